	.target	sm_100a

	.elftype	@"ET_EXEC"


//--------------------- .note.nv.tkinfo           --------------------------
	.section	.note.nv.tkinfo,"",@"SHT_NOTE"
	.sectionflags	@"SHF_NOTE_NV_TKINFO"
	.tkinfo
        /*0018*/ 	.word	0x00000002
        /*0030*/ 	.string	""
        /*0030*/ 	.string	"ptxas"
        /*0030*/ 	.string	"Cuda compilation tools, release 13.0, V13.0.88"
        /*0030*/ 	.string	"Build cuda_13.0.r13.0/compiler.36424714_0"
        /*0030*/ 	.string	"-arch sm_100a -m 64 "



//--------------------- .note.nv.cuinfo           --------------------------
	.section	.note.nv.cuinfo,"",@"SHT_NOTE"
	.sectionflags	@"SHF_NOTE_NV_CUINFO"
        /*0018*/ 	.short	0x0002
        /*001a*/ 	.short	0x0064
        /*001c*/ 	.short	0x0082
	.zero		2


//--------------------- .nv.info                  --------------------------
	.section	.nv.info,"",@"SHT_CUDA_INFO"
	.align	4


	//----- nvinfo : EIATTR_REGCOUNT
	.align		4
        /*0000*/ 	.byte	0x04, 0x2f
        /*0002*/ 	.short	(.L_29 - .L_28)
	.align		4
.L_28:
        /*0004*/ 	.word	index@(_Z25selective_scan_fwd_kernelI32Selective_Scan_fwd_kernel_traitsILi32ELi4ELi1ELb1ELb1ELb1ELb1EN3c104HalfEfEEv13SSMParamsBase)
        /*0008*/ 	.word	0x00000050


	//----- nvinfo : EIATTR_FRAME_SIZE
	.align		4
.L_29:
        /*000c*/ 	.byte	0x04, 0x11
        /*000e*/ 	.short	(.L_31 - .L_30)
	.align		4
.L_30:
        /*0010*/ 	.word	index@(_Z25selective_scan_fwd_kernelI32Selective_Scan_fwd_kernel_traitsILi32ELi4ELi1ELb1ELb1ELb1ELb1EN3c104HalfEfEEv13SSMParamsBase)
        /*0014*/ 	.word	0x00000000


	//----- nvinfo : EIATTR_REGCOUNT
	.align		4
.L_31:
        /*0018*/ 	.byte	0x04, 0x2f
        /*001a*/ 	.short	(.L_33 - .L_32)
	.align		4
.L_32:
        /*001c*/ 	.word	index@(_Z25selective_scan_fwd_kernelI32Selective_Scan_fwd_kernel_traitsILi32ELi4ELi1ELb1ELb1ELb1ELb0EN3c104HalfEfEEv13SSMParamsBase)
        /*0020*/ 	.word	0x00000048


	//----- nvinfo : EIATTR_FRAME_SIZE
	.align		4
.L_33:
        /*0024*/ 	.byte	0x04, 0x11
        /*0026*/ 	.short	(.L_35 - .L_34)
	.align		4
.L_34:
        /*0028*/ 	.word	index@(_Z25selective_scan_fwd_kernelI32Selective_Scan_fwd_kernel_traitsILi32ELi4ELi1ELb1ELb1ELb1ELb0EN3c104HalfEfEEv13SSMParamsBase)
        /*002c*/ 	.word	0x00000000


	//----- nvinfo : EIATTR_REGCOUNT
	.align		4
.L_35:
        /*0030*/ 	.byte	0x04, 0x2f
        /*0032*/ 	.short	(.L_37 - .L_36)
	.align		4
.L_36:
        /*0034*/ 	.word	index@(_Z25selective_scan_fwd_kernelI32Selective_Scan_fwd_kernel_traitsILi32ELi4ELi1ELb1ELb1ELb0ELb1EN3c104HalfEfEEv13SSMParamsBase)
        /*0038*/ 	.word	0x00000050


	//----- nvinfo : EIATTR_FRAME_SIZE
	.align		4
.L_37:
        /*003c*/ 	.byte	0x04, 0x11
        /*003e*/ 	.short	(.L_39 - .L_38)
	.align		4
.L_38:
        /*0040*/ 	.word	index@(_Z25selective_scan_fwd_kernelI32Selective_Scan_fwd_kernel_traitsILi32ELi4ELi1ELb1ELb1ELb0ELb1EN3c104HalfEfEEv13SSMParamsBase)
        /*0044*/ 	.word	0x00000000


	//----- nvinfo : EIATTR_REGCOUNT
	.align		4
.L_39:
        /*0048*/ 	.byte	0x04, 0x2f
        /*004a*/ 	.short	(.L_41 - .L_40)
	.align		4
.L_40:
        /*004c*/ 	.word	index@(_Z25selective_scan_fwd_kernelI32Selective_Scan_fwd_kernel_traitsILi32ELi4ELi1ELb1ELb1ELb0ELb0EN3c104HalfEfEEv13SSMParamsBase)
        /*0050*/ 	.word	0x00000047


	//----- nvinfo : EIATTR_FRAME_SIZE
	.align		4
.L_41:
        /*0054*/ 	.byte	0x04, 0x11
        /*0056*/ 	.short	(.L_43 - .L_42)
	.align		4
.L_42:
        /*0058*/ 	.word	index@(_Z25selective_scan_fwd_kernelI32Selective_Scan_fwd_kernel_traitsILi32ELi4ELi1ELb1ELb1ELb0ELb0EN3c104HalfEfEEv13SSMParamsBase)
        /*005c*/ 	.word	0x00000000


	//----- nvinfo : EIATTR_REGCOUNT
	.align		4
.L_43:
        /*0060*/ 	.byte	0x04, 0x2f
        /*0062*/ 	.short	(.L_45 - .L_44)
	.align		4
.L_44:
        /*0064*/ 	.word	index@(_Z25selective_scan_fwd_kernelI32Selective_Scan_fwd_kernel_traitsILi32ELi4ELi1ELb1ELb0ELb1ELb1EN3c104HalfEfEEv13SSMParamsBase)
        /*0068*/ 	.word	0x0000004f


	//----- nvinfo : EIATTR_FRAME_SIZE
	.align		4
.L_45:
        /*006c*/ 	.byte	0x04, 0x11
        /*006e*/ 	.short	(.L_47 - .L_46)
	.align		4
.L_46:
        /*0070*/ 	.word	index@(_Z25selective_scan_fwd_kernelI32Selective_Scan_fwd_kernel_traitsILi32ELi4ELi1ELb1ELb0ELb1ELb1EN3c104HalfEfEEv13SSMParamsBase)
        /*0074*/ 	.word	0x00000000


	//----- nvinfo : EIATTR_REGCOUNT
	.align		4
.L_47:
        /*0078*/ 	.byte	0x04, 0x2f
        /*007a*/ 	.short	(.L_49 - .L_48)
	.align		4
.L_48:
        /*007c*/ 	.word	index@(_Z25selective_scan_fwd_kernelI32Selective_Scan_fwd_kernel_traitsILi32ELi4ELi1ELb1ELb0ELb1ELb0EN3c104HalfEfEEv13SSMParamsBase)
        /*0080*/ 	.word	0x00000047


	//----- nvinfo : EIATTR_FRAME_SIZE
	.align		4
.L_49:
        /*0084*/ 	.byte	0x04, 0x11
        /*0086*/ 	.short	(.L_51 - .L_50)
	.align		4
.L_50:
        /*0088*/ 	.word	index@(_Z25selective_scan_fwd_kernelI32Selective_Scan_fwd_kernel_traitsILi32ELi4ELi1ELb1ELb0ELb1ELb0EN3c104HalfEfEEv13SSMParamsBase)
        /*008c*/ 	.word	0x00000000


	//----- nvinfo : EIATTR_REGCOUNT
	.align		4
.L_51:
        /*0090*/ 	.byte	0x04, 0x2f
        /*0092*/ 	.short	(.L_53 - .L_52)
	.align		4
.L_52:
        /*0094*/ 	.word	index@(_Z25selective_scan_fwd_kernelI32Selective_Scan_fwd_kernel_traitsILi32ELi4ELi1ELb1ELb0ELb0ELb1EN3c104HalfEfEEv13SSMParamsBase)
        /*0098*/ 	.word	0x00000050


	//----- nvinfo : EIATTR_FRAME_SIZE
	.align		4
.L_53:
        /*009c*/ 	.byte	0x04, 0x11
        /*009e*/ 	.short	(.L_55 - .L_54)
	.align		4
.L_54:
        /*00a0*/ 	.word	index@(_Z25selective_scan_fwd_kernelI32Selective_Scan_fwd_kernel_traitsILi32ELi4ELi1ELb1ELb0ELb0ELb1EN3c104HalfEfEEv13SSMParamsBase)
        /*00a4*/ 	.word	0x00000000


	//----- nvinfo : EIATTR_REGCOUNT
	.align		4
.L_55:
        /*00a8*/ 	.byte	0x04, 0x2f
        /*00aa*/ 	.short	(.L_57 - .L_56)
	.align		4
.L_56:
        /*00ac*/ 	.word	index@(_Z25selective_scan_fwd_kernelI32Selective_Scan_fwd_kernel_traitsILi32ELi4ELi1ELb1ELb0ELb0ELb0EN3c104HalfEfEEv13SSMParamsBase)
        /*00b0*/ 	.word	0x00000045


	//----- nvinfo : EIATTR_FRAME_SIZE
	.align		4
.L_57:
        /*00b4*/ 	.byte	0x04, 0x11
        /*00b6*/ 	.short	(.L_59 - .L_58)
	.align		4
.L_58:
        /*00b8*/ 	.word	index@(_Z25selective_scan_fwd_kernelI32Selective_Scan_fwd_kernel_traitsILi32ELi4ELi1ELb1ELb0ELb0ELb0EN3c104HalfEfEEv13SSMParamsBase)
        /*00bc*/ 	.word	0x00000000


	//----- nvinfo : EIATTR_REGCOUNT
	.align		4
.L_59:
        /*00c0*/ 	.byte	0x04, 0x2f
        /*00c2*/ 	.short	(.L_61 - .L_60)
	.align		4
.L_60:
        /*00c4*/ 	.word	index@(_Z25selective_scan_fwd_kernelI32Selective_Scan_fwd_kernel_traitsILi32ELi4ELi1ELb0ELb1ELb1ELb1EN3c104HalfEfEEv13SSMParamsBase)
        /*00c8*/ 	.word	0x00000056


	//----- nvinfo : EIATTR_FRAME_SIZE
	.align		4
.L_61:
        /*00cc*/ 	.byte	0x04, 0x11
        /*00ce*/ 	.short	(.L_63 - .L_62)
	.align		4
.L_62:
        /*00d0*/ 	.word	index@(_Z25selective_scan_fwd_kernelI32Selective_Scan_fwd_kernel_traitsILi32ELi4ELi1ELb0ELb1ELb1ELb1EN3c104HalfEfEEv13SSMParamsBase)
        /*00d4*/ 	.word	0x00000000


	//----- nvinfo : EIATTR_REGCOUNT
	.align		4
.L_63:
        /*00d8*/ 	.byte	0x04, 0x2f
        /*00da*/ 	.short	(.L_65 - .L_64)
	.align		4
.L_64:
        /*00dc*/ 	.word	index@(_Z25selective_scan_fwd_kernelI32Selective_Scan_fwd_kernel_traitsILi32ELi4ELi1ELb0ELb1ELb1ELb0EN3c104HalfEfEEv13SSMParamsBase)
        /*00e0*/ 	.word	0x00000058


	//----- nvinfo : EIATTR_FRAME_SIZE
	.align		4
.L_65:
        /*00e4*/ 	.byte	0x04, 0x11
        /*00e6*/ 	.short	(.L_67 - .L_66)
	.align		4
.L_66:
        /*00e8*/ 	.word	index@(_Z25selective_scan_fwd_kernelI32Selective_Scan_fwd_kernel_traitsILi32ELi4ELi1ELb0ELb1ELb1ELb0EN3c104HalfEfEEv13SSMParamsBase)
        /*00ec*/ 	.word	0x00000000


	//----- nvinfo : EIATTR_REGCOUNT
	.align		4
.L_67:
        /*00f0*/ 	.byte	0x04, 0x2f
        /*00f2*/ 	.short	(.L_69 - .L_68)
	.align		4
.L_68:
        /*00f4*/ 	.word	index@(_Z25selective_scan_fwd_kernelI32Selective_Scan_fwd_kernel_traitsILi32ELi4ELi1ELb0ELb1ELb0ELb1EN3c104HalfEfEEv13SSMParamsBase)
        /*00f8*/ 	.word	0x00000055


	//----- nvinfo : EIATTR_FRAME_SIZE
	.align		4
.L_69:
        /*00fc*/ 	.byte	0x04, 0x11
        /*00fe*/ 	.short	(.L_71 - .L_70)
	.align		4
.L_70:
        /*0100*/ 	.word	index@(_Z25selective_scan_fwd_kernelI32Selective_Scan_fwd_kernel_traitsILi32ELi4ELi1ELb0ELb1ELb0ELb1EN3c104HalfEfEEv13SSMParamsBase)
        /*0104*/ 	.word	0x00000000


	//----- nvinfo : EIATTR_REGCOUNT
	.align		4
.L_71:
        /*0108*/ 	.byte	0x04, 0x2f
        /*010a*/ 	.short	(.L_73 - .L_72)
	.align		4
.L_72:
        /*010c*/ 	.word	index@(_Z25selective_scan_fwd_kernelI32Selective_Scan_fwd_kernel_traitsILi32ELi4ELi1ELb0ELb1ELb0ELb0EN3c104HalfEfEEv13SSMParamsBase)
        /*0110*/ 	.word	0x00000055


	//----- nvinfo : EIATTR_FRAME_SIZE
	.align		4
.L_73:
        /*0114*/ 	.byte	0x04, 0x11
        /*0116*/ 	.short	(.L_75 - .L_74)
	.align		4
.L_74:
        /*0118*/ 	.word	index@(_Z25selective_scan_fwd_kernelI32Selective_Scan_fwd_kernel_traitsILi32ELi4ELi1ELb0ELb1ELb0ELb0EN3c104HalfEfEEv13SSMParamsBase)
        /*011c*/ 	.word	0x00000000


	//----- nvinfo : EIATTR_REGCOUNT
	.align		4
.L_75:
        /*0120*/ 	.byte	0x04, 0x2f
        /*0122*/ 	.short	(.L_77 - .L_76)
	.align		4
.L_76:
        /*0124*/ 	.word	index@(_Z25selective_scan_fwd_kernelI32Selective_Scan_fwd_kernel_traitsILi32ELi4ELi1ELb0ELb0ELb1ELb1EN3c104HalfEfEEv13SSMParamsBase)
        /*0128*/ 	.word	0x00000050


	//----- nvinfo : EIATTR_FRAME_SIZE
	.align		4
.L_77:
        /*012c*/ 	.byte	0x04, 0x11
        /*012e*/ 	.short	(.L_79 - .L_78)
	.align		4
.L_78:
        /*0130*/ 	.word	index@(_Z25selective_scan_fwd_kernelI32Selective_Scan_fwd_kernel_traitsILi32ELi4ELi1ELb0ELb0ELb1ELb1EN3c104HalfEfEEv13SSMParamsBase)
        /*0134*/ 	.word	0x00000000


	//----- nvinfo : EIATTR_REGCOUNT
	.align		4
.L_79:
        /*0138*/ 	.byte	0x04, 0x2f
        /*013a*/ 	.short	(.L_81 - .L_80)
	.align		4
.L_80:
        /*013c*/ 	.word	index@(_Z25selective_scan_fwd_kernelI32Selective_Scan_fwd_kernel_traitsILi32ELi4ELi1ELb0ELb0ELb1ELb0EN3c104HalfEfEEv13SSMParamsBase)
        /*0140*/ 	.word	0x00000050


	//----- nvinfo : EIATTR_FRAME_SIZE
	.align		4
.L_81:
        /*0144*/ 	.byte	0x04, 0x11
        /*0146*/ 	.short	(.L_83 - .L_82)
	.align		4
.L_82:
        /*0148*/ 	.word	index@(_Z25selective_scan_fwd_kernelI32Selective_Scan_fwd_kernel_traitsILi32ELi4ELi1ELb0ELb0ELb1ELb0EN3c104HalfEfEEv13SSMParamsBase)
        /*014c*/ 	.word	0x00000000


	//----- nvinfo : EIATTR_REGCOUNT
	.align		4
.L_83:
        /*0150*/ 	.byte	0x04, 0x2f
        /*0152*/ 	.short	(.L_85 - .L_84)
	.align		4
.L_84:
        /*0154*/ 	.word	index@(_Z25selective_scan_fwd_kernelI32Selective_Scan_fwd_kernel_traitsILi32ELi4ELi1ELb0ELb0ELb0ELb1EN3c104HalfEfEEv13SSMParamsBase)
        /*0158*/ 	.word	0x00000056


	//----- nvinfo : EIATTR_FRAME_SIZE
	.align		4
.L_85:
        /*015c*/ 	.byte	0x04, 0x11
        /*015e*/ 	.short	(.L_87 - .L_86)
	.align		4
.L_86:
        /*0160*/ 	.word	index@(_Z25selective_scan_fwd_kernelI32Selective_Scan_fwd_kernel_traitsILi32ELi4ELi1ELb0ELb0ELb0ELb1EN3c104HalfEfEEv13SSMParamsBase)
        /*0164*/ 	.word	0x00000000


	//----- nvinfo : EIATTR_REGCOUNT
	.align		4
.L_87:
        /*0168*/ 	.byte	0x04, 0x2f
        /*016a*/ 	.short	(.L_89 - .L_88)
	.align		4
.L_88:
        /*016c*/ 	.word	index@(_Z25selective_scan_fwd_kernelI32Selective_Scan_fwd_kernel_traitsILi32ELi4ELi1ELb0ELb0ELb0ELb0EN3c104HalfEfEEv13SSMParamsBase)
        /*0170*/ 	.word	0x0000004e


	//----- nvinfo : EIATTR_FRAME_SIZE
	.align		4
.L_89:
        /*0174*/ 	.byte	0x04, 0x11
        /*0176*/ 	.short	(.L_91 - .L_90)
	.align		4
.L_90:
        /*0178*/ 	.word	index@(_Z25selective_scan_fwd_kernelI32Selective_Scan_fwd_kernel_traitsILi32ELi4ELi1ELb0ELb0ELb0ELb0EN3c104HalfEfEEv13SSMParamsBase)
        /*017c*/ 	.word	0x00000000


	//----- nvinfo : EIATTR_REGCOUNT
	.align		4
.L_91:
        /*0180*/ 	.byte	0x04, 0x2f
        /*0182*/ 	.short	(.L_93 - .L_92)
	.align		4
.L_92:
        /*0184*/ 	.word	index@(_Z25selective_scan_fwd_kernelI32Selective_Scan_fwd_kernel_traitsILi32ELi8ELi1ELb1ELb1ELb1ELb1EN3c104HalfEfEEv13SSMParamsBase)
        /*0188*/ 	.word	0x00000069


	//----- nvinfo : EIATTR_FRAME_SIZE
	.align		4
.L_93:
        /*018c*/ 	.byte	0x04, 0x11
        /*018e*/ 	.short	(.L_95 - .L_94)
	.align		4
.L_94:
        /*0190*/ 	.word	index@(_Z25selective_scan_fwd_kernelI32Selective_Scan_fwd_kernel_traitsILi32ELi8ELi1ELb1ELb1ELb1ELb1EN3c104HalfEfEEv13SSMParamsBase)
        /*0194*/ 	.word	0x00000000


	//----- nvinfo : EIATTR_REGCOUNT
	.align		4
.L_95:
        /*0198*/ 	.byte	0x04, 0x2f
        /*019a*/ 	.short	(.L_97 - .L_96)
	.align		4
.L_96:
        /*019c*/ 	.word	index@(_Z25selective_scan_fwd_kernelI32Selective_Scan_fwd_kernel_traitsILi32ELi8ELi1ELb1ELb1ELb1ELb0EN3c104HalfEfEEv13SSMParamsBase)
        /*01a0*/ 	.word	0x00000060


	//----- nvinfo : EIATTR_FRAME_SIZE
	.align		4
.L_97:
        /*01a4*/ 	.byte	0x04, 0x11
        /*01a6*/ 	.short	(.L_99 - .L_98)
	.align		4
.L_98:
        /*01a8*/ 	.word	index@(_Z25selective_scan_fwd_kernelI32Selective_Scan_fwd_kernel_traitsILi32ELi8ELi1ELb1ELb1ELb1ELb0EN3c104HalfEfEEv13SSMParamsBase)
        /*01ac*/ 	.word	0x00000000


	//----- nvinfo : EIATTR_REGCOUNT
	.align		4
.L_99:
        /*01b0*/ 	.byte	0x04, 0x2f
        /*01b2*/ 	.short	(.L_101 - .L_100)
	.align		4
.L_100:
        /*01b4*/ 	.word	index@(_Z25selective_scan_fwd_kernelI32Selective_Scan_fwd_kernel_traitsILi32ELi8ELi1ELb1ELb1ELb0ELb1EN3c104HalfEfEEv13SSMParamsBase)
        /*01b8*/ 	.word	0x00000066


	//----- nvinfo : EIATTR_FRAME_SIZE
	.align		4
.L_101:
        /*01bc*/ 	.byte	0x04, 0x11
        /*01be*/ 	.short	(.L_103 - .L_102)
	.align		4
.L_102:
        /*01c0*/ 	.word	index@(_Z25selective_scan_fwd_kernelI32Selective_Scan_fwd_kernel_traitsILi32ELi8ELi1ELb1ELb1ELb0ELb1EN3c104HalfEfEEv13SSMParamsBase)
        /*01c4*/ 	.word	0x00000000


	//----- nvinfo : EIATTR_REGCOUNT
	.align		4
.L_103:
        /*01c8*/ 	.byte	0x04, 0x2f
        /*01ca*/ 	.short	(.L_105 - .L_104)
	.align		4
.L_104:
        /*01cc*/ 	.word	index@(_Z25selective_scan_fwd_kernelI32Selective_Scan_fwd_kernel_traitsILi32ELi8ELi1ELb1ELb1ELb0ELb0EN3c104HalfEfEEv13SSMParamsBase)
        /*01d0*/ 	.word	0x0000005d


	//----- nvinfo : EIATTR_FRAME_SIZE
	.align		4
.L_105:
        /*01d4*/ 	.byte	0x04, 0x11
        /*01d6*/ 	.short	(.L_107 - .L_106)
	.align		4
.L_106:
        /*01d8*/ 	.word	index@(_Z25selective_scan_fwd_kernelI32Selective_Scan_fwd_kernel_traitsILi32ELi8ELi1ELb1ELb1ELb0ELb0EN3c104HalfEfEEv13SSMParamsBase)
        /*01dc*/ 	.word	0x00000000


	//----- nvinfo : EIATTR_REGCOUNT
	.align		4
.L_107:
        /*01e0*/ 	.byte	0x04, 0x2f
        /*01e2*/ 	.short	(.L_109 - .L_108)
	.align		4
.L_108:
        /*01e4*/ 	.word	index@(_Z25selective_scan_fwd_kernelI32Selective_Scan_fwd_kernel_traitsILi32ELi8ELi1ELb1ELb0ELb1ELb1EN3c104HalfEfEEv13SSMParamsBase)
        /*01e8*/ 	.word	0x00000060


	//----- nvinfo : EIATTR_FRAME_SIZE
	.align		4
.L_109:
        /*01ec*/ 	.byte	0x04, 0x11
        /*01ee*/ 	.short	(.L_111 - .L_110)
	.align		4
.L_110:
        /*01f0*/ 	.word	index@(_Z25selective_scan_fwd_kernelI32Selective_Scan_fwd_kernel_traitsILi32ELi8ELi1ELb1ELb0ELb1ELb1EN3c104HalfEfEEv13SSMParamsBase)
        /*01f4*/ 	.word	0x00000000


	//----- nvinfo : EIATTR_REGCOUNT
	.align		4
.L_111:
        /*01f8*/ 	.byte	0x04, 0x2f
        /*01fa*/ 	.short	(.L_113 - .L_112)
	.align		4
.L_112:
        /*01fc*/ 	.word	index@(_Z25selective_scan_fwd_kernelI32Selective_Scan_fwd_kernel_traitsILi32ELi8ELi1ELb1ELb0ELb1ELb0EN3c104HalfEfEEv13SSMParamsBase)
        /*0200*/ 	.word	0x0000005e


	//----- nvinfo : EIATTR_FRAME_SIZE
	.align		4
.L_113:
        /*0204*/ 	.byte	0x04, 0x11
        /*0206*/ 	.short	(.L_115 - .L_114)
	.align		4
.L_114:
        /*0208*/ 	.word	index@(_Z25selective_scan_fwd_kernelI32Selective_Scan_fwd_kernel_traitsILi32ELi8ELi1ELb1ELb0ELb1ELb0EN3c104HalfEfEEv13SSMParamsBase)
        /*020c*/ 	.word	0x00000000


	//----- nvinfo : EIATTR_REGCOUNT
	.align		4
.L_115:
        /*0210*/ 	.byte	0x04, 0x2f
        /*0212*/ 	.short	(.L_117 - .L_116)
	.align		4
.L_116:
        /*0214*/ 	.word	index@(_Z25selective_scan_fwd_kernelI32Selective_Scan_fwd_kernel_traitsILi32ELi8ELi1ELb1ELb0ELb0ELb1EN3c104HalfEfEEv13SSMParamsBase)
        /*0218*/ 	.word	0x0000005f


	//----- nvinfo : EIATTR_FRAME_SIZE
	.align		4
.L_117:
        /*021c*/ 	.byte	0x04, 0x11
        /*021e*/ 	.short	(.L_119 - .L_118)
	.align		4
.L_118:
        /*0220*/ 	.word	index@(_Z25selective_scan_fwd_kernelI32Selective_Scan_fwd_kernel_traitsILi32ELi8ELi1ELb1ELb0ELb0ELb1EN3c104HalfEfEEv13SSMParamsBase)
        /*0224*/ 	.word	0x00000000


	//----- nvinfo : EIATTR_REGCOUNT
	.align		4
.L_119:
        /*0228*/ 	.byte	0x04, 0x2f
        /*022a*/ 	.short	(.L_121 - .L_120)
	.align		4
.L_120:
        /*022c*/ 	.word	index@(_Z25selective_scan_fwd_kernelI32Selective_Scan_fwd_kernel_traitsILi32ELi8ELi1ELb1ELb0ELb0ELb0EN3c104HalfEfEEv13SSMParamsBase)
        /*0230*/ 	.word	0x00000055


	//----- nvinfo : EIATTR_FRAME_SIZE
	.align		4
.L_121:
        /*0234*/ 	.byte	0x04, 0x11
        /*0236*/ 	.short	(.L_123 - .L_122)
	.align		4
.L_122:
        /*0238*/ 	.word	index@(_Z25selective_scan_fwd_kernelI32Selective_Scan_fwd_kernel_traitsILi32ELi8ELi1ELb1ELb0ELb0ELb0EN3c104HalfEfEEv13SSMParamsBase)
        /*023c*/ 	.word	0x00000000


	//----- nvinfo : EIATTR_REGCOUNT
	.align		4
.L_123:
        /*0240*/ 	.byte	0x04, 0x2f
        /*0242*/ 	.short	(.L_125 - .L_124)
	.align		4
.L_124:
        /*0244*/ 	.word	index@(_Z25selective_scan_fwd_kernelI32Selective_Scan_fwd_kernel_traitsILi32ELi8ELi1ELb0ELb1ELb1ELb1EN3c104HalfEfEEv13SSMParamsBase)
        /*0248*/ 	.word	0x0000007f


	//----- nvinfo : EIATTR_FRAME_SIZE
	.align		4
.L_125:
        /*024c*/ 	.byte	0x04, 0x11
        /*024e*/ 	.short	(.L_127 - .L_126)
	.align		4
.L_126:
        /*0250*/ 	.word	index@(_Z25selective_scan_fwd_kernelI32Selective_Scan_fwd_kernel_traitsILi32ELi8ELi1ELb0ELb1ELb1ELb1EN3c104HalfEfEEv13SSMParamsBase)
        /*0254*/ 	.word	0x00000000


	//----- nvinfo : EIATTR_REGCOUNT
	.align		4
.L_127:
        /*0258*/ 	.byte	0x04, 0x2f
        /*025a*/ 	.short	(.L_129 - .L_128)
	.align		4
.L_128:
        /*025c*/ 	.word	index@(_Z25selective_scan_fwd_kernelI32Selective_Scan_fwd_kernel_traitsILi32ELi8ELi1ELb0ELb1ELb1ELb0EN3c104HalfEfEEv13SSMParamsBase)
        /*0260*/ 	.word	0x0000007f


	//----- nvinfo : EIATTR_FRAME_SIZE
	.align		4
.L_129:
        /*0264*/ 	.byte	0x04, 0x11
        /*0266*/ 	.short	(.L_131 - .L_130)
	.align		4
.L_130:
        /*0268*/ 	.word	index@(_Z25selective_scan_fwd_kernelI32Selective_Scan_fwd_kernel_traitsILi32ELi8ELi1ELb0ELb1ELb1ELb0EN3c104HalfEfEEv13SSMParamsBase)
        /*026c*/ 	.word	0x00000000


	//----- nvinfo : EIATTR_REGCOUNT
	.align		4
.L_131:
        /*0270*/ 	.byte	0x04, 0x2f
        /*0272*/ 	.short	(.L_133 - .L_132)
	.align		4
.L_132:
        /*0274*/ 	.word	index@(_Z25selective_scan_fwd_kernelI32Selective_Scan_fwd_kernel_traitsILi32ELi8ELi1ELb0ELb1ELb0ELb1EN3c104HalfEfEEv13SSMParamsBase)
        /*0278*/ 	.word	0x0000007d


	//----- nvinfo : EIATTR_FRAME_SIZE
	.align		4
.L_133:
        /*027c*/ 	.byte	0x04, 0x11
        /*027e*/ 	.short	(.L_135 - .L_134)
	.align		4
.L_134:
        /*0280*/ 	.word	index@(_Z25selective_scan_fwd_kernelI32Selective_Scan_fwd_kernel_traitsILi32ELi8ELi1ELb0ELb1ELb0ELb1EN3c104HalfEfEEv13SSMParamsBase)
        /*0284*/ 	.word	0x00000000


	//----- nvinfo : EIATTR_REGCOUNT
	.align		4
.L_135:
        /*0288*/ 	.byte	0x04, 0x2f
        /*028a*/ 	.short	(.L_137 - .L_136)
	.align		4
.L_136:
        /*028c*/ 	.word	index@(_Z25selective_scan_fwd_kernelI32Selective_Scan_fwd_kernel_traitsILi32ELi8ELi1ELb0ELb1ELb0ELb0EN3c104HalfEfEEv13SSMParamsBase)
        /*0290*/ 	.word	0x00000078


	//----- nvinfo : EIATTR_FRAME_SIZE
	.align		4
.L_137:
        /*0294*/ 	.byte	0x04, 0x11
        /*0296*/ 	.short	(.L_139 - .L_138)
	.align		4
.L_138:
        /*0298*/ 	.word	index@(_Z25selective_scan_fwd_kernelI32Selective_Scan_fwd_kernel_traitsILi32ELi8ELi1ELb0ELb1ELb0ELb0EN3c104HalfEfEEv13SSMParamsBase)
        /*029c*/ 	.word	0x00000000


	//----- nvinfo : EIATTR_REGCOUNT
	.align		4
.L_139:
        /*02a0*/ 	.byte	0x04, 0x2f
        /*02a2*/ 	.short	(.L_141 - .L_140)
	.align		4
.L_140:
        /*02a4*/ 	.word	index@(_Z25selective_scan_fwd_kernelI32Selective_Scan_fwd_kernel_traitsILi32ELi8ELi1ELb0ELb0ELb1ELb1EN3c104HalfEfEEv13SSMParamsBase)
        /*02a8*/ 	.word	0x0000007f


	//----- nvinfo : EIATTR_FRAME_SIZE
	.align		4
.L_141:
        /*02ac*/ 	.byte	0x04, 0x11
        /*02ae*/ 	.short	(.L_143 - .L_142)
	.align		4
.L_142:
        /*02b0*/ 	.word	index@(_Z25selective_scan_fwd_kernelI32Selective_Scan_fwd_kernel_traitsILi32ELi8ELi1ELb0ELb0ELb1ELb1EN3c104HalfEfEEv13SSMParamsBase)
        /*02b4*/ 	.word	0x00000000


	//----- nvinfo : EIATTR_REGCOUNT
	.align		4
.L_143:
        /*02b8*/ 	.byte	0x04, 0x2f
        /*02ba*/ 	.short	(.L_145 - .L_144)
	.align		4
.L_144:
        /*02bc*/ 	.word	index@(_Z25selective_scan_fwd_kernelI32Selective_Scan_fwd_kernel_traitsILi32ELi8ELi1ELb0ELb0ELb1ELb0EN3c104HalfEfEEv13SSMParamsBase)
        /*02c0*/ 	.word	0x0000007f


	//----- nvinfo : EIATTR_FRAME_SIZE
	.align		4
.L_145:
        /*02c4*/ 	.byte	0x04, 0x11
        /*02c6*/ 	.short	(.L_147 - .L_146)
	.align		4
.L_146:
        /*02c8*/ 	.word	index@(_Z25selective_scan_fwd_kernelI32Selective_Scan_fwd_kernel_traitsILi32ELi8ELi1ELb0ELb0ELb1ELb0EN3c104HalfEfEEv13SSMParamsBase)
        /*02cc*/ 	.word	0x00000000


	//----- nvinfo : EIATTR_REGCOUNT
	.align		4
.L_147:
        /*02d0*/ 	.byte	0x04, 0x2f
        /*02d2*/ 	.short	(.L_149 - .L_148)
	.align		4
.L_148:
        /*02d4*/ 	.word	index@(_Z25selective_scan_fwd_kernelI32Selective_Scan_fwd_kernel_traitsILi32ELi8ELi1ELb0ELb0ELb0ELb1EN3c104HalfEfEEv13SSMParamsBase)
        /*02d8*/ 	.word	0x00000077


	//----- nvinfo : EIATTR_FRAME_SIZE
	.align		4
.L_149:
        /*02dc*/ 	.byte	0x04, 0x11
        /*02de*/ 	.short	(.L_151 - .L_150)
	.align		4
.L_150:
        /*02e0*/ 	.word	index@(_Z25selective_scan_fwd_kernelI32Selective_Scan_fwd_kernel_traitsILi32ELi8ELi1ELb0ELb0ELb0ELb1EN3c104HalfEfEEv13SSMParamsBase)
        /*02e4*/ 	.word	0x00000000


	//----- nvinfo : EIATTR_REGCOUNT
	.align		4
.L_151:
        /*02e8*/ 	.byte	0x04, 0x2f
        /*02ea*/ 	.short	(.L_153 - .L_152)
	.align		4
.L_152:
        /*02ec*/ 	.word	index@(_Z25selective_scan_fwd_kernelI32Selective_Scan_fwd_kernel_traitsILi32ELi8ELi1ELb0ELb0ELb0ELb0EN3c104HalfEfEEv13SSMParamsBase)
        /*02f0*/ 	.word	0x0000006f


	//----- nvinfo : EIATTR_FRAME_SIZE
	.align		4
.L_153:
        /*02f4*/ 	.byte	0x04, 0x11
        /*02f6*/ 	.short	(.L_155 - .L_154)
	.align		4
.L_154:
        /*02f8*/ 	.word	index@(_Z25selective_scan_fwd_kernelI32Selective_Scan_fwd_kernel_traitsILi32ELi8ELi1ELb0ELb0ELb0ELb0EN3c104HalfEfEEv13SSMParamsBase)
        /*02fc*/ 	.word	0x00000000


	//----- nvinfo : EIATTR_REGCOUNT
	.align		4
.L_155:
        /*0300*/ 	.byte	0x04, 0x2f
        /*0302*/ 	.short	(.L_157 - .L_156)
	.align		4
.L_156:
        /*0304*/ 	.word	index@(_Z25selective_scan_fwd_kernelI32Selective_Scan_fwd_kernel_traitsILi32ELi16ELi1ELb1ELb1ELb1ELb1EN3c104HalfEfEEv13SSMParamsBase)
        /*0308*/ 	.word	0x0000008d


	//----- nvinfo : EIATTR_FRAME_SIZE
	.align		4
.L_157:
        /*030c*/ 	.byte	0x04, 0x11
        /*030e*/ 	.short	(.L_159 - .L_158)
	.align		4
.L_158:
        /*0310*/ 	.word	index@(_Z25selective_scan_fwd_kernelI32Selective_Scan_fwd_kernel_traitsILi32ELi16ELi1ELb1ELb1ELb1ELb1EN3c104HalfEfEEv13SSMParamsBase)
        /*0314*/ 	.word	0x00000000


	//----- nvinfo : EIATTR_REGCOUNT
	.align		4
.L_159:
        /*0318*/ 	.byte	0x04, 0x2f
        /*031a*/ 	.short	(.L_161 - .L_160)
	.align		4
.L_160:
        /*031c*/ 	.word	index@(_Z25selective_scan_fwd_kernelI32Selective_Scan_fwd_kernel_traitsILi32ELi16ELi1ELb1ELb1ELb1ELb0EN3c104HalfEfEEv13SSMParamsBase)
        /*0320*/ 	.word	0x0000008d


	//----- nvinfo : EIATTR_FRAME_SIZE
	.align		4
.L_161:
        /*0324*/ 	.byte	0x04, 0x11
        /*0326*/ 	.short	(.L_163 - .L_162)
	.align		4
.L_162:
        /*0328*/ 	.word	index@(_Z25selective_scan_fwd_kernelI32Selective_Scan_fwd_kernel_traitsILi32ELi16ELi1ELb1ELb1ELb1ELb0EN3c104HalfEfEEv13SSMParamsBase)
        /*032c*/ 	.word	0x00000000


	//----- nvinfo : EIATTR_REGCOUNT
	.align		4
.L_163:
        /*0330*/ 	.byte	0x04, 0x2f
        /*0332*/ 	.short	(.L_165 - .L_164)
	.align		4
.L_164:
        /*0334*/ 	.word	index@(_Z25selective_scan_fwd_kernelI32Selective_Scan_fwd_kernel_traitsILi32ELi16ELi1ELb1ELb1ELb0ELb1EN3c104HalfEfEEv13SSMParamsBase)
        /*0338*/ 	.word	0x00000087


	//----- nvinfo : EIATTR_FRAME_SIZE
	.align		4
.L_165:
        /*033c*/ 	.byte	0x04, 0x11
        /*033e*/ 	.short	(.L_167 - .L_166)
	.align		4
.L_166:
        /*0340*/ 	.word	index@(_Z25selective_scan_fwd_kernelI32Selective_Scan_fwd_kernel_traitsILi32ELi16ELi1ELb1ELb1ELb0ELb1EN3c104HalfEfEEv13SSMParamsBase)
        /*0344*/ 	.word	0x00000000


	//----- nvinfo : EIATTR_REGCOUNT
	.align		4
.L_167:
        /*0348*/ 	.byte	0x04, 0x2f
        /*034a*/ 	.short	(.L_169 - .L_168)
	.align		4
.L_168:
        /*034c*/ 	.word	index@(_Z25selective_scan_fwd_kernelI32Selective_Scan_fwd_kernel_traitsILi32ELi16ELi1ELb1ELb1ELb0ELb0EN3c104HalfEfEEv13SSMParamsBase)
        /*0350*/ 	.word	0x00000088


	//----- nvinfo : EIATTR_FRAME_SIZE
	.align		4
.L_169:
        /*0354*/ 	.byte	0x04, 0x11
        /*0356*/ 	.short	(.L_171 - .L_170)
	.align		4
.L_170:
        /*0358*/ 	.word	index@(_Z25selective_scan_fwd_kernelI32Selective_Scan_fwd_kernel_traitsILi32ELi16ELi1ELb1ELb1ELb0ELb0EN3c104HalfEfEEv13SSMParamsBase)
        /*035c*/ 	.word	0x00000000


	//----- nvinfo : EIATTR_REGCOUNT
	.align		4
.L_171:
        /*0360*/ 	.byte	0x04, 0x2f
        /*0362*/ 	.short	(.L_173 - .L_172)
	.align		4
.L_172:
        /*0364*/ 	.word	index@(_Z25selective_scan_fwd_kernelI32Selective_Scan_fwd_kernel_traitsILi32ELi16ELi1ELb1ELb0ELb1ELb1EN3c104HalfEfEEv13SSMParamsBase)
        /*0368*/ 	.word	0x00000080


	//----- nvinfo : EIATTR_FRAME_SIZE
	.align		4
.L_173:
        /*036c*/ 	.byte	0x04, 0x11
        /*036e*/ 	.short	(.L_175 - .L_174)
	.align		4
.L_174:
        /*0370*/ 	.word	index@(_Z25selective_scan_fwd_kernelI32Selective_Scan_fwd_kernel_traitsILi32ELi16ELi1ELb1ELb0ELb1ELb1EN3c104HalfEfEEv13SSMParamsBase)
        /*0374*/ 	.word	0x00000000


	//----- nvinfo : EIATTR_REGCOUNT
	.align		4
.L_175:
        /*0378*/ 	.byte	0x04, 0x2f
        /*037a*/ 	.short	(.L_177 - .L_176)
	.align		4
.L_176:
        /*037c*/ 	.word	index@(_Z25selective_scan_fwd_kernelI32Selective_Scan_fwd_kernel_traitsILi32ELi16ELi1ELb1ELb0ELb1ELb0EN3c104HalfEfEEv13SSMParamsBase)
        /*0380*/ 	.word	0x0000008f


	//----- nvinfo : EIATTR_FRAME_SIZE
	.align		4
.L_177:
        /*0384*/ 	.byte	0x04, 0x11
        /*0386*/ 	.short	(.L_179 - .L_178)
	.align		4
.L_178:
        /*0388*/ 	.word	index@(_Z25selective_scan_fwd_kernelI32Selective_Scan_fwd_kernel_traitsILi32ELi16ELi1ELb1ELb0ELb1ELb0EN3c104HalfEfEEv13SSMParamsBase)
        /*038c*/ 	.word	0x00000000


	//----- nvinfo : EIATTR_REGCOUNT
	.align		4
.L_179:
        /*0390*/ 	.byte	0x04, 0x2f
        /*0392*/ 	.short	(.L_181 - .L_180)
	.align		4
.L_180:
        /*0394*/ 	.word	index@(_Z25selective_scan_fwd_kernelI32Selective_Scan_fwd_kernel_traitsILi32ELi16ELi1ELb1ELb0ELb0ELb1EN3c104HalfEfEEv13SSMParamsBase)
        /*0398*/ 	.word	0x00000075


	//----- nvinfo : EIATTR_FRAME_SIZE
	.align		4
.L_181:
        /*039c*/ 	.byte	0x04, 0x11
        /*039e*/ 	.short	(.L_183 - .L_182)
	.align		4
.L_182:
        /*03a0*/ 	.word	index@(_Z25selective_scan_fwd_kernelI32Selective_Scan_fwd_kernel_traitsILi32ELi16ELi1ELb1ELb0ELb0ELb1EN3c104HalfEfEEv13SSMParamsBase)
        /*03a4*/ 	.word	0x00000000


	//----- nvinfo : EIATTR_REGCOUNT
	.align		4
.L_183:
        /*03a8*/ 	.byte	0x04, 0x2f
        /*03aa*/ 	.short	(.L_185 - .L_184)
	.align		4
.L_184:
        /*03ac*/ 	.word	index@(_Z25selective_scan_fwd_kernelI32Selective_Scan_fwd_kernel_traitsILi32ELi16ELi1ELb1ELb0ELb0ELb0EN3c104HalfEfEEv13SSMParamsBase)
        /*03b0*/ 	.word	0x00000076


	//----- nvinfo : EIATTR_FRAME_SIZE
	.align		4
.L_185:
        /*03b4*/ 	.byte	0x04, 0x11
        /*03b6*/ 	.short	(.L_187 - .L_186)
	.align		4
.L_186:
        /*03b8*/ 	.word	index@(_Z25selective_scan_fwd_kernelI32Selective_Scan_fwd_kernel_traitsILi32ELi16ELi1ELb1ELb0ELb0ELb0EN3c104HalfEfEEv13SSMParamsBase)
        /*03bc*/ 	.word	0x00000000


	//----- nvinfo : EIATTR_REGCOUNT
	.align		4
.L_187:
        /*03c0*/ 	.byte	0x04, 0x2f
        /*03c2*/ 	.short	(.L_189 - .L_188)
	.align		4
.L_188:
        /*03c4*/ 	.word	index@(_Z25selective_scan_fwd_kernelI32Selective_Scan_fwd_kernel_traitsILi32ELi16ELi1ELb0ELb1ELb1ELb1EN3c104HalfEfEEv13SSMParamsBase)
        /*03c8*/ 	.word	0x000000c8


	//----- nvinfo : EIATTR_FRAME_SIZE
	.align		4
.L_189:
        /*03cc*/ 	.byte	0x04, 0x11
        /*03ce*/ 	.short	(.L_191 - .L_190)
	.align		4
.L_190:
        /*03d0*/ 	.word	index@(_Z25selective_scan_fwd_kernelI32Selective_Scan_fwd_kernel_traitsILi32ELi16ELi1ELb0ELb1ELb1ELb1EN3c104HalfEfEEv13SSMParamsBase)
        /*03d4*/ 	.word	0x00000000


	//----- nvinfo : EIATTR_REGCOUNT
	.align		4
.L_191:
        /*03d8*/ 	.byte	0x04, 0x2f
        /*03da*/ 	.short	(.L_193 - .L_192)
	.align		4
.L_192:
        /*03dc*/ 	.word	index@(_Z25selective_scan_fwd_kernelI32Selective_Scan_fwd_kernel_traitsILi32ELi16ELi1ELb0ELb1ELb1ELb0EN3c104HalfEfEEv13SSMParamsBase)
        /*03e0*/ 	.word	0x000000c8


	//----- nvinfo : EIATTR_FRAME_SIZE
	.align		4
.L_193:
        /*03e4*/ 	.byte	0x04, 0x11
        /*03e6*/ 	.short	(.L_195 - .L_194)
	.align		4
.L_194:
        /*03e8*/ 	.word	index@(_Z25selective_scan_fwd_kernelI32Selective_Scan_fwd_kernel_traitsILi32ELi16ELi1ELb0ELb1ELb1ELb0EN3c104HalfEfEEv13SSMParamsBase)
        /*03ec*/ 	.word	0x00000000


	//----- nvinfo : EIATTR_REGCOUNT
	.align		4
.L_195:
        /*03f0*/ 	.byte	0x04, 0x2f
        /*03f2*/ 	.short	(.L_197 - .L_196)
	.align		4
.L_196:
        /*03f4*/ 	.word	index@(_Z25selective_scan_fwd_kernelI32Selective_Scan_fwd_kernel_traitsILi32ELi16ELi1ELb0ELb1ELb0ELb1EN3c104HalfEfEEv13SSMParamsBase)
        /*03f8*/ 	.word	0x000000b8


	//----- nvinfo : EIATTR_FRAME_SIZE
	.align		4
.L_197:
        /*03fc*/ 	.byte	0x04, 0x11
        /*03fe*/ 	.short	(.L_199 - .L_198)
	.align		4
.L_198:
        /*0400*/ 	.word	index@(_Z25selective_scan_fwd_kernelI32Selective_Scan_fwd_kernel_traitsILi32ELi16ELi1ELb0ELb1ELb0ELb1EN3c104HalfEfEEv13SSMParamsBase)
        /*0404*/ 	.word	0x00000000


	//----- nvinfo : EIATTR_REGCOUNT
	.align		4
.L_199:
        /*0408*/ 	.byte	0x04, 0x2f
        /*040a*/ 	.short	(.L_201 - .L_200)
	.align		4
.L_200:
        /*040c*/ 	.word	index@(_Z25selective_scan_fwd_kernelI32Selective_Scan_fwd_kernel_traitsILi32ELi16ELi1ELb0ELb1ELb0ELb0EN3c104HalfEfEEv13SSMParamsBase)
        /*0410*/ 	.word	0x000000b8


	//----- nvinfo : EIATTR_FRAME_SIZE
	.align		4
.L_201:
        /*0414*/ 	.byte	0x04, 0x11
        /*0416*/ 	.short	(.L_203 - .L_202)
	.align		4
.L_202:
        /*0418*/ 	.word	index@(_Z25selective_scan_fwd_kernelI32Selective_Scan_fwd_kernel_traitsILi32ELi16ELi1ELb0ELb1ELb0ELb0EN3c104HalfEfEEv13SSMParamsBase)
        /*041c*/ 	.word	0x00000000


	//----- nvinfo : EIATTR_REGCOUNT
	.align		4
.L_203:
        /*0420*/ 	.byte	0x04, 0x2f
        /*0422*/ 	.short	(.L_205 - .L_204)
	.align		4
.L_204:
        /*0424*/ 	.word	index@(_Z25selective_scan_fwd_kernelI32Selective_Scan_fwd_kernel_traitsILi32ELi16ELi1ELb0ELb0ELb1ELb1EN3c104HalfEfEEv13SSMParamsBase)
        /*0428*/ 	.word	0x000000cc


	//----- nvinfo : EIATTR_FRAME_SIZE
	.align		4
.L_205:
        /*042c*/ 	.byte	0x04, 0x11
        /*042e*/ 	.short	(.L_207 - .L_206)
	.align		4
.L_206:
        /*0430*/ 	.word	index@(_Z25selective_scan_fwd_kernelI32Selective_Scan_fwd_kernel_traitsILi32ELi16ELi1ELb0ELb0ELb1ELb1EN3c104HalfEfEEv13SSMParamsBase)
        /*0434*/ 	.word	0x00000000


	//----- nvinfo : EIATTR_REGCOUNT
	.align		4
.L_207:
        /*0438*/ 	.byte	0x04, 0x2f
        /*043a*/ 	.short	(.L_209 - .L_208)
	.align		4
.L_208:
        /*043c*/ 	.word	index@(_Z25selective_scan_fwd_kernelI32Selective_Scan_fwd_kernel_traitsILi32ELi16ELi1ELb0ELb0ELb1ELb0EN3c104HalfEfEEv13SSMParamsBase)
        /*0440*/ 	.word	0x000000ca


	//----- nvinfo : EIATTR_FRAME_SIZE
	.align		4
.L_209:
        /*0444*/ 	.byte	0x04, 0x11
        /*0446*/ 	.short	(.L_211 - .L_210)
	.align		4
.L_210:
        /*0448*/ 	.word	index@(_Z25selective_scan_fwd_kernelI32Selective_Scan_fwd_kernel_traitsILi32ELi16ELi1ELb0ELb0ELb1ELb0EN3c104HalfEfEEv13SSMParamsBase)
        /*044c*/ 	.word	0x00000000


	//----- nvinfo : EIATTR_REGCOUNT
	.align		4
.L_211:
        /*0450*/ 	.byte	0x04, 0x2f
        /*0452*/ 	.short	(.L_213 - .L_212)
	.align		4
.L_212:
        /*0454*/ 	.word	index@(_Z25selective_scan_fwd_kernelI32Selective_Scan_fwd_kernel_traitsILi32ELi16ELi1ELb0ELb0ELb0ELb1EN3c104HalfEfEEv13SSMParamsBase)
        /*0458*/ 	.word	0x000000bd


	//----- nvinfo : EIATTR_FRAME_SIZE
	.align		4
.L_213:
        /*045c*/ 	.byte	0x04, 0x11
        /*045e*/ 	.short	(.L_215 - .L_214)
	.align		4
.L_214:
        /*0460*/ 	.word	index@(_Z25selective_scan_fwd_kernelI32Selective_Scan_fwd_kernel_traitsILi32ELi16ELi1ELb0ELb0ELb0ELb1EN3c104HalfEfEEv13SSMParamsBase)
        /*0464*/ 	.word	0x00000000


	//----- nvinfo : EIATTR_REGCOUNT
	.align		4
.L_215:
        /*0468*/ 	.byte	0x04, 0x2f
        /*046a*/ 	.short	(.L_217 - .L_216)
	.align		4
.L_216:
        /*046c*/ 	.word	index@(_Z25selective_scan_fwd_kernelI32Selective_Scan_fwd_kernel_traitsILi32ELi16ELi1ELb0ELb0ELb0ELb0EN3c104HalfEfEEv13SSMParamsBase)
        /*0470*/ 	.word	0x000000b6


	//----- nvinfo : EIATTR_FRAME_SIZE
	.align		4
.L_217:
        /*0474*/ 	.byte	0x04, 0x11
        /*0476*/ 	.short	(.L_219 - .L_218)
	.align		4
.L_218:
        /*0478*/ 	.word	index@(_Z25selective_scan_fwd_kernelI32Selective_Scan_fwd_kernel_traitsILi32ELi16ELi1ELb0ELb0ELb0ELb0EN3c104HalfEfEEv13SSMParamsBase)
        /*047c*/ 	.word	0x00000000


	//----- nvinfo : EIATTR_REGCOUNT
	.align		4
.L_219:
        /*0480*/ 	.byte	0x04, 0x2f
        /*0482*/ 	.short	(.L_221 - .L_220)
	.align		4
.L_220:
        /*0484*/ 	.word	index@(_Z25selective_scan_fwd_kernelI32Selective_Scan_fwd_kernel_traitsILi64ELi16ELi1ELb1ELb1ELb1ELb1EN3c104HalfEfEEv13SSMParamsBase)
        /*0488*/ 	.word	0x0000008f


	//----- nvinfo : EIATTR_FRAME_SIZE
	.align		4
.L_221:
        /*048c*/ 	.byte	0x04, 0x11
        /*048e*/ 	.short	(.L_223 - .L_222)
	.align		4
.L_222:
        /*0490*/ 	.word	index@(_Z25selective_scan_fwd_kernelI32Selective_Scan_fwd_kernel_traitsILi64ELi16ELi1ELb1ELb1ELb1ELb1EN3c104HalfEfEEv13SSMParamsBase)
        /*0494*/ 	.word	0x00000000


	//----- nvinfo : EIATTR_REGCOUNT
	.align		4
.L_223:
        /*0498*/ 	.byte	0x04, 0x2f
        /*049a*/ 	.short	(.L_225 - .L_224)
	.align		4
.L_224:
        /*049c*/ 	.word	index@(_Z25selective_scan_fwd_kernelI32Selective_Scan_fwd_kernel_traitsILi64ELi16ELi1ELb1ELb1ELb1ELb0EN3c104HalfEfEEv13SSMParamsBase)
        /*04a0*/ 	.word	0x0000008f


	//----- nvinfo : EIATTR_FRAME_SIZE
	.align		4
.L_225:
        /*04a4*/ 	.byte	0x04, 0x11
        /*04a6*/ 	.short	(.L_227 - .L_226)
	.align		4
.L_226:
        /*04a8*/ 	.word	index@(_Z25selective_scan_fwd_kernelI32Selective_Scan_fwd_kernel_traitsILi64ELi16ELi1ELb1ELb1ELb1ELb0EN3c104HalfEfEEv13SSMParamsBase)
        /*04ac*/ 	.word	0x00000000


	//----- nvinfo : EIATTR_REGCOUNT
	.align		4
.L_227:
        /*04b0*/ 	.byte	0x04, 0x2f
        /*04b2*/ 	.short	(.L_229 - .L_228)
	.align		4
.L_228:
        /*04b4*/ 	.word	index@(_Z25selective_scan_fwd_kernelI32Selective_Scan_fwd_kernel_traitsILi64ELi16ELi1ELb1ELb1ELb0ELb1EN3c104HalfEfEEv13SSMParamsBase)
        /*04b8*/ 	.word	0x00000088


	//----- nvinfo : EIATTR_FRAME_SIZE
	.align		4
.L_229:
        /*04bc*/ 	.byte	0x04, 0x11
        /*04be*/ 	.short	(.L_231 - .L_230)
	.align		4
.L_230:
        /*04c0*/ 	.word	index@(_Z25selective_scan_fwd_kernelI32Selective_Scan_fwd_kernel_traitsILi64ELi16ELi1ELb1ELb1ELb0ELb1EN3c104HalfEfEEv13SSMParamsBase)
        /*04c4*/ 	.word	0x00000000


	//----- nvinfo : EIATTR_REGCOUNT
	.align		4
.L_231:
        /*04c8*/ 	.byte	0x04, 0x2f
        /*04ca*/ 	.short	(.L_233 - .L_232)
	.align		4
.L_232:
        /*04cc*/ 	.word	index@(_Z25selective_scan_fwd_kernelI32Selective_Scan_fwd_kernel_traitsILi64ELi16ELi1ELb1ELb1ELb0ELb0EN3c104HalfEfEEv13SSMParamsBase)
        /*04d0*/ 	.word	0x0000008a


	//----- nvinfo : EIATTR_FRAME_SIZE
	.align		4
.L_233:
        /*04d4*/ 	.byte	0x04, 0x11
        /*04d6*/ 	.short	(.L_235 - .L_234)
	.align		4
.L_234:
        /*04d8*/ 	.word	index@(_Z25selective_scan_fwd_kernelI32Selective_Scan_fwd_kernel_traitsILi64ELi16ELi1ELb1ELb1ELb0ELb0EN3c104HalfEfEEv13SSMParamsBase)
        /*04dc*/ 	.word	0x00000000


	//----- nvinfo : EIATTR_REGCOUNT
	.align		4
.L_235:
        /*04e0*/ 	.byte	0x04, 0x2f
        /*04e2*/ 	.short	(.L_237 - .L_236)
	.align		4
.L_236:
        /*04e4*/ 	.word	index@(_Z25selective_scan_fwd_kernelI32Selective_Scan_fwd_kernel_traitsILi64ELi16ELi1ELb1ELb0ELb1ELb1EN3c104HalfEfEEv13SSMParamsBase)
        /*04e8*/ 	.word	0x00000093


	//----- nvinfo : EIATTR_FRAME_SIZE
	.align		4
.L_237:
        /*04ec*/ 	.byte	0x04, 0x11
        /*04ee*/ 	.short	(.L_239 - .L_238)
	.align		4
.L_238:
        /*04f0*/ 	.word	index@(_Z25selective_scan_fwd_kernelI32Selective_Scan_fwd_kernel_traitsILi64ELi16ELi1ELb1ELb0ELb1ELb1EN3c104HalfEfEEv13SSMParamsBase)
        /*04f4*/ 	.word	0x00000000


	//----- nvinfo : EIATTR_REGCOUNT
	.align		4
.L_239:
        /*04f8*/ 	.byte	0x04, 0x2f
        /*04fa*/ 	.short	(.L_241 - .L_240)
	.align		4
.L_240:
        /*04fc*/ 	.word	index@(_Z25selective_scan_fwd_kernelI32Selective_Scan_fwd_kernel_traitsILi64ELi16ELi1ELb1ELb0ELb1ELb0EN3c104HalfEfEEv13SSMParamsBase)
        /*0500*/ 	.word	0x00000095


	//----- nvinfo : EIATTR_FRAME_SIZE
	.align		4
.L_241:
        /*0504*/ 	.byte	0x04, 0x11
        /*0506*/ 	.short	(.L_243 - .L_242)
	.align		4
.L_242:
        /*0508*/ 	.word	index@(_Z25selective_scan_fwd_kernelI32Selective_Scan_fwd_kernel_traitsILi64ELi16ELi1ELb1ELb0ELb1ELb0EN3c104HalfEfEEv13SSMParamsBase)
        /*050c*/ 	.word	0x00000000


	//----- nvinfo : EIATTR_REGCOUNT
	.align		4
.L_243:
        /*0510*/ 	.byte	0x04, 0x2f
        /*0512*/ 	.short	(.L_245 - .L_244)
	.align		4
.L_244:
        /*0514*/ 	.word	index@(_Z25selective_scan_fwd_kernelI32Selective_Scan_fwd_kernel_traitsILi64ELi16ELi1ELb1ELb0ELb0ELb1EN3c104HalfEfEEv13SSMParamsBase)
        /*0518*/ 	.word	0x0000007f


	//----- nvinfo : EIATTR_FRAME_SIZE
	.align		4
.L_245:
        /*051c*/ 	.byte	0x04, 0x11
        /*051e*/ 	.short	(.L_247 - .L_246)
	.align		4
.L_246:
        /*0520*/ 	.word	index@(_Z25selective_scan_fwd_kernelI32Selective_Scan_fwd_kernel_traitsILi64ELi16ELi1ELb1ELb0ELb0ELb1EN3c104HalfEfEEv13SSMParamsBase)
        /*0524*/ 	.word	0x00000000


	//----- nvinfo : EIATTR_REGCOUNT
	.align		4
.L_247:
        /*0528*/ 	.byte	0x04, 0x2f
        /*052a*/ 	.short	(.L_249 - .L_248)
	.align		4
.L_248:
        /*052c*/ 	.word	index@(_Z25selective_scan_fwd_kernelI32Selective_Scan_fwd_kernel_traitsILi64ELi16ELi1ELb1ELb0ELb0ELb0EN3c104HalfEfEEv13SSMParamsBase)
        /*0530*/ 	.word	0x00000078


	//----- nvinfo : EIATTR_FRAME_SIZE
	.align		4
.L_249:
        /*0534*/ 	.byte	0x04, 0x11
        /*0536*/ 	.short	(.L_251 - .L_250)
	.align		4
.L_250:
        /*0538*/ 	.word	index@(_Z25selective_scan_fwd_kernelI32Selective_Scan_fwd_kernel_traitsILi64ELi16ELi1ELb1ELb0ELb0ELb0EN3c104HalfEfEEv13SSMParamsBase)
        /*053c*/ 	.word	0x00000000


	//----- nvinfo : EIATTR_REGCOUNT
	.align		4
.L_251:
        /*0540*/ 	.byte	0x04, 0x2f
        /*0542*/ 	.short	(.L_253 - .L_252)
	.align		4
.L_252:
        /*0544*/ 	.word	index@(_Z25selective_scan_fwd_kernelI32Selective_Scan_fwd_kernel_traitsILi64ELi16ELi1ELb0ELb1ELb1ELb1EN3c104HalfEfEEv13SSMParamsBase)
        /*0548*/ 	.word	0x000000a8


	//----- nvinfo : EIATTR_FRAME_SIZE
	.align		4
.L_253:
        /*054c*/ 	.byte	0x04, 0x11
        /*054e*/ 	.short	(.L_255 - .L_254)
	.align		4
.L_254:
        /*0550*/ 	.word	index@(_Z25selective_scan_fwd_kernelI32Selective_Scan_fwd_kernel_traitsILi64ELi16ELi1ELb0ELb1ELb1ELb1EN3c104HalfEfEEv13SSMParamsBase)
        /*0554*/ 	.word	0x00000000


	//----- nvinfo : EIATTR_REGCOUNT
	.align		4
.L_255:
        /*0558*/ 	.byte	0x04, 0x2f
        /*055a*/ 	.short	(.L_257 - .L_256)
	.align		4
.L_256:
        /*055c*/ 	.word	index@(_Z25selective_scan_fwd_kernelI32Selective_Scan_fwd_kernel_traitsILi64ELi16ELi1ELb0ELb1ELb1ELb0EN3c104HalfEfEEv13SSMParamsBase)
        /*0560*/ 	.word	0x000000a8


	//----- nvinfo : EIATTR_FRAME_SIZE
	.align		4
.L_257:
        /*0564*/ 	.byte	0x04, 0x11
        /*0566*/ 	.short	(.L_259 - .L_258)
	.align		4
.L_258:
        /*0568*/ 	.word	index@(_Z25selective_scan_fwd_kernelI32Selective_Scan_fwd_kernel_traitsILi64ELi16ELi1ELb0ELb1ELb1ELb0EN3c104HalfEfEEv13SSMParamsBase)
        /*056c*/ 	.word	0x00000000


	//----- nvinfo : EIATTR_REGCOUNT
	.align		4
.L_259:
        /*0570*/ 	.byte	0x04, 0x2f
        /*0572*/ 	.short	(.L_261 - .L_260)
	.align		4
.L_260:
        /*0574*/ 	.word	index@(_Z25selective_scan_fwd_kernelI32Selective_Scan_fwd_kernel_traitsILi64ELi16ELi1ELb0ELb1ELb0ELb1EN3c104HalfEfEEv13SSMParamsBase)
        /*0578*/ 	.word	0x0000009b


	//----- nvinfo : EIATTR_FRAME_SIZE
	.align		4
.L_261:
        /*057c*/ 	.byte	0x04, 0x11
        /*057e*/ 	.short	(.L_263 - .L_262)
	.align		4
.L_262:
        /*0580*/ 	.word	index@(_Z25selective_scan_fwd_kernelI32Selective_Scan_fwd_kernel_traitsILi64ELi16ELi1ELb0ELb1ELb0ELb1EN3c104HalfEfEEv13SSMParamsBase)
        /*0584*/ 	.word	0x00000000


	//----- nvinfo : EIATTR_REGCOUNT
	.align		4
.L_263:
        /*0588*/ 	.byte	0x04, 0x2f
        /*058a*/ 	.short	(.L_265 - .L_264)
	.align		4
.L_264:
        /*058c*/ 	.word	index@(_Z25selective_scan_fwd_kernelI32Selective_Scan_fwd_kernel_traitsILi64ELi16ELi1ELb0ELb1ELb0ELb0EN3c104HalfEfEEv13SSMParamsBase)
        /*0590*/ 	.word	0x0000009b


	//----- nvinfo : EIATTR_FRAME_SIZE
	.align		4
.L_265:
        /*0594*/ 	.byte	0x04, 0x11
        /*0596*/ 	.short	(.L_267 - .L_266)
	.align		4
.L_266:
        /*0598*/ 	.word	index@(_Z25selective_scan_fwd_kernelI32Selective_Scan_fwd_kernel_traitsILi64ELi16ELi1ELb0ELb1ELb0ELb0EN3c104HalfEfEEv13SSMParamsBase)
        /*059c*/ 	.word	0x00000000


	//----- nvinfo : EIATTR_REGCOUNT
	.align		4
.L_267:
        /*05a0*/ 	.byte	0x04, 0x2f
        /*05a2*/ 	.short	(.L_269 - .L_268)
	.align		4
.L_268:
        /*05a4*/ 	.word	index@(_Z25selective_scan_fwd_kernelI32Selective_Scan_fwd_kernel_traitsILi64ELi16ELi1ELb0ELb0ELb1ELb1EN3c104HalfEfEEv13SSMParamsBase)
        /*05a8*/ 	.word	0x000000a8


	//----- nvinfo : EIATTR_FRAME_SIZE
	.align		4
.L_269:
        /*05ac*/ 	.byte	0x04, 0x11
        /*05ae*/ 	.short	(.L_271 - .L_270)
	.align		4
.L_270:
        /*05b0*/ 	.word	index@(_Z25selective_scan_fwd_kernelI32Selective_Scan_fwd_kernel_traitsILi64ELi16ELi1ELb0ELb0ELb1ELb1EN3c104HalfEfEEv13SSMParamsBase)
        /*05b4*/ 	.word	0x00000000


	//----- nvinfo : EIATTR_REGCOUNT
	.align		4
.L_271:
        /*05b8*/ 	.byte	0x04, 0x2f
        /*05ba*/ 	.short	(.L_273 - .L_272)
	.align		4
.L_272:
        /*05bc*/ 	.word	index@(_Z25selective_scan_fwd_kernelI32Selective_Scan_fwd_kernel_traitsILi64ELi16ELi1ELb0ELb0ELb1ELb0EN3c104HalfEfEEv13SSMParamsBase)
        /*05c0*/ 	.word	0x000000a6


	//----- nvinfo : EIATTR_FRAME_SIZE
	.align		4
.L_273:
        /*05c4*/ 	.byte	0x04, 0x11
        /*05c6*/ 	.short	(.L_275 - .L_274)
	.align		4
.L_274:
        /*05c8*/ 	.word	index@(_Z25selective_scan_fwd_kernelI32Selective_Scan_fwd_kernel_traitsILi64ELi16ELi1ELb0ELb0ELb1ELb0EN3c104HalfEfEEv13SSMParamsBase)
        /*05cc*/ 	.word	0x00000000


	//----- nvinfo : EIATTR_REGCOUNT
	.align		4
.L_275:
        /*05d0*/ 	.byte	0x04, 0x2f
        /*05d2*/ 	.short	(.L_277 - .L_276)
	.align		4
.L_276:
        /*05d4*/ 	.word	index@(_Z25selective_scan_fwd_kernelI32Selective_Scan_fwd_kernel_traitsILi64ELi16ELi1ELb0ELb0ELb0ELb1EN3c104HalfEfEEv13SSMParamsBase)
        /*05d8*/ 	.word	0x0000008b


	//----- nvinfo : EIATTR_FRAME_SIZE
	.align		4
.L_277:
        /*05dc*/ 	.byte	0x04, 0x11
        /*05de*/ 	.short	(.L_279 - .L_278)
	.align		4
.L_278:
        /*05e0*/ 	.word	index@(_Z25selective_scan_fwd_kernelI32Selective_Scan_fwd_kernel_traitsILi64ELi16ELi1ELb0ELb0ELb0ELb1EN3c104HalfEfEEv13SSMParamsBase)
        /*05e4*/ 	.word	0x00000000


	//----- nvinfo : EIATTR_REGCOUNT
	.align		4
.L_279:
        /*05e8*/ 	.byte	0x04, 0x2f
        /*05ea*/ 	.short	(.L_281 - .L_280)
	.align		4
.L_280:
        /*05ec*/ 	.word	index@(_Z25selective_scan_fwd_kernelI32Selective_Scan_fwd_kernel_traitsILi64ELi16ELi1ELb0ELb0ELb0ELb0EN3c104HalfEfEEv13SSMParamsBase)
        /*05f0*/ 	.word	0x00000091


	//----- nvinfo : EIATTR_FRAME_SIZE
	.align		4
.L_281:
        /*05f4*/ 	.byte	0x04, 0x11
        /*05f6*/ 	.short	(.L_283 - .L_282)
	.align		4
.L_282:
        /*05f8*/ 	.word	index@(_Z25selective_scan_fwd_kernelI32Selective_Scan_fwd_kernel_traitsILi64ELi16ELi1ELb0ELb0ELb0ELb0EN3c104HalfEfEEv13SSMParamsBase)
        /*05fc*/ 	.word	0x00000000


	//----- nvinfo : EIATTR_REGCOUNT
	.align		4
.L_283:
        /*0600*/ 	.byte	0x04, 0x2f
        /*0602*/ 	.short	(.L_285 - .L_284)
	.align		4
.L_284:
        /*0604*/ 	.word	index@(_Z25selective_scan_fwd_kernelI32Selective_Scan_fwd_kernel_traitsILi128ELi16ELi1ELb1ELb1ELb1ELb1EN3c104HalfEfEEv13SSMParamsBase)
        /*0608*/ 	.word	0x00000095


	//----- nvinfo : EIATTR_FRAME_SIZE
	.align		4
.L_285:
        /*060c*/ 	.byte	0x04, 0x11
        /*060e*/ 	.short	(.L_287 - .L_286)
	.align		4
.L_286:
        /*0610*/ 	.word	index@(_Z25selective_scan_fwd_kernelI32Selective_Scan_fwd_kernel_traitsILi128ELi16ELi1ELb1ELb1ELb1ELb1EN3c104HalfEfEEv13SSMParamsBase)
        /*0614*/ 	.word	0x00000000


	//----- nvinfo : EIATTR_REGCOUNT
	.align		4
.L_287:
        /*0618*/ 	.byte	0x04, 0x2f
        /*061a*/ 	.short	(.L_289 - .L_288)
	.align		4
.L_288:
        /*061c*/ 	.word	index@(_Z25selective_scan_fwd_kernelI32Selective_Scan_fwd_kernel_traitsILi128ELi16ELi1ELb1ELb1ELb1ELb0EN3c104HalfEfEEv13SSMParamsBase)
        /*0620*/ 	.word	0x00000093


	//----- nvinfo : EIATTR_FRAME_SIZE
	.align		4
.L_289:
        /*0624*/ 	.byte	0x04, 0x11
        /*0626*/ 	.short	(.L_291 - .L_290)
	.align		4
.L_290:
        /*0628*/ 	.word	index@(_Z25selective_scan_fwd_kernelI32Selective_Scan_fwd_kernel_traitsILi128ELi16ELi1ELb1ELb1ELb1ELb0EN3c104HalfEfEEv13SSMParamsBase)
        /*062c*/ 	.word	0x00000000


	//----- nvinfo : EIATTR_REGCOUNT
	.align		4
.L_291:
        /*0630*/ 	.byte	0x04, 0x2f
        /*0632*/ 	.short	(.L_293 - .L_292)
	.align		4
.L_292:
        /*0634*/ 	.word	index@(_Z25selective_scan_fwd_kernelI32Selective_Scan_fwd_kernel_traitsILi128ELi16ELi1ELb1ELb1ELb0ELb1EN3c104HalfEfEEv13SSMParamsBase)
        /*0638*/ 	.word	0x0000008c


	//----- nvinfo : EIATTR_FRAME_SIZE
	.align		4
.L_293:
        /*063c*/ 	.byte	0x04, 0x11
        /*063e*/ 	.short	(.L_295 - .L_294)
	.align		4
.L_294:
        /*0640*/ 	.word	index@(_Z25selective_scan_fwd_kernelI32Selective_Scan_fwd_kernel_traitsILi128ELi16ELi1ELb1ELb1ELb0ELb1EN3c104HalfEfEEv13SSMParamsBase)
        /*0644*/ 	.word	0x00000000


	//----- nvinfo : EIATTR_REGCOUNT
	.align		4
.L_295:
        /*0648*/ 	.byte	0x04, 0x2f
        /*064a*/ 	.short	(.L_297 - .L_296)
	.align		4
.L_296:
        /*064c*/ 	.word	index@(_Z25selective_scan_fwd_kernelI32Selective_Scan_fwd_kernel_traitsILi128ELi16ELi1ELb1ELb1ELb0ELb0EN3c104HalfEfEEv13SSMParamsBase)
        /*0650*/ 	.word	0x0000008e


	//----- nvinfo : EIATTR_FRAME_SIZE
	.align		4
.L_297:
        /*0654*/ 	.byte	0x04, 0x11
        /*0656*/ 	.short	(.L_299 - .L_298)
	.align		4
.L_298:
        /*0658*/ 	.word	index@(_Z25selective_scan_fwd_kernelI32Selective_Scan_fwd_kernel_traitsILi128ELi16ELi1ELb1ELb1ELb0ELb0EN3c104HalfEfEEv13SSMParamsBase)
        /*065c*/ 	.word	0x00000000


	//----- nvinfo : EIATTR_REGCOUNT
	.align		4
.L_299:
        /*0660*/ 	.byte	0x04, 0x2f
        /*0662*/ 	.short	(.L_301 - .L_300)
	.align		4
.L_300:
        /*0664*/ 	.word	index@(_Z25selective_scan_fwd_kernelI32Selective_Scan_fwd_kernel_traitsILi128ELi16ELi1ELb1ELb0ELb1ELb1EN3c104HalfEfEEv13SSMParamsBase)
        /*0668*/ 	.word	0x00000093


	//----- nvinfo : EIATTR_FRAME_SIZE
	.align		4
.L_301:
        /*066c*/ 	.byte	0x04, 0x11
        /*066e*/ 	.short	(.L_303 - .L_302)
	.align		4
.L_302:
        /*0670*/ 	.word	index@(_Z25selective_scan_fwd_kernelI32Selective_Scan_fwd_kernel_traitsILi128ELi16ELi1ELb1ELb0ELb1ELb1EN3c104HalfEfEEv13SSMParamsBase)
        /*0674*/ 	.word	0x00000000


	//----- nvinfo : EIATTR_REGCOUNT
	.align		4
.L_303:
        /*0678*/ 	.byte	0x04, 0x2f
        /*067a*/ 	.short	(.L_305 - .L_304)
	.align		4
.L_304:
        /*067c*/ 	.word	index@(_Z25selective_scan_fwd_kernelI32Selective_Scan_fwd_kernel_traitsILi128ELi16ELi1ELb1ELb0ELb1ELb0EN3c104HalfEfEEv13SSMParamsBase)
        /*0680*/ 	.word	0x00000095


	//----- nvinfo : EIATTR_FRAME_SIZE
	.align		4
.L_305:
        /*0684*/ 	.byte	0x04, 0x11
        /*0686*/ 	.short	(.L_307 - .L_306)
	.align		4
.L_306:
        /*0688*/ 	.word	index@(_Z25selective_scan_fwd_kernelI32Selective_Scan_fwd_kernel_traitsILi128ELi16ELi1ELb1ELb0ELb1ELb0EN3c104HalfEfEEv13SSMParamsBase)
        /*068c*/ 	.word	0x00000000


	//----- nvinfo : EIATTR_REGCOUNT
	.align		4
.L_307:
        /*0690*/ 	.byte	0x04, 0x2f
        /*0692*/ 	.short	(.L_309 - .L_308)
	.align		4
.L_308:
        /*0694*/ 	.word	index@(_Z25selective_scan_fwd_kernelI32Selective_Scan_fwd_kernel_traitsILi128ELi16ELi1ELb1ELb0ELb0ELb1EN3c104HalfEfEEv13SSMParamsBase)
        /*0698*/ 	.word	0x0000007f


	//----- nvinfo : EIATTR_FRAME_SIZE
	.align		4
.L_309:
        /*069c*/ 	.byte	0x04, 0x11
        /*069e*/ 	.short	(.L_311 - .L_310)
	.align		4
.L_310:
        /*06a0*/ 	.word	index@(_Z25selective_scan_fwd_kernelI32Selective_Scan_fwd_kernel_traitsILi128ELi16ELi1ELb1ELb0ELb0ELb1EN3c104HalfEfEEv13SSMParamsBase)
        /*06a4*/ 	.word	0x00000000


	//----- nvinfo : EIATTR_REGCOUNT
	.align		4
.L_311:
        /*06a8*/ 	.byte	0x04, 0x2f
        /*06aa*/ 	.short	(.L_313 - .L_312)
	.align		4
.L_312:
        /*06ac*/ 	.word	index@(_Z25selective_scan_fwd_kernelI32Selective_Scan_fwd_kernel_traitsILi128ELi16ELi1ELb1ELb0ELb0ELb0EN3c104HalfEfEEv13SSMParamsBase)
        /*06b0*/ 	.word	0x0000007d


	//----- nvinfo : EIATTR_FRAME_SIZE
	.align		4
.L_313:
        /*06b4*/ 	.byte	0x04, 0x11
        /*06b6*/ 	.short	(.L_315 - .L_314)
	.align		4
.L_314:
        /*06b8*/ 	.word	index@(_Z25selective_scan_fwd_kernelI32Selective_Scan_fwd_kernel_traitsILi128ELi16ELi1ELb1ELb0ELb0ELb0EN3c104HalfEfEEv13SSMParamsBase)
        /*06bc*/ 	.word	0x00000000


	//----- nvinfo : EIATTR_REGCOUNT
	.align		4
.L_315:
        /*06c0*/ 	.byte	0x04, 0x2f
        /*06c2*/ 	.short	(.L_317 - .L_316)
	.align		4
.L_316:
        /*06c4*/ 	.word	index@(_Z25selective_scan_fwd_kernelI32Selective_Scan_fwd_kernel_traitsILi128ELi16ELi1ELb0ELb1ELb1ELb1EN3c104HalfEfEEv13SSMParamsBase)
        /*06c8*/ 	.word	0x000000a8


	//----- nvinfo : EIATTR_FRAME_SIZE
	.align		4
.L_317:
        /*06cc*/ 	.byte	0x04, 0x11
        /*06ce*/ 	.short	(.L_319 - .L_318)
	.align		4
.L_318:
        /*06d0*/ 	.word	index@(_Z25selective_scan_fwd_kernelI32Selective_Scan_fwd_kernel_traitsILi128ELi16ELi1ELb0ELb1ELb1ELb1EN3c104HalfEfEEv13SSMParamsBase)
        /*06d4*/ 	.word	0x00000000


	//----- nvinfo : EIATTR_REGCOUNT
	.align		4
.L_319:
        /*06d8*/ 	.byte	0x04, 0x2f
        /*06da*/ 	.short	(.L_321 - .L_320)
	.align		4
.L_320:
        /*06dc*/ 	.word	index@(_Z25selective_scan_fwd_kernelI32Selective_Scan_fwd_kernel_traitsILi128ELi16ELi1ELb0ELb1ELb1ELb0EN3c104HalfEfEEv13SSMParamsBase)
        /*06e0*/ 	.word	0x000000a8


	//----- nvinfo : EIATTR_FRAME_SIZE
	.align		4
.L_321:
        /*06e4*/ 	.byte	0x04, 0x11
        /*06e6*/ 	.short	(.L_323 - .L_322)
	.align		4
.L_322:
        /*06e8*/ 	.word	index@(_Z25selective_scan_fwd_kernelI32Selective_Scan_fwd_kernel_traitsILi128ELi16ELi1ELb0ELb1ELb1ELb0EN3c104HalfEfEEv13SSMParamsBase)
        /*06ec*/ 	.word	0x00000000


	//----- nvinfo : EIATTR_REGCOUNT
	.align		4
.L_323:
        /*06f0*/ 	.byte	0x04, 0x2f
        /*06f2*/ 	.short	(.L_325 - .L_324)
	.align		4
.L_324:
        /*06f4*/ 	.word	index@(_Z25selective_scan_fwd_kernelI32Selective_Scan_fwd_kernel_traitsILi128ELi16ELi1ELb0ELb1ELb0ELb1EN3c104HalfEfEEv13SSMParamsBase)
        /*06f8*/ 	.word	0x0000009f


	//----- nvinfo : EIATTR_FRAME_SIZE
	.align		4
.L_325:
        /*06fc*/ 	.byte	0x04, 0x11
        /*06fe*/ 	.short	(.L_327 - .L_326)
	.align		4
.L_326:
        /*0700*/ 	.word	index@(_Z25selective_scan_fwd_kernelI32Selective_Scan_fwd_kernel_traitsILi128ELi16ELi1ELb0ELb1ELb0ELb1EN3c104HalfEfEEv13SSMParamsBase)
        /*0704*/ 	.word	0x00000000


	//----- nvinfo : EIATTR_REGCOUNT
	.align		4
.L_327:
        /*0708*/ 	.byte	0x04, 0x2f
        /*070a*/ 	.short	(.L_329 - .L_328)
	.align		4
.L_328:
        /*070c*/ 	.word	index@(_Z25selective_scan_fwd_kernelI32Selective_Scan_fwd_kernel_traitsILi128ELi16ELi1ELb0ELb1ELb0ELb0EN3c104HalfEfEEv13SSMParamsBase)
        /*0710*/ 	.word	0x0000009d


	//----- nvinfo : EIATTR_FRAME_SIZE
	.align		4
.L_329:
        /*0714*/ 	.byte	0x04, 0x11
        /*0716*/ 	.short	(.L_331 - .L_330)
	.align		4
.L_330:
        /*0718*/ 	.word	index@(_Z25selective_scan_fwd_kernelI32Selective_Scan_fwd_kernel_traitsILi128ELi16ELi1ELb0ELb1ELb0ELb0EN3c104HalfEfEEv13SSMParamsBase)
        /*071c*/ 	.word	0x00000000


	//----- nvinfo : EIATTR_REGCOUNT
	.align		4
.L_331:
        /*0720*/ 	.byte	0x04, 0x2f
        /*0722*/ 	.short	(.L_333 - .L_332)
	.align		4
.L_332:
        /*0724*/ 	.word	index@(_Z25selective_scan_fwd_kernelI32Selective_Scan_fwd_kernel_traitsILi128ELi16ELi1ELb0ELb0ELb1ELb1EN3c104HalfEfEEv13SSMParamsBase)
        /*0728*/ 	.word	0x000000a8


	//----- nvinfo : EIATTR_FRAME_SIZE
	.align		4
.L_333:
        /*072c*/ 	.byte	0x04, 0x11
        /*072e*/ 	.short	(.L_335 - .L_334)
	.align		4
.L_334:
        /*0730*/ 	.word	index@(_Z25selective_scan_fwd_kernelI32Selective_Scan_fwd_kernel_traitsILi128ELi16ELi1ELb0ELb0ELb1ELb1EN3c104HalfEfEEv13SSMParamsBase)
        /*0734*/ 	.word	0x00000000


	//----- nvinfo : EIATTR_REGCOUNT
	.align		4
.L_335:
        /*0738*/ 	.byte	0x04, 0x2f
        /*073a*/ 	.short	(.L_337 - .L_336)
	.align		4
.L_336:
        /*073c*/ 	.word	index@(_Z25selective_scan_fwd_kernelI32Selective_Scan_fwd_kernel_traitsILi128ELi16ELi1ELb0ELb0ELb1ELb0EN3c104HalfEfEEv13SSMParamsBase)
        /*0740*/ 	.word	0x000000a7


	//----- nvinfo : EIATTR_FRAME_SIZE
	.align		4
.L_337:
        /*0744*/ 	.byte	0x04, 0x11
        /*0746*/ 	.short	(.L_339 - .L_338)
	.align		4
.L_338:
        /*0748*/ 	.word	index@(_Z25selective_scan_fwd_kernelI32Selective_Scan_fwd_kernel_traitsILi128ELi16ELi1ELb0ELb0ELb1ELb0EN3c104HalfEfEEv13SSMParamsBase)
        /*074c*/ 	.word	0x00000000


	//----- nvinfo : EIATTR_REGCOUNT
	.align		4
.L_339:
        /*0750*/ 	.byte	0x04, 0x2f
        /*0752*/ 	.short	(.L_341 - .L_340)
	.align		4
.L_340:
        /*0754*/ 	.word	index@(_Z25selective_scan_fwd_kernelI32Selective_Scan_fwd_kernel_traitsILi128ELi16ELi1ELb0ELb0ELb0ELb1EN3c104HalfEfEEv13SSMParamsBase)
        /*0758*/ 	.word	0x0000008f


	//----- nvinfo : EIATTR_FRAME_SIZE
	.align		4
.L_341:
        /*075c*/ 	.byte	0x04, 0x11
        /*075e*/ 	.short	(.L_343 - .L_342)
	.align		4
.L_342:
        /*0760*/ 	.word	index@(_Z25selective_scan_fwd_kernelI32Selective_Scan_fwd_kernel_traitsILi128ELi16ELi1ELb0ELb0ELb0ELb1EN3c104HalfEfEEv13SSMParamsBase)
        /*0764*/ 	.word	0x00000000


	//----- nvinfo : EIATTR_REGCOUNT
	.align		4
.L_343:
        /*0768*/ 	.byte	0x04, 0x2f
        /*076a*/ 	.short	(.L_345 - .L_344)
	.align		4
.L_344:
        /*076c*/ 	.word	index@(_Z25selective_scan_fwd_kernelI32Selective_Scan_fwd_kernel_traitsILi128ELi16ELi1ELb0ELb0ELb0ELb0EN3c104HalfEfEEv13SSMParamsBase)
        /*0770*/ 	.word	0x0000008e


	//----- nvinfo : EIATTR_FRAME_SIZE
	.align		4
.L_345:
        /*0774*/ 	.byte	0x04, 0x11
        /*0776*/ 	.short	(.L_347 - .L_346)
	.align		4
.L_346:
        /*0778*/ 	.word	index@(_Z25selective_scan_fwd_kernelI32Selective_Scan_fwd_kernel_traitsILi128ELi16ELi1ELb0ELb0ELb0ELb0EN3c104HalfEfEEv13SSMParamsBase)
        /*077c*/ 	.word	0x00000000


	//----- nvinfo : EIATTR_REGCOUNT
	.align		4
.L_347:
        /*0780*/ 	.byte	0x04, 0x2f
        /*0782*/ 	.short	(.L_349 - .L_348)
	.align		4
.L_348:
        /*0784*/ 	.word	index@(_Z25selective_scan_fwd_kernelI32Selective_Scan_fwd_kernel_traitsILi32ELi4ELi1ELb1ELb1ELb1ELb1EN3c104HalfENS1_7complexIfEEEEv13SSMParamsBase)
        /*0788*/ 	.word	0x00000065


	//----- nvinfo : EIATTR_FRAME_SIZE
	.align		4
.L_349:
        /*078c*/ 	.byte	0x04, 0x11
        /*078e*/ 	.short	(.L_351 - .L_350)
	.align		4
.L_350:
        /*0790*/ 	.word	index@(_Z25selective_scan_fwd_kernelI32Selective_Scan_fwd_kernel_traitsILi32ELi4ELi1ELb1ELb1ELb1ELb1EN3c104HalfENS1_7complexIfEEEEv13SSMParamsBase)
        /*0794*/ 	.word	0x00000000


	//----- nvinfo : EIATTR_REGCOUNT
	.align		4
.L_351:
        /*0798*/ 	.byte	0x04, 0x2f
        /*079a*/ 	.short	(.L_353 - .L_352)
	.align		4
.L_352:
        /*079c*/ 	.word	index@(_Z25selective_scan_fwd_kernelI32Selective_Scan_fwd_kernel_traitsILi32ELi4ELi1ELb1ELb1ELb1ELb0EN3c104HalfENS1_7complexIfEEEEv13SSMParamsBase)
        /*07a0*/ 	.word	0x0000005e


	//----- nvinfo : EIATTR_FRAME_SIZE
	.align		4
.L_353:
        /*07a4*/ 	.byte	0x04, 0x11
        /*07a6*/ 	.short	(.L_355 - .L_354)
	.align		4
.L_354:
        /*07a8*/ 	.word	index@(_Z25selective_scan_fwd_kernelI32Selective_Scan_fwd_kernel_traitsILi32ELi4ELi1ELb1ELb1ELb1ELb0EN3c104HalfENS1_7complexIfEEEEv13SSMParamsBase)
        /*07ac*/ 	.word	0x00000000


	//----- nvinfo : EIATTR_REGCOUNT
	.align		4
.L_355:
        /*07b0*/ 	.byte	0x04, 0x2f
        /*07b2*/ 	.short	(.L_357 - .L_356)
	.align		4
.L_356:
        /*07b4*/ 	.word	index@(_Z25selective_scan_fwd_kernelI32Selective_Scan_fwd_kernel_traitsILi32ELi4ELi1ELb1ELb1ELb0ELb1EN3c104HalfENS1_7complexIfEEEEv13SSMParamsBase)
        /*07b8*/ 	.word	0x00000060


	//----- nvinfo : EIATTR_FRAME_SIZE
	.align		4
.L_357:
        /*07bc*/ 	.byte	0x04, 0x11
        /*07be*/ 	.short	(.L_359 - .L_358)
	.align		4
.L_358:
        /*07c0*/ 	.word	index@(_Z25selective_scan_fwd_kernelI32Selective_Scan_fwd_kernel_traitsILi32ELi4ELi1ELb1ELb1ELb0ELb1EN3c104HalfENS1_7complexIfEEEEv13SSMParamsBase)
        /*07c4*/ 	.word	0x00000000


	//----- nvinfo : EIATTR_REGCOUNT
	.align		4
.L_359:
        /*07c8*/ 	.byte	0x04, 0x2f
        /*07ca*/ 	.short	(.L_361 - .L_360)
	.align		4
.L_360:
        /*07cc*/ 	.word	index@(_Z25selective_scan_fwd_kernelI32Selective_Scan_fwd_kernel_traitsILi32ELi4ELi1ELb1ELb1ELb0ELb0EN3c104HalfENS1_7complexIfEEEEv13SSMParamsBase)
        /*07d0*/ 	.word	0x0000005b


	//----- nvinfo : EIATTR_FRAME_SIZE
	.align		4
.L_361:
        /*07d4*/ 	.byte	0x04, 0x11
        /*07d6*/ 	.short	(.L_363 - .L_362)
	.align		4
.L_362:
        /*07d8*/ 	.word	index@(_Z25selective_scan_fwd_kernelI32Selective_Scan_fwd_kernel_traitsILi32ELi4ELi1ELb1ELb1ELb0ELb0EN3c104HalfENS1_7complexIfEEEEv13SSMParamsBase)
        /*07dc*/ 	.word	0x00000000


	//----- nvinfo : EIATTR_REGCOUNT
	.align		4
.L_363:
        /*07e0*/ 	.byte	0x04, 0x2f
        /*07e2*/ 	.short	(.L_365 - .L_364)
	.align		4
.L_364:
        /*07e4*/ 	.word	index@(_Z25selective_scan_fwd_kernelI32Selective_Scan_fwd_kernel_traitsILi32ELi4ELi1ELb1ELb0ELb1ELb1EN3c104HalfENS1_7complexIfEEEEv13SSMParamsBase)
        /*07e8*/ 	.word	0x0000005f


	//----- nvinfo : EIATTR_FRAME_SIZE
	.align		4
.L_365:
        /*07ec*/ 	.byte	0x04, 0x11
        /*07ee*/ 	.short	(.L_367 - .L_366)
	.align		4
.L_366:
        /*07f0*/ 	.word	index@(_Z25selective_scan_fwd_kernelI32Selective_Scan_fwd_kernel_traitsILi32ELi4ELi1ELb1ELb0ELb1ELb1EN3c104HalfENS1_7complexIfEEEEv13SSMParamsBase)
        /*07f4*/ 	.word	0x00000000


	//----- nvinfo : EIATTR_REGCOUNT
	.align		4
.L_367:
        /*07f8*/ 	.byte	0x04, 0x2f
        /*07fa*/ 	.short	(.L_369 - .L_368)
	.align		4
.L_368:
        /*07fc*/ 	.word	index@(_Z25selective_scan_fwd_kernelI32Selective_Scan_fwd_kernel_traitsILi32ELi4ELi1ELb1ELb0ELb1ELb0EN3c104HalfENS1_7complexIfEEEEv13SSMParamsBase)
        /*0800*/ 	.word	0x00000058


	//----- nvinfo : EIATTR_FRAME_SIZE
	.align		4
.L_369:
        /*0804*/ 	.byte	0x04, 0x11
        /*0806*/ 	.short	(.L_371 - .L_370)
	.align		4
.L_370:
        /*0808*/ 	.word	index@(_Z25selective_scan_fwd_kernelI32Selective_Scan_fwd_kernel_traitsILi32ELi4ELi1ELb1ELb0ELb1ELb0EN3c104HalfENS1_7complexIfEEEEv13SSMParamsBase)
        /*080c*/ 	.word	0x00000000


	//----- nvinfo : EIATTR_REGCOUNT
	.align		4
.L_371:
        /*0810*/ 	.byte	0x04, 0x2f
        /*0812*/ 	.short	(.L_373 - .L_372)
	.align		4
.L_372:
        /*0814*/ 	.word	index@(_Z25selective_scan_fwd_kernelI32Selective_Scan_fwd_kernel_traitsILi32ELi4ELi1ELb1ELb0ELb0ELb1EN3c104HalfENS1_7complexIfEEEEv13SSMParamsBase)
        /*0818*/ 	.word	0x00000059


	//----- nvinfo : EIATTR_FRAME_SIZE
	.align		4
.L_373:
        /*081c*/ 	.byte	0x04, 0x11
        /*081e*/ 	.short	(.L_375 - .L_374)
	.align		4
.L_374:
        /*0820*/ 	.word	index@(_Z25selective_scan_fwd_kernelI32Selective_Scan_fwd_kernel_traitsILi32ELi4ELi1ELb1ELb0ELb0ELb1EN3c104HalfENS1_7complexIfEEEEv13SSMParamsBase)
        /*0824*/ 	.word	0x00000000


	//----- nvinfo : EIATTR_REGCOUNT
	.align		4
.L_375:
        /*0828*/ 	.byte	0x04, 0x2f
        /*082a*/ 	.short	(.L_377 - .L_376)
	.align		4
.L_376:
        /*082c*/ 	.word	index@(_Z25selective_scan_fwd_kernelI32Selective_Scan_fwd_kernel_traitsILi32ELi4ELi1ELb1ELb0ELb0ELb0EN3c104HalfENS1_7complexIfEEEEv13SSMParamsBase)
        /*0830*/ 	.word	0x00000053


	//----- nvinfo : EIATTR_FRAME_SIZE
	.align		4
.L_377:
        /*0834*/ 	.byte	0x04, 0x11
        /*0836*/ 	.short	(.L_379 - .L_378)
	.align		4
.L_378:
        /*0838*/ 	.word	index@(_Z25selective_scan_fwd_kernelI32Selective_Scan_fwd_kernel_traitsILi32ELi4ELi1ELb1ELb0ELb0ELb0EN3c104HalfENS1_7complexIfEEEEv13SSMParamsBase)
        /*083c*/ 	.word	0x00000000


	//----- nvinfo : EIATTR_REGCOUNT
	.align		4
.L_379:
        /*0840*/ 	.byte	0x04, 0x2f
        /*0842*/ 	.short	(.L_381 - .L_380)
	.align		4
.L_380:
        /*0844*/ 	.word	index@(_Z25selective_scan_fwd_kernelI32Selective_Scan_fwd_kernel_traitsILi32ELi4ELi1ELb0ELb1ELb1ELb1EN3c104HalfENS1_7complexIfEEEEv13SSMParamsBase)
        /*0848*/ 	.word	0x00000074


	//----- nvinfo : EIATTR_FRAME_SIZE
	.align		4
.L_381:
        /*084c*/ 	.byte	0x04, 0x11
        /*084e*/ 	.short	(.L_383 - .L_382)
	.align		4
.L_382:
        /*0850*/ 	.word	index@(_Z25selective_scan_fwd_kernelI32Selective_Scan_fwd_kernel_traitsILi32ELi4ELi1ELb0ELb1ELb1ELb1EN3c104HalfENS1_7complexIfEEEEv13SSMParamsBase)
        /*0854*/ 	.word	0x00000000


	//----- nvinfo : EIATTR_REGCOUNT
	.align		4
.L_383:
        /*0858*/ 	.byte	0x04, 0x2f
        /*085a*/ 	.short	(.L_385 - .L_384)
	.align		4
.L_384:
        /*085c*/ 	.word	index@(_Z25selective_scan_fwd_kernelI32Selective_Scan_fwd_kernel_traitsILi32ELi4ELi1ELb0ELb1ELb1ELb0EN3c104HalfENS1_7complexIfEEEEv13SSMParamsBase)
        /*0860*/ 	.word	0x00000074


	//----- nvinfo : EIATTR_FRAME_SIZE
	.align		4
.L_385:
        /*0864*/ 	.byte	0x04, 0x11
        /*0866*/ 	.short	(.L_387 - .L_386)
	.align		4
.L_386:
        /*0868*/ 	.word	index@(_Z25selective_scan_fwd_kernelI32Selective_Scan_fwd_kernel_traitsILi32ELi4ELi1ELb0ELb1ELb1ELb0EN3c104HalfENS1_7complexIfEEEEv13SSMParamsBase)
        /*086c*/ 	.word	0x00000000


	//----- nvinfo : EIATTR_REGCOUNT
	.align		4
.L_387:
        /*0870*/ 	.byte	0x04, 0x2f
        /*0872*/ 	.short	(.L_389 - .L_388)
	.align		4
.L_388:
        /*0874*/ 	.word	index@(_Z25selective_scan_fwd_kernelI32Selective_Scan_fwd_kernel_traitsILi32ELi4ELi1ELb0ELb1ELb0ELb1EN3c104HalfENS1_7complexIfEEEEv13SSMParamsBase)
        /*0878*/ 	.word	0x00000074


	//----- nvinfo : EIATTR_FRAME_SIZE
	.align		4
.L_389:
        /*087c*/ 	.byte	0x04, 0x11
        /*087e*/ 	.short	(.L_391 - .L_390)
	.align		4
.L_390:
        /*0880*/ 	.word	index@(_Z25selective_scan_fwd_kernelI32Selective_Scan_fwd_kernel_traitsILi32ELi4ELi1ELb0ELb1ELb0ELb1EN3c104HalfENS1_7complexIfEEEEv13SSMParamsBase)
        /*0884*/ 	.word	0x00000000


	//----- nvinfo : EIATTR_REGCOUNT
	.align		4
.L_391:
        /*0888*/ 	.byte	0x04, 0x2f
        /*088a*/ 	.short	(.L_393 - .L_392)
	.align		4
.L_392:
        /*088c*/ 	.word	index@(_Z25selective_scan_fwd_kernelI32Selective_Scan_fwd_kernel_traitsILi32ELi4ELi1ELb0ELb1ELb0ELb0EN3c104HalfENS1_7complexIfEEEEv13SSMParamsBase)
        /*0890*/ 	.word	0x00000073


	//----- nvinfo : EIATTR_FRAME_SIZE
	.align		4
.L_393:
        /*0894*/ 	.byte	0x04, 0x11
        /*0896*/ 	.short	(.L_395 - .L_394)
	.align		4
.L_394:
        /*0898*/ 	.word	index@(_Z25selective_scan_fwd_kernelI32Selective_Scan_fwd_kernel_traitsILi32ELi4ELi1ELb0ELb1ELb0ELb0EN3c104HalfENS1_7complexIfEEEEv13SSMParamsBase)
        /*089c*/ 	.word	0x00000000


	//----- nvinfo : EIATTR_REGCOUNT
	.align		4
.L_395:
        /*08a0*/ 	.byte	0x04, 0x2f
        /*08a2*/ 	.short	(.L_397 - .L_396)
	.align		4
.L_396:
        /*08a4*/ 	.word	index@(_Z25selective_scan_fwd_kernelI32Selective_Scan_fwd_kernel_traitsILi32ELi4ELi1ELb0ELb0ELb1ELb1EN3c104HalfENS1_7complexIfEEEEv13SSMParamsBase)
        /*08a8*/ 	.word	0x00000079


	//----- nvinfo : EIATTR_FRAME_SIZE
	.align		4
.L_397:
        /*08ac*/ 	.byte	0x04, 0x11
        /*08ae*/ 	.short	(.L_399 - .L_398)
	.align		4
.L_398:
        /*08b0*/ 	.word	index@(_Z25selective_scan_fwd_kernelI32Selective_Scan_fwd_kernel_traitsILi32ELi4ELi1ELb0ELb0ELb1ELb1EN3c104HalfENS1_7complexIfEEEEv13SSMParamsBase)
        /*08b4*/ 	.word	0x00000000


	//----- nvinfo : EIATTR_REGCOUNT
	.align		4
.L_399:
        /*08b8*/ 	.byte	0x04, 0x2f
        /*08ba*/ 	.short	(.L_401 - .L_400)
	.align		4
.L_400:
        /*08bc*/ 	.word	index@(_Z25selective_scan_fwd_kernelI32Selective_Scan_fwd_kernel_traitsILi32ELi4ELi1ELb0ELb0ELb1ELb0EN3c104HalfENS1_7complexIfEEEEv13SSMParamsBase)
        /*08c0*/ 	.word	0x0000007c


	//----- nvinfo : EIATTR_FRAME_SIZE
	.align		4
.L_401:
        /*08c4*/ 	.byte	0x04, 0x11
        /*08c6*/ 	.short	(.L_403 - .L_402)
	.align		4
.L_402:
        /*08c8*/ 	.word	index@(_Z25selective_scan_fwd_kernelI32Selective_Scan_fwd_kernel_traitsILi32ELi4ELi1ELb0ELb0ELb1ELb0EN3c104HalfENS1_7complexIfEEEEv13SSMParamsBase)
        /*08cc*/ 	.word	0x00000000


	//----- nvinfo : EIATTR_REGCOUNT
	.align		4
.L_403:
        /*08d0*/ 	.byte	0x04, 0x2f
        /*08d2*/ 	.short	(.L_405 - .L_404)
	.align		4
.L_404:
        /*08d4*/ 	.word	index@(_Z25selective_scan_fwd_kernelI32Selective_Scan_fwd_kernel_traitsILi32ELi4ELi1ELb0ELb0ELb0ELb1EN3c104HalfENS1_7complexIfEEEEv13SSMParamsBase)
        /*08d8*/ 	.word	0x0000005f


	//----- nvinfo : EIATTR_FRAME_SIZE
	.align		4
.L_405:
        /*08dc*/ 	.byte	0x04, 0x11
        /*08de*/ 	.short	(.L_407 - .L_406)
	.align		4
.L_406:
        /*08e0*/ 	.word	index@(_Z25selective_scan_fwd_kernelI32Selective_Scan_fwd_kernel_traitsILi32ELi4ELi1ELb0ELb0ELb0ELb1EN3c104HalfENS1_7complexIfEEEEv13SSMParamsBase)
        /*08e4*/ 	.word	0x00000000


	//----- nvinfo : EIATTR_REGCOUNT
	.align		4
.L_407:
        /*08e8*/ 	.byte	0x04, 0x2f
        /*08ea*/ 	.short	(.L_409 - .L_408)
	.align		4
.L_408:
        /*08ec*/ 	.word	index@(_Z25selective_scan_fwd_kernelI32Selective_Scan_fwd_kernel_traitsILi32ELi4ELi1ELb0ELb0ELb0ELb0EN3c104HalfENS1_7complexIfEEEEv13SSMParamsBase)
        /*08f0*/ 	.word	0x0000005e


	//----- nvinfo : EIATTR_FRAME_SIZE
	.align		4
.L_409:
        /*08f4*/ 	.byte	0x04, 0x11
        /*08f6*/ 	.short	(.L_411 - .L_410)
	.align		4
.L_410:
        /*08f8*/ 	.word	index@(_Z25selective_scan_fwd_kernelI32Selective_Scan_fwd_kernel_traitsILi32ELi4ELi1ELb0ELb0ELb0ELb0EN3c104HalfENS1_7complexIfEEEEv13SSMParamsBase)
        /*08fc*/ 	.word	0x00000000


	//----- nvinfo : EIATTR_REGCOUNT
	.align		4
.L_411:
        /*0900*/ 	.byte	0x04, 0x2f
        /*0902*/ 	.short	(.L_413 - .L_412)
	.align		4
.L_412:
        /*0904*/ 	.word	index@(_Z25selective_scan_fwd_kernelI32Selective_Scan_fwd_kernel_traitsILi32ELi8ELi1ELb1ELb1ELb1ELb1EN3c104HalfENS1_7complexIfEEEEv13SSMParamsBase)
        /*0908*/ 	.word	0x00000084


	//----- nvinfo : EIATTR_FRAME_SIZE
	.align		4
.L_413:
        /*090c*/ 	.byte	0x04, 0x11
        /*090e*/ 	.short	(.L_415 - .L_414)
	.align		4
.L_414:
        /*0910*/ 	.word	index@(_Z25selective_scan_fwd_kernelI32Selective_Scan_fwd_kernel_traitsILi32ELi8ELi1ELb1ELb1ELb1ELb1EN3c104HalfENS1_7complexIfEEEEv13SSMParamsBase)
        /*0914*/ 	.word	0x00000000


	//----- nvinfo : EIATTR_REGCOUNT
	.align		4
.L_415:
        /*0918*/ 	.byte	0x04, 0x2f
        /*091a*/ 	.short	(.L_417 - .L_416)
	.align		4
.L_416:
        /*091c*/ 	.word	index@(_Z25selective_scan_fwd_kernelI32Selective_Scan_fwd_kernel_traitsILi32ELi8ELi1ELb1ELb1ELb1ELb0EN3c104HalfENS1_7complexIfEEEEv13SSMParamsBase)
        /*0920*/ 	.word	0x0000007c


	//----- nvinfo : EIATTR_FRAME_SIZE
	.align		4
.L_417:
        /*0924*/ 	.byte	0x04, 0x11
        /*0926*/ 	.short	(.L_419 - .L_418)
	.align		4
.L_418:
        /*0928*/ 	.word	index@(_Z25selective_scan_fwd_kernelI32Selective_Scan_fwd_kernel_traitsILi32ELi8ELi1ELb1ELb1ELb1ELb0EN3c104HalfENS1_7complexIfEEEEv13SSMParamsBase)
        /*092c*/ 	.word	0x00000000


	//----- nvinfo : EIATTR_REGCOUNT
	.align		4
.L_419:
        /*0930*/ 	.byte	0x04, 0x2f
        /*0932*/ 	.short	(.L_421 - .L_420)
	.align		4
.L_420:
        /*0934*/ 	.word	index@(_Z25selective_scan_fwd_kernelI32Selective_Scan_fwd_kernel_traitsILi32ELi8ELi1ELb1ELb1ELb0ELb1EN3c104HalfENS1_7complexIfEEEEv13SSMParamsBase)
        /*0938*/ 	.word	0x00000080


	//----- nvinfo : EIATTR_FRAME_SIZE
	.align		4
.L_421:
        /*093c*/ 	.byte	0x04, 0x11
        /*093e*/ 	.short	(.L_423 - .L_422)
	.align		4
.L_422:
        /*0940*/ 	.word	index@(_Z25selective_scan_fwd_kernelI32Selective_Scan_fwd_kernel_traitsILi32ELi8ELi1ELb1ELb1ELb0ELb1EN3c104HalfENS1_7complexIfEEEEv13SSMParamsBase)
        /*0944*/ 	.word	0x00000000


	//----- nvinfo : EIATTR_REGCOUNT
	.align		4
.L_423:
        /*0948*/ 	.byte	0x04, 0x2f
        /*094a*/ 	.short	(.L_425 - .L_424)
	.align		4
.L_424:
        /*094c*/ 	.word	index@(_Z25selective_scan_fwd_kernelI32Selective_Scan_fwd_kernel_traitsILi32ELi8ELi1ELb1ELb1ELb0ELb0EN3c104HalfENS1_7complexIfEEEEv13SSMParamsBase)
        /*0950*/ 	.word	0x00000078


	//----- nvinfo : EIATTR_FRAME_SIZE
	.align		4
.L_425:
        /*0954*/ 	.byte	0x04, 0x11
        /*0956*/ 	.short	(.L_427 - .L_426)
	.align		4
.L_426:
        /*0958*/ 	.word	index@(_Z25selective_scan_fwd_kernelI32Selective_Scan_fwd_kernel_traitsILi32ELi8ELi1ELb1ELb1ELb0ELb0EN3c104HalfENS1_7complexIfEEEEv13SSMParamsBase)
        /*095c*/ 	.word	0x00000000


	//----- nvinfo : EIATTR_REGCOUNT
	.align		4
.L_427:
        /*0960*/ 	.byte	0x04, 0x2f
        /*0962*/ 	.short	(.L_429 - .L_428)
	.align		4
.L_428:
        /*0964*/ 	.word	index@(_Z25selective_scan_fwd_kernelI32Selective_Scan_fwd_kernel_traitsILi32ELi8ELi1ELb1ELb0ELb1ELb1EN3c104HalfENS1_7complexIfEEEEv13SSMParamsBase)
        /*0968*/ 	.word	0x0000007b


	//----- nvinfo : EIATTR_FRAME_SIZE
	.align		4
.L_429:
        /*096c*/ 	.byte	0x04, 0x11
        /*096e*/ 	.short	(.L_431 - .L_430)
	.align		4
.L_430:
        /*0970*/ 	.word	index@(_Z25selective_scan_fwd_kernelI32Selective_Scan_fwd_kernel_traitsILi32ELi8ELi1ELb1ELb0ELb1ELb1EN3c104HalfENS1_7complexIfEEEEv13SSMParamsBase)
        /*0974*/ 	.word	0x00000000


	//----- nvinfo : EIATTR_REGCOUNT
	.align		4
.L_431:
        /*0978*/ 	.byte	0x04, 0x2f
        /*097a*/ 	.short	(.L_433 - .L_432)
	.align		4
.L_432:
        /*097c*/ 	.word	index@(_Z25selective_scan_fwd_kernelI32Selective_Scan_fwd_kernel_traitsILi32ELi8ELi1ELb1ELb0ELb1ELb0EN3c104HalfENS1_7complexIfEEEEv13SSMParamsBase)
        /*0980*/ 	.word	0x00000075


	//----- nvinfo : EIATTR_FRAME_SIZE
	.align		4
.L_433:
        /*0984*/ 	.byte	0x04, 0x11
        /*0986*/ 	.short	(.L_435 - .L_434)
	.align		4
.L_434:
        /*0988*/ 	.word	index@(_Z25selective_scan_fwd_kernelI32Selective_Scan_fwd_kernel_traitsILi32ELi8ELi1ELb1ELb0ELb1ELb0EN3c104HalfENS1_7complexIfEEEEv13SSMParamsBase)
        /*098c*/ 	.word	0x00000000


	//----- nvinfo : EIATTR_REGCOUNT
	.align		4
.L_435:
        /*0990*/ 	.byte	0x04, 0x2f
        /*0992*/ 	.short	(.L_437 - .L_436)
	.align		4
.L_436:
        /*0994*/ 	.word	index@(_Z25selective_scan_fwd_kernelI32Selective_Scan_fwd_kernel_traitsILi32ELi8ELi1ELb1ELb0ELb0ELb1EN3c104HalfENS1_7complexIfEEEEv13SSMParamsBase)
        /*0998*/ 	.word	0x0000006f


	//----- nvinfo : EIATTR_FRAME_SIZE
	.align		4
.L_437:
        /*099c*/ 	.byte	0x04, 0x11
        /*099e*/ 	.short	(.L_439 - .L_438)
	.align		4
.L_438:
        /*09a0*/ 	.word	index@(_Z25selective_scan_fwd_kernelI32Selective_Scan_fwd_kernel_traitsILi32ELi8ELi1ELb1ELb0ELb0ELb1EN3c104HalfENS1_7complexIfEEEEv13SSMParamsBase)
        /*09a4*/ 	.word	0x00000000


	//----- nvinfo : EIATTR_REGCOUNT
	.align		4
.L_439:
        /*09a8*/ 	.byte	0x04, 0x2f
        /*09aa*/ 	.short	(.L_441 - .L_440)
	.align		4
.L_440:
        /*09ac*/ 	.word	index@(_Z25selective_scan_fwd_kernelI32Selective_Scan_fwd_kernel_traitsILi32ELi8ELi1ELb1ELb0ELb0ELb0EN3c104HalfENS1_7complexIfEEEEv13SSMParamsBase)
        /*09b0*/ 	.word	0x00000065


	//----- nvinfo : EIATTR_FRAME_SIZE
	.align		4
.L_441:
        /*09b4*/ 	.byte	0x04, 0x11
        /*09b6*/ 	.short	(.L_443 - .L_442)
	.align		4
.L_442:
        /*09b8*/ 	.word	index@(_Z25selective_scan_fwd_kernelI32Selective_Scan_fwd_kernel_traitsILi32ELi8ELi1ELb1ELb0ELb0ELb0EN3c104HalfENS1_7complexIfEEEEv13SSMParamsBase)
        /*09bc*/ 	.word	0x00000000


	//----- nvinfo : EIATTR_REGCOUNT
	.align		4
.L_443:
        /*09c0*/ 	.byte	0x04, 0x2f
        /*09c2*/ 	.short	(.L_445 - .L_444)
	.align		4
.L_444:
        /*09c4*/ 	.word	index@(_Z25selective_scan_fwd_kernelI32Selective_Scan_fwd_kernel_traitsILi32ELi8ELi1ELb0ELb1ELb1ELb1EN3c104HalfENS1_7complexIfEEEEv13SSMParamsBase)
        /*09c8*/ 	.word	0x000000c2


	//----- nvinfo : EIATTR_FRAME_SIZE
	.align		4
.L_445:
        /*09cc*/ 	.byte	0x04, 0x11
        /*09ce*/ 	.short	(.L_447 - .L_446)
	.align		4
.L_446:
        /*09d0*/ 	.word	index@(_Z25selective_scan_fwd_kernelI32Selective_Scan_fwd_kernel_traitsILi32ELi8ELi1ELb0ELb1ELb1ELb1EN3c104HalfENS1_7complexIfEEEEv13SSMParamsBase)
        /*09d4*/ 	.word	0x00000000


	//----- nvinfo : EIATTR_REGCOUNT
	.align		4
.L_447:
        /*09d8*/ 	.byte	0x04, 0x2f
        /*09da*/ 	.short	(.L_449 - .L_448)
	.align		4
.L_448:
        /*09dc*/ 	.word	index@(_Z25selective_scan_fwd_kernelI32Selective_Scan_fwd_kernel_traitsILi32ELi8ELi1ELb0ELb1ELb1ELb0EN3c104HalfENS1_7complexIfEEEEv13SSMParamsBase)
        /*09e0*/ 	.word	0x000000c0


	//----- nvinfo : EIATTR_FRAME_SIZE
	.align		4
.L_449:
        /*09e4*/ 	.byte	0x04, 0x11
        /*09e6*/ 	.short	(.L_451 - .L_450)
	.align		4
.L_450:
        /*09e8*/ 	.word	index@(_Z25selective_scan_fwd_kernelI32Selective_Scan_fwd_kernel_traitsILi32ELi8ELi1ELb0ELb1ELb1ELb0EN3c104HalfENS1_7complexIfEEEEv13SSMParamsBase)
        /*09ec*/ 	.word	0x00000000


	//----- nvinfo : EIATTR_REGCOUNT
	.align		4
.L_451:
        /*09f0*/ 	.byte	0x04, 0x2f
        /*09f2*/ 	.short	(.L_453 - .L_452)
	.align		4
.L_452:
        /*09f4*/ 	.word	index@(_Z25selective_scan_fwd_kernelI32Selective_Scan_fwd_kernel_traitsILi32ELi8ELi1ELb0ELb1ELb0ELb1EN3c104HalfENS1_7complexIfEEEEv13SSMParamsBase)
        /*09f8*/ 	.word	0x000000ba


	//----- nvinfo : EIATTR_FRAME_SIZE
	.align		4
.L_453:
        /*09fc*/ 	.byte	0x04, 0x11
        /*09fe*/ 	.short	(.L_455 - .L_454)
	.align		4
.L_454:
        /*0a00*/ 	.word	index@(_Z25selective_scan_fwd_kernelI32Selective_Scan_fwd_kernel_traitsILi32ELi8ELi1ELb0ELb1ELb0ELb1EN3c104HalfENS1_7complexIfEEEEv13SSMParamsBase)
        /*0a04*/ 	.word	0x00000000


	//----- nvinfo : EIATTR_REGCOUNT
	.align		4
.L_455:
        /*0a08*/ 	.byte	0x04, 0x2f
        /*0a0a*/ 	.short	(.L_457 - .L_456)
	.align		4
.L_456:
        /*0a0c*/ 	.word	index@(_Z25selective_scan_fwd_kernelI32Selective_Scan_fwd_kernel_traitsILi32ELi8ELi1ELb0ELb1ELb0ELb0EN3c104HalfENS1_7complexIfEEEEv13SSMParamsBase)
        /*0a10*/ 	.word	0x000000b9


	//----- nvinfo : EIATTR_FRAME_SIZE
	.align		4
.L_457:
        /*0a14*/ 	.byte	0x04, 0x11
        /*0a16*/ 	.short	(.L_459 - .L_458)
	.align		4
.L_458:
        /*0a18*/ 	.word	index@(_Z25selective_scan_fwd_kernelI32Selective_Scan_fwd_kernel_traitsILi32ELi8ELi1ELb0ELb1ELb0ELb0EN3c104HalfENS1_7complexIfEEEEv13SSMParamsBase)
        /*0a1c*/ 	.word	0x00000000


	//----- nvinfo : EIATTR_REGCOUNT
	.align		4
.L_459:
        /*0a20*/ 	.byte	0x04, 0x2f
        /*0a22*/ 	.short	(.L_461 - .L_460)
	.align		4
.L_460:
        /*0a24*/ 	.word	index@(_Z25selective_scan_fwd_kernelI32Selective_Scan_fwd_kernel_traitsILi32ELi8ELi1ELb0ELb0ELb1ELb1EN3c104HalfENS1_7complexIfEEEEv13SSMParamsBase)
        /*0a28*/ 	.word	0x000000c4


	//----- nvinfo : EIATTR_FRAME_SIZE
	.align		4
.L_461:
        /*0a2c*/ 	.byte	0x04, 0x11
        /*0a2e*/ 	.short	(.L_463 - .L_462)
	.align		4
.L_462:
        /*0a30*/ 	.word	index@(_Z25selective_scan_fwd_kernelI32Selective_Scan_fwd_kernel_traitsILi32ELi8ELi1ELb0ELb0ELb1ELb1EN3c104HalfENS1_7complexIfEEEEv13SSMParamsBase)
        /*0a34*/ 	.word	0x00000000


	//----- nvinfo : EIATTR_REGCOUNT
	.align		4
.L_463:
        /*0a38*/ 	.byte	0x04, 0x2f
        /*0a3a*/ 	.short	(.L_465 - .L_464)
	.align		4
.L_464:
        /*0a3c*/ 	.word	index@(_Z25selective_scan_fwd_kernelI32Selective_Scan_fwd_kernel_traitsILi32ELi8ELi1ELb0ELb0ELb1ELb0EN3c104HalfENS1_7complexIfEEEEv13SSMParamsBase)
        /*0a40*/ 	.word	0x000000c3


	//----- nvinfo : EIATTR_FRAME_SIZE
	.align		4
.L_465:
        /*0a44*/ 	.byte	0x04, 0x11
        /*0a46*/ 	.short	(.L_467 - .L_466)
	.align		4
.L_466:
        /*0a48*/ 	.word	index@(_Z25selective_scan_fwd_kernelI32Selective_Scan_fwd_kernel_traitsILi32ELi8ELi1ELb0ELb0ELb1ELb0EN3c104HalfENS1_7complexIfEEEEv13SSMParamsBase)
        /*0a4c*/ 	.word	0x00000000


	//----- nvinfo : EIATTR_REGCOUNT
	.align		4
.L_467:
        /*0a50*/ 	.byte	0x04, 0x2f
        /*0a52*/ 	.short	(.L_469 - .L_468)
	.align		4
.L_468:
        /*0a54*/ 	.word	index@(_Z25selective_scan_fwd_kernelI32Selective_Scan_fwd_kernel_traitsILi32ELi8ELi1ELb0ELb0ELb0ELb1EN3c104HalfENS1_7complexIfEEEEv13SSMParamsBase)
        /*0a58*/ 	.word	0x00000088


	//----- nvinfo : EIATTR_FRAME_SIZE
	.align		4
.L_469:
        /*0a5c*/ 	.byte	0x04, 0x11
        /*0a5e*/ 	.short	(.L_471 - .L_470)
	.align		4
.L_470:
        /*0a60*/ 	.word	index@(_Z25selective_scan_fwd_kernelI32Selective_Scan_fwd_kernel_traitsILi32ELi8ELi1ELb0ELb0ELb0ELb1EN3c104HalfENS1_7complexIfEEEEv13SSMParamsBase)
        /*0a64*/ 	.word	0x00000000


	//----- nvinfo : EIATTR_REGCOUNT
	.align		4
.L_471:
        /*0a68*/ 	.byte	0x04, 0x2f
        /*0a6a*/ 	.short	(.L_473 - .L_472)
	.align		4
.L_472:
        /*0a6c*/ 	.word	index@(_Z25selective_scan_fwd_kernelI32Selective_Scan_fwd_kernel_traitsILi32ELi8ELi1ELb0ELb0ELb0ELb0EN3c104HalfENS1_7complexIfEEEEv13SSMParamsBase)
        /*0a70*/ 	.word	0x00000088


	//----- nvinfo : EIATTR_FRAME_SIZE
	.align		4
.L_473:
        /*0a74*/ 	.byte	0x04, 0x11
        /*0a76*/ 	.short	(.L_475 - .L_474)
	.align		4
.L_474:
        /*0a78*/ 	.word	index@(_Z25selective_scan_fwd_kernelI32Selective_Scan_fwd_kernel_traitsILi32ELi8ELi1ELb0ELb0ELb0ELb0EN3c104HalfENS1_7complexIfEEEEv13SSMParamsBase)
        /*0a7c*/ 	.word	0x00000000


	//----- nvinfo : EIATTR_REGCOUNT
	.align		4
.L_475:
        /*0a80*/ 	.byte	0x04, 0x2f
        /*0a82*/ 	.short	(.L_477 - .L_476)
	.align		4
.L_476:
        /*0a84*/ 	.word	index@(_Z25selective_scan_fwd_kernelI32Selective_Scan_fwd_kernel_traitsILi32ELi16ELi1ELb1ELb1ELb1ELb1EN3c104HalfENS1_7complexIfEEEEv13SSMParamsBase)
        /*0a88*/ 	.word	0x000000b6


	//----- nvinfo : EIATTR_FRAME_SIZE
	.align		4
.L_477:
        /*0a8c*/ 	.byte	0x04, 0x11
        /*0a8e*/ 	.short	(.L_479 - .L_478)
	.align		4
.L_478:
        /*0a90*/ 	.word	index@(_Z25selective_scan_fwd_kernelI32Selective_Scan_fwd_kernel_traitsILi32ELi16ELi1ELb1ELb1ELb1ELb1EN3c104HalfENS1_7complexIfEEEEv13SSMParamsBase)
        /*0a94*/ 	.word	0x00000000


	//----- nvinfo : EIATTR_REGCOUNT
	.align		4
.L_479:
        /*0a98*/ 	.byte	0x04, 0x2f
        /*0a9a*/ 	.short	(.L_481 - .L_480)
	.align		4
.L_480:
        /*0a9c*/ 	.word	index@(_Z25selective_scan_fwd_kernelI32Selective_Scan_fwd_kernel_traitsILi32ELi16ELi1ELb1ELb1ELb1ELb0EN3c104HalfENS1_7complexIfEEEEv13SSMParamsBase)
        /*0aa0*/ 	.word	0x000000b6


	//----- nvinfo : EIATTR_FRAME_SIZE
	.align		4
.L_481:
        /*0aa4*/ 	.byte	0x04, 0x11
        /*0aa6*/ 	.short	(.L_483 - .L_482)
	.align		4
.L_482:
        /*0aa8*/ 	.word	index@(_Z25selective_scan_fwd_kernelI32Selective_Scan_fwd_kernel_traitsILi32ELi16ELi1ELb1ELb1ELb1ELb0EN3c104HalfENS1_7complexIfEEEEv13SSMParamsBase)
        /*0aac*/ 	.word	0x00000000


	//----- nvinfo : EIATTR_REGCOUNT
	.align		4
.L_483:
        /*0ab0*/ 	.byte	0x04, 0x2f
        /*0ab2*/ 	.short	(.L_485 - .L_484)
	.align		4
.L_484:
        /*0ab4*/ 	.word	index@(_Z25selective_scan_fwd_kernelI32Selective_Scan_fwd_kernel_traitsILi32ELi16ELi1ELb1ELb1ELb0ELb1EN3c104HalfENS1_7complexIfEEEEv13SSMParamsBase)
        /*0ab8*/ 	.word	0x000000ab


	//----- nvinfo : EIATTR_FRAME_SIZE
	.align		4
.L_485:
        /*0abc*/ 	.byte	0x04, 0x11
        /*0abe*/ 	.short	(.L_487 - .L_486)
	.align		4
.L_486:
        /*0ac0*/ 	.word	index@(_Z25selective_scan_fwd_kernelI32Selective_Scan_fwd_kernel_traitsILi32ELi16ELi1ELb1ELb1ELb0ELb1EN3c104HalfENS1_7complexIfEEEEv13SSMParamsBase)
        /*0ac4*/ 	.word	0x00000000


	//----- nvinfo : EIATTR_REGCOUNT
	.align		4
.L_487:
        /*0ac8*/ 	.byte	0x04, 0x2f
        /*0aca*/ 	.short	(.L_489 - .L_488)
	.align		4
.L_488:
        /*0acc*/ 	.word	index@(_Z25selective_scan_fwd_kernelI32Selective_Scan_fwd_kernel_traitsILi32ELi16ELi1ELb1ELb1ELb0ELb0EN3c104HalfENS1_7complexIfEEEEv13SSMParamsBase)
        /*0ad0*/ 	.word	0x000000ab


	//----- nvinfo : EIATTR_FRAME_SIZE
	.align		4
.L_489:
        /*0ad4*/ 	.byte	0x04, 0x11
        /*0ad6*/ 	.short	(.L_491 - .L_490)
	.align		4
.L_490:
        /*0ad8*/ 	.word	index@(_Z25selective_scan_fwd_kernelI32Selective_Scan_fwd_kernel_traitsILi32ELi16ELi1ELb1ELb1ELb0ELb0EN3c104HalfENS1_7complexIfEEEEv13SSMParamsBase)
        /*0adc*/ 	.word	0x00000000


	//----- nvinfo : EIATTR_REGCOUNT
	.align		4
.L_491:
        /*0ae0*/ 	.byte	0x04, 0x2f
        /*0ae2*/ 	.short	(.L_493 - .L_492)
	.align		4
.L_492:
        /*0ae4*/ 	.word	index@(_Z25selective_scan_fwd_kernelI32Selective_Scan_fwd_kernel_traitsILi32ELi16ELi1ELb1ELb0ELb1ELb1EN3c104HalfENS1_7complexIfEEEEv13SSMParamsBase)
        /*0ae8*/ 	.word	0x000000a8


	//----- nvinfo : EIATTR_FRAME_SIZE
	.align		4
.L_493:
        /*0aec*/ 	.byte	0x04, 0x11
        /*0aee*/ 	.short	(.L_495 - .L_494)
	.align		4
.L_494:
        /*0af0*/ 	.word	index@(_Z25selective_scan_fwd_kernelI32Selective_Scan_fwd_kernel_traitsILi32ELi16ELi1ELb1ELb0ELb1ELb1EN3c104HalfENS1_7complexIfEEEEv13SSMParamsBase)
        /*0af4*/ 	.word	0x00000000


	//----- nvinfo : EIATTR_REGCOUNT
	.align		4
.L_495:
        /*0af8*/ 	.byte	0x04, 0x2f
        /*0afa*/ 	.short	(.L_497 - .L_496)
	.align		4
.L_496:
        /*0afc*/ 	.word	index@(_Z25selective_scan_fwd_kernelI32Selective_Scan_fwd_kernel_traitsILi32ELi16ELi1ELb1ELb0ELb1ELb0EN3c104HalfENS1_7complexIfEEEEv13SSMParamsBase)
        /*0b00*/ 	.word	0x000000a8


	//----- nvinfo : EIATTR_FRAME_SIZE
	.align		4
.L_497:
        /*0b04*/ 	.byte	0x04, 0x11
        /*0b06*/ 	.short	(.L_499 - .L_498)
	.align		4
.L_498:
        /*0b08*/ 	.word	index@(_Z25selective_scan_fwd_kernelI32Selective_Scan_fwd_kernel_traitsILi32ELi16ELi1ELb1ELb0ELb1ELb0EN3c104HalfENS1_7complexIfEEEEv13SSMParamsBase)
        /*0b0c*/ 	.word	0x00000000


	//----- nvinfo : EIATTR_REGCOUNT
	.align		4
.L_499:
        /*0b10*/ 	.byte	0x04, 0x2f
        /*0b12*/ 	.short	(.L_501 - .L_500)
	.align		4
.L_500:
        /*0b14*/ 	.word	index@(_Z25selective_scan_fwd_kernelI32Selective_Scan_fwd_kernel_traitsILi32ELi16ELi1ELb1ELb0ELb0ELb1EN3c104HalfENS1_7complexIfEEEEv13SSMParamsBase)
        /*0b18*/ 	.word	0x00000091


	//----- nvinfo : EIATTR_FRAME_SIZE
	.align		4
.L_501:
        /*0b1c*/ 	.byte	0x04, 0x11
        /*0b1e*/ 	.short	(.L_503 - .L_502)
	.align		4
.L_502:
        /*0b20*/ 	.word	index@(_Z25selective_scan_fwd_kernelI32Selective_Scan_fwd_kernel_traitsILi32ELi16ELi1ELb1ELb0ELb0ELb1EN3c104HalfENS1_7complexIfEEEEv13SSMParamsBase)
        /*0b24*/ 	.word	0x00000000


	//----- nvinfo : EIATTR_REGCOUNT
	.align		4
.L_503:
        /*0b28*/ 	.byte	0x04, 0x2f
        /*0b2a*/ 	.short	(.L_505 - .L_504)
	.align		4
.L_504:
        /*0b2c*/ 	.word	index@(_Z25selective_scan_fwd_kernelI32Selective_Scan_fwd_kernel_traitsILi32ELi16ELi1ELb1ELb0ELb0ELb0EN3c104HalfENS1_7complexIfEEEEv13SSMParamsBase)
        /*0b30*/ 	.word	0x00000091


	//----- nvinfo : EIATTR_FRAME_SIZE
	.align		4
.L_505:
        /*0b34*/ 	.byte	0x04, 0x11
        /*0b36*/ 	.short	(.L_507 - .L_506)
	.align		4
.L_506:
        /*0b38*/ 	.word	index@(_Z25selective_scan_fwd_kernelI32Selective_Scan_fwd_kernel_traitsILi32ELi16ELi1ELb1ELb0ELb0ELb0EN3c104HalfENS1_7complexIfEEEEv13SSMParamsBase)
        /*0b3c*/ 	.word	0x00000000


	//----- nvinfo : EIATTR_REGCOUNT
	.align		4
.L_507:
        /*0b40*/ 	.byte	0x04, 0x2f
        /*0b42*/ 	.short	(.L_509 - .L_508)
	.align		4
.L_508:
        /*0b44*/ 	.word	index@(_Z25selective_scan_fwd_kernelI32Selective_Scan_fwd_kernel_traitsILi32ELi16ELi1ELb0ELb1ELb1ELb1EN3c104HalfENS1_7complexIfEEEEv13SSMParamsBase)
        /*0b48*/ 	.word	0x000000f7


	//----- nvinfo : EIATTR_FRAME_SIZE
	.align		4
.L_509:
        /*0b4c*/ 	.byte	0x04, 0x11
        /*0b4e*/ 	.short	(.L_511 - .L_510)
	.align		4
.L_510:
        /*0b50*/ 	.word	index@(_Z25selective_scan_fwd_kernelI32Selective_Scan_fwd_kernel_traitsILi32ELi16ELi1ELb0ELb1ELb1ELb1EN3c104HalfENS1_7complexIfEEEEv13SSMParamsBase)
        /*0b54*/ 	.word	0x00000000


	//----- nvinfo : EIATTR_REGCOUNT
	.align		4
.L_511:
        /*0b58*/ 	.byte	0x04, 0x2f
        /*0b5a*/ 	.short	(.L_513 - .L_512)
	.align		4
.L_512:
        /*0b5c*/ 	.word	index@(_Z25selective_scan_fwd_kernelI32Selective_Scan_fwd_kernel_traitsILi32ELi16ELi1ELb0ELb1ELb1ELb0EN3c104HalfENS1_7complexIfEEEEv13SSMParamsBase)
        /*0b60*/ 	.word	0x000000f5


	//----- nvinfo : EIATTR_FRAME_SIZE
	.align		4
.L_513:
        /*0b64*/ 	.byte	0x04, 0x11
        /*0b66*/ 	.short	(.L_515 - .L_514)
	.align		4
.L_514:
        /*0b68*/ 	.word	index@(_Z25selective_scan_fwd_kernelI32Selective_Scan_fwd_kernel_traitsILi32ELi16ELi1ELb0ELb1ELb1ELb0EN3c104HalfENS1_7complexIfEEEEv13SSMParamsBase)
        /*0b6c*/ 	.word	0x00000000


	//----- nvinfo : EIATTR_REGCOUNT
	.align		4
.L_515:
        /*0b70*/ 	.byte	0x04, 0x2f
        /*0b72*/ 	.short	(.L_517 - .L_516)
	.align		4
.L_516:
        /*0b74*/ 	.word	index@(_Z25selective_scan_fwd_kernelI32Selective_Scan_fwd_kernel_traitsILi32ELi16ELi1ELb0ELb1ELb0ELb1EN3c104HalfENS1_7complexIfEEEEv13SSMParamsBase)
        /*0b78*/ 	.word	0x000000e5


	//----- nvinfo : EIATTR_FRAME_SIZE
	.align		4
.L_517:
        /*0b7c*/ 	.byte	0x04, 0x11
        /*0b7e*/ 	.short	(.L_519 - .L_518)
	.align		4
.L_518:
        /*0b80*/ 	.word	index@(_Z25selective_scan_fwd_kernelI32Selective_Scan_fwd_kernel_traitsILi32ELi16ELi1ELb0ELb1ELb0ELb1EN3c104HalfENS1_7complexIfEEEEv13SSMParamsBase)
        /*0b84*/ 	.word	0x00000000


	//----- nvinfo : EIATTR_REGCOUNT
	.align		4
.L_519:
        /*0b88*/ 	.byte	0x04, 0x2f
        /*0b8a*/ 	.short	(.L_521 - .L_520)
	.align		4
.L_520:
        /*0b8c*/ 	.word	index@(_Z25selective_scan_fwd_kernelI32Selective_Scan_fwd_kernel_traitsILi32ELi16ELi1ELb0ELb1ELb0ELb0EN3c104HalfENS1_7complexIfEEEEv13SSMParamsBase)
        /*0b90*/ 	.word	0x000000db


	//----- nvinfo : EIATTR_FRAME_SIZE
	.align		4
.L_521:
        /*0b94*/ 	.byte	0x04, 0x11
        /*0b96*/ 	.short	(.L_523 - .L_522)
	.align		4
.L_522:
        /*0b98*/ 	.word	index@(_Z25selective_scan_fwd_kernelI32Selective_Scan_fwd_kernel_traitsILi32ELi16ELi1ELb0ELb1ELb0ELb0EN3c104HalfENS1_7complexIfEEEEv13SSMParamsBase)
        /*0b9c*/ 	.word	0x00000000


	//----- nvinfo : EIATTR_REGCOUNT
	.align		4
.L_523:
        /*0ba0*/ 	.byte	0x04, 0x2f
        /*0ba2*/ 	.short	(.L_525 - .L_524)
	.align		4
.L_524:
        /*0ba4*/ 	.word	index@(_Z25selective_scan_fwd_kernelI32Selective_Scan_fwd_kernel_traitsILi32ELi16ELi1ELb0ELb0ELb1ELb1EN3c104HalfENS1_7complexIfEEEEv13SSMParamsBase)
        /*0ba8*/ 	.word	0x000000e7


	//----- nvinfo : EIATTR_FRAME_SIZE
	.align		4
.L_525:
        /*0bac*/ 	.byte	0x04, 0x11
        /*0bae*/ 	.short	(.L_527 - .L_526)
	.align		4
.L_526:
        /*0bb0*/ 	.word	index@(_Z25selective_scan_fwd_kernelI32Selective_Scan_fwd_kernel_traitsILi32ELi16ELi1ELb0ELb0ELb1ELb1EN3c104HalfENS1_7complexIfEEEEv13SSMParamsBase)
        /*0bb4*/ 	.word	0x00000000


	//----- nvinfo : EIATTR_REGCOUNT
	.align		4
.L_527:
        /*0bb8*/ 	.byte	0x04, 0x2f
        /*0bba*/ 	.short	(.L_529 - .L_528)
	.align		4
.L_528:
        /*0bbc*/ 	.word	index@(_Z25selective_scan_fwd_kernelI32Selective_Scan_fwd_kernel_traitsILi32ELi16ELi1ELb0ELb0ELb1ELb0EN3c104HalfENS1_7complexIfEEEEv13SSMParamsBase)
        /*0bc0*/ 	.word	0x000000e7


	//----- nvinfo : EIATTR_FRAME_SIZE
	.align		4
.L_529:
        /*0bc4*/ 	.byte	0x04, 0x11
        /*0bc6*/ 	.short	(.L_531 - .L_530)
	.align		4
.L_530:
        /*0bc8*/ 	.word	index@(_Z25selective_scan_fwd_kernelI32Selective_Scan_fwd_kernel_traitsILi32ELi16ELi1ELb0ELb0ELb1ELb0EN3c104HalfENS1_7complexIfEEEEv13SSMParamsBase)
        /*0bcc*/ 	.word	0x00000000


	//----- nvinfo : EIATTR_REGCOUNT
	.align		4
.L_531:
        /*0bd0*/ 	.byte	0x04, 0x2f
        /*0bd2*/ 	.short	(.L_533 - .L_532)
	.align		4
.L_532:
        /*0bd4*/ 	.word	index@(_Z25selective_scan_fwd_kernelI32Selective_Scan_fwd_kernel_traitsILi32ELi16ELi1ELb0ELb0ELb0ELb1EN3c104HalfENS1_7complexIfEEEEv13SSMParamsBase)
        /*0bd8*/ 	.word	0x000000d0


	//----- nvinfo : EIATTR_FRAME_SIZE
	.align		4
.L_533:
        /*0bdc*/ 	.byte	0x04, 0x11
        /*0bde*/ 	.short	(.L_535 - .L_534)
	.align		4
.L_534:
        /*0be0*/ 	.word	index@(_Z25selective_scan_fwd_kernelI32Selective_Scan_fwd_kernel_traitsILi32ELi16ELi1ELb0ELb0ELb0ELb1EN3c104HalfENS1_7complexIfEEEEv13SSMParamsBase)
        /*0be4*/ 	.word	0x00000000


	//----- nvinfo : EIATTR_REGCOUNT
	.align		4
.L_535:
        /*0be8*/ 	.byte	0x04, 0x2f
        /*0bea*/ 	.short	(.L_537 - .L_536)
	.align		4
.L_536:
        /*0bec*/ 	.word	index@(_Z25selective_scan_fwd_kernelI32Selective_Scan_fwd_kernel_traitsILi32ELi16ELi1ELb0ELb0ELb0ELb0EN3c104HalfENS1_7complexIfEEEEv13SSMParamsBase)
        /*0bf0*/ 	.word	0x000000d0


	//----- nvinfo : EIATTR_FRAME_SIZE
	.align		4
.L_537:
        /*0bf4*/ 	.byte	0x04, 0x11
        /*0bf6*/ 	.short	(.L_539 - .L_538)
	.align		4
.L_538:
        /*0bf8*/ 	.word	index@(_Z25selective_scan_fwd_kernelI32Selective_Scan_fwd_kernel_traitsILi32ELi16ELi1ELb0ELb0ELb0ELb0EN3c104HalfENS1_7complexIfEEEEv13SSMParamsBase)
        /*0bfc*/ 	.word	0x00000000


	//----- nvinfo : EIATTR_REGCOUNT
	.align		4
.L_539:
        /*0c00*/ 	.byte	0x04, 0x2f
        /*0c02*/ 	.short	(.L_541 - .L_540)
	.align		4
.L_540:
        /*0c04*/ 	.word	index@(_Z25selective_scan_fwd_kernelI32Selective_Scan_fwd_kernel_traitsILi64ELi16ELi1ELb1ELb1ELb1ELb1EN3c104HalfENS1_7complexIfEEEEv13SSMParamsBase)
        /*0c08*/ 	.word	0x000000a8


	//----- nvinfo : EIATTR_FRAME_SIZE
	.align		4
.L_541:
        /*0c0c*/ 	.byte	0x04, 0x11
        /*0c0e*/ 	.short	(.L_543 - .L_542)
	.align		4
.L_542:
        /*0c10*/ 	.word	index@(_Z25selective_scan_fwd_kernelI32Selective_Scan_fwd_kernel_traitsILi64ELi16ELi1ELb1ELb1ELb1ELb1EN3c104HalfENS1_7complexIfEEEEv13SSMParamsBase)
        /*0c14*/ 	.word	0x00000008


	//----- nvinfo : EIATTR_REGCOUNT
	.align		4
.L_543:
        /*0c18*/ 	.byte	0x04, 0x2f
        /*0c1a*/ 	.short	(.L_545 - .L_544)
	.align		4
.L_544:
        /*0c1c*/ 	.word	index@(_Z25selective_scan_fwd_kernelI32Selective_Scan_fwd_kernel_traitsILi64ELi16ELi1ELb1ELb1ELb1ELb0EN3c104HalfENS1_7complexIfEEEEv13SSMParamsBase)
        /*0c20*/ 	.word	0x000000a8


	//----- nvinfo : EIATTR_FRAME_SIZE
	.align		4
.L_545:
        /*0c24*/ 	.byte	0x04, 0x11
        /*0c26*/ 	.short	(.L_547 - .L_546)
	.align		4
.L_546:
        /*0c28*/ 	.word	index@(_Z25selective_scan_fwd_kernelI32Selective_Scan_fwd_kernel_traitsILi64ELi16ELi1ELb1ELb1ELb1ELb0EN3c104HalfENS1_7complexIfEEEEv13SSMParamsBase)
        /*0c2c*/ 	.word	0x00000008


	//----- nvinfo : EIATTR_REGCOUNT
	.align		4
.L_547:
        /*0c30*/ 	.byte	0x04, 0x2f
        /*0c32*/ 	.short	(.L_549 - .L_548)
	.align		4
.L_548:
        /*0c34*/ 	.word	index@(_Z25selective_scan_fwd_kernelI32Selective_Scan_fwd_kernel_traitsILi64ELi16ELi1ELb1ELb1ELb0ELb1EN3c104HalfENS1_7complexIfEEEEv13SSMParamsBase)
        /*0c38*/ 	.word	0x0000009a


	//----- nvinfo : EIATTR_FRAME_SIZE
	.align		4
.L_549:
        /*0c3c*/ 	.byte	0x04, 0x11
        /*0c3e*/ 	.short	(.L_551 - .L_550)
	.align		4
.L_550:
        /*0c40*/ 	.word	index@(_Z25selective_scan_fwd_kernelI32Selective_Scan_fwd_kernel_traitsILi64ELi16ELi1ELb1ELb1ELb0ELb1EN3c104HalfENS1_7complexIfEEEEv13SSMParamsBase)
        /*0c44*/ 	.word	0x00000000


	//----- nvinfo : EIATTR_REGCOUNT
	.align		4
.L_551:
        /*0c48*/ 	.byte	0x04, 0x2f
        /*0c4a*/ 	.short	(.L_553 - .L_552)
	.align		4
.L_552:
        /*0c4c*/ 	.word	index@(_Z25selective_scan_fwd_kernelI32Selective_Scan_fwd_kernel_traitsILi64ELi16ELi1ELb1ELb1ELb0ELb0EN3c104HalfENS1_7complexIfEEEEv13SSMParamsBase)
        /*0c50*/ 	.word	0x0000009a


	//----- nvinfo : EIATTR_FRAME_SIZE
	.align		4
.L_553:
        /*0c54*/ 	.byte	0x04, 0x11
        /*0c56*/ 	.short	(.L_555 - .L_554)
	.align		4
.L_554:
        /*0c58*/ 	.word	index@(_Z25selective_scan_fwd_kernelI32Selective_Scan_fwd_kernel_traitsILi64ELi16ELi1ELb1ELb1ELb0ELb0EN3c104HalfENS1_7complexIfEEEEv13SSMParamsBase)
        /*0c5c*/ 	.word	0x00000000


	//----- nvinfo : EIATTR_REGCOUNT
	.align		4
.L_555:
        /*0c60*/ 	.byte	0x04, 0x2f
        /*0c62*/ 	.short	(.L_557 - .L_556)
	.align		4
.L_556:
        /*0c64*/ 	.word	index@(_Z25selective_scan_fwd_kernelI32Selective_Scan_fwd_kernel_traitsILi64ELi16ELi1ELb1ELb0ELb1ELb1EN3c104HalfENS1_7complexIfEEEEv13SSMParamsBase)
        /*0c68*/ 	.word	0x00000097


	//----- nvinfo : EIATTR_FRAME_SIZE
	.align		4
.L_557:
        /*0c6c*/ 	.byte	0x04, 0x11
        /*0c6e*/ 	.short	(.L_559 - .L_558)
	.align		4
.L_558:
        /*0c70*/ 	.word	index@(_Z25selective_scan_fwd_kernelI32Selective_Scan_fwd_kernel_traitsILi64ELi16ELi1ELb1ELb0ELb1ELb1EN3c104HalfENS1_7complexIfEEEEv13SSMParamsBase)
        /*0c74*/ 	.word	0x00000000


	//----- nvinfo : EIATTR_REGCOUNT
	.align		4
.L_559:
        /*0c78*/ 	.byte	0x04, 0x2f
        /*0c7a*/ 	.short	(.L_561 - .L_560)
	.align		4
.L_560:
        /*0c7c*/ 	.word	index@(_Z25selective_scan_fwd_kernelI32Selective_Scan_fwd_kernel_traitsILi64ELi16ELi1ELb1ELb0ELb1ELb0EN3c104HalfENS1_7complexIfEEEEv13SSMParamsBase)
        /*0c80*/ 	.word	0x00000099


	//----- nvinfo : EIATTR_FRAME_SIZE
	.align		4
.L_561:
        /*0c84*/ 	.byte	0x04, 0x11
        /*0c86*/ 	.short	(.L_563 - .L_562)
	.align		4
.L_562:
        /*0c88*/ 	.word	index@(_Z25selective_scan_fwd_kernelI32Selective_Scan_fwd_kernel_traitsILi64ELi16ELi1ELb1ELb0ELb1ELb0EN3c104HalfENS1_7complexIfEEEEv13SSMParamsBase)
        /*0c8c*/ 	.word	0x00000000


	//----- nvinfo : EIATTR_REGCOUNT
	.align		4
.L_563:
        /*0c90*/ 	.byte	0x04, 0x2f
        /*0c92*/ 	.short	(.L_565 - .L_564)
	.align		4
.L_564:
        /*0c94*/ 	.word	index@(_Z25selective_scan_fwd_kernelI32Selective_Scan_fwd_kernel_traitsILi64ELi16ELi1ELb1ELb0ELb0ELb1EN3c104HalfENS1_7complexIfEEEEv13SSMParamsBase)
        /*0c98*/ 	.word	0x00000097


	//----- nvinfo : EIATTR_FRAME_SIZE
	.align		4
.L_565:
        /*0c9c*/ 	.byte	0x04, 0x11
        /*0c9e*/ 	.short	(.L_567 - .L_566)
	.align		4
.L_566:
        /*0ca0*/ 	.word	index@(_Z25selective_scan_fwd_kernelI32Selective_Scan_fwd_kernel_traitsILi64ELi16ELi1ELb1ELb0ELb0ELb1EN3c104HalfENS1_7complexIfEEEEv13SSMParamsBase)
        /*0ca4*/ 	.word	0x00000000


	//----- nvinfo : EIATTR_REGCOUNT
	.align		4
.L_567:
        /*0ca8*/ 	.byte	0x04, 0x2f
        /*0caa*/ 	.short	(.L_569 - .L_568)
	.align		4
.L_568:
        /*0cac*/ 	.word	index@(_Z25selective_scan_fwd_kernelI32Selective_Scan_fwd_kernel_traitsILi64ELi16ELi1ELb1ELb0ELb0ELb0EN3c104HalfENS1_7complexIfEEEEv13SSMParamsBase)
        /*0cb0*/ 	.word	0x00000097


	//----- nvinfo : EIATTR_FRAME_SIZE
	.align		4
.L_569:
        /*0cb4*/ 	.byte	0x04, 0x11
        /*0cb6*/ 	.short	(.L_571 - .L_570)
	.align		4
.L_570:
        /*0cb8*/ 	.word	index@(_Z25selective_scan_fwd_kernelI32Selective_Scan_fwd_kernel_traitsILi64ELi16ELi1ELb1ELb0ELb0ELb0EN3c104HalfENS1_7complexIfEEEEv13SSMParamsBase)
        /*0cbc*/ 	.word	0x00000000


	//----- nvinfo : EIATTR_REGCOUNT
	.align		4
.L_571:
        /*0cc0*/ 	.byte	0x04, 0x2f
        /*0cc2*/ 	.short	(.L_573 - .L_572)
	.align		4
.L_572:
        /*0cc4*/ 	.word	index@(_Z25selective_scan_fwd_kernelI32Selective_Scan_fwd_kernel_traitsILi64ELi16ELi1ELb0ELb1ELb1ELb1EN3c104HalfENS1_7complexIfEEEEv13SSMParamsBase)
        /*0cc8*/ 	.word	0x000000a8


	//----- nvinfo : EIATTR_FRAME_SIZE
	.align		4
.L_573:
        /*0ccc*/ 	.byte	0x04, 0x11
        /*0cce*/ 	.short	(.L_575 - .L_574)
	.align		4
.L_574:
        /*0cd0*/ 	.word	index@(_Z25selective_scan_fwd_kernelI32Selective_Scan_fwd_kernel_traitsILi64ELi16ELi1ELb0ELb1ELb1ELb1EN3c104HalfENS1_7complexIfEEEEv13SSMParamsBase)
        /*0cd4*/ 	.word	0x00000090


	//----- nvinfo : EIATTR_REGCOUNT
	.align		4
.L_575:
        /*0cd8*/ 	.byte	0x04, 0x2f
        /*0cda*/ 	.short	(.L_577 - .L_576)
	.align		4
.L_576:
        /*0cdc*/ 	.word	index@(_Z25selective_scan_fwd_kernelI32Selective_Scan_fwd_kernel_traitsILi64ELi16ELi1ELb0ELb1ELb1ELb0EN3c104HalfENS1_7complexIfEEEEv13SSMParamsBase)
        /*0ce0*/ 	.word	0x000000a8


	//----- nvinfo : EIATTR_FRAME_SIZE
	.align		4
.L_577:
        /*0ce4*/ 	.byte	0x04, 0x11
        /*0ce6*/ 	.short	(.L_579 - .L_578)
	.align		4
.L_578:
        /*0ce8*/ 	.word	index@(_Z25selective_scan_fwd_kernelI32Selective_Scan_fwd_kernel_traitsILi64ELi16ELi1ELb0ELb1ELb1ELb0EN3c104HalfENS1_7complexIfEEEEv13SSMParamsBase)
        /*0cec*/ 	.word	0x00000088


	//----- nvinfo : EIATTR_REGCOUNT
	.align		4
.L_579:
        /*0cf0*/ 	.byte	0x04, 0x2f
        /*0cf2*/ 	.short	(.L_581 - .L_580)
	.align		4
.L_580:
        /*0cf4*/ 	.word	index@(_Z25selective_scan_fwd_kernelI32Selective_Scan_fwd_kernel_traitsILi64ELi16ELi1ELb0ELb1ELb0ELb1EN3c104HalfENS1_7complexIfEEEEv13SSMParamsBase)
        /*0cf8*/ 	.word	0x000000a8


	//----- nvinfo : EIATTR_FRAME_SIZE
	.align		4
.L_581:
        /*0cfc*/ 	.byte	0x04, 0x11
        /*0cfe*/ 	.short	(.L_583 - .L_582)
	.align		4
.L_582:
        /*0d00*/ 	.word	index@(_Z25selective_scan_fwd_kernelI32Selective_Scan_fwd_kernel_traitsILi64ELi16ELi1ELb0ELb1ELb0ELb1EN3c104HalfENS1_7complexIfEEEEv13SSMParamsBase)
        /*0d04*/ 	.word	0x00000030


	//----- nvinfo : EIATTR_REGCOUNT
	.align		4
.L_583:
        /*0d08*/ 	.byte	0x04, 0x2f
        /*0d0a*/ 	.short	(.L_585 - .L_584)
	.align		4
.L_584:
        /*0d0c*/ 	.word	index@(_Z25selective_scan_fwd_kernelI32Selective_Scan_fwd_kernel_traitsILi64ELi16ELi1ELb0ELb1ELb0ELb0EN3c104HalfENS1_7complexIfEEEEv13SSMParamsBase)
        /*0d10*/ 	.word	0x000000a8


	//----- nvinfo : EIATTR_FRAME_SIZE
	.align		4
.L_585:
        /*0d14*/ 	.byte	0x04, 0x11
        /*0d16*/ 	.short	(.L_587 - .L_586)
	.align		4
.L_586:
        /*0d18*/ 	.word	index@(_Z25selective_scan_fwd_kernelI32Selective_Scan_fwd_kernel_traitsILi64ELi16ELi1ELb0ELb1ELb0ELb0EN3c104HalfENS1_7complexIfEEEEv13SSMParamsBase)
        /*0d1c*/ 	.word	0x00000030


	//----- nvinfo : EIATTR_REGCOUNT
	.align		4
.L_587:
        /*0d20*/ 	.byte	0x04, 0x2f
        /*0d22*/ 	.short	(.L_589 - .L_588)
	.align		4
.L_588:
        /*0d24*/ 	.word	index@(_Z25selective_scan_fwd_kernelI32Selective_Scan_fwd_kernel_traitsILi64ELi16ELi1ELb0ELb0ELb1ELb1EN3c104HalfENS1_7complexIfEEEEv13SSMParamsBase)
        /*0d28*/ 	.word	0x000000a8


	//----- nvinfo : EIATTR_FRAME_SIZE
	.align		4
.L_589:
        /*0d2c*/ 	.byte	0x04, 0x11
        /*0d2e*/ 	.short	(.L_591 - .L_590)
	.align		4
.L_590:
        /*0d30*/ 	.word	index@(_Z25selective_scan_fwd_kernelI32Selective_Scan_fwd_kernel_traitsILi64ELi16ELi1ELb0ELb0ELb1ELb1EN3c104HalfENS1_7complexIfEEEEv13SSMParamsBase)
        /*0d34*/ 	.word	0x00000050


	//----- nvinfo : EIATTR_REGCOUNT
	.align		4
.L_591:
        /*0d38*/ 	.byte	0x04, 0x2f
        /*0d3a*/ 	.short	(.L_593 - .L_592)
	.align		4
.L_592:
        /*0d3c*/ 	.word	index@(_Z25selective_scan_fwd_kernelI32Selective_Scan_fwd_kernel_traitsILi64ELi16ELi1ELb0ELb0ELb1ELb0EN3c104HalfENS1_7complexIfEEEEv13SSMParamsBase)
        /*0d40*/ 	.word	0x000000a8


	//----- nvinfo : EIATTR_FRAME_SIZE
	.align		4
.L_593:
        /*0d44*/ 	.byte	0x04, 0x11
        /*0d46*/ 	.short	(.L_595 - .L_594)
	.align		4
.L_594:
        /*0d48*/ 	.word	index@(_Z25selective_scan_fwd_kernelI32Selective_Scan_fwd_kernel_traitsILi64ELi16ELi1ELb0ELb0ELb1ELb0EN3c104HalfENS1_7complexIfEEEEv13SSMParamsBase)
        /*0d4c*/ 	.word	0x00000050


	//----- nvinfo : EIATTR_REGCOUNT
	.align		4
.L_595:
        /*0d50*/ 	.byte	0x04, 0x2f
        /*0d52*/ 	.short	(.L_597 - .L_596)
	.align		4
.L_596:
        /*0d54*/ 	.word	index@(_Z25selective_scan_fwd_kernelI32Selective_Scan_fwd_kernel_traitsILi64ELi16ELi1ELb0ELb0ELb0ELb1EN3c104HalfENS1_7complexIfEEEEv13SSMParamsBase)
        /*0d58*/ 	.word	0x000000a7


	//----- nvinfo : EIATTR_FRAME_SIZE
	.align		4
.L_597:
        /*0d5c*/ 	.byte	0x04, 0x11
        /*0d5e*/ 	.short	(.L_599 - .L_598)
	.align		4
.L_598:
        /*0d60*/ 	.word	index@(_Z25selective_scan_fwd_kernelI32Selective_Scan_fwd_kernel_traitsILi64ELi16ELi1ELb0ELb0ELb0ELb1EN3c104HalfENS1_7complexIfEEEEv13SSMParamsBase)
        /*0d64*/ 	.word	0x00000000


	//----- nvinfo : EIATTR_REGCOUNT
	.align		4
.L_599:
        /*0d68*/ 	.byte	0x04, 0x2f
        /*0d6a*/ 	.short	(.L_601 - .L_600)
	.align		4
.L_600:
        /*0d6c*/ 	.word	index@(_Z25selective_scan_fwd_kernelI32Selective_Scan_fwd_kernel_traitsILi64ELi16ELi1ELb0ELb0ELb0ELb0EN3c104HalfENS1_7complexIfEEEEv13SSMParamsBase)
        /*0d70*/ 	.word	0x000000a7


	//----- nvinfo : EIATTR_FRAME_SIZE
	.align		4
.L_601:
        /*0d74*/ 	.byte	0x04, 0x11
        /*0d76*/ 	.short	(.L_603 - .L_602)
	.align		4
.L_602:
        /*0d78*/ 	.word	index@(_Z25selective_scan_fwd_kernelI32Selective_Scan_fwd_kernel_traitsILi64ELi16ELi1ELb0ELb0ELb0ELb0EN3c104HalfENS1_7complexIfEEEEv13SSMParamsBase)
        /*0d7c*/ 	.word	0x00000000


	//----- nvinfo : EIATTR_REGCOUNT
	.align		4
.L_603:
        /*0d80*/ 	.byte	0x04, 0x2f
        /*0d82*/ 	.short	(.L_605 - .L_604)
	.align		4
.L_604:
        /*0d84*/ 	.word	index@(_Z25selective_scan_fwd_kernelI32Selective_Scan_fwd_kernel_traitsILi128ELi16ELi1ELb1ELb1ELb1ELb1EN3c104HalfENS1_7complexIfEEEEv13SSMParamsBase)
        /*0d88*/ 	.word	0x000000a8


	//----- nvinfo : EIATTR_FRAME_SIZE
	.align		4
.L_605:
        /*0d8c*/ 	.byte	0x04, 0x11
        /*0d8e*/ 	.short	(.L_607 - .L_606)
	.align		4
.L_606:
        /*0d90*/ 	.word	index@(_Z25selective_scan_fwd_kernelI32Selective_Scan_fwd_kernel_traitsILi128ELi16ELi1ELb1ELb1ELb1ELb1EN3c104HalfENS1_7complexIfEEEEv13SSMParamsBase)
        /*0d94*/ 	.word	0x00000008


	//----- nvinfo : EIATTR_REGCOUNT
	.align		4
.L_607:
        /*0d98*/ 	.byte	0x04, 0x2f
        /*0d9a*/ 	.short	(.L_609 - .L_608)
	.align		4
.L_608:
        /*0d9c*/ 	.word	index@(_Z25selective_scan_fwd_kernelI32Selective_Scan_fwd_kernel_traitsILi128ELi16ELi1ELb1ELb1ELb1ELb0EN3c104HalfENS1_7complexIfEEEEv13SSMParamsBase)
        /*0da0*/ 	.word	0x000000a8


	//----- nvinfo : EIATTR_FRAME_SIZE
	.align		4
.L_609:
        /*0da4*/ 	.byte	0x04, 0x11
        /*0da6*/ 	.short	(.L_611 - .L_610)
	.align		4
.L_610:
        /*0da8*/ 	.word	index@(_Z25selective_scan_fwd_kernelI32Selective_Scan_fwd_kernel_traitsILi128ELi16ELi1ELb1ELb1ELb1ELb0EN3c104HalfENS1_7complexIfEEEEv13SSMParamsBase)
        /*0dac*/ 	.word	0x00000008


	//----- nvinfo : EIATTR_REGCOUNT
	.align		4
.L_611:
        /*0db0*/ 	.byte	0x04, 0x2f
        /*0db2*/ 	.short	(.L_613 - .L_612)
	.align		4
.L_612:
        /*0db4*/ 	.word	index@(_Z25selective_scan_fwd_kernelI32Selective_Scan_fwd_kernel_traitsILi128ELi16ELi1ELb1ELb1ELb0ELb1EN3c104HalfENS1_7complexIfEEEEv13SSMParamsBase)
        /*0db8*/ 	.word	0x0000009f


	//----- nvinfo : EIATTR_FRAME_SIZE
	.align		4
.L_613:
        /*0dbc*/ 	.byte	0x04, 0x11
        /*0dbe*/ 	.short	(.L_615 - .L_614)
	.align		4
.L_614:
        /*0dc0*/ 	.word	index@(_Z25selective_scan_fwd_kernelI32Selective_Scan_fwd_kernel_traitsILi128ELi16ELi1ELb1ELb1ELb0ELb1EN3c104HalfENS1_7complexIfEEEEv13SSMParamsBase)
        /*0dc4*/ 	.word	0x00000000


	//----- nvinfo : EIATTR_REGCOUNT
	.align		4
.L_615:
        /*0dc8*/ 	.byte	0x04, 0x2f
        /*0dca*/ 	.short	(.L_617 - .L_616)
	.align		4
.L_616:
        /*0dcc*/ 	.word	index@(_Z25selective_scan_fwd_kernelI32Selective_Scan_fwd_kernel_traitsILi128ELi16ELi1ELb1ELb1ELb0ELb0EN3c104HalfENS1_7complexIfEEEEv13SSMParamsBase)
        /*0dd0*/ 	.word	0x0000009f


	//----- nvinfo : EIATTR_FRAME_SIZE
	.align		4
.L_617:
        /*0dd4*/ 	.byte	0x04, 0x11
        /*0dd6*/ 	.short	(.L_619 - .L_618)
	.align		4
.L_618:
        /*0dd8*/ 	.word	index@(_Z25selective_scan_fwd_kernelI32Selective_Scan_fwd_kernel_traitsILi128ELi16ELi1ELb1ELb1ELb0ELb0EN3c104HalfENS1_7complexIfEEEEv13SSMParamsBase)
        /*0ddc*/ 	.word	0x00000000


	//----- nvinfo : EIATTR_REGCOUNT
	.align		4
.L_619:
        /*0de0*/ 	.byte	0x04, 0x2f
        /*0de2*/ 	.short	(.L_621 - .L_620)
	.align		4
.L_620:
        /*0de4*/ 	.word	index@(_Z25selective_scan_fwd_kernelI32Selective_Scan_fwd_kernel_traitsILi128ELi16ELi1ELb1ELb0ELb1ELb1EN3c104HalfENS1_7complexIfEEEEv13SSMParamsBase)
        /*0de8*/ 	.word	0x0000009d


	//----- nvinfo : EIATTR_FRAME_SIZE
	.align		4
.L_621:
        /*0dec*/ 	.byte	0x04, 0x11
        /*0dee*/ 	.short	(.L_623 - .L_622)
	.align		4
.L_622:
        /*0df0*/ 	.word	index@(_Z25selective_scan_fwd_kernelI32Selective_Scan_fwd_kernel_traitsILi128ELi16ELi1ELb1ELb0ELb1ELb1EN3c104HalfENS1_7complexIfEEEEv13SSMParamsBase)
        /*0df4*/ 	.word	0x00000000


	//----- nvinfo : EIATTR_REGCOUNT
	.align		4
.L_623:
        /*0df8*/ 	.byte	0x04, 0x2f
        /*0dfa*/ 	.short	(.L_625 - .L_624)
	.align		4
.L_624:
        /*0dfc*/ 	.word	index@(_Z25selective_scan_fwd_kernelI32Selective_Scan_fwd_kernel_traitsILi128ELi16ELi1ELb1ELb0ELb1ELb0EN3c104HalfENS1_7complexIfEEEEv13SSMParamsBase)
        /*0e00*/ 	.word	0x0000009d


	//----- nvinfo : EIATTR_FRAME_SIZE
	.align		4
.L_625:
        /*0e04*/ 	.byte	0x04, 0x11
        /*0e06*/ 	.short	(.L_627 - .L_626)
	.align		4
.L_626:
        /*0e08*/ 	.word	index@(_Z25selective_scan_fwd_kernelI32Selective_Scan_fwd_kernel_traitsILi128ELi16ELi1ELb1ELb0ELb1ELb0EN3c104HalfENS1_7complexIfEEEEv13SSMParamsBase)
        /*0e0c*/ 	.word	0x00000000


	//----- nvinfo : EIATTR_REGCOUNT
	.align		4
.L_627:
        /*0e10*/ 	.byte	0x04, 0x2f
        /*0e12*/ 	.short	(.L_629 - .L_628)
	.align		4
.L_628:
        /*0e14*/ 	.word	index@(_Z25selective_scan_fwd_kernelI32Selective_Scan_fwd_kernel_traitsILi128ELi16ELi1ELb1ELb0ELb0ELb1EN3c104HalfENS1_7complexIfEEEEv13SSMParamsBase)
        /*0e18*/ 	.word	0x0000009d


	//----- nvinfo : EIATTR_FRAME_SIZE
	.align		4
.L_629:
        /*0e1c*/ 	.byte	0x04, 0x11
        /*0e1e*/ 	.short	(.L_631 - .L_630)
	.align		4
.L_630:
        /*0e20*/ 	.word	index@(_Z25selective_scan_fwd_kernelI32Selective_Scan_fwd_kernel_traitsILi128ELi16ELi1ELb1ELb0ELb0ELb1EN3c104HalfENS1_7complexIfEEEEv13SSMParamsBase)
        /*0e24*/ 	.word	0x00000000


	//----- nvinfo : EIATTR_REGCOUNT
	.align		4
.L_631:
        /*0e28*/ 	.byte	0x04, 0x2f
        /*0e2a*/ 	.short	(.L_633 - .L_632)
	.align		4
.L_632:
        /*0e2c*/ 	.word	index@(_Z25selective_scan_fwd_kernelI32Selective_Scan_fwd_kernel_traitsILi128ELi16ELi1ELb1ELb0ELb0ELb0EN3c104HalfENS1_7complexIfEEEEv13SSMParamsBase)
        /*0e30*/ 	.word	0x0000009d


	//----- nvinfo : EIATTR_FRAME_SIZE
	.align		4
.L_633:
        /*0e34*/ 	.byte	0x04, 0x11
        /*0e36*/ 	.short	(.L_635 - .L_634)
	.align		4
.L_634:
        /*0e38*/ 	.word	index@(_Z25selective_scan_fwd_kernelI32Selective_Scan_fwd_kernel_traitsILi128ELi16ELi1ELb1ELb0ELb0ELb0EN3c104HalfENS1_7complexIfEEEEv13SSMParamsBase)
        /*0e3c*/ 	.word	0x00000000


	//----- nvinfo : EIATTR_REGCOUNT
	.align		4
.L_635:
        /*0e40*/ 	.byte	0x04, 0x2f
        /*0e42*/ 	.short	(.L_637 - .L_636)
	.align		4
.L_636:
        /*0e44*/ 	.word	index@(_Z25selective_scan_fwd_kernelI32Selective_Scan_fwd_kernel_traitsILi128ELi16ELi1ELb0ELb1ELb1ELb1EN3c104HalfENS1_7complexIfEEEEv13SSMParamsBase)
        /*0e48*/ 	.word	0x000000a8


	//----- nvinfo : EIATTR_FRAME_SIZE
	.align		4
.L_637:
        /*0e4c*/ 	.byte	0x04, 0x11
        /*0e4e*/ 	.short	(.L_639 - .L_638)
	.align		4
.L_638:
        /*0e50*/ 	.word	index@(_Z25selective_scan_fwd_kernelI32Selective_Scan_fwd_kernel_traitsILi128ELi16ELi1ELb0ELb1ELb1ELb1EN3c104HalfENS1_7complexIfEEEEv13SSMParamsBase)
        /*0e54*/ 	.word	0x00000098


	//----- nvinfo : EIATTR_REGCOUNT
	.align		4
.L_639:
        /*0e58*/ 	.byte	0x04, 0x2f
        /*0e5a*/ 	.short	(.L_641 - .L_640)
	.align		4
.L_640:
        /*0e5c*/ 	.word	index@(_Z25selective_scan_fwd_kernelI32Selective_Scan_fwd_kernel_traitsILi128ELi16ELi1ELb0ELb1ELb1ELb0EN3c104HalfENS1_7complexIfEEEEv13SSMParamsBase)
        /*0e60*/ 	.word	0x000000a8


	//----- nvinfo : EIATTR_FRAME_SIZE
	.align		4
.L_641:
        /*0e64*/ 	.byte	0x04, 0x11
        /*0e66*/ 	.short	(.L_643 - .L_642)
	.align		4
.L_642:
        /*0e68*/ 	.word	index@(_Z25selective_scan_fwd_kernelI32Selective_Scan_fwd_kernel_traitsILi128ELi16ELi1ELb0ELb1ELb1ELb0EN3c104HalfENS1_7complexIfEEEEv13SSMParamsBase)
        /*0e6c*/ 	.word	0x00000098


	//----- nvinfo : EIATTR_REGCOUNT
	.align		4
.L_643:
        /*0e70*/ 	.byte	0x04, 0x2f
        /*0e72*/ 	.short	(.L_645 - .L_644)
	.align		4
.L_644:
        /*0e74*/ 	.word	index@(_Z25selective_scan_fwd_kernelI32Selective_Scan_fwd_kernel_traitsILi128ELi16ELi1ELb0ELb1ELb0ELb1EN3c104HalfENS1_7complexIfEEEEv13SSMParamsBase)
        /*0e78*/ 	.word	0x000000a8


	//----- nvinfo : EIATTR_FRAME_SIZE
	.align		4
.L_645:
        /*0e7c*/ 	.byte	0x04, 0x11
        /*0e7e*/ 	.short	(.L_647 - .L_646)
	.align		4
.L_646:
        /*0e80*/ 	.word	index@(_Z25selective_scan_fwd_kernelI32Selective_Scan_fwd_kernel_traitsILi128ELi16ELi1ELb0ELb1ELb0ELb1EN3c104HalfENS1_7complexIfEEEEv13SSMParamsBase)
        /*0e84*/ 	.word	0x00000018


	//----- nvinfo : EIATTR_REGCOUNT
	.align		4
.L_647:
        /*0e88*/ 	.byte	0x04, 0x2f
        /*0e8a*/ 	.short	(.L_649 - .L_648)
	.align		4
.L_648:
        /*0e8c*/ 	.word	index@(_Z25selective_scan_fwd_kernelI32Selective_Scan_fwd_kernel_traitsILi128ELi16ELi1ELb0ELb1ELb0ELb0EN3c104HalfENS1_7complexIfEEEEv13SSMParamsBase)
        /*0e90*/ 	.word	0x000000a8


	//----- nvinfo : EIATTR_FRAME_SIZE
	.align		4
.L_649:
        /*0e94*/ 	.byte	0x04, 0x11
        /*0e96*/ 	.short	(.L_651 - .L_650)
	.align		4
.L_650:
        /*0e98*/ 	.word	index@(_Z25selective_scan_fwd_kernelI32Selective_Scan_fwd_kernel_traitsILi128ELi16ELi1ELb0ELb1ELb0ELb0EN3c104HalfENS1_7complexIfEEEEv13SSMParamsBase)
        /*0e9c*/ 	.word	0x00000018


	//----- nvinfo : EIATTR_REGCOUNT
	.align		4
.L_651:
        /*0ea0*/ 	.byte	0x04, 0x2f
        /*0ea2*/ 	.short	(.L_653 - .L_652)
	.align		4
.L_652:
        /*0ea4*/ 	.word	index@(_Z25selective_scan_fwd_kernelI32Selective_Scan_fwd_kernel_traitsILi128ELi16ELi1ELb0ELb0ELb1ELb1EN3c104HalfENS1_7complexIfEEEEv13SSMParamsBase)
        /*0ea8*/ 	.word	0x000000a8


	//----- nvinfo : EIATTR_FRAME_SIZE
	.align		4
.L_653:
        /*0eac*/ 	.byte	0x04, 0x11
        /*0eae*/ 	.short	(.L_655 - .L_654)
	.align		4
.L_654:
        /*0eb0*/ 	.word	index@(_Z25selective_scan_fwd_kernelI32Selective_Scan_fwd_kernel_traitsILi128ELi16ELi1ELb0ELb0ELb1ELb1EN3c104HalfENS1_7complexIfEEEEv13SSMParamsBase)
        /*0eb4*/ 	.word	0x00000058


	//----- nvinfo : EIATTR_REGCOUNT
	.align		4
.L_655:
        /*0eb8*/ 	.byte	0x04, 0x2f
        /*0eba*/ 	.short	(.L_657 - .L_656)
	.align		4
.L_656:
        /*0ebc*/ 	.word	index@(_Z25selective_scan_fwd_kernelI32Selective_Scan_fwd_kernel_traitsILi128ELi16ELi1ELb0ELb0ELb1ELb0EN3c104HalfENS1_7complexIfEEEEv13SSMParamsBase)
        /*0ec0*/ 	.word	0x000000a8


	//----- nvinfo : EIATTR_FRAME_SIZE
	.align		4
.L_657:
        /*0ec4*/ 	.byte	0x04, 0x11
        /*0ec6*/ 	.short	(.L_659 - .L_658)
	.align		4
.L_658:
        /*0ec8*/ 	.word	index@(_Z25selective_scan_fwd_kernelI32Selective_Scan_fwd_kernel_traitsILi128ELi16ELi1ELb0ELb0ELb1ELb0EN3c104HalfENS1_7complexIfEEEEv13SSMParamsBase)
        /*0ecc*/ 	.word	0x00000058


	//----- nvinfo : EIATTR_REGCOUNT
	.align		4
.L_659:
        /*0ed0*/ 	.byte	0x04, 0x2f
        /*0ed2*/ 	.short	(.L_661 - .L_660)
	.align		4
.L_660:
        /*0ed4*/ 	.word	index@(_Z25selective_scan_fwd_kernelI32Selective_Scan_fwd_kernel_traitsILi128ELi16ELi1ELb0ELb0ELb0ELb1EN3c104HalfENS1_7complexIfEEEEv13SSMParamsBase)
        /*0ed8*/ 	.word	0x000000a7


	//----- nvinfo : EIATTR_FRAME_SIZE
	.align		4
.L_661:
        /*0edc*/ 	.byte	0x04, 0x11
        /*0ede*/ 	.short	(.L_663 - .L_662)
	.align		4
.L_662:
        /*0ee0*/ 	.word	index@(_Z25selective_scan_fwd_kernelI32Selective_Scan_fwd_kernel_traitsILi128ELi16ELi1ELb0ELb0ELb0ELb1EN3c104HalfENS1_7complexIfEEEEv13SSMParamsBase)
        /*0ee4*/ 	.word	0x00000000


	//----- nvinfo : EIATTR_REGCOUNT
	.align		4
.L_663:
        /*0ee8*/ 	.byte	0x04, 0x2f
        /*0eea*/ 	.short	(.L_665 - .L_664)
	.align		4
.L_664:
        /*0eec*/ 	.word	index@(_Z25selective_scan_fwd_kernelI32Selective_Scan_fwd_kernel_traitsILi128ELi16ELi1ELb0ELb0ELb0ELb0EN3c104HalfENS1_7complexIfEEEEv13SSMParamsBase)
        /*0ef0*/ 	.word	0x000000a6


	//----- nvinfo : EIATTR_FRAME_SIZE
	.align		4
.L_665:
        /*0ef4*/ 	.byte	0x04, 0x11
        /*0ef6*/ 	.short	(.L_667 - .L_666)
	.align		4
.L_666:
        /*0ef8*/ 	.word	index@(_Z25selective_scan_fwd_kernelI32Selective_Scan_fwd_kernel_traitsILi128ELi16ELi1ELb0ELb0ELb0ELb0EN3c104HalfENS1_7complexIfEEEEv13SSMParamsBase)
        /*0efc*/ 	.word	0x00000000


	//----- nvinfo : EIATTR_MIN_STACK_SIZE
	.align		4
.L_667:
        /*0f00*/ 	.byte	0x04, 0x12
        /*0f02*/ 	.short	(.L_669 - .L_668)
	.align		4
.L_668:
        /*0f04*/ 	.word	index@(_Z25selective_scan_fwd_kernelI32Selective_Scan_fwd_kernel_traitsILi128ELi16ELi1ELb0ELb0ELb0ELb0EN3c104HalfENS1_7complexIfEEEEv13SSMParamsBase)
        /*0f08*/ 	.word	0x00000000


	//----- nvinfo : EIATTR_MIN_STACK_SIZE
	.align		4
.L_669:
        /*0f0c*/ 	.byte	0x04, 0x12
        /*0f0e*/ 	.short	(.L_671 - .L_670)
	.align		4
.L_670:
        /*0f10*/ 	.word	index@(_Z25selective_scan_fwd_kernelI32Selective_Scan_fwd_kernel_traitsILi128ELi16ELi1ELb0ELb0ELb0ELb1EN3c104HalfENS1_7complexIfEEEEv13SSMParamsBase)
        /*0f14*/ 	.word	0x00000000


	//----- nvinfo : EIATTR_MIN_STACK_SIZE
	.align		4
.L_671:
        /*0f18*/ 	.byte	0x04, 0x12
        /*0f1a*/ 	.short	(.L_673 - .L_672)
	.align		4
.L_672:
        /*0f1c*/ 	.word	index@(_Z25selective_scan_fwd_kernelI32Selective_Scan_fwd_kernel_traitsILi128ELi16ELi1ELb0ELb0ELb1ELb0EN3c104HalfENS1_7complexIfEEEEv13SSMParamsBase)
        /*0f20*/ 	.word	0x00000058


	//----- nvinfo : EIATTR_MIN_STACK_SIZE
	.align		4
.L_673:
        /*0f24*/ 	.byte	0x04, 0x12
        /*0f26*/ 	.short	(.L_675 - .L_674)
	.align		4
.L_674:
        /*0f28*/ 	.word	index@(_Z25selective_scan_fwd_kernelI32Selective_Scan_fwd_kernel_traitsILi128ELi16ELi1ELb0ELb0ELb1ELb1EN3c104HalfENS1_7complexIfEEEEv13SSMParamsBase)
        /*0f2c*/ 	.word	0x00000058


	//----- nvinfo : EIATTR_MIN_STACK_SIZE
	.align		4
.L_675:
        /*0f30*/ 	.byte	0x04, 0x12
        /*0f32*/ 	.short	(.L_677 - .L_676)
	.align		4
.L_676:
        /*0f34*/ 	.word	index@(_Z25selective_scan_fwd_kernelI32Selective_Scan_fwd_kernel_traitsILi128ELi16ELi1ELb0ELb1ELb0ELb0EN3c104HalfENS1_7complexIfEEEEv13SSMParamsBase)
        /*0f38*/ 	.word	0x00000018


	//----- nvinfo : EIATTR_MIN_STACK_SIZE
	.align		4
.L_677:
        /*0f3c*/ 	.byte	0x04, 0x12
        /*0f3e*/ 	.short	(.L_679 - .L_678)
	.align		4
.L_678:
        /*0f40*/ 	.word	index@(_Z25selective_scan_fwd_kernelI32Selective_Scan_fwd_kernel_traitsILi128ELi16ELi1ELb0ELb1ELb0ELb1EN3c104HalfENS1_7complexIfEEEEv13SSMParamsBase)
        /*0f44*/ 	.word	0x00000018


	//----- nvinfo : EIATTR_MIN_STACK_SIZE
	.align		4
.L_679:
        /*0f48*/ 	.byte	0x04, 0x12
        /*0f4a*/ 	.short	(.L_681 - .L_680)
	.align		4
.L_680:
        /*0f4c*/ 	.word	index@(_Z25selective_scan_fwd_kernelI32Selective_Scan_fwd_kernel_traitsILi128ELi16ELi1ELb0ELb1ELb1ELb0EN3c104HalfENS1_7complexIfEEEEv13SSMParamsBase)
        /*0f50*/ 	.word	0x00000098


	//----- nvinfo : EIATTR_MIN_STACK_SIZE
	.align		4
.L_681:
        /*0f54*/ 	.byte	0x04, 0x12
        /*0f56*/ 	.short	(.L_683 - .L_682)
	.align		4
.L_682:
        /*0f58*/ 	.word	index@(_Z25selective_scan_fwd_kernelI32Selective_Scan_fwd_kernel_traitsILi128ELi16ELi1ELb0ELb1ELb1ELb1EN3c104HalfENS1_7complexIfEEEEv13SSMParamsBase)
        /*0f5c*/ 	.word	0x00000098


	//----- nvinfo : EIATTR_MIN_STACK_SIZE
	.align		4
.L_683:
        /*0f60*/ 	.byte	0x04, 0x12
        /*0f62*/ 	.short	(.L_685 - .L_684)
	.align		4
.L_684:
        /*0f64*/ 	.word	index@(_Z25selective_scan_fwd_kernelI32Selective_Scan_fwd_kernel_traitsILi128ELi16ELi1ELb1ELb0ELb0ELb0EN3c104HalfENS1_7complexIfEEEEv13SSMParamsBase)
        /*0f68*/ 	.word	0x00000000


	//----- nvinfo : EIATTR_MIN_STACK_SIZE
	.align		4
.L_685:
        /*0f6c*/ 	.byte	0x04, 0x12
        /*0f6e*/ 	.short	(.L_687 - .L_686)
	.align		4
.L_686:
        /*0f70*/ 	.word	index@(_Z25selective_scan_fwd_kernelI32Selective_Scan_fwd_kernel_traitsILi128ELi16ELi1ELb1ELb0ELb0ELb1EN3c104HalfENS1_7complexIfEEEEv13SSMParamsBase)
        /*0f74*/ 	.word	0x00000000


	//----- nvinfo : EIATTR_MIN_STACK_SIZE
	.align		4
.L_687:
        /*0f78*/ 	.byte	0x04, 0x12
        /*0f7a*/ 	.short	(.L_689 - .L_688)
	.align		4
.L_688:
        /*0f7c*/ 	.word	index@(_Z25selective_scan_fwd_kernelI32Selective_Scan_fwd_kernel_traitsILi128ELi16ELi1ELb1ELb0ELb1ELb0EN3c104HalfENS1_7complexIfEEEEv13SSMParamsBase)
        /*0f80*/ 	.word	0x00000000


	//----- nvinfo : EIATTR_MIN_STACK_SIZE
	.align		4
.L_689:
        /*0f84*/ 	.byte	0x04, 0x12
        /*0f86*/ 	.short	(.L_691 - .L_690)
	.align		4
.L_690:
        /*0f88*/ 	.word	index@(_Z25selective_scan_fwd_kernelI32Selective_Scan_fwd_kernel_traitsILi128ELi16ELi1ELb1ELb0ELb1ELb1EN3c104HalfENS1_7complexIfEEEEv13SSMParamsBase)
        /*0f8c*/ 	.word	0x00000000


	//----- nvinfo : EIATTR_MIN_STACK_SIZE
	.align		4
.L_691:
        /*0f90*/ 	.byte	0x04, 0x12
        /*0f92*/ 	.short	(.L_693 - .L_692)
	.align		4
.L_692:
        /*0f94*/ 	.word	index@(_Z25selective_scan_fwd_kernelI32Selective_Scan_fwd_kernel_traitsILi128ELi16ELi1ELb1ELb1ELb0ELb0EN3c104HalfENS1_7complexIfEEEEv13SSMParamsBase)
        /*0f98*/ 	.word	0x00000000


	//----- nvinfo : EIATTR_MIN_STACK_SIZE
	.align		4
.L_693:
        /*0f9c*/ 	.byte	0x04, 0x12
        /*0f9e*/ 	.short	(.L_695 - .L_694)
	.align		4
.L_694:
        /*0fa0*/ 	.word	index@(_Z25selective_scan_fwd_kernelI32Selective_Scan_fwd_kernel_traitsILi128ELi16ELi1ELb1ELb1ELb0ELb1EN3c104HalfENS1_7complexIfEEEEv13SSMParamsBase)
        /*0fa4*/ 	.word	0x00000000


	//----- nvinfo : EIATTR_MIN_STACK_SIZE
	.align		4
.L_695:
        /*0fa8*/ 	.byte	0x04, 0x12
        /*0faa*/ 	.short	(.L_697 - .L_696)
	.align		4
.L_696:
        /*0fac*/ 	.word	index@(_Z25selective_scan_fwd_kernelI32Selective_Scan_fwd_kernel_traitsILi128ELi16ELi1ELb1ELb1ELb1ELb0EN3c104HalfENS1_7complexIfEEEEv13SSMParamsBase)
        /*0fb0*/ 	.word	0x00000008


	//----- nvinfo : EIATTR_MIN_STACK_SIZE
	.align		4
.L_697:
        /*0fb4*/ 	.byte	0x04, 0x12
        /*0fb6*/ 	.short	(.L_699 - .L_698)
	.align		4
.L_698:
        /*0fb8*/ 	.word	index@(_Z25selective_scan_fwd_kernelI32Selective_Scan_fwd_kernel_traitsILi128ELi16ELi1ELb1ELb1ELb1ELb1EN3c104HalfENS1_7complexIfEEEEv13SSMParamsBase)
        /*0fbc*/ 	.word	0x00000008


	//----- nvinfo : EIATTR_MIN_STACK_SIZE
	.align		4
.L_699:
        /*0fc0*/ 	.byte	0x04, 0x12
        /*0fc2*/ 	.short	(.L_701 - .L_700)
	.align		4
.L_700:
        /*0fc4*/ 	.word	index@(_Z25selective_scan_fwd_kernelI32Selective_Scan_fwd_kernel_traitsILi64ELi16ELi1ELb0ELb0ELb0ELb0EN3c104HalfENS1_7complexIfEEEEv13SSMParamsBase)
        /*0fc8*/ 	.word	0x00000000


	//----- nvinfo : EIATTR_MIN_STACK_SIZE
	.align		4
.L_701:
        /*0fcc*/ 	.byte	0x04, 0x12
        /*0fce*/ 	.short	(.L_703 - .L_702)
	.align		4
.L_702:
        /*0fd0*/ 	.word	index@(_Z25selective_scan_fwd_kernelI32Selective_Scan_fwd_kernel_traitsILi64ELi16ELi1ELb0ELb0ELb0ELb1EN3c104HalfENS1_7complexIfEEEEv13SSMParamsBase)
        /*0fd4*/ 	.word	0x00000000


	//----- nvinfo : EIATTR_MIN_STACK_SIZE
	.align		4
.L_703:
        /*0fd8*/ 	.byte	0x04, 0x12
        /*0fda*/ 	.short	(.L_705 - .L_704)
	.align		4
.L_704:
        /*0fdc*/ 	.word	index@(_Z25selective_scan_fwd_kernelI32Selective_Scan_fwd_kernel_traitsILi64ELi16ELi1ELb0ELb0ELb1ELb0EN3c104HalfENS1_7complexIfEEEEv13SSMParamsBase)
        /*0fe0*/ 	.word	0x00000050


	//----- nvinfo : EIATTR_MIN_STACK_SIZE
	.align		4
.L_705:
        /*0fe4*/ 	.byte	0x04, 0x12
        /*0fe6*/ 	.short	(.L_707 - .L_706)
	.align		4
.L_706:
        /*0fe8*/ 	.word	index@(_Z25selective_scan_fwd_kernelI32Selective_Scan_fwd_kernel_traitsILi64ELi16ELi1ELb0ELb0ELb1ELb1EN3c104HalfENS1_7complexIfEEEEv13SSMParamsBase)
        /*0fec*/ 	.word	0x00000050


	//----- nvinfo : EIATTR_MIN_STACK_SIZE
	.align		4
.L_707:
        /*0ff0*/ 	.byte	0x04, 0x12
        /*0ff2*/ 	.short	(.L_709 - .L_708)
	.align		4
.L_708:
        /*0ff4*/ 	.word	index@(_Z25selective_scan_fwd_kernelI32Selective_Scan_fwd_kernel_traitsILi64ELi16ELi1ELb0ELb1ELb0ELb0EN3c104HalfENS1_7complexIfEEEEv13SSMParamsBase)
        /*0ff8*/ 	.word	0x00000030


	//----- nvinfo : EIATTR_MIN_STACK_SIZE
	.align		4
.L_709:
        /*0ffc*/ 	.byte	0x04, 0x12
        /*0ffe*/ 	.short	(.L_711 - .L_710)
	.align		4
.L_710:
        /*1000*/ 	.word	index@(_Z25selective_scan_fwd_kernelI32Selective_Scan_fwd_kernel_traitsILi64ELi16ELi1ELb0ELb1ELb0ELb1EN3c104HalfENS1_7complexIfEEEEv13SSMParamsBase)
        /*1004*/ 	.word	0x00000030


	//----- nvinfo : EIATTR_MIN_STACK_SIZE
	.align		4
.L_711:
        /*1008*/ 	.byte	0x04, 0x12
        /*100a*/ 	.short	(.L_713 - .L_712)
	.align		4
.L_712:
        /*100c*/ 	.word	index@(_Z25selective_scan_fwd_kernelI32Selective_Scan_fwd_kernel_traitsILi64ELi16ELi1ELb0ELb1ELb1ELb0EN3c104HalfENS1_7complexIfEEEEv13SSMParamsBase)
        /*1010*/ 	.word	0x00000088


	//----- nvinfo : EIATTR_MIN_STACK_SIZE
	.align		4
.L_713:
        /*1014*/ 	.byte	0x04, 0x12
        /*1016*/ 	.short	(.L_715 - .L_714)
	.align		4
.L_714:
        /*1018*/ 	.word	index@(_Z25selective_scan_fwd_kernelI32Selective_Scan_fwd_kernel_traitsILi64ELi16ELi1ELb0ELb1ELb1ELb1EN3c104HalfENS1_7complexIfEEEEv13SSMParamsBase)
        /*101c*/ 	.word	0x00000090


	//----- nvinfo : EIATTR_MIN_STACK_SIZE
	.align		4
.L_715:
        /*1020*/ 	.byte	0x04, 0x12
        /*1022*/ 	.short	(.L_717 - .L_716)
	.align		4
.L_716:
        /*1024*/ 	.word	index@(_Z25selective_scan_fwd_kernelI32Selective_Scan_fwd_kernel_traitsILi64ELi16ELi1ELb1ELb0ELb0ELb0EN3c104HalfENS1_7complexIfEEEEv13SSMParamsBase)
        /*1028*/ 	.word	0x00000000


	//----- nvinfo : EIATTR_MIN_STACK_SIZE
	.align		4
.L_717:
        /*102c*/ 	.byte	0x04, 0x12
        /*102e*/ 	.short	(.L_719 - .L_718)
	.align		4
.L_718:
        /*1030*/ 	.word	index@(_Z25selective_scan_fwd_kernelI32Selective_Scan_fwd_kernel_traitsILi64ELi16ELi1ELb1ELb0ELb0ELb1EN3c104HalfENS1_7complexIfEEEEv13SSMParamsBase)
        /*1034*/ 	.word	0x00000000


	//----- nvinfo : EIATTR_MIN_STACK_SIZE
	.align		4
.L_719:
        /*1038*/ 	.byte	0x04, 0x12
        /*103a*/ 	.short	(.L_721 - .L_720)
	.align		4
.L_720:
        /*103c*/ 	.word	index@(_Z25selective_scan_fwd_kernelI32Selective_Scan_fwd_kernel_traitsILi64ELi16ELi1ELb1ELb0ELb1ELb0EN3c104HalfENS1_7complexIfEEEEv13SSMParamsBase)
        /*1040*/ 	.word	0x00000000


	//----- nvinfo : EIATTR_MIN_STACK_SIZE
	.align		4
.L_721:
        /*1044*/ 	.byte	0x04, 0x12
        /*1046*/ 	.short	(.L_723 - .L_722)
	.align		4
.L_722:
        /*1048*/ 	.word	index@(_Z25selective_scan_fwd_kernelI32Selective_Scan_fwd_kernel_traitsILi64ELi16ELi1ELb1ELb0ELb1ELb1EN3c104HalfENS1_7complexIfEEEEv13SSMParamsBase)
        /*104c*/ 	.word	0x00000000


	//----- nvinfo : EIATTR_MIN_STACK_SIZE
	.align		4
.L_723:
        /*1050*/ 	.byte	0x04, 0x12
        /*1052*/ 	.short	(.L_725 - .L_724)
	.align		4
.L_724:
        /*1054*/ 	.word	index@(_Z25selective_scan_fwd_kernelI32Selective_Scan_fwd_kernel_traitsILi64ELi16ELi1ELb1ELb1ELb0ELb0EN3c104HalfENS1_7complexIfEEEEv13SSMParamsBase)
        /*1058*/ 	.word	0x00000000


	//----- nvinfo : EIATTR_MIN_STACK_SIZE
	.align		4
.L_725:
        /*105c*/ 	.byte	0x04, 0x12
        /*105e*/ 	.short	(.L_727 - .L_726)
	.align		4
.L_726:
        /*1060*/ 	.word	index@(_Z25selective_scan_fwd_kernelI32Selective_Scan_fwd_kernel_traitsILi64ELi16ELi1ELb1ELb1ELb0ELb1EN3c104HalfENS1_7complexIfEEEEv13SSMParamsBase)
        /*1064*/ 	.word	0x00000000


	//----- nvinfo : EIATTR_MIN_STACK_SIZE
	.align		4
.L_727:
        /*1068*/ 	.byte	0x04, 0x12
        /*106a*/ 	.short	(.L_729 - .L_728)
	.align		4
.L_728:
        /*106c*/ 	.word	index@(_Z25selective_scan_fwd_kernelI32Selective_Scan_fwd_kernel_traitsILi64ELi16ELi1ELb1ELb1ELb1ELb0EN3c104HalfENS1_7complexIfEEEEv13SSMParamsBase)
        /*1070*/ 	.word	0x00000008


	//----- nvinfo : EIATTR_MIN_STACK_SIZE
	.align		4
.L_729:
        /*1074*/ 	.byte	0x04, 0x12
        /*1076*/ 	.short	(.L_731 - .L_730)
	.align		4
.L_730:
        /*1078*/ 	.word	index@(_Z25selective_scan_fwd_kernelI32Selective_Scan_fwd_kernel_traitsILi64ELi16ELi1ELb1ELb1ELb1ELb1EN3c104HalfENS1_7complexIfEEEEv13SSMParamsBase)
        /*107c*/ 	.word	0x00000008


	//----- nvinfo : EIATTR_MIN_STACK_SIZE
	.align		4
.L_731:
        /*1080*/ 	.byte	0x04, 0x12
        /*1082*/ 	.short	(.L_733 - .L_732)
	.align		4
.L_732:
        /*1084*/ 	.word	index@(_Z25selective_scan_fwd_kernelI32Selective_Scan_fwd_kernel_traitsILi32ELi16ELi1ELb0ELb0ELb0ELb0EN3c104HalfENS1_7complexIfEEEEv13SSMParamsBase)
        /*1088*/ 	.word	0x00000000


	//----- nvinfo : EIATTR_MIN_STACK_SIZE
	.align		4
.L_733:
        /*108c*/ 	.byte	0x04, 0x12
        /*108e*/ 	.short	(.L_735 - .L_734)
	.align		4
.L_734:
        /*1090*/ 	.word	index@(_Z25selective_scan_fwd_kernelI32Selective_Scan_fwd_kernel_traitsILi32ELi16ELi1ELb0ELb0ELb0ELb1EN3c104HalfENS1_7complexIfEEEEv13SSMParamsBase)
        /*1094*/ 	.word	0x00000000


	//----- nvinfo : EIATTR_MIN_STACK_SIZE
	.align		4
.L_735:
        /*1098*/ 	.byte	0x04, 0x12
        /*109a*/ 	.short	(.L_737 - .L_736)
	.align		4
.L_736:
        /*109c*/ 	.word	index@(_Z25selective_scan_fwd_kernelI32Selective_Scan_fwd_kernel_traitsILi32ELi16ELi1ELb0ELb0ELb1ELb0EN3c104HalfENS1_7complexIfEEEEv13SSMParamsBase)
        /*10a0*/ 	.word	0x00000000


	//----- nvinfo : EIATTR_MIN_STACK_SIZE
	.align		4
.L_737:
        /*10a4*/ 	.byte	0x04, 0x12
        /*10a6*/ 	.short	(.L_739 - .L_738)
	.align		4
.L_738:
        /*10a8*/ 	.word	index@(_Z25selective_scan_fwd_kernelI32Selective_Scan_fwd_kernel_traitsILi32ELi16ELi1ELb0ELb0ELb1ELb1EN3c104HalfENS1_7complexIfEEEEv13SSMParamsBase)
        /*10ac*/ 	.word	0x00000000


	//----- nvinfo : EIATTR_MIN_STACK_SIZE
	.align		4
.L_739:
        /*10b0*/ 	.byte	0x04, 0x12
        /*10b2*/ 	.short	(.L_741 - .L_740)
	.align		4
.L_740:
        /*10b4*/ 	.word	index@(_Z25selective_scan_fwd_kernelI32Selective_Scan_fwd_kernel_traitsILi32ELi16ELi1ELb0ELb1ELb0ELb0EN3c104HalfENS1_7complexIfEEEEv13SSMParamsBase)
        /*10b8*/ 	.word	0x00000000


	//----- nvinfo : EIATTR_MIN_STACK_SIZE
	.align		4
.L_741:
        /*10bc*/ 	.byte	0x04, 0x12
        /*10be*/ 	.short	(.L_743 - .L_742)
	.align		4
.L_742:
        /*10c0*/ 	.word	index@(_Z25selective_scan_fwd_kernelI32Selective_Scan_fwd_kernel_traitsILi32ELi16ELi1ELb0ELb1ELb0ELb1EN3c104HalfENS1_7complexIfEEEEv13SSMParamsBase)
        /*10c4*/ 	.word	0x00000000


	//----- nvinfo : EIATTR_MIN_STACK_SIZE
	.align		4
.L_743:
        /*10c8*/ 	.byte	0x04, 0x12
        /*10ca*/ 	.short	(.L_745 - .L_744)
	.align		4
.L_744:
        /*10cc*/ 	.word	index@(_Z25selective_scan_fwd_kernelI32Selective_Scan_fwd_kernel_traitsILi32ELi16ELi1ELb0ELb1ELb1ELb0EN3c104HalfENS1_7complexIfEEEEv13SSMParamsBase)
        /*10d0*/ 	.word	0x00000000


	//----- nvinfo : EIATTR_MIN_STACK_SIZE
	.align		4
.L_745:
        /*10d4*/ 	.byte	0x04, 0x12
        /*10d6*/ 	.short	(.L_747 - .L_746)
	.align		4
.L_746:
        /*10d8*/ 	.word	index@(_Z25selective_scan_fwd_kernelI32Selective_Scan_fwd_kernel_traitsILi32ELi16ELi1ELb0ELb1ELb1ELb1EN3c104HalfENS1_7complexIfEEEEv13SSMParamsBase)
        /*10dc*/ 	.word	0x00000000


	//----- nvinfo : EIATTR_MIN_STACK_SIZE
	.align		4
.L_747:
        /*10e0*/ 	.byte	0x04, 0x12
        /*10e2*/ 	.short	(.L_749 - .L_748)
	.align		4
.L_748:
        /*10e4*/ 	.word	index@(_Z25selective_scan_fwd_kernelI32Selective_Scan_fwd_kernel_traitsILi32ELi16ELi1ELb1ELb0ELb0ELb0EN3c104HalfENS1_7complexIfEEEEv13SSMParamsBase)
        /*10e8*/ 	.word	0x00000000


	//----- nvinfo : EIATTR_MIN_STACK_SIZE
	.align		4
.L_749:
        /*10ec*/ 	.byte	0x04, 0x12
        /*10ee*/ 	.short	(.L_751 - .L_750)
	.align		4
.L_750:
        /*10f0*/ 	.word	index@(_Z25selective_scan_fwd_kernelI32Selective_Scan_fwd_kernel_traitsILi32ELi16ELi1ELb1ELb0ELb0ELb1EN3c104HalfENS1_7complexIfEEEEv13SSMParamsBase)
        /*10f4*/ 	.word	0x00000000


	//----- nvinfo : EIATTR_MIN_STACK_SIZE
	.align		4
.L_751:
        /*10f8*/ 	.byte	0x04, 0x12
        /*10fa*/ 	.short	(.L_753 - .L_752)
	.align		4
.L_752:
        /*10fc*/ 	.word	index@(_Z25selective_scan_fwd_kernelI32Selective_Scan_fwd_kernel_traitsILi32ELi16ELi1ELb1ELb0ELb1ELb0EN3c104HalfENS1_7complexIfEEEEv13SSMParamsBase)
        /*1100*/ 	.word	0x00000000


	//----- nvinfo : EIATTR_MIN_STACK_SIZE
	.align		4
.L_753:
        /*1104*/ 	.byte	0x04, 0x12
        /*1106*/ 	.short	(.L_755 - .L_754)
	.align		4
.L_754:
        /*1108*/ 	.word	index@(_Z25selective_scan_fwd_kernelI32Selective_Scan_fwd_kernel_traitsILi32ELi16ELi1ELb1ELb0ELb1ELb1EN3c104HalfENS1_7complexIfEEEEv13SSMParamsBase)
        /*110c*/ 	.word	0x00000000


	//----- nvinfo : EIATTR_MIN_STACK_SIZE
	.align		4
.L_755:
        /*1110*/ 	.byte	0x04, 0x12
        /*1112*/ 	.short	(.L_757 - .L_756)
	.align		4
.L_756:
        /*1114*/ 	.word	index@(_Z25selective_scan_fwd_kernelI32Selective_Scan_fwd_kernel_traitsILi32ELi16ELi1ELb1ELb1ELb0ELb0EN3c104HalfENS1_7complexIfEEEEv13SSMParamsBase)
        /*1118*/ 	.word	0x00000000


	//----- nvinfo : EIATTR_MIN_STACK_SIZE
	.align		4
.L_757:
        /*111c*/ 	.byte	0x04, 0x12
        /*111e*/ 	.short	(.L_759 - .L_758)
	.align		4
.L_758:
        /*1120*/ 	.word	index@(_Z25selective_scan_fwd_kernelI32Selective_Scan_fwd_kernel_traitsILi32ELi16ELi1ELb1ELb1ELb0ELb1EN3c104HalfENS1_7complexIfEEEEv13SSMParamsBase)
        /*1124*/ 	.word	0x00000000


	//----- nvinfo : EIATTR_MIN_STACK_SIZE
	.align		4
.L_759:
        /*1128*/ 	.byte	0x04, 0x12
        /*112a*/ 	.short	(.L_761 - .L_760)
	.align		4
.L_760:
        /*112c*/ 	.word	index@(_Z25selective_scan_fwd_kernelI32Selective_Scan_fwd_kernel_traitsILi32ELi16ELi1ELb1ELb1ELb1ELb0EN3c104HalfENS1_7complexIfEEEEv13SSMParamsBase)
        /*1130*/ 	.word	0x00000000


	//----- nvinfo : EIATTR_MIN_STACK_SIZE
	.align		4
.L_761:
        /*1134*/ 	.byte	0x04, 0x12
        /*1136*/ 	.short	(.L_763 - .L_762)
	.align		4
.L_762:
        /*1138*/ 	.word	index@(_Z25selective_scan_fwd_kernelI32Selective_Scan_fwd_kernel_traitsILi32ELi16ELi1ELb1ELb1ELb1ELb1EN3c104HalfENS1_7complexIfEEEEv13SSMParamsBase)
        /*113c*/ 	.word	0x00000000


	//----- nvinfo : EIATTR_MIN_STACK_SIZE
	.align		4
.L_763:
        /*1140*/ 	.byte	0x04, 0x12
        /*1142*/ 	.short	(.L_765 - .L_764)
	.align		4
.L_764:
        /*1144*/ 	.word	index@(_Z25selective_scan_fwd_kernelI32Selective_Scan_fwd_kernel_traitsILi32ELi8ELi1ELb0ELb0ELb0ELb0EN3c104HalfENS1_7complexIfEEEEv13SSMParamsBase)
        /*1148*/ 	.word	0x00000000


	//----- nvinfo : EIATTR_MIN_STACK_SIZE
	.align		4
.L_765:
        /*114c*/ 	.byte	0x04, 0x12
        /*114e*/ 	.short	(.L_767 - .L_766)
	.align		4
.L_766:
        /*1150*/ 	.word	index@(_Z25selective_scan_fwd_kernelI32Selective_Scan_fwd_kernel_traitsILi32ELi8ELi1ELb0ELb0ELb0ELb1EN3c104HalfENS1_7complexIfEEEEv13SSMParamsBase)
        /*1154*/ 	.word	0x00000000


	//----- nvinfo : EIATTR_MIN_STACK_SIZE
	.align		4
.L_767:
        /*1158*/ 	.byte	0x04, 0x12
        /*115a*/ 	.short	(.L_769 - .L_768)
	.align		4
.L_768:
        /*115c*/ 	.word	index@(_Z25selective_scan_fwd_kernelI32Selective_Scan_fwd_kernel_traitsILi32ELi8ELi1ELb0ELb0ELb1ELb0EN3c104HalfENS1_7complexIfEEEEv13SSMParamsBase)
        /*1160*/ 	.word	0x00000000


	//----- nvinfo : EIATTR_MIN_STACK_SIZE
	.align		4
.L_769:
        /*1164*/ 	.byte	0x04, 0x12
        /*1166*/ 	.short	(.L_771 - .L_770)
	.align		4
.L_770:
        /*1168*/ 	.word	index@(_Z25selective_scan_fwd_kernelI32Selective_Scan_fwd_kernel_traitsILi32ELi8ELi1ELb0ELb0ELb1ELb1EN3c104HalfENS1_7complexIfEEEEv13SSMParamsBase)
        /*116c*/ 	.word	0x00000000


	//----- nvinfo : EIATTR_MIN_STACK_SIZE
	.align		4
.L_771:
        /*1170*/ 	.byte	0x04, 0x12
        /*1172*/ 	.short	(.L_773 - .L_772)
	.align		4
.L_772:
        /*1174*/ 	.word	index@(_Z25selective_scan_fwd_kernelI32Selective_Scan_fwd_kernel_traitsILi32ELi8ELi1ELb0ELb1ELb0ELb0EN3c104HalfENS1_7complexIfEEEEv13SSMParamsBase)
        /*1178*/ 	.word	0x00000000


	//----- nvinfo : EIATTR_MIN_STACK_SIZE
	.align		4
.L_773:
        /*117c*/ 	.byte	0x04, 0x12
        /*117e*/ 	.short	(.L_775 - .L_774)
	.align		4
.L_774:
        /*1180*/ 	.word	index@(_Z25selective_scan_fwd_kernelI32Selective_Scan_fwd_kernel_traitsILi32ELi8ELi1ELb0ELb1ELb0ELb1EN3c104HalfENS1_7complexIfEEEEv13SSMParamsBase)
        /*1184*/ 	.word	0x00000000


	//----- nvinfo : EIATTR_MIN_STACK_SIZE
	.align		4
.L_775:
        /*1188*/ 	.byte	0x04, 0x12
        /*118a*/ 	.short	(.L_777 - .L_776)
	.align		4
.L_776:
        /*118c*/ 	.word	index@(_Z25selective_scan_fwd_kernelI32Selective_Scan_fwd_kernel_traitsILi32ELi8ELi1ELb0ELb1ELb1ELb0EN3c104HalfENS1_7complexIfEEEEv13SSMParamsBase)
        /*1190*/ 	.word	0x00000000


	//----- nvinfo : EIATTR_MIN_STACK_SIZE
	.align		4
.L_777:
        /*1194*/ 	.byte	0x04, 0x12
        /*1196*/ 	.short	(.L_779 - .L_778)
	.align		4
.L_778:
        /*1198*/ 	.word	index@(_Z25selective_scan_fwd_kernelI32Selective_Scan_fwd_kernel_traitsILi32ELi8ELi1ELb0ELb1ELb1ELb1EN3c104HalfENS1_7complexIfEEEEv13SSMParamsBase)
        /*119c*/ 	.word	0x00000000


	//----- nvinfo : EIATTR_MIN_STACK_SIZE
	.align		4
.L_779:
        /*11a0*/ 	.byte	0x04, 0x12
        /*11a2*/ 	.short	(.L_781 - .L_780)
	.align		4
.L_780:
        /*11a4*/ 	.word	index@(_Z25selective_scan_fwd_kernelI32Selective_Scan_fwd_kernel_traitsILi32ELi8ELi1ELb1ELb0ELb0ELb0EN3c104HalfENS1_7complexIfEEEEv13SSMParamsBase)
        /*11a8*/ 	.word	0x00000000


	//----- nvinfo : EIATTR_MIN_STACK_SIZE
	.align		4
.L_781:
        /*11ac*/ 	.byte	0x04, 0x12
        /*11ae*/ 	.short	(.L_783 - .L_782)
	.align		4
.L_782:
        /*11b0*/ 	.word	index@(_Z25selective_scan_fwd_kernelI32Selective_Scan_fwd_kernel_traitsILi32ELi8ELi1ELb1ELb0ELb0ELb1EN3c104HalfENS1_7complexIfEEEEv13SSMParamsBase)
        /*11b4*/ 	.word	0x00000000


	//----- nvinfo : EIATTR_MIN_STACK_SIZE
	.align		4
.L_783:
        /*11b8*/ 	.byte	0x04, 0x12
        /*11ba*/ 	.short	(.L_785 - .L_784)
	.align		4
.L_784:
        /*11bc*/ 	.word	index@(_Z25selective_scan_fwd_kernelI32Selective_Scan_fwd_kernel_traitsILi32ELi8ELi1ELb1ELb0ELb1ELb0EN3c104HalfENS1_7complexIfEEEEv13SSMParamsBase)
        /*11c0*/ 	.word	0x00000000


	//----- nvinfo : EIATTR_MIN_STACK_SIZE
	.align		4
.L_785:
        /*11c4*/ 	.byte	0x04, 0x12
        /*11c6*/ 	.short	(.L_787 - .L_786)
	.align		4
.L_786:
        /*11c8*/ 	.word	index@(_Z25selective_scan_fwd_kernelI32Selective_Scan_fwd_kernel_traitsILi32ELi8ELi1ELb1ELb0ELb1ELb1EN3c104HalfENS1_7complexIfEEEEv13SSMParamsBase)
        /*11cc*/ 	.word	0x00000000


	//----- nvinfo : EIATTR_MIN_STACK_SIZE
	.align		4
.L_787:
        /*11d0*/ 	.byte	0x04, 0x12
        /*11d2*/ 	.short	(.L_789 - .L_788)
	.align		4
.L_788:
        /*11d4*/ 	.word	index@(_Z25selective_scan_fwd_kernelI32Selective_Scan_fwd_kernel_traitsILi32ELi8ELi1ELb1ELb1ELb0ELb0EN3c104HalfENS1_7complexIfEEEEv13SSMParamsBase)
        /*11d8*/ 	.word	0x00000000


	//----- nvinfo : EIATTR_MIN_STACK_SIZE
	.align		4
.L_789:
        /*11dc*/ 	.byte	0x04, 0x12
        /*11de*/ 	.short	(.L_791 - .L_790)
	.align		4
.L_790:
        /*11e0*/ 	.word	index@(_Z25selective_scan_fwd_kernelI32Selective_Scan_fwd_kernel_traitsILi32ELi8ELi1ELb1ELb1ELb0ELb1EN3c104HalfENS1_7complexIfEEEEv13SSMParamsBase)
        /*11e4*/ 	.word	0x00000000


	//----- nvinfo : EIATTR_MIN_STACK_SIZE
	.align		4
.L_791:
        /*11e8*/ 	.byte	0x04, 0x12
        /*11ea*/ 	.short	(.L_793 - .L_792)
	.align		4
.L_792:
        /*11ec*/ 	.word	index@(_Z25selective_scan_fwd_kernelI32Selective_Scan_fwd_kernel_traitsILi32ELi8ELi1ELb1ELb1ELb1ELb0EN3c104HalfENS1_7complexIfEEEEv13SSMParamsBase)
        /*11f0*/ 	.word	0x00000000


	//----- nvinfo : EIATTR_MIN_STACK_SIZE
	.align		4
.L_793:
        /*11f4*/ 	.byte	0x04, 0x12
        /*11f6*/ 	.short	(.L_795 - .L_794)
	.align		4
.L_794:
        /*11f8*/ 	.word	index@(_Z25selective_scan_fwd_kernelI32Selective_Scan_fwd_kernel_traitsILi32ELi8ELi1ELb1ELb1ELb1ELb1EN3c104HalfENS1_7complexIfEEEEv13SSMParamsBase)
        /*11fc*/ 	.word	0x00000000


	//----- nvinfo : EIATTR_MIN_STACK_SIZE
	.align		4
.L_795:
        /*1200*/ 	.byte	0x04, 0x12
        /*1202*/ 	.short	(.L_797 - .L_796)
	.align		4
.L_796:
        /*1204*/ 	.word	index@(_Z25selective_scan_fwd_kernelI32Selective_Scan_fwd_kernel_traitsILi32ELi4ELi1ELb0ELb0ELb0ELb0EN3c104HalfENS1_7complexIfEEEEv13SSMParamsBase)
        /*1208*/ 	.word	0x00000000


	//----- nvinfo : EIATTR_MIN_STACK_SIZE
	.align		4
.L_797:
        /*120c*/ 	.byte	0x04, 0x12
        /*120e*/ 	.short	(.L_799 - .L_798)
	.align		4
.L_798:
        /*1210*/ 	.word	index@(_Z25selective_scan_fwd_kernelI32Selective_Scan_fwd_kernel_traitsILi32ELi4ELi1ELb0ELb0ELb0ELb1EN3c104HalfENS1_7complexIfEEEEv13SSMParamsBase)
        /*1214*/ 	.word	0x00000000


	//----- nvinfo : EIATTR_MIN_STACK_SIZE
	.align		4
.L_799:
        /*1218*/ 	.byte	0x04, 0x12
        /*121a*/ 	.short	(.L_801 - .L_800)
	.align		4
.L_800:
        /*121c*/ 	.word	index@(_Z25selective_scan_fwd_kernelI32Selective_Scan_fwd_kernel_traitsILi32ELi4ELi1ELb0ELb0ELb1ELb0EN3c104HalfENS1_7complexIfEEEEv13SSMParamsBase)
        /*1220*/ 	.word	0x00000000


	//----- nvinfo : EIATTR_MIN_STACK_SIZE
	.align		4
.L_801:
        /*1224*/ 	.byte	0x04, 0x12
        /*1226*/ 	.short	(.L_803 - .L_802)
	.align		4
.L_802:
        /*1228*/ 	.word	index@(_Z25selective_scan_fwd_kernelI32Selective_Scan_fwd_kernel_traitsILi32ELi4ELi1ELb0ELb0ELb1ELb1EN3c104HalfENS1_7complexIfEEEEv13SSMParamsBase)
        /*122c*/ 	.word	0x00000000


	//----- nvinfo : EIATTR_MIN_STACK_SIZE
	.align		4
.L_803:
        /*1230*/ 	.byte	0x04, 0x12
        /*1232*/ 	.short	(.L_805 - .L_804)
	.align		4
.L_804:
        /*1234*/ 	.word	index@(_Z25selective_scan_fwd_kernelI32Selective_Scan_fwd_kernel_traitsILi32ELi4ELi1ELb0ELb1ELb0ELb0EN3c104HalfENS1_7complexIfEEEEv13SSMParamsBase)
        /*1238*/ 	.word	0x00000000


	//----- nvinfo : EIATTR_MIN_STACK_SIZE
	.align		4
.L_805:
        /*123c*/ 	.byte	0x04, 0x12
        /*123e*/ 	.short	(.L_807 - .L_806)
	.align		4
.L_806:
        /*1240*/ 	.word	index@(_Z25selective_scan_fwd_kernelI32Selective_Scan_fwd_kernel_traitsILi32ELi4ELi1ELb0ELb1ELb0ELb1EN3c104HalfENS1_7complexIfEEEEv13SSMParamsBase)
        /*1244*/ 	.word	0x00000000


	//----- nvinfo : EIATTR_MIN_STACK_SIZE
	.align		4
.L_807:
        /*1248*/ 	.byte	0x04, 0x12
        /*124a*/ 	.short	(.L_809 - .L_808)
	.align		4
.L_808:
        /*124c*/ 	.word	index@(_Z25selective_scan_fwd_kernelI32Selective_Scan_fwd_kernel_traitsILi32ELi4ELi1ELb0ELb1ELb1ELb0EN3c104HalfENS1_7complexIfEEEEv13SSMParamsBase)
        /*1250*/ 	.word	0x00000000


	//----- nvinfo : EIATTR_MIN_STACK_SIZE
	.align		4
.L_809:
        /*1254*/ 	.byte	0x04, 0x12
        /*1256*/ 	.short	(.L_811 - .L_810)
	.align		4
.L_810:
        /*1258*/ 	.word	index@(_Z25selective_scan_fwd_kernelI32Selective_Scan_fwd_kernel_traitsILi32ELi4ELi1ELb0ELb1ELb1ELb1EN3c104HalfENS1_7complexIfEEEEv13SSMParamsBase)
        /*125c*/ 	.word	0x00000000


	//----- nvinfo : EIATTR_MIN_STACK_SIZE
	.align		4
.L_811:
        /*1260*/ 	.byte	0x04, 0x12
        /*1262*/ 	.short	(.L_813 - .L_812)
	.align		4
.L_812:
        /*1264*/ 	.word	index@(_Z25selective_scan_fwd_kernelI32Selective_Scan_fwd_kernel_traitsILi32ELi4ELi1ELb1ELb0ELb0ELb0EN3c104HalfENS1_7complexIfEEEEv13SSMParamsBase)
        /*1268*/ 	.word	0x00000000


	//----- nvinfo : EIATTR_MIN_STACK_SIZE
	.align		4
.L_813:
        /*126c*/ 	.byte	0x04, 0x12
        /*126e*/ 	.short	(.L_815 - .L_814)
	.align		4
.L_814:
        /*1270*/ 	.word	index@(_Z25selective_scan_fwd_kernelI32Selective_Scan_fwd_kernel_traitsILi32ELi4ELi1ELb1ELb0ELb0ELb1EN3c104HalfENS1_7complexIfEEEEv13SSMParamsBase)
        /*1274*/ 	.word	0x00000000


	//----- nvinfo : EIATTR_MIN_STACK_SIZE
	.align		4
.L_815:
        /*1278*/ 	.byte	0x04, 0x12
        /*127a*/ 	.short	(.L_817 - .L_816)
	.align		4
.L_816:
        /*127c*/ 	.word	index@(_Z25selective_scan_fwd_kernelI32Selective_Scan_fwd_kernel_traitsILi32ELi4ELi1ELb1ELb0ELb1ELb0EN3c104HalfENS1_7complexIfEEEEv13SSMParamsBase)
        /*1280*/ 	.word	0x00000000


	//----- nvinfo : EIATTR_MIN_STACK_SIZE
	.align		4
.L_817:
        /*1284*/ 	.byte	0x04, 0x12
        /*1286*/ 	.short	(.L_819 - .L_818)
	.align		4
.L_818:
        /*1288*/ 	.word	index@(_Z25selective_scan_fwd_kernelI32Selective_Scan_fwd_kernel_traitsILi32ELi4ELi1ELb1ELb0ELb1ELb1EN3c104HalfENS1_7complexIfEEEEv13SSMParamsBase)
        /*128c*/ 	.word	0x00000000


	//----- nvinfo : EIATTR_MIN_STACK_SIZE
	.align		4
.L_819:
        /*1290*/ 	.byte	0x04, 0x12
        /*1292*/ 	.short	(.L_821 - .L_820)
	.align		4
.L_820:
        /*1294*/ 	.word	index@(_Z25selective_scan_fwd_kernelI32Selective_Scan_fwd_kernel_traitsILi32ELi4ELi1ELb1ELb1ELb0ELb0EN3c104HalfENS1_7complexIfEEEEv13SSMParamsBase)
        /*1298*/ 	.word	0x00000000


	//----- nvinfo : EIATTR_MIN_STACK_SIZE
	.align		4
.L_821:
        /*129c*/ 	.byte	0x04, 0x12
        /*129e*/ 	.short	(.L_823 - .L_822)
	.align		4
.L_822:
        /*12a0*/ 	.word	index@(_Z25selective_scan_fwd_kernelI32Selective_Scan_fwd_kernel_traitsILi32ELi4ELi1ELb1ELb1ELb0ELb1EN3c104HalfENS1_7complexIfEEEEv13SSMParamsBase)
        /*12a4*/ 	.word	0x00000000


	//----- nvinfo : EIATTR_MIN_STACK_SIZE
	.align		4
.L_823:
        /*12a8*/ 	.byte	0x04, 0x12
        /*12aa*/ 	.short	(.L_825 - .L_824)
	.align		4
.L_824:
        /*12ac*/ 	.word	index@(_Z25selective_scan_fwd_kernelI32Selective_Scan_fwd_kernel_traitsILi32ELi4ELi1ELb1ELb1ELb1ELb0EN3c104HalfENS1_7complexIfEEEEv13SSMParamsBase)
        /*12b0*/ 	.word	0x00000000


	//----- nvinfo : EIATTR_MIN_STACK_SIZE
	.align		4
.L_825:
        /*12b4*/ 	.byte	0x04, 0x12
        /*12b6*/ 	.short	(.L_827 - .L_826)
	.align		4
.L_826:
        /*12b8*/ 	.word	index@(_Z25selective_scan_fwd_kernelI32Selective_Scan_fwd_kernel_traitsILi32ELi4ELi1ELb1ELb1ELb1ELb1EN3c104HalfENS1_7complexIfEEEEv13SSMParamsBase)
        /*12bc*/ 	.word	0x00000000


	//----- nvinfo : EIATTR_MIN_STACK_SIZE
	.align		4
.L_827:
        /*12c0*/ 	.byte	0x04, 0x12
        /*12c2*/ 	.short	(.L_829 - .L_828)
	.align		4
.L_828:
        /*12c4*/ 	.word	index@(_Z25selective_scan_fwd_kernelI32Selective_Scan_fwd_kernel_traitsILi128ELi16ELi1ELb0ELb0ELb0ELb0EN3c104HalfEfEEv13SSMParamsBase)
        /*12c8*/ 	.word	0x00000000


	//----- nvinfo : EIATTR_MIN_STACK_SIZE
	.align		4
.L_829:
        /*12cc*/ 	.byte	0x04, 0x12
        /*12ce*/ 	.short	(.L_831 - .L_830)
	.align		4
.L_830:
        /*12d0*/ 	.word	index@(_Z25selective_scan_fwd_kernelI32Selective_Scan_fwd_kernel_traitsILi128ELi16ELi1ELb0ELb0ELb0ELb1EN3c104HalfEfEEv13SSMParamsBase)
        /*12d4*/ 	.word	0x00000000


	//----- nvinfo : EIATTR_MIN_STACK_SIZE
	.align		4
.L_831:
        /*12d8*/ 	.byte	0x04, 0x12
        /*12da*/ 	.short	(.L_833 - .L_832)
	.align		4
.L_832:
        /*12dc*/ 	.word	index@(_Z25selective_scan_fwd_kernelI32Selective_Scan_fwd_kernel_traitsILi128ELi16ELi1ELb0ELb0ELb1ELb0EN3c104HalfEfEEv13SSMParamsBase)
        /*12e0*/ 	.word	0x00000000


	//----- nvinfo : EIATTR_MIN_STACK_SIZE
	.align		4
.L_833:
        /*12e4*/ 	.byte	0x04, 0x12
        /*12e6*/ 	.short	(.L_835 - .L_834)
	.align		4
.L_834:
        /*12e8*/ 	.word	index@(_Z25selective_scan_fwd_kernelI32Selective_Scan_fwd_kernel_traitsILi128ELi16ELi1ELb0ELb0ELb1ELb1EN3c104HalfEfEEv13SSMParamsBase)
        /*12ec*/ 	.word	0x00000000


	//----- nvinfo : EIATTR_MIN_STACK_SIZE
	.align		4
.L_835:
        /*12f0*/ 	.byte	0x04, 0x12
        /*12f2*/ 	.short	(.L_837 - .L_836)
	.align		4
.L_836:
        /*12f4*/ 	.word	index@(_Z25selective_scan_fwd_kernelI32Selective_Scan_fwd_kernel_traitsILi128ELi16ELi1ELb0ELb1ELb0ELb0EN3c104HalfEfEEv13SSMParamsBase)
        /*12f8*/ 	.word	0x00000000


	//----- nvinfo : EIATTR_MIN_STACK_SIZE
	.align		4
.L_837:
        /*12fc*/ 	.byte	0x04, 0x12
        /*12fe*/ 	.short	(.L_839 - .L_838)
	.align		4
.L_838:
        /*1300*/ 	.word	index@(_Z25selective_scan_fwd_kernelI32Selective_Scan_fwd_kernel_traitsILi128ELi16ELi1ELb0ELb1ELb0ELb1EN3c104HalfEfEEv13SSMParamsBase)
        /*1304*/ 	.word	0x00000000


	//----- nvinfo : EIATTR_MIN_STACK_SIZE
	.align		4
.L_839:
        /*1308*/ 	.byte	0x04, 0x12
        /*130a*/ 	.short	(.L_841 - .L_840)
	.align		4
.L_840:
        /*130c*/ 	.word	index@(_Z25selective_scan_fwd_kernelI32Selective_Scan_fwd_kernel_traitsILi128ELi16ELi1ELb0ELb1ELb1ELb0EN3c104HalfEfEEv13SSMParamsBase)
        /*1310*/ 	.word	0x00000000


	//----- nvinfo : EIATTR_MIN_STACK_SIZE
	.align		4
.L_841:
        /*1314*/ 	.byte	0x04, 0x12
        /*1316*/ 	.short	(.L_843 - .L_842)
	.align		4
.L_842:
        /*1318*/ 	.word	index@(_Z25selective_scan_fwd_kernelI32Selective_Scan_fwd_kernel_traitsILi128ELi16ELi1ELb0ELb1ELb1ELb1EN3c104HalfEfEEv13SSMParamsBase)
        /*131c*/ 	.word	0x00000000


	//----- nvinfo : EIATTR_MIN_STACK_SIZE
	.align		4
.L_843:
        /*1320*/ 	.byte	0x04, 0x12
        /*1322*/ 	.short	(.L_845 - .L_844)
	.align		4
.L_844:
        /*1324*/ 	.word	index@(_Z25selective_scan_fwd_kernelI32Selective_Scan_fwd_kernel_traitsILi128ELi16ELi1ELb1ELb0ELb0ELb0EN3c104HalfEfEEv13SSMParamsBase)
        /*1328*/ 	.word	0x00000000


	//----- nvinfo : EIATTR_MIN_STACK_SIZE
	.align		4
.L_845:
        /*132c*/ 	.byte	0x04, 0x12
        /*132e*/ 	.short	(.L_847 - .L_846)
	.align		4
.L_846:
        /*1330*/ 	.word	index@(_Z25selective_scan_fwd_kernelI32Selective_Scan_fwd_kernel_traitsILi128ELi16ELi1ELb1ELb0ELb0ELb1EN3c104HalfEfEEv13SSMParamsBase)
        /*1334*/ 	.word	0x00000000


	//----- nvinfo : EIATTR_MIN_STACK_SIZE
	.align		4
.L_847:
        /*1338*/ 	.byte	0x04, 0x12
        /*133a*/ 	.short	(.L_849 - .L_848)
	.align		4
.L_848:
        /*133c*/ 	.word	index@(_Z25selective_scan_fwd_kernelI32Selective_Scan_fwd_kernel_traitsILi128ELi16ELi1ELb1ELb0ELb1ELb0EN3c104HalfEfEEv13SSMParamsBase)
        /*1340*/ 	.word	0x00000000


	//----- nvinfo : EIATTR_MIN_STACK_SIZE
	.align		4
.L_849:
        /*1344*/ 	.byte	0x04, 0x12
        /*1346*/ 	.short	(.L_851 - .L_850)
	.align		4
.L_850:
        /*1348*/ 	.word	index@(_Z25selective_scan_fwd_kernelI32Selective_Scan_fwd_kernel_traitsILi128ELi16ELi1ELb1ELb0ELb1ELb1EN3c104HalfEfEEv13SSMParamsBase)
        /*134c*/ 	.word	0x00000000


	//----- nvinfo : EIATTR_MIN_STACK_SIZE
	.align		4
.L_851:
        /*1350*/ 	.byte	0x04, 0x12
        /*1352*/ 	.short	(.L_853 - .L_852)
	.align		4
.L_852:
        /*1354*/ 	.word	index@(_Z25selective_scan_fwd_kernelI32Selective_Scan_fwd_kernel_traitsILi128ELi16ELi1ELb1ELb1ELb0ELb0EN3c104HalfEfEEv13SSMParamsBase)
        /*1358*/ 	.word	0x00000000


	//----- nvinfo : EIATTR_MIN_STACK_SIZE
	.align		4
.L_853:
        /*135c*/ 	.byte	0x04, 0x12
        /*135e*/ 	.short	(.L_855 - .L_854)
	.align		4
.L_854:
        /*1360*/ 	.word	index@(_Z25selective_scan_fwd_kernelI32Selective_Scan_fwd_kernel_traitsILi128ELi16ELi1ELb1ELb1ELb0ELb1EN3c104HalfEfEEv13SSMParamsBase)
        /*1364*/ 	.word	0x00000000


	//----- nvinfo : EIATTR_MIN_STACK_SIZE
	.align		4
.L_855:
        /*1368*/ 	.byte	0x04, 0x12
        /*136a*/ 	.short	(.L_857 - .L_856)
	.align		4
.L_856:
        /*136c*/ 	.word	index@(_Z25selective_scan_fwd_kernelI32Selective_Scan_fwd_kernel_traitsILi128ELi16ELi1ELb1ELb1ELb1ELb0EN3c104HalfEfEEv13SSMParamsBase)
        /*1370*/ 	.word	0x00000000


	//----- nvinfo : EIATTR_MIN_STACK_SIZE
	.align		4
.L_857:
        /*1374*/ 	.byte	0x04, 0x12
        /*1376*/ 	.short	(.L_859 - .L_858)
	.align		4
.L_858:
        /*1378*/ 	.word	index@(_Z25selective_scan_fwd_kernelI32Selective_Scan_fwd_kernel_traitsILi128ELi16ELi1ELb1ELb1ELb1ELb1EN3c104HalfEfEEv13SSMParamsBase)
        /*137c*/ 	.word	0x00000000


	//----- nvinfo : EIATTR_MIN_STACK_SIZE
	.align		4
.L_859:
        /*1380*/ 	.byte	0x04, 0x12
        /*1382*/ 	.short	(.L_861 - .L_860)
	.align		4
.L_860:
        /*1384*/ 	.word	index@(_Z25selective_scan_fwd_kernelI32Selective_Scan_fwd_kernel_traitsILi64ELi16ELi1ELb0ELb0ELb0ELb0EN3c104HalfEfEEv13SSMParamsBase)
        /*1388*/ 	.word	0x00000000


	//----- nvinfo : EIATTR_MIN_STACK_SIZE
	.align		4
.L_861:
        /*138c*/ 	.byte	0x04, 0x12
        /*138e*/ 	.short	(.L_863 - .L_862)
	.align		4
.L_862:
        /*1390*/ 	.word	index@(_Z25selective_scan_fwd_kernelI32Selective_Scan_fwd_kernel_traitsILi64ELi16ELi1ELb0ELb0ELb0ELb1EN3c104HalfEfEEv13SSMParamsBase)
        /*1394*/ 	.word	0x00000000


	//----- nvinfo : EIATTR_MIN_STACK_SIZE
	.align		4
.L_863:
        /*1398*/ 	.byte	0x04, 0x12
        /*139a*/ 	.short	(.L_865 - .L_864)
	.align		4
.L_864:
        /*139c*/ 	.word	index@(_Z25selective_scan_fwd_kernelI32Selective_Scan_fwd_kernel_traitsILi64ELi16ELi1ELb0ELb0ELb1ELb0EN3c104HalfEfEEv13SSMParamsBase)
        /*13a0*/ 	.word	0x00000000


	//----- nvinfo : EIATTR_MIN_STACK_SIZE
	.align		4
.L_865:
        /*13a4*/ 	.byte	0x04, 0x12
        /*13a6*/ 	.short	(.L_867 - .L_866)
	.align		4
.L_866:
        /*13a8*/ 	.word	index@(_Z25selective_scan_fwd_kernelI32Selective_Scan_fwd_kernel_traitsILi64ELi16ELi1ELb0ELb0ELb1ELb1EN3c104HalfEfEEv13SSMParamsBase)
        /*13ac*/ 	.word	0x00000000


	//----- nvinfo : EIATTR_MIN_STACK_SIZE
	.align		4
.L_867:
        /*13b0*/ 	.byte	0x04, 0x12
        /*13b2*/ 	.short	(.L_869 - .L_868)
	.align		4
.L_868:
        /*13b4*/ 	.word	index@(_Z25selective_scan_fwd_kernelI32Selective_Scan_fwd_kernel_traitsILi64ELi16ELi1ELb0ELb1ELb0ELb0EN3c104HalfEfEEv13SSMParamsBase)
        /*13b8*/ 	.word	0x00000000


	//----- nvinfo : EIATTR_MIN_STACK_SIZE
	.align		4
.L_869:
        /*13bc*/ 	.byte	0x04, 0x12
        /*13be*/ 	.short	(.L_871 - .L_870)
	.align		4
.L_870:
        /*13c0*/ 	.word	index@(_Z25selective_scan_fwd_kernelI32Selective_Scan_fwd_kernel_traitsILi64ELi16ELi1ELb0ELb1ELb0ELb1EN3c104HalfEfEEv13SSMParamsBase)
        /*13c4*/ 	.word	0x00000000


	//----- nvinfo : EIATTR_MIN_STACK_SIZE
	.align		4
.L_871:
        /*13c8*/ 	.byte	0x04, 0x12
        /*13ca*/ 	.short	(.L_873 - .L_872)
	.align		4
.L_872:
        /*13cc*/ 	.word	index@(_Z25selective_scan_fwd_kernelI32Selective_Scan_fwd_kernel_traitsILi64ELi16ELi1ELb0ELb1ELb1ELb0EN3c104HalfEfEEv13SSMParamsBase)
        /*13d0*/ 	.word	0x00000000


	//----- nvinfo : EIATTR_MIN_STACK_SIZE
	.align		4
.L_873:
        /*13d4*/ 	.byte	0x04, 0x12
        /*13d6*/ 	.short	(.L_875 - .L_874)
	.align		4
.L_874:
        /*13d8*/ 	.word	index@(_Z25selective_scan_fwd_kernelI32Selective_Scan_fwd_kernel_traitsILi64ELi16ELi1ELb0ELb1ELb1ELb1EN3c104HalfEfEEv13SSMParamsBase)
        /*13dc*/ 	.word	0x00000000


	//----- nvinfo : EIATTR_MIN_STACK_SIZE
	.align		4
.L_875:
        /*13e0*/ 	.byte	0x04, 0x12
        /*13e2*/ 	.short	(.L_877 - .L_876)
	.align		4
.L_876:
        /*13e4*/ 	.word	index@(_Z25selective_scan_fwd_kernelI32Selective_Scan_fwd_kernel_traitsILi64ELi16ELi1ELb1ELb0ELb0ELb0EN3c104HalfEfEEv13SSMParamsBase)
        /*13e8*/ 	.word	0x00000000


	//----- nvinfo : EIATTR_MIN_STACK_SIZE
	.align		4
.L_877:
        /*13ec*/ 	.byte	0x04, 0x12
        /*13ee*/ 	.short	(.L_879 - .L_878)
	.align		4
.L_878:
        /*13f0*/ 	.word	index@(_Z25selective_scan_fwd_kernelI32Selective_Scan_fwd_kernel_traitsILi64ELi16ELi1ELb1ELb0ELb0ELb1EN3c104HalfEfEEv13SSMParamsBase)
        /*13f4*/ 	.word	0x00000000


	//----- nvinfo : EIATTR_MIN_STACK_SIZE
	.align		4
.L_879:
        /*13f8*/ 	.byte	0x04, 0x12
        /*13fa*/ 	.short	(.L_881 - .L_880)
	.align		4
.L_880:
        /*13fc*/ 	.word	index@(_Z25selective_scan_fwd_kernelI32Selective_Scan_fwd_kernel_traitsILi64ELi16ELi1ELb1ELb0ELb1ELb0EN3c104HalfEfEEv13SSMParamsBase)
        /*1400*/ 	.word	0x00000000


	//----- nvinfo : EIATTR_MIN_STACK_SIZE
	.align		4
.L_881:
        /*1404*/ 	.byte	0x04, 0x12
        /*1406*/ 	.short	(.L_883 - .L_882)
	.align		4
.L_882:
        /*1408*/ 	.word	index@(_Z25selective_scan_fwd_kernelI32Selective_Scan_fwd_kernel_traitsILi64ELi16ELi1ELb1ELb0ELb1ELb1EN3c104HalfEfEEv13SSMParamsBase)
        /*140c*/ 	.word	0x00000000


	//----- nvinfo : EIATTR_MIN_STACK_SIZE
	.align		4
.L_883:
        /*1410*/ 	.byte	0x04, 0x12
        /*1412*/ 	.short	(.L_885 - .L_884)
	.align		4
.L_884:
        /*1414*/ 	.word	index@(_Z25selective_scan_fwd_kernelI32Selective_Scan_fwd_kernel_traitsILi64ELi16ELi1ELb1ELb1ELb0ELb0EN3c104HalfEfEEv13SSMParamsBase)
        /*1418*/ 	.word	0x00000000


	//----- nvinfo : EIATTR_MIN_STACK_SIZE
	.align		4
.L_885:
        /*141c*/ 	.byte	0x04, 0x12
        /*141e*/ 	.short	(.L_887 - .L_886)
	.align		4
.L_886:
        /*1420*/ 	.word	index@(_Z25selective_scan_fwd_kernelI32Selective_Scan_fwd_kernel_traitsILi64ELi16ELi1ELb1ELb1ELb0ELb1EN3c104HalfEfEEv13SSMParamsBase)
        /*1424*/ 	.word	0x00000000


	//----- nvinfo : EIATTR_MIN_STACK_SIZE
	.align		4
.L_887:
        /*1428*/ 	.byte	0x04, 0x12
        /*142a*/ 	.short	(.L_889 - .L_888)
	.align		4
.L_888:
        /*142c*/ 	.word	index@(_Z25selective_scan_fwd_kernelI32Selective_Scan_fwd_kernel_traitsILi64ELi16ELi1ELb1ELb1ELb1ELb0EN3c104HalfEfEEv13SSMParamsBase)
        /*1430*/ 	.word	0x00000000


	//----- nvinfo : EIATTR_MIN_STACK_SIZE
	.align		4
.L_889:
        /*1434*/ 	.byte	0x04, 0x12
        /*1436*/ 	.short	(.L_891 - .L_890)
	.align		4
.L_890:
        /*1438*/ 	.word	index@(_Z25selective_scan_fwd_kernelI32Selective_Scan_fwd_kernel_traitsILi64ELi16ELi1ELb1ELb1ELb1ELb1EN3c104HalfEfEEv13SSMParamsBase)
        /*143c*/ 	.word	0x00000000


	//----- nvinfo : EIATTR_MIN_STACK_SIZE
	.align		4
.L_891:
        /*1440*/ 	.byte	0x04, 0x12
        /*1442*/ 	.short	(.L_893 - .L_892)
	.align		4
.L_892:
        /*1444*/ 	.word	index@(_Z25selective_scan_fwd_kernelI32Selective_Scan_fwd_kernel_traitsILi32ELi16ELi1ELb0ELb0ELb0ELb0EN3c104HalfEfEEv13SSMParamsBase)
        /*1448*/ 	.word	0x00000000


	//----- nvinfo : EIATTR_MIN_STACK_SIZE
	.align		4
.L_893:
        /*144c*/ 	.byte	0x04, 0x12
        /*144e*/ 	.short	(.L_895 - .L_894)
	.align		4
.L_894:
        /*1450*/ 	.word	index@(_Z25selective_scan_fwd_kernelI32Selective_Scan_fwd_kernel_traitsILi32ELi16ELi1ELb0ELb0ELb0ELb1EN3c104HalfEfEEv13SSMParamsBase)
        /*1454*/ 	.word	0x00000000


	//----- nvinfo : EIATTR_MIN_STACK_SIZE
	.align		4
.L_895:
        /*1458*/ 	.byte	0x04, 0x12
        /*145a*/ 	.short	(.L_897 - .L_896)
	.align		4
.L_896:
        /*145c*/ 	.word	index@(_Z25selective_scan_fwd_kernelI32Selective_Scan_fwd_kernel_traitsILi32ELi16ELi1ELb0ELb0ELb1ELb0EN3c104HalfEfEEv13SSMParamsBase)
        /*1460*/ 	.word	0x00000000


	//----- nvinfo : EIATTR_MIN_STACK_SIZE
	.align		4
.L_897:
        /*1464*/ 	.byte	0x04, 0x12
        /*1466*/ 	.short	(.L_899 - .L_898)
	.align		4
.L_898:
        /*1468*/ 	.word	index@(_Z25selective_scan_fwd_kernelI32Selective_Scan_fwd_kernel_traitsILi32ELi16ELi1ELb0ELb0ELb1ELb1EN3c104HalfEfEEv13SSMParamsBase)
        /*146c*/ 	.word	0x00000000


	//----- nvinfo : EIATTR_MIN_STACK_SIZE
	.align		4
.L_899:
        /*1470*/ 	.byte	0x04, 0x12
        /*1472*/ 	.short	(.L_901 - .L_900)
	.align		4
.L_900:
        /*1474*/ 	.word	index@(_Z25selective_scan_fwd_kernelI32Selective_Scan_fwd_kernel_traitsILi32ELi16ELi1ELb0ELb1ELb0ELb0EN3c104HalfEfEEv13SSMParamsBase)
        /*1478*/ 	.word	0x00000000


	//----- nvinfo : EIATTR_MIN_STACK_SIZE
	.align		4
.L_901:
        /*147c*/ 	.byte	0x04, 0x12
        /*147e*/ 	.short	(.L_903 - .L_902)
	.align		4
.L_902:
        /*1480*/ 	.word	index@(_Z25selective_scan_fwd_kernelI32Selective_Scan_fwd_kernel_traitsILi32ELi16ELi1ELb0ELb1ELb0ELb1EN3c104HalfEfEEv13SSMParamsBase)
        /*1484*/ 	.word	0x00000000


	//----- nvinfo : EIATTR_MIN_STACK_SIZE
	.align		4
.L_903:
        /*1488*/ 	.byte	0x04, 0x12
        /*148a*/ 	.short	(.L_905 - .L_904)
	.align		4
.L_904:
        /*148c*/ 	.word	index@(_Z25selective_scan_fwd_kernelI32Selective_Scan_fwd_kernel_traitsILi32ELi16ELi1ELb0ELb1ELb1ELb0EN3c104HalfEfEEv13SSMParamsBase)
        /*1490*/ 	.word	0x00000000


	//----- nvinfo : EIATTR_MIN_STACK_SIZE
	.align		4
.L_905:
        /*1494*/ 	.byte	0x04, 0x12
        /*1496*/ 	.short	(.L_907 - .L_906)
	.align		4
.L_906:
        /*1498*/ 	.word	index@(_Z25selective_scan_fwd_kernelI32Selective_Scan_fwd_kernel_traitsILi32ELi16ELi1ELb0ELb1ELb1ELb1EN3c104HalfEfEEv13SSMParamsBase)
        /*149c*/ 	.word	0x00000000


	//----- nvinfo : EIATTR_MIN_STACK_SIZE
	.align		4
.L_907:
        /*14a0*/ 	.byte	0x04, 0x12
        /*14a2*/ 	.short	(.L_909 - .L_908)
	.align		4
.L_908:
        /*14a4*/ 	.word	index@(_Z25selective_scan_fwd_kernelI32Selective_Scan_fwd_kernel_traitsILi32ELi16ELi1ELb1ELb0ELb0ELb0EN3c104HalfEfEEv13SSMParamsBase)
        /*14a8*/ 	.word	0x00000000


	//----- nvinfo : EIATTR_MIN_STACK_SIZE
	.align		4
.L_909:
        /*14ac*/ 	.byte	0x04, 0x12
        /*14ae*/ 	.short	(.L_911 - .L_910)
	.align		4
.L_910:
        /*14b0*/ 	.word	index@(_Z25selective_scan_fwd_kernelI32Selective_Scan_fwd_kernel_traitsILi32ELi16ELi1ELb1ELb0ELb0ELb1EN3c104HalfEfEEv13SSMParamsBase)
        /*14b4*/ 	.word	0x00000000


	//----- nvinfo : EIATTR_MIN_STACK_SIZE
	.align		4
.L_911:
        /*14b8*/ 	.byte	0x04, 0x12
        /*14ba*/ 	.short	(.L_913 - .L_912)
	.align		4
.L_912:
        /*14bc*/ 	.word	index@(_Z25selective_scan_fwd_kernelI32Selective_Scan_fwd_kernel_traitsILi32ELi16ELi1ELb1ELb0ELb1ELb0EN3c104HalfEfEEv13SSMParamsBase)
        /*14c0*/ 	.word	0x00000000


	//----- nvinfo : EIATTR_MIN_STACK_SIZE
	.align		4
.L_913:
        /*14c4*/ 	.byte	0x04, 0x12
        /*14c6*/ 	.short	(.L_915 - .L_914)
	.align		4
.L_914:
        /*14c8*/ 	.word	index@(_Z25selective_scan_fwd_kernelI32Selective_Scan_fwd_kernel_traitsILi32ELi16ELi1ELb1ELb0ELb1ELb1EN3c104HalfEfEEv13SSMParamsBase)
        /*14cc*/ 	.word	0x00000000


	//----- nvinfo : EIATTR_MIN_STACK_SIZE
	.align		4
.L_915:
        /*14d0*/ 	.byte	0x04, 0x12
        /*14d2*/ 	.short	(.L_917 - .L_916)
	.align		4
.L_916:
        /*14d4*/ 	.word	index@(_Z25selective_scan_fwd_kernelI32Selective_Scan_fwd_kernel_traitsILi32ELi16ELi1ELb1ELb1ELb0ELb0EN3c104HalfEfEEv13SSMParamsBase)
        /*14d8*/ 	.word	0x00000000


	//----- nvinfo : EIATTR_MIN_STACK_SIZE
	.align		4
.L_917:
        /*14dc*/ 	.byte	0x04, 0x12
        /*14de*/ 	.short	(.L_919 - .L_918)
	.align		4
.L_918:
        /*14e0*/ 	.word	index@(_Z25selective_scan_fwd_kernelI32Selective_Scan_fwd_kernel_traitsILi32ELi16ELi1ELb1ELb1ELb0ELb1EN3c104HalfEfEEv13SSMParamsBase)
        /*14e4*/ 	.word	0x00000000


	//----- nvinfo : EIATTR_MIN_STACK_SIZE
	.align		4
.L_919:
        /*14e8*/ 	.byte	0x04, 0x12
        /*14ea*/ 	.short	(.L_921 - .L_920)
	.align		4
.L_920:
        /*14ec*/ 	.word	index@(_Z25selective_scan_fwd_kernelI32Selective_Scan_fwd_kernel_traitsILi32ELi16ELi1ELb1ELb1ELb1ELb0EN3c104HalfEfEEv13SSMParamsBase)
        /*14f0*/ 	.word	0x00000000


	//----- nvinfo : EIATTR_MIN_STACK_SIZE
	.align		4
.L_921:
        /*14f4*/ 	.byte	0x04, 0x12
        /*14f6*/ 	.short	(.L_923 - .L_922)
	.align		4
.L_922:
        /*14f8*/ 	.word	index@(_Z25selective_scan_fwd_kernelI32Selective_Scan_fwd_kernel_traitsILi32ELi16ELi1ELb1ELb1ELb1ELb1EN3c104HalfEfEEv13SSMParamsBase)
        /*14fc*/ 	.word	0x00000000


	//----- nvinfo : EIATTR_MIN_STACK_SIZE
	.align		4
.L_923:
        /*1500*/ 	.byte	0x04, 0x12
        /*1502*/ 	.short	(.L_925 - .L_924)
	.align		4
.L_924:
        /*1504*/ 	.word	index@(_Z25selective_scan_fwd_kernelI32Selective_Scan_fwd_kernel_traitsILi32ELi8ELi1ELb0ELb0ELb0ELb0EN3c104HalfEfEEv13SSMParamsBase)
        /*1508*/ 	.word	0x00000000


	//----- nvinfo : EIATTR_MIN_STACK_SIZE
	.align		4
.L_925:
        /*150c*/ 	.byte	0x04, 0x12
        /*150e*/ 	.short	(.L_927 - .L_926)
	.align		4
.L_926:
        /*1510*/ 	.word	index@(_Z25selective_scan_fwd_kernelI32Selective_Scan_fwd_kernel_traitsILi32ELi8ELi1ELb0ELb0ELb0ELb1EN3c104HalfEfEEv13SSMParamsBase)
        /*1514*/ 	.word	0x00000000


	//----- nvinfo : EIATTR_MIN_STACK_SIZE
	.align		4
.L_927:
        /*1518*/ 	.byte	0x04, 0x12
        /*151a*/ 	.short	(.L_929 - .L_928)
	.align		4
.L_928:
        /*151c*/ 	.word	index@(_Z25selective_scan_fwd_kernelI32Selective_Scan_fwd_kernel_traitsILi32ELi8ELi1ELb0ELb0ELb1ELb0EN3c104HalfEfEEv13SSMParamsBase)
        /*1520*/ 	.word	0x00000000


	//----- nvinfo : EIATTR_MIN_STACK_SIZE
	.align		4
.L_929:
        /*1524*/ 	.byte	0x04, 0x12
        /*1526*/ 	.short	(.L_931 - .L_930)
	.align		4
.L_930:
        /*1528*/ 	.word	index@(_Z25selective_scan_fwd_kernelI32Selective_Scan_fwd_kernel_traitsILi32ELi8ELi1ELb0ELb0ELb1ELb1EN3c104HalfEfEEv13SSMParamsBase)
        /*152c*/ 	.word	0x00000000


	//----- nvinfo : EIATTR_MIN_STACK_SIZE
	.align		4
.L_931:
        /*1530*/ 	.byte	0x04, 0x12
        /*1532*/ 	.short	(.L_933 - .L_932)
	.align		4
.L_932:
        /*1534*/ 	.word	index@(_Z25selective_scan_fwd_kernelI32Selective_Scan_fwd_kernel_traitsILi32ELi8ELi1ELb0ELb1ELb0ELb0EN3c104HalfEfEEv13SSMParamsBase)
        /*1538*/ 	.word	0x00000000


	//----- nvinfo : EIATTR_MIN_STACK_SIZE
	.align		4
.L_933:
        /*153c*/ 	.byte	0x04, 0x12
        /*153e*/ 	.short	(.L_935 - .L_934)
	.align		4
.L_934:
        /*1540*/ 	.word	index@(_Z25selective_scan_fwd_kernelI32Selective_Scan_fwd_kernel_traitsILi32ELi8ELi1ELb0ELb1ELb0ELb1EN3c104HalfEfEEv13SSMParamsBase)
        /*1544*/ 	.word	0x00000000


	//----- nvinfo : EIATTR_MIN_STACK_SIZE
	.align		4
.L_935:
        /*1548*/ 	.byte	0x04, 0x12
        /*154a*/ 	.short	(.L_937 - .L_936)
	.align		4
.L_936:
        /*154c*/ 	.word	index@(_Z25selective_scan_fwd_kernelI32Selective_Scan_fwd_kernel_traitsILi32ELi8ELi1ELb0ELb1ELb1ELb0EN3c104HalfEfEEv13SSMParamsBase)
        /*1550*/ 	.word	0x00000000


	//----- nvinfo : EIATTR_MIN_STACK_SIZE
	.align		4
.L_937:
        /*1554*/ 	.byte	0x04, 0x12
        /*1556*/ 	.short	(.L_939 - .L_938)
	.align		4
.L_938:
        /*1558*/ 	.word	index@(_Z25selective_scan_fwd_kernelI32Selective_Scan_fwd_kernel_traitsILi32ELi8ELi1ELb0ELb1ELb1ELb1EN3c104HalfEfEEv13SSMParamsBase)
        /*155c*/ 	.word	0x00000000


	//----- nvinfo : EIATTR_MIN_STACK_SIZE
	.align		4
.L_939:
        /*1560*/ 	.byte	0x04, 0x12
        /*1562*/ 	.short	(.L_941 - .L_940)
	.align		4
.L_940:
        /*1564*/ 	.word	index@(_Z25selective_scan_fwd_kernelI32Selective_Scan_fwd_kernel_traitsILi32ELi8ELi1ELb1ELb0ELb0ELb0EN3c104HalfEfEEv13SSMParamsBase)
        /*1568*/ 	.word	0x00000000


	//----- nvinfo : EIATTR_MIN_STACK_SIZE
	.align		4
.L_941:
        /*156c*/ 	.byte	0x04, 0x12
        /*156e*/ 	.short	(.L_943 - .L_942)
	.align		4
.L_942:
        /*1570*/ 	.word	index@(_Z25selective_scan_fwd_kernelI32Selective_Scan_fwd_kernel_traitsILi32ELi8ELi1ELb1ELb0ELb0ELb1EN3c104HalfEfEEv13SSMParamsBase)
        /*1574*/ 	.word	0x00000000


	//----- nvinfo : EIATTR_MIN_STACK_SIZE
	.align		4
.L_943:
        /*1578*/ 	.byte	0x04, 0x12
        /*157a*/ 	.short	(.L_945 - .L_944)
	.align		4
.L_944:
        /*157c*/ 	.word	index@(_Z25selective_scan_fwd_kernelI32Selective_Scan_fwd_kernel_traitsILi32ELi8ELi1ELb1ELb0ELb1ELb0EN3c104HalfEfEEv13SSMParamsBase)
        /*1580*/ 	.word	0x00000000


	//----- nvinfo : EIATTR_MIN_STACK_SIZE
	.align		4
.L_945:
        /*1584*/ 	.byte	0x04, 0x12
        /*1586*/ 	.short	(.L_947 - .L_946)
	.align		4
.L_946:
        /*1588*/ 	.word	index@(_Z25selective_scan_fwd_kernelI32Selective_Scan_fwd_kernel_traitsILi32ELi8ELi1ELb1ELb0ELb1ELb1EN3c104HalfEfEEv13SSMParamsBase)
        /*158c*/ 	.word	0x00000000


	//----- nvinfo : EIATTR_MIN_STACK_SIZE
	.align		4
.L_947:
        /*1590*/ 	.byte	0x04, 0x12
        /*1592*/ 	.short	(.L_949 - .L_948)
	.align		4
.L_948:
        /*1594*/ 	.word	index@(_Z25selective_scan_fwd_kernelI32Selective_Scan_fwd_kernel_traitsILi32ELi8ELi1ELb1ELb1ELb0ELb0EN3c104HalfEfEEv13SSMParamsBase)
        /*1598*/ 	.word	0x00000000


	//----- nvinfo : EIATTR_MIN_STACK_SIZE
	.align		4
.L_949:
        /*159c*/ 	.byte	0x04, 0x12
        /*159e*/ 	.short	(.L_951 - .L_950)
	.align		4
.L_950:
        /*15a0*/ 	.word	index@(_Z25selective_scan_fwd_kernelI32Selective_Scan_fwd_kernel_traitsILi32ELi8ELi1ELb1ELb1ELb0ELb1EN3c104HalfEfEEv13SSMParamsBase)
        /*15a4*/ 	.word	0x00000000


	//----- nvinfo : EIATTR_MIN_STACK_SIZE
	.align		4
.L_951:
        /*15a8*/ 	.byte	0x04, 0x12
        /*15aa*/ 	.short	(.L_953 - .L_952)
	.align		4
.L_952:
        /*15ac*/ 	.word	index@(_Z25selective_scan_fwd_kernelI32Selective_Scan_fwd_kernel_traitsILi32ELi8ELi1ELb1ELb1ELb1ELb0EN3c104HalfEfEEv13SSMParamsBase)
        /*15b0*/ 	.word	0x00000000


	//----- nvinfo : EIATTR_MIN_STACK_SIZE
	.align		4
.L_953:
        /*15b4*/ 	.byte	0x04, 0x12
        /*15b6*/ 	.short	(.L_955 - .L_954)
	.align		4
.L_954:
        /*15b8*/ 	.word	index@(_Z25selective_scan_fwd_kernelI32Selective_Scan_fwd_kernel_traitsILi32ELi8ELi1ELb1ELb1ELb1ELb1EN3c104HalfEfEEv13SSMParamsBase)
        /*15bc*/ 	.word	0x00000000


	//----- nvinfo : EIATTR_MIN_STACK_SIZE
	.align		4
.L_955:
        /*15c0*/ 	.byte	0x04, 0x12
        /*15c2*/ 	.short	(.L_957 - .L_956)
	.align		4
.L_956:
        /*15c4*/ 	.word	index@(_Z25selective_scan_fwd_kernelI32Selective_Scan_fwd_kernel_traitsILi32ELi4ELi1ELb0ELb0ELb0ELb0EN3c104HalfEfEEv13SSMParamsBase)
        /*15c8*/ 	.word	0x00000000


	//----- nvinfo : EIATTR_MIN_STACK_SIZE
	.align		4
.L_957:
        /*15cc*/ 	.byte	0x04, 0x12
        /*15ce*/ 	.short	(.L_959 - .L_958)
	.align		4
.L_958:
        /*15d0*/ 	.word	index@(_Z25selective_scan_fwd_kernelI32Selective_Scan_fwd_kernel_traitsILi32ELi4ELi1ELb0ELb0ELb0ELb1EN3c104HalfEfEEv13SSMParamsBase)
        /*15d4*/ 	.word	0x00000000


	//----- nvinfo : EIATTR_MIN_STACK_SIZE
	.align		4
.L_959:
        /*15d8*/ 	.byte	0x04, 0x12
        /*15da*/ 	.short	(.L_961 - .L_960)
	.align		4
.L_960:
        /*15dc*/ 	.word	index@(_Z25selective_scan_fwd_kernelI32Selective_Scan_fwd_kernel_traitsILi32ELi4ELi1ELb0ELb0ELb1ELb0EN3c104HalfEfEEv13SSMParamsBase)
        /*15e0*/ 	.word	0x00000000


	//----- nvinfo : EIATTR_MIN_STACK_SIZE
	.align		4
.L_961:
        /*15e4*/ 	.byte	0x04, 0x12
        /*15e6*/ 	.short	(.L_963 - .L_962)
	.align		4
.L_962:
        /*15e8*/ 	.word	index@(_Z25selective_scan_fwd_kernelI32Selective_Scan_fwd_kernel_traitsILi32ELi4ELi1ELb0ELb0ELb1ELb1EN3c104HalfEfEEv13SSMParamsBase)
        /*15ec*/ 	.word	0x00000000


	//----- nvinfo : EIATTR_MIN_STACK_SIZE
	.align		4
.L_963:
        /*15f0*/ 	.byte	0x04, 0x12
        /*15f2*/ 	.short	(.L_965 - .L_964)
	.align		4
.L_964:
        /*15f4*/ 	.word	index@(_Z25selective_scan_fwd_kernelI32Selective_Scan_fwd_kernel_traitsILi32ELi4ELi1ELb0ELb1ELb0ELb0EN3c104HalfEfEEv13SSMParamsBase)
        /*15f8*/ 	.word	0x00000000


	//----- nvinfo : EIATTR_MIN_STACK_SIZE
	.align		4
.L_965:
        /*15fc*/ 	.byte	0x04, 0x12
        /*15fe*/ 	.short	(.L_967 - .L_966)
	.align		4
.L_966:
        /*1600*/ 	.word	index@(_Z25selective_scan_fwd_kernelI32Selective_Scan_fwd_kernel_traitsILi32ELi4ELi1ELb0ELb1ELb0ELb1EN3c104HalfEfEEv13SSMParamsBase)
        /*1604*/ 	.word	0x00000000


	//----- nvinfo : EIATTR_MIN_STACK_SIZE
	.align		4
.L_967:
        /*1608*/ 	.byte	0x04, 0x12
        /*160a*/ 	.short	(.L_969 - .L_968)
	.align		4
.L_968:
        /*160c*/ 	.word	index@(_Z25selective_scan_fwd_kernelI32Selective_Scan_fwd_kernel_traitsILi32ELi4ELi1ELb0ELb1ELb1ELb0EN3c104HalfEfEEv13SSMParamsBase)
        /*1610*/ 	.word	0x00000000


	//----- nvinfo : EIATTR_MIN_STACK_SIZE
	.align		4
.L_969:
        /*1614*/ 	.byte	0x04, 0x12
        /*1616*/ 	.short	(.L_971 - .L_970)
	.align		4
.L_970:
        /*1618*/ 	.word	index@(_Z25selective_scan_fwd_kernelI32Selective_Scan_fwd_kernel_traitsILi32ELi4ELi1ELb0ELb1ELb1ELb1EN3c104HalfEfEEv13SSMParamsBase)
        /*161c*/ 	.word	0x00000000


	//----- nvinfo : EIATTR_MIN_STACK_SIZE
	.align		4
.L_971:
        /*1620*/ 	.byte	0x04, 0x12
        /*1622*/ 	.short	(.L_973 - .L_972)
	.align		4
.L_972:
        /*1624*/ 	.word	index@(_Z25selective_scan_fwd_kernelI32Selective_Scan_fwd_kernel_traitsILi32ELi4ELi1ELb1ELb0ELb0ELb0EN3c104HalfEfEEv13SSMParamsBase)
        /*1628*/ 	.word	0x00000000


	//----- nvinfo : EIATTR_MIN_STACK_SIZE
	.align		4
.L_973:
        /*162c*/ 	.byte	0x04, 0x12
        /*162e*/ 	.short	(.L_975 - .L_974)
	.align		4
.L_974:
        /*1630*/ 	.word	index@(_Z25selective_scan_fwd_kernelI32Selective_Scan_fwd_kernel_traitsILi32ELi4ELi1ELb1ELb0ELb0ELb1EN3c104HalfEfEEv13SSMParamsBase)
        /*1634*/ 	.word	0x00000000


	//----- nvinfo : EIATTR_MIN_STACK_SIZE
	.align		4
.L_975:
        /*1638*/ 	.byte	0x04, 0x12
        /*163a*/ 	.short	(.L_977 - .L_976)
	.align		4
.L_976:
        /*163c*/ 	.word	index@(_Z25selective_scan_fwd_kernelI32Selective_Scan_fwd_kernel_traitsILi32ELi4ELi1ELb1ELb0ELb1ELb0EN3c104HalfEfEEv13SSMParamsBase)
        /*1640*/ 	.word	0x00000000


	//----- nvinfo : EIATTR_MIN_STACK_SIZE
	.align		4
.L_977:
        /*1644*/ 	.byte	0x04, 0x12
        /*1646*/ 	.short	(.L_979 - .L_978)
	.align		4
.L_978:
        /*1648*/ 	.word	index@(_Z25selective_scan_fwd_kernelI32Selective_Scan_fwd_kernel_traitsILi32ELi4ELi1ELb1ELb0ELb1ELb1EN3c104HalfEfEEv13SSMParamsBase)
        /*164c*/ 	.word	0x00000000


	//----- nvinfo : EIATTR_MIN_STACK_SIZE
	.align		4
.L_979:
        /*1650*/ 	.byte	0x04, 0x12
        /*1652*/ 	.short	(.L_981 - .L_980)
	.align		4
.L_980:
        /*1654*/ 	.word	index@(_Z25selective_scan_fwd_kernelI32Selective_Scan_fwd_kernel_traitsILi32ELi4ELi1ELb1ELb1ELb0ELb0EN3c104HalfEfEEv13SSMParamsBase)
        /*1658*/ 	.word	0x00000000


	//----- nvinfo : EIATTR_MIN_STACK_SIZE
	.align		4
.L_981:
        /*165c*/ 	.byte	0x04, 0x12
        /*165e*/ 	.short	(.L_983 - .L_982)
	.align		4
.L_982:
        /*1660*/ 	.word	index@(_Z25selective_scan_fwd_kernelI32Selective_Scan_fwd_kernel_traitsILi32ELi4ELi1ELb1ELb1ELb0ELb1EN3c104HalfEfEEv13SSMParamsBase)
        /*1664*/ 	.word	0x00000000


	//----- nvinfo : EIATTR_MIN_STACK_SIZE
	.align		4
.L_983:
        /*1668*/ 	.byte	0x04, 0x12
        /*166a*/ 	.short	(.L_985 - .L_984)
	.align		4
.L_984:
        /*166c*/ 	.word	index@(_Z25selective_scan_fwd_kernelI32Selective_Scan_fwd_kernel_traitsILi32ELi4ELi1ELb1ELb1ELb1ELb0EN3c104HalfEfEEv13SSMParamsBase)
        /*1670*/ 	.word	0x00000000


	//----- nvinfo : EIATTR_MIN_STACK_SIZE
	.align		4
.L_985:
        /*1674*/ 	.byte	0x04, 0x12
        /*1676*/ 	.short	(.L_987 - .L_986)
	.align		4
.L_986:
        /*1678*/ 	.word	index@(_Z25selective_scan_fwd_kernelI32Selective_Scan_fwd_kernel_traitsILi32ELi4ELi1ELb1ELb1ELb1ELb1EN3c104HalfEfEEv13SSMParamsBase)
        /*167c*/ 	.word	0x00000000
.L_987:


//--------------------- .nv.compat                --------------------------
	.section	.nv.compat,"",@"SHT_CUDA_COMPAT_INFO"
	.align	4
        /*0000*/ 	.byte	0x02, 0x09, 0x01, 0x00, 0x02, 0x02, 0x01, 0x00, 0x02, 0x05, 0x05, 0x00, 0x03, 0x07, 0x01, 0x01
        /*0010*/ 	.byte	0x02, 0x03, 0x00, 0x00, 0x02, 0x06, 0x01, 0x00, 0x04, 0x0b, 0x08, 0x00, 0x01, 0x00, 0x00, 0x00
        /*0020*/ 	.byte	0x00, 0x00, 0x00, 0x00


//--------------------- .nv.info._Z25selective_scan_fwd_kernelI32Selective_Scan_fwd_kernel_traitsILi128ELi16ELi1ELb0ELb0ELb0ELb0EN3c104HalfENS1_7complexIfEEEEv13SSMParamsBase --------------------------
	.section	.nv.info._Z25selective_scan_fwd_kernelI32Selective_Scan_fwd_kernel_traitsILi128ELi16ELi1ELb0ELb0ELb0ELb0EN3c104HalfENS1_7complexIfEEEEv13SSMParamsBase,"",@"SHT_CUDA_INFO"
	.sectionflags	@""
	.align	4


	//----- nvinfo : EIATTR_CUDA_API_VERSION
	.align		4
        /*0000*/ 	.byte	0x04, 0x37
        /*0002*/ 	.short	(.L_989 - .L_988)
.L_988:
        /*0004*/ 	.word	0x00000082


	//----- nvinfo : EIATTR_KPARAM_INFO
	.align		4
.L_989:
        /*0008*/ 	.byte	0x04, 0x17
        /*000a*/ 	.short	(.L_991 - .L_990)
.L_990:
        /*000c*/ 	.word	0x00000000
        /*0010*/ 	.short	0x0000
        /*0012*/ 	.short	0x0000
        /*0014*/ 	.byte	0x00, 0xf0, 0x61, 0x04


	//----- nvinfo : EIATTR_SPARSE_MMA_MASK
	.align		4
.L_991:
        /*0018*/ 	.byte	0x03, 0x50
        /*001a*/ 	.short	0x0000


	//----- nvinfo : EIATTR_MAXREG_COUNT
	.align		4
        /*001c*/ 	.byte	0x03, 0x1b
        /*001e*/ 	.short	0x00a8


	//----- nvinfo : EIATTR_NUM_BARRIERS
	.align		4
        /*0020*/ 	.byte	0x02, 0x4c
        /*0022*/ 	.byte	0x01
	.zero		1


	//----- nvinfo : EIATTR_MERCURY_ISA_VERSION
	.align		4
        /*0024*/ 	.byte	0x03, 0x5f
        /*0026*/ 	.short	0x0101


	//----- nvinfo : EIATTR_COOP_GROUP_MASK_REGIDS
	.align		4
        /*0028*/ 	.byte	0x04, 0x29
        /*002a*/ 	.short	(.L_993 - .L_992)


	//   ....[0]....
.L_992:
        /*002c*/ 	.word	0xffffffff


	//   ....[1]....
        /*0030*/ 	.word	0xffffffff


	//   ....[2]....
        /*0034*/ 	.word	0xffffffff


	//   ....[3]....
        /*0038*/ 	.word	0xffffffff


	//   ....[4]....
        /*003c*/ 	.word	0xffffffff


	//   ....[5]....
        /*0040*/ 	.word	0xffffffff


	//   ....[6]....
        /*0044*/ 	.word	0xffffffff


	//   ....[7]....
        /*0048*/ 	.word	0xffffffff


	//   ....[8]....
        /*004c*/ 	.word	0xffffffff


	//   ....[9]....
        /*0050*/ 	.word	0xffffffff


	//   ....[10]....
        /*0054*/ 	.word	0xffffffff


	//   ....[11]....
        /*0058*/ 	.word	0xffffffff


	//   ....[12]....
        /*005c*/ 	.word	0xffffffff


	//   ....[13]....
        /*0060*/ 	.word	0xffffffff


	//   ....[14]....
        /*0064*/ 	.word	0xffffffff


	//   ....[15]....
        /*0068*/ 	.word	0xffffffff


	//   ....[16]....
        /*006c*/ 	.word	0xffffffff


	//   ....[17]....
        /*0070*/ 	.word	0xffffffff


	//   ....[18]....
        /*0074*/ 	.word	0xffffffff


	//   ....[19]....
        /*0078*/ 	.word	0xffffffff


	//   ....[20]....
        /*007c*/ 	.word	0xffffffff


	//   ....[21]....
        /*0080*/ 	.word	0xffffffff


	//   ....[22]....
        /*0084*/ 	.word	0xffffffff


	//   ....[23]....
        /*0088*/ 	.word	0xffffffff


	//   ....[24]....
        /*008c*/ 	.word	0xffffffff


	//   ....[25]....
        /*0090*/ 	.word	0xffffffff


	//   ....[26]....
        /*0094*/ 	.word	0xffffffff


	//----- nvinfo : EIATTR_COOP_GROUP_INSTR_OFFSETS
	.align		4
.L_993:
        /*0098*/ 	.byte	0x04, 0x28
        /*009a*/ 	.short	(.L_995 - .L_994)


	//   ....[0]....
.L_994:
        /*009c*/ 	.word	0x00000fd0


	//   ....[1]....
        /*00a0*/ 	.word	0x00001470


	//   ....[2]....
        /*00a4*/ 	.word	0x00005600


	//   ....[3]....
        /*00a8*/ 	.word	0x00005650


	//   ....[4]....
        /*00ac*/ 	.word	0x000056d0


	//   ....[5]....
        /*00b0*/ 	.word	0x000056e0


	//   ....[6]....
        /*00b4*/ 	.word	0x00005770


	//   ....[7]....
        /*00b8*/ 	.word	0x00005780


	//   ....[8]....
        /*00bc*/ 	.word	0x000057e0


	//   ....[9]....
        /*00c0*/ 	.word	0x000057f0


	//   ....[10]....
        /*00c4*/ 	.word	0x00005860


	//   ....[11]....
        /*00c8*/ 	.word	0x00005890


	//   ....[12]....
        /*00cc*/ 	.word	0x000058d0


	//   ....[13]....
        /*00d0*/ 	.word	0x000058e0


	//   ....[14]....
        /*00d4*/ 	.word	0x00005970


	//   ....[15]....
        /*00d8*/ 	.word	0x000059b0


	//   ....[16]....
        /*00dc*/ 	.word	0x000059c0


	//   ....[17]....
        /*00e0*/ 	.word	0x000059d0


	//   ....[18]....
        /*00e4*/ 	.word	0x00005a90


	//   ....[19]....
        /*00e8*/ 	.word	0x00005ab0


	//   ....[20]....
        /*00ec*/ 	.word	0x00005ac0


	//   ....[21]....
        /*00f0*/ 	.word	0x00005ad0


	//   ....[22]....
        /*00f4*/ 	.word	0x00005c90


	//   ....[23]....
        /*00f8*/ 	.word	0x00005cf0


	//   ....[24]....
        /*00fc*/ 	.word	0x00005d00


	//   ....[25]....
        /*0100*/ 	.word	0x00005d10


	//   ....[26]....
        /*0104*/ 	.word	0x00007030


	//----- nvinfo : EIATTR_VRC_CTA_INIT_COUNT
	.align		4
.L_995:
        /*0108*/ 	.byte	0x02, 0x4a
	.zero		1
	.zero		1


	//----- nvinfo : EIATTR_EXIT_INSTR_OFFSETS
	.align		4
        /*010c*/ 	.byte	0x04, 0x1c
        /*010e*/ 	.short	(.L_997 - .L_996)


	//   ....[0]....
.L_996:
        /*0110*/ 	.word	0x000001e0


	//   ....[1]....
        /*0114*/ 	.word	0x00007500


	//----- nvinfo : EIATTR_MAX_THREADS
	.align		4
.L_997:
        /*0118*/ 	.byte	0x04, 0x05
        /*011a*/ 	.short	(.L_999 - .L_998)
.L_998:
        /*011c*/ 	.word	0x00000080
        /*0120*/ 	.word	0x00000001
        /*0124*/ 	.word	0x00000001


	//----- nvinfo : EIATTR_CRS_STACK_SIZE
	.align		4
.L_999:
        /*0128*/ 	.byte	0x04, 0x1e
        /*012a*/ 	.short	(.L_1001 - .L_1000)
.L_1000:
        /*012c*/ 	.word	0x00000000


	//----- nvinfo : EIATTR_CBANK_PARAM_SIZE
	.align		4
.L_1001:
        /*0130*/ 	.byte	0x03, 0x19
        /*0132*/ 	.short	0x0118


	//----- nvinfo : EIATTR_PARAM_CBANK
	.align		4
        /*0134*/ 	.byte	0x04, 0x0a
        /*0136*/ 	.short	(.L_1003 - .L_1002)
	.align		4
.L_1002:
        /*0138*/ 	.word	index@(.nv.constant0._Z25selective_scan_fwd_kernelI32Selective_Scan_fwd_kernel_traitsILi128ELi16ELi1ELb0ELb0ELb0ELb0EN3c104HalfENS1_7complexIfEEEEv13SSMParamsBase)
        /*013c*/ 	.short	0x0380
        /*013e*/ 	.short	0x0118


	//----- nvinfo : EIATTR_SW_WAR
	.align		4
.L_1003:
        /*0140*/ 	.byte	0x04, 0x36
        /*0142*/ 	.short	(.L_1005 - .L_1004)
.L_1004:
        /*0144*/ 	.word	0x00000008
.L_1005:


//--------------------- .nv.info._Z25selective_scan_fwd_kernelI32Selective_Scan_fwd_kernel_traitsILi128ELi16ELi1ELb0ELb0ELb0ELb1EN3c104HalfENS1_7complexIfEEEEv13SSMParamsBase --------------------------
	.section	.nv.info._Z25selective_scan_fwd_kernelI32Selective_Scan_fwd_kernel_traitsILi128ELi16ELi1ELb0ELb0ELb0ELb1EN3c104HalfENS1_7complexIfEEEEv13SSMParamsBase,"",@"SHT_CUDA_INFO"
	.sectionflags	@""
	.align	4


	//----- nvinfo : EIATTR_CUDA_API_VERSION
	.align		4
        /*0000*/ 	.byte	0x04, 0x37
        /*0002*/ 	.short	(.L_1007 - .L_1006)
.L_1006:
        /*0004*/ 	.word	0x00000082


	//----- nvinfo : EIATTR_KPARAM_INFO
	.align		4
.L_1007:
        /*0008*/ 	.byte	0x04, 0x17
        /*000a*/ 	.short	(.L_1009 - .L_1008)
.L_1008:
        /*000c*/ 	.word	0x00000000
        /*0010*/ 	.short	0x0000
        /*0012*/ 	.short	0x0000
        /*0014*/ 	.byte	0x00, 0xf0, 0x61, 0x04


	//----- nvinfo : EIATTR_SPARSE_MMA_MASK
	.align		4
.L_1009:
        /*0018*/ 	.byte	0x03, 0x50
        /*001a*/ 	.short	0x0000


	//----- nvinfo : EIATTR_MAXREG_COUNT
	.align		4
        /*001c*/ 	.byte	0x03, 0x1b
        /*001e*/ 	.short	0x00a8


	//----- nvinfo : EIATTR_NUM_BARRIERS
	.align		4
        /*0020*/ 	.byte	0x02, 0x4c
        /*0022*/ 	.byte	0x01
	.zero		1


	//----- nvinfo : EIATTR_MERCURY_ISA_VERSION
	.align		4
        /*0024*/ 	.byte	0x03, 0x5f
        /*0026*/ 	.short	0x0101


	//----- nvinfo : EIATTR_COOP_GROUP_MASK_REGIDS
	.align		4
        /*0028*/ 	.byte	0x04, 0x29
        /*002a*/ 	.short	(.L_1011 - .L_1010)


	//   ....[0]....
.L_1010:
        /*002c*/ 	.word	0xffffffff


	//   ....[1]....
        /*0030*/ 	.word	0xffffffff


	//   ....[2]....
        /*0034*/ 	.word	0xffffffff


	//   ....[3]....
        /*0038*/ 	.word	0xffffffff


	//   ....[4]....
        /*003c*/ 	.word	0xffffffff


	//   ....[5]....
        /*0040*/ 	.word	0xffffffff


	//   ....[6]....
        /*0044*/ 	.word	0xffffffff


	//   ....[7]....
        /*0048*/ 	.word	0xffffffff


	//   ....[8]....
        /*004c*/ 	.word	0xffffffff


	//   ....[9]....
        /*0050*/ 	.word	0xffffffff


	//   ....[10]....
        /*0054*/ 	.word	0xffffffff


	//   ....[11]....
        /*0058*/ 	.word	0xffffffff


	//   ....[12]....
        /*005c*/ 	.word	0xffffffff


	//   ....[13]....
        /*0060*/ 	.word	0xffffffff


	//   ....[14]....
        /*0064*/ 	.word	0xffffffff


	//   ....[15]....
        /*0068*/ 	.word	0xffffffff


	//   ....[16]....
        /*006c*/ 	.word	0xffffffff


	//   ....[17]....
        /*0070*/ 	.word	0xffffffff


	//   ....[18]....
        /*0074*/ 	.word	0xffffffff


	//   ....[19]....
        /*0078*/ 	.word	0xffffffff


	//   ....[20]....
        /*007c*/ 	.word	0xffffffff


	//   ....[21]....
        /*0080*/ 	.word	0xffffffff


	//   ....[22]....
        /*0084*/ 	.word	0xffffffff


	//   ....[23]....
        /*0088*/ 	.word	0xffffffff


	//   ....[24]....
        /*008c*/ 	.word	0xffffffff


	//   ....[25]....
        /*0090*/ 	.word	0xffffffff


	//   ....[26]....
        /*0094*/ 	.word	0xffffffff


	//   ....[27]....
        /*0098*/ 	.word	0xffffffff


	//   ....[28]....
        /*009c*/ 	.word	0xffffffff


	//----- nvinfo : EIATTR_COOP_GROUP_INSTR_OFFSETS
	.align		4
.L_1011:
        /*00a0*/ 	.byte	0x04, 0x28
        /*00a2*/ 	.short	(.L_1013 - .L_1012)


	//   ....[0]....
.L_1012:
        /*00a4*/ 	.word	0x00000fc0


	//   ....[1]....
        /*00a8*/ 	.word	0x00001470


	//   ....[2]....
        /*00ac*/ 	.word	0x00005610


	//   ....[3]....
        /*00b0*/ 	.word	0x00005660


	//   ....[4]....
        /*00b4*/ 	.word	0x000056e0


	//   ....[5]....
        /*00b8*/ 	.word	0x000056f0


	//   ....[6]....
        /*00bc*/ 	.word	0x00005780


	//   ....[7]....
        /*00c0*/ 	.word	0x00005790


	//   ....[8]....
        /*00c4*/ 	.word	0x000057f0


	//   ....[9]....
        /*00c8*/ 	.word	0x00005800


	//   ....[10]....
        /*00cc*/ 	.word	0x00005870


	//   ....[11]....
        /*00d0*/ 	.word	0x000058a0


	//   ....[12]....
        /*00d4*/ 	.word	0x000058e0


	//   ....[13]....
        /*00d8*/ 	.word	0x000058f0


	//   ....[14]....
        /*00dc*/ 	.word	0x00005980


	//   ....[15]....
        /*00e0*/ 	.word	0x000059c0


	//   ....[16]....
        /*00e4*/ 	.word	0x000059d0


	//   ....[17]....
        /*00e8*/ 	.word	0x000059e0


	//   ....[18]....
        /*00ec*/ 	.word	0x00005aa0


	//   ....[19]....
        /*00f0*/ 	.word	0x00005ac0


	//   ....[20]....
        /*00f4*/ 	.word	0x00005ad0


	//   ....[21]....
        /*00f8*/ 	.word	0x00005ae0


	//   ....[22]....
        /*00fc*/ 	.word	0x00005ca0


	//   ....[23]....
        /*0100*/ 	.word	0x00005d00


	//   ....[24]....
        /*0104*/ 	.word	0x00005d10


	//   ....[25]....
        /*0108*/ 	.word	0x00005d20


	//   ....[26]....
        /*010c*/ 	.word	0x000070a0


	//   ....[27]....
        /*0110*/ 	.word	0x000079d0


	//   ....[28]....
        /*0114*/ 	.word	0x00008410


	//----- nvinfo : EIATTR_VRC_CTA_INIT_COUNT
	.align		4
.L_1013:
        /*0118*/ 	.byte	0x02, 0x4a
	.zero		1
	.zero		1


	//----- nvinfo : EIATTR_EXIT_INSTR_OFFSETS
	.align		4
        /*011c*/ 	.byte	0x04, 0x1c
        /*011e*/ 	.short	(.L_1015 - .L_1014)


	//   ....[0]....
.L_1014:
        /*0120*/ 	.word	0x000001e0


	//   ....[1]....
        /*0124*/ 	.word	0x00008840


	//----- nvinfo : EIATTR_MAX_THREADS
	.align		4
.L_1015:
        /*0128*/ 	.byte	0x04, 0x05
        /*012a*/ 	.short	(.L_1017 - .L_1016)
.L_1016:
        /*012c*/ 	.word	0x00000080
        /*0130*/ 	.word	0x00000001
        /*0134*/ 	.word	0x00000001


	//----- nvinfo : EIATTR_CRS_STACK_SIZE
	.align		4
.L_1017:
        /*0138*/ 	.byte	0x04, 0x1e
        /*013a*/ 	.short	(.L_1019 - .L_1018)
.L_1018:
        /*013c*/ 	.word	0x00000000


	//----- nvinfo : EIATTR_CBANK_PARAM_SIZE
	.align		4
.L_1019:
        /*0140*/ 	.byte	0x03, 0x19
        /*0142*/ 	.short	0x0118


	//----- nvinfo : EIATTR_PARAM_CBANK
	.align		4
        /*0144*/ 	.byte	0x04, 0x0a
        /*0146*/ 	.short	(.L_1021 - .L_1020)
	.align		4
.L_1020:
        /*0148*/ 	.word	index@(.nv.constant0._Z25selective_scan_fwd_kernelI32Selective_Scan_fwd_kernel_traitsILi128ELi16ELi1ELb0ELb0ELb0ELb1EN3c104HalfENS1_7complexIfEEEEv13SSMParamsBase)
        /*014c*/ 	.short	0x0380
        /*014e*/ 	.short	0x0118


	//----- nvinfo : EIATTR_SW_WAR
	.align		4
.L_1021:
        /*0150*/ 	.byte	0x04, 0x36
        /*0152*/ 	.short	(.L_1023 - .L_1022)
.L_1022:
        /*0154*/ 	.word	0x00000008
.L_1023:


//--------------------- .nv.info._Z25selective_scan_fwd_kernelI32Selective_Scan_fwd_kernel_traitsILi128ELi16ELi1ELb0ELb0ELb1ELb0EN3c104HalfENS1_7complexIfEEEEv13SSMParamsBase --------------------------
	.section	.nv.info._Z25selective_scan_fwd_kernelI32Selective_Scan_fwd_kernel_traitsILi128ELi16ELi1ELb0ELb0ELb1ELb0EN3c104HalfENS1_7complexIfEEEEv13SSMParamsBase,"",@"SHT_CUDA_INFO"
	.sectionflags	@""
	.align	4


	//----- nvinfo : EIATTR_CUDA_API_VERSION
	.align		4
        /*0000*/ 	.byte	0x04, 0x37
        /*0002*/ 	.short	(.L_1025 - .L_1024)
.L_1024:
        /*0004*/ 	.word	0x00000082


	//----- nvinfo : EIATTR_KPARAM_INFO
	.align		4
.L_1025:
        /*0008*/ 	.byte	0x04, 0x17
        /*000a*/ 	.short	(.L_1027 - .L_1026)
.L_1026:
        /*000c*/ 	.word	0x00000000
        /*0010*/ 	.short	0x0000
        /*0012*/ 	.short	0x0000
        /*0014*/ 	.byte	0x00, 0xf0, 0x61, 0x04


	//----- nvinfo : EIATTR_SPARSE_MMA_MASK
	.align		4
.L_1027:
        /*0018*/ 	.byte	0x03, 0x50
        /*001a*/ 	.short	0x0000


	//----- nvinfo : EIATTR_MAXREG_COUNT
	.align		4
        /*001c*/ 	.byte	0x03, 0x1b
        /*001e*/ 	.short	0x00a8


	//----- nvinfo : EIATTR_NUM_BARRIERS
	.align		4
        /*0020*/ 	.byte	0x02, 0x4c
        /*0022*/ 	.byte	0x01
	.zero		1


	//----- nvinfo : EIATTR_ANNOTATIONS
	.align		4
        /*0024*/ 	.byte	0x04, 0x55
        /*0026*/ 	.short	(.L_1029 - .L_1028)


	//   ....[0]....
.L_1028:
        /*0028*/ 	.word	0x00000001
        /*002c*/ 	.byte	0x30, 0x18, 0x00, 0x00, 0x01, 0x00, 0x00, 0x00, 0x40, 0x18, 0x00, 0x00, 0x01, 0x00, 0x00, 0x00
        /* <DEDUP_REMOVED lines=19> */
        /*016c*/ 	.byte	0x00, 0x8f, 0x00, 0x00, 0x01, 0x00, 0x00, 0x00, 0x10, 0x8f, 0x00, 0x00


	//----- nvinfo : EIATTR_MERCURY_ISA_VERSION
	.align		4
.L_1029:
        /*0178*/ 	.byte	0x03, 0x5f
        /*017a*/ 	.short	0x0101


	//----- nvinfo : EIATTR_INT_WARP_WIDE_INSTR_OFFSETS
	.align		4
        /*017c*/ 	.byte	0x04, 0x31
        /*017e*/ 	.short	(.L_1031 - .L_1030)


	//   ....[0]....
.L_1030:
        /*0180*/ 	.word	0x00007160


	//----- nvinfo : EIATTR_COOP_GROUP_MASK_REGIDS
	.align		4
.L_1031:
        /*0184*/ 	.byte	0x04, 0x29
        /*0186*/ 	.short	(.L_1033 - .L_1032)


	//   ....[0]....
.L_1032:
        /*0188*/ 	.word	0xffffffff


	//   ....[1]....
        /*018c*/ 	.word	0xffffffff


	//   ....[2]....
        /*0190*/ 	.word	0xffffffff


	//   ....[3]....
        /*0194*/ 	.word	0xffffffff


	//   ....[4]....
        /*0198*/ 	.word	0xffffffff


	//   ....[5]....
        /*019c*/ 	.word	0xffffffff


	//   ....[6]....
        /*01a0*/ 	.word	0xffffffff


	//   ....[7]....
        /*01a4*/ 	.word	0xffffffff


	//   ....[8]....
        /*01a8*/ 	.word	0xffffffff


	//   ....[9]....
        /*01ac*/ 	.word	0xffffffff


	//   ....[10]....
        /*01b0*/ 	.word	0xffffffff


	//   ....[11]....
        /*01b4*/ 	.word	0xffffffff


	//   ....[12]....
        /*01b8*/ 	.word	0xffffffff


	//   ....[13]....
        /*01bc*/ 	.word	0xffffffff


	//   ....[14]....
        /*01c0*/ 	.word	0xffffffff


	//   ....[15]....
        /*01c4*/ 	.word	0xffffffff


	//   ....[16]....
        /*01c8*/ 	.word	0xffffffff


	//   ....[17]....
        /*01cc*/ 	.word	0xffffffff


	//   ....[18]....
        /*01d0*/ 	.word	0xffffffff


	//   ....[19]....
        /*01d4*/ 	.word	0xffffffff


	//   ....[20]....
        /*01d8*/ 	.word	0xffffffff


	//   ....[21]....
        /*01dc*/ 	.word	0xffffffff


	//   ....[22]....
        /*01e0*/ 	.word	0xffffffff


	//   ....[23]....
        /*01e4*/ 	.word	0xffffffff


	//   ....[24]....
        /*01e8*/ 	.word	0xffffffff


	//   ....[25]....
        /*01ec*/ 	.word	0xffffffff


	//   ....[26]....
        /*01f0*/ 	.word	0xffffffff


	//   ....[27]....
        /*01f4*/ 	.word	0xffffffff


	//----- nvinfo : EIATTR_COOP_GROUP_INSTR_OFFSETS
	.align		4
.L_1033:
        /*01f8*/ 	.byte	0x04, 0x28
        /*01fa*/ 	.short	(.L_1035 - .L_1034)


	//   ....[0]....
.L_1034:
        /*01fc*/ 	.word	0x00001490


	//   ....[1]....
        /*0200*/ 	.word	0x00001a90


	//   ....[2]....
        /*0204*/ 	.word	0x00006690


	//   ....[3]....
        /*0208*/ 	.word	0x000066c0


	//   ....[4]....
        /*020c*/ 	.word	0x00006720


	//   ....[5]....
        /*0210*/ 	.word	0x00006750


	//   ....[6]....
        /*0214*/ 	.word	0x00006850


	//   ....[7]....
        /*0218*/ 	.word	0x00006890


	//   ....[8]....
        /*021c*/ 	.word	0x000068d0


	//   ....[9]....
        /*0220*/ 	.word	0x00006900


	//   ....[10]....
        /*0224*/ 	.word	0x000069d0


	//   ....[11]....
        /*0228*/ 	.word	0x00006a00


	//   ....[12]....
        /*022c*/ 	.word	0x00006a40


	//   ....[13]....
        /*0230*/ 	.word	0x00006a70


	//   ....[14]....
        /*0234*/ 	.word	0x00006c10


	//   ....[15]....
        /*0238*/ 	.word	0x00006c60


	//   ....[16]....
        /*023c*/ 	.word	0x00006c80


	//   ....[17]....
        /*0240*/ 	.word	0x00006ca0


	//   ....[18]....
        /*0244*/ 	.word	0x00006f70


	//   ....[19]....
        /*0248*/ 	.word	0x00006fa0


	//   ....[20]....
        /*024c*/ 	.word	0x00006fc0


	//   ....[21]....
        /*0250*/ 	.word	0x00006ff0


	//   ....[22]....
        /*0254*/ 	.word	0x000072e0


	//   ....[23]....
        /*0258*/ 	.word	0x00007640


	//   ....[24]....
        /*025c*/ 	.word	0x00007660


	//   ....[25]....
        /*0260*/ 	.word	0x00007680


	//   ....[26]....
        /*0264*/ 	.word	0x000076a0


	//   ....[27]....
        /*0268*/ 	.word	0x00009040


	//----- nvinfo : EIATTR_VRC_CTA_INIT_COUNT
	.align		4
.L_1035:
        /*026c*/ 	.byte	0x02, 0x4a
	.zero		1
	.zero		1


	//----- nvinfo : EIATTR_EXIT_INSTR_OFFSETS
	.align		4
        /*0270*/ 	.byte	0x04, 0x1c
        /*0272*/ 	.short	(.L_1037 - .L_1036)


	//   ....[0]....
.L_1036:
        /*0274*/ 	.word	0x00000410


	//   ....[1]....
        /*0278*/ 	.word	0x000095c0


	//----- nvinfo : EIATTR_MAX_THREADS
	.align		4
.L_1037:
        /*027c*/ 	.byte	0x04, 0x05
        /*027e*/ 	.short	(.L_1039 - .L_1038)
.L_1038:
        /*0280*/ 	.word	0x00000080
        /*0284*/ 	.word	0x00000001
        /*0288*/ 	.word	0x00000001


	//----- nvinfo : EIATTR_CRS_STACK_SIZE
	.align		4
.L_1039:
        /*028c*/ 	.byte	0x04, 0x1e
        /*028e*/ 	.short	(.L_1041 - .L_1040)
.L_1040:
        /*0290*/ 	.word	0x00000000


	//----- nvinfo : EIATTR_CBANK_PARAM_SIZE
	.align		4
.L_1041:
        /*0294*/ 	.byte	0x03, 0x19
        /*0296*/ 	.short	0x0118


	//----- nvinfo : EIATTR_PARAM_CBANK
	.align		4
        /*0298*/ 	.byte	0x04, 0x0a
        /*029a*/ 	.short	(.L_1043 - .L_1042)
	.align		4
.L_1042:
        /*029c*/ 	.word	index@(.nv.constant0._Z25selective_scan_fwd_kernelI32Selective_Scan_fwd_kernel_traitsILi128ELi16ELi1ELb0ELb0ELb1ELb0EN3c104HalfENS1_7complexIfEEEEv13SSMParamsBase)
        /*02a0*/ 	.short	0x0380
        /*02a2*/ 	.short	0x0118


	//----- nvinfo : EIATTR_SW_WAR
	.align		4
.L_1043:
        /*02a4*/ 	.byte	0x04, 0x36
        /*02a6*/ 	.short	(.L_1045 - .L_1044)
.L_1044:
        /*02a8*/ 	.word	0x00000008
.L_1045:


//--------------------- .nv.info._Z25selective_scan_fwd_kernelI32Selective_Scan_fwd_kernel_traitsILi128ELi16ELi1ELb0ELb0ELb1ELb1EN3c104HalfENS1_7complexIfEEEEv13SSMParamsBase --------------------------
	.section	.nv.info._Z25selective_scan_fwd_kernelI32Selective_Scan_fwd_kernel_traitsILi128ELi16ELi1ELb0ELb0ELb1ELb1EN3c104HalfENS1_7complexIfEEEEv13SSMParamsBase,"",@"SHT_CUDA_INFO"
	.sectionflags	@""
	.align	4


	//----- nvinfo : EIATTR_CUDA_API_VERSION
	.align		4
        /*0000*/ 	.byte	0x04, 0x37
        /*0002*/ 	.short	(.L_1047 - .L_1046)
.L_1046:
        /*0004*/ 	.word	0x00000082


	//----- nvinfo : EIATTR_KPARAM_INFO
	.align		4
.L_1047:
        /*0008*/ 	.byte	0x04, 0x17
        /*000a*/ 	.short	(.L_1049 - .L_1048)
.L_1048:
        /*000c*/ 	.word	0x00000000
        /*0010*/ 	.short	0x0000
        /*0012*/ 	.short	0x0000
        /*0014*/ 	.byte	0x00, 0xf0, 0x61, 0x04


	//----- nvinfo : EIATTR_SPARSE_MMA_MASK
	.align		4
.L_1049:
        /*0018*/ 	.byte	0x03, 0x50
        /*001a*/ 	.short	0x0000


	//----- nvinfo : EIATTR_MAXREG_COUNT
	.align		4
        /*001c*/ 	.byte	0x03, 0x1b
        /*001e*/ 	.short	0x00a8


	//----- nvinfo : EIATTR_NUM_BARRIERS
	.align		4
        /*0020*/ 	.byte	0x02, 0x4c
        /*0022*/ 	.byte	0x01
	.zero		1


	//----- nvinfo : EIATTR_ANNOTATIONS
	.align		4
        /*0024*/ 	.byte	0x04, 0x55
        /*0026*/ 	.short	(.L_1051 - .L_1050)


	//   ....[0]....
.L_1050:
        /* <DEDUP_REMOVED lines=23> */
        /*018c*/ 	.byte	0x90, 0x9c, 0x00, 0x00


	//----- nvinfo : EIATTR_MERCURY_ISA_VERSION
	.align		4
.L_1051:
        /*0190*/ 	.byte	0x03, 0x5f
        /*0192*/ 	.short	0x0101


	//----- nvinfo : EIATTR_INT_WARP_WIDE_INSTR_OFFSETS
	.align		4
        /*0194*/ 	.byte	0x04, 0x31
        /*0196*/ 	.short	(.L_1053 - .L_1052)


	//   ....[0]....
.L_1052:
        /*0198*/ 	.word	0x00007160


	//----- nvinfo : EIATTR_COOP_GROUP_MASK_REGIDS
	.align		4
.L_1053:
        /*019c*/ 	.byte	0x04, 0x29
        /*019e*/ 	.short	(.L_1055 - .L_1054)


	//   ....[0]....
.L_1054:
        /*01a0*/ 	.word	0xffffffff


	//   ....[1]....
        /*01a4*/ 	.word	0xffffffff


	//   ....[2]....
        /*01a8*/ 	.word	0xffffffff


	//   ....[3]....
        /*01ac*/ 	.word	0xffffffff


	//   ....[4]....
        /*01b0*/ 	.word	0xffffffff


	//   ....[5]....
        /*01b4*/ 	.word	0xffffffff


	//   ....[6]....
        /*01b8*/ 	.word	0xffffffff


	//   ....[7]....
        /*01bc*/ 	.word	0xffffffff


	//   ....[8]....
        /*01c0*/ 	.word	0xffffffff


	//   ....[9]....
        /*01c4*/ 	.word	0xffffffff


	//   ....[10]....
        /*01c8*/ 	.word	0xffffffff


	//   ....[11]....
        /*01cc*/ 	.word	0xffffffff


	//   ....[12]....
        /*01d0*/ 	.word	0xffffffff


	//   ....[13]....
        /*01d4*/ 	.word	0xffffffff


	//   ....[14]....
        /*01d8*/ 	.word	0xffffffff


	//   ....[15]....
        /*01dc*/ 	.word	0xffffffff


	//   ....[16]....
        /*01e0*/ 	.word	0xffffffff


	//   ....[17]....
        /*01e4*/ 	.word	0xffffffff


	//   ....[18]....
        /*01e8*/ 	.word	0xffffffff


	//   ....[19]....
        /*01ec*/ 	.word	0xffffffff


	//   ....[20]....
        /*01f0*/ 	.word	0xffffffff


	//   ....[21]....
        /*01f4*/ 	.word	0xffffffff


	//   ....[22]....
        /*01f8*/ 	.word	0xffffffff


	//   ....[23]....
        /*01fc*/ 	.word	0xffffffff


	//   ....[24]....
        /*0200*/ 	.word	0xffffffff


	//   ....[25]....
        /*0204*/ 	.word	0xffffffff


	//   ....[26]....
        /*0208*/ 	.word	0xffffffff


	//   ....[27]....
        /*020c*/ 	.word	0xffffffff


	//   ....[28]....
        /*0210*/ 	.word	0xffffffff


	//   ....[29]....
        /*0214*/ 	.word	0xffffffff


	//----- nvinfo : EIATTR_COOP_GROUP_INSTR_OFFSETS
	.align		4
.L_1055:
        /*0218*/ 	.byte	0x04, 0x28
        /*021a*/ 	.short	(.L_1057 - .L_1056)


	//   ....[0]....
.L_1056:
        /*021c*/ 	.word	0x00001470


	//   ....[1]....
        /*0220*/ 	.word	0x00001a70


	//   ....[2]....
        /*0224*/ 	.word	0x00006690


	//   ....[3]....
        /*0228*/ 	.word	0x000066c0


	//   ....[4]....
        /*022c*/ 	.word	0x00006720


	//   ....[5]....
        /*0230*/ 	.word	0x00006750


	//   ....[6]....
        /*0234*/ 	.word	0x00006850


	//   ....[7]....
        /*0238*/ 	.word	0x00006890


	//   ....[8]....
        /*023c*/ 	.word	0x000068d0


	//   ....[9]....
        /*0240*/ 	.word	0x00006910


	//   ....[10]....
        /*0244*/ 	.word	0x00006a40


	//   ....[11]....
        /*0248*/ 	.word	0x00006a70


	//   ....[12]....
        /*024c*/ 	.word	0x00006aa0


	//   ....[13]....
        /*0250*/ 	.word	0x00006ab0


	//   ....[14]....
        /*0254*/ 	.word	0x00006c10


	//   ....[15]....
        /*0258*/ 	.word	0x00006c60


	//   ....[16]....
        /*025c*/ 	.word	0x00006c80


	//   ....[17]....
        /*0260*/ 	.word	0x00006ca0


	//   ....[18]....
        /*0264*/ 	.word	0x00006f70


	//   ....[19]....
        /*0268*/ 	.word	0x00006fa0


	//   ....[20]....
        /*026c*/ 	.word	0x00006fc0


	//   ....[21]....
        /*0270*/ 	.word	0x00006ff0


	//   ....[22]....
        /*0274*/ 	.word	0x000072e0


	//   ....[23]....
        /*0278*/ 	.word	0x00007640


	//   ....[24]....
        /*027c*/ 	.word	0x00007660


	//   ....[25]....
        /*0280*/ 	.word	0x00007680


	//   ....[26]....
        /*0284*/ 	.word	0x000076a0


	//   ....[27]....
        /*0288*/ 	.word	0x00009150


	//   ....[28]....
        /*028c*/ 	.word	0x00009a80


	//   ....[29]....
        /*0290*/ 	.word	0x0000a4c0


	//----- nvinfo : EIATTR_VRC_CTA_INIT_COUNT
	.align		4
.L_1057:
        /*0294*/ 	.byte	0x02, 0x4a
	.zero		1
	.zero		1


	//----- nvinfo : EIATTR_EXIT_INSTR_OFFSETS
	.align		4
        /*0298*/ 	.byte	0x04, 0x1c
        /*029a*/ 	.short	(.L_1059 - .L_1058)


	//   ....[0]....
.L_1058:
        /*029c*/ 	.word	0x00000410


	//   ....[1]....
        /*02a0*/ 	.word	0x0000a900


	//----- nvinfo : EIATTR_MAX_THREADS
	.align		4
.L_1059:
        /*02a4*/ 	.byte	0x04, 0x05
        /*02a6*/ 	.short	(.L_1061 - .L_1060)
.L_1060:
        /*02a8*/ 	.word	0x00000080
        /*02ac*/ 	.word	0x00000001
        /*02b0*/ 	.word	0x00000001


	//----- nvinfo : EIATTR_CRS_STACK_SIZE
	.align		4
.L_1061:
        /*02b4*/ 	.byte	0x04, 0x1e
        /*02b6*/ 	.short	(.L_1063 - .L_1062)
.L_1062:
        /*02b8*/ 	.word	0x00000000


	//----- nvinfo : EIATTR_CBANK_PARAM_SIZE
	.align		4
.L_1063:
        /*02bc*/ 	.byte	0x03, 0x19
        /*02be*/ 	.short	0x0118


	//----- nvinfo : EIATTR_PARAM_CBANK
	.align		4
        /*02c0*/ 	.byte	0x04, 0x0a
        /*02c2*/ 	.short	(.L_1065 - .L_1064)
	.align		4
.L_1064:
        /*02c4*/ 	.word	index@(.nv.constant0._Z25selective_scan_fwd_kernelI32Selective_Scan_fwd_kernel_traitsILi128ELi16ELi1ELb0ELb0ELb1ELb1EN3c104HalfENS1_7complexIfEEEEv13SSMParamsBase)
        /*02c8*/ 	.short	0x0380
        /*02ca*/ 	.short	0x0118


	//----- nvinfo : EIATTR_SW_WAR
	.align		4
.L_1065:
        /*02cc*/ 	.byte	0x04, 0x36
        /*02ce*/ 	.short	(.L_1067 - .L_1066)
.L_1066:
        /*02d0*/ 	.word	0x00000008
.L_1067:


//--------------------- .nv.info._Z25selective_scan_fwd_kernelI32Selective_Scan_fwd_kernel_traitsILi128ELi16ELi1ELb0ELb1ELb0ELb0EN3c104HalfENS1_7complexIfEEEEv13SSMParamsBase --------------------------
	.section	.nv.info._Z25selective_scan_fwd_kernelI32Selective_Scan_fwd_kernel_traitsILi128ELi16ELi1ELb0ELb1ELb0ELb0EN3c104HalfENS1_7complexIfEEEEv13SSMParamsBase,"",@"SHT_CUDA_INFO"
	.sectionflags	@""
	.align	4


	//----- nvinfo : EIATTR_CUDA_API_VERSION
	.align		4
        /*0000*/ 	.byte	0x04, 0x37
        /*0002*/ 	.short	(.L_1069 - .L_1068)
.L_1068:
        /*0004*/ 	.word	0x00000082


	//----- nvinfo : EIATTR_KPARAM_INFO
	.align		4
.L_1069:
        /*0008*/ 	.byte	0x04, 0x17
        /*000a*/ 	.short	(.L_1071 - .L_1070)
.L_1070:
        /*000c*/ 	.word	0x00000000
        /*0010*/ 	.short	0x0000
        /*0012*/ 	.short	0x0000
        /*0014*/ 	.byte	0x00, 0xf0, 0x61, 0x04


	//----- nvinfo : EIATTR_SPARSE_MMA_MASK
	.align		4
.L_1071:
        /*0018*/ 	.byte	0x03, 0x50
        /*001a*/ 	.short	0x0000


	//----- nvinfo : EIATTR_MAXREG_COUNT
	.align		4
        /*001c*/ 	.byte	0x03, 0x1b
        /*001e*/ 	.short	0x00a8


	//----- nvinfo : EIATTR_NUM_BARRIERS
	.align		4
        /*0020*/ 	.byte	0x02, 0x4c
        /*0022*/ 	.byte	0x01
	.zero		1


	//----- nvinfo : EIATTR_ANNOTATIONS
	.align		4
        /*0024*/ 	.byte	0x04, 0x55
        /*0026*/ 	.short	(.L_1073 - .L_1072)


	//   ....[0]....
.L_1072:
        /*0028*/ 	.word	0x00000001
        /*002c*/ 	.byte	0x70, 0x18, 0x00, 0x00, 0x01, 0x00, 0x00, 0x00, 0x80, 0x18, 0x00, 0x00, 0x01, 0x00, 0x00, 0x00
        /*003c*/ 	.byte	0x90, 0x18, 0x00, 0x00, 0x01, 0x00, 0x00, 0x00, 0xa0, 0x18, 0x00, 0x00, 0x01, 0x00, 0x00, 0x00
        /*004c*/ 	.byte	0xb0, 0x18, 0x00, 0x00, 0x01, 0x00, 0x00, 0x00, 0x80, 0x8a, 0x00, 0x00, 0x01, 0x00, 0x00, 0x00
        /*005c*/ 	.byte	0xf0, 0x8a, 0x00, 0x00, 0x01, 0x00, 0x00, 0x00, 0x20, 0x8b, 0x00, 0x00, 0x01, 0x00, 0x00, 0x00
        /*006c*/ 	.byte	0x50, 0x8b, 0x00, 0x00, 0x01, 0x00, 0x00, 0x00, 0x90, 0x8b, 0x00, 0x00


	//----- nvinfo : EIATTR_MERCURY_ISA_VERSION
	.align		4
.L_1073:
        /*0078*/ 	.byte	0x03, 0x5f
        /*007a*/ 	.short	0x0101


	//----- nvinfo : EIATTR_INT_WARP_WIDE_INSTR_OFFSETS
	.align		4
        /*007c*/ 	.byte	0x04, 0x31
        /*007e*/ 	.short	(.L_1075 - .L_1074)


	//   ....[0]....
.L_1074:
        /*0080*/ 	.word	0x000071f0


	//----- nvinfo : EIATTR_COOP_GROUP_MASK_REGIDS
	.align		4
.L_1075:
        /*0084*/ 	.byte	0x04, 0x29
        /*0086*/ 	.short	(.L_1077 - .L_1076)


	//   ....[0]....
.L_1076:
        /*0088*/ 	.word	0xffffffff


	//   ....[1]....
        /*008c*/ 	.word	0xffffffff


	//   ....[2]....
        /*0090*/ 	.word	0xffffffff


	//   ....[3]....
        /*0094*/ 	.word	0xffffffff


	//   ....[4]....
        /*0098*/ 	.word	0xffffffff


	//   ....[5]....
        /*009c*/ 	.word	0xffffffff


	//   ....[6]....
        /*00a0*/ 	.word	0xffffffff


	//   ....[7]....
        /*00a4*/ 	.word	0xffffffff


	//   ....[8]....
        /*00a8*/ 	.word	0xffffffff


	//   ....[9]....
        /*00ac*/ 	.word	0xffffffff


	//   ....[10]....
        /*00b0*/ 	.word	0xffffffff


	//   ....[11]....
        /*00b4*/ 	.word	0xffffffff


	//   ....[12]....
        /*00b8*/ 	.word	0xffffffff


	//   ....[13]....
        /*00bc*/ 	.word	0xffffffff


	//   ....[14]....
        /*00c0*/ 	.word	0xffffffff


	//   ....[15]....
        /*00c4*/ 	.word	0xffffffff


	//   ....[16]....
        /*00c8*/ 	.word	0xffffffff


	//   ....[17]....
        /*00cc*/ 	.word	0xffffffff


	//   ....[18]....
        /*00d0*/ 	.word	0xffffffff


	//   ....[19]....
        /*00d4*/ 	.word	0xffffffff


	//   ....[20]....
        /*00d8*/ 	.word	0xffffffff


	//   ....[21]....
        /*00dc*/ 	.word	0xffffffff


	//   ....[22]....
        /*00e0*/ 	.word	0xffffffff


	//   ....[23]....
        /*00e4*/ 	.word	0xffffffff


	//   ....[24]....
        /*00e8*/ 	.word	0xffffffff


	//   ....[25]....
        /*00ec*/ 	.word	0xffffffff


	//   ....[26]....
        /*00f0*/ 	.word	0xffffffff


	//   ....[27]....
        /*00f4*/ 	.word	0xffffffff


	//----- nvinfo : EIATTR_COOP_GROUP_INSTR_OFFSETS
	.align		4
.L_1077:
        /*00f8*/ 	.byte	0x04, 0x28
        /*00fa*/ 	.short	(.L_1079 - .L_1078)


	//   ....[0]....
.L_1078:
        /*00fc*/ 	.word	0x000014c0


	//   ....[1]....
        /*0100*/ 	.word	0x000019d0


	//   ....[2]....
        /*0104*/ 	.word	0x00005770


	//   ....[3]....
        /*0108*/ 	.word	0x00007420


	//   ....[4]....
        /*010c*/ 	.word	0x00007450


	//   ....[5]....
        /*0110*/ 	.word	0x00007460


	//   ....[6]....
        /*0114*/ 	.word	0x00007480


	//   ....[7]....
        /*0118*/ 	.word	0x00007510


	//   ....[8]....
        /*011c*/ 	.word	0x00007540


	//   ....[9]....
        /*0120*/ 	.word	0x00007550


	//   ....[10]....
        /*0124*/ 	.word	0x00007570


	//   ....[11]....
        /*0128*/ 	.word	0x00007600


	//   ....[12]....
        /*012c*/ 	.word	0x00007630


	//   ....[13]....
        /*0130*/ 	.word	0x00007640


	//   ....[14]....
        /*0134*/ 	.word	0x00007650


	//   ....[15]....
        /*0138*/ 	.word	0x000076f0


	//   ....[16]....
        /*013c*/ 	.word	0x00007720


	//   ....[17]....
        /*0140*/ 	.word	0x00007730


	//   ....[18]....
        /*0144*/ 	.word	0x00007740


	//   ....[19]....
        /*0148*/ 	.word	0x000077f0


	//   ....[20]....
        /*014c*/ 	.word	0x00007820


	//   ....[21]....
        /*0150*/ 	.word	0x00007830


	//   ....[22]....
        /*0154*/ 	.word	0x00007840


	//   ....[23]....
        /*0158*/ 	.word	0x00007c60


	//   ....[24]....
        /*015c*/ 	.word	0x00007c80


	//   ....[25]....
        /*0160*/ 	.word	0x00007ca0


	//   ....[26]....
        /*0164*/ 	.word	0x00007cc0


	//   ....[27]....
        /*0168*/ 	.word	0x00008e60


	//----- nvinfo : EIATTR_VRC_CTA_INIT_COUNT
	.align		4
.L_1079:
        /*016c*/ 	.byte	0x02, 0x4a
	.zero		1
	.zero		1


	//----- nvinfo : EIATTR_EXIT_INSTR_OFFSETS
	.align		4
        /*0170*/ 	.byte	0x04, 0x1c
        /*0172*/ 	.short	(.L_1081 - .L_1080)


	//   ....[0]....
.L_1080:
        /*0174*/ 	.word	0x00000430


	//   ....[1]....
        /*0178*/ 	.word	0x000092f0


	//----- nvinfo : EIATTR_MAX_THREADS
	.align		4
.L_1081:
        /*017c*/ 	.byte	0x04, 0x05
        /*017e*/ 	.short	(.L_1083 - .L_1082)
.L_1082:
        /*0180*/ 	.word	0x00000080
        /*0184*/ 	.word	0x00000001
        /*0188*/ 	.word	0x00000001


	//----- nvinfo : EIATTR_CRS_STACK_SIZE
	.align		4
.L_1083:
        /*018c*/ 	.byte	0x04, 0x1e
        /*018e*/ 	.short	(.L_1085 - .L_1084)
.L_1084:
        /*0190*/ 	.word	0x00000000


	//----- nvinfo : EIATTR_CBANK_PARAM_SIZE
	.align		4
.L_1085:
        /*0194*/ 	.byte	0x03, 0x19
        /*0196*/ 	.short	0x0118


	//----- nvinfo : EIATTR_PARAM_CBANK
	.align		4
        /*0198*/ 	.byte	0x04, 0x0a
        /*019a*/ 	.short	(.L_1087 - .L_1086)
	.align		4
.L_1086:
        /*019c*/ 	.word	index@(.nv.constant0._Z25selective_scan_fwd_kernelI32Selective_Scan_fwd_kernel_traitsILi128ELi16ELi1ELb0ELb1ELb0ELb0EN3c104HalfENS1_7complexIfEEEEv13SSMParamsBase)
        /*01a0*/ 	.short	0x0380
        /*01a2*/ 	.short	0x0118


	//----- nvinfo : EIATTR_SW_WAR
	.align		4
.L_1087:
        /*01a4*/ 	.byte	0x04, 0x36
        /*01a6*/ 	.short	(.L_1089 - .L_1088)
.L_1088:
        /*01a8*/ 	.word	0x00000008
.L_1089:


//--------------------- .nv.info._Z25selective_scan_fwd_kernelI32Selective_Scan_fwd_kernel_traitsILi128ELi16ELi1ELb0ELb1ELb0ELb1EN3c104HalfENS1_7complexIfEEEEv13SSMParamsBase --------------------------
	.section	.nv.info._Z25selective_scan_fwd_kernelI32Selective_Scan_fwd_kernel_traitsILi128ELi16ELi1ELb0ELb1ELb0ELb1EN3c104HalfENS1_7complexIfEEEEv13SSMParamsBase,"",@"SHT_CUDA_INFO"
	.sectionflags	@""
	.align	4


	//----- nvinfo : EIATTR_CUDA_API_VERSION
	.align		4
        /*0000*/ 	.byte	0x04, 0x37
        /*0002*/ 	.short	(.L_1091 - .L_1090)
.L_1090:
        /*0004*/ 	.word	0x00000082


	//----- nvinfo : EIATTR_KPARAM_INFO
	.align		4
.L_1091:
        /*0008*/ 	.byte	0x04, 0x17
        /*000a*/ 	.short	(.L_1093 - .L_1092)
.L_1092:
        /*000c*/ 	.word	0x00000000
        /*0010*/ 	.short	0x0000
        /*0012*/ 	.short	0x0000
        /*0014*/ 	.byte	0x00, 0xf0, 0x61, 0x04


	//----- nvinfo : EIATTR_SPARSE_MMA_MASK
	.align		4
.L_1093:
        /*0018*/ 	.byte	0x03, 0x50
        /*001a*/ 	.short	0x0000


	//----- nvinfo : EIATTR_MAXREG_COUNT
	.align		4
        /*001c*/ 	.byte	0x03, 0x1b
        /*001e*/ 	.short	0x00a8


	//----- nvinfo : EIATTR_NUM_BARRIERS
	.align		4
        /*0020*/ 	.byte	0x02, 0x4c
        /*0022*/ 	.byte	0x01
	.zero		1


	//----- nvinfo : EIATTR_ANNOTATIONS
	.align		4
        /*0024*/ 	.byte	0x04, 0x55
        /*0026*/ 	.short	(.L_1095 - .L_1094)


	//   ....[0]....
.L_1094:
        /*0028*/ 	.word	0x00000001
        /*002c*/ 	.byte	0x70, 0x18, 0x00, 0x00, 0x01, 0x00, 0x00, 0x00, 0x80, 0x18, 0x00, 0x00, 0x01, 0x00, 0x00, 0x00
        /*003c*/ 	.byte	0x90, 0x18, 0x00, 0x00, 0x01, 0x00, 0x00, 0x00, 0xa0, 0x18, 0x00, 0x00, 0x01, 0x00, 0x00, 0x00
        /*004c*/ 	.byte	0xb0, 0x18, 0x00, 0x00, 0x01, 0x00, 0x00, 0x00, 0x70, 0x25, 0x00, 0x00, 0x01, 0x00, 0x00, 0x00
        /*005c*/ 	.byte	0xa0, 0x8a, 0x00, 0x00, 0x01, 0x00, 0x00, 0x00, 0xd0, 0x8a, 0x00, 0x00, 0x01, 0x00, 0x00, 0x00
        /*006c*/ 	.byte	0x10, 0x8b, 0x00, 0x00, 0x01, 0x00, 0x00, 0x00, 0x40, 0x8b, 0x00, 0x00, 0x01, 0x00, 0x00, 0x00
        /*007c*/ 	.byte	0x50, 0x8b, 0x00, 0x00, 0x01, 0x00, 0x00, 0x00, 0x60, 0x8b, 0x00, 0x00, 0x01, 0x00, 0x00, 0x00
        /*008c*/ 	.byte	0xc0, 0x99, 0x00, 0x00


	//----- nvinfo : EIATTR_MERCURY_ISA_VERSION
	.align		4
.L_1095:
        /*0090*/ 	.byte	0x03, 0x5f
        /*0092*/ 	.short	0x0101


	//----- nvinfo : EIATTR_INT_WARP_WIDE_INSTR_OFFSETS
	.align		4
        /*0094*/ 	.byte	0x04, 0x31
        /*0096*/ 	.short	(.L_1097 - .L_1096)


	//   ....[0]....
.L_1096:
        /*0098*/ 	.word	0x00007810


	//----- nvinfo : EIATTR_COOP_GROUP_MASK_REGIDS
	.align		4
.L_1097:
        /*009c*/ 	.byte	0x04, 0x29
        /*009e*/ 	.short	(.L_1099 - .L_1098)


	//   ....[0]....
.L_1098:
        /*00a0*/ 	.word	0xffffffff


	//   ....[1]....
        /*00a4*/ 	.word	0xffffffff


	//   ....[2]....
        /*00a8*/ 	.word	0xffffffff


	//   ....[3]....
        /*00ac*/ 	.word	0xffffffff


	//   ....[4]....
        /*00b0*/ 	.word	0xffffffff


	//   ....[5]....
        /*00b4*/ 	.word	0xffffffff


	//   ....[6]....
        /*00b8*/ 	.word	0xffffffff


	//   ....[7]....
        /*00bc*/ 	.word	0xffffffff


	//   ....[8]....
        /*00c0*/ 	.word	0xffffffff


	//   ....[9]....
        /*00c4*/ 	.word	0xffffffff


	//   ....[10]....
        /*00c8*/ 	.word	0xffffffff


	//   ....[11]....
        /*00cc*/ 	.word	0xffffffff


	//   ....[12]....
        /*00d0*/ 	.word	0xffffffff


	//   ....[13]....
        /*00d4*/ 	.word	0xffffffff


	//   ....[14]....
        /*00d8*/ 	.word	0xffffffff


	//   ....[15]....
        /*00dc*/ 	.word	0xffffffff


	//   ....[16]....
        /*00e0*/ 	.word	0xffffffff


	//   ....[17]....
        /*00e4*/ 	.word	0xffffffff


	//   ....[18]....
        /*00e8*/ 	.word	0xffffffff


	//   ....[19]....
        /*00ec*/ 	.word	0xffffffff


	//   ....[20]....
        /*00f0*/ 	.word	0xffffffff


	//   ....[21]....
        /*00f4*/ 	.word	0xffffffff


	//   ....[22]....
        /*00f8*/ 	.word	0xffffffff


	//   ....[23]....
        /*00fc*/ 	.word	0xffffffff


	//   ....[24]....
        /*0100*/ 	.word	0xffffffff


	//   ....[25]....
        /*0104*/ 	.word	0xffffffff


	//   ....[26]....
        /*0108*/ 	.word	0xffffffff


	//   ....[27]....
        /*010c*/ 	.word	0xffffffff


	//   ....[28]....
        /*0110*/ 	.word	0xffffffff


	//   ....[29]....
        /*0114*/ 	.word	0xffffffff


	//----- nvinfo : EIATTR_COOP_GROUP_INSTR_OFFSETS
	.align		4
.L_1099:
        /*0118*/ 	.byte	0x04, 0x28
        /*011a*/ 	.short	(.L_1101 - .L_1100)


	//   ....[0]....
.L_1100:
        /*011c*/ 	.word	0x000014c0


	//   ....[1]....
        /*0120*/ 	.word	0x000019d0


	//   ....[2]....
        /*0124*/ 	.word	0x00005820


	//   ....[3]....
        /*0128*/ 	.word	0x00007380


	//   ....[4]....
        /*012c*/ 	.word	0x000073b0


	//   ....[5]....
        /*0130*/ 	.word	0x000073d0


	//   ....[6]....
        /*0134*/ 	.word	0x000073f0


	//   ....[7]....
        /*0138*/ 	.word	0x00007480


	//   ....[8]....
        /*013c*/ 	.word	0x000074b0


	//   ....[9]....
        /*0140*/ 	.word	0x000074c0


	//   ....[10]....
        /*0144*/ 	.word	0x000074e0


	//   ....[11]....
        /*0148*/ 	.word	0x00007570


	//   ....[12]....
        /*014c*/ 	.word	0x000075a0


	//   ....[13]....
        /*0150*/ 	.word	0x000075b0


	//   ....[14]....
        /*0154*/ 	.word	0x000075c0


	//   ....[15]....
        /*0158*/ 	.word	0x00007660


	//   ....[16]....
        /*015c*/ 	.word	0x00007690


	//   ....[17]....
        /*0160*/ 	.word	0x000076a0


	//   ....[18]....
        /*0164*/ 	.word	0x000076b0


	//   ....[19]....
        /*0168*/ 	.word	0x00007760


	//   ....[20]....
        /*016c*/ 	.word	0x00007790


	//   ....[21]....
        /*0170*/ 	.word	0x000077a0


	//   ....[22]....
        /*0174*/ 	.word	0x000077b0


	//   ....[23]....
        /*0178*/ 	.word	0x00007a90


	//   ....[24]....
        /*017c*/ 	.word	0x00007ab0


	//   ....[25]....
        /*0180*/ 	.word	0x00007ac0


	//   ....[26]....
        /*0184*/ 	.word	0x00007ad0


	//   ....[27]....
        /*0188*/ 	.word	0x00008e90


	//   ....[28]....
        /*018c*/ 	.word	0x000097d0


	//   ....[29]....
        /*0190*/ 	.word	0x0000a210


	//----- nvinfo : EIATTR_VRC_CTA_INIT_COUNT
	.align		4
.L_1101:
        /*0194*/ 	.byte	0x02, 0x4a
	.zero		1
	.zero		1


	//----- nvinfo : EIATTR_EXIT_INSTR_OFFSETS
	.align		4
        /*0198*/ 	.byte	0x04, 0x1c
        /*019a*/ 	.short	(.L_1103 - .L_1102)


	//   ....[0]....
.L_1102:
        /*019c*/ 	.word	0x00000430


	//   ....[1]....
        /*01a0*/ 	.word	0x0000a650


	//----- nvinfo : EIATTR_MAX_THREADS
	.align		4
.L_1103:
        /*01a4*/ 	.byte	0x04, 0x05
        /*01a6*/ 	.short	(.L_1105 - .L_1104)
.L_1104:
        /*01a8*/ 	.word	0x00000080
        /*01ac*/ 	.word	0x00000001
        /*01b0*/ 	.word	0x00000001


	//----- nvinfo : EIATTR_CRS_STACK_SIZE
	.align		4
.L_1105:
        /*01b4*/ 	.byte	0x04, 0x1e
        /*01b6*/ 	.short	(.L_1107 - .L_1106)
.L_1106:
        /*01b8*/ 	.word	0x00000000


	//----- nvinfo : EIATTR_CBANK_PARAM_SIZE
	.align		4
.L_1107:
        /*01bc*/ 	.byte	0x03, 0x19
        /*01be*/ 	.short	0x0118


	//----- nvinfo : EIATTR_PARAM_CBANK
	.align		4
        /*01c0*/ 	.byte	0x04, 0x0a
        /*01c2*/ 	.short	(.L_1109 - .L_1108)
	.align		4
.L_1108:
        /*01c4*/ 	.word	index@(.nv.constant0._Z25selective_scan_fwd_kernelI32Selective_Scan_fwd_kernel_traitsILi128ELi16ELi1ELb0ELb1ELb0ELb1EN3c104HalfENS1_7complexIfEEEEv13SSMParamsBase)
        /*01c8*/ 	.short	0x0380
        /*01ca*/ 	.short	0x0118


	//----- nvinfo : EIATTR_SW_WAR
	.align		4
.L_1109:
        /*01cc*/ 	.byte	0x04, 0x36
        /*01ce*/ 	.short	(.L_1111 - .L_1110)
.L_1110:
        /*01d0*/ 	.word	0x00000008
.L_1111:


//--------------------- .nv.info._Z25selective_scan_fwd_kernelI32Selective_Scan_fwd_kernel_traitsILi128ELi16ELi1ELb0ELb1ELb1ELb0EN3c104HalfENS1_7complexIfEEEEv13SSMParamsBase --------------------------
	.section	.nv.info._Z25selective_scan_fwd_kernelI32Selective_Scan_fwd_kernel_traitsILi128ELi16ELi1ELb0ELb1ELb1ELb0EN3c104HalfENS1_7complexIfEEEEv13SSMParamsBase,"",@"SHT_CUDA_INFO"
	.sectionflags	@""
	.align	4


	//----- nvinfo : EIATTR_CUDA_API_VERSION
	.align		4
        /*0000*/ 	.byte	0x04, 0x37
        /*0002*/ 	.short	(.L_1113 - .L_1112)
.L_1112:
        /*0004*/ 	.word	0x00000082


	//----- nvinfo : EIATTR_KPARAM_INFO
	.align		4
.L_1113:
        /*0008*/ 	.byte	0x04, 0x17
        /*000a*/ 	.short	(.L_1115 - .L_1114)
.L_1114:
        /*000c*/ 	.word	0x00000000
        /*0010*/ 	.short	0x0000
        /*0012*/ 	.short	0x0000
        /*0014*/ 	.byte	0x00, 0xf0, 0x61, 0x04


	//----- nvinfo : EIATTR_SPARSE_MMA_MASK
	.align		4
.L_1115:
        /*0018*/ 	.byte	0x03, 0x50
        /*001a*/ 	.short	0x0000


	//----- nvinfo : EIATTR_MAXREG_COUNT
	.align		4
        /*001c*/ 	.byte	0x03, 0x1b
        /*001e*/ 	.short	0x00a8


	//----- nvinfo : EIATTR_NUM_BARRIERS
	.align		4
        /*0020*/ 	.byte	0x02, 0x4c
        /*0022*/ 	.byte	0x01
	.zero		1


	//----- nvinfo : EIATTR_ANNOTATIONS
	.align		4
        /*0024*/ 	.byte	0x04, 0x55
        /*0026*/ 	.short	(.L_1117 - .L_1116)


	//   ....[0]....
.L_1116:
        /* <DEDUP_REMOVED lines=38> */


	//----- nvinfo : EIATTR_MERCURY_ISA_VERSION
	.align		4
.L_1117:
        /*0278*/ 	.byte	0x03, 0x5f
        /*027a*/ 	.short	0x0101


	//----- nvinfo : EIATTR_INT_WARP_WIDE_INSTR_OFFSETS
	.align		4
        /*027c*/ 	.byte	0x04, 0x31
        /*027e*/ 	.short	(.L_1119 - .L_1118)


	//   ....[0]....
.L_1118:
        /*0280*/ 	.word	0x00008340


	//----- nvinfo : EIATTR_COOP_GROUP_MASK_REGIDS
	.align		4
.L_1119:
        /*0284*/ 	.byte	0x04, 0x29
        /*0286*/ 	.short	(.L_1121 - .L_1120)


	//   ....[0]....
.L_1120:
        /*0288*/ 	.word	0xffffffff


	//   ....[1]....
        /*028c*/ 	.word	0xffffffff


	//   ....[2]....
        /*0290*/ 	.word	0xffffffff


	//   ....[3]....
        /*0294*/ 	.word	0xffffffff


	//   ....[4]....
        /*0298*/ 	.word	0xffffffff


	//   ....[5]....
        /*029c*/ 	.word	0xffffffff


	//   ....[6]....
        /*02a0*/ 	.word	0xffffffff


	//   ....[7]....
        /*02a4*/ 	.word	0xffffffff


	//   ....[8]....
        /*02a8*/ 	.word	0xffffffff


	//   ....[9]....
        /*02ac*/ 	.word	0xffffffff


	//   ....[10]....
        /*02b0*/ 	.word	0xffffffff


	//   ....[11]....
        /*02b4*/ 	.word	0xffffffff


	//   ....[12]....
        /*02b8*/ 	.word	0xffffffff


	//   ....[13]....
        /*02bc*/ 	.word	0xffffffff


	//   ....[14]....
        /*02c0*/ 	.word	0xffffffff


	//   ....[15]....
        /*02c4*/ 	.word	0xffffffff


	//   ....[16]....
        /*02c8*/ 	.word	0xffffffff


	//   ....[17]....
        /*02cc*/ 	.word	0xffffffff


	//   ....[18]....
        /*02d0*/ 	.word	0xffffffff


	//   ....[19]....
        /*02d4*/ 	.word	0xffffffff


	//   ....[20]....
        /*02d8*/ 	.word	0xffffffff


	//   ....[21]....
        /*02dc*/ 	.word	0xffffffff


	//   ....[22]....
        /*02e0*/ 	.word	0xffffffff


	//   ....[23]....
        /*02e4*/ 	.word	0xffffffff


	//   ....[24]....
        /*02e8*/ 	.word	0xffffffff


	//   ....[25]....
        /*02ec*/ 	.word	0xffffffff


	//   ....[26]....
        /*02f0*/ 	.word	0xffffffff


	//   ....[27]....
        /*02f4*/ 	.word	0xffffffff


	//   ....[28]....
        /*02f8*/ 	.word	0xffffffff


	//----- nvinfo : EIATTR_COOP_GROUP_INSTR_OFFSETS
	.align		4
.L_1121:
        /*02fc*/ 	.byte	0x04, 0x28
        /*02fe*/ 	.short	(.L_1123 - .L_1122)


	//   ....[0]....
.L_1122:
        /*0300*/ 	.word	0x000014c0


	//   ....[1]....
        /*0304*/ 	.word	0x00001b10


	//   ....[2]....
        /*0308*/ 	.word	0x000058a0


	//   ....[3]....
        /*030c*/ 	.word	0x00007ef0


	//   ....[4]....
        /*0310*/ 	.word	0x00007f20


	//   ....[5]....
        /*0314*/ 	.word	0x00007f40


	//   ....[6]....
        /*0318*/ 	.word	0x00007f60


	//   ....[7]....
        /*031c*/ 	.word	0x00007ff0


	//   ....[8]....
        /*0320*/ 	.word	0x00008020


	//   ....[9]....
        /*0324*/ 	.word	0x00008030


	//   ....[10]....
        /*0328*/ 	.word	0x00008040


	//   ....[11]....
        /*032c*/ 	.word	0x000080e0


	//   ....[12]....
        /*0330*/ 	.word	0x00008110


	//   ....[13]....
        /*0334*/ 	.word	0x00008120


	//   ....[14]....
        /*0338*/ 	.word	0x00008130


	//   ....[15]....
        /*033c*/ 	.word	0x000081f0


	//   ....[16]....
        /*0340*/ 	.word	0x00008200


	//   ....[17]....
        /*0344*/ 	.word	0x00008210


	//   ....[18]....
        /*0348*/ 	.word	0x00008220


	//   ....[19]....
        /*034c*/ 	.word	0x000082d0


	//   ....[20]....
        /*0350*/ 	.word	0x000082f0


	//   ....[21]....
        /*0354*/ 	.word	0x00008300


	//   ....[22]....
        /*0358*/ 	.word	0x00008310


	//   ....[23]....
        /*035c*/ 	.word	0x000083e0


	//   ....[24]....
        /*0360*/ 	.word	0x000089c0


	//   ....[25]....
        /*0364*/ 	.word	0x000089e0


	//   ....[26]....
        /*0368*/ 	.word	0x00008a00


	//   ....[27]....
        /*036c*/ 	.word	0x00008a20


	//   ....[28]....
        /*0370*/ 	.word	0x00009f20


	//----- nvinfo : EIATTR_VRC_CTA_INIT_COUNT
	.align		4
.L_1123:
        /*0374*/ 	.byte	0x02, 0x4a
	.zero		1
	.zero		1


	//----- nvinfo : EIATTR_EXIT_INSTR_OFFSETS
	.align		4
        /*0378*/ 	.byte	0x04, 0x1c
        /*037a*/ 	.short	(.L_1125 - .L_1124)


	//   ....[0]....
.L_1124:
        /*037c*/ 	.word	0x000004b0


	//   ....[1]....
        /*0380*/ 	.word	0x0000a420


	//----- nvinfo : EIATTR_MAX_THREADS
	.align		4
.L_1125:
        /*0384*/ 	.byte	0x04, 0x05
        /*0386*/ 	.short	(.L_1127 - .L_1126)
.L_1126:
        /*0388*/ 	.word	0x00000080
        /*038c*/ 	.word	0x00000001
        /*0390*/ 	.word	0x00000001


	//----- nvinfo : EIATTR_CRS_STACK_SIZE
	.align		4
.L_1127:
        /*0394*/ 	.byte	0x04, 0x1e
        /*0396*/ 	.short	(.L_1129 - .L_1128)
.L_1128:
        /*0398*/ 	.word	0x00000000


	//----- nvinfo : EIATTR_CBANK_PARAM_SIZE
	.align		4
.L_1129:
        /*039c*/ 	.byte	0x03, 0x19
        /*039e*/ 	.short	0x0118


	//----- nvinfo : EIATTR_PARAM_CBANK
	.align		4
        /*03a0*/ 	.byte	0x04, 0x0a
        /*03a2*/ 	.short	(.L_1131 - .L_1130)
	.align		4
.L_1130:
        /*03a4*/ 	.word	index@(.nv.constant0._Z25selective_scan_fwd_kernelI32Selective_Scan_fwd_kernel_traitsILi128ELi16ELi1ELb0ELb1ELb1ELb0EN3c104HalfENS1_7complexIfEEEEv13SSMParamsBase)
        /*03a8*/ 	.short	0x0380
        /*03aa*/ 	.short	0x0118


	//----- nvinfo : EIATTR_SW_WAR
	.align		4
.L_1131:
        /*03ac*/ 	.byte	0x04, 0x36
        /*03ae*/ 	.short	(.L_1133 - .L_1132)
.L_1132:
        /*03b0*/ 	.word	0x00000008
.L_1133:


//--------------------- .nv.info._Z25selective_scan_fwd_kernelI32Selective_Scan_fwd_kernel_traitsILi128ELi16ELi1ELb0ELb1ELb1ELb1EN3c104HalfENS1_7complexIfEEEEv13SSMParamsBase --------------------------
	.section	.nv.info._Z25selective_scan_fwd_kernelI32Selective_Scan_fwd_kernel_traitsILi128ELi16ELi1ELb0ELb1ELb1ELb1EN3c104HalfENS1_7complexIfEEEEv13SSMParamsBase,"",@"SHT_CUDA_INFO"
	.sectionflags	@""
	.align	4


	//----- nvinfo : EIATTR_CUDA_API_VERSION
	.align		4
        /*0000*/ 	.byte	0x04, 0x37
        /*0002*/ 	.short	(.L_1135 - .L_1134)
.L_1134:
        /*0004*/ 	.word	0x00000082


	//----- nvinfo : EIATTR_KPARAM_INFO
	.align		4
.L_1135:
        /*0008*/ 	.byte	0x04, 0x17
        /*000a*/ 	.short	(.L_1137 - .L_1136)
.L_1136:
        /*000c*/ 	.word	0x00000000
        /*0010*/ 	.short	0x0000
        /*0012*/ 	.short	0x0000
        /*0014*/ 	.byte	0x00, 0xf0, 0x61, 0x04


	//----- nvinfo : EIATTR_SPARSE_MMA_MASK
	.align		4
.L_1137:
        /*0018*/ 	.byte	0x03, 0x50
        /*001a*/ 	.short	0x0000


	//----- nvinfo : EIATTR_MAXREG_COUNT
	.align		4
        /*001c*/ 	.byte	0x03, 0x1b
        /*001e*/ 	.short	0x00a8


	//----- nvinfo : EIATTR_NUM_BARRIERS
	.align		4
        /*0020*/ 	.byte	0x02, 0x4c
        /*0022*/ 	.byte	0x01
	.zero		1


	//----- nvinfo : EIATTR_ANNOTATIONS
	.align		4
        /*0024*/ 	.byte	0x04, 0x55
        /*0026*/ 	.short	(.L_1139 - .L_1138)


	//   ....[0]....
.L_1138:
        /* <DEDUP_REMOVED lines=40> */


	//----- nvinfo : EIATTR_MERCURY_ISA_VERSION
	.align		4
.L_1139:
        /*0290*/ 	.byte	0x03, 0x5f
        /*0292*/ 	.short	0x0101


	//----- nvinfo : EIATTR_INT_WARP_WIDE_INSTR_OFFSETS
	.align		4
        /*0294*/ 	.byte	0x04, 0x31
        /*0296*/ 	.short	(.L_1141 - .L_1140)


	//   ....[0]....
.L_1140:
        /*0298*/ 	.word	0x000083b0


	//----- nvinfo : EIATTR_COOP_GROUP_MASK_REGIDS
	.align		4
.L_1141:
        /*029c*/ 	.byte	0x04, 0x29
        /*029e*/ 	.short	(.L_1143 - .L_1142)


	//   ....[0]....
.L_1142:
        /*02a0*/ 	.word	0xffffffff


	//   ....[1]....
        /*02a4*/ 	.word	0xffffffff


	//   ....[2]....
        /*02a8*/ 	.word	0xffffffff


	//   ....[3]....
        /*02ac*/ 	.word	0xffffffff


	//   ....[4]....
        /*02b0*/ 	.word	0xffffffff


	//   ....[5]....
        /*02b4*/ 	.word	0xffffffff


	//   ....[6]....
        /*02b8*/ 	.word	0xffffffff


	//   ....[7]....
        /*02bc*/ 	.word	0xffffffff


	//   ....[8]....
        /*02c0*/ 	.word	0xffffffff


	//   ....[9]....
        /*02c4*/ 	.word	0xffffffff


	//   ....[10]....
        /*02c8*/ 	.word	0xffffffff


	//   ....[11]....
        /*02cc*/ 	.word	0xffffffff


	//   ....[12]....
        /*02d0*/ 	.word	0xffffffff


	//   ....[13]....
        /*02d4*/ 	.word	0xffffffff


	//   ....[14]....
        /*02d8*/ 	.word	0xffffffff


	//   ....[15]....
        /*02dc*/ 	.word	0xffffffff


	//   ....[16]....
        /*02e0*/ 	.word	0xffffffff


	//   ....[17]....
        /*02e4*/ 	.word	0xffffffff


	//   ....[18]....
        /*02e8*/ 	.word	0xffffffff


	//   ....[19]....
        /*02ec*/ 	.word	0xffffffff


	//   ....[20]....
        /*02f0*/ 	.word	0xffffffff


	//   ....[21]....
        /*02f4*/ 	.word	0xffffffff


	//   ....[22]....
        /*02f8*/ 	.word	0xffffffff


	//   ....[23]....
        /*02fc*/ 	.word	0xffffffff


	//   ....[24]....
        /*0300*/ 	.word	0xffffffff


	//   ....[25]....
        /*0304*/ 	.word	0xffffffff


	//   ....[26]....
        /*0308*/ 	.word	0xffffffff


	//   ....[27]....
        /*030c*/ 	.word	0xffffffff


	//   ....[28]....
        /*0310*/ 	.word	0xffffffff


	//   ....[29]....
        /*0314*/ 	.word	0xffffffff


	//   ....[30]....
        /*0318*/ 	.word	0xffffffff


	//----- nvinfo : EIATTR_COOP_GROUP_INSTR_OFFSETS
	.align		4
.L_1143:
        /*031c*/ 	.byte	0x04, 0x28
        /*031e*/ 	.short	(.L_1145 - .L_1144)


	//   ....[0]....
.L_1144:
        /*0320*/ 	.word	0x000014c0


	//   ....[1]....
        /*0324*/ 	.word	0x00001b10


	//   ....[2]....
        /*0328*/ 	.word	0x000058c0


	//   ....[3]....
        /*032c*/ 	.word	0x00007ef0


	//   ....[4]....
        /*0330*/ 	.word	0x00007f20


	//   ....[5]....
        /*0334*/ 	.word	0x00007f40


	//   ....[6]....
        /*0338*/ 	.word	0x00007f60


	//   ....[7]....
        /*033c*/ 	.word	0x00007ff0


	//   ....[8]....
        /*0340*/ 	.word	0x00008020


	//   ....[9]....
        /*0344*/ 	.word	0x00008030


	//   ....[10]....
        /*0348*/ 	.word	0x00008040


	//   ....[11]....
        /*034c*/ 	.word	0x000080e0


	//   ....[12]....
        /*0350*/ 	.word	0x00008110


	//   ....[13]....
        /*0354*/ 	.word	0x00008120


	//   ....[14]....
        /*0358*/ 	.word	0x00008130


	//   ....[15]....
        /*035c*/ 	.word	0x000081e0


	//   ....[16]....
        /*0360*/ 	.word	0x00008200


	//   ....[17]....
        /*0364*/ 	.word	0x00008210


	//   ....[18]....
        /*0368*/ 	.word	0x00008220


	//   ....[19]....
        /*036c*/ 	.word	0x000082d0


	//   ....[20]....
        /*0370*/ 	.word	0x000082f0


	//   ....[21]....
        /*0374*/ 	.word	0x00008300


	//   ....[22]....
        /*0378*/ 	.word	0x00008310


	//   ....[23]....
        /*037c*/ 	.word	0x00008420


	//   ....[24]....
        /*0380*/ 	.word	0x000089d0


	//   ....[25]....
        /*0384*/ 	.word	0x000089f0


	//   ....[26]....
        /*0388*/ 	.word	0x00008a10


	//   ....[27]....
        /*038c*/ 	.word	0x00008a30


	//   ....[28]....
        /*0390*/ 	.word	0x00009f80


	//   ....[29]....
        /*0394*/ 	.word	0x0000a8d0


	//   ....[30]....
        /*0398*/ 	.word	0x0000b310


	//----- nvinfo : EIATTR_VRC_CTA_INIT_COUNT
	.align		4
.L_1145:
        /*039c*/ 	.byte	0x02, 0x4a
	.zero		1
	.zero		1


	//----- nvinfo : EIATTR_EXIT_INSTR_OFFSETS
	.align		4
        /*03a0*/ 	.byte	0x04, 0x1c
        /*03a2*/ 	.short	(.L_1147 - .L_1146)


	//   ....[0]....
.L_1146:
        /*03a4*/ 	.word	0x000004b0


	//   ....[1]....
        /*03a8*/ 	.word	0x0000b770


	//----- nvinfo : EIATTR_MAX_THREADS
	.align		4
.L_1147:
        /*03ac*/ 	.byte	0x04, 0x05
        /*03ae*/ 	.short	(.L_1149 - .L_1148)
.L_1148:
        /*03b0*/ 	.word	0x00000080
        /*03b4*/ 	.word	0x00000001
        /*03b8*/ 	.word	0x00000001


	//----- nvinfo : EIATTR_CRS_STACK_SIZE
	.align		4
.L_1149:
        /*03bc*/ 	.byte	0x04, 0x1e
        /*03be*/ 	.short	(.L_1151 - .L_1150)
.L_1150:
        /*03c0*/ 	.word	0x00000000


	//----- nvinfo : EIATTR_CBANK_PARAM_SIZE
	.align		4
.L_1151:
        /*03c4*/ 	.byte	0x03, 0x19
        /*03c6*/ 	.short	0x0118


	//----- nvinfo : EIATTR_PARAM_CBANK
	.align		4
        /*03c8*/ 	.byte	0x04, 0x0a
        /*03ca*/ 	.short	(.L_1153 - .L_1152)
	.align		4
.L_1152:
        /*03cc*/ 	.word	index@(.nv.constant0._Z25selective_scan_fwd_kernelI32Selective_Scan_fwd_kernel_traitsILi128ELi16ELi1ELb0ELb1ELb1ELb1EN3c104HalfENS1_7complexIfEEEEv13SSMParamsBase)
        /*03d0*/ 	.short	0x0380
        /*03d2*/ 	.short	0x0118


	//----- nvinfo : EIATTR_SW_WAR
	.align		4
.L_1153:
        /*03d4*/ 	.byte	0x04, 0x36
        /*03d6*/ 	.short	(.L_1155 - .L_1154)
.L_1154:
        /*03d8*/ 	.word	0x00000008
.L_1155:


//--------------------- .nv.info._Z25selective_scan_fwd_kernelI32Selective_Scan_fwd_kernel_traitsILi128ELi16ELi1ELb1ELb0ELb0ELb0EN3c104HalfENS1_7complexIfEEEEv13SSMParamsBase --------------------------
	.section	.nv.info._Z25selective_scan_fwd_kernelI32Selective_Scan_fwd_kernel_traitsILi128ELi16ELi1ELb1ELb0ELb0ELb0EN3c104HalfENS1_7complexIfEEEEv13SSMParamsBase,"",@"SHT_CUDA_INFO"
	.sectionflags	@""
	.align	4


	//----- nvinfo : EIATTR_CUDA_API_VERSION
	.align		4
        /*0000*/ 	.byte	0x04, 0x37
        /*0002*/ 	.short	(.L_1157 - .L_1156)
.L_1156:
        /*0004*/ 	.word	0x00000082


	//----- nvinfo : EIATTR_KPARAM_INFO
	.align		4
.L_1157:
        /*0008*/ 	.byte	0x04, 0x17
        /*000a*/ 	.short	(.L_1159 - .L_1158)
.L_1158:
        /*000c*/ 	.word	0x00000000
        /*0010*/ 	.short	0x0000
        /*0012*/ 	.short	0x0000
        /*0014*/ 	.byte	0x00, 0xf0, 0x61, 0x04


	//----- nvinfo : EIATTR_SPARSE_MMA_MASK
	.align		4
.L_1159:
        /*0018*/ 	.byte	0x03, 0x50
        /*001a*/ 	.short	0x0000


	//----- nvinfo : EIATTR_MAXREG_COUNT
	.align		4
        /*001c*/ 	.byte	0x03, 0x1b
        /*001e*/ 	.short	0x00a8


	//----- nvinfo : EIATTR_NUM_BARRIERS
	.align		4
        /*0020*/ 	.byte	0x02, 0x4c
        /*0022*/ 	.byte	0x01
	.zero		1


	//----- nvinfo : EIATTR_MERCURY_ISA_VERSION
	.align		4
        /*0024*/ 	.byte	0x03, 0x5f
        /*0026*/ 	.short	0x0101


	//----- nvinfo : EIATTR_COOP_GROUP_MASK_REGIDS
	.align		4
        /*0028*/ 	.byte	0x04, 0x29
        /*002a*/ 	.short	(.L_1161 - .L_1160)


	//   ....[0]....
.L_1160:
        /*002c*/ 	.word	0xffffffff


	//   ....[1]....
        /*0030*/ 	.word	0xffffffff


	//   ....[2]....
        /*0034*/ 	.word	0xffffffff


	//   ....[3]....
        /*0038*/ 	.word	0xffffffff


	//   ....[4]....
        /*003c*/ 	.word	0xffffffff


	//   ....[5]....
        /*0040*/ 	.word	0xffffffff


	//   ....[6]....
        /*0044*/ 	.word	0xffffffff


	//   ....[7]....
        /*0048*/ 	.word	0xffffffff


	//   ....[8]....
        /*004c*/ 	.word	0xffffffff


	//   ....[9]....
        /*0050*/ 	.word	0xffffffff


	//   ....[10]....
        /*0054*/ 	.word	0xffffffff


	//   ....[11]....
        /*0058*/ 	.word	0xffffffff


	//   ....[12]....
        /*005c*/ 	.word	0xffffffff


	//   ....[13]....
        /*0060*/ 	.word	0xffffffff


	//   ....[14]....
        /*0064*/ 	.word	0xffffffff


	//   ....[15]....
        /*0068*/ 	.word	0xffffffff


	//   ....[16]....
        /*006c*/ 	.word	0xffffffff


	//   ....[17]....
        /*0070*/ 	.word	0xffffffff


	//   ....[18]....
        /*0074*/ 	.word	0xffffffff


	//   ....[19]....
        /*0078*/ 	.word	0xffffffff


	//   ....[20]....
        /*007c*/ 	.word	0xffffffff


	//   ....[21]....
        /*0080*/ 	.word	0xffffffff


	//   ....[22]....
        /*0084*/ 	.word	0xffffffff


	//   ....[23]....
        /*0088*/ 	.word	0xffffffff


	//   ....[24]....
        /*008c*/ 	.word	0xffffffff


	//   ....[25]....
        /*0090*/ 	.word	0xffffffff


	//   ....[26]....
        /*0094*/ 	.word	0xffffffff


	//----- nvinfo : EIATTR_COOP_GROUP_INSTR_OFFSETS
	.align		4
.L_1161:
        /*0098*/ 	.byte	0x04, 0x28
        /*009a*/ 	.short	(.L_1163 - .L_1162)


	//   ....[0]....
.L_1162:
        /*009c*/ 	.word	0x000005e0


	//   ....[1]....
        /*00a0*/ 	.word	0x00000680


	//   ....[2]....
        /*00a4*/ 	.word	0x00004170


	//   ....[3]....
        /*00a8*/ 	.word	0x000041a0


	//   ....[4]....
        /*00ac*/ 	.word	0x00004200


	//   ....[5]....
        /*00b0*/ 	.word	0x00004210


	//   ....[6]....
        /*00b4*/ 	.word	0x00004280


	//   ....[7]....
        /*00b8*/ 	.word	0x00004290


	//   ....[8]....
        /*00bc*/ 	.word	0x000042e0


	//   ....[9]....
        /*00c0*/ 	.word	0x00004300


	//   ....[10]....
        /*00c4*/ 	.word	0x00004370


	//   ....[11]....
        /*00c8*/ 	.word	0x000043a0


	//   ....[12]....
        /*00cc*/ 	.word	0x000043d0


	//   ....[13]....
        /*00d0*/ 	.word	0x000043e0


	//   ....[14]....
        /*00d4*/ 	.word	0x00004480


	//   ....[15]....
        /*00d8*/ 	.word	0x000044b0


	//   ....[16]....
        /*00dc*/ 	.word	0x000044c0


	//   ....[17]....
        /*00e0*/ 	.word	0x000044d0


	//   ....[18]....
        /*00e4*/ 	.word	0x00004580


	//   ....[19]....
        /*00e8*/ 	.word	0x000045a0


	//   ....[20]....
        /*00ec*/ 	.word	0x000045b0


	//   ....[21]....
        /*00f0*/ 	.word	0x000045c0


	//   ....[22]....
        /*00f4*/ 	.word	0x00004a60


	//   ....[23]....
        /*00f8*/ 	.word	0x00004a80


	//   ....[24]....
        /*00fc*/ 	.word	0x00004aa0


	//   ....[25]....
        /*0100*/ 	.word	0x00004ac0


	//   ....[26]....
        /*0104*/ 	.word	0x00005990


	//----- nvinfo : EIATTR_VRC_CTA_INIT_COUNT
	.align		4
.L_1163:
        /*0108*/ 	.byte	0x02, 0x4a
	.zero		1
	.zero		1


	//----- nvinfo : EIATTR_EXIT_INSTR_OFFSETS
	.align		4
        /*010c*/ 	.byte	0x04, 0x1c
        /*010e*/ 	.short	(.L_1165 - .L_1164)


	//   ....[0]....
.L_1164:
        /*0110*/ 	.word	0x000001f0


	//   ....[1]....
        /*0114*/ 	.word	0x00005a70


	//----- nvinfo : EIATTR_MAX_THREADS
	.align		4
.L_1165:
        /*0118*/ 	.byte	0x04, 0x05
        /*011a*/ 	.short	(.L_1167 - .L_1166)
.L_1166:
        /*011c*/ 	.word	0x00000080
        /*0120*/ 	.word	0x00000001
        /*0124*/ 	.word	0x00000001


	//----- nvinfo : EIATTR_CRS_STACK_SIZE
	.align		4
.L_1167:
        /*0128*/ 	.byte	0x04, 0x1e
        /*012a*/ 	.short	(.L_1169 - .L_1168)
.L_1168:
        /*012c*/ 	.word	0x00000000


	//----- nvinfo : EIATTR_CBANK_PARAM_SIZE
	.align		4
.L_1169:
        /*0130*/ 	.byte	0x03, 0x19
        /*0132*/ 	.short	0x0118


	//----- nvinfo : EIATTR_PARAM_CBANK
	.align		4
        /*0134*/ 	.byte	0x04, 0x0a
        /*0136*/ 	.short	(.L_1171 - .L_1170)
	.align		4
.L_1170:
        /*0138*/ 	.word	index@(.nv.constant0._Z25selective_scan_fwd_kernelI32Selective_Scan_fwd_kernel_traitsILi128ELi16ELi1ELb1ELb0ELb0ELb0EN3c104HalfENS1_7complexIfEEEEv13SSMParamsBase)
        /*013c*/ 	.short	0x0380
        /*013e*/ 	.short	0x0118


	//----- nvinfo : EIATTR_SW_WAR
	.align		4
.L_1171:
        /*0140*/ 	.byte	0x04, 0x36
        /*0142*/ 	.short	(.L_1173 - .L_1172)
.L_1172:
        /*0144*/ 	.word	0x00000008
.L_1173:


//--------------------- .nv.info._Z25selective_scan_fwd_kernelI32Selective_Scan_fwd_kernel_traitsILi128ELi16ELi1ELb1ELb0ELb0ELb1EN3c104HalfENS1_7complexIfEEEEv13SSMParamsBase --------------------------
	.section	.nv.info._Z25selective_scan_fwd_kernelI32Selective_Scan_fwd_kernel_traitsILi128ELi16ELi1ELb1ELb0ELb0ELb1EN3c104HalfENS1_7complexIfEEEEv13SSMParamsBase,"",@"SHT_CUDA_INFO"
	.sectionflags	@""
	.align	4


	//----- nvinfo : EIATTR_CUDA_API_VERSION
	.align		4
        /*0000*/ 	.byte	0x04, 0x37
        /*0002*/ 	.short	(.L_1175 - .L_1174)
.L_1174:
        /*0004*/ 	.word	0x00000082


	//----- nvinfo : EIATTR_KPARAM_INFO
	.align		4
.L_1175:
        /*0008*/ 	.byte	0x04, 0x17
        /*000a*/ 	.short	(.L_1177 - .L_1176)
.L_1176:
        /*000c*/ 	.word	0x00000000
        /*0010*/ 	.short	0x0000
        /*0012*/ 	.short	0x0000
        /*0014*/ 	.byte	0x00, 0xf0, 0x61, 0x04


	//----- nvinfo : EIATTR_SPARSE_MMA_MASK
	.align		4
.L_1177:
        /*0018*/ 	.byte	0x03, 0x50
        /*001a*/ 	.short	0x0000


	//----- nvinfo : EIATTR_MAXREG_COUNT
	.align		4
        /*001c*/ 	.byte	0x03, 0x1b
        /*001e*/ 	.short	0x00a8


	//----- nvinfo : EIATTR_NUM_BARRIERS
	.align		4
        /*0020*/ 	.byte	0x02, 0x4c
        /*0022*/ 	.byte	0x01
	.zero		1


	//----- nvinfo : EIATTR_MERCURY_ISA_VERSION
	.align		4
        /*0024*/ 	.byte	0x03, 0x5f
        /*0026*/ 	.short	0x0101


	//----- nvinfo : EIATTR_COOP_GROUP_MASK_REGIDS
	.align		4
        /*0028*/ 	.byte	0x04, 0x29
        /*002a*/ 	.short	(.L_1179 - .L_1178)


	//   ....[0]....
.L_1178:
        /*002c*/ 	.word	0xffffffff


	//   ....[1]....
        /*0030*/ 	.word	0xffffffff


	//   ....[2]....
        /*0034*/ 	.word	0xffffffff


	//   ....[3]....
        /*0038*/ 	.word	0xffffffff


	//   ....[4]....
        /*003c*/ 	.word	0xffffffff


	//   ....[5]....
        /*0040*/ 	.word	0xffffffff


	//   ....[6]....
        /*0044*/ 	.word	0xffffffff


	//   ....[7]....
        /*0048*/ 	.word	0xffffffff


	//   ....[8]....
        /*004c*/ 	.word	0xffffffff


	//   ....[9]....
        /*0050*/ 	.word	0xffffffff


	//   ....[10]....
        /*0054*/ 	.word	0xffffffff


	//   ....[11]....
        /*0058*/ 	.word	0xffffffff


	//   ....[12]....
        /*005c*/ 	.word	0xffffffff


	//   ....[13]....
        /*0060*/ 	.word	0xffffffff


	//   ....[14]....
        /*0064*/ 	.word	0xffffffff


	//   ....[15]....
        /*0068*/ 	.word	0xffffffff


	//   ....[16]....
        /*006c*/ 	.word	0xffffffff


	//   ....[17]....
        /*0070*/ 	.word	0xffffffff


	//   ....[18]....
        /*0074*/ 	.word	0xffffffff


	//   ....[19]....
        /*0078*/ 	.word	0xffffffff


	//   ....[20]....
        /*007c*/ 	.word	0xffffffff


	//   ....[21]....
        /*0080*/ 	.word	0xffffffff


	//   ....[22]....
        /*0084*/ 	.word	0xffffffff


	//   ....[23]....
        /*0088*/ 	.word	0xffffffff


	//   ....[24]....
        /*008c*/ 	.word	0xffffffff


	//   ....[25]....
        /*0090*/ 	.word	0xffffffff


	//   ....[26]....
        /*0094*/ 	.word	0xffffffff


	//   ....[27]....
        /*0098*/ 	.word	0xffffffff


	//   ....[28]....
        /*009c*/ 	.word	0xffffffff


	//----- nvinfo : EIATTR_COOP_GROUP_INSTR_OFFSETS
	.align		4
.L_1179:
        /*00a0*/ 	.byte	0x04, 0x28
        /*00a2*/ 	.short	(.L_1181 - .L_1180)


	//   ....[0]....
.L_1180:
        /*00a4*/ 	.word	0x00000610


	//   ....[1]....
        /*00a8*/ 	.word	0x000006b0


	//   ....[2]....
        /*00ac*/ 	.word	0x000041a0


	//   ....[3]....
        /*00b0*/ 	.word	0x000041d0


	//   ....[4]....
        /*00b4*/ 	.word	0x00004230


	//   ....[5]....
        /*00b8*/ 	.word	0x00004240


	//   ....[6]....
        /*00bc*/ 	.word	0x000042b0


	//   ....[7]....
        /*00c0*/ 	.word	0x000042c0


	//   ....[8]....
        /*00c4*/ 	.word	0x00004310


	//   ....[9]....
        /*00c8*/ 	.word	0x00004330


	//   ....[10]....
        /*00cc*/ 	.word	0x000043a0


	//   ....[11]....
        /*00d0*/ 	.word	0x000043d0


	//   ....[12]....
        /*00d4*/ 	.word	0x00004400


	//   ....[13]....
        /*00d8*/ 	.word	0x00004410


	//   ....[14]....
        /*00dc*/ 	.word	0x000044b0


	//   ....[15]....
        /*00e0*/ 	.word	0x000044e0


	//   ....[16]....
        /*00e4*/ 	.word	0x000044f0


	//   ....[17]....
        /*00e8*/ 	.word	0x00004500


	//   ....[18]....
        /*00ec*/ 	.word	0x000045b0


	//   ....[19]....
        /*00f0*/ 	.word	0x000045d0


	//   ....[20]....
        /*00f4*/ 	.word	0x000045e0


	//   ....[21]....
        /*00f8*/ 	.word	0x000045f0


	//   ....[22]....
        /*00fc*/ 	.word	0x00004a90


	//   ....[23]....
        /*0100*/ 	.word	0x00004ab0


	//   ....[24]....
        /*0104*/ 	.word	0x00004ad0


	//   ....[25]....
        /*0108*/ 	.word	0x00004af0


	//   ....[26]....
        /*010c*/ 	.word	0x00005970


	//   ....[27]....
        /*0110*/ 	.word	0x00005b70


	//   ....[28]....
        /*0114*/ 	.word	0x00006400


	//----- nvinfo : EIATTR_VRC_CTA_INIT_COUNT
	.align		4
.L_1181:
        /*0118*/ 	.byte	0x02, 0x4a
	.zero		1
	.zero		1


	//----- nvinfo : EIATTR_EXIT_INSTR_OFFSETS
	.align		4
        /*011c*/ 	.byte	0x04, 0x1c
        /*011e*/ 	.short	(.L_1183 - .L_1182)


	//   ....[0]....
.L_1182:
        /*0120*/ 	.word	0x000001f0


	//   ....[1]....
        /*0124*/ 	.word	0x00006460


	//----- nvinfo : EIATTR_MAX_THREADS
	.align		4
.L_1183:
        /*0128*/ 	.byte	0x04, 0x05
        /*012a*/ 	.short	(.L_1185 - .L_1184)
.L_1184:
        /*012c*/ 	.word	0x00000080
        /*0130*/ 	.word	0x00000001
        /*0134*/ 	.word	0x00000001


	//----- nvinfo : EIATTR_CRS_STACK_SIZE
	.align		4
.L_1185:
        /*0138*/ 	.byte	0x04, 0x1e
        /*013a*/ 	.short	(.L_1187 - .L_1186)
.L_1186:
        /*013c*/ 	.word	0x00000000


	//----- nvinfo : EIATTR_CBANK_PARAM_SIZE
	.align		4
.L_1187:
        /*0140*/ 	.byte	0x03, 0x19
        /*0142*/ 	.short	0x0118


	//----- nvinfo : EIATTR_PARAM_CBANK
	.align		4
        /*0144*/ 	.byte	0x04, 0x0a
        /*0146*/ 	.short	(.L_1189 - .L_1188)
	.align		4
.L_1188:
        /*0148*/ 	.word	index@(.nv.constant0._Z25selective_scan_fwd_kernelI32Selective_Scan_fwd_kernel_traitsILi128ELi16ELi1ELb1ELb0ELb0ELb1EN3c104HalfENS1_7complexIfEEEEv13SSMParamsBase)
        /*014c*/ 	.short	0x0380
        /*014e*/ 	.short	0x0118


	//----- nvinfo : EIATTR_SW_WAR
	.align		4
.L_1189:
        /*0150*/ 	.byte	0x04, 0x36
        /*0152*/ 	.short	(.L_1191 - .L_1190)
.L_1190:
        /*0154*/ 	.word	0x00000008
.L_1191:


//--------------------- .nv.info._Z25selective_scan_fwd_kernelI32Selective_Scan_fwd_kernel_traitsILi128ELi16ELi1ELb1ELb0ELb1ELb0EN3c104HalfENS1_7complexIfEEEEv13SSMParamsBase --------------------------
	.section	.nv.info._Z25selective_scan_fwd_kernelI32Selective_Scan_fwd_kernel_traitsILi128ELi16ELi1ELb1ELb0ELb1ELb0EN3c104HalfENS1_7complexIfEEEEv13SSMParamsBase,"",@"SHT_CUDA_INFO"
	.sectionflags	@""
	.align	4


	//----- nvinfo : EIATTR_CUDA_API_VERSION
	.align		4
        /*0000*/ 	.byte	0x04, 0x37
        /*0002*/ 	.short	(.L_1193 - .L_1192)
.L_1192:
        /*0004*/ 	.word	0x00000082


	//----- nvinfo : EIATTR_KPARAM_INFO
	.align		4
.L_1193:
        /*0008*/ 	.byte	0x04, 0x17
        /*000a*/ 	.short	(.L_1195 - .L_1194)
.L_1194:
        /*000c*/ 	.word	0x00000000
        /*0010*/ 	.short	0x0000
        /*0012*/ 	.short	0x0000
        /*0014*/ 	.byte	0x00, 0xf0, 0x61, 0x04


	//----- nvinfo : EIATTR_SPARSE_MMA_MASK
	.align		4
.L_1195:
        /*0018*/ 	.byte	0x03, 0x50
        /*001a*/ 	.short	0x0000


	//----- nvinfo : EIATTR_MAXREG_COUNT
	.align		4
        /*001c*/ 	.byte	0x03, 0x1b
        /*001e*/ 	.short	0x00a8


	//----- nvinfo : EIATTR_NUM_BARRIERS
	.align		4
        /*0020*/ 	.byte	0x02, 0x4c
        /*0022*/ 	.byte	0x01
	.zero		1


	//----- nvinfo : EIATTR_MERCURY_ISA_VERSION
	.align		4
        /*0024*/ 	.byte	0x03, 0x5f
        /*0026*/ 	.short	0x0101


	//----- nvinfo : EIATTR_COOP_GROUP_MASK_REGIDS
	.align		4
        /*0028*/ 	.byte	0x04, 0x29
        /*002a*/ 	.short	(.L_1197 - .L_1196)


	//   ....[0]....
.L_1196:
        /*002c*/ 	.word	0xffffffff


	//   ....[1]....
        /*0030*/ 	.word	0xffffffff


	//   ....[2]....
        /*0034*/ 	.word	0xffffffff


	//   ....[3]....
        /*0038*/ 	.word	0xffffffff


	//   ....[4]....
        /*003c*/ 	.word	0xffffffff


	//   ....[5]....
        /*0040*/ 	.word	0xffffffff


	//   ....[6]....
        /*0044*/ 	.word	0xffffffff


	//   ....[7]....
        /*0048*/ 	.word	0xffffffff


	//   ....[8]....
        /*004c*/ 	.word	0xffffffff


	//   ....[9]....
        /*0050*/ 	.word	0xffffffff


	//   ....[10]....
        /*0054*/ 	.word	0xffffffff


	//   ....[11]....
        /*0058*/ 	.word	0xffffffff


	//   ....[12]....
        /*005c*/ 	.word	0xffffffff


	//   ....[13]....
        /*0060*/ 	.word	0xffffffff


	//   ....[14]....
        /*0064*/ 	.word	0xffffffff


	//   ....[15]....
        /*0068*/ 	.word	0xffffffff


	//   ....[16]....
        /*006c*/ 	.word	0xffffffff


	//   ....[17]....
        /*0070*/ 	.word	0xffffffff


	//   ....[18]....
        /*0074*/ 	.word	0xffffffff


	//   ....[19]....
        /*0078*/ 	.word	0xffffffff


	//   ....[20]....
        /*007c*/ 	.word	0xffffffff


	//   ....[21]....
        /*0080*/ 	.word	0xffffffff


	//   ....[22]....
        /*0084*/ 	.word	0xffffffff


	//   ....[23]....
        /*0088*/ 	.word	0xffffffff


	//   ....[24]....
        /*008c*/ 	.word	0xffffffff


	//   ....[25]....
        /*0090*/ 	.word	0xffffffff


	//   ....[26]....
        /*0094*/ 	.word	0xffffffff


	//   ....[27]....
        /*0098*/ 	.word	0xffffffff


	//----- nvinfo : EIATTR_COOP_GROUP_INSTR_OFFSETS
	.align		4
.L_1197:
        /*009c*/ 	.byte	0x04, 0x28
        /*009e*/ 	.short	(.L_1199 - .L_1198)


	//   ....[0]....
.L_1198:
        /*00a0*/ 	.word	0x00000830


	//   ....[1]....
        /*00a4*/ 	.word	0x000008d0


	//   ....[2]....
        /*00a8*/ 	.word	0x00004510


	//   ....[3]....
        /*00ac*/ 	.word	0x00004520


	//   ....[4]....
        /*00b0*/ 	.word	0x00004540


	//   ....[5]....
        /*00b4*/ 	.word	0x000045c0


	//   ....[6]....
        /*00b8*/ 	.word	0x000045e0


	//   ....[7]....
        /*00bc*/ 	.word	0x00004670


	//   ....[8]....
        /*00c0*/ 	.word	0x000046a0


	//   ....[9]....
        /*00c4*/ 	.word	0x000046d0


	//   ....[10]....
        /*00c8*/ 	.word	0x000046e0


	//   ....[11]....
        /*00cc*/ 	.word	0x00004790


	//   ....[12]....
        /*00d0*/ 	.word	0x000047d0


	//   ....[13]....
        /*00d4*/ 	.word	0x000047e0


	//   ....[14]....
        /*00d8*/ 	.word	0x000047f0


	//   ....[15]....
        /*00dc*/ 	.word	0x00004880


	//   ....[16]....
        /*00e0*/ 	.word	0x000048c0


	//   ....[17]....
        /*00e4*/ 	.word	0x000048d0


	//   ....[18]....
        /*00e8*/ 	.word	0x000048e0


	//   ....[19]....
        /*00ec*/ 	.word	0x00004980


	//   ....[20]....
        /*00f0*/ 	.word	0x000049b0


	//   ....[21]....
        /*00f4*/ 	.word	0x000049e0


	//   ....[22]....
        /*00f8*/ 	.word	0x000049f0


	//   ....[23]....
        /*00fc*/ 	.word	0x00004bf0


	//   ....[24]....
        /*0100*/ 	.word	0x00004c20


	//   ....[25]....
        /*0104*/ 	.word	0x00004c50


	//   ....[26]....
        /*0108*/ 	.word	0x00004fa0


	//   ....[27]....
        /*010c*/ 	.word	0x00006350


	//----- nvinfo : EIATTR_VRC_CTA_INIT_COUNT
	.align		4
.L_1199:
        /*0110*/ 	.byte	0x02, 0x4a
	.zero		1
	.zero		1


	//----- nvinfo : EIATTR_EXIT_INSTR_OFFSETS
	.align		4
        /*0114*/ 	.byte	0x04, 0x1c
        /*0116*/ 	.short	(.L_1201 - .L_1200)


	//   ....[0]....
.L_1200:
        /*0118*/ 	.word	0x000004a0


	//   ....[1]....
        /*011c*/ 	.word	0x00006450


	//----- nvinfo : EIATTR_MAX_THREADS
	.align		4
.L_1201:
        /*0120*/ 	.byte	0x04, 0x05
        /*0122*/ 	.short	(.L_1203 - .L_1202)
.L_1202:
        /*0124*/ 	.word	0x00000080
        /*0128*/ 	.word	0x00000001
        /*012c*/ 	.word	0x00000001


	//----- nvinfo : EIATTR_CRS_STACK_SIZE
	.align		4
.L_1203:
        /*0130*/ 	.byte	0x04, 0x1e
        /*0132*/ 	.short	(.L_1205 - .L_1204)
.L_1204:
        /*0134*/ 	.word	0x00000000


	//----- nvinfo : EIATTR_CBANK_PARAM_SIZE
	.align		4
.L_1205:
        /*0138*/ 	.byte	0x03, 0x19
        /*013a*/ 	.short	0x0118


	//----- nvinfo : EIATTR_PARAM_CBANK
	.align		4
        /*013c*/ 	.byte	0x04, 0x0a
        /*013e*/ 	.short	(.L_1207 - .L_1206)
	.align		4
.L_1206:
        /*0140*/ 	.word	index@(.nv.constant0._Z25selective_scan_fwd_kernelI32Selective_Scan_fwd_kernel_traitsILi128ELi16ELi1ELb1ELb0ELb1ELb0EN3c104HalfENS1_7complexIfEEEEv13SSMParamsBase)
        /*0144*/ 	.short	0x0380
        /*0146*/ 	.short	0x0118


	//----- nvinfo : EIATTR_SW_WAR
	.align		4
.L_1207:
        /*0148*/ 	.byte	0x04, 0x36
        /*014a*/ 	.short	(.L_1209 - .L_1208)
.L_1208:
        /*014c*/ 	.word	0x00000008
.L_1209:


//--------------------- .nv.info._Z25selective_scan_fwd_kernelI32Selective_Scan_fwd_kernel_traitsILi128ELi16ELi1ELb1ELb0ELb1ELb1EN3c104HalfENS1_7complexIfEEEEv13SSMParamsBase --------------------------
	.section	.nv.info._Z25selective_scan_fwd_kernelI32Selective_Scan_fwd_kernel_traitsILi128ELi16ELi1ELb1ELb0ELb1ELb1EN3c104HalfENS1_7complexIfEEEEv13SSMParamsBase,"",@"SHT_CUDA_INFO"
	.sectionflags	@""
	.align	4


	//----- nvinfo : EIATTR_CUDA_API_VERSION
	.align		4
        /*0000*/ 	.byte	0x04, 0x37
        /*0002*/ 	.short	(.L_1211 - .L_1210)
.L_1210:
        /*0004*/ 	.word	0x00000082


	//----- nvinfo : EIATTR_KPARAM_INFO
	.align		4
.L_1211:
        /*0008*/ 	.byte	0x04, 0x17
        /*000a*/ 	.short	(.L_1213 - .L_1212)
.L_1212:
        /*000c*/ 	.word	0x00000000
        /*0010*/ 	.short	0x0000
        /*0012*/ 	.short	0x0000
        /*0014*/ 	.byte	0x00, 0xf0, 0x61, 0x04


	//----- nvinfo : EIATTR_SPARSE_MMA_MASK
	.align		4
.L_1213:
        /*0018*/ 	.byte	0x03, 0x50
        /*001a*/ 	.short	0x0000


	//----- nvinfo : EIATTR_MAXREG_COUNT
	.align		4
        /*001c*/ 	.byte	0x03, 0x1b
        /*001e*/ 	.short	0x00a8


	//----- nvinfo : EIATTR_NUM_BARRIERS
	.align		4
        /*0020*/ 	.byte	0x02, 0x4c
        /*0022*/ 	.byte	0x01
	.zero		1


	//----- nvinfo : EIATTR_MERCURY_ISA_VERSION
	.align		4
        /*0024*/ 	.byte	0x03, 0x5f
        /*0026*/ 	.short	0x0101


	//----- nvinfo : EIATTR_COOP_GROUP_MASK_REGIDS
	.align		4
        /*0028*/ 	.byte	0x04, 0x29
        /*002a*/ 	.short	(.L_1215 - .L_1214)


	//   ....[0]....
.L_1214:
        /*002c*/ 	.word	0xffffffff


	//   ....[1]....
        /*0030*/ 	.word	0xffffffff


	//   ....[2]....
        /*0034*/ 	.word	0xffffffff


	//   ....[3]....
        /*0038*/ 	.word	0xffffffff


	//   ....[4]....
        /*003c*/ 	.word	0xffffffff


	//   ....[5]....
        /*0040*/ 	.word	0xffffffff


	//   ....[6]....
        /*0044*/ 	.word	0xffffffff


	//   ....[7]....
        /*0048*/ 	.word	0xffffffff


	//   ....[8]....
        /*004c*/ 	.word	0xffffffff


	//   ....[9]....
        /*0050*/ 	.word	0xffffffff


	//   ....[10]....
        /*0054*/ 	.word	0xffffffff


	//   ....[11]....
        /*0058*/ 	.word	0xffffffff


	//   ....[12]....
        /*005c*/ 	.word	0xffffffff


	//   ....[13]....
        /*0060*/ 	.word	0xffffffff


	//   ....[14]....
        /*0064*/ 	.word	0xffffffff


	//   ....[15]....
        /*0068*/ 	.word	0xffffffff


	//   ....[16]....
        /*006c*/ 	.word	0xffffffff


	//   ....[17]....
        /*0070*/ 	.word	0xffffffff


	//   ....[18]....
        /*0074*/ 	.word	0xffffffff


	//   ....[19]....
        /*0078*/ 	.word	0xffffffff


	//   ....[20]....
        /*007c*/ 	.word	0xffffffff


	//   ....[21]....
        /*0080*/ 	.word	0xffffffff


	//   ....[22]....
        /*0084*/ 	.word	0xffffffff


	//   ....[23]....
        /*0088*/ 	.word	0xffffffff


	//   ....[24]....
        /*008c*/ 	.word	0xffffffff


	//   ....[25]....
        /*0090*/ 	.word	0xffffffff


	//   ....[26]....
        /*0094*/ 	.word	0xffffffff


	//   ....[27]....
        /*0098*/ 	.word	0xffffffff


	//   ....[28]....
        /*009c*/ 	.word	0xffffffff


	//   ....[29]....
        /*00a0*/ 	.word	0xffffffff


	//----- nvinfo : EIATTR_COOP_GROUP_INSTR_OFFSETS
	.align		4
.L_1215:
        /*00a4*/ 	.byte	0x04, 0x28
        /*00a6*/ 	.short	(.L_1217 - .L_1216)


	//   ....[0]....
.L_1216:
        /*00a8*/ 	.word	0x00000830


	//   ....[1]....
        /*00ac*/ 	.word	0x000008d0


	//   ....[2]....
        /*00b0*/ 	.word	0x00004510


	//   ....[3]....
        /*00b4*/ 	.word	0x00004520


	//   ....[4]....
        /*00b8*/ 	.word	0x00004540


	//   ....[5]....
        /*00bc*/ 	.word	0x000045c0


	//   ....[6]....
        /*00c0*/ 	.word	0x000045e0


	//   ....[7]....
        /*00c4*/ 	.word	0x00004670


	//   ....[8]....
        /*00c8*/ 	.word	0x000046a0


	//   ....[9]....
        /*00cc*/ 	.word	0x000046d0


	//   ....[10]....
        /*00d0*/ 	.word	0x000046e0


	//   ....[11]....
        /*00d4*/ 	.word	0x00004790


	//   ....[12]....
        /*00d8*/ 	.word	0x000047d0


	//   ....[13]....
        /*00dc*/ 	.word	0x000047e0


	//   ....[14]....
        /*00e0*/ 	.word	0x000047f0


	//   ....[15]....
        /*00e4*/ 	.word	0x00004880


	//   ....[16]....
        /*00e8*/ 	.word	0x000048c0


	//   ....[17]....
        /*00ec*/ 	.word	0x000048d0


	//   ....[18]....
        /*00f0*/ 	.word	0x000048e0


	//   ....[19]....
        /*00f4*/ 	.word	0x00004980


	//   ....[20]....
        /*00f8*/ 	.word	0x000049b0


	//   ....[21]....
        /*00fc*/ 	.word	0x000049e0


	//   ....[22]....
        /*0100*/ 	.word	0x000049f0


	//   ....[23]....
        /*0104*/ 	.word	0x00004bf0


	//   ....[24]....
        /*0108*/ 	.word	0x00004c20


	//   ....[25]....
        /*010c*/ 	.word	0x00004c50


	//   ....[26]....
        /*0110*/ 	.word	0x00004fa0


	//   ....[27]....
        /*0114*/ 	.word	0x000062e0


	//   ....[28]....
        /*0118*/ 	.word	0x00006530


	//   ....[29]....
        /*011c*/ 	.word	0x00006d70


	//----- nvinfo : EIATTR_VRC_CTA_INIT_COUNT
	.align		4
.L_1217:
        /*0120*/ 	.byte	0x02, 0x4a
	.zero		1
	.zero		1


	//----- nvinfo : EIATTR_EXIT_INSTR_OFFSETS
	.align		4
        /*0124*/ 	.byte	0x04, 0x1c
        /*0126*/ 	.short	(.L_1219 - .L_1218)


	//   ....[0]....
.L_1218:
        /*0128*/ 	.word	0x000004a0


	//   ....[1]....
        /*012c*/ 	.word	0x00006e10


	//----- nvinfo : EIATTR_MAX_THREADS
	.align		4
.L_1219:
        /*0130*/ 	.byte	0x04, 0x05
        /*0132*/ 	.short	(.L_1221 - .L_1220)
.L_1220:
        /*0134*/ 	.word	0x00000080
        /*0138*/ 	.word	0x00000001
        /*013c*/ 	.word	0x00000001


	//----- nvinfo : EIATTR_CRS_STACK_SIZE
	.align		4
.L_1221:
        /*0140*/ 	.byte	0x04, 0x1e
        /*0142*/ 	.short	(.L_1223 - .L_1222)
.L_1222:
        /*0144*/ 	.word	0x00000000


	//----- nvinfo : EIATTR_CBANK_PARAM_SIZE
	.align		4
.L_1223:
        /*0148*/ 	.byte	0x03, 0x19
        /*014a*/ 	.short	0x0118


	//----- nvinfo : EIATTR_PARAM_CBANK
	.align		4
        /*014c*/ 	.byte	0x04, 0x0a
        /*014e*/ 	.short	(.L_1225 - .L_1224)
	.align		4
.L_1224:
        /*0150*/ 	.word	index@(.nv.constant0._Z25selective_scan_fwd_kernelI32Selective_Scan_fwd_kernel_traitsILi128ELi16ELi1ELb1ELb0ELb1ELb1EN3c104HalfENS1_7complexIfEEEEv13SSMParamsBase)
        /*0154*/ 	.short	0x0380
        /*0156*/ 	.short	0x0118


	//----- nvinfo : EIATTR_SW_WAR
	.align		4
.L_1225:
        /*0158*/ 	.byte	0x04, 0x36
        /*015a*/ 	.short	(.L_1227 - .L_1226)
.L_1226:
        /*015c*/ 	.word	0x00000008
.L_1227:


//--------------------- .nv.info._Z25selective_scan_fwd_kernelI32Selective_Scan_fwd_kernel_traitsILi128ELi16ELi1ELb1ELb1ELb0ELb0EN3c104HalfENS1_7complexIfEEEEv13SSMParamsBase --------------------------
	.section	.nv.info._Z25selective_scan_fwd_kernelI32Selective_Scan_fwd_kernel_traitsILi128ELi16ELi1ELb1ELb1ELb0ELb0EN3c104HalfENS1_7complexIfEEEEv13SSMParamsBase,"",@"SHT_CUDA_INFO"
	.sectionflags	@""
	.align	4


	//----- nvinfo : EIATTR_CUDA_API_VERSION
	.align		4
        /*0000*/ 	.byte	0x04, 0x37
        /*0002*/ 	.short	(.L_1229 - .L_1228)
.L_1228:
        /*0004*/ 	.word	0x00000082


	//----- nvinfo : EIATTR_KPARAM_INFO
	.align		4
.L_1229:
        /*0008*/ 	.byte	0x04, 0x17
        /*000a*/ 	.short	(.L_1231 - .L_1230)
.L_1230:
        /*000c*/ 	.word	0x00000000
        /*0010*/ 	.short	0x0000
        /*0012*/ 	.short	0x0000
        /*0014*/ 	.byte	0x00, 0xf0, 0x61, 0x04


	//----- nvinfo : EIATTR_SPARSE_MMA_MASK
	.align		4
.L_1231:
        /*0018*/ 	.byte	0x03, 0x50
        /*001a*/ 	.short	0x0000


	//----- nvinfo : EIATTR_MAXREG_COUNT
	.align		4
        /*001c*/ 	.byte	0x03, 0x1b
        /*001e*/ 	.short	0x00a8


	//----- nvinfo : EIATTR_NUM_BARRIERS
	.align		4
        /*0020*/ 	.byte	0x02, 0x4c
        /*0022*/ 	.byte	0x01
	.zero		1


	//----- nvinfo : EIATTR_MERCURY_ISA_VERSION
	.align		4
        /*0024*/ 	.byte	0x03, 0x5f
        /*0026*/ 	.short	0x0101


	//----- nvinfo : EIATTR_COOP_GROUP_MASK_REGIDS
	.align		4
        /*0028*/ 	.byte	0x04, 0x29
        /*002a*/ 	.short	(.L_1233 - .L_1232)


	//   ....[0]....
.L_1232:
        /*002c*/ 	.word	0xffffffff


	//   ....[1]....
        /*0030*/ 	.word	0xffffffff


	//   ....[2]....
        /*0034*/ 	.word	0xffffffff


	//   ....[3]....
        /*0038*/ 	.word	0xffffffff


	//   ....[4]....
        /*003c*/ 	.word	0xffffffff


	//   ....[5]....
        /*0040*/ 	.word	0xffffffff


	//   ....[6]....
        /*0044*/ 	.word	0xffffffff


	//   ....[7]....
        /*0048*/ 	.word	0xffffffff


	//   ....[8]....
        /*004c*/ 	.word	0xffffffff


	//   ....[9]....
        /*0050*/ 	.word	0xffffffff


	//   ....[10]....
        /*0054*/ 	.word	0xffffffff


	//   ....[11]....
        /*0058*/ 	.word	0xffffffff


	//   ....[12]....
        /*005c*/ 	.word	0xffffffff


	//   ....[13]....
        /*0060*/ 	.word	0xffffffff


	//   ....[14]....
        /*0064*/ 	.word	0xffffffff


	//   ....[15]....
        /*0068*/ 	.word	0xffffffff


	//   ....[16]....
        /*006c*/ 	.word	0xffffffff


	//   ....[17]....
        /*0070*/ 	.word	0xffffffff


	//   ....[18]....
        /*0074*/ 	.word	0xffffffff


	//   ....[19]....
        /*0078*/ 	.word	0xffffffff


	//   ....[20]....
        /*007c*/ 	.word	0xffffffff


	//   ....[21]....
        /*0080*/ 	.word	0xffffffff


	//   ....[22]....
        /*0084*/ 	.word	0xffffffff


	//   ....[23]....
        /*0088*/ 	.word	0xffffffff


	//   ....[24]....
        /*008c*/ 	.word	0xffffffff


	//   ....[25]....
        /*0090*/ 	.word	0xffffffff


	//   ....[26]....
        /*0094*/ 	.word	0xffffffff


	//   ....[27]....
        /*0098*/ 	.word	0xffffffff


	//----- nvinfo : EIATTR_COOP_GROUP_INSTR_OFFSETS
	.align		4
.L_1233:
        /*009c*/ 	.byte	0x04, 0x28
        /*009e*/ 	.short	(.L_1235 - .L_1234)


	//   ....[0]....
.L_1234:
        /*00a0*/ 	.word	0x00000820


	//   ....[1]....
        /*00a4*/ 	.word	0x000008c0


	//   ....[2]....
        /*00a8*/ 	.word	0x000036d0


	//   ....[3]....
        /*00ac*/ 	.word	0x00004920


	//   ....[4]....
        /*00b0*/ 	.word	0x00004950


	//   ....[5]....
        /*00b4*/ 	.word	0x000049d0


	//   ....[6]....
        /*00b8*/ 	.word	0x000049f0


	//   ....[7]....
        /*00bc*/ 	.word	0x00004ab0


	//   ....[8]....
        /*00c0*/ 	.word	0x00004ac0


	//   ....[9]....
        /*00c4*/ 	.word	0x00004b20


	//   ....[10]....
        /*00c8*/ 	.word	0x00004b30


	//   ....[11]....
        /*00cc*/ 	.word	0x00004bc0


	//   ....[12]....
        /*00d0*/ 	.word	0x00004bf0


	//   ....[13]....
        /*00d4*/ 	.word	0x00004c30


	//   ....[14]....
        /*00d8*/ 	.word	0x00004c40


	//   ....[15]....
        /*00dc*/ 	.word	0x00004cd0


	//   ....[16]....
        /*00e0*/ 	.word	0x00004d10


	//   ....[17]....
        /*00e4*/ 	.word	0x00004d20


	//   ....[18]....
        /*00e8*/ 	.word	0x00004d30


	//   ....[19]....
        /*00ec*/ 	.word	0x00004dd0


	//   ....[20]....
        /*00f0*/ 	.word	0x00004e00


	//   ....[21]....
        /*00f4*/ 	.word	0x00004e10


	//   ....[22]....
        /*00f8*/ 	.word	0x00004e20


	//   ....[23]....
        /*00fc*/ 	.word	0x00004f90


	//   ....[24]....
        /*0100*/ 	.word	0x00004fb0


	//   ....[25]....
        /*0104*/ 	.word	0x00004fc0


	//   ....[26]....
        /*0108*/ 	.word	0x00005010


	//   ....[27]....
        /*010c*/ 	.word	0x00006140


	//----- nvinfo : EIATTR_VRC_CTA_INIT_COUNT
	.align		4
.L_1235:
        /*0110*/ 	.byte	0x02, 0x4a
	.zero		1
	.zero		1


	//----- nvinfo : EIATTR_EXIT_INSTR_OFFSETS
	.align		4
        /*0114*/ 	.byte	0x04, 0x1c
        /*0116*/ 	.short	(.L_1237 - .L_1236)


	//   ....[0]....
.L_1236:
        /*0118*/ 	.word	0x000004b0


	//   ....[1]....
        /*011c*/ 	.word	0x00006240


	//----- nvinfo : EIATTR_MAX_THREADS
	.align		4
.L_1237:
        /*0120*/ 	.byte	0x04, 0x05
        /*0122*/ 	.short	(.L_1239 - .L_1238)
.L_1238:
        /*0124*/ 	.word	0x00000080
        /*0128*/ 	.word	0x00000001
        /*012c*/ 	.word	0x00000001


	//----- nvinfo : EIATTR_CRS_STACK_SIZE
	.align		4
.L_1239:
        /*0130*/ 	.byte	0x04, 0x1e
        /*0132*/ 	.short	(.L_1241 - .L_1240)
.L_1240:
        /*0134*/ 	.word	0x00000000


	//----- nvinfo : EIATTR_CBANK_PARAM_SIZE
	.align		4
.L_1241:
        /*0138*/ 	.byte	0x03, 0x19
        /*013a*/ 	.short	0x0118


	//----- nvinfo : EIATTR_PARAM_CBANK
	.align		4
        /*013c*/ 	.byte	0x04, 0x0a
        /*013e*/ 	.short	(.L_1243 - .L_1242)
	.align		4
.L_1242:
        /*0140*/ 	.word	index@(.nv.constant0._Z25selective_scan_fwd_kernelI32Selective_Scan_fwd_kernel_traitsILi128ELi16ELi1ELb1ELb1ELb0ELb0EN3c104HalfENS1_7complexIfEEEEv13SSMParamsBase)
        /*0144*/ 	.short	0x0380
        /*0146*/ 	.short	0x0118


	//----- nvinfo : EIATTR_SW_WAR
	.align		4
.L_1243:
        /*0148*/ 	.byte	0x04, 0x36
        /*014a*/ 	.short	(.L_1245 - .L_1244)
.L_1244:
        /*014c*/ 	.word	0x00000008
.L_1245:


//--------------------- .nv.info._Z25selective_scan_fwd_kernelI32Selective_Scan_fwd_kernel_traitsILi128ELi16ELi1ELb1ELb1ELb0ELb1EN3c104HalfENS1_7complexIfEEEEv13SSMParamsBase --------------------------
	.section	.nv.info._Z25selective_scan_fwd_kernelI32Selective_Scan_fwd_kernel_traitsILi128ELi16ELi1ELb1ELb1ELb0ELb1EN3c104HalfENS1_7complexIfEEEEv13SSMParamsBase,"",@"SHT_CUDA_INFO"
	.sectionflags	@""
	.align	4


	//----- nvinfo : EIATTR_CUDA_API_VERSION
	.align		4
        /*0000*/ 	.byte	0x04, 0x37
        /*0002*/ 	.short	(.L_1247 - .L_1246)
.L_1246:
        /*0004*/ 	.word	0x00000082


	//----- nvinfo : EIATTR_KPARAM_INFO
	.align		4
.L_1247:
        /*0008*/ 	.byte	0x04, 0x17
        /*000a*/ 	.short	(.L_1249 - .L_1248)
.L_1248:
        /*000c*/ 	.word	0x00000000
        /*0010*/ 	.short	0x0000
        /*0012*/ 	.short	0x0000
        /*0014*/ 	.byte	0x00, 0xf0, 0x61, 0x04


	//----- nvinfo : EIATTR_SPARSE_MMA_MASK
	.align		4
.L_1249:
        /*0018*/ 	.byte	0x03, 0x50
        /*001a*/ 	.short	0x0000


	//----- nvinfo : EIATTR_MAXREG_COUNT
	.align		4
        /*001c*/ 	.byte	0x03, 0x1b
        /*001e*/ 	.short	0x00a8


	//----- nvinfo : EIATTR_NUM_BARRIERS
	.align		4
        /*0020*/ 	.byte	0x02, 0x4c
        /*0022*/ 	.byte	0x01
	.zero		1


	//----- nvinfo : EIATTR_MERCURY_ISA_VERSION
	.align		4
        /*0024*/ 	.byte	0x03, 0x5f
        /*0026*/ 	.short	0x0101


	//----- nvinfo : EIATTR_COOP_GROUP_MASK_REGIDS
	.align		4
        /*0028*/ 	.byte	0x04, 0x29
        /*002a*/ 	.short	(.L_1251 - .L_1250)


	//   ....[0]....
.L_1250:
        /*002c*/ 	.word	0xffffffff


	//   ....[1]....
        /*0030*/ 	.word	0xffffffff


	//   ....[2]....
        /*0034*/ 	.word	0xffffffff


	//   ....[3]....
        /*0038*/ 	.word	0xffffffff


	//   ....[4]....
        /*003c*/ 	.word	0xffffffff


	//   ....[5]....
        /*0040*/ 	.word	0xffffffff


	//   ....[6]....
        /*0044*/ 	.word	0xffffffff


	//   ....[7]....
        /*0048*/ 	.word	0xffffffff


	//   ....[8]....
        /*004c*/ 	.word	0xffffffff


	//   ....[9]....
        /*0050*/ 	.word	0xffffffff


	//   ....[10]....
        /*0054*/ 	.word	0xffffffff


	//   ....[11]....
        /*0058*/ 	.word	0xffffffff


	//   ....[12]....
        /*005c*/ 	.word	0xffffffff


	//   ....[13]....
        /*0060*/ 	.word	0xffffffff


	//   ....[14]....
        /*0064*/ 	.word	0xffffffff


	//   ....[15]....
        /*0068*/ 	.word	0xffffffff


	//   ....[16]....
        /*006c*/ 	.word	0xffffffff


	//   ....[17]....
        /*0070*/ 	.word	0xffffffff


	//   ....[18]....
        /*0074*/ 	.word	0xffffffff


	//   ....[19]....
        /*0078*/ 	.word	0xffffffff


	//   ....[20]....
        /*007c*/ 	.word	0xffffffff


	//   ....[21]....
        /*0080*/ 	.word	0xffffffff


	//   ....[22]....
        /*0084*/ 	.word	0xffffffff


	//   ....[23]....
        /*0088*/ 	.word	0xffffffff


	//   ....[24]....
        /*008c*/ 	.word	0xffffffff


	//   ....[25]....
        /*0090*/ 	.word	0xffffffff


	//   ....[26]....
        /*0094*/ 	.word	0xffffffff


	//   ....[27]....
        /*0098*/ 	.word	0xffffffff


	//   ....[28]....
        /*009c*/ 	.word	0xffffffff


	//   ....[29]....
        /*00a0*/ 	.word	0xffffffff


	//----- nvinfo : EIATTR_COOP_GROUP_INSTR_OFFSETS
	.align		4
.L_1251:
        /*00a4*/ 	.byte	0x04, 0x28
        /*00a6*/ 	.short	(.L_1253 - .L_1252)


	//   ....[0]....
.L_1252:
        /*00a8*/ 	.word	0x00000820


	//   ....[1]....
        /*00ac*/ 	.word	0x000008c0


	//   ....[2]....
        /*00b0*/ 	.word	0x000036d0


	//   ....[3]....
        /*00b4*/ 	.word	0x00004920


	//   ....[4]....
        /*00b8*/ 	.word	0x00004950


	//   ....[5]....
        /*00bc*/ 	.word	0x000049d0


	//   ....[6]....
        /*00c0*/ 	.word	0x000049f0


	//   ....[7]....
        /*00c4*/ 	.word	0x00004ab0


	//   ....[8]....
        /*00c8*/ 	.word	0x00004ac0


	//   ....[9]....
        /*00cc*/ 	.word	0x00004b20


	//   ....[10]....
        /*00d0*/ 	.word	0x00004b30


	//   ....[11]....
        /*00d4*/ 	.word	0x00004bc0


	//   ....[12]....
        /*00d8*/ 	.word	0x00004bf0


	//   ....[13]....
        /*00dc*/ 	.word	0x00004c30


	//   ....[14]....
        /*00e0*/ 	.word	0x00004c40


	//   ....[15]....
        /*00e4*/ 	.word	0x00004cd0


	//   ....[16]....
        /*00e8*/ 	.word	0x00004d10


	//   ....[17]....
        /*00ec*/ 	.word	0x00004d20


	//   ....[18]....
        /*00f0*/ 	.word	0x00004d30


	//   ....[19]....
        /*00f4*/ 	.word	0x00004dd0


	//   ....[20]....
        /*00f8*/ 	.word	0x00004e00


	//   ....[21]....
        /*00fc*/ 	.word	0x00004e10


	//   ....[22]....
        /*0100*/ 	.word	0x00004e20


	//   ....[23]....
        /*0104*/ 	.word	0x00004f90


	//   ....[24]....
        /*0108*/ 	.word	0x00004fb0


	//   ....[25]....
        /*010c*/ 	.word	0x00004fc0


	//   ....[26]....
        /*0110*/ 	.word	0x00005010


	//   ....[27]....
        /*0114*/ 	.word	0x000060d0


	//   ....[28]....
        /*0118*/ 	.word	0x00006320


	//   ....[29]....
        /*011c*/ 	.word	0x00006ba0


	//----- nvinfo : EIATTR_VRC_CTA_INIT_COUNT
	.align		4
.L_1253:
        /*0120*/ 	.byte	0x02, 0x4a
	.zero		1
	.zero		1


	//----- nvinfo : EIATTR_EXIT_INSTR_OFFSETS
	.align		4
        /*0124*/ 	.byte	0x04, 0x1c
        /*0126*/ 	.short	(.L_1255 - .L_1254)


	//   ....[0]....
.L_1254:
        /*0128*/ 	.word	0x000004b0


	//   ....[1]....
        /*012c*/ 	.word	0x00006c00


	//----- nvinfo : EIATTR_MAX_THREADS
	.align		4
.L_1255:
        /*0130*/ 	.byte	0x04, 0x05
        /*0132*/ 	.short	(.L_1257 - .L_1256)
.L_1256:
        /*0134*/ 	.word	0x00000080
        /*0138*/ 	.word	0x00000001
        /*013c*/ 	.word	0x00000001


	//----- nvinfo : EIATTR_CRS_STACK_SIZE
	.align		4
.L_1257:
        /*0140*/ 	.byte	0x04, 0x1e
        /*0142*/ 	.short	(.L_1259 - .L_1258)
.L_1258:
        /*0144*/ 	.word	0x00000000


	//----- nvinfo : EIATTR_CBANK_PARAM_SIZE
	.align		4
.L_1259:
        /*0148*/ 	.byte	0x03, 0x19
        /*014a*/ 	.short	0x0118


	//----- nvinfo : EIATTR_PARAM_CBANK
	.align		4
        /*014c*/ 	.byte	0x04, 0x0a
        /*014e*/ 	.short	(.L_1261 - .L_1260)
	.align		4
.L_1260:
        /*0150*/ 	.word	index@(.nv.constant0._Z25selective_scan_fwd_kernelI32Selective_Scan_fwd_kernel_traitsILi128ELi16ELi1ELb1ELb1ELb0ELb1EN3c104HalfENS1_7complexIfEEEEv13SSMParamsBase)
        /*0154*/ 	.short	0x0380
        /*0156*/ 	.short	0x0118


	//----- nvinfo : EIATTR_SW_WAR
	.align		4
.L_1261:
        /*0158*/ 	.byte	0x04, 0x36
        /*015a*/ 	.short	(.L_1263 - .L_1262)
.L_1262:
        /*015c*/ 	.word	0x00000008
.L_1263:


//--------------------- .nv.info._Z25selective_scan_fwd_kernelI32Selective_Scan_fwd_kernel_traitsILi128ELi16ELi1ELb1ELb1ELb1ELb0EN3c104HalfENS1_7complexIfEEEEv13SSMParamsBase --------------------------
	.section	.nv.info._Z25selective_scan_fwd_kernelI32Selective_Scan_fwd_kernel_traitsILi128ELi16ELi1ELb1ELb1ELb1ELb0EN3c104HalfENS1_7complexIfEEEEv13SSMParamsBase,"",@"SHT_CUDA_INFO"
	.sectionflags	@""
	.align	4


	//----- nvinfo : EIATTR_CUDA_API_VERSION
	.align		4
        /*0000*/ 	.byte	0x04, 0x37
        /*0002*/ 	.short	(.L_1265 - .L_1264)
.L_1264:
        /*0004*/ 	.word	0x00000082


	//----- nvinfo : EIATTR_KPARAM_INFO
	.align		4
.L_1265:
        /*0008*/ 	.byte	0x04, 0x17
        /*000a*/ 	.short	(.L_1267 - .L_1266)
.L_1266:
        /*000c*/ 	.word	0x00000000
        /*0010*/ 	.short	0x0000
        /*0012*/ 	.short	0x0000
        /*0014*/ 	.byte	0x00, 0xf0, 0x61, 0x04


	//----- nvinfo : EIATTR_SPARSE_MMA_MASK
	.align		4
.L_1267:
        /*0018*/ 	.byte	0x03, 0x50
        /*001a*/ 	.short	0x0000


	//----- nvinfo : EIATTR_MAXREG_COUNT
	.align		4
        /*001c*/ 	.byte	0x03, 0x1b
        /*001e*/ 	.short	0x00a8


	//----- nvinfo : EIATTR_NUM_BARRIERS
	.align		4
        /*0020*/ 	.byte	0x02, 0x4c
        /*0022*/ 	.byte	0x01
	.zero		1


	//----- nvinfo : EIATTR_ANNOTATIONS
	.align		4
        /*0024*/ 	.byte	0x04, 0x55
        /*0026*/ 	.short	(.L_1269 - .L_1268)


	//   ....[0]....
.L_1268:
        /*0028*/ 	.word	0x00000001
        /*002c*/ 	.byte	0x40, 0x08, 0x00, 0x00, 0x01, 0x00, 0x00, 0x00, 0x10, 0x31, 0x00, 0x00, 0x01, 0x00, 0x00, 0x00
        /*003c*/ 	.byte	0x30, 0x36, 0x00, 0x00, 0x01, 0x00, 0x00, 0x00, 0xc0, 0x64, 0x00, 0x00


	//----- nvinfo : EIATTR_MERCURY_ISA_VERSION
	.align		4
.L_1269:
        /*0048*/ 	.byte	0x03, 0x5f
        /*004a*/ 	.short	0x0101


	//----- nvinfo : EIATTR_INT_WARP_WIDE_INSTR_OFFSETS
	.align		4
        /*004c*/ 	.byte	0x04, 0x31
        /*004e*/ 	.short	(.L_1271 - .L_1270)


	//   ....[0]....
.L_1270:
        /*0050*/ 	.word	0x00004fb0


	//----- nvinfo : EIATTR_COOP_GROUP_MASK_REGIDS
	.align		4
.L_1271:
        /*0054*/ 	.byte	0x04, 0x29
        /*0056*/ 	.short	(.L_1273 - .L_1272)


	//   ....[0]....
.L_1272:
        /*0058*/ 	.word	0xffffffff


	//   ....[1]....
        /*005c*/ 	.word	0xffffffff


	//   ....[2]....
        /*0060*/ 	.word	0xffffffff


	//   ....[3]....
        /*0064*/ 	.word	0xffffffff


	//   ....[4]....
        /*0068*/ 	.word	0xffffffff


	//   ....[5]....
        /*006c*/ 	.word	0xffffffff


	//   ....[6]....
        /*0070*/ 	.word	0xffffffff


	//   ....[7]....
        /*0074*/ 	.word	0xffffffff


	//   ....[8]....
        /*0078*/ 	.word	0xffffffff


	//   ....[9]....
        /*007c*/ 	.word	0xffffffff


	//   ....[10]....
        /*0080*/ 	.word	0xffffffff


	//   ....[11]....
        /*0084*/ 	.word	0xffffffff


	//   ....[12]....
        /*0088*/ 	.word	0xffffffff


	//   ....[13]....
        /*008c*/ 	.word	0xffffffff


	//   ....[14]....
        /*0090*/ 	.word	0xffffffff


	//   ....[15]....
        /*0094*/ 	.word	0xffffffff


	//   ....[16]....
        /*0098*/ 	.word	0xffffffff


	//   ....[17]....
        /*009c*/ 	.word	0xffffffff


	//   ....[18]....
        /*00a0*/ 	.word	0xffffffff


	//   ....[19]....
        /*00a4*/ 	.word	0xffffffff


	//   ....[20]....
        /*00a8*/ 	.word	0xffffffff


	//   ....[21]....
        /*00ac*/ 	.word	0xffffffff


	//   ....[22]....
        /*00b0*/ 	.word	0xffffffff


	//   ....[23]....
        /*00b4*/ 	.word	0xffffffff


	//   ....[24]....
        /*00b8*/ 	.word	0xffffffff


	//   ....[25]....
        /*00bc*/ 	.word	0xffffffff


	//   ....[26]....
        /*00c0*/ 	.word	0xffffffff


	//   ....[27]....
        /*00c4*/ 	.word	0xffffffff


	//   ....[28]....
        /*00c8*/ 	.word	0xffffffff


	//----- nvinfo : EIATTR_COOP_GROUP_INSTR_OFFSETS
	.align		4
.L_1273:
        /*00cc*/ 	.byte	0x04, 0x28
        /*00ce*/ 	.short	(.L_1275 - .L_1274)


	//   ....[0]....
.L_1274:
        /*00d0*/ 	.word	0x00000870


	//   ....[1]....
        /*00d4*/ 	.word	0x00000900


	//   ....[2]....
        /*00d8*/ 	.word	0x000036c0


	//   ....[3]....
        /*00dc*/ 	.word	0x00004a80


	//   ....[4]....
        /*00e0*/ 	.word	0x00004ac0


	//   ....[5]....
        /*00e4*/ 	.word	0x00004b80


	//   ....[6]....
        /*00e8*/ 	.word	0x00004ba0


	//   ....[7]....
        /*00ec*/ 	.word	0x00004bf0


	//   ....[8]....
        /*00f0*/ 	.word	0x00004c00


	//   ....[9]....
        /*00f4*/ 	.word	0x00004c60


	//   ....[10]....
        /*00f8*/ 	.word	0x00004c70


	//   ....[11]....
        /*00fc*/ 	.word	0x00004ce0


	//   ....[12]....
        /*0100*/ 	.word	0x00004cf0


	//   ....[13]....
        /*0104*/ 	.word	0x00004d40


	//   ....[14]....
        /*0108*/ 	.word	0x00004d60


	//   ....[15]....
        /*010c*/ 	.word	0x00004dd0


	//   ....[16]....
        /*0110*/ 	.word	0x00004e00


	//   ....[17]....
        /*0114*/ 	.word	0x00004e30


	//   ....[18]....
        /*0118*/ 	.word	0x00004e40


	//   ....[19]....
        /*011c*/ 	.word	0x00004f10


	//   ....[20]....
        /*0120*/ 	.word	0x00004f50


	//   ....[21]....
        /*0124*/ 	.word	0x00004f60


	//   ....[22]....
        /*0128*/ 	.word	0x00004f70


	//   ....[23]....
        /*012c*/ 	.word	0x00005120


	//   ....[24]....
        /*0130*/ 	.word	0x000054e0


	//   ....[25]....
        /*0134*/ 	.word	0x00005530


	//   ....[26]....
        /*0138*/ 	.word	0x00005560


	//   ....[27]....
        /*013c*/ 	.word	0x00005590


	//   ....[28]....
        /*0140*/ 	.word	0x00006740


	//----- nvinfo : EIATTR_VRC_CTA_INIT_COUNT
	.align		4
.L_1275:
        /*0144*/ 	.byte	0x02, 0x4a
	.zero		1
	.zero		1


	//----- nvinfo : EIATTR_EXIT_INSTR_OFFSETS
	.align		4
        /*0148*/ 	.byte	0x04, 0x1c
        /*014a*/ 	.short	(.L_1277 - .L_1276)


	//   ....[0]....
.L_1276:
        /*014c*/ 	.word	0x00000500


	//   ....[1]....
        /*0150*/ 	.word	0x000067f0


	//----- nvinfo : EIATTR_MAX_THREADS
	.align		4
.L_1277:
        /*0154*/ 	.byte	0x04, 0x05
        /*0156*/ 	.short	(.L_1279 - .L_1278)
.L_1278:
        /*0158*/ 	.word	0x00000080
        /*015c*/ 	.word	0x00000001
        /*0160*/ 	.word	0x00000001


	//----- nvinfo : EIATTR_CRS_STACK_SIZE
	.align		4
.L_1279:
        /*0164*/ 	.byte	0x04, 0x1e
        /*0166*/ 	.short	(.L_1281 - .L_1280)
.L_1280:
        /*0168*/ 	.word	0x00000000


	//----- nvinfo : EIATTR_CBANK_PARAM_SIZE
	.align		4
.L_1281:
        /*016c*/ 	.byte	0x03, 0x19
        /*016e*/ 	.short	0x0118


	//----- nvinfo : EIATTR_PARAM_CBANK
	.align		4
        /*0170*/ 	.byte	0x04, 0x0a
        /*0172*/ 	.short	(.L_1283 - .L_1282)
	.align		4
.L_1282:
        /*0174*/ 	.word	index@(.nv.constant0._Z25selective_scan_fwd_kernelI32Selective_Scan_fwd_kernel_traitsILi128ELi16ELi1ELb1ELb1ELb1ELb0EN3c104HalfENS1_7complexIfEEEEv13SSMParamsBase)
        /*0178*/ 	.short	0x0380
        /*017a*/ 	.short	0x0118


	//----- nvinfo : EIATTR_SW_WAR
	.align		4
.L_1283:
        /*017c*/ 	.byte	0x04, 0x36
        /*017e*/ 	.short	(.L_1285 - .L_1284)
.L_1284:
        /*0180*/ 	.word	0x00000008
.L_1285:


//--------------------- .nv.info._Z25selective_scan_fwd_kernelI32Selective_Scan_fwd_kernel_traitsILi128ELi16ELi1ELb1ELb1ELb1ELb1EN3c104HalfENS1_7complexIfEEEEv13SSMParamsBase --------------------------
	.section	.nv.info._Z25selective_scan_fwd_kernelI32Selective_Scan_fwd_kernel_traitsILi128ELi16ELi1ELb1ELb1ELb1ELb1EN3c104HalfENS1_7complexIfEEEEv13SSMParamsBase,"",@"SHT_CUDA_INFO"
	.sectionflags	@""
	.align	4


	//----- nvinfo : EIATTR_CUDA_API_VERSION
	.align		4
        /*0000*/ 	.byte	0x04, 0x37
        /*0002*/ 	.short	(.L_1287 - .L_1286)
.L_1286:
        /*0004*/ 	.word	0x00000082


	//----- nvinfo : EIATTR_KPARAM_INFO
	.align		4
.L_1287:
        /*0008*/ 	.byte	0x04, 0x17
        /*000a*/ 	.short	(.L_1289 - .L_1288)
.L_1288:
        /*000c*/ 	.word	0x00000000
        /*0010*/ 	.short	0x0000
        /*0012*/ 	.short	0x0000
        /*0014*/ 	.byte	0x00, 0xf0, 0x61, 0x04


	//----- nvinfo : EIATTR_SPARSE_MMA_MASK
	.align		4
.L_1289:
        /*0018*/ 	.byte	0x03, 0x50
        /*001a*/ 	.short	0x0000


	//----- nvinfo : EIATTR_MAXREG_COUNT
	.align		4
        /*001c*/ 	.byte	0x03, 0x1b
        /*001e*/ 	.short	0x00a8


	//----- nvinfo : EIATTR_NUM_BARRIERS
	.align		4
        /*0020*/ 	.byte	0x02, 0x4c
        /*0022*/ 	.byte	0x01
	.zero		1


	//----- nvinfo : EIATTR_ANNOTATIONS
	.align		4
        /*0024*/ 	.byte	0x04, 0x55
        /*0026*/ 	.short	(.L_1291 - .L_1290)


	//   ....[0]....
.L_1290:
        /*0028*/ 	.word	0x00000001
        /*002c*/ 	.byte	0x40, 0x08, 0x00, 0x00, 0x01, 0x00, 0x00, 0x00, 0x10, 0x31, 0x00, 0x00, 0x01, 0x00, 0x00, 0x00
        /*003c*/ 	.byte	0x30, 0x36, 0x00, 0x00, 0x01, 0x00, 0x00, 0x00, 0xc0, 0x64, 0x00, 0x00


	//----- nvinfo : EIATTR_MERCURY_ISA_VERSION
	.align		4
.L_1291:
        /*0048*/ 	.byte	0x03, 0x5f
        /*004a*/ 	.short	0x0101


	//----- nvinfo : EIATTR_INT_WARP_WIDE_INSTR_OFFSETS
	.align		4
        /*004c*/ 	.byte	0x04, 0x31
        /*004e*/ 	.short	(.L_1293 - .L_1292)


	//   ....[0]....
.L_1292:
        /*0050*/ 	.word	0x00004fb0


	//----- nvinfo : EIATTR_COOP_GROUP_MASK_REGIDS
	.align		4
.L_1293:
        /*0054*/ 	.byte	0x04, 0x29
        /*0056*/ 	.short	(.L_1295 - .L_1294)


	//   ....[0]....
.L_1294:
        /*0058*/ 	.word	0xffffffff


	//   ....[1]....
        /*005c*/ 	.word	0xffffffff


	//   ....[2]....
        /*0060*/ 	.word	0xffffffff


	//   ....[3]....
        /*0064*/ 	.word	0xffffffff


	//   ....[4]....
        /*0068*/ 	.word	0xffffffff


	//   ....[5]....
        /*006c*/ 	.word	0xffffffff


	//   ....[6]....
        /*0070*/ 	.word	0xffffffff


	//   ....[7]....
        /*0074*/ 	.word	0xffffffff


	//   ....[8]....
        /*0078*/ 	.word	0xffffffff


	//   ....[9]....
        /*007c*/ 	.word	0xffffffff


	//   ....[10]....
        /*0080*/ 	.word	0xffffffff


	//   ....[11]....
        /*0084*/ 	.word	0xffffffff


	//   ....[12]....
        /*0088*/ 	.word	0xffffffff


	//   ....[13]....
        /*008c*/ 	.word	0xffffffff


	//   ....[14]....
        /*0090*/ 	.word	0xffffffff


	//   ....[15]....
        /*0094*/ 	.word	0xffffffff


	//   ....[16]....
        /*0098*/ 	.word	0xffffffff


	//   ....[17]....
        /*009c*/ 	.word	0xffffffff


	//   ....[18]....
        /*00a0*/ 	.word	0xffffffff


	//   ....[19]....
        /*00a4*/ 	.word	0xffffffff


	//   ....[20]....
        /*00a8*/ 	.word	0xffffffff


	//   ....[21]....
        /*00ac*/ 	.word	0xffffffff


	//   ....[22]....
        /*00b0*/ 	.word	0xffffffff


	//   ....[23]....
        /*00b4*/ 	.word	0xffffffff


	//   ....[24]....
        /*00b8*/ 	.word	0xffffffff


	//   ....[25]....
        /*00bc*/ 	.word	0xffffffff


	//   ....[26]....
        /*00c0*/ 	.word	0xffffffff


	//   ....[27]....
        /*00c4*/ 	.word	0xffffffff


	//   ....[28]....
        /*00c8*/ 	.word	0xffffffff


	//   ....[29]....
        /*00cc*/ 	.word	0xffffffff


	//   ....[30]....
        /*00d0*/ 	.word	0xffffffff


	//----- nvinfo : EIATTR_COOP_GROUP_INSTR_OFFSETS
	.align		4
.L_1295:
        /*00d4*/ 	.byte	0x04, 0x28
        /*00d6*/ 	.short	(.L_1297 - .L_1296)


	//   ....[0]....
.L_1296:
        /*00d8*/ 	.word	0x00000870


	//   ....[1]....
        /*00dc*/ 	.word	0x00000900


	//   ....[2]....
        /*00e0*/ 	.word	0x000036c0


	//   ....[3]....
        /*00e4*/ 	.word	0x00004a80


	//   ....[4]....
        /*00e8*/ 	.word	0x00004ac0


	//   ....[5]....
        /*00ec*/ 	.word	0x00004b80


	//   ....[6]....
        /*00f0*/ 	.word	0x00004ba0


	//   ....[7]....
        /*00f4*/ 	.word	0x00004bf0


	//   ....[8]....
        /*00f8*/ 	.word	0x00004c00


	//   ....[9]....
        /*00fc*/ 	.word	0x00004c60


	//   ....[10]....
        /*0100*/ 	.word	0x00004c70


	//   ....[11]....
        /*0104*/ 	.word	0x00004ce0


	//   ....[12]....
        /*0108*/ 	.word	0x00004cf0


	//   ....[13]....
        /*010c*/ 	.word	0x00004d40


	//   ....[14]....
        /*0110*/ 	.word	0x00004d60


	//   ....[15]....
        /*0114*/ 	.word	0x00004dd0


	//   ....[16]....
        /*0118*/ 	.word	0x00004e00


	//   ....[17]....
        /*011c*/ 	.word	0x00004e30


	//   ....[18]....
        /*0120*/ 	.word	0x00004e40


	//   ....[19]....
        /*0124*/ 	.word	0x00004f10


	//   ....[20]....
        /*0128*/ 	.word	0x00004f50


	//   ....[21]....
        /*012c*/ 	.word	0x00004f60


	//   ....[22]....
        /*0130*/ 	.word	0x00004f70


	//   ....[23]....
        /*0134*/ 	.word	0x00005120


	//   ....[24]....
        /*0138*/ 	.word	0x000054e0


	//   ....[25]....
        /*013c*/ 	.word	0x00005530


	//   ....[26]....
        /*0140*/ 	.word	0x00005560


	//   ....[27]....
        /*0144*/ 	.word	0x00005590


	//   ....[28]....
        /*0148*/ 	.word	0x00006660


	//   ....[29]....
        /*014c*/ 	.word	0x000068d0


	//   ....[30]....
        /*0150*/ 	.word	0x00007120


	//----- nvinfo : EIATTR_VRC_CTA_INIT_COUNT
	.align		4
.L_1297:
        /*0154*/ 	.byte	0x02, 0x4a
	.zero		1
	.zero		1


	//----- nvinfo : EIATTR_EXIT_INSTR_OFFSETS
	.align		4
        /*0158*/ 	.byte	0x04, 0x1c
        /*015a*/ 	.short	(.L_1299 - .L_1298)


	//   ....[0]....
.L_1298:
        /*015c*/ 	.word	0x00000500


	//   ....[1]....
        /*0160*/ 	.word	0x000071b0


	//----- nvinfo : EIATTR_MAX_THREADS
	.align		4
.L_1299:
        /*0164*/ 	.byte	0x04, 0x05
        /*0166*/ 	.short	(.L_1301 - .L_1300)
.L_1300:
        /*0168*/ 	.word	0x00000080
        /*016c*/ 	.word	0x00000001
        /*0170*/ 	.word	0x00000001


	//----- nvinfo : EIATTR_CRS_STACK_SIZE
	.align		4
.L_1301:
        /*0174*/ 	.byte	0x04, 0x1e
        /*0176*/ 	.short	(.L_1303 - .L_1302)
.L_1302:
        /*0178*/ 	.word	0x00000000


	//----- nvinfo : EIATTR_CBANK_PARAM_SIZE
	.align		4
.L_1303:
        /*017c*/ 	.byte	0x03, 0x19
        /*017e*/ 	.short	0x0118


	//----- nvinfo : EIATTR_PARAM_CBANK
	.align		4
        /*0180*/ 	.byte	0x04, 0x0a
        /*0182*/ 	.short	(.L_1305 - .L_1304)
	.align		4
.L_1304:
        /*0184*/ 	.word	index@(.nv.constant0._Z25selective_scan_fwd_kernelI32Selective_Scan_fwd_kernel_traitsILi128ELi16ELi1ELb1ELb1ELb1ELb1EN3c104HalfENS1_7complexIfEEEEv13SSMParamsBase)
        /*0188*/ 	.short	0x0380
        /*018a*/ 	.short	0x0118


	//----- nvinfo : EIATTR_SW_WAR
	.align		4
.L_1305:
        /*018c*/ 	.byte	0x04, 0x36
        /*018e*/ 	.short	(.L_1307 - .L_1306)
.L_1306:
        /*0190*/ 	.word	0x00000008
.L_1307:


//--------------------- .nv.info._Z25selective_scan_fwd_kernelI32Selective_Scan_fwd_kernel_traitsILi64ELi16ELi1ELb0ELb0ELb0ELb0EN3c104HalfENS1_7complexIfEEEEv13SSMParamsBase --------------------------
	.section	.nv.info._Z25selective_scan_fwd_kernelI32Selective_Scan_fwd_kernel_traitsILi64ELi16ELi1ELb0ELb0ELb0ELb0EN3c104HalfENS1_7complexIfEEEEv13SSMParamsBase,"",@"SHT_CUDA_INFO"
	.sectionflags	@""
	.align	4


	//----- nvinfo : EIATTR_CUDA_API_VERSION
	.align		4
        /*0000*/ 	.byte	0x04, 0x37
        /*0002*/ 	.short	(.L_1309 - .L_1308)
.L_1308:
        /*0004*/ 	.word	0x00000082


	//----- nvinfo : EIATTR_KPARAM_INFO
	.align		4
.L_1309:
        /*0008*/ 	.byte	0x04, 0x17
        /*000a*/ 	.short	(.L_1311 - .L_1310)
.L_1310:
        /*000c*/ 	.word	0x00000000
        /*0010*/ 	.short	0x0000
        /*0012*/ 	.short	0x0000
        /*0014*/ 	.byte	0x00, 0xf0, 0x61, 0x04


	//----- nvinfo : EIATTR_SPARSE_MMA_MASK
	.align		4
.L_1311:
        /*0018*/ 	.byte	0x03, 0x50
        /*001a*/ 	.short	0x0000


	//----- nvinfo : EIATTR_MAXREG_COUNT
	.align		4
        /*001c*/ 	.byte	0x03, 0x1b
        /*001e*/ 	.short	0x00a8


	//----- nvinfo : EIATTR_NUM_BARRIERS
	.align		4
        /*0020*/ 	.byte	0x02, 0x4c
        /*0022*/ 	.byte	0x01
	.zero		1


	//----- nvinfo : EIATTR_MERCURY_ISA_VERSION
	.align		4
        /*0024*/ 	.byte	0x03, 0x5f
        /*0026*/ 	.short	0x0101


	//----- nvinfo : EIATTR_COOP_GROUP_MASK_REGIDS
	.align		4
        /*0028*/ 	.byte	0x04, 0x29
        /*002a*/ 	.short	(.L_1313 - .L_1312)


	//   ....[0]....
.L_1312:
        /*002c*/ 	.word	0xffffffff


	//   ....[1]....
        /*0030*/ 	.word	0xffffffff


	//   ....[2]....
        /*0034*/ 	.word	0xffffffff


	//   ....[3]....
        /*0038*/ 	.word	0xffffffff


	//   ....[4]....
        /*003c*/ 	.word	0xffffffff


	//   ....[5]....
        /*0040*/ 	.word	0xffffffff


	//   ....[6]....
        /*0044*/ 	.word	0xffffffff


	//   ....[7]....
        /*0048*/ 	.word	0xffffffff


	//   ....[8]....
        /*004c*/ 	.word	0xffffffff


	//   ....[9]....
        /*0050*/ 	.word	0xffffffff


	//   ....[10]....
        /*0054*/ 	.word	0xffffffff


	//   ....[11]....
        /*0058*/ 	.word	0xffffffff


	//   ....[12]....
        /*005c*/ 	.word	0xffffffff


	//   ....[13]....
        /*0060*/ 	.word	0xffffffff


	//   ....[14]....
        /*0064*/ 	.word	0xffffffff


	//   ....[15]....
        /*0068*/ 	.word	0xffffffff


	//   ....[16]....
        /*006c*/ 	.word	0xffffffff


	//   ....[17]....
        /*0070*/ 	.word	0xffffffff


	//   ....[18]....
        /*0074*/ 	.word	0xffffffff


	//   ....[19]....
        /*0078*/ 	.word	0xffffffff


	//   ....[20]....
        /*007c*/ 	.word	0xffffffff


	//   ....[21]....
        /*0080*/ 	.word	0xffffffff


	//   ....[22]....
        /*0084*/ 	.word	0xffffffff


	//   ....[23]....
        /*0088*/ 	.word	0xffffffff


	//   ....[24]....
        /*008c*/ 	.word	0xffffffff


	//   ....[25]....
        /*0090*/ 	.word	0xffffffff


	//   ....[26]....
        /*0094*/ 	.word	0xffffffff


	//----- nvinfo : EIATTR_COOP_GROUP_INSTR_OFFSETS
	.align		4
.L_1313:
        /*0098*/ 	.byte	0x04, 0x28
        /*009a*/ 	.short	(.L_1315 - .L_1314)


	//   ....[0]....
.L_1314:
        /*009c*/ 	.word	0x000010c0


	//   ....[1]....
        /*00a0*/ 	.word	0x00001580


	//   ....[2]....
        /*00a4*/ 	.word	0x00005670


	//   ....[3]....
        /*00a8*/ 	.word	0x000056b0


	//   ....[4]....
        /*00ac*/ 	.word	0x00005740


	//   ....[5]....
        /*00b0*/ 	.word	0x00005750


	//   ....[6]....
        /*00b4*/ 	.word	0x000057e0


	//   ....[7]....
        /*00b8*/ 	.word	0x00005800


	//   ....[8]....
        /*00bc*/ 	.word	0x00005850


	//   ....[9]....
        /*00c0*/ 	.word	0x00005860


	//   ....[10]....
        /*00c4*/ 	.word	0x000058e0


	//   ....[11]....
        /*00c8*/ 	.word	0x00005910


	//   ....[12]....
        /*00cc*/ 	.word	0x00005940


	//   ....[13]....
        /*00d0*/ 	.word	0x00005950


	//   ....[14]....
        /*00d4*/ 	.word	0x000059e0


	//   ....[15]....
        /*00d8*/ 	.word	0x00005a20


	//   ....[16]....
        /*00dc*/ 	.word	0x00005a30


	//   ....[17]....
        /*00e0*/ 	.word	0x00005a40


	//   ....[18]....
        /*00e4*/ 	.word	0x00005b00


	//   ....[19]....
        /*00e8*/ 	.word	0x00005b20


	//   ....[20]....
        /*00ec*/ 	.word	0x00005b30


	//   ....[21]....
        /*00f0*/ 	.word	0x00005b40


	//   ....[22]....
        /*00f4*/ 	.word	0x00005cb0


	//   ....[23]....
        /*00f8*/ 	.word	0x00005cd0


	//   ....[24]....
        /*00fc*/ 	.word	0x00005d00


	//   ....[25]....
        /*0100*/ 	.word	0x00005d30


	//   ....[26]....
        /*0104*/ 	.word	0x00006e50


	//----- nvinfo : EIATTR_VRC_CTA_INIT_COUNT
	.align		4
.L_1315:
        /*0108*/ 	.byte	0x02, 0x4a
	.zero		1
	.zero		1


	//----- nvinfo : EIATTR_EXIT_INSTR_OFFSETS
	.align		4
        /*010c*/ 	.byte	0x04, 0x1c
        /*010e*/ 	.short	(.L_1317 - .L_1316)


	//   ....[0]....
.L_1316:
        /*0110*/ 	.word	0x00000220


	//   ....[1]....
        /*0114*/ 	.word	0x00007360


	//----- nvinfo : EIATTR_MAX_THREADS
	.align		4
.L_1317:
        /*0118*/ 	.byte	0x04, 0x05
        /*011a*/ 	.short	(.L_1319 - .L_1318)
.L_1318:
        /*011c*/ 	.word	0x00000040
        /*0120*/ 	.word	0x00000001
        /*0124*/ 	.word	0x00000001


	//----- nvinfo : EIATTR_CRS_STACK_SIZE
	.align		4
.L_1319:
        /*0128*/ 	.byte	0x04, 0x1e
        /*012a*/ 	.short	(.L_1321 - .L_1320)
.L_1320:
        /*012c*/ 	.word	0x00000000


	//----- nvinfo : EIATTR_CBANK_PARAM_SIZE
	.align		4
.L_1321:
        /*0130*/ 	.byte	0x03, 0x19
        /*0132*/ 	.short	0x0118


	//----- nvinfo : EIATTR_PARAM_CBANK
	.align		4
        /*0134*/ 	.byte	0x04, 0x0a
        /*0136*/ 	.short	(.L_1323 - .L_1322)
	.align		4
.L_1322:
        /*0138*/ 	.word	index@(.nv.constant0._Z25selective_scan_fwd_kernelI32Selective_Scan_fwd_kernel_traitsILi64ELi16ELi1ELb0ELb0ELb0ELb0EN3c104HalfENS1_7complexIfEEEEv13SSMParamsBase)
        /*013c*/ 	.short	0x0380
        /*013e*/ 	.short	0x0118


	//----- nvinfo : EIATTR_SW_WAR
	.align		4
.L_1323:
        /*0140*/ 	.byte	0x04, 0x36
        /*0142*/ 	.short	(.L_1325 - .L_1324)
.L_1324:
        /*0144*/ 	.word	0x00000008
.L_1325:


//--------------------- .nv.info._Z25selective_scan_fwd_kernelI32Selective_Scan_fwd_kernel_traitsILi64ELi16ELi1ELb0ELb0ELb0ELb1EN3c104HalfENS1_7complexIfEEEEv13SSMParamsBase --------------------------
	.section	.nv.info._Z25selective_scan_fwd_kernelI32Selective_Scan_fwd_kernel_traitsILi64ELi16ELi1ELb0ELb0ELb0ELb1EN3c104HalfENS1_7complexIfEEEEv13SSMParamsBase,"",@"SHT_CUDA_INFO"
	.sectionflags	@""
	.align	4


	//----- nvinfo : EIATTR_CUDA_API_VERSION
	.align		4
        /*0000*/ 	.byte	0x04, 0x37
        /*0002*/ 	.short	(.L_1327 - .L_1326)
.L_1326:
        /*0004*/ 	.word	0x00000082


	//----- nvinfo : EIATTR_KPARAM_INFO
	.align		4
.L_1327:
        /*0008*/ 	.byte	0x04, 0x17
        /*000a*/ 	.short	(.L_1329 - .L_1328)
.L_1328:
        /*000c*/ 	.word	0x00000000
        /*0010*/ 	.short	0x0000
        /*0012*/ 	.short	0x0000
        /*0014*/ 	.byte	0x00, 0xf0, 0x61, 0x04


	//----- nvinfo : EIATTR_SPARSE_MMA_MASK
	.align		4
.L_1329:
        /*0018*/ 	.byte	0x03, 0x50
        /*001a*/ 	.short	0x0000


	//----- nvinfo : EIATTR_MAXREG_COUNT
	.align		4
        /*001c*/ 	.byte	0x03, 0x1b
        /*001e*/ 	.short	0x00a8


	//----- nvinfo : EIATTR_NUM_BARRIERS
	.align		4
        /*0020*/ 	.byte	0x02, 0x4c
        /*0022*/ 	.byte	0x01
	.zero		1


	//----- nvinfo : EIATTR_MERCURY_ISA_VERSION
	.align		4
        /*0024*/ 	.byte	0x03, 0x5f
        /*0026*/ 	.short	0x0101


	//----- nvinfo : EIATTR_COOP_GROUP_MASK_REGIDS
	.align		4
        /*0028*/ 	.byte	0x04, 0x29
        /*002a*/ 	.short	(.L_1331 - .L_1330)


	//   ....[0]....
.L_1330:
        /*002c*/ 	.word	0xffffffff


	//   ....[1]....
        /*0030*/ 	.word	0xffffffff


	//   ....[2]....
        /*0034*/ 	.word	0xffffffff


	//   ....[3]....
        /*0038*/ 	.word	0xffffffff


	//   ....[4]....
        /*003c*/ 	.word	0xffffffff


	//   ....[5]....
        /*0040*/ 	.word	0xffffffff


	//   ....[6]....
        /*0044*/ 	.word	0xffffffff


	//   ....[7]....
        /*0048*/ 	.word	0xffffffff


	//   ....[8]....
        /*004c*/ 	.word	0xffffffff


	//   ....[9]....
        /*0050*/ 	.word	0xffffffff


	//   ....[10]....
        /*0054*/ 	.word	0xffffffff


	//   ....[11]....
        /*0058*/ 	.word	0xffffffff


	//   ....[12]....
        /*005c*/ 	.word	0xffffffff


	//   ....[13]....
        /*0060*/ 	.word	0xffffffff


	//   ....[14]....
        /*0064*/ 	.word	0xffffffff


	//   ....[15]....
        /*0068*/ 	.word	0xffffffff


	//   ....[16]....
        /*006c*/ 	.word	0xffffffff


	//   ....[17]....
        /*0070*/ 	.word	0xffffffff


	//   ....[18]....
        /*0074*/ 	.word	0xffffffff


	//   ....[19]....
        /*0078*/ 	.word	0xffffffff


	//   ....[20]....
        /*007c*/ 	.word	0xffffffff


	//   ....[21]....
        /*0080*/ 	.word	0xffffffff


	//   ....[22]....
        /*0084*/ 	.word	0xffffffff


	//   ....[23]....
        /*0088*/ 	.word	0xffffffff


	//   ....[24]....
        /*008c*/ 	.word	0xffffffff


	//   ....[25]....
        /*0090*/ 	.word	0xffffffff


	//   ....[26]....
        /*0094*/ 	.word	0xffffffff


	//   ....[27]....
        /*0098*/ 	.word	0xffffffff


	//   ....[28]....
        /*009c*/ 	.word	0xffffffff


	//----- nvinfo : EIATTR_COOP_GROUP_INSTR_OFFSETS
	.align		4
.L_1331:
        /*00a0*/ 	.byte	0x04, 0x28
        /*00a2*/ 	.short	(.L_1333 - .L_1332)


	//   ....[0]....
.L_1332:
        /*00a4*/ 	.word	0x00000fd0


	//   ....[1]....
        /*00a8*/ 	.word	0x00001470


	//   ....[2]....
        /*00ac*/ 	.word	0x000055d0


	//   ....[3]....
        /*00b0*/ 	.word	0x00005600


	//   ....[4]....
        /*00b4*/ 	.word	0x000056a0


	//   ....[5]....
        /*00b8*/ 	.word	0x000056c0


	//   ....[6]....
        /*00bc*/ 	.word	0x00005720


	//   ....[7]....
        /*00c0*/ 	.word	0x00005730


	//   ....[8]....
        /*00c4*/ 	.word	0x00005790


	//   ....[9]....
        /*00c8*/ 	.word	0x000057a0


	//   ....[10]....
        /*00cc*/ 	.word	0x00005810


	//   ....[11]....
        /*00d0*/ 	.word	0x00005820


	//   ....[12]....
        /*00d4*/ 	.word	0x00005870


	//   ....[13]....
        /*00d8*/ 	.word	0x00005890


	//   ....[14]....
        /*00dc*/ 	.word	0x00005900


	//   ....[15]....
        /*00e0*/ 	.word	0x00005930


	//   ....[16]....
        /*00e4*/ 	.word	0x00005960


	//   ....[17]....
        /*00e8*/ 	.word	0x00005970


	//   ....[18]....
        /*00ec*/ 	.word	0x00005a20


	//   ....[19]....
        /*00f0*/ 	.word	0x00005a50


	//   ....[20]....
        /*00f4*/ 	.word	0x00005a60


	//   ....[21]....
        /*00f8*/ 	.word	0x00005a70


	//   ....[22]....
        /*00fc*/ 	.word	0x00005cc0


	//   ....[23]....
        /*0100*/ 	.word	0x00005ce0


	//   ....[24]....
        /*0104*/ 	.word	0x00005cf0


	//   ....[25]....
        /*0108*/ 	.word	0x00005d00


	//   ....[26]....
        /*010c*/ 	.word	0x00006ec0


	//   ....[27]....
        /*0110*/ 	.word	0x000077f0


	//   ....[28]....
        /*0114*/ 	.word	0x00008230


	//----- nvinfo : EIATTR_VRC_CTA_INIT_COUNT
	.align		4
.L_1333:
        /*0118*/ 	.byte	0x02, 0x4a
	.zero		1
	.zero		1


	//----- nvinfo : EIATTR_EXIT_INSTR_OFFSETS
	.align		4
        /*011c*/ 	.byte	0x04, 0x1c
        /*011e*/ 	.short	(.L_1335 - .L_1334)


	//   ....[0]....
.L_1334:
        /*0120*/ 	.word	0x000001f0


	//   ....[1]....
        /*0124*/ 	.word	0x00008660


	//----- nvinfo : EIATTR_MAX_THREADS
	.align		4
.L_1335:
        /*0128*/ 	.byte	0x04, 0x05
        /*012a*/ 	.short	(.L_1337 - .L_1336)
.L_1336:
        /*012c*/ 	.word	0x00000040
        /*0130*/ 	.word	0x00000001
        /*0134*/ 	.word	0x00000001


	//----- nvinfo : EIATTR_CRS_STACK_SIZE
	.align		4
.L_1337:
        /*0138*/ 	.byte	0x04, 0x1e
        /*013a*/ 	.short	(.L_1339 - .L_1338)
.L_1338:
        /*013c*/ 	.word	0x00000000


	//----- nvinfo : EIATTR_CBANK_PARAM_SIZE
	.align		4
.L_1339:
        /*0140*/ 	.byte	0x03, 0x19
        /*0142*/ 	.short	0x0118


	//----- nvinfo : EIATTR_PARAM_CBANK
	.align		4
        /*0144*/ 	.byte	0x04, 0x0a
        /*0146*/ 	.short	(.L_1341 - .L_1340)
	.align		4
.L_1340:
        /*0148*/ 	.word	index@(.nv.constant0._Z25selective_scan_fwd_kernelI32Selective_Scan_fwd_kernel_traitsILi64ELi16ELi1ELb0ELb0ELb0ELb1EN3c104HalfENS1_7complexIfEEEEv13SSMParamsBase)
        /*014c*/ 	.short	0x0380
        /*014e*/ 	.short	0x0118


	//----- nvinfo : EIATTR_SW_WAR
	.align		4
.L_1341:
        /*0150*/ 	.byte	0x04, 0x36
        /*0152*/ 	.short	(.L_1343 - .L_1342)
.L_1342:
        /*0154*/ 	.word	0x00000008
.L_1343:


//--------------------- .nv.info._Z25selective_scan_fwd_kernelI32Selective_Scan_fwd_kernel_traitsILi64ELi16ELi1ELb0ELb0ELb1ELb0EN3c104HalfENS1_7complexIfEEEEv13SSMParamsBase --------------------------
	.section	.nv.info._Z25selective_scan_fwd_kernelI32Selective_Scan_fwd_kernel_traitsILi64ELi16ELi1ELb0ELb0ELb1ELb0EN3c104HalfENS1_7complexIfEEEEv13SSMParamsBase,"",@"SHT_CUDA_INFO"
	.sectionflags	@""
	.align	4


	//----- nvinfo : EIATTR_CUDA_API_VERSION
	.align		4
        /*0000*/ 	.byte	0x04, 0x37
        /*0002*/ 	.short	(.L_1345 - .L_1344)
.L_1344:
        /*0004*/ 	.word	0x00000082


	//----- nvinfo : EIATTR_KPARAM_INFO
	.align		4
.L_1345:
        /*0008*/ 	.byte	0x04, 0x17
        /*000a*/ 	.short	(.L_1347 - .L_1346)
.L_1346:
        /*000c*/ 	.word	0x00000000
        /*0010*/ 	.short	0x0000
        /*0012*/ 	.short	0x0000
        /*0014*/ 	.byte	0x00, 0xf0, 0x61, 0x04


	//----- nvinfo : EIATTR_SPARSE_MMA_MASK
	.align		4
.L_1347:
        /*0018*/ 	.byte	0x03, 0x50
        /*001a*/ 	.short	0x0000


	//----- nvinfo : EIATTR_MAXREG_COUNT
	.align		4
        /*001c*/ 	.byte	0x03, 0x1b
        /*001e*/ 	.short	0x00a8


	//----- nvinfo : EIATTR_NUM_BARRIERS
	.align		4
        /*0020*/ 	.byte	0x02, 0x4c
        /*0022*/ 	.byte	0x01
	.zero		1


	//----- nvinfo : EIATTR_ANNOTATIONS
	.align		4
        /*0024*/ 	.byte	0x04, 0x55
        /*0026*/ 	.short	(.L_1349 - .L_1348)


	//   ....[0]....
.L_1348:
        /* <DEDUP_REMOVED lines=20> */


	//----- nvinfo : EIATTR_MERCURY_ISA_VERSION
	.align		4
.L_1349:
        /*0158*/ 	.byte	0x03, 0x5f
        /*015a*/ 	.short	0x0101


	//----- nvinfo : EIATTR_INT_WARP_WIDE_INSTR_OFFSETS
	.align		4
        /*015c*/ 	.byte	0x04, 0x31
        /*015e*/ 	.short	(.L_1351 - .L_1350)


	//   ....[0]....
.L_1350:
        /*0160*/ 	.word	0x00007150


	//----- nvinfo : EIATTR_COOP_GROUP_MASK_REGIDS
	.align		4
.L_1351:
        /*0164*/ 	.byte	0x04, 0x29
        /*0166*/ 	.short	(.L_1353 - .L_1352)


	//   ....[0]....
.L_1352:
        /*0168*/ 	.word	0xffffffff


	//   ....[1]....
        /*016c*/ 	.word	0xffffffff


	//   ....[2]....
        /*0170*/ 	.word	0xffffffff


	//   ....[3]....
        /*0174*/ 	.word	0xffffffff


	//   ....[4]....
        /*0178*/ 	.word	0xffffffff


	//   ....[5]....
        /*017c*/ 	.word	0xffffffff


	//   ....[6]....
        /*0180*/ 	.word	0xffffffff


	//   ....[7]....
        /*0184*/ 	.word	0xffffffff


	//   ....[8]....
        /*0188*/ 	.word	0xffffffff


	//   ....[9]....
        /*018c*/ 	.word	0xffffffff


	//   ....[10]....
        /*0190*/ 	.word	0xffffffff


	//   ....[11]....
        /*0194*/ 	.word	0xffffffff


	//   ....[12]....
        /*0198*/ 	.word	0xffffffff


	//   ....[13]....
        /*019c*/ 	.word	0xffffffff


	//   ....[14]....
        /*01a0*/ 	.word	0xffffffff


	//   ....[15]....
        /*01a4*/ 	.word	0xffffffff


	//   ....[16]....
        /*01a8*/ 	.word	0xffffffff


	//   ....[17]....
        /*01ac*/ 	.word	0xffffffff


	//   ....[18]....
        /*01b0*/ 	.word	0xffffffff


	//   ....[19]....
        /*01b4*/ 	.word	0xffffffff


	//   ....[20]....
        /*01b8*/ 	.word	0xffffffff


	//   ....[21]....
        /*01bc*/ 	.word	0xffffffff


	//   ....[22]....
        /*01c0*/ 	.word	0xffffffff


	//   ....[23]....
        /*01c4*/ 	.word	0xffffffff


	//   ....[24]....
        /*01c8*/ 	.word	0xffffffff


	//   ....[25]....
        /*01cc*/ 	.word	0xffffffff


	//   ....[26]....
        /*01d0*/ 	.word	0xffffffff


	//   ....[27]....
        /*01d4*/ 	.word	0xffffffff


	//----- nvinfo : EIATTR_COOP_GROUP_INSTR_OFFSETS
	.align		4
.L_1353:
        /*01d8*/ 	.byte	0x04, 0x28
        /*01da*/ 	.short	(.L_1355 - .L_1354)


	//   ....[0]....
.L_1354:
        /*01dc*/ 	.word	0x000014a0


	//   ....[1]....
        /*01e0*/ 	.word	0x00001aa0


	//   ....[2]....
        /*01e4*/ 	.word	0x000066e0


	//   ....[3]....
        /*01e8*/ 	.word	0x00006710


	//   ....[4]....
        /*01ec*/ 	.word	0x00006770


	//   ....[5]....
        /*01f0*/ 	.word	0x000067a0


	//   ....[6]....
        /*01f4*/ 	.word	0x000068a0


	//   ....[7]....
        /*01f8*/ 	.word	0x000068e0


	//   ....[8]....
        /*01fc*/ 	.word	0x00006920


	//   ....[9]....
        /*0200*/ 	.word	0x00006940


	//   ....[10]....
        /*0204*/ 	.word	0x00006ac0


	//   ....[11]....
        /*0208*/ 	.word	0x00006ad0


	//   ....[12]....
        /*020c*/ 	.word	0x00006af0


	//   ....[13]....
        /*0210*/ 	.word	0x00006b00


	//   ....[14]....
        /*0214*/ 	.word	0x00006c60


	//   ....[15]....
        /*0218*/ 	.word	0x00006cc0


	//   ....[16]....
        /*021c*/ 	.word	0x00006ce0


	//   ....[17]....
        /*0220*/ 	.word	0x00006d10


	//   ....[18]....
        /*0224*/ 	.word	0x00006fa0


	//   ....[19]....
        /*0228*/ 	.word	0x00006ff0


	//   ....[20]....
        /*022c*/ 	.word	0x00007000


	//   ....[21]....
        /*0230*/ 	.word	0x00007010


	//   ....[22]....
        /*0234*/ 	.word	0x000072e0


	//   ....[23]....
        /*0238*/ 	.word	0x000075e0


	//   ....[24]....
        /*023c*/ 	.word	0x00007600


	//   ....[25]....
        /*0240*/ 	.word	0x00007620


	//   ....[26]....
        /*0244*/ 	.word	0x00007640


	//   ....[27]....
        /*0248*/ 	.word	0x00008e10


	//----- nvinfo : EIATTR_VRC_CTA_INIT_COUNT
	.align		4
.L_1355:
        /*024c*/ 	.byte	0x02, 0x4a
	.zero		1
	.zero		1


	//----- nvinfo : EIATTR_EXIT_INSTR_OFFSETS
	.align		4
        /*0250*/ 	.byte	0x04, 0x1c
        /*0252*/ 	.short	(.L_1357 - .L_1356)


	//   ....[0]....
.L_1356:
        /*0254*/ 	.word	0x00000430


	//   ....[1]....
        /*0258*/ 	.word	0x00009390


	//----- nvinfo : EIATTR_MAX_THREADS
	.align		4
.L_1357:
        /*025c*/ 	.byte	0x04, 0x05
        /*025e*/ 	.short	(.L_1359 - .L_1358)
.L_1358:
        /*0260*/ 	.word	0x00000040
        /*0264*/ 	.word	0x00000001
        /*0268*/ 	.word	0x00000001


	//----- nvinfo : EIATTR_CRS_STACK_SIZE
	.align		4
.L_1359:
        /*026c*/ 	.byte	0x04, 0x1e
        /*026e*/ 	.short	(.L_1361 - .L_1360)
.L_1360:
        /*0270*/ 	.word	0x00000000


	//----- nvinfo : EIATTR_CBANK_PARAM_SIZE
	.align		4
.L_1361:
        /*0274*/ 	.byte	0x03, 0x19
        /*0276*/ 	.short	0x0118


	//----- nvinfo : EIATTR_PARAM_CBANK
	.align		4
        /*0278*/ 	.byte	0x04, 0x0a
        /*027a*/ 	.short	(.L_1363 - .L_1362)
	.align		4
.L_1362:
        /*027c*/ 	.word	index@(.nv.constant0._Z25selective_scan_fwd_kernelI32Selective_Scan_fwd_kernel_traitsILi64ELi16ELi1ELb0ELb0ELb1ELb0EN3c104HalfENS1_7complexIfEEEEv13SSMParamsBase)
        /*0280*/ 	.short	0x0380
        /*0282*/ 	.short	0x0118


	//----- nvinfo : EIATTR_SW_WAR
	.align		4
.L_1363:
        /*0284*/ 	.byte	0x04, 0x36
        /*0286*/ 	.short	(.L_1365 - .L_1364)
.L_1364:
        /*0288*/ 	.word	0x00000008
.L_1365:


//--------------------- .nv.info._Z25selective_scan_fwd_kernelI32Selective_Scan_fwd_kernel_traitsILi64ELi16ELi1ELb0ELb0ELb1ELb1EN3c104HalfENS1_7complexIfEEEEv13SSMParamsBase --------------------------
	.section	.nv.info._Z25selective_scan_fwd_kernelI32Selective_Scan_fwd_kernel_traitsILi64ELi16ELi1ELb0ELb0ELb1ELb1EN3c104HalfENS1_7complexIfEEEEv13SSMParamsBase,"",@"SHT_CUDA_INFO"
	.sectionflags	@""
	.align	4


	//----- nvinfo : EIATTR_CUDA_API_VERSION
	.align		4
        /*0000*/ 	.byte	0x04, 0x37
        /*0002*/ 	.short	(.L_1367 - .L_1366)
.L_1366:
        /*0004*/ 	.word	0x00000082


	//----- nvinfo : EIATTR_KPARAM_INFO
	.align		4
.L_1367:
        /*0008*/ 	.byte	0x04, 0x17
        /*000a*/ 	.short	(.L_1369 - .L_1368)
.L_1368:
        /*000c*/ 	.word	0x00000000
        /*0010*/ 	.short	0x0000
        /*0012*/ 	.short	0x0000
        /*0014*/ 	.byte	0x00, 0xf0, 0x61, 0x04


	//----- nvinfo : EIATTR_SPARSE_MMA_MASK
	.align		4
.L_1369:
        /*0018*/ 	.byte	0x03, 0x50
        /*001a*/ 	.short	0x0000


	//----- nvinfo : EIATTR_MAXREG_COUNT
	.align		4
        /*001c*/ 	.byte	0x03, 0x1b
        /*001e*/ 	.short	0x00a8


	//----- nvinfo : EIATTR_NUM_BARRIERS
	.align		4
        /*0020*/ 	.byte	0x02, 0x4c
        /*0022*/ 	.byte	0x01
	.zero		1


	//----- nvinfo : EIATTR_ANNOTATIONS
	.align		4
        /*0024*/ 	.byte	0x04, 0x55
        /*0026*/ 	.short	(.L_1371 - .L_1370)


	//   ....[0]....
.L_1370:
        /* <DEDUP_REMOVED lines=22> */


	//----- nvinfo : EIATTR_MERCURY_ISA_VERSION
	.align		4
.L_1371:
        /*0170*/ 	.byte	0x03, 0x5f
        /*0172*/ 	.short	0x0101


	//----- nvinfo : EIATTR_INT_WARP_WIDE_INSTR_OFFSETS
	.align		4
        /*0174*/ 	.byte	0x04, 0x31
        /*0176*/ 	.short	(.L_1373 - .L_1372)


	//   ....[0]....
.L_1372:
        /*0178*/ 	.word	0x000070e0


	//----- nvinfo : EIATTR_COOP_GROUP_MASK_REGIDS
	.align		4
.L_1373:
        /*017c*/ 	.byte	0x04, 0x29
        /*017e*/ 	.short	(.L_1375 - .L_1374)


	//   ....[0]....
.L_1374:
        /*0180*/ 	.word	0xffffffff


	//   ....[1]....
        /*0184*/ 	.word	0xffffffff


	//   ....[2]....
        /*0188*/ 	.word	0xffffffff


	//   ....[3]....
        /*018c*/ 	.word	0xffffffff


	//   ....[4]....
        /*0190*/ 	.word	0xffffffff


	//   ....[5]....
        /*0194*/ 	.word	0xffffffff


	//   ....[6]....
        /*0198*/ 	.word	0xffffffff


	//   ....[7]....
        /*019c*/ 	.word	0xffffffff


	//   ....[8]....
        /*01a0*/ 	.word	0xffffffff


	//   ....[9]....
        /*01a4*/ 	.word	0xffffffff


	//   ....[10]....
        /*01a8*/ 	.word	0xffffffff


	//   ....[11]....
        /*01ac*/ 	.word	0xffffffff


	//   ....[12]....
        /*01b0*/ 	.word	0xffffffff


	//   ....[13]....
        /*01b4*/ 	.word	0xffffffff


	//   ....[14]....
        /*01b8*/ 	.word	0xffffffff


	//   ....[15]....
        /*01bc*/ 	.word	0xffffffff


	//   ....[16]....
        /*01c0*/ 	.word	0xffffffff


	//   ....[17]....
        /*01c4*/ 	.word	0xffffffff


	//   ....[18]....
        /*01c8*/ 	.word	0xffffffff


	//   ....[19]....
        /*01cc*/ 	.word	0xffffffff


	//   ....[20]....
        /*01d0*/ 	.word	0xffffffff


	//   ....[21]....
        /*01d4*/ 	.word	0xffffffff


	//   ....[22]....
        /*01d8*/ 	.word	0xffffffff


	//   ....[23]....
        /*01dc*/ 	.word	0xffffffff


	//   ....[24]....
        /*01e0*/ 	.word	0xffffffff


	//   ....[25]....
        /*01e4*/ 	.word	0xffffffff


	//   ....[26]....
        /*01e8*/ 	.word	0xffffffff


	//   ....[27]....
        /*01ec*/ 	.word	0xffffffff


	//   ....[28]....
        /*01f0*/ 	.word	0xffffffff


	//   ....[29]....
        /*01f4*/ 	.word	0xffffffff


	//----- nvinfo : EIATTR_COOP_GROUP_INSTR_OFFSETS
	.align		4
.L_1375:
        /*01f8*/ 	.byte	0x04, 0x28
        /*01fa*/ 	.short	(.L_1377 - .L_1376)


	//   ....[0]....
.L_1376:
        /*01fc*/ 	.word	0x00001460


	//   ....[1]....
        /*0200*/ 	.word	0x00001a60


	//   ....[2]....
        /*0204*/ 	.word	0x000066c0


	//   ....[3]....
        /*0208*/ 	.word	0x000066f0


	//   ....[4]....
        /*020c*/ 	.word	0x00006750


	//   ....[5]....
        /*0210*/ 	.word	0x00006780


	//   ....[6]....
        /*0214*/ 	.word	0x00006880


	//   ....[7]....
        /*0218*/ 	.word	0x000068c0


	//   ....[8]....
        /*021c*/ 	.word	0x00006900


	//   ....[9]....
        /*0220*/ 	.word	0x00006920


	//   ....[10]....
        /*0224*/ 	.word	0x00006aa0


	//   ....[11]....
        /*0228*/ 	.word	0x00006ab0


	//   ....[12]....
        /*022c*/ 	.word	0x00006ad0


	//   ....[13]....
        /*0230*/ 	.word	0x00006ae0


	//   ....[14]....
        /*0234*/ 	.word	0x00006c40


	//   ....[15]....
        /*0238*/ 	.word	0x00006ca0


	//   ....[16]....
        /*023c*/ 	.word	0x00006ce0


	//   ....[17]....
        /*0240*/ 	.word	0x00006d00


	//   ....[18]....
        /*0244*/ 	.word	0x00006f40


	//   ....[19]....
        /*0248*/ 	.word	0x00006f80


	//   ....[20]....
        /*024c*/ 	.word	0x00006fa0


	//   ....[21]....
        /*0250*/ 	.word	0x00006fc0


	//   ....[22]....
        /*0254*/ 	.word	0x000072c0


	//   ....[23]....
        /*0258*/ 	.word	0x000075c0


	//   ....[24]....
        /*025c*/ 	.word	0x000075e0


	//   ....[25]....
        /*0260*/ 	.word	0x00007600


	//   ....[26]....
        /*0264*/ 	.word	0x00007620


	//   ....[27]....
        /*0268*/ 	.word	0x00008f20


	//   ....[28]....
        /*026c*/ 	.word	0x00009830


	//   ....[29]....
        /*0270*/ 	.word	0x0000a260


	//----- nvinfo : EIATTR_VRC_CTA_INIT_COUNT
	.align		4
.L_1377:
        /*0274*/ 	.byte	0x02, 0x4a
	.zero		1
	.zero		1


	//----- nvinfo : EIATTR_EXIT_INSTR_OFFSETS
	.align		4
        /*0278*/ 	.byte	0x04, 0x1c
        /*027a*/ 	.short	(.L_1379 - .L_1378)


	//   ....[0]....
.L_1378:
        /*027c*/ 	.word	0x00000430


	//   ....[1]....
        /*0280*/ 	.word	0x0000a6a0


	//----- nvinfo : EIATTR_MAX_THREADS
	.align		4
.L_1379:
        /*0284*/ 	.byte	0x04, 0x05
        /*0286*/ 	.short	(.L_1381 - .L_1380)
.L_1380:
        /*0288*/ 	.word	0x00000040
        /*028c*/ 	.word	0x00000001
        /*0290*/ 	.word	0x00000001


	//----- nvinfo : EIATTR_CRS_STACK_SIZE
	.align		4
.L_1381:
        /*0294*/ 	.byte	0x04, 0x1e
        /*0296*/ 	.short	(.L_1383 - .L_1382)
.L_1382:
        /*0298*/ 	.word	0x00000000


	//----- nvinfo : EIATTR_CBANK_PARAM_SIZE
	.align		4
.L_1383:
        /*029c*/ 	.byte	0x03, 0x19
        /*029e*/ 	.short	0x0118


	//----- nvinfo : EIATTR_PARAM_CBANK
	.align		4
        /*02a0*/ 	.byte	0x04, 0x0a
        /*02a2*/ 	.short	(.L_1385 - .L_1384)
	.align		4
.L_1384:
        /*02a4*/ 	.word	index@(.nv.constant0._Z25selective_scan_fwd_kernelI32Selective_Scan_fwd_kernel_traitsILi64ELi16ELi1ELb0ELb0ELb1ELb1EN3c104HalfENS1_7complexIfEEEEv13SSMParamsBase)
        /*02a8*/ 	.short	0x0380
        /*02aa*/ 	.short	0x0118


	//----- nvinfo : EIATTR_SW_WAR
	.align		4
.L_1385:
        /*02ac*/ 	.byte	0x04, 0x36
        /*02ae*/ 	.short	(.L_1387 - .L_1386)
.L_1386:
        /*02b0*/ 	.word	0x00000008
.L_1387:


//--------------------- .nv.info._Z25selective_scan_fwd_kernelI32Selective_Scan_fwd_kernel_traitsILi64ELi16ELi1ELb0ELb1ELb0ELb0EN3c104HalfENS1_7complexIfEEEEv13SSMParamsBase --------------------------
	.section	.nv.info._Z25selective_scan_fwd_kernelI32Selective_Scan_fwd_kernel_traitsILi64ELi16ELi1ELb0ELb1ELb0ELb0EN3c104HalfENS1_7complexIfEEEEv13SSMParamsBase,"",@"SHT_CUDA_INFO"
	.sectionflags	@""
	.align	4


	//----- nvinfo : EIATTR_CUDA_API_VERSION
	.align		4
        /*0000*/ 	.byte	0x04, 0x37
        /*0002*/ 	.short	(.L_1389 - .L_1388)
.L_1388:
        /*0004*/ 	.word	0x00000082


	//----- nvinfo : EIATTR_KPARAM_INFO
	.align		4
.L_1389:
        /*0008*/ 	.byte	0x04, 0x17
        /*000a*/ 	.short	(.L_1391 - .L_1390)
.L_1390:
        /*000c*/ 	.word	0x00000000
        /*0010*/ 	.short	0x0000
        /*0012*/ 	.short	0x0000
        /*0014*/ 	.byte	0x00, 0xf0, 0x61, 0x04


	//----- nvinfo : EIATTR_SPARSE_MMA_MASK
	.align		4
.L_1391:
        /*0018*/ 	.byte	0x03, 0x50
        /*001a*/ 	.short	0x0000


	//----- nvinfo : EIATTR_MAXREG_COUNT
	.align		4
        /*001c*/ 	.byte	0x03, 0x1b
        /*001e*/ 	.short	0x00a8


	//----- nvinfo : EIATTR_NUM_BARRIERS
	.align		4
        /*0020*/ 	.byte	0x02, 0x4c
        /*0022*/ 	.byte	0x01
	.zero		1


	//----- nvinfo : EIATTR_ANNOTATIONS
	.align		4
        /*0024*/ 	.byte	0x04, 0x55
        /*0026*/ 	.short	(.L_1393 - .L_1392)


	//   ....[0]....
.L_1392:
        /* <DEDUP_REMOVED lines=13> */


	//----- nvinfo : EIATTR_MERCURY_ISA_VERSION
	.align		4
.L_1393:
        /*00e8*/ 	.byte	0x03, 0x5f
        /*00ea*/ 	.short	0x0101


	//----- nvinfo : EIATTR_INT_WARP_WIDE_INSTR_OFFSETS
	.align		4
        /*00ec*/ 	.byte	0x04, 0x31
        /*00ee*/ 	.short	(.L_1395 - .L_1394)


	//   ....[0]....
.L_1394:
        /*00f0*/ 	.word	0x00007880


	//----- nvinfo : EIATTR_COOP_GROUP_MASK_REGIDS
	.align		4
.L_1395:
        /*00f4*/ 	.byte	0x04, 0x29
        /*00f6*/ 	.short	(.L_1397 - .L_1396)


	//   ....[0]....
.L_1396:
        /*00f8*/ 	.word	0xffffffff


	//   ....[1]....
        /*00fc*/ 	.word	0xffffffff


	//   ....[2]....
        /*0100*/ 	.word	0xffffffff


	//   ....[3]....
        /*0104*/ 	.word	0xffffffff


	//   ....[4]....
        /*0108*/ 	.word	0xffffffff


	//   ....[5]....
        /*010c*/ 	.word	0xffffffff


	//   ....[6]....
        /*0110*/ 	.word	0xffffffff


	//   ....[7]....
        /*0114*/ 	.word	0xffffffff


	//   ....[8]....
        /*0118*/ 	.word	0xffffffff


	//   ....[9]....
        /*011c*/ 	.word	0xffffffff


	//   ....[10]....
        /*0120*/ 	.word	0xffffffff


	//   ....[11]....
        /*0124*/ 	.word	0xffffffff


	//   ....[12]....
        /*0128*/ 	.word	0xffffffff


	//   ....[13]....
        /*012c*/ 	.word	0xffffffff


	//   ....[14]....
        /*0130*/ 	.word	0xffffffff


	//   ....[15]....
        /*0134*/ 	.word	0xffffffff


	//   ....[16]....
        /*0138*/ 	.word	0xffffffff


	//   ....[17]....
        /*013c*/ 	.word	0xffffffff


	//   ....[18]....
        /*0140*/ 	.word	0xffffffff


	//   ....[19]....
        /*0144*/ 	.word	0xffffffff


	//   ....[20]....
        /*0148*/ 	.word	0xffffffff


	//   ....[21]....
        /*014c*/ 	.word	0xffffffff


	//   ....[22]....
        /*0150*/ 	.word	0xffffffff


	//   ....[23]....
        /*0154*/ 	.word	0xffffffff


	//   ....[24]....
        /*0158*/ 	.word	0xffffffff


	//   ....[25]....
        /*015c*/ 	.word	0xffffffff


	//   ....[26]....
        /*0160*/ 	.word	0xffffffff


	//   ....[27]....
        /*0164*/ 	.word	0xffffffff


	//----- nvinfo : EIATTR_COOP_GROUP_INSTR_OFFSETS
	.align		4
.L_1397:
        /*0168*/ 	.byte	0x04, 0x28
        /*016a*/ 	.short	(.L_1399 - .L_1398)


	//   ....[0]....
.L_1398:
        /*016c*/ 	.word	0x00001490


	//   ....[1]....
        /*0170*/ 	.word	0x00001a20


	//   ....[2]....
        /*0174*/ 	.word	0x000058f0


	//   ....[3]....
        /*0178*/ 	.word	0x00007430


	//   ....[4]....
        /*017c*/ 	.word	0x00007460


	//   ....[5]....
        /*0180*/ 	.word	0x00007480


	//   ....[6]....
        /*0184*/ 	.word	0x000074a0


	//   ....[7]....
        /*0188*/ 	.word	0x00007530


	//   ....[8]....
        /*018c*/ 	.word	0x00007560


	//   ....[9]....
        /*0190*/ 	.word	0x00007570


	//   ....[10]....
        /*0194*/ 	.word	0x00007590


	//   ....[11]....
        /*0198*/ 	.word	0x00007620


	//   ....[12]....
        /*019c*/ 	.word	0x00007650


	//   ....[13]....
        /*01a0*/ 	.word	0x00007660


	//   ....[14]....
        /*01a4*/ 	.word	0x00007670


	//   ....[15]....
        /*01a8*/ 	.word	0x00007710


	//   ....[16]....
        /*01ac*/ 	.word	0x00007740


	//   ....[17]....
        /*01b0*/ 	.word	0x00007750


	//   ....[18]....
        /*01b4*/ 	.word	0x00007760


	//   ....[19]....
        /*01b8*/ 	.word	0x00007810


	//   ....[20]....
        /*01bc*/ 	.word	0x00007830


	//   ....[21]....
        /*01c0*/ 	.word	0x00007840


	//   ....[22]....
        /*01c4*/ 	.word	0x00007850


	//   ....[23]....
        /*01c8*/ 	.word	0x00007ad0


	//   ....[24]....
        /*01cc*/ 	.word	0x00007ae0


	//   ....[25]....
        /*01d0*/ 	.word	0x00007af0


	//   ....[26]....
        /*01d4*/ 	.word	0x00007b00


	//   ....[27]....
        /*01d8*/ 	.word	0x00008da0


	//----- nvinfo : EIATTR_VRC_CTA_INIT_COUNT
	.align		4
.L_1399:
        /*01dc*/ 	.byte	0x02, 0x4a
	.zero		1
	.zero		1


	//----- nvinfo : EIATTR_EXIT_INSTR_OFFSETS
	.align		4
        /*01e0*/ 	.byte	0x04, 0x1c
        /*01e2*/ 	.short	(.L_1401 - .L_1400)


	//   ....[0]....
.L_1400:
        /*01e4*/ 	.word	0x00000430


	//   ....[1]....
        /*01e8*/ 	.word	0x00009210


	//----- nvinfo : EIATTR_MAX_THREADS
	.align		4
.L_1401:
        /*01ec*/ 	.byte	0x04, 0x05
        /*01ee*/ 	.short	(.L_1403 - .L_1402)
.L_1402:
        /*01f0*/ 	.word	0x00000040
        /*01f4*/ 	.word	0x00000001
        /*01f8*/ 	.word	0x00000001


	//----- nvinfo : EIATTR_CRS_STACK_SIZE
	.align		4
.L_1403:
        /*01fc*/ 	.byte	0x04, 0x1e
        /*01fe*/ 	.short	(.L_1405 - .L_1404)
.L_1404:
        /*0200*/ 	.word	0x00000000


	//----- nvinfo : EIATTR_CBANK_PARAM_SIZE
	.align		4
.L_1405:
        /*0204*/ 	.byte	0x03, 0x19
        /*0206*/ 	.short	0x0118


	//----- nvinfo : EIATTR_PARAM_CBANK
	.align		4
        /*0208*/ 	.byte	0x04, 0x0a
        /*020a*/ 	.short	(.L_1407 - .L_1406)
	.align		4
.L_1406:
        /*020c*/ 	.word	index@(.nv.constant0._Z25selective_scan_fwd_kernelI32Selective_Scan_fwd_kernel_traitsILi64ELi16ELi1ELb0ELb1ELb0ELb0EN3c104HalfENS1_7complexIfEEEEv13SSMParamsBase)
        /*0210*/ 	.short	0x0380
        /*0212*/ 	.short	0x0118


	//----- nvinfo : EIATTR_SW_WAR
	.align		4
.L_1407:
        /*0214*/ 	.byte	0x04, 0x36
        /*0216*/ 	.short	(.L_1409 - .L_1408)
.L_1408:
        /*0218*/ 	.word	0x00000008
.L_1409:


//--------------------- .nv.info._Z25selective_scan_fwd_kernelI32Selective_Scan_fwd_kernel_traitsILi64ELi16ELi1ELb0ELb1ELb0ELb1EN3c104HalfENS1_7complexIfEEEEv13SSMParamsBase --------------------------
	.section	.nv.info._Z25selective_scan_fwd_kernelI32Selective_Scan_fwd_kernel_traitsILi64ELi16ELi1ELb0ELb1ELb0ELb1EN3c104HalfENS1_7complexIfEEEEv13SSMParamsBase,"",@"SHT_CUDA_INFO"
	.sectionflags	@""
	.align	4


	//----- nvinfo : EIATTR_CUDA_API_VERSION
	.align		4
        /*0000*/ 	.byte	0x04, 0x37
        /*0002*/ 	.short	(.L_1411 - .L_1410)
.L_1410:
        /*0004*/ 	.word	0x00000082


	//----- nvinfo : EIATTR_KPARAM_INFO
	.align		4
.L_1411:
        /*0008*/ 	.byte	0x04, 0x17
        /*000a*/ 	.short	(.L_1413 - .L_1412)
.L_1412:
        /*000c*/ 	.word	0x00000000
        /*0010*/ 	.short	0x0000
        /*0012*/ 	.short	0x0000
        /*0014*/ 	.byte	0x00, 0xf0, 0x61, 0x04


	//----- nvinfo : EIATTR_SPARSE_MMA_MASK
	.align		4
.L_1413:
        /*0018*/ 	.byte	0x03, 0x50
        /*001a*/ 	.short	0x0000


	//----- nvinfo : EIATTR_MAXREG_COUNT
	.align		4
        /*001c*/ 	.byte	0x03, 0x1b
        /*001e*/ 	.short	0x00a8


	//----- nvinfo : EIATTR_NUM_BARRIERS
	.align		4
        /*0020*/ 	.byte	0x02, 0x4c
        /*0022*/ 	.byte	0x01
	.zero		1


	//----- nvinfo : EIATTR_ANNOTATIONS
	.align		4
        /*0024*/ 	.byte	0x04, 0x55
        /*0026*/ 	.short	(.L_1415 - .L_1414)


	//   ....[0]....
.L_1414:
        /* <DEDUP_REMOVED lines=13> */


	//----- nvinfo : EIATTR_MERCURY_ISA_VERSION
	.align		4
.L_1415:
        /*00e0*/ 	.byte	0x03, 0x5f
        /*00e2*/ 	.short	0x0101


	//----- nvinfo : EIATTR_INT_WARP_WIDE_INSTR_OFFSETS
	.align		4
        /*00e4*/ 	.byte	0x04, 0x31
        /*00e6*/ 	.short	(.L_1417 - .L_1416)


	//   ....[0]....
.L_1416:
        /*00e8*/ 	.word	0x00007860


	//----- nvinfo : EIATTR_COOP_GROUP_MASK_REGIDS
	.align		4
.L_1417:
        /*00ec*/ 	.byte	0x04, 0x29
        /*00ee*/ 	.short	(.L_1419 - .L_1418)


	//   ....[0]....
.L_1418:
        /*00f0*/ 	.word	0xffffffff


	//   ....[1]....
        /*00f4*/ 	.word	0xffffffff


	//   ....[2]....
        /*00f8*/ 	.word	0xffffffff


	//   ....[3]....
        /*00fc*/ 	.word	0xffffffff


	//   ....[4]....
        /*0100*/ 	.word	0xffffffff


	//   ....[5]....
        /*0104*/ 	.word	0xffffffff


	//   ....[6]....
        /*0108*/ 	.word	0xffffffff


	//   ....[7]....
        /*010c*/ 	.word	0xffffffff


	//   ....[8]....
        /*0110*/ 	.word	0xffffffff


	//   ....[9]....
        /*0114*/ 	.word	0xffffffff


	//   ....[10]....
        /*0118*/ 	.word	0xffffffff


	//   ....[11]....
        /*011c*/ 	.word	0xffffffff


	//   ....[12]....
        /*0120*/ 	.word	0xffffffff


	//   ....[13]....
        /*0124*/ 	.word	0xffffffff


	//   ....[14]....
        /*0128*/ 	.word	0xffffffff


	//   ....[15]....
        /*012c*/ 	.word	0xffffffff


	//   ....[16]....
        /*0130*/ 	.word	0xffffffff


	//   ....[17]....
        /*0134*/ 	.word	0xffffffff


	//   ....[18]....
        /*0138*/ 	.word	0xffffffff


	//   ....[19]....
        /*013c*/ 	.word	0xffffffff


	//   ....[20]....
        /*0140*/ 	.word	0xffffffff


	//   ....[21]....
        /*0144*/ 	.word	0xffffffff


	//   ....[22]....
        /*0148*/ 	.word	0xffffffff


	//   ....[23]....
        /*014c*/ 	.word	0xffffffff


	//   ....[24]....
        /*0150*/ 	.word	0xffffffff


	//   ....[25]....
        /*0154*/ 	.word	0xffffffff


	//   ....[26]....
        /*0158*/ 	.word	0xffffffff


	//   ....[27]....
        /*015c*/ 	.word	0xffffffff


	//   ....[28]....
        /*0160*/ 	.word	0xffffffff


	//   ....[29]....
        /*0164*/ 	.word	0xffffffff


	//----- nvinfo : EIATTR_COOP_GROUP_INSTR_OFFSETS
	.align		4
.L_1419:
        /*0168*/ 	.byte	0x04, 0x28
        /*016a*/ 	.short	(.L_1421 - .L_1420)


	//   ....[0]....
.L_1420:
        /*016c*/ 	.word	0x00001470


	//   ....[1]....
        /*0170*/ 	.word	0x000019e0


	//   ....[2]....
        /*0174*/ 	.word	0x000058c0


	//   ....[3]....
        /*0178*/ 	.word	0x00007410


	//   ....[4]....
        /*017c*/ 	.word	0x00007440


	//   ....[5]....
        /*0180*/ 	.word	0x00007460


	//   ....[6]....
        /*0184*/ 	.word	0x00007480


	//   ....[7]....
        /*0188*/ 	.word	0x00007510


	//   ....[8]....
        /*018c*/ 	.word	0x00007540


	//   ....[9]....
        /*0190*/ 	.word	0x00007550


	//   ....[10]....
        /*0194*/ 	.word	0x00007570


	//   ....[11]....
        /*0198*/ 	.word	0x00007600


	//   ....[12]....
        /*019c*/ 	.word	0x00007630


	//   ....[13]....
        /*01a0*/ 	.word	0x00007640


	//   ....[14]....
        /*01a4*/ 	.word	0x00007650


	//   ....[15]....
        /*01a8*/ 	.word	0x000076f0


	//   ....[16]....
        /*01ac*/ 	.word	0x00007720


	//   ....[17]....
        /*01b0*/ 	.word	0x00007730


	//   ....[18]....
        /*01b4*/ 	.word	0x00007740


	//   ....[19]....
        /*01b8*/ 	.word	0x000077f0


	//   ....[20]....
        /*01bc*/ 	.word	0x00007810


	//   ....[21]....
        /*01c0*/ 	.word	0x00007820


	//   ....[22]....
        /*01c4*/ 	.word	0x00007830


	//   ....[23]....
        /*01c8*/ 	.word	0x00007ab0


	//   ....[24]....
        /*01cc*/ 	.word	0x00007ac0


	//   ....[25]....
        /*01d0*/ 	.word	0x00007ad0


	//   ....[26]....
        /*01d4*/ 	.word	0x00007ae0


	//   ....[27]....
        /*01d8*/ 	.word	0x00008d50


	//   ....[28]....
        /*01dc*/ 	.word	0x00009670


	//   ....[29]....
        /*01e0*/ 	.word	0x0000a0c0


	//----- nvinfo : EIATTR_VRC_CTA_INIT_COUNT
	.align		4
.L_1421:
        /*01e4*/ 	.byte	0x02, 0x4a
	.zero		1
	.zero		1


	//----- nvinfo : EIATTR_EXIT_INSTR_OFFSETS
	.align		4
        /*01e8*/ 	.byte	0x04, 0x1c
        /*01ea*/ 	.short	(.L_1423 - .L_1422)


	//   ....[0]....
.L_1422:
        /*01ec*/ 	.word	0x00000430


	//   ....[1]....
        /*01f0*/ 	.word	0x0000a510


	//----- nvinfo : EIATTR_MAX_THREADS
	.align		4
.L_1423:
        /*01f4*/ 	.byte	0x04, 0x05
        /*01f6*/ 	.short	(.L_1425 - .L_1424)
.L_1424:
        /*01f8*/ 	.word	0x00000040
        /*01fc*/ 	.word	0x00000001
        /*0200*/ 	.word	0x00000001


	//----- nvinfo : EIATTR_CRS_STACK_SIZE
	.align		4
.L_1425:
        /*0204*/ 	.byte	0x04, 0x1e
        /*0206*/ 	.short	(.L_1427 - .L_1426)
.L_1426:
        /*0208*/ 	.word	0x00000000


	//----- nvinfo : EIATTR_CBANK_PARAM_SIZE
	.align		4
.L_1427:
        /*020c*/ 	.byte	0x03, 0x19
        /*020e*/ 	.short	0x0118


	//----- nvinfo : EIATTR_PARAM_CBANK
	.align		4
        /*0210*/ 	.byte	0x04, 0x0a
        /*0212*/ 	.short	(.L_1429 - .L_1428)
	.align		4
.L_1428:
        /*0214*/ 	.word	index@(.nv.constant0._Z25selective_scan_fwd_kernelI32Selective_Scan_fwd_kernel_traitsILi64ELi16ELi1ELb0ELb1ELb0ELb1EN3c104HalfENS1_7complexIfEEEEv13SSMParamsBase)
        /*0218*/ 	.short	0x0380
        /*021a*/ 	.short	0x0118


	//----- nvinfo : EIATTR_SW_WAR
	.align		4
.L_1429:
        /*021c*/ 	.byte	0x04, 0x36
        /*021e*/ 	.short	(.L_1431 - .L_1430)
.L_1430:
        /*0220*/ 	.word	0x00000008
.L_1431:


//--------------------- .nv.info._Z25selective_scan_fwd_kernelI32Selective_Scan_fwd_kernel_traitsILi64ELi16ELi1ELb0ELb1ELb1ELb0EN3c104HalfENS1_7complexIfEEEEv13SSMParamsBase --------------------------
	.section	.nv.info._Z25selective_scan_fwd_kernelI32Selective_Scan_fwd_kernel_traitsILi64ELi16ELi1ELb0ELb1ELb1ELb0EN3c104HalfENS1_7complexIfEEEEv13SSMParamsBase,"",@"SHT_CUDA_INFO"
	.sectionflags	@""
	.align	4


	//----- nvinfo : EIATTR_CUDA_API_VERSION
	.align		4
        /*0000*/ 	.byte	0x04, 0x37
        /*0002*/ 	.short	(.L_1433 - .L_1432)
.L_1432:
        /*0004*/ 	.word	0x00000082


	//----- nvinfo : EIATTR_KPARAM_INFO
	.align		4
.L_1433:
        /*0008*/ 	.byte	0x04, 0x17
        /*000a*/ 	.short	(.L_1435 - .L_1434)
.L_1434:
        /*000c*/ 	.word	0x00000000
        /*0010*/ 	.short	0x0000
        /*0012*/ 	.short	0x0000
        /*0014*/ 	.byte	0x00, 0xf0, 0x61, 0x04


	//----- nvinfo : EIATTR_SPARSE_MMA_MASK
	.align		4
.L_1435:
        /*0018*/ 	.byte	0x03, 0x50
        /*001a*/ 	.short	0x0000


	//----- nvinfo : EIATTR_MAXREG_COUNT
	.align		4
        /*001c*/ 	.byte	0x03, 0x1b
        /*001e*/ 	.short	0x00a8


	//----- nvinfo : EIATTR_NUM_BARRIERS
	.align		4
        /*0020*/ 	.byte	0x02, 0x4c
        /*0022*/ 	.byte	0x01
	.zero		1


	//----- nvinfo : EIATTR_ANNOTATIONS
	.align		4
        /*0024*/ 	.byte	0x04, 0x55
        /*0026*/ 	.short	(.L_1437 - .L_1436)


	//   ....[0]....
.L_1436:
        /* <DEDUP_REMOVED lines=35> */


	//----- nvinfo : EIATTR_MERCURY_ISA_VERSION
	.align		4
.L_1437:
        /*0248*/ 	.byte	0x03, 0x5f
        /*024a*/ 	.short	0x0101


	//----- nvinfo : EIATTR_INT_WARP_WIDE_INSTR_OFFSETS
	.align		4
        /*024c*/ 	.byte	0x04, 0x31
        /*024e*/ 	.short	(.L_1439 - .L_1438)


	//   ....[0]....
.L_1438:
        /*0250*/ 	.word	0x00008200


	//----- nvinfo : EIATTR_COOP_GROUP_MASK_REGIDS
	.align		4
.L_1439:
        /*0254*/ 	.byte	0x04, 0x29
        /*0256*/ 	.short	(.L_1441 - .L_1440)


	//   ....[0]....
.L_1440:
        /*0258*/ 	.word	0xffffffff


	//   ....[1]....
        /*025c*/ 	.word	0xffffffff


	//   ....[2]....
        /*0260*/ 	.word	0xffffffff


	//   ....[3]....
        /*0264*/ 	.word	0xffffffff


	//   ....[4]....
        /*0268*/ 	.word	0xffffffff


	//   ....[5]....
        /*026c*/ 	.word	0xffffffff


	//   ....[6]....
        /*0270*/ 	.word	0xffffffff


	//   ....[7]....
        /*0274*/ 	.word	0xffffffff


	//   ....[8]....
        /*0278*/ 	.word	0xffffffff


	//   ....[9]....
        /*027c*/ 	.word	0xffffffff


	//   ....[10]....
        /*0280*/ 	.word	0xffffffff


	//   ....[11]....
        /*0284*/ 	.word	0xffffffff


	//   ....[12]....
        /*0288*/ 	.word	0xffffffff


	//   ....[13]....
        /*028c*/ 	.word	0xffffffff


	//   ....[14]....
        /*0290*/ 	.word	0xffffffff


	//   ....[15]....
        /*0294*/ 	.word	0xffffffff


	//   ....[16]....
        /*0298*/ 	.word	0xffffffff


	//   ....[17]....
        /*029c*/ 	.word	0xffffffff


	//   ....[18]....
        /*02a0*/ 	.word	0xffffffff


	//   ....[19]....
        /*02a4*/ 	.word	0xffffffff


	//   ....[20]....
        /*02a8*/ 	.word	0xffffffff


	//   ....[21]....
        /*02ac*/ 	.word	0xffffffff


	//   ....[22]....
        /*02b0*/ 	.word	0xffffffff


	//   ....[23]....
        /*02b4*/ 	.word	0xffffffff


	//   ....[24]....
        /*02b8*/ 	.word	0xffffffff


	//   ....[25]....
        /*02bc*/ 	.word	0xffffffff


	//   ....[26]....
        /*02c0*/ 	.word	0xffffffff


	//   ....[27]....
        /*02c4*/ 	.word	0xffffffff


	//   ....[28]....
        /*02c8*/ 	.word	0xffffffff


	//----- nvinfo : EIATTR_COOP_GROUP_INSTR_OFFSETS
	.align		4
.L_1441:
        /*02cc*/ 	.byte	0x04, 0x28
        /*02ce*/ 	.short	(.L_1443 - .L_1442)


	//   ....[0]....
.L_1442:
        /*02d0*/ 	.word	0x000014c0


	//   ....[1]....
        /*02d4*/ 	.word	0x00001b10


	//   ....[2]....
        /*02d8*/ 	.word	0x000058f0


	//   ....[3]....
        /*02dc*/ 	.word	0x00007d50


	//   ....[4]....
        /*02e0*/ 	.word	0x00007d80


	//   ....[5]....
        /*02e4*/ 	.word	0x00007da0


	//   ....[6]....
        /*02e8*/ 	.word	0x00007db0


	//   ....[7]....
        /*02ec*/ 	.word	0x00007e40


	//   ....[8]....
        /*02f0*/ 	.word	0x00007e70


	//   ....[9]....
        /*02f4*/ 	.word	0x00007e90


	//   ....[10]....
        /*02f8*/ 	.word	0x00007eb0


	//   ....[11]....
        /*02fc*/ 	.word	0x00007f30


	//   ....[12]....
        /*0300*/ 	.word	0x00007f70


	//   ....[13]....
        /*0304*/ 	.word	0x00007f90


	//   ....[14]....
        /*0308*/ 	.word	0x00007fa0


	//   ....[15]....
        /*030c*/ 	.word	0x00008040


	//   ....[16]....
        /*0310*/ 	.word	0x00008070


	//   ....[17]....
        /*0314*/ 	.word	0x00008090


	//   ....[18]....
        /*0318*/ 	.word	0x000080a0


	//   ....[19]....
        /*031c*/ 	.word	0x00008150


	//   ....[20]....
        /*0320*/ 	.word	0x00008170


	//   ....[21]....
        /*0324*/ 	.word	0x00008180


	//   ....[22]....
        /*0328*/ 	.word	0x00008190


	//   ....[23]....
        /*032c*/ 	.word	0x00008390


	//   ....[24]....
        /*0330*/ 	.word	0x00008750


	//   ....[25]....
        /*0334*/ 	.word	0x00008770


	//   ....[26]....
        /*0338*/ 	.word	0x00008790


	//   ....[27]....
        /*033c*/ 	.word	0x000087b0


	//   ....[28]....
        /*0340*/ 	.word	0x00009c40


	//----- nvinfo : EIATTR_VRC_CTA_INIT_COUNT
	.align		4
.L_1443:
        /*0344*/ 	.byte	0x02, 0x4a
	.zero		1
	.zero		1


	//----- nvinfo : EIATTR_EXIT_INSTR_OFFSETS
	.align		4
        /*0348*/ 	.byte	0x04, 0x1c
        /*034a*/ 	.short	(.L_1445 - .L_1444)


	//   ....[0]....
.L_1444:
        /*034c*/ 	.word	0x000004b0


	//   ....[1]....
        /*0350*/ 	.word	0x0000a130


	//----- nvinfo : EIATTR_MAX_THREADS
	.align		4
.L_1445:
        /*0354*/ 	.byte	0x04, 0x05
        /*0356*/ 	.short	(.L_1447 - .L_1446)
.L_1446:
        /*0358*/ 	.word	0x00000040
        /*035c*/ 	.word	0x00000001
        /*0360*/ 	.word	0x00000001


	//----- nvinfo : EIATTR_CRS_STACK_SIZE
	.align		4
.L_1447:
        /*0364*/ 	.byte	0x04, 0x1e
        /*0366*/ 	.short	(.L_1449 - .L_1448)
.L_1448:
        /*0368*/ 	.word	0x00000000


	//----- nvinfo : EIATTR_CBANK_PARAM_SIZE
	.align		4
.L_1449:
        /*036c*/ 	.byte	0x03, 0x19
        /*036e*/ 	.short	0x0118


	//----- nvinfo : EIATTR_PARAM_CBANK
	.align		4
        /*0370*/ 	.byte	0x04, 0x0a
        /*0372*/ 	.short	(.L_1451 - .L_1450)
	.align		4
.L_1450:
        /*0374*/ 	.word	index@(.nv.constant0._Z25selective_scan_fwd_kernelI32Selective_Scan_fwd_kernel_traitsILi64ELi16ELi1ELb0ELb1ELb1ELb0EN3c104HalfENS1_7complexIfEEEEv13SSMParamsBase)
        /*0378*/ 	.short	0x0380
        /*037a*/ 	.short	0x0118


	//----- nvinfo : EIATTR_SW_WAR
	.align		4
.L_1451:
        /*037c*/ 	.byte	0x04, 0x36
        /*037e*/ 	.short	(.L_1453 - .L_1452)
.L_1452:
        /*0380*/ 	.word	0x00000008
.L_1453:


//--------------------- .nv.info._Z25selective_scan_fwd_kernelI32Selective_Scan_fwd_kernel_traitsILi64ELi16ELi1ELb0ELb1ELb1ELb1EN3c104HalfENS1_7complexIfEEEEv13SSMParamsBase --------------------------
	.section	.nv.info._Z25selective_scan_fwd_kernelI32Selective_Scan_fwd_kernel_traitsILi64ELi16ELi1ELb0ELb1ELb1ELb1EN3c104HalfENS1_7complexIfEEEEv13SSMParamsBase,"",@"SHT_CUDA_INFO"
	.sectionflags	@""
	.align	4


	//----- nvinfo : EIATTR_CUDA_API_VERSION
	.align		4
        /*0000*/ 	.byte	0x04, 0x37
        /*0002*/ 	.short	(.L_1455 - .L_1454)
.L_1454:
        /*0004*/ 	.word	0x00000082


	//----- nvinfo : EIATTR_KPARAM_INFO
	.align		4
.L_1455:
        /*0008*/ 	.byte	0x04, 0x17
        /*000a*/ 	.short	(.L_1457 - .L_1456)
.L_1456:
        /*000c*/ 	.word	0x00000000
        /*0010*/ 	.short	0x0000
        /*0012*/ 	.short	0x0000
        /*0014*/ 	.byte	0x00, 0xf0, 0x61, 0x04


	//----- nvinfo : EIATTR_SPARSE_MMA_MASK
	.align		4
.L_1457:
        /*0018*/ 	.byte	0x03, 0x50
        /*001a*/ 	.short	0x0000


	//----- nvinfo : EIATTR_MAXREG_COUNT
	.align		4
        /*001c*/ 	.byte	0x03, 0x1b
        /*001e*/ 	.short	0x00a8


	//----- nvinfo : EIATTR_NUM_BARRIERS
	.align		4
        /*0020*/ 	.byte	0x02, 0x4c
        /*0022*/ 	.byte	0x01
	.zero		1


	//----- nvinfo : EIATTR_ANNOTATIONS
	.align		4
        /*0024*/ 	.byte	0x04, 0x55
        /*0026*/ 	.short	(.L_1459 - .L_1458)


	//   ....[0]....
.L_1458:
        /* <DEDUP_REMOVED lines=37> */


	//----- nvinfo : EIATTR_MERCURY_ISA_VERSION
	.align		4
.L_1459:
        /*0260*/ 	.byte	0x03, 0x5f
        /*0262*/ 	.short	0x0101


	//----- nvinfo : EIATTR_INT_WARP_WIDE_INSTR_OFFSETS
	.align		4
        /*0264*/ 	.byte	0x04, 0x31
        /*0266*/ 	.short	(.L_1461 - .L_1460)


	//   ....[0]....
.L_1460:
        /*0268*/ 	.word	0x00008260


	//----- nvinfo : EIATTR_COOP_GROUP_MASK_REGIDS
	.align		4
.L_1461:
        /*026c*/ 	.byte	0x04, 0x29
        /*026e*/ 	.short	(.L_1463 - .L_1462)


	//   ....[0]....
.L_1462:
        /*0270*/ 	.word	0xffffffff


	//   ....[1]....
        /*0274*/ 	.word	0xffffffff


	//   ....[2]....
        /*0278*/ 	.word	0xffffffff


	//   ....[3]....
        /*027c*/ 	.word	0xffffffff


	//   ....[4]....
        /*0280*/ 	.word	0xffffffff


	//   ....[5]....
        /*0284*/ 	.word	0xffffffff


	//   ....[6]....
        /*0288*/ 	.word	0xffffffff


	//   ....[7]....
        /*028c*/ 	.word	0xffffffff


	//   ....[8]....
        /*0290*/ 	.word	0xffffffff


	//   ....[9]....
        /*0294*/ 	.word	0xffffffff


	//   ....[10]....
        /*0298*/ 	.word	0xffffffff


	//   ....[11]....
        /*029c*/ 	.word	0xffffffff


	//   ....[12]....
        /*02a0*/ 	.word	0xffffffff


	//   ....[13]....
        /*02a4*/ 	.word	0xffffffff


	//   ....[14]....
        /*02a8*/ 	.word	0xffffffff


	//   ....[15]....
        /*02ac*/ 	.word	0xffffffff


	//   ....[16]....
        /*02b0*/ 	.word	0xffffffff


	//   ....[17]....
        /*02b4*/ 	.word	0xffffffff


	//   ....[18]....
        /*02b8*/ 	.word	0xffffffff


	//   ....[19]....
        /*02bc*/ 	.word	0xffffffff


	//   ....[20]....
        /*02c0*/ 	.word	0xffffffff


	//   ....[21]....
        /*02c4*/ 	.word	0xffffffff


	//   ....[22]....
        /*02c8*/ 	.word	0xffffffff


	//   ....[23]....
        /*02cc*/ 	.word	0xffffffff


	//   ....[24]....
        /*02d0*/ 	.word	0xffffffff


	//   ....[25]....
        /*02d4*/ 	.word	0xffffffff


	//   ....[26]....
        /*02d8*/ 	.word	0xffffffff


	//   ....[27]....
        /*02dc*/ 	.word	0xffffffff


	//   ....[28]....
        /*02e0*/ 	.word	0xffffffff


	//   ....[29]....
        /*02e4*/ 	.word	0xffffffff


	//   ....[30]....
        /*02e8*/ 	.word	0xffffffff


	//----- nvinfo : EIATTR_COOP_GROUP_INSTR_OFFSETS
	.align		4
.L_1463:
        /*02ec*/ 	.byte	0x04, 0x28
        /*02ee*/ 	.short	(.L_1465 - .L_1464)


	//   ....[0]....
.L_1464:
        /*02f0*/ 	.word	0x000014c0


	//   ....[1]....
        /*02f4*/ 	.word	0x00001b10


	//   ....[2]....
        /*02f8*/ 	.word	0x00005930


	//   ....[3]....
        /*02fc*/ 	.word	0x00007d60


	//   ....[4]....
        /*0300*/ 	.word	0x00007d80


	//   ....[5]....
        /*0304*/ 	.word	0x00007da0


	//   ....[6]....
        /*0308*/ 	.word	0x00007dc0


	//   ....[7]....
        /*030c*/ 	.word	0x00007e40


	//   ....[8]....
        /*0310*/ 	.word	0x00007e70


	//   ....[9]....
        /*0314*/ 	.word	0x00007e90


	//   ....[10]....
        /*0318*/ 	.word	0x00007eb0


	//   ....[11]....
        /*031c*/ 	.word	0x00007f50


	//   ....[12]....
        /*0320*/ 	.word	0x00007f70


	//   ....[13]....
        /*0324*/ 	.word	0x00007f90


	//   ....[14]....
        /*0328*/ 	.word	0x00007fa0


	//   ....[15]....
        /*032c*/ 	.word	0x00008040


	//   ....[16]....
        /*0330*/ 	.word	0x00008080


	//   ....[17]....
        /*0334*/ 	.word	0x00008090


	//   ....[18]....
        /*0338*/ 	.word	0x000080a0


	//   ....[19]....
        /*033c*/ 	.word	0x00008160


	//   ....[20]....
        /*0340*/ 	.word	0x00008170


	//   ....[21]....
        /*0344*/ 	.word	0x00008190


	//   ....[22]....
        /*0348*/ 	.word	0x000081a0


	//   ....[23]....
        /*034c*/ 	.word	0x000083a0


	//   ....[24]....
        /*0350*/ 	.word	0x00008760


	//   ....[25]....
        /*0354*/ 	.word	0x00008780


	//   ....[26]....
        /*0358*/ 	.word	0x000087a0


	//   ....[27]....
        /*035c*/ 	.word	0x000087c0


	//   ....[28]....
        /*0360*/ 	.word	0x00009d00


	//   ....[29]....
        /*0364*/ 	.word	0x0000a5e0


	//   ....[30]....
        /*0368*/ 	.word	0x0000b020


	//----- nvinfo : EIATTR_VRC_CTA_INIT_COUNT
	.align		4
.L_1465:
        /*036c*/ 	.byte	0x02, 0x4a
	.zero		1
	.zero		1


	//----- nvinfo : EIATTR_EXIT_INSTR_OFFSETS
	.align		4
        /*0370*/ 	.byte	0x04, 0x1c
        /*0372*/ 	.short	(.L_1467 - .L_1466)


	//   ....[0]....
.L_1466:
        /*0374*/ 	.word	0x000004b0


	//   ....[1]....
        /*0378*/ 	.word	0x0000b480


	//----- nvinfo : EIATTR_MAX_THREADS
	.align		4
.L_1467:
        /*037c*/ 	.byte	0x04, 0x05
        /*037e*/ 	.short	(.L_1469 - .L_1468)
.L_1468:
        /*0380*/ 	.word	0x00000040
        /*0384*/ 	.word	0x00000001
        /*0388*/ 	.word	0x00000001


	//----- nvinfo : EIATTR_CRS_STACK_SIZE
	.align		4
.L_1469:
        /*038c*/ 	.byte	0x04, 0x1e
        /*038e*/ 	.short	(.L_1471 - .L_1470)
.L_1470:
        /*0390*/ 	.word	0x00000000


	//----- nvinfo : EIATTR_CBANK_PARAM_SIZE
	.align		4
.L_1471:
        /*0394*/ 	.byte	0x03, 0x19
        /*0396*/ 	.short	0x0118


	//----- nvinfo : EIATTR_PARAM_CBANK
	.align		4
        /*0398*/ 	.byte	0x04, 0x0a
        /*039a*/ 	.short	(.L_1473 - .L_1472)
	.align		4
.L_1472:
        /*039c*/ 	.word	index@(.nv.constant0._Z25selective_scan_fwd_kernelI32Selective_Scan_fwd_kernel_traitsILi64ELi16ELi1ELb0ELb1ELb1ELb1EN3c104HalfENS1_7complexIfEEEEv13SSMParamsBase)
        /*03a0*/ 	.short	0x0380
        /*03a2*/ 	.short	0x0118


	//----- nvinfo : EIATTR_SW_WAR
	.align		4
.L_1473:
        /*03a4*/ 	.byte	0x04, 0x36
        /*03a6*/ 	.short	(.L_1475 - .L_1474)
.L_1474:
        /*03a8*/ 	.word	0x00000008
.L_1475:


//--------------------- .nv.info._Z25selective_scan_fwd_kernelI32Selective_Scan_fwd_kernel_traitsILi64ELi16ELi1ELb1ELb0ELb0ELb0EN3c104HalfENS1_7complexIfEEEEv13SSMParamsBase --------------------------
	.section	.nv.info._Z25selective_scan_fwd_kernelI32Selective_Scan_fwd_kernel_traitsILi64ELi16ELi1ELb1ELb0ELb0ELb0EN3c104HalfENS1_7complexIfEEEEv13SSMParamsBase,"",@"SHT_CUDA_INFO"
	.sectionflags	@""
	.align	4


	//----- nvinfo : EIATTR_CUDA_API_VERSION
	.align		4
        /*0000*/ 	.byte	0x04, 0x37
        /*0002*/ 	.short	(.L_1477 - .L_1476)
.L_1476:
        /*0004*/ 	.word	0x00000082


	//----- nvinfo : EIATTR_KPARAM_INFO
	.align		4
.L_1477:
        /*0008*/ 	.byte	0x04, 0x17
        /*000a*/ 	.short	(.L_1479 - .L_1478)
.L_1478:
        /*000c*/ 	.word	0x00000000
        /*0010*/ 	.short	0x0000
        /*0012*/ 	.short	0x0000
        /*0014*/ 	.byte	0x00, 0xf0, 0x61, 0x04


	//----- nvinfo : EIATTR_SPARSE_MMA_MASK
	.align		4
.L_1479:
        /*0018*/ 	.byte	0x03, 0x50
        /*001a*/ 	.short	0x0000


	//----- nvinfo : EIATTR_MAXREG_COUNT
	.align		4
        /*001c*/ 	.byte	0x03, 0x1b
        /*001e*/ 	.short	0x00a8


	//----- nvinfo : EIATTR_NUM_BARRIERS
	.align		4
        /*0020*/ 	.byte	0x02, 0x4c
        /*0022*/ 	.byte	0x01
	.zero		1


	//----- nvinfo : EIATTR_MERCURY_ISA_VERSION
	.align		4
        /*0024*/ 	.byte	0x03, 0x5f
        /*0026*/ 	.short	0x0101


	//----- nvinfo : EIATTR_COOP_GROUP_MASK_REGIDS
	.align		4
        /*0028*/ 	.byte	0x04, 0x29
        /*002a*/ 	.short	(.L_1481 - .L_1480)


	//   ....[0]....
.L_1480:
        /*002c*/ 	.word	0xffffffff


	//   ....[1]....
        /*0030*/ 	.word	0xffffffff


	//   ....[2]....
        /*0034*/ 	.word	0xffffffff


	//   ....[3]....
        /*0038*/ 	.word	0xffffffff


	//   ....[4]....
        /*003c*/ 	.word	0xffffffff


	//   ....[5]....
        /*0040*/ 	.word	0xffffffff


	//   ....[6]....
        /*0044*/ 	.word	0xffffffff


	//   ....[7]....
        /*0048*/ 	.word	0xffffffff


	//   ....[8]....
        /*004c*/ 	.word	0xffffffff


	//   ....[9]....
        /*0050*/ 	.word	0xffffffff


	//   ....[10]....
        /*0054*/ 	.word	0xffffffff


	//   ....[11]....
        /*0058*/ 	.word	0xffffffff


	//   ....[12]....
        /*005c*/ 	.word	0xffffffff


	//   ....[13]....
        /*0060*/ 	.word	0xffffffff


	//   ....[14]....
        /*0064*/ 	.word	0xffffffff


	//   ....[15]....
        /*0068*/ 	.word	0xffffffff


	//   ....[16]....
        /*006c*/ 	.word	0xffffffff


	//   ....[17]....
        /*0070*/ 	.word	0xffffffff


	//   ....[18]....
        /*0074*/ 	.word	0xffffffff


	//   ....[19]....
        /*0078*/ 	.word	0xffffffff


	//   ....[20]....
        /*007c*/ 	.word	0xffffffff


	//   ....[21]....
        /*0080*/ 	.word	0xffffffff


	//   ....[22]....
        /*0084*/ 	.word	0xffffffff


	//   ....[23]....
        /*0088*/ 	.word	0xffffffff


	//   ....[24]....
        /*008c*/ 	.word	0xffffffff


	//   ....[25]....
        /*0090*/ 	.word	0xffffffff


	//   ....[26]....
        /*0094*/ 	.word	0xffffffff


	//----- nvinfo : EIATTR_COOP_GROUP_INSTR_OFFSETS
	.align		4
.L_1481:
        /*0098*/ 	.byte	0x04, 0x28
        /*009a*/ 	.short	(.L_1483 - .L_1482)


	//   ....[0]....
.L_1482:
        /*009c*/ 	.word	0x000005e0


	//   ....[1]....
        /*00a0*/ 	.word	0x00000680


	//   ....[2]....
        /*00a4*/ 	.word	0x00004170


	//   ....[3]....
        /*00a8*/ 	.word	0x000041a0


	//   ....[4]....
        /*00ac*/ 	.word	0x00004200


	//   ....[5]....
        /*00b0*/ 	.word	0x00004210


	//   ....[6]....
        /*00b4*/ 	.word	0x00004280


	//   ....[7]....
        /*00b8*/ 	.word	0x00004290


	//   ....[8]....
        /*00bc*/ 	.word	0x000042e0


	//   ....[9]....
        /*00c0*/ 	.word	0x00004300


	//   ....[10]....
        /*00c4*/ 	.word	0x00004370


	//   ....[11]....
        /*00c8*/ 	.word	0x000043a0


	//   ....[12]....
        /*00cc*/ 	.word	0x000043d0


	//   ....[13]....
        /*00d0*/ 	.word	0x000043e0


	//   ....[14]....
        /*00d4*/ 	.word	0x00004480


	//   ....[15]....
        /*00d8*/ 	.word	0x000044b0


	//   ....[16]....
        /*00dc*/ 	.word	0x000044c0


	//   ....[17]....
        /*00e0*/ 	.word	0x000044d0


	//   ....[18]....
        /*00e4*/ 	.word	0x00004580


	//   ....[19]....
        /*00e8*/ 	.word	0x000045a0


	//   ....[20]....
        /*00ec*/ 	.word	0x000045b0


	//   ....[21]....
        /*00f0*/ 	.word	0x000045c0


	//   ....[22]....
        /*00f4*/ 	.word	0x000047d0


	//   ....[23]....
        /*00f8*/ 	.word	0x000047f0


	//   ....[24]....
        /*00fc*/ 	.word	0x00004810


	//   ....[25]....
        /*0100*/ 	.word	0x00004820


	//   ....[26]....
        /*0104*/ 	.word	0x00005790


	//----- nvinfo : EIATTR_VRC_CTA_INIT_COUNT
	.align		4
.L_1483:
        /*0108*/ 	.byte	0x02, 0x4a
	.zero		1
	.zero		1


	//----- nvinfo : EIATTR_EXIT_INSTR_OFFSETS
	.align		4
        /*010c*/ 	.byte	0x04, 0x1c
        /*010e*/ 	.short	(.L_1485 - .L_1484)


	//   ....[0]....
.L_1484:
        /*0110*/ 	.word	0x000001f0


	//   ....[1]....
        /*0114*/ 	.word	0x00005870


	//----- nvinfo : EIATTR_MAX_THREADS
	.align		4
.L_1485:
        /*0118*/ 	.byte	0x04, 0x05
        /*011a*/ 	.short	(.L_1487 - .L_1486)
.L_1486:
        /*011c*/ 	.word	0x00000040
        /*0120*/ 	.word	0x00000001
        /*0124*/ 	.word	0x00000001


	//----- nvinfo : EIATTR_CRS_STACK_SIZE
	.align		4
.L_1487:
        /*0128*/ 	.byte	0x04, 0x1e
        /*012a*/ 	.short	(.L_1489 - .L_1488)
.L_1488:
        /*012c*/ 	.word	0x00000000


	//----- nvinfo : EIATTR_CBANK_PARAM_SIZE
	.align		4
.L_1489:
        /*0130*/ 	.byte	0x03, 0x19
        /*0132*/ 	.short	0x0118


	//----- nvinfo : EIATTR_PARAM_CBANK
	.align		4
        /*0134*/ 	.byte	0x04, 0x0a
        /*0136*/ 	.short	(.L_1491 - .L_1490)
	.align		4
.L_1490:
        /*0138*/ 	.word	index@(.nv.constant0._Z25selective_scan_fwd_kernelI32Selective_Scan_fwd_kernel_traitsILi64ELi16ELi1ELb1ELb0ELb0ELb0EN3c104HalfENS1_7complexIfEEEEv13SSMParamsBase)
        /*013c*/ 	.short	0x0380
        /*013e*/ 	.short	0x0118


	//----- nvinfo : EIATTR_SW_WAR
	.align		4
.L_1491:
        /*0140*/ 	.byte	0x04, 0x36
        /*0142*/ 	.short	(.L_1493 - .L_1492)
.L_1492:
        /*0144*/ 	.word	0x00000008
.L_1493:


//--------------------- .nv.info._Z25selective_scan_fwd_kernelI32Selective_Scan_fwd_kernel_traitsILi64ELi16ELi1ELb1ELb0ELb0ELb1EN3c104HalfENS1_7complexIfEEEEv13SSMParamsBase --------------------------
	.section	.nv.info._Z25selective_scan_fwd_kernelI32Selective_Scan_fwd_kernel_traitsILi64ELi16ELi1ELb1ELb0ELb0ELb1EN3c104HalfENS1_7complexIfEEEEv13SSMParamsBase,"",@"SHT_CUDA_INFO"
	.sectionflags	@""
	.align	4


	//----- nvinfo : EIATTR_CUDA_API_VERSION
	.align		4
        /*0000*/ 	.byte	0x04, 0x37
        /*0002*/ 	.short	(.L_1495 - .L_1494)
.L_1494:
        /*0004*/ 	.word	0x00000082


	//----- nvinfo : EIATTR_KPARAM_INFO
	.align		4
.L_1495:
        /*0008*/ 	.byte	0x04, 0x17
        /*000a*/ 	.short	(.L_1497 - .L_1496)
.L_1496:
        /*000c*/ 	.word	0x00000000
        /*0010*/ 	.short	0x0000
        /*0012*/ 	.short	0x0000
        /*0014*/ 	.byte	0x00, 0xf0, 0x61, 0x04


	//----- nvinfo : EIATTR_SPARSE_MMA_MASK
	.align		4
.L_1497:
        /*0018*/ 	.byte	0x03, 0x50
        /*001a*/ 	.short	0x0000


	//----- nvinfo : EIATTR_MAXREG_COUNT
	.align		4
        /*001c*/ 	.byte	0x03, 0x1b
        /*001e*/ 	.short	0x00a8


	//----- nvinfo : EIATTR_NUM_BARRIERS
	.align		4
        /*0020*/ 	.byte	0x02, 0x4c
        /*0022*/ 	.byte	0x01
	.zero		1


	//----- nvinfo : EIATTR_MERCURY_ISA_VERSION
	.align		4
        /*0024*/ 	.byte	0x03, 0x5f
        /*0026*/ 	.short	0x0101


	//----- nvinfo : EIATTR_COOP_GROUP_MASK_REGIDS
	.align		4
        /*0028*/ 	.byte	0x04, 0x29
        /*002a*/ 	.short	(.L_1499 - .L_1498)


	//   ....[0]....
.L_1498:
        /*002c*/ 	.word	0xffffffff


	//   ....[1]....
        /*0030*/ 	.word	0xffffffff


	//   ....[2]....
        /*0034*/ 	.word	0xffffffff


	//   ....[3]....
        /*0038*/ 	.word	0xffffffff


	//   ....[4]....
        /*003c*/ 	.word	0xffffffff


	//   ....[5]....
        /*0040*/ 	.word	0xffffffff


	//   ....[6]....
        /*0044*/ 	.word	0xffffffff


	//   ....[7]....
        /*0048*/ 	.word	0xffffffff


	//   ....[8]....
        /*004c*/ 	.word	0xffffffff


	//   ....[9]....
        /*0050*/ 	.word	0xffffffff


	//   ....[10]....
        /*0054*/ 	.word	0xffffffff


	//   ....[11]....
        /*0058*/ 	.word	0xffffffff


	//   ....[12]....
        /*005c*/ 	.word	0xffffffff


	//   ....[13]....
        /*0060*/ 	.word	0xffffffff


	//   ....[14]....
        /*0064*/ 	.word	0xffffffff


	//   ....[15]....
        /*0068*/ 	.word	0xffffffff


	//   ....[16]....
        /*006c*/ 	.word	0xffffffff


	//   ....[17]....
        /*0070*/ 	.word	0xffffffff


	//   ....[18]....
        /*0074*/ 	.word	0xffffffff


	//   ....[19]....
        /*0078*/ 	.word	0xffffffff


	//   ....[20]....
        /*007c*/ 	.word	0xffffffff


	//   ....[21]....
        /*0080*/ 	.word	0xffffffff


	//   ....[22]....
        /*0084*/ 	.word	0xffffffff


	//   ....[23]....
        /*0088*/ 	.word	0xffffffff


	//   ....[24]....
        /*008c*/ 	.word	0xffffffff


	//   ....[25]....
        /*0090*/ 	.word	0xffffffff


	//   ....[26]....
        /*0094*/ 	.word	0xffffffff


	//   ....[27]....
        /*0098*/ 	.word	0xffffffff


	//   ....[28]....
        /*009c*/ 	.word	0xffffffff


	//----- nvinfo : EIATTR_COOP_GROUP_INSTR_OFFSETS
	.align		4
.L_1499:
        /*00a0*/ 	.byte	0x04, 0x28
        /*00a2*/ 	.short	(.L_1501 - .L_1500)


	//   ....[0]....
.L_1500:
        /*00a4*/ 	.word	0x000005e0


	//   ....[1]....
        /*00a8*/ 	.word	0x00000680


	//   ....[2]....
        /*00ac*/ 	.word	0x00004170


	//   ....[3]....
        /*00b0*/ 	.word	0x000041a0


	//   ....[4]....
        /*00b4*/ 	.word	0x00004200


	//   ....[5]....
        /*00b8*/ 	.word	0x00004210


	//   ....[6]....
        /*00bc*/ 	.word	0x00004280


	//   ....[7]....
        /*00c0*/ 	.word	0x00004290


	//   ....[8]....
        /*00c4*/ 	.word	0x000042e0


	//   ....[9]....
        /*00c8*/ 	.word	0x00004300


	//   ....[10]....
        /*00cc*/ 	.word	0x00004370


	//   ....[11]....
        /*00d0*/ 	.word	0x000043a0


	//   ....[12]....
        /*00d4*/ 	.word	0x000043d0


	//   ....[13]....
        /*00d8*/ 	.word	0x000043e0


	//   ....[14]....
        /*00dc*/ 	.word	0x00004480


	//   ....[15]....
        /*00e0*/ 	.word	0x000044b0


	//   ....[16]....
        /*00e4*/ 	.word	0x000044c0


	//   ....[17]....
        /*00e8*/ 	.word	0x000044d0


	//   ....[18]....
        /*00ec*/ 	.word	0x00004580


	//   ....[19]....
        /*00f0*/ 	.word	0x000045a0


	//   ....[20]....
        /*00f4*/ 	.word	0x000045b0


	//   ....[21]....
        /*00f8*/ 	.word	0x000045c0


	//   ....[22]....
        /*00fc*/ 	.word	0x000047d0


	//   ....[23]....
        /*0100*/ 	.word	0x000047f0


	//   ....[24]....
        /*0104*/ 	.word	0x00004810


	//   ....[25]....
        /*0108*/ 	.word	0x00004820


	//   ....[26]....
        /*010c*/ 	.word	0x00005740


	//   ....[27]....
        /*0110*/ 	.word	0x00005940


	//   ....[28]....
        /*0114*/ 	.word	0x000061d0


	//----- nvinfo : EIATTR_VRC_CTA_INIT_COUNT
	.align		4
.L_1501:
        /*0118*/ 	.byte	0x02, 0x4a
	.zero		1
	.zero		1


	//----- nvinfo : EIATTR_EXIT_INSTR_OFFSETS
	.align		4
        /*011c*/ 	.byte	0x04, 0x1c
        /*011e*/ 	.short	(.L_1503 - .L_1502)


	//   ....[0]....
.L_1502:
        /*0120*/ 	.word	0x000001f0


	//   ....[1]....
        /*0124*/ 	.word	0x00006230


	//----- nvinfo : EIATTR_MAX_THREADS
	.align		4
.L_1503:
        /*0128*/ 	.byte	0x04, 0x05
        /*012a*/ 	.short	(.L_1505 - .L_1504)
.L_1504:
        /*012c*/ 	.word	0x00000040
        /*0130*/ 	.word	0x00000001
        /*0134*/ 	.word	0x00000001


	//----- nvinfo : EIATTR_CRS_STACK_SIZE
	.align		4
.L_1505:
        /*0138*/ 	.byte	0x04, 0x1e
        /*013a*/ 	.short	(.L_1507 - .L_1506)
.L_1506:
        /*013c*/ 	.word	0x00000000


	//----- nvinfo : EIATTR_CBANK_PARAM_SIZE
	.align		4
.L_1507:
        /*0140*/ 	.byte	0x03, 0x19
        /*0142*/ 	.short	0x0118


	//----- nvinfo : EIATTR_PARAM_CBANK
	.align		4
        /*0144*/ 	.byte	0x04, 0x0a
        /*0146*/ 	.short	(.L_1509 - .L_1508)
	.align		4
.L_1508:
        /*0148*/ 	.word	index@(.nv.constant0._Z25selective_scan_fwd_kernelI32Selective_Scan_fwd_kernel_traitsILi64ELi16ELi1ELb1ELb0ELb0ELb1EN3c104HalfENS1_7complexIfEEEEv13SSMParamsBase)
        /*014c*/ 	.short	0x0380
        /*014e*/ 	.short	0x0118


	//----- nvinfo : EIATTR_SW_WAR
	.align		4
.L_1509:
        /*0150*/ 	.byte	0x04, 0x36
        /*0152*/ 	.short	(.L_1511 - .L_1510)
.L_1510:
        /*0154*/ 	.word	0x00000008
.L_1511:


//--------------------- .nv.info._Z25selective_scan_fwd_kernelI32Selective_Scan_fwd_kernel_traitsILi64ELi16ELi1ELb1ELb0ELb1ELb0EN3c104HalfENS1_7complexIfEEEEv13SSMParamsBase --------------------------
	.section	.nv.info._Z25selective_scan_fwd_kernelI32Selective_Scan_fwd_kernel_traitsILi64ELi16ELi1ELb1ELb0ELb1ELb0EN3c104HalfENS1_7complexIfEEEEv13SSMParamsBase,"",@"SHT_CUDA_INFO"
	.sectionflags	@""
	.align	4


	//----- nvinfo : EIATTR_CUDA_API_VERSION
	.align		4
        /*0000*/ 	.byte	0x04, 0x37
        /*0002*/ 	.short	(.L_1513 - .L_1512)
.L_1512:
        /*0004*/ 	.word	0x00000082


	//----- nvinfo : EIATTR_KPARAM_INFO
	.align		4
.L_1513:
        /*0008*/ 	.byte	0x04, 0x17
        /*000a*/ 	.short	(.L_1515 - .L_1514)
.L_1514:
        /*000c*/ 	.word	0x00000000
        /*0010*/ 	.short	0x0000
        /*0012*/ 	.short	0x0000
        /*0014*/ 	.byte	0x00, 0xf0, 0x61, 0x04


	//----- nvinfo : EIATTR_SPARSE_MMA_MASK
	.align		4
.L_1515:
        /*0018*/ 	.byte	0x03, 0x50
        /*001a*/ 	.short	0x0000


	//----- nvinfo : EIATTR_MAXREG_COUNT
	.align		4
        /*001c*/ 	.byte	0x03, 0x1b
        /*001e*/ 	.short	0x00a8


	//----- nvinfo : EIATTR_NUM_BARRIERS
	.align		4
        /*0020*/ 	.byte	0x02, 0x4c
        /*0022*/ 	.byte	0x01
	.zero		1


	//----- nvinfo : EIATTR_MERCURY_ISA_VERSION
	.align		4
        /*0024*/ 	.byte	0x03, 0x5f
        /*0026*/ 	.short	0x0101


	//----- nvinfo : EIATTR_COOP_GROUP_MASK_REGIDS
	.align		4
        /*0028*/ 	.byte	0x04, 0x29
        /*002a*/ 	.short	(.L_1517 - .L_1516)


	//   ....[0]....
.L_1516:
        /*002c*/ 	.word	0xffffffff


	//   ....[1]....
        /*0030*/ 	.word	0xffffffff


	//   ....[2]....
        /*0034*/ 	.word	0xffffffff


	//   ....[3]....
        /*0038*/ 	.word	0xffffffff


	//   ....[4]....
        /*003c*/ 	.word	0xffffffff


	//   ....[5]....
        /*0040*/ 	.word	0xffffffff


	//   ....[6]....
        /*0044*/ 	.word	0xffffffff


	//   ....[7]....
        /*0048*/ 	.word	0xffffffff


	//   ....[8]....
        /*004c*/ 	.word	0xffffffff


	//   ....[9]....
        /*0050*/ 	.word	0xffffffff


	//   ....[10]....
        /*0054*/ 	.word	0xffffffff


	//   ....[11]....
        /*0058*/ 	.word	0xffffffff


	//   ....[12]....
        /*005c*/ 	.word	0xffffffff


	//   ....[13]....
        /*0060*/ 	.word	0xffffffff


	//   ....[14]....
        /*0064*/ 	.word	0xffffffff


	//   ....[15]....
        /*0068*/ 	.word	0xffffffff


	//   ....[16]....
        /*006c*/ 	.word	0xffffffff


	//   ....[17]....
        /*0070*/ 	.word	0xffffffff


	//   ....[18]....
        /*0074*/ 	.word	0xffffffff


	//   ....[19]....
        /*0078*/ 	.word	0xffffffff


	//   ....[20]....
        /*007c*/ 	.word	0xffffffff


	//   ....[21]....
        /*0080*/ 	.word	0xffffffff


	//   ....[22]....
        /*0084*/ 	.word	0xffffffff


	//   ....[23]....
        /*0088*/ 	.word	0xffffffff


	//   ....[24]....
        /*008c*/ 	.word	0xffffffff


	//   ....[25]....
        /*0090*/ 	.word	0xffffffff


	//   ....[26]....
        /*0094*/ 	.word	0xffffffff


	//   ....[27]....
        /*0098*/ 	.word	0xffffffff


	//----- nvinfo : EIATTR_COOP_GROUP_INSTR_OFFSETS
	.align		4
.L_1517:
        /*009c*/ 	.byte	0x04, 0x28
        /*009e*/ 	.short	(.L_1519 - .L_1518)


	//   ....[0]....
.L_1518:
        /*00a0*/ 	.word	0x00000820


	//   ....[1]....
        /*00a4*/ 	.word	0x000008c0


	//   ....[2]....
        /*00a8*/ 	.word	0x00004470


	//   ....[3]....
        /*00ac*/ 	.word	0x000044a0


	//   ....[4]....
        /*00b0*/ 	.word	0x00004500


	//   ....[5]....
        /*00b4*/ 	.word	0x00004510


	//   ....[6]....
        /*00b8*/ 	.word	0x00004580


	//   ....[7]....
        /*00bc*/ 	.word	0x000045a0


	//   ....[8]....
        /*00c0*/ 	.word	0x000045e0


	//   ....[9]....
        /*00c4*/ 	.word	0x00004600


	//   ....[10]....
        /*00c8*/ 	.word	0x00004680


	//   ....[11]....
        /*00cc*/ 	.word	0x000046b0


	//   ....[12]....
        /*00d0*/ 	.word	0x000046d0


	//   ....[13]....
        /*00d4*/ 	.word	0x000046e0


	//   ....[14]....
        /*00d8*/ 	.word	0x00004780


	//   ....[15]....
        /*00dc*/ 	.word	0x000047b0


	//   ....[16]....
        /*00e0*/ 	.word	0x000047c0


	//   ....[17]....
        /*00e4*/ 	.word	0x000047d0


	//   ....[18]....
        /*00e8*/ 	.word	0x00004880


	//   ....[19]....
        /*00ec*/ 	.word	0x000048a0


	//   ....[20]....
        /*00f0*/ 	.word	0x000048b0


	//   ....[21]....
        /*00f4*/ 	.word	0x000048c0


	//   ....[22]....
        /*00f8*/ 	.word	0x00004a70


	//   ....[23]....
        /*00fc*/ 	.word	0x00004dc0


	//   ....[24]....
        /*0100*/ 	.word	0x00004e00


	//   ....[25]....
        /*0104*/ 	.word	0x00004e30


	//   ....[26]....
        /*0108*/ 	.word	0x00004e50


	//   ....[27]....
        /*010c*/ 	.word	0x00006180


	//----- nvinfo : EIATTR_VRC_CTA_INIT_COUNT
	.align		4
.L_1519:
        /*0110*/ 	.byte	0x02, 0x4a
	.zero		1
	.zero		1


	//----- nvinfo : EIATTR_EXIT_INSTR_OFFSETS
	.align		4
        /*0114*/ 	.byte	0x04, 0x1c
        /*0116*/ 	.short	(.L_1521 - .L_1520)


	//   ....[0]....
.L_1520:
        /*0118*/ 	.word	0x000004a0


	//   ....[1]....
        /*011c*/ 	.word	0x00006250


	//----- nvinfo : EIATTR_MAX_THREADS
	.align		4
.L_1521:
        /*0120*/ 	.byte	0x04, 0x05
        /*0122*/ 	.short	(.L_1523 - .L_1522)
.L_1522:
        /*0124*/ 	.word	0x00000040
        /*0128*/ 	.word	0x00000001
        /*012c*/ 	.word	0x00000001


	//----- nvinfo : EIATTR_CRS_STACK_SIZE
	.align		4
.L_1523:
        /*0130*/ 	.byte	0x04, 0x1e
        /*0132*/ 	.short	(.L_1525 - .L_1524)
.L_1524:
        /*0134*/ 	.word	0x00000000


	//----- nvinfo : EIATTR_CBANK_PARAM_SIZE
	.align		4
.L_1525:
        /*0138*/ 	.byte	0x03, 0x19
        /*013a*/ 	.short	0x0118


	//----- nvinfo : EIATTR_PARAM_CBANK
	.align		4
        /*013c*/ 	.byte	0x04, 0x0a
        /*013e*/ 	.short	(.L_1527 - .L_1526)
	.align		4
.L_1526:
        /*0140*/ 	.word	index@(.nv.constant0._Z25selective_scan_fwd_kernelI32Selective_Scan_fwd_kernel_traitsILi64ELi16ELi1ELb1ELb0ELb1ELb0EN3c104HalfENS1_7complexIfEEEEv13SSMParamsBase)
        /*0144*/ 	.short	0x0380
        /*0146*/ 	.short	0x0118


	//----- nvinfo : EIATTR_SW_WAR
	.align		4
.L_1527:
        /*0148*/ 	.byte	0x04, 0x36
        /*014a*/ 	.short	(.L_1529 - .L_1528)
.L_1528:
        /*014c*/ 	.word	0x00000008
.L_1529:


//--------------------- .nv.info._Z25selective_scan_fwd_kernelI32Selective_Scan_fwd_kernel_traitsILi64ELi16ELi1ELb1ELb0ELb1ELb1EN3c104HalfENS1_7complexIfEEEEv13SSMParamsBase --------------------------
	.section	.nv.info._Z25selective_scan_fwd_kernelI32Selective_Scan_fwd_kernel_traitsILi64ELi16ELi1ELb1ELb0ELb1ELb1EN3c104HalfENS1_7complexIfEEEEv13SSMParamsBase,"",@"SHT_CUDA_INFO"
	.sectionflags	@""
	.align	4


	//----- nvinfo : EIATTR_CUDA_API_VERSION
	.align		4
        /*0000*/ 	.byte	0x04, 0x37
        /*0002*/ 	.short	(.L_1531 - .L_1530)
.L_1530:
        /*0004*/ 	.word	0x00000082


	//----- nvinfo : EIATTR_KPARAM_INFO
	.align		4
.L_1531:
        /*0008*/ 	.byte	0x04, 0x17
        /*000a*/ 	.short	(.L_1533 - .L_1532)
.L_1532:
        /*000c*/ 	.word	0x00000000
        /*0010*/ 	.short	0x0000
        /*0012*/ 	.short	0x0000
        /*0014*/ 	.byte	0x00, 0xf0, 0x61, 0x04


	//----- nvinfo : EIATTR_SPARSE_MMA_MASK
	.align		4
.L_1533:
        /*0018*/ 	.byte	0x03, 0x50
        /*001a*/ 	.short	0x0000


	//----- nvinfo : EIATTR_MAXREG_COUNT
	.align		4
        /*001c*/ 	.byte	0x03, 0x1b
        /*001e*/ 	.short	0x00a8


	//----- nvinfo : EIATTR_NUM_BARRIERS
	.align		4
        /*0020*/ 	.byte	0x02, 0x4c
        /*0022*/ 	.byte	0x01
	.zero		1


	//----- nvinfo : EIATTR_MERCURY_ISA_VERSION
	.align		4
        /*0024*/ 	.byte	0x03, 0x5f
        /*0026*/ 	.short	0x0101


	//----- nvinfo : EIATTR_COOP_GROUP_MASK_REGIDS
	.align		4
        /*0028*/ 	.byte	0x04, 0x29
        /*002a*/ 	.short	(.L_1535 - .L_1534)


	//   ....[0]....
.L_1534:
        /*002c*/ 	.word	0xffffffff


	//   ....[1]....
        /*0030*/ 	.word	0xffffffff


	//   ....[2]....
        /*0034*/ 	.word	0xffffffff


	//   ....[3]....
        /*0038*/ 	.word	0xffffffff


	//   ....[4]....
        /*003c*/ 	.word	0xffffffff


	//   ....[5]....
        /*0040*/ 	.word	0xffffffff


	//   ....[6]....
        /*0044*/ 	.word	0xffffffff


	//   ....[7]....
        /*0048*/ 	.word	0xffffffff


	//   ....[8]....
        /*004c*/ 	.word	0xffffffff


	//   ....[9]....
        /*0050*/ 	.word	0xffffffff


	//   ....[10]....
        /*0054*/ 	.word	0xffffffff


	//   ....[11]....
        /*0058*/ 	.word	0xffffffff


	//   ....[12]....
        /*005c*/ 	.word	0xffffffff


	//   ....[13]....
        /*0060*/ 	.word	0xffffffff


	//   ....[14]....
        /*0064*/ 	.word	0xffffffff


	//   ....[15]....
        /*0068*/ 	.word	0xffffffff


	//   ....[16]....
        /*006c*/ 	.word	0xffffffff


	//   ....[17]....
        /*0070*/ 	.word	0xffffffff


	//   ....[18]....
        /*0074*/ 	.word	0xffffffff


	//   ....[19]....
        /*0078*/ 	.word	0xffffffff


	//   ....[20]....
        /*007c*/ 	.word	0xffffffff


	//   ....[21]....
        /*0080*/ 	.word	0xffffffff


	//   ....[22]....
        /*0084*/ 	.word	0xffffffff


	//   ....[23]....
        /*0088*/ 	.word	0xffffffff


	//   ....[24]....
        /*008c*/ 	.word	0xffffffff


	//   ....[25]....
        /*0090*/ 	.word	0xffffffff


	//   ....[26]....
        /*0094*/ 	.word	0xffffffff


	//   ....[27]....
        /*0098*/ 	.word	0xffffffff


	//   ....[28]....
        /*009c*/ 	.word	0xffffffff


	//   ....[29]....
        /*00a0*/ 	.word	0xffffffff


	//----- nvinfo : EIATTR_COOP_GROUP_INSTR_OFFSETS
	.align		4
.L_1535:
        /*00a4*/ 	.byte	0x04, 0x28
        /*00a6*/ 	.short	(.L_1537 - .L_1536)


	//   ....[0]....
.L_1536:
        /*00a8*/ 	.word	0x00000850


	//   ....[1]....
        /*00ac*/ 	.word	0x000008f0


	//   ....[2]....
        /*00b0*/ 	.word	0x00004470


	//   ....[3]....
        /*00b4*/ 	.word	0x000044a0


	//   ....[4]....
        /*00b8*/ 	.word	0x00004530


	//   ....[5]....
        /*00bc*/ 	.word	0x00004550


	//   ....[6]....
        /*00c0*/ 	.word	0x000045b0


	//   ....[7]....
        /*00c4*/ 	.word	0x000045c0


	//   ....[8]....
        /*00c8*/ 	.word	0x00004620


	//   ....[9]....
        /*00cc*/ 	.word	0x00004630


	//   ....[10]....
        /*00d0*/ 	.word	0x000046a0


	//   ....[11]....
        /*00d4*/ 	.word	0x000046b0


	//   ....[12]....
        /*00d8*/ 	.word	0x00004700


	//   ....[13]....
        /*00dc*/ 	.word	0x00004720


	//   ....[14]....
        /*00e0*/ 	.word	0x00004790


	//   ....[15]....
        /*00e4*/ 	.word	0x000047c0


	//   ....[16]....
        /*00e8*/ 	.word	0x000047f0


	//   ....[17]....
        /*00ec*/ 	.word	0x00004800


	//   ....[18]....
        /*00f0*/ 	.word	0x00004920


	//   ....[19]....
        /*00f4*/ 	.word	0x00004950


	//   ....[20]....
        /*00f8*/ 	.word	0x00004960


	//   ....[21]....
        /*00fc*/ 	.word	0x00004970


	//   ....[22]....
        /*0100*/ 	.word	0x00004ac0


	//   ....[23]....
        /*0104*/ 	.word	0x00004df0


	//   ....[24]....
        /*0108*/ 	.word	0x00004e30


	//   ....[25]....
        /*010c*/ 	.word	0x00004e60


	//   ....[26]....
        /*0110*/ 	.word	0x00004e80


	//   ....[27]....
        /*0114*/ 	.word	0x00006130


	//   ....[28]....
        /*0118*/ 	.word	0x00006360


	//   ....[29]....
        /*011c*/ 	.word	0x00006be0


	//----- nvinfo : EIATTR_VRC_CTA_INIT_COUNT
	.align		4
.L_1537:
        /*0120*/ 	.byte	0x02, 0x4a
	.zero		1
	.zero		1


	//----- nvinfo : EIATTR_EXIT_INSTR_OFFSETS
	.align		4
        /*0124*/ 	.byte	0x04, 0x1c
        /*0126*/ 	.short	(.L_1539 - .L_1538)


	//   ....[0]....
.L_1538:
        /*0128*/ 	.word	0x000004a0


	//   ....[1]....
        /*012c*/ 	.word	0x00006c40


	//----- nvinfo : EIATTR_MAX_THREADS
	.align		4
.L_1539:
        /*0130*/ 	.byte	0x04, 0x05
        /*0132*/ 	.short	(.L_1541 - .L_1540)
.L_1540:
        /*0134*/ 	.word	0x00000040
        /*0138*/ 	.word	0x00000001
        /*013c*/ 	.word	0x00000001


	//----- nvinfo : EIATTR_CRS_STACK_SIZE
	.align		4
.L_1541:
        /*0140*/ 	.byte	0x04, 0x1e
        /*0142*/ 	.short	(.L_1543 - .L_1542)
.L_1542:
        /*0144*/ 	.word	0x00000000


	//----- nvinfo : EIATTR_CBANK_PARAM_SIZE
	.align		4
.L_1543:
        /*0148*/ 	.byte	0x03, 0x19
        /*014a*/ 	.short	0x0118


	//----- nvinfo : EIATTR_PARAM_CBANK
	.align		4
        /*014c*/ 	.byte	0x04, 0x0a
        /*014e*/ 	.short	(.L_1545 - .L_1544)
	.align		4
.L_1544:
        /*0150*/ 	.word	index@(.nv.constant0._Z25selective_scan_fwd_kernelI32Selective_Scan_fwd_kernel_traitsILi64ELi16ELi1ELb1ELb0ELb1ELb1EN3c104HalfENS1_7complexIfEEEEv13SSMParamsBase)
        /*0154*/ 	.short	0x0380
        /*0156*/ 	.short	0x0118


	//----- nvinfo : EIATTR_SW_WAR
	.align		4
.L_1545:
        /*0158*/ 	.byte	0x04, 0x36
        /*015a*/ 	.short	(.L_1547 - .L_1546)
.L_1546:
        /*015c*/ 	.word	0x00000008
.L_1547:


//--------------------- .nv.info._Z25selective_scan_fwd_kernelI32Selective_Scan_fwd_kernel_traitsILi64ELi16ELi1ELb1ELb1ELb0ELb0EN3c104HalfENS1_7complexIfEEEEv13SSMParamsBase --------------------------
	.section	.nv.info._Z25selective_scan_fwd_kernelI32Selective_Scan_fwd_kernel_traitsILi64ELi16ELi1ELb1ELb1ELb0ELb0EN3c104HalfENS1_7complexIfEEEEv13SSMParamsBase,"",@"SHT_CUDA_INFO"
	.sectionflags	@""
	.align	4


	//----- nvinfo : EIATTR_CUDA_API_VERSION
	.align		4
        /*0000*/ 	.byte	0x04, 0x37
        /*0002*/ 	.short	(.L_1549 - .L_1548)
.L_1548:
        /*0004*/ 	.word	0x00000082


	//----- nvinfo : EIATTR_KPARAM_INFO
	.align		4
.L_1549:
        /*0008*/ 	.byte	0x04, 0x17
        /*000a*/ 	.short	(.L_1551 - .L_1550)
.L_1550:
        /*000c*/ 	.word	0x00000000
        /*0010*/ 	.short	0x0000
        /*0012*/ 	.short	0x0000
        /*0014*/ 	.byte	0x00, 0xf0, 0x61, 0x04


	//----- nvinfo : EIATTR_SPARSE_MMA_MASK
	.align		4
.L_1551:
        /*0018*/ 	.byte	0x03, 0x50
        /*001a*/ 	.short	0x0000


	//----- nvinfo : EIATTR_MAXREG_COUNT
	.align		4
        /*001c*/ 	.byte	0x03, 0x1b
        /*001e*/ 	.short	0x00a8


	//----- nvinfo : EIATTR_NUM_BARRIERS
	.align		4
        /*0020*/ 	.byte	0x02, 0x4c
        /*0022*/ 	.byte	0x01
	.zero		1


	//----- nvinfo : EIATTR_MERCURY_ISA_VERSION
	.align		4
        /*0024*/ 	.byte	0x03, 0x5f
        /*0026*/ 	.short	0x0101


	//----- nvinfo : EIATTR_COOP_GROUP_MASK_REGIDS
	.align		4
        /*0028*/ 	.byte	0x04, 0x29
        /*002a*/ 	.short	(.L_1553 - .L_1552)


	//   ....[0]....
.L_1552:
        /*002c*/ 	.word	0xffffffff


	//   ....[1]....
        /*0030*/ 	.word	0xffffffff


	//   ....[2]....
        /*0034*/ 	.word	0xffffffff


	//   ....[3]....
        /*0038*/ 	.word	0xffffffff


	//   ....[4]....
        /*003c*/ 	.word	0xffffffff


	//   ....[5]....
        /*0040*/ 	.word	0xffffffff


	//   ....[6]....
        /*0044*/ 	.word	0xffffffff


	//   ....[7]....
        /*0048*/ 	.word	0xffffffff


	//   ....[8]....
        /*004c*/ 	.word	0xffffffff


	//   ....[9]....
        /*0050*/ 	.word	0xffffffff


	//   ....[10]....
        /*0054*/ 	.word	0xffffffff


	//   ....[11]....
        /*0058*/ 	.word	0xffffffff


	//   ....[12]....
        /*005c*/ 	.word	0xffffffff


	//   ....[13]....
        /*0060*/ 	.word	0xffffffff


	//   ....[14]....
        /*0064*/ 	.word	0xffffffff


	//   ....[15]....
        /*0068*/ 	.word	0xffffffff


	//   ....[16]....
        /*006c*/ 	.word	0xffffffff


	//   ....[17]....
        /*0070*/ 	.word	0xffffffff


	//   ....[18]....
        /*0074*/ 	.word	0xffffffff


	//   ....[19]....
        /*0078*/ 	.word	0xffffffff


	//   ....[20]....
        /*007c*/ 	.word	0xffffffff


	//   ....[21]....
        /*0080*/ 	.word	0xffffffff


	//   ....[22]....
        /*0084*/ 	.word	0xffffffff


	//   ....[23]....
        /*0088*/ 	.word	0xffffffff


	//   ....[24]....
        /*008c*/ 	.word	0xffffffff


	//   ....[25]....
        /*0090*/ 	.word	0xffffffff


	//   ....[26]....
        /*0094*/ 	.word	0xffffffff


	//   ....[27]....
        /*0098*/ 	.word	0xffffffff


	//----- nvinfo : EIATTR_COOP_GROUP_INSTR_OFFSETS
	.align		4
.L_1553:
        /*009c*/ 	.byte	0x04, 0x28
        /*009e*/ 	.short	(.L_1555 - .L_1554)


	//   ....[0]....
.L_1554:
        /*00a0*/ 	.word	0x00000850


	//   ....[1]....
        /*00a4*/ 	.word	0x000008f0


	//   ....[2]....
        /*00a8*/ 	.word	0x000039c0


	//   ....[3]....
        /*00ac*/ 	.word	0x000049b0


	//   ....[4]....
        /*00b0*/ 	.word	0x000049e0


	//   ....[5]....
        /*00b4*/ 	.word	0x00004a90


	//   ....[6]....
        /*00b8*/ 	.word	0x00004aa0


	//   ....[7]....
        /*00bc*/ 	.word	0x00004b10


	//   ....[8]....
        /*00c0*/ 	.word	0x00004b20


	//   ....[9]....
        /*00c4*/ 	.word	0x00004b80


	//   ....[10]....
        /*00c8*/ 	.word	0x00004b90


	//   ....[11]....
        /*00cc*/ 	.word	0x00004c00


	//   ....[12]....
        /*00d0*/ 	.word	0x00004c30


	//   ....[13]....
        /*00d4*/ 	.word	0x00004c70


	//   ....[14]....
        /*00d8*/ 	.word	0x00004c80


	//   ....[15]....
        /*00dc*/ 	.word	0x00004d10


	//   ....[16]....
        /*00e0*/ 	.word	0x00004d50


	//   ....[17]....
        /*00e4*/ 	.word	0x00004d60


	//   ....[18]....
        /*00e8*/ 	.word	0x00004d70


	//   ....[19]....
        /*00ec*/ 	.word	0x00004e30


	//   ....[20]....
        /*00f0*/ 	.word	0x00004e40


	//   ....[21]....
        /*00f4*/ 	.word	0x00004e50


	//   ....[22]....
        /*00f8*/ 	.word	0x00004e60


	//   ....[23]....
        /*00fc*/ 	.word	0x00004fd0


	//   ....[24]....
        /*0100*/ 	.word	0x00004fe0


	//   ....[25]....
        /*0104*/ 	.word	0x00004ff0


	//   ....[26]....
        /*0108*/ 	.word	0x00005020


	//   ....[27]....
        /*010c*/ 	.word	0x00005fe0


	//----- nvinfo : EIATTR_VRC_CTA_INIT_COUNT
	.align		4
.L_1555:
        /*0110*/ 	.byte	0x02, 0x4a
	.zero		1
	.zero		1


	//----- nvinfo : EIATTR_EXIT_INSTR_OFFSETS
	.align		4
        /*0114*/ 	.byte	0x04, 0x1c
        /*0116*/ 	.short	(.L_1557 - .L_1556)


	//   ....[0]....
.L_1556:
        /*0118*/ 	.word	0x000004b0


	//   ....[1]....
        /*011c*/ 	.word	0x00006080


	//----- nvinfo : EIATTR_MAX_THREADS
	.align		4
.L_1557:
        /*0120*/ 	.byte	0x04, 0x05
        /*0122*/ 	.short	(.L_1559 - .L_1558)
.L_1558:
        /*0124*/ 	.word	0x00000040
        /*0128*/ 	.word	0x00000001
        /*012c*/ 	.word	0x00000001


	//----- nvinfo : EIATTR_CRS_STACK_SIZE
	.align		4
.L_1559:
        /*0130*/ 	.byte	0x04, 0x1e
        /*0132*/ 	.short	(.L_1561 - .L_1560)
.L_1560:
        /*0134*/ 	.word	0x00000000


	//----- nvinfo : EIATTR_CBANK_PARAM_SIZE
	.align		4
.L_1561:
        /*0138*/ 	.byte	0x03, 0x19
        /*013a*/ 	.short	0x0118


	//----- nvinfo : EIATTR_PARAM_CBANK
	.align		4
        /*013c*/ 	.byte	0x04, 0x0a
        /*013e*/ 	.short	(.L_1563 - .L_1562)
	.align		4
.L_1562:
        /*0140*/ 	.word	index@(.nv.constant0._Z25selective_scan_fwd_kernelI32Selective_Scan_fwd_kernel_traitsILi64ELi16ELi1ELb1ELb1ELb0ELb0EN3c104HalfENS1_7complexIfEEEEv13SSMParamsBase)
        /*0144*/ 	.short	0x0380
        /*0146*/ 	.short	0x0118


	//----- nvinfo : EIATTR_SW_WAR
	.align		4
.L_1563:
        /*0148*/ 	.byte	0x04, 0x36
        /*014a*/ 	.short	(.L_1565 - .L_1564)
.L_1564:
        /*014c*/ 	.word	0x00000008
.L_1565:


//--------------------- .nv.info._Z25selective_scan_fwd_kernelI32Selective_Scan_fwd_kernel_traitsILi64ELi16ELi1ELb1ELb1ELb0ELb1EN3c104HalfENS1_7complexIfEEEEv13SSMParamsBase --------------------------
	.section	.nv.info._Z25selective_scan_fwd_kernelI32Selective_Scan_fwd_kernel_traitsILi64ELi16ELi1ELb1ELb1ELb0ELb1EN3c104HalfENS1_7complexIfEEEEv13SSMParamsBase,"",@"SHT_CUDA_INFO"
	.sectionflags	@""
	.align	4


	//----- nvinfo : EIATTR_CUDA_API_VERSION
	.align		4
        /*0000*/ 	.byte	0x04, 0x37
        /*0002*/ 	.short	(.L_1567 - .L_1566)
.L_1566:
        /*0004*/ 	.word	0x00000082


	//----- nvinfo : EIATTR_KPARAM_INFO
	.align		4
.L_1567:
        /*0008*/ 	.byte	0x04, 0x17
        /*000a*/ 	.short	(.L_1569 - .L_1568)
.L_1568:
        /*000c*/ 	.word	0x00000000
        /*0010*/ 	.short	0x0000
        /*0012*/ 	.short	0x0000
        /*0014*/ 	.byte	0x00, 0xf0, 0x61, 0x04


	//----- nvinfo : EIATTR_SPARSE_MMA_MASK
	.align		4
.L_1569:
        /*0018*/ 	.byte	0x03, 0x50
        /*001a*/ 	.short	0x0000


	//----- nvinfo : EIATTR_MAXREG_COUNT
	.align		4
        /*001c*/ 	.byte	0x03, 0x1b
        /*001e*/ 	.short	0x00a8


	//----- nvinfo : EIATTR_NUM_BARRIERS
	.align		4
        /*0020*/ 	.byte	0x02, 0x4c
        /*0022*/ 	.byte	0x01
	.zero		1


	//----- nvinfo : EIATTR_MERCURY_ISA_VERSION
	.align		4
        /*0024*/ 	.byte	0x03, 0x5f
        /*0026*/ 	.short	0x0101


	//----- nvinfo : EIATTR_COOP_GROUP_MASK_REGIDS
	.align		4
        /*0028*/ 	.byte	0x04, 0x29
        /*002a*/ 	.short	(.L_1571 - .L_1570)


	//   ....[0]....
.L_1570:
        /*002c*/ 	.word	0xffffffff


	//   ....[1]....
        /*0030*/ 	.word	0xffffffff


	//   ....[2]....
        /*0034*/ 	.word	0xffffffff


	//   ....[3]....
        /*0038*/ 	.word	0xffffffff


	//   ....[4]....
        /*003c*/ 	.word	0xffffffff


	//   ....[5]....
        /*0040*/ 	.word	0xffffffff


	//   ....[6]....
        /*0044*/ 	.word	0xffffffff


	//   ....[7]....
        /*0048*/ 	.word	0xffffffff


	//   ....[8]....
        /*004c*/ 	.word	0xffffffff


	//   ....[9]....
        /*0050*/ 	.word	0xffffffff


	//   ....[10]....
        /*0054*/ 	.word	0xffffffff


	//   ....[11]....
        /*0058*/ 	.word	0xffffffff


	//   ....[12]....
        /*005c*/ 	.word	0xffffffff


	//   ....[13]....
        /*0060*/ 	.word	0xffffffff


	//   ....[14]....
        /*0064*/ 	.word	0xffffffff


	//   ....[15]....
        /*0068*/ 	.word	0xffffffff


	//   ....[16]....
        /*006c*/ 	.word	0xffffffff


	//   ....[17]....
        /*0070*/ 	.word	0xffffffff


	//   ....[18]....
        /*0074*/ 	.word	0xffffffff


	//   ....[19]....
        /*0078*/ 	.word	0xffffffff


	//   ....[20]....
        /*007c*/ 	.word	0xffffffff


	//   ....[21]....
        /*0080*/ 	.word	0xffffffff


	//   ....[22]....
        /*0084*/ 	.word	0xffffffff


	//   ....[23]....
        /*0088*/ 	.word	0xffffffff


	//   ....[24]....
        /*008c*/ 	.word	0xffffffff


	//   ....[25]....
        /*0090*/ 	.word	0xffffffff


	//   ....[26]....
        /*0094*/ 	.word	0xffffffff


	//   ....[27]....
        /*0098*/ 	.word	0xffffffff


	//   ....[28]....
        /*009c*/ 	.word	0xffffffff


	//   ....[29]....
        /*00a0*/ 	.word	0xffffffff


	//----- nvinfo : EIATTR_COOP_GROUP_INSTR_OFFSETS
	.align		4
.L_1571:
        /*00a4*/ 	.byte	0x04, 0x28
        /*00a6*/ 	.short	(.L_1573 - .L_1572)


	//   ....[0]....
.L_1572:
        /*00a8*/ 	.word	0x00000850


	//   ....[1]....
        /*00ac*/ 	.word	0x000008f0


	//   ....[2]....
        /*00b0*/ 	.word	0x000038f0


	//   ....[3]....
        /*00b4*/ 	.word	0x00004980


	//   ....[4]....
        /*00b8*/ 	.word	0x000049b0


	//   ....[5]....
        /*00bc*/ 	.word	0x00004a90


	//   ....[6]....
        /*00c0*/ 	.word	0x00004ac0


	//   ....[7]....
        /*00c4*/ 	.word	0x00004b10


	//   ....[8]....
        /*00c8*/ 	.word	0x00004b20


	//   ....[9]....
        /*00cc*/ 	.word	0x00004b80


	//   ....[10]....
        /*00d0*/ 	.word	0x00004b90


	//   ....[11]....
        /*00d4*/ 	.word	0x00004c00


	//   ....[12]....
        /*00d8*/ 	.word	0x00004c10


	//   ....[13]....
        /*00dc*/ 	.word	0x00004c70


	//   ....[14]....
        /*00e0*/ 	.word	0x00004c80


	//   ....[15]....
        /*00e4*/ 	.word	0x00004cf0


	//   ....[16]....
        /*00e8*/ 	.word	0x00004d20


	//   ....[17]....
        /*00ec*/ 	.word	0x00004d60


	//   ....[18]....
        /*00f0*/ 	.word	0x00004d70


	//   ....[19]....
        /*00f4*/ 	.word	0x00004e00


	//   ....[20]....
        /*00f8*/ 	.word	0x00004e40


	//   ....[21]....
        /*00fc*/ 	.word	0x00004e50


	//   ....[22]....
        /*0100*/ 	.word	0x00004e60


	//   ....[23]....
        /*0104*/ 	.word	0x00004fd0


	//   ....[24]....
        /*0108*/ 	.word	0x00004fe0


	//   ....[25]....
        /*010c*/ 	.word	0x00004ff0


	//   ....[26]....
        /*0110*/ 	.word	0x00005020


	//   ....[27]....
        /*0114*/ 	.word	0x00005f30


	//   ....[28]....
        /*0118*/ 	.word	0x00006160


	//   ....[29]....
        /*011c*/ 	.word	0x00006980


	//----- nvinfo : EIATTR_VRC_CTA_INIT_COUNT
	.align		4
.L_1573:
        /*0120*/ 	.byte	0x02, 0x4a
	.zero		1
	.zero		1


	//----- nvinfo : EIATTR_EXIT_INSTR_OFFSETS
	.align		4
        /*0124*/ 	.byte	0x04, 0x1c
        /*0126*/ 	.short	(.L_1575 - .L_1574)


	//   ....[0]....
.L_1574:
        /*0128*/ 	.word	0x000004b0


	//   ....[1]....
        /*012c*/ 	.word	0x00006a40


	//----- nvinfo : EIATTR_MAX_THREADS
	.align		4
.L_1575:
        /*0130*/ 	.byte	0x04, 0x05
        /*0132*/ 	.short	(.L_1577 - .L_1576)
.L_1576:
        /*0134*/ 	.word	0x00000040
        /*0138*/ 	.word	0x00000001
        /*013c*/ 	.word	0x00000001


	//----- nvinfo : EIATTR_CRS_STACK_SIZE
	.align		4
.L_1577:
        /*0140*/ 	.byte	0x04, 0x1e
        /*0142*/ 	.short	(.L_1579 - .L_1578)
.L_1578:
        /*0144*/ 	.word	0x00000000


	//----- nvinfo : EIATTR_CBANK_PARAM_SIZE
	.align		4
.L_1579:
        /*0148*/ 	.byte	0x03, 0x19
        /*014a*/ 	.short	0x0118


	//----- nvinfo : EIATTR_PARAM_CBANK
	.align		4
        /*014c*/ 	.byte	0x04, 0x0a
        /*014e*/ 	.short	(.L_1581 - .L_1580)
	.align		4
.L_1580:
        /*0150*/ 	.word	index@(.nv.constant0._Z25selective_scan_fwd_kernelI32Selective_Scan_fwd_kernel_traitsILi64ELi16ELi1ELb1ELb1ELb0ELb1EN3c104HalfENS1_7complexIfEEEEv13SSMParamsBase)
        /*0154*/ 	.short	0x0380
        /*0156*/ 	.short	0x0118


	//----- nvinfo : EIATTR_SW_WAR
	.align		4
.L_1581:
        /*0158*/ 	.byte	0x04, 0x36
        /*015a*/ 	.short	(.L_1583 - .L_1582)
.L_1582:
        /*015c*/ 	.word	0x00000008
.L_1583:


//--------------------- .nv.info._Z25selective_scan_fwd_kernelI32Selective_Scan_fwd_kernel_traitsILi64ELi16ELi1ELb1ELb1ELb1ELb0EN3c104HalfENS1_7complexIfEEEEv13SSMParamsBase --------------------------
	.section	.nv.info._Z25selective_scan_fwd_kernelI32Selective_Scan_fwd_kernel_traitsILi64ELi16ELi1ELb1ELb1ELb1ELb0EN3c104HalfENS1_7complexIfEEEEv13SSMParamsBase,"",@"SHT_CUDA_INFO"
	.sectionflags	@""
	.align	4


	//----- nvinfo : EIATTR_CUDA_API_VERSION
	.align		4
        /*0000*/ 	.byte	0x04, 0x37
        /*0002*/ 	.short	(.L_1585 - .L_1584)
.L_1584:
        /*0004*/ 	.word	0x00000082


	//----- nvinfo : EIATTR_KPARAM_INFO
	.align		4
.L_1585:
        /*0008*/ 	.byte	0x04, 0x17
        /*000a*/ 	.short	(.L_1587 - .L_1586)
.L_1586:
        /*000c*/ 	.word	0x00000000
        /*0010*/ 	.short	0x0000
        /*0012*/ 	.short	0x0000
        /*0014*/ 	.byte	0x00, 0xf0, 0x61, 0x04


	//----- nvinfo : EIATTR_SPARSE_MMA_MASK
	.align		4
.L_1587:
        /*0018*/ 	.byte	0x03, 0x50
        /*001a*/ 	.short	0x0000


	//----- nvinfo : EIATTR_MAXREG_COUNT
	.align		4
        /*001c*/ 	.byte	0x03, 0x1b
        /*001e*/ 	.short	0x00a8


	//----- nvinfo : EIATTR_NUM_BARRIERS
	.align		4
        /*0020*/ 	.byte	0x02, 0x4c
        /*0022*/ 	.byte	0x01
	.zero		1


	//----- nvinfo : EIATTR_ANNOTATIONS
	.align		4
        /*0024*/ 	.byte	0x04, 0x55
        /*0026*/ 	.short	(.L_1589 - .L_1588)


	//   ....[0]....
.L_1588:
        /*0028*/ 	.word	0x00000001
        /*002c*/ 	.byte	0x30, 0x08, 0x00, 0x00, 0x01, 0x00, 0x00, 0x00, 0xf0, 0x30, 0x00, 0x00, 0x01, 0x00, 0x00, 0x00
        /*003c*/ 	.byte	0x70, 0x32, 0x00, 0x00, 0x01, 0x00, 0x00, 0x00, 0x90, 0x61, 0x00, 0x00


	//----- nvinfo : EIATTR_MERCURY_ISA_VERSION
	.align		4
.L_1589:
        /*0048*/ 	.byte	0x03, 0x5f
        /*004a*/ 	.short	0x0101


	//----- nvinfo : EIATTR_COOP_GROUP_MASK_REGIDS
	.align		4
        /*004c*/ 	.byte	0x04, 0x29
        /*004e*/ 	.short	(.L_1591 - .L_1590)


	//   ....[0]....
.L_1590:
        /*0050*/ 	.word	0xffffffff


	//   ....[1]....
        /*0054*/ 	.word	0xffffffff


	//   ....[2]....
        /*0058*/ 	.word	0xffffffff


	//   ....[3]....
        /*005c*/ 	.word	0xffffffff


	//   ....[4]....
        /*0060*/ 	.word	0xffffffff


	//   ....[5]....
        /*0064*/ 	.word	0xffffffff


	//   ....[6]....
        /*0068*/ 	.word	0xffffffff


	//   ....[7]....
        /*006c*/ 	.word	0xffffffff


	//   ....[8]....
        /*0070*/ 	.word	0xffffffff


	//   ....[9]....
        /*0074*/ 	.word	0xffffffff


	//   ....[10]....
        /*0078*/ 	.word	0xffffffff


	//   ....[11]....
        /*007c*/ 	.word	0xffffffff


	//   ....[12]....
        /*0080*/ 	.word	0xffffffff


	//   ....[13]....
        /*0084*/ 	.word	0xffffffff


	//   ....[14]....
        /*0088*/ 	.word	0xffffffff


	//   ....[15]....
        /*008c*/ 	.word	0xffffffff


	//   ....[16]....
        /*0090*/ 	.word	0xffffffff


	//   ....[17]....
        /*0094*/ 	.word	0xffffffff


	//   ....[18]....
        /*0098*/ 	.word	0xffffffff


	//   ....[19]....
        /*009c*/ 	.word	0xffffffff


	//   ....[20]....
        /*00a0*/ 	.word	0xffffffff


	//   ....[21]....
        /*00a4*/ 	.word	0xffffffff


	//   ....[22]....
        /*00a8*/ 	.word	0xffffffff


	//   ....[23]....
        /*00ac*/ 	.word	0xffffffff


	//   ....[24]....
        /*00b0*/ 	.word	0xffffffff


	//   ....[25]....
        /*00b4*/ 	.word	0xffffffff


	//   ....[26]....
        /*00b8*/ 	.word	0xffffffff


	//   ....[27]....
        /*00bc*/ 	.word	0xffffffff


	//   ....[28]....
        /*00c0*/ 	.word	0xffffffff


	//----- nvinfo : EIATTR_COOP_GROUP_INSTR_OFFSETS
	.align		4
.L_1591:
        /*00c4*/ 	.byte	0x04, 0x28
        /*00c6*/ 	.short	(.L_1593 - .L_1592)


	//   ....[0]....
.L_1592:
        /*00c8*/ 	.word	0x00000860


	//   ....[1]....
        /*00cc*/ 	.word	0x000008f0


	//   ....[2]....
        /*00d0*/ 	.word	0x000034f0


	//   ....[3]....
        /*00d4*/ 	.word	0x000049e0


	//   ....[4]....
        /*00d8*/ 	.word	0x00004a10


	//   ....[5]....
        /*00dc*/ 	.word	0x00004ab0


	//   ....[6]....
        /*00e0*/ 	.word	0x00004ad0


	//   ....[7]....
        /*00e4*/ 	.word	0x00004b30


	//   ....[8]....
        /*00e8*/ 	.word	0x00004b40


	//   ....[9]....
        /*00ec*/ 	.word	0x00004ba0


	//   ....[10]....
        /*00f0*/ 	.word	0x00004bb0


	//   ....[11]....
        /*00f4*/ 	.word	0x00004c20


	//   ....[12]....
        /*00f8*/ 	.word	0x00004c30


	//   ....[13]....
        /*00fc*/ 	.word	0x00004c80


	//   ....[14]....
        /*0100*/ 	.word	0x00004ca0


	//   ....[15]....
        /*0104*/ 	.word	0x00004d10


	//   ....[16]....
        /*0108*/ 	.word	0x00004d40


	//   ....[17]....
        /*010c*/ 	.word	0x00004d70


	//   ....[18]....
        /*0110*/ 	.word	0x00004d80


	//   ....[19]....
        /*0114*/ 	.word	0x00004e20


	//   ....[20]....
        /*0118*/ 	.word	0x00004e50


	//   ....[21]....
        /*011c*/ 	.word	0x00004e60


	//   ....[22]....
        /*0120*/ 	.word	0x00004e90


	//   ....[23]....
        /*0124*/ 	.word	0x00005010


	//   ....[24]....
        /*0128*/ 	.word	0x00005140


	//   ....[25]....
        /*012c*/ 	.word	0x00005180


	//   ....[26]....
        /*0130*/ 	.word	0x000051b0


	//   ....[27]....
        /*0134*/ 	.word	0x00005320


	//   ....[28]....
        /*0138*/ 	.word	0x000063b0


	//----- nvinfo : EIATTR_VRC_CTA_INIT_COUNT
	.align		4
.L_1593:
        /*013c*/ 	.byte	0x02, 0x4a
	.zero		1
	.zero		1


	//----- nvinfo : EIATTR_EXIT_INSTR_OFFSETS
	.align		4
        /*0140*/ 	.byte	0x04, 0x1c
        /*0142*/ 	.short	(.L_1595 - .L_1594)


	//   ....[0]....
.L_1594:
        /*0144*/ 	.word	0x000004c0


	//   ....[1]....
        /*0148*/ 	.word	0x00006490


	//----- nvinfo : EIATTR_MAX_THREADS
	.align		4
.L_1595:
        /*014c*/ 	.byte	0x04, 0x05
        /*014e*/ 	.short	(.L_1597 - .L_1596)
.L_1596:
        /*0150*/ 	.word	0x00000040
        /*0154*/ 	.word	0x00000001
        /*0158*/ 	.word	0x00000001


	//----- nvinfo : EIATTR_CRS_STACK_SIZE
	.align		4
.L_1597:
        /*015c*/ 	.byte	0x04, 0x1e
        /*015e*/ 	.short	(.L_1599 - .L_1598)
.L_1598:
        /*0160*/ 	.word	0x00000000


	//----- nvinfo : EIATTR_CBANK_PARAM_SIZE
	.align		4
.L_1599:
        /*0164*/ 	.byte	0x03, 0x19
        /*0166*/ 	.short	0x0118


	//----- nvinfo : EIATTR_PARAM_CBANK
	.align		4
        /*0168*/ 	.byte	0x04, 0x0a
        /*016a*/ 	.short	(.L_1601 - .L_1600)
	.align		4
.L_1600:
        /*016c*/ 	.word	index@(.nv.constant0._Z25selective_scan_fwd_kernelI32Selective_Scan_fwd_kernel_traitsILi64ELi16ELi1ELb1ELb1ELb1ELb0EN3c104HalfENS1_7complexIfEEEEv13SSMParamsBase)
        /*0170*/ 	.short	0x0380
        /*0172*/ 	.short	0x0118


	//----- nvinfo : EIATTR_SW_WAR
	.align		4
.L_1601:
        /*0174*/ 	.byte	0x04, 0x36
        /*0176*/ 	.short	(.L_1603 - .L_1602)
.L_1602:
        /*0178*/ 	.word	0x00000008
.L_1603:


//--------------------- .nv.info._Z25selective_scan_fwd_kernelI32Selective_Scan_fwd_kernel_traitsILi64ELi16ELi1ELb1ELb1ELb1ELb1EN3c104HalfENS1_7complexIfEEEEv13SSMParamsBase --------------------------
	.section	.nv.info._Z25selective_scan_fwd_kernelI32Selective_Scan_fwd_kernel_traitsILi64ELi16ELi1ELb1ELb1ELb1ELb1EN3c104HalfENS1_7complexIfEEEEv13SSMParamsBase,"",@"SHT_CUDA_INFO"
	.sectionflags	@""
	.align	4


	//----- nvinfo : EIATTR_CUDA_API_VERSION
	.align		4
        /*0000*/ 	.byte	0x04, 0x37
        /*0002*/ 	.short	(.L_1605 - .L_1604)
.L_1604:
        /*0004*/ 	.word	0x00000082


	//----- nvinfo : EIATTR_KPARAM_INFO
	.align		4
.L_1605:
        /*0008*/ 	.byte	0x04, 0x17
        /*000a*/ 	.short	(.L_1607 - .L_1606)
.L_1606:
        /*000c*/ 	.word	0x00000000
        /*0010*/ 	.short	0x0000
        /*0012*/ 	.short	0x0000
        /*0014*/ 	.byte	0x00, 0xf0, 0x61, 0x04


	//----- nvinfo : EIATTR_SPARSE_MMA_MASK
	.align		4
.L_1607:
        /*0018*/ 	.byte	0x03, 0x50
        /*001a*/ 	.short	0x0000


	//----- nvinfo : EIATTR_MAXREG_COUNT
	.align		4
        /*001c*/ 	.byte	0x03, 0x1b
        /*001e*/ 	.short	0x00a8


	//----- nvinfo : EIATTR_NUM_BARRIERS
	.align		4
        /*0020*/ 	.byte	0x02, 0x4c
        /*0022*/ 	.byte	0x01
	.zero		1


	//----- nvinfo : EIATTR_ANNOTATIONS
	.align		4
        /*0024*/ 	.byte	0x04, 0x55
        /*0026*/ 	.short	(.L_1609 - .L_1608)


	//   ....[0]....
.L_1608:
        /*0028*/ 	.word	0x00000001
        /*002c*/ 	.byte	0x30, 0x08, 0x00, 0x00, 0x01, 0x00, 0x00, 0x00, 0xf0, 0x30, 0x00, 0x00, 0x01, 0x00, 0x00, 0x00
        /*003c*/ 	.byte	0x70, 0x32, 0x00, 0x00, 0x01, 0x00, 0x00, 0x00, 0x90, 0x61, 0x00, 0x00


	//----- nvinfo : EIATTR_MERCURY_ISA_VERSION
	.align		4
.L_1609:
        /*0048*/ 	.byte	0x03, 0x5f
        /*004a*/ 	.short	0x0101


	//----- nvinfo : EIATTR_COOP_GROUP_MASK_REGIDS
	.align		4
        /*004c*/ 	.byte	0x04, 0x29
        /*004e*/ 	.short	(.L_1611 - .L_1610)


	//   ....[0]....
.L_1610:
        /*0050*/ 	.word	0xffffffff


	//   ....[1]....
        /*0054*/ 	.word	0xffffffff


	//   ....[2]....
        /*0058*/ 	.word	0xffffffff


	//   ....[3]....
        /*005c*/ 	.word	0xffffffff


	//   ....[4]....
        /*0060*/ 	.word	0xffffffff


	//   ....[5]....
        /*0064*/ 	.word	0xffffffff


	//   ....[6]....
        /*0068*/ 	.word	0xffffffff


	//   ....[7]....
        /*006c*/ 	.word	0xffffffff


	//   ....[8]....
        /*0070*/ 	.word	0xffffffff


	//   ....[9]....
        /*0074*/ 	.word	0xffffffff


	//   ....[10]....
        /*0078*/ 	.word	0xffffffff


	//   ....[11]....
        /*007c*/ 	.word	0xffffffff


	//   ....[12]....
        /*0080*/ 	.word	0xffffffff


	//   ....[13]....
        /*0084*/ 	.word	0xffffffff


	//   ....[14]....
        /*0088*/ 	.word	0xffffffff


	//   ....[15]....
        /*008c*/ 	.word	0xffffffff


	//   ....[16]....
        /*0090*/ 	.word	0xffffffff


	//   ....[17]....
        /*0094*/ 	.word	0xffffffff


	//   ....[18]....
        /*0098*/ 	.word	0xffffffff


	//   ....[19]....
        /*009c*/ 	.word	0xffffffff


	//   ....[20]....
        /*00a0*/ 	.word	0xffffffff


	//   ....[21]....
        /*00a4*/ 	.word	0xffffffff


	//   ....[22]....
        /*00a8*/ 	.word	0xffffffff


	//   ....[23]....
        /*00ac*/ 	.word	0xffffffff


	//   ....[24]....
        /*00b0*/ 	.word	0xffffffff


	//   ....[25]....
        /*00b4*/ 	.word	0xffffffff


	//   ....[26]....
        /*00b8*/ 	.word	0xffffffff


	//   ....[27]....
        /*00bc*/ 	.word	0xffffffff


	//   ....[28]....
        /*00c0*/ 	.word	0xffffffff


	//   ....[29]....
        /*00c4*/ 	.word	0xffffffff


	//   ....[30]....
        /*00c8*/ 	.word	0xffffffff


	//----- nvinfo : EIATTR_COOP_GROUP_INSTR_OFFSETS
	.align		4
.L_1611:
        /*00cc*/ 	.byte	0x04, 0x28
        /*00ce*/ 	.short	(.L_1613 - .L_1612)


	//   ....[0]....
.L_1612:
        /*00d0*/ 	.word	0x00000860


	//   ....[1]....
        /*00d4*/ 	.word	0x000008f0


	//   ....[2]....
        /*00d8*/ 	.word	0x000034f0


	//   ....[3]....
        /*00dc*/ 	.word	0x000049e0


	//   ....[4]....
        /*00e0*/ 	.word	0x00004a10


	//   ....[5]....
        /*00e4*/ 	.word	0x00004ab0


	//   ....[6]....
        /*00e8*/ 	.word	0x00004ad0


	//   ....[7]....
        /*00ec*/ 	.word	0x00004b30


	//   ....[8]....
        /*00f0*/ 	.word	0x00004b40


	//   ....[9]....
        /*00f4*/ 	.word	0x00004ba0


	//   ....[10]....
        /*00f8*/ 	.word	0x00004bb0


	//   ....[11]....
        /*00fc*/ 	.word	0x00004c20


	//   ....[12]....
        /*0100*/ 	.word	0x00004c30


	//   ....[13]....
        /*0104*/ 	.word	0x00004c80


	//   ....[14]....
        /*0108*/ 	.word	0x00004ca0


	//   ....[15]....
        /*010c*/ 	.word	0x00004d10


	//   ....[16]....
        /*0110*/ 	.word	0x00004d40


	//   ....[17]....
        /*0114*/ 	.word	0x00004d70


	//   ....[18]....
        /*0118*/ 	.word	0x00004d80


	//   ....[19]....
        /*011c*/ 	.word	0x00004e20


	//   ....[20]....
        /*0120*/ 	.word	0x00004e50


	//   ....[21]....
        /*0124*/ 	.word	0x00004e60


	//   ....[22]....
        /*0128*/ 	.word	0x00004e90


	//   ....[23]....
        /*012c*/ 	.word	0x00005010


	//   ....[24]....
        /*0130*/ 	.word	0x00005140


	//   ....[25]....
        /*0134*/ 	.word	0x00005180


	//   ....[26]....
        /*0138*/ 	.word	0x000051b0


	//   ....[27]....
        /*013c*/ 	.word	0x00005320


	//   ....[28]....
        /*0140*/ 	.word	0x00006320


	//   ....[29]....
        /*0144*/ 	.word	0x00006570


	//   ....[30]....
        /*0148*/ 	.word	0x00006df0


	//----- nvinfo : EIATTR_VRC_CTA_INIT_COUNT
	.align		4
.L_1613:
        /*014c*/ 	.byte	0x02, 0x4a
	.zero		1
	.zero		1


	//----- nvinfo : EIATTR_EXIT_INSTR_OFFSETS
	.align		4
        /*0150*/ 	.byte	0x04, 0x1c
        /*0152*/ 	.short	(.L_1615 - .L_1614)


	//   ....[0]....
.L_1614:
        /*0154*/ 	.word	0x000004c0


	//   ....[1]....
        /*0158*/ 	.word	0x00006e50


	//----- nvinfo : EIATTR_MAX_THREADS
	.align		4
.L_1615:
        /*015c*/ 	.byte	0x04, 0x05
        /*015e*/ 	.short	(.L_1617 - .L_1616)
.L_1616:
        /*0160*/ 	.word	0x00000040
        /*0164*/ 	.word	0x00000001
        /*0168*/ 	.word	0x00000001


	//----- nvinfo : EIATTR_CRS_STACK_SIZE
	.align		4
.L_1617:
        /*016c*/ 	.byte	0x04, 0x1e
        /*016e*/ 	.short	(.L_1619 - .L_1618)
.L_1618:
        /*0170*/ 	.word	0x00000000


	//----- nvinfo : EIATTR_CBANK_PARAM_SIZE
	.align		4
.L_1619:
        /*0174*/ 	.byte	0x03, 0x19
        /*0176*/ 	.short	0x0118


	//----- nvinfo : EIATTR_PARAM_CBANK
	.align		4
        /*0178*/ 	.byte	0x04, 0x0a
        /*017a*/ 	.short	(.L_1621 - .L_1620)
	.align		4
.L_1620:
        /*017c*/ 	.word	index@(.nv.constant0._Z25selective_scan_fwd_kernelI32Selective_Scan_fwd_kernel_traitsILi64ELi16ELi1ELb1ELb1ELb1ELb1EN3c104HalfENS1_7complexIfEEEEv13SSMParamsBase)
        /*0180*/ 	.short	0x0380
        /*0182*/ 	.short	0x0118


	//----- nvinfo : EIATTR_SW_WAR
	.align		4
.L_1621:
        /*0184*/ 	.byte	0x04, 0x36
        /*0186*/ 	.short	(.L_1623 - .L_1622)
.L_1622:
        /*0188*/ 	.word	0x00000008
.L_1623:


//--------------------- .nv.info._Z25selective_scan_fwd_kernelI32Selective_Scan_fwd_kernel_traitsILi32ELi16ELi1ELb0ELb0ELb0ELb0EN3c104HalfENS1_7complexIfEEEEv13SSMParamsBase --------------------------
	.section	.nv.info._Z25selective_scan_fwd_kernelI32Selective_Scan_fwd_kernel_traitsILi32ELi16ELi1ELb0ELb0ELb0ELb0EN3c104HalfENS1_7complexIfEEEEv13SSMParamsBase,"",@"SHT_CUDA_INFO"
	.sectionflags	@""
	.align	4


	//----- nvinfo : EIATTR_CUDA_API_VERSION
	.align		4
        /*0000*/ 	.byte	0x04, 0x37
        /*0002*/ 	.short	(.L_1625 - .L_1624)
.L_1624:
        /*0004*/ 	.word	0x00000082


	//----- nvinfo : EIATTR_KPARAM_INFO
	.align		4
.L_1625:
        /*0008*/ 	.byte	0x04, 0x17
        /*000a*/ 	.short	(.L_1627 - .L_1626)
.L_1626:
        /*000c*/ 	.word	0x00000000
        /*0010*/ 	.short	0x0000
        /*0012*/ 	.short	0x0000
        /*0014*/ 	.byte	0x00, 0xf0, 0x61, 0x04


	//----- nvinfo : EIATTR_SPARSE_MMA_MASK
	.align		4
.L_1627:
        /*0018*/ 	.byte	0x03, 0x50
        /*001a*/ 	.short	0x0000


	//----- nvinfo : EIATTR_MAXREG_COUNT
	.align		4
        /*001c*/ 	.byte	0x03, 0x1b
        /*001e*/ 	.short	0x00ff


	//----- nvinfo : EIATTR_NUM_BARRIERS
	.align		4
        /*0020*/ 	.byte	0x02, 0x4c
        /*0022*/ 	.byte	0x01
	.zero		1


	//----- nvinfo : EIATTR_MERCURY_ISA_VERSION
	.align		4
        /*0024*/ 	.byte	0x03, 0x5f
        /*0026*/ 	.short	0x0101


	//----- nvinfo : EIATTR_COOP_GROUP_MASK_REGIDS
	.align		4
        /*0028*/ 	.byte	0x04, 0x29
        /*002a*/ 	.short	(.L_1629 - .L_1628)


	//   ....[0]....
.L_1628:
        /*002c*/ 	.word	0xffffffff


	//   ....[1]....
        /*0030*/ 	.word	0xffffffff


	//   ....[2]....
        /*0034*/ 	.word	0xffffffff


	//   ....[3]....
        /*0038*/ 	.word	0xffffffff


	//   ....[4]....
        /*003c*/ 	.word	0xffffffff


	//   ....[5]....
        /*0040*/ 	.word	0xffffffff


	//   ....[6]....
        /*0044*/ 	.word	0xffffffff


	//   ....[7]....
        /*0048*/ 	.word	0xffffffff


	//   ....[8]....
        /*004c*/ 	.word	0xffffffff


	//   ....[9]....
        /*0050*/ 	.word	0xffffffff


	//   ....[10]....
        /*0054*/ 	.word	0xffffffff


	//   ....[11]....
        /*0058*/ 	.word	0xffffffff


	//   ....[12]....
        /*005c*/ 	.word	0xffffffff


	//   ....[13]....
        /*0060*/ 	.word	0xffffffff


	//   ....[14]....
        /*0064*/ 	.word	0xffffffff


	//   ....[15]....
        /*0068*/ 	.word	0xffffffff


	//   ....[16]....
        /*006c*/ 	.word	0xffffffff


	//   ....[17]....
        /*0070*/ 	.word	0xffffffff


	//   ....[18]....
        /*0074*/ 	.word	0xffffffff


	//   ....[19]....
        /*0078*/ 	.word	0xffffffff


	//   ....[20]....
        /*007c*/ 	.word	0xffffffff


	//   ....[21]....
        /*0080*/ 	.word	0xffffffff


	//   ....[22]....
        /*0084*/ 	.word	0xffffffff


	//   ....[23]....
        /*0088*/ 	.word	0xffffffff


	//   ....[24]....
        /*008c*/ 	.word	0xffffffff


	//   ....[25]....
        /*0090*/ 	.word	0xffffffff


	//   ....[26]....
        /*0094*/ 	.word	0xffffffff


	//----- nvinfo : EIATTR_COOP_GROUP_INSTR_OFFSETS
	.align		4
.L_1629:
        /*0098*/ 	.byte	0x04, 0x28
        /*009a*/ 	.short	(.L_1631 - .L_1630)


	//   ....[0]....
.L_1630:
        /*009c*/ 	.word	0x00000ee0


	//   ....[1]....
        /*00a0*/ 	.word	0x00001360


	//   ....[2]....
        /*00a4*/ 	.word	0x000052a0


	//   ....[3]....
        /*00a8*/ 	.word	0x000052d0


	//   ....[4]....
        /*00ac*/ 	.word	0x000053c0


	//   ....[5]....
        /*00b0*/ 	.word	0x00005400


	//   ....[6]....
        /*00b4*/ 	.word	0x00005450


	//   ....[7]....
        /*00b8*/ 	.word	0x00005460


	//   ....[8]....
        /*00bc*/ 	.word	0x00005520


	//   ....[9]....
        /*00c0*/ 	.word	0x00005540


	//   ....[10]....
        /*00c4*/ 	.word	0x000055b0


	//   ....[11]....
        /*00c8*/ 	.word	0x000055c0


	//   ....[12]....
        /*00cc*/ 	.word	0x00005620


	//   ....[13]....
        /*00d0*/ 	.word	0x00005630


	//   ....[14]....
        /*00d4*/ 	.word	0x000056a0


	//   ....[15]....
        /*00d8*/ 	.word	0x000056d0


	//   ....[16]....
        /*00dc*/ 	.word	0x00005710


	//   ....[17]....
        /*00e0*/ 	.word	0x00005730


	//   ....[18]....
        /*00e4*/ 	.word	0x000057e0


	//   ....[19]....
        /*00e8*/ 	.word	0x00005810


	//   ....[20]....
        /*00ec*/ 	.word	0x00005830


	//   ....[21]....
        /*00f0*/ 	.word	0x00005840


	//   ....[22]....
        /*00f4*/ 	.word	0x00005960


	//   ....[23]....
        /*00f8*/ 	.word	0x00005990


	//   ....[24]....
        /*00fc*/ 	.word	0x000059b0


	//   ....[25]....
        /*0100*/ 	.word	0x000059c0


	//   ....[26]....
        /*0104*/ 	.word	0x00006830


	//----- nvinfo : EIATTR_VRC_CTA_INIT_COUNT
	.align		4
.L_1631:
        /*0108*/ 	.byte	0x02, 0x4a
	.zero		1
	.zero		1


	//----- nvinfo : EIATTR_EXIT_INSTR_OFFSETS
	.align		4
        /*010c*/ 	.byte	0x04, 0x1c
        /*010e*/ 	.short	(.L_1633 - .L_1632)


	//   ....[0]....
.L_1632:
        /*0110*/ 	.word	0x000001c0


	//   ....[1]....
        /*0114*/ 	.word	0x00006c80


	//----- nvinfo : EIATTR_MAX_THREADS
	.align		4
.L_1633:
        /*0118*/ 	.byte	0x04, 0x05
        /*011a*/ 	.short	(.L_1635 - .L_1634)
.L_1634:
        /*011c*/ 	.word	0x00000020
        /*0120*/ 	.word	0x00000001
        /*0124*/ 	.word	0x00000001


	//----- nvinfo : EIATTR_CRS_STACK_SIZE
	.align		4
.L_1635:
        /*0128*/ 	.byte	0x04, 0x1e
        /*012a*/ 	.short	(.L_1637 - .L_1636)
.L_1636:
        /*012c*/ 	.word	0x00000000


	//----- nvinfo : EIATTR_CBANK_PARAM_SIZE
	.align		4
.L_1637:
        /*0130*/ 	.byte	0x03, 0x19
        /*0132*/ 	.short	0x0118


	//----- nvinfo : EIATTR_PARAM_CBANK
	.align		4
        /*0134*/ 	.byte	0x04, 0x0a
        /*0136*/ 	.short	(.L_1639 - .L_1638)
	.align		4
.L_1638:
        /*0138*/ 	.word	index@(.nv.constant0._Z25selective_scan_fwd_kernelI32Selective_Scan_fwd_kernel_traitsILi32ELi16ELi1ELb0ELb0ELb0ELb0EN3c104HalfENS1_7complexIfEEEEv13SSMParamsBase)
        /*013c*/ 	.short	0x0380
        /*013e*/ 	.short	0x0118


	//----- nvinfo : EIATTR_SW_WAR
	.align		4
.L_1639:
        /*0140*/ 	.byte	0x04, 0x36
        /*0142*/ 	.short	(.L_1641 - .L_1640)
.L_1640:
        /*0144*/ 	.word	0x00000008
.L_1641:


//--------------------- .nv.info._Z25selective_scan_fwd_kernelI32Selective_Scan_fwd_kernel_traitsILi32ELi16ELi1ELb0ELb0ELb0ELb1EN3c104HalfENS1_7complexIfEEEEv13SSMParamsBase --------------------------
	.section	.nv.info._Z25selective_scan_fwd_kernelI32Selective_Scan_fwd_kernel_traitsILi32ELi16ELi1ELb0ELb0ELb0ELb1EN3c104HalfENS1_7complexIfEEEEv13SSMParamsBase,"",@"SHT_CUDA_INFO"
	.sectionflags	@""
	.align	4


	//----- nvinfo : EIATTR_CUDA_API_VERSION
	.align		4
        /*0000*/ 	.byte	0x04, 0x37
        /*0002*/ 	.short	(.L_1643 - .L_1642)
.L_1642:
        /*0004*/ 	.word	0x00000082


	//----- nvinfo : EIATTR_KPARAM_INFO
	.align		4
.L_1643:
        /*0008*/ 	.byte	0x04, 0x17
        /*000a*/ 	.short	(.L_1645 - .L_1644)
.L_1644:
        /*000c*/ 	.word	0x00000000
        /*0010*/ 	.short	0x0000
        /*0012*/ 	.short	0x0000
        /*0014*/ 	.byte	0x00, 0xf0, 0x61, 0x04


	//----- nvinfo : EIATTR_SPARSE_MMA_MASK
	.align		4
.L_1645:
        /*0018*/ 	.byte	0x03, 0x50
        /*001a*/ 	.short	0x0000


	//----- nvinfo : EIATTR_MAXREG_COUNT
	.align		4
        /*001c*/ 	.byte	0x03, 0x1b
        /*001e*/ 	.short	0x00ff


	//----- nvinfo : EIATTR_NUM_BARRIERS
	.align		4
        /*0020*/ 	.byte	0x02, 0x4c
        /*0022*/ 	.byte	0x01
	.zero		1


	//----- nvinfo : EIATTR_MERCURY_ISA_VERSION
	.align		4
        /*0024*/ 	.byte	0x03, 0x5f
        /*0026*/ 	.short	0x0101


	//----- nvinfo : EIATTR_COOP_GROUP_MASK_REGIDS
	.align		4
        /*0028*/ 	.byte	0x04, 0x29
        /*002a*/ 	.short	(.L_1647 - .L_1646)


	//   ....[0]....
.L_1646:
        /*002c*/ 	.word	0xffffffff


	//   ....[1]....
        /*0030*/ 	.word	0xffffffff


	//   ....[2]....
        /*0034*/ 	.word	0xffffffff


	//   ....[3]....
        /*0038*/ 	.word	0xffffffff


	//   ....[4]....
        /*003c*/ 	.word	0xffffffff


	//   ....[5]....
        /*0040*/ 	.word	0xffffffff


	//   ....[6]....
        /*0044*/ 	.word	0xffffffff


	//   ....[7]....
        /*0048*/ 	.word	0xffffffff


	//   ....[8]....
        /*004c*/ 	.word	0xffffffff


	//   ....[9]....
        /*0050*/ 	.word	0xffffffff


	//   ....[10]....
        /*0054*/ 	.word	0xffffffff


	//   ....[11]....
        /*0058*/ 	.word	0xffffffff


	//   ....[12]....
        /*005c*/ 	.word	0xffffffff


	//   ....[13]....
        /*0060*/ 	.word	0xffffffff


	//   ....[14]....
        /*0064*/ 	.word	0xffffffff


	//   ....[15]....
        /*0068*/ 	.word	0xffffffff


	//   ....[16]....
        /*006c*/ 	.word	0xffffffff


	//   ....[17]....
        /*0070*/ 	.word	0xffffffff


	//   ....[18]....
        /*0074*/ 	.word	0xffffffff


	//   ....[19]....
        /*0078*/ 	.word	0xffffffff


	//   ....[20]....
        /*007c*/ 	.word	0xffffffff


	//   ....[21]....
        /*0080*/ 	.word	0xffffffff


	//   ....[22]....
        /*0084*/ 	.word	0xffffffff


	//   ....[23]....
        /*0088*/ 	.word	0xffffffff


	//   ....[24]....
        /*008c*/ 	.word	0xffffffff


	//   ....[25]....
        /*0090*/ 	.word	0xffffffff


	//   ....[26]....
        /*0094*/ 	.word	0xffffffff


	//   ....[27]....
        /*0098*/ 	.word	0xffffffff


	//   ....[28]....
        /*009c*/ 	.word	0xffffffff


	//----- nvinfo : EIATTR_COOP_GROUP_INSTR_OFFSETS
	.align		4
.L_1647:
        /*00a0*/ 	.byte	0x04, 0x28
        /*00a2*/ 	.short	(.L_1649 - .L_1648)


	//   ....[0]....
.L_1648:
        /*00a4*/ 	.word	0x00000ed0


	//   ....[1]....
        /*00a8*/ 	.word	0x00001360


	//   ....[2]....
        /*00ac*/ 	.word	0x000052c0


	//   ....[3]....
        /*00b0*/ 	.word	0x00005300


	//   ....[4]....
        /*00b4*/ 	.word	0x000053a0


	//   ....[5]....
        /*00b8*/ 	.word	0x000053e0


	//   ....[6]....
        /*00bc*/ 	.word	0x00005460


	//   ....[7]....
        /*00c0*/ 	.word	0x00005470


	//   ....[8]....
        /*00c4*/ 	.word	0x000054d0


	//   ....[9]....
        /*00c8*/ 	.word	0x000054e0


	//   ....[10]....
        /*00cc*/ 	.word	0x00005550


	//   ....[11]....
        /*00d0*/ 	.word	0x00005560


	//   ....[12]....
        /*00d4*/ 	.word	0x000055b0


	//   ....[13]....
        /*00d8*/ 	.word	0x000055d0


	//   ....[14]....
        /*00dc*/ 	.word	0x00005640


	//   ....[15]....
        /*00e0*/ 	.word	0x00005670


	//   ....[16]....
        /*00e4*/ 	.word	0x000056a0


	//   ....[17]....
        /*00e8*/ 	.word	0x000056b0


	//   ....[18]....
        /*00ec*/ 	.word	0x00005750


	//   ....[19]....
        /*00f0*/ 	.word	0x00005780


	//   ....[20]....
        /*00f4*/ 	.word	0x000057b0


	//   ....[21]....
        /*00f8*/ 	.word	0x000057d0


	//   ....[22]....
        /*00fc*/ 	.word	0x00005990


	//   ....[23]....
        /*0100*/ 	.word	0x000059d0


	//   ....[24]....
        /*0104*/ 	.word	0x000059e0


	//   ....[25]....
        /*0108*/ 	.word	0x000059f0


	//   ....[26]....
        /*010c*/ 	.word	0x000068a0


	//   ....[27]....
        /*0110*/ 	.word	0x00007110


	//   ....[28]....
        /*0114*/ 	.word	0x00007b70


	//----- nvinfo : EIATTR_VRC_CTA_INIT_COUNT
	.align		4
.L_1649:
        /*0118*/ 	.byte	0x02, 0x4a
	.zero		1
	.zero		1


	//----- nvinfo : EIATTR_EXIT_INSTR_OFFSETS
	.align		4
        /*011c*/ 	.byte	0x04, 0x1c
        /*011e*/ 	.short	(.L_1651 - .L_1650)


	//   ....[0]....
.L_1650:
        /*0120*/ 	.word	0x000001c0


	//   ....[1]....
        /*0124*/ 	.word	0x00007fc0


	//----- nvinfo : EIATTR_MAX_THREADS
	.align		4
.L_1651:
        /*0128*/ 	.byte	0x04, 0x05
        /*012a*/ 	.short	(.L_1653 - .L_1652)
.L_1652:
        /*012c*/ 	.word	0x00000020
        /*0130*/ 	.word	0x00000001
        /*0134*/ 	.word	0x00000001


	//----- nvinfo : EIATTR_CRS_STACK_SIZE
	.align		4
.L_1653:
        /*0138*/ 	.byte	0x04, 0x1e
        /*013a*/ 	.short	(.L_1655 - .L_1654)
.L_1654:
        /*013c*/ 	.word	0x00000000


	//----- nvinfo : EIATTR_CBANK_PARAM_SIZE
	.align		4
.L_1655:
        /*0140*/ 	.byte	0x03, 0x19
        /*0142*/ 	.short	0x0118


	//----- nvinfo : EIATTR_PARAM_CBANK
	.align		4
        /*0144*/ 	.byte	0x04, 0x0a
        /*0146*/ 	.short	(.L_1657 - .L_1656)
	.align		4
.L_1656:
        /*0148*/ 	.word	index@(.nv.constant0._Z25selective_scan_fwd_kernelI32Selective_Scan_fwd_kernel_traitsILi32ELi16ELi1ELb0ELb0ELb0ELb1EN3c104HalfENS1_7complexIfEEEEv13SSMParamsBase)
        /*014c*/ 	.short	0x0380
        /*014e*/ 	.short	0x0118


	//----- nvinfo : EIATTR_SW_WAR
	.align		4
.L_1657:
        /*0150*/ 	.byte	0x04, 0x36
        /*0152*/ 	.short	(.L_1659 - .L_1658)
.L_1658:
        /*0154*/ 	.word	0x00000008
.L_1659:


//--------------------- .nv.info._Z25selective_scan_fwd_kernelI32Selective_Scan_fwd_kernel_traitsILi32ELi16ELi1ELb0ELb0ELb1ELb0EN3c104HalfENS1_7complexIfEEEEv13SSMParamsBase --------------------------
	.section	.nv.info._Z25selective_scan_fwd_kernelI32Selective_Scan_fwd_kernel_traitsILi32ELi16ELi1ELb0ELb0ELb1ELb0EN3c104HalfENS1_7complexIfEEEEv13SSMParamsBase,"",@"SHT_CUDA_INFO"
	.sectionflags	@""
	.align	4


	//----- nvinfo : EIATTR_CUDA_API_VERSION
	.align		4
        /*0000*/ 	.byte	0x04, 0x37
        /*0002*/ 	.short	(.L_1661 - .L_1660)
.L_1660:
        /*0004*/ 	.word	0x00000082


	//----- nvinfo : EIATTR_KPARAM_INFO
	.align		4
.L_1661:
        /*0008*/ 	.byte	0x04, 0x17
        /*000a*/ 	.short	(.L_1663 - .L_1662)
.L_1662:
        /*000c*/ 	.word	0x00000000
        /*0010*/ 	.short	0x0000
        /*0012*/ 	.short	0x0000
        /*0014*/ 	.byte	0x00, 0xf0, 0x61, 0x04


	//----- nvinfo : EIATTR_SPARSE_MMA_MASK
	.align		4
.L_1663:
        /*0018*/ 	.byte	0x03, 0x50
        /*001a*/ 	.short	0x0000


	//----- nvinfo : EIATTR_MAXREG_COUNT
	.align		4
        /*001c*/ 	.byte	0x03, 0x1b
        /*001e*/ 	.short	0x00ff


	//----- nvinfo : EIATTR_NUM_BARRIERS
	.align		4
        /*0020*/ 	.byte	0x02, 0x4c
        /*0022*/ 	.byte	0x01
	.zero		1


	//----- nvinfo : EIATTR_MERCURY_ISA_VERSION
	.align		4
        /*0024*/ 	.byte	0x03, 0x5f
        /*0026*/ 	.short	0x0101


	//----- nvinfo : EIATTR_COOP_GROUP_MASK_REGIDS
	.align		4
        /*0028*/ 	.byte	0x04, 0x29
        /*002a*/ 	.short	(.L_1665 - .L_1664)


	//   ....[0]....
.L_1664:
        /*002c*/ 	.word	0xffffffff


	//   ....[1]....
        /*0030*/ 	.word	0xffffffff


	//   ....[2]....
        /*0034*/ 	.word	0xffffffff


	//   ....[3]....
        /*0038*/ 	.word	0xffffffff


	//   ....[4]....
        /*003c*/ 	.word	0xffffffff


	//   ....[5]....
        /*0040*/ 	.word	0xffffffff


	//   ....[6]....
        /*0044*/ 	.word	0xffffffff


	//   ....[7]....
        /*0048*/ 	.word	0xffffffff


	//   ....[8]....
        /*004c*/ 	.word	0xffffffff


	//   ....[9]....
        /*0050*/ 	.word	0xffffffff


	//   ....[10]....
        /*0054*/ 	.word	0xffffffff


	//   ....[11]....
        /*0058*/ 	.word	0xffffffff


	//   ....[12]....
        /*005c*/ 	.word	0xffffffff


	//   ....[13]....
        /*0060*/ 	.word	0xffffffff


	//   ....[14]....
        /*0064*/ 	.word	0xffffffff


	//   ....[15]....
        /*0068*/ 	.word	0xffffffff


	//   ....[16]....
        /*006c*/ 	.word	0xffffffff


	//   ....[17]....
        /*0070*/ 	.word	0xffffffff


	//   ....[18]....
        /*0074*/ 	.word	0xffffffff


	//   ....[19]....
        /*0078*/ 	.word	0xffffffff


	//   ....[20]....
        /*007c*/ 	.word	0xffffffff


	//   ....[21]....
        /*0080*/ 	.word	0xffffffff


	//   ....[22]....
        /*0084*/ 	.word	0xffffffff


	//   ....[23]....
        /*0088*/ 	.word	0xffffffff


	//   ....[24]....
        /*008c*/ 	.word	0xffffffff


	//   ....[25]....
        /*0090*/ 	.word	0xffffffff


	//   ....[26]....
        /*0094*/ 	.word	0xffffffff


	//   ....[27]....
        /*0098*/ 	.word	0xffffffff


	//----- nvinfo : EIATTR_COOP_GROUP_INSTR_OFFSETS
	.align		4
.L_1665:
        /*009c*/ 	.byte	0x04, 0x28
        /*009e*/ 	.short	(.L_1667 - .L_1666)


	//   ....[0]....
.L_1666:
        /*00a0*/ 	.word	0x000011c0


	//   ....[1]....
        /*00a4*/ 	.word	0x00001660


	//   ....[2]....
        /*00a8*/ 	.word	0x00006c30


	//   ....[3]....
        /*00ac*/ 	.word	0x00007090


	//   ....[4]....
        /*00b0*/ 	.word	0x000070c0


	//   ....[5]....
        /*00b4*/ 	.word	0x00007170


	//   ....[6]....
        /*00b8*/ 	.word	0x000071a0


	//   ....[7]....
        /*00bc*/ 	.word	0x000071e0


	//   ....[8]....
        /*00c0*/ 	.word	0x000071f0


	//   ....[9]....
        /*00c4*/ 	.word	0x00007250


	//   ....[10]....
        /*00c8*/ 	.word	0x00007270


	//   ....[11]....
        /*00cc*/ 	.word	0x000072d0


	//   ....[12]....
        /*00d0*/ 	.word	0x000072e0


	//   ....[13]....
        /*00d4*/ 	.word	0x00007340


	//   ....[14]....
        /*00d8*/ 	.word	0x00007350


	//   ....[15]....
        /*00dc*/ 	.word	0x000073c0


	//   ....[16]....
        /*00e0*/ 	.word	0x000073d0


	//   ....[17]....
        /*00e4*/ 	.word	0x00007420


	//   ....[18]....
        /*00e8*/ 	.word	0x00007440


	//   ....[19]....
        /*00ec*/ 	.word	0x000074b0


	//   ....[20]....
        /*00f0*/ 	.word	0x000074e0


	//   ....[21]....
        /*00f4*/ 	.word	0x00007510


	//   ....[22]....
        /*00f8*/ 	.word	0x00007530


	//   ....[23]....
        /*00fc*/ 	.word	0x00007950


	//   ....[24]....
        /*0100*/ 	.word	0x000079a0


	//   ....[25]....
        /*0104*/ 	.word	0x000079e0


	//   ....[26]....
        /*0108*/ 	.word	0x00007a10


	//   ....[27]....
        /*010c*/ 	.word	0x00008d50


	//----- nvinfo : EIATTR_VRC_CTA_INIT_COUNT
	.align		4
.L_1667:
        /*0110*/ 	.byte	0x02, 0x4a
	.zero		1
	.zero		1


	//----- nvinfo : EIATTR_EXIT_INSTR_OFFSETS
	.align		4
        /*0114*/ 	.byte	0x04, 0x1c
        /*0116*/ 	.short	(.L_1669 - .L_1668)


	//   ....[0]....
.L_1668:
        /*0118*/ 	.word	0x000003e0


	//   ....[1]....
        /*011c*/ 	.word	0x00009290


	//----- nvinfo : EIATTR_MAX_THREADS
	.align		4
.L_1669:
        /*0120*/ 	.byte	0x04, 0x05
        /*0122*/ 	.short	(.L_1671 - .L_1670)
.L_1670:
        /*0124*/ 	.word	0x00000020
        /*0128*/ 	.word	0x00000001
        /*012c*/ 	.word	0x00000001


	//----- nvinfo : EIATTR_CRS_STACK_SIZE
	.align		4
.L_1671:
        /*0130*/ 	.byte	0x04, 0x1e
        /*0132*/ 	.short	(.L_1673 - .L_1672)
.L_1672:
        /*0134*/ 	.word	0x00000000


	//----- nvinfo : EIATTR_CBANK_PARAM_SIZE
	.align		4
.L_1673:
        /*0138*/ 	.byte	0x03, 0x19
        /*013a*/ 	.short	0x0118


	//----- nvinfo : EIATTR_PARAM_CBANK
	.align		4
        /*013c*/ 	.byte	0x04, 0x0a
        /*013e*/ 	.short	(.L_1675 - .L_1674)
	.align		4
.L_1674:
        /*0140*/ 	.word	index@(.nv.constant0._Z25selective_scan_fwd_kernelI32Selective_Scan_fwd_kernel_traitsILi32ELi16ELi1ELb0ELb0ELb1ELb0EN3c104HalfENS1_7complexIfEEEEv13SSMParamsBase)
        /*0144*/ 	.short	0x0380
        /*0146*/ 	.short	0x0118


	//----- nvinfo : EIATTR_SW_WAR
	.align		4
.L_1675:
        /*0148*/ 	.byte	0x04, 0x36
        /*014a*/ 	.short	(.L_1677 - .L_1676)
.L_1676:
        /*014c*/ 	.word	0x00000008
.L_1677:


//--------------------- .nv.info._Z25selective_scan_fwd_kernelI32Selective_Scan_fwd_kernel_traitsILi32ELi16ELi1ELb0ELb0ELb1ELb1EN3c104HalfENS1_7complexIfEEEEv13SSMParamsBase --------------------------
	.section	.nv.info._Z25selective_scan_fwd_kernelI32Selective_Scan_fwd_kernel_traitsILi32ELi16ELi1ELb0ELb0ELb1ELb1EN3c104HalfENS1_7complexIfEEEEv13SSMParamsBase,"",@"SHT_CUDA_INFO"
	.sectionflags	@""
	.align	4


	//----- nvinfo : EIATTR_CUDA_API_VERSION
	.align		4
        /*0000*/ 	.byte	0x04, 0x37
        /*0002*/ 	.short	(.L_1679 - .L_1678)
.L_1678:
        /*0004*/ 	.word	0x00000082


	//----- nvinfo : EIATTR_KPARAM_INFO
	.align		4
.L_1679:
        /*0008*/ 	.byte	0x04, 0x17
        /*000a*/ 	.short	(.L_1681 - .L_1680)
.L_1680:
        /*000c*/ 	.word	0x00000000
        /*0010*/ 	.short	0x0000
        /*0012*/ 	.short	0x0000
        /*0014*/ 	.byte	0x00, 0xf0, 0x61, 0x04


	//----- nvinfo : EIATTR_SPARSE_MMA_MASK
	.align		4
.L_1681:
        /*0018*/ 	.byte	0x03, 0x50
        /*001a*/ 	.short	0x0000


	//----- nvinfo : EIATTR_MAXREG_COUNT
	.align		4
        /*001c*/ 	.byte	0x03, 0x1b
        /*001e*/ 	.short	0x00ff


	//----- nvinfo : EIATTR_NUM_BARRIERS
	.align		4
        /*0020*/ 	.byte	0x02, 0x4c
        /*0022*/ 	.byte	0x01
	.zero		1


	//----- nvinfo : EIATTR_MERCURY_ISA_VERSION
	.align		4
        /*0024*/ 	.byte	0x03, 0x5f
        /*0026*/ 	.short	0x0101


	//----- nvinfo : EIATTR_COOP_GROUP_MASK_REGIDS
	.align		4
        /*0028*/ 	.byte	0x04, 0x29
        /*002a*/ 	.short	(.L_1683 - .L_1682)


	//   ....[0]....
.L_1682:
        /*002c*/ 	.word	0xffffffff


	//   ....[1]....
        /*0030*/ 	.word	0xffffffff


	//   ....[2]....
        /*0034*/ 	.word	0xffffffff


	//   ....[3]....
        /*0038*/ 	.word	0xffffffff


	//   ....[4]....
        /*003c*/ 	.word	0xffffffff


	//   ....[5]....
        /*0040*/ 	.word	0xffffffff


	//   ....[6]....
        /*0044*/ 	.word	0xffffffff


	//   ....[7]....
        /*0048*/ 	.word	0xffffffff


	//   ....[8]....
        /*004c*/ 	.word	0xffffffff


	//   ....[9]....
        /*0050*/ 	.word	0xffffffff


	//   ....[10]....
        /*0054*/ 	.word	0xffffffff


	//   ....[11]....
        /*0058*/ 	.word	0xffffffff


	//   ....[12]....
        /*005c*/ 	.word	0xffffffff


	//   ....[13]....
        /*0060*/ 	.word	0xffffffff


	//   ....[14]....
        /*0064*/ 	.word	0xffffffff


	//   ....[15]....
        /*0068*/ 	.word	0xffffffff


	//   ....[16]....
        /*006c*/ 	.word	0xffffffff


	//   ....[17]....
        /*0070*/ 	.word	0xffffffff


	//   ....[18]....
        /*0074*/ 	.word	0xffffffff


	//   ....[19]....
        /*0078*/ 	.word	0xffffffff


	//   ....[20]....
        /*007c*/ 	.word	0xffffffff


	//   ....[21]....
        /*0080*/ 	.word	0xffffffff


	//   ....[22]....
        /*0084*/ 	.word	0xffffffff


	//   ....[23]....
        /*0088*/ 	.word	0xffffffff


	//   ....[24]....
        /*008c*/ 	.word	0xffffffff


	//   ....[25]....
        /*0090*/ 	.word	0xffffffff


	//   ....[26]....
        /*0094*/ 	.word	0xffffffff


	//   ....[27]....
        /*0098*/ 	.word	0xffffffff


	//   ....[28]....
        /*009c*/ 	.word	0xffffffff


	//   ....[29]....
        /*00a0*/ 	.word	0xffffffff


	//----- nvinfo : EIATTR_COOP_GROUP_INSTR_OFFSETS
	.align		4
.L_1683:
        /*00a4*/ 	.byte	0x04, 0x28
        /*00a6*/ 	.short	(.L_1685 - .L_1684)


	//   ....[0]....
.L_1684:
        /*00a8*/ 	.word	0x000011b0


	//   ....[1]....
        /*00ac*/ 	.word	0x00001650


	//   ....[2]....
        /*00b0*/ 	.word	0x00006c30


	//   ....[3]....
        /*00b4*/ 	.word	0x00007090


	//   ....[4]....
        /*00b8*/ 	.word	0x000070c0


	//   ....[5]....
        /*00bc*/ 	.word	0x00007170


	//   ....[6]....
        /*00c0*/ 	.word	0x000071a0


	//   ....[7]....
        /*00c4*/ 	.word	0x000071e0


	//   ....[8]....
        /*00c8*/ 	.word	0x000071f0


	//   ....[9]....
        /*00cc*/ 	.word	0x00007250


	//   ....[10]....
        /*00d0*/ 	.word	0x00007270


	//   ....[11]....
        /*00d4*/ 	.word	0x000072d0


	//   ....[12]....
        /*00d8*/ 	.word	0x000072e0


	//   ....[13]....
        /*00dc*/ 	.word	0x00007340


	//   ....[14]....
        /*00e0*/ 	.word	0x00007350


	//   ....[15]....
        /*00e4*/ 	.word	0x000073c0


	//   ....[16]....
        /*00e8*/ 	.word	0x000073d0


	//   ....[17]....
        /*00ec*/ 	.word	0x00007420


	//   ....[18]....
        /*00f0*/ 	.word	0x00007440


	//   ....[19]....
        /*00f4*/ 	.word	0x000074b0


	//   ....[20]....
        /*00f8*/ 	.word	0x000074e0


	//   ....[21]....
        /*00fc*/ 	.word	0x00007510


	//   ....[22]....
        /*0100*/ 	.word	0x00007530


	//   ....[23]....
        /*0104*/ 	.word	0x00007950


	//   ....[24]....
        /*0108*/ 	.word	0x000079a0


	//   ....[25]....
        /*010c*/ 	.word	0x000079e0


	//   ....[26]....
        /*0110*/ 	.word	0x00007a10


	//   ....[27]....
        /*0114*/ 	.word	0x00008df0


	//   ....[28]....
        /*0118*/ 	.word	0x00009720


	//   ....[29]....
        /*011c*/ 	.word	0x0000a160


	//----- nvinfo : EIATTR_VRC_CTA_INIT_COUNT
	.align		4
.L_1685:
        /*0120*/ 	.byte	0x02, 0x4a
	.zero		1
	.zero		1


	//----- nvinfo : EIATTR_EXIT_INSTR_OFFSETS
	.align		4
        /*0124*/ 	.byte	0x04, 0x1c
        /*0126*/ 	.short	(.L_1687 - .L_1686)


	//   ....[0]....
.L_1686:
        /*0128*/ 	.word	0x000003e0


	//   ....[1]....
        /*012c*/ 	.word	0x0000a5b0


	//----- nvinfo : EIATTR_MAX_THREADS
	.align		4
.L_1687:
        /*0130*/ 	.byte	0x04, 0x05
        /*0132*/ 	.short	(.L_1689 - .L_1688)
.L_1688:
        /*0134*/ 	.word	0x00000020
        /*0138*/ 	.word	0x00000001
        /*013c*/ 	.word	0x00000001


	//----- nvinfo : EIATTR_CRS_STACK_SIZE
	.align		4
.L_1689:
        /*0140*/ 	.byte	0x04, 0x1e
        /*0142*/ 	.short	(.L_1691 - .L_1690)
.L_1690:
        /*0144*/ 	.word	0x00000000


	//----- nvinfo : EIATTR_CBANK_PARAM_SIZE
	.align		4
.L_1691:
        /*0148*/ 	.byte	0x03, 0x19
        /*014a*/ 	.short	0x0118


	//----- nvinfo : EIATTR_PARAM_CBANK
	.align		4
        /*014c*/ 	.byte	0x04, 0x0a
        /*014e*/ 	.short	(.L_1693 - .L_1692)
	.align		4
.L_1692:
        /*0150*/ 	.word	index@(.nv.constant0._Z25selective_scan_fwd_kernelI32Selective_Scan_fwd_kernel_traitsILi32ELi16ELi1ELb0ELb0ELb1ELb1EN3c104HalfENS1_7complexIfEEEEv13SSMParamsBase)
        /*0154*/ 	.short	0x0380
        /*0156*/ 	.short	0x0118


	//----- nvinfo : EIATTR_SW_WAR
	.align		4
.L_1693:
        /*0158*/ 	.byte	0x04, 0x36
        /*015a*/ 	.short	(.L_1695 - .L_1694)
.L_1694:
        /*015c*/ 	.word	0x00000008
.L_1695:


//--------------------- .nv.info._Z25selective_scan_fwd_kernelI32Selective_Scan_fwd_kernel_traitsILi32ELi16ELi1ELb0ELb1ELb0ELb0EN3c104HalfENS1_7complexIfEEEEv13SSMParamsBase --------------------------
	.section	.nv.info._Z25selective_scan_fwd_kernelI32Selective_Scan_fwd_kernel_traitsILi32ELi16ELi1ELb0ELb1ELb0ELb0EN3c104HalfENS1_7complexIfEEEEv13SSMParamsBase,"",@"SHT_CUDA_INFO"
	.sectionflags	@""
	.align	4


	//----- nvinfo : EIATTR_CUDA_API_VERSION
	.align		4
        /*0000*/ 	.byte	0x04, 0x37
        /*0002*/ 	.short	(.L_1697 - .L_1696)
.L_1696:
        /*0004*/ 	.word	0x00000082


	//----- nvinfo : EIATTR_KPARAM_INFO
	.align		4
.L_1697:
        /*0008*/ 	.byte	0x04, 0x17
        /*000a*/ 	.short	(.L_1699 - .L_1698)
.L_1698:
        /*000c*/ 	.word	0x00000000
        /*0010*/ 	.short	0x0000
        /*0012*/ 	.short	0x0000
        /*0014*/ 	.byte	0x00, 0xf0, 0x61, 0x04


	//----- nvinfo : EIATTR_SPARSE_MMA_MASK
	.align		4
.L_1699:
        /*0018*/ 	.byte	0x03, 0x50
        /*001a*/ 	.short	0x0000


	//----- nvinfo : EIATTR_MAXREG_COUNT
	.align		4
        /*001c*/ 	.byte	0x03, 0x1b
        /*001e*/ 	.short	0x00ff


	//----- nvinfo : EIATTR_NUM_BARRIERS
	.align		4
        /*0020*/ 	.byte	0x02, 0x4c
        /*0022*/ 	.byte	0x01
	.zero		1


	//----- nvinfo : EIATTR_MERCURY_ISA_VERSION
	.align		4
        /*0024*/ 	.byte	0x03, 0x5f
        /*0026*/ 	.short	0x0101


	//----- nvinfo : EIATTR_COOP_GROUP_MASK_REGIDS
	.align		4
        /*0028*/ 	.byte	0x04, 0x29
        /*002a*/ 	.short	(.L_1701 - .L_1700)


	//   ....[0]....
.L_1700:
        /*002c*/ 	.word	0xffffffff


	//   ....[1]....
        /*0030*/ 	.word	0xffffffff


	//   ....[2]....
        /*0034*/ 	.word	0xffffffff


	//   ....[3]....
        /*0038*/ 	.word	0xffffffff


	//   ....[4]....
        /*003c*/ 	.word	0xffffffff


	//   ....[5]....
        /*0040*/ 	.word	0xffffffff


	//   ....[6]....
        /*0044*/ 	.word	0xffffffff


	//   ....[7]....
        /*0048*/ 	.word	0xffffffff


	//   ....[8]....
        /*004c*/ 	.word	0xffffffff


	//   ....[9]....
        /*0050*/ 	.word	0xffffffff


	//   ....[10]....
        /*0054*/ 	.word	0xffffffff


	//   ....[11]....
        /*0058*/ 	.word	0xffffffff


	//   ....[12]....
        /*005c*/ 	.word	0xffffffff


	//   ....[13]....
        /*0060*/ 	.word	0xffffffff


	//   ....[14]....
        /*0064*/ 	.word	0xffffffff


	//   ....[15]....
        /*0068*/ 	.word	0xffffffff


	//   ....[16]....
        /*006c*/ 	.word	0xffffffff


	//   ....[17]....
        /*0070*/ 	.word	0xffffffff


	//   ....[18]....
        /*0074*/ 	.word	0xffffffff


	//   ....[19]....
        /*0078*/ 	.word	0xffffffff


	//   ....[20]....
        /*007c*/ 	.word	0xffffffff


	//   ....[21]....
        /*0080*/ 	.word	0xffffffff


	//   ....[22]....
        /*0084*/ 	.word	0xffffffff


	//   ....[23]....
        /*0088*/ 	.word	0xffffffff


	//   ....[24]....
        /*008c*/ 	.word	0xffffffff


	//   ....[25]....
        /*0090*/ 	.word	0xffffffff


	//   ....[26]....
        /*0094*/ 	.word	0xffffffff


	//   ....[27]....
        /*0098*/ 	.word	0xffffffff


	//----- nvinfo : EIATTR_COOP_GROUP_INSTR_OFFSETS
	.align		4
.L_1701:
        /*009c*/ 	.byte	0x04, 0x28
        /*009e*/ 	.short	(.L_1703 - .L_1702)


	//   ....[0]....
.L_1702:
        /*00a0*/ 	.word	0x00001200


	//   ....[1]....
        /*00a4*/ 	.word	0x000016b0


	//   ....[2]....
        /*00a8*/ 	.word	0x00005b90


	//   ....[3]....
        /*00ac*/ 	.word	0x00007790


	//   ....[4]....
        /*00b0*/ 	.word	0x000077c0


	//   ....[5]....
        /*00b4*/ 	.word	0x00007820


	//   ....[6]....
        /*00b8*/ 	.word	0x00007840


	//   ....[7]....
        /*00bc*/ 	.word	0x000078b0


	//   ....[8]....
        /*00c0*/ 	.word	0x000078d0


	//   ....[9]....
        /*00c4*/ 	.word	0x00007940


	//   ....[10]....
        /*00c8*/ 	.word	0x00007970


	//   ....[11]....
        /*00cc*/ 	.word	0x00007a10


	//   ....[12]....
        /*00d0*/ 	.word	0x00007a40


	//   ....[13]....
        /*00d4*/ 	.word	0x00007a70


	//   ....[14]....
        /*00d8*/ 	.word	0x00007a80


	//   ....[15]....
        /*00dc*/ 	.word	0x00007b20


	//   ....[16]....
        /*00e0*/ 	.word	0x00007b40


	//   ....[17]....
        /*00e4*/ 	.word	0x00007b60


	//   ....[18]....
        /*00e8*/ 	.word	0x00007b70


	//   ....[19]....
        /*00ec*/ 	.word	0x00007c20


	//   ....[20]....
        /*00f0*/ 	.word	0x00007c40


	//   ....[21]....
        /*00f4*/ 	.word	0x00007c50


	//   ....[22]....
        /*00f8*/ 	.word	0x00007c60


	//   ....[23]....
        /*00fc*/ 	.word	0x00007e10


	//   ....[24]....
        /*0100*/ 	.word	0x00007e50


	//   ....[25]....
        /*0104*/ 	.word	0x00007e60


	//   ....[26]....
        /*0108*/ 	.word	0x00007e70


	//   ....[27]....
        /*010c*/ 	.word	0x00008cf0


	//----- nvinfo : EIATTR_VRC_CTA_INIT_COUNT
	.align		4
.L_1703:
        /*0110*/ 	.byte	0x02, 0x4a
	.zero		1
	.zero		1


	//----- nvinfo : EIATTR_EXIT_INSTR_OFFSETS
	.align		4
        /*0114*/ 	.byte	0x04, 0x1c
        /*0116*/ 	.short	(.L_1705 - .L_1704)


	//   ....[0]....
.L_1704:
        /*0118*/ 	.word	0x000003f0


	//   ....[1]....
        /*011c*/ 	.word	0x000091b0


	//----- nvinfo : EIATTR_MAX_THREADS
	.align		4
.L_1705:
        /*0120*/ 	.byte	0x04, 0x05
        /*0122*/ 	.short	(.L_1707 - .L_1706)
.L_1706:
        /*0124*/ 	.word	0x00000020
        /*0128*/ 	.word	0x00000001
        /*012c*/ 	.word	0x00000001


	//----- nvinfo : EIATTR_CRS_STACK_SIZE
	.align		4
.L_1707:
        /*0130*/ 	.byte	0x04, 0x1e
        /*0132*/ 	.short	(.L_1709 - .L_1708)
.L_1708:
        /*0134*/ 	.word	0x00000000


	//----- nvinfo : EIATTR_CBANK_PARAM_SIZE
	.align		4
.L_1709:
        /*0138*/ 	.byte	0x03, 0x19
        /*013a*/ 	.short	0x0118


	//----- nvinfo : EIATTR_PARAM_CBANK
	.align		4
        /*013c*/ 	.byte	0x04, 0x0a
        /*013e*/ 	.short	(.L_1711 - .L_1710)
	.align		4
.L_1710:
        /*0140*/ 	.word	index@(.nv.constant0._Z25selective_scan_fwd_kernelI32Selective_Scan_fwd_kernel_traitsILi32ELi16ELi1ELb0ELb1ELb0ELb0EN3c104HalfENS1_7complexIfEEEEv13SSMParamsBase)
        /*0144*/ 	.short	0x0380
        /*0146*/ 	.short	0x0118


	//----- nvinfo : EIATTR_SW_WAR
	.align		4
.L_1711:
        /*0148*/ 	.byte	0x04, 0x36
        /*014a*/ 	.short	(.L_1713 - .L_1712)
.L_1712:
        /*014c*/ 	.word	0x00000008
.L_1713:


//--------------------- .nv.info._Z25selective_scan_fwd_kernelI32Selective_Scan_fwd_kernel_traitsILi32ELi16ELi1ELb0ELb1ELb0ELb1EN3c104HalfENS1_7complexIfEEEEv13SSMParamsBase --------------------------
	.section	.nv.info._Z25selective_scan_fwd_kernelI32Selective_Scan_fwd_kernel_traitsILi32ELi16ELi1ELb0ELb1ELb0ELb1EN3c104HalfENS1_7complexIfEEEEv13SSMParamsBase,"",@"SHT_CUDA_INFO"
	.sectionflags	@""
	.align	4


	//----- nvinfo : EIATTR_CUDA_API_VERSION
	.align		4
        /*0000*/ 	.byte	0x04, 0x37
        /*0002*/ 	.short	(.L_1715 - .L_1714)
.L_1714:
        /*0004*/ 	.word	0x00000082


	//----- nvinfo : EIATTR_KPARAM_INFO
	.align		4
.L_1715:
        /*0008*/ 	.byte	0x04, 0x17
        /*000a*/ 	.short	(.L_1717 - .L_1716)
.L_1716:
        /*000c*/ 	.word	0x00000000
        /*0010*/ 	.short	0x0000
        /*0012*/ 	.short	0x0000
        /*0014*/ 	.byte	0x00, 0xf0, 0x61, 0x04


	//----- nvinfo : EIATTR_SPARSE_MMA_MASK
	.align		4
.L_1717:
        /*0018*/ 	.byte	0x03, 0x50
        /*001a*/ 	.short	0x0000


	//----- nvinfo : EIATTR_MAXREG_COUNT
	.align		4
        /*001c*/ 	.byte	0x03, 0x1b
        /*001e*/ 	.short	0x00ff


	//----- nvinfo : EIATTR_NUM_BARRIERS
	.align		4
        /*0020*/ 	.byte	0x02, 0x4c
        /*0022*/ 	.byte	0x01
	.zero		1


	//----- nvinfo : EIATTR_MERCURY_ISA_VERSION
	.align		4
        /*0024*/ 	.byte	0x03, 0x5f
        /*0026*/ 	.short	0x0101


	//----- nvinfo : EIATTR_COOP_GROUP_MASK_REGIDS
	.align		4
        /*0028*/ 	.byte	0x04, 0x29
        /*002a*/ 	.short	(.L_1719 - .L_1718)


	//   ....[0]....
.L_1718:
        /*002c*/ 	.word	0xffffffff


	//   ....[1]....
        /*0030*/ 	.word	0xffffffff


	//   ....[2]....
        /*0034*/ 	.word	0xffffffff


	//   ....[3]....
        /*0038*/ 	.word	0xffffffff


	//   ....[4]....
        /*003c*/ 	.word	0xffffffff


	//   ....[5]....
        /*0040*/ 	.word	0xffffffff


	//   ....[6]....
        /*0044*/ 	.word	0xffffffff


	//   ....[7]....
        /*0048*/ 	.word	0xffffffff


	//   ....[8]....
        /*004c*/ 	.word	0xffffffff


	//   ....[9]....
        /*0050*/ 	.word	0xffffffff


	//   ....[10]....
        /*0054*/ 	.word	0xffffffff


	//   ....[11]....
        /*0058*/ 	.word	0xffffffff


	//   ....[12]....
        /*005c*/ 	.word	0xffffffff


	//   ....[13]....
        /*0060*/ 	.word	0xffffffff


	//   ....[14]....
        /*0064*/ 	.word	0xffffffff


	//   ....[15]....
        /*0068*/ 	.word	0xffffffff


	//   ....[16]....
        /*006c*/ 	.word	0xffffffff


	//   ....[17]....
        /*0070*/ 	.word	0xffffffff


	//   ....[18]....
        /*0074*/ 	.word	0xffffffff


	//   ....[19]....
        /*0078*/ 	.word	0xffffffff


	//   ....[20]....
        /*007c*/ 	.word	0xffffffff


	//   ....[21]....
        /*0080*/ 	.word	0xffffffff


	//   ....[22]....
        /*0084*/ 	.word	0xffffffff


	//   ....[23]....
        /*0088*/ 	.word	0xffffffff


	//   ....[24]....
        /*008c*/ 	.word	0xffffffff


	//   ....[25]....
        /*0090*/ 	.word	0xffffffff


	//   ....[26]....
        /*0094*/ 	.word	0xffffffff


	//   ....[27]....
        /*0098*/ 	.word	0xffffffff


	//   ....[28]....
        /*009c*/ 	.word	0xffffffff


	//   ....[29]....
        /*00a0*/ 	.word	0xffffffff


	//----- nvinfo : EIATTR_COOP_GROUP_INSTR_OFFSETS
	.align		4
.L_1719:
        /*00a4*/ 	.byte	0x04, 0x28
        /*00a6*/ 	.short	(.L_1721 - .L_1720)


	//   ....[0]....
.L_1720:
        /*00a8*/ 	.word	0x00001200


	//   ....[1]....
        /*00ac*/ 	.word	0x00001670


	//   ....[2]....
        /*00b0*/ 	.word	0x00005bd0


	//   ....[3]....
        /*00b4*/ 	.word	0x000077a0


	//   ....[4]....
        /*00b8*/ 	.word	0x000077d0


	//   ....[5]....
        /*00bc*/ 	.word	0x00007830


	//   ....[6]....
        /*00c0*/ 	.word	0x00007850


	//   ....[7]....
        /*00c4*/ 	.word	0x000078c0


	//   ....[8]....
        /*00c8*/ 	.word	0x000078e0


	//   ....[9]....
        /*00cc*/ 	.word	0x00007950


	//   ....[10]....
        /*00d0*/ 	.word	0x00007980


	//   ....[11]....
        /*00d4*/ 	.word	0x00007a20


	//   ....[12]....
        /*00d8*/ 	.word	0x00007a50


	//   ....[13]....
        /*00dc*/ 	.word	0x00007a80


	//   ....[14]....
        /*00e0*/ 	.word	0x00007a90


	//   ....[15]....
        /*00e4*/ 	.word	0x00007b30


	//   ....[16]....
        /*00e8*/ 	.word	0x00007b50


	//   ....[17]....
        /*00ec*/ 	.word	0x00007b70


	//   ....[18]....
        /*00f0*/ 	.word	0x00007b80


	//   ....[19]....
        /*00f4*/ 	.word	0x00007c30


	//   ....[20]....
        /*00f8*/ 	.word	0x00007c50


	//   ....[21]....
        /*00fc*/ 	.word	0x00007c60


	//   ....[22]....
        /*0100*/ 	.word	0x00007c70


	//   ....[23]....
        /*0104*/ 	.word	0x00007e20


	//   ....[24]....
        /*0108*/ 	.word	0x00007e60


	//   ....[25]....
        /*010c*/ 	.word	0x00007e70


	//   ....[26]....
        /*0110*/ 	.word	0x00007e80


	//   ....[27]....
        /*0114*/ 	.word	0x00008cd0


	//   ....[28]....
        /*0118*/ 	.word	0x000095c0


	//   ....[29]....
        /*011c*/ 	.word	0x0000a000


	//----- nvinfo : EIATTR_VRC_CTA_INIT_COUNT
	.align		4
.L_1721:
        /*0120*/ 	.byte	0x02, 0x4a
	.zero		1
	.zero		1


	//----- nvinfo : EIATTR_EXIT_INSTR_OFFSETS
	.align		4
        /*0124*/ 	.byte	0x04, 0x1c
        /*0126*/ 	.short	(.L_1723 - .L_1722)


	//   ....[0]....
.L_1722:
        /*0128*/ 	.word	0x000003e0


	//   ....[1]....
        /*012c*/ 	.word	0x0000a450


	//----- nvinfo : EIATTR_MAX_THREADS
	.align		4
.L_1723:
        /*0130*/ 	.byte	0x04, 0x05
        /*0132*/ 	.short	(.L_1725 - .L_1724)
.L_1724:
        /*0134*/ 	.word	0x00000020
        /*0138*/ 	.word	0x00000001
        /*013c*/ 	.word	0x00000001


	//----- nvinfo : EIATTR_CRS_STACK_SIZE
	.align		4
.L_1725:
        /*0140*/ 	.byte	0x04, 0x1e
        /*0142*/ 	.short	(.L_1727 - .L_1726)
.L_1726:
        /*0144*/ 	.word	0x00000000


	//----- nvinfo : EIATTR_CBANK_PARAM_SIZE
	.align		4
.L_1727:
        /*0148*/ 	.byte	0x03, 0x19
        /*014a*/ 	.short	0x0118


	//----- nvinfo : EIATTR_PARAM_CBANK
	.align		4
        /*014c*/ 	.byte	0x04, 0x0a
        /*014e*/ 	.short	(.L_1729 - .L_1728)
	.align		4
.L_1728:
        /*0150*/ 	.word	index@(.nv.constant0._Z25selective_scan_fwd_kernelI32Selective_Scan_fwd_kernel_traitsILi32ELi16ELi1ELb0ELb1ELb0ELb1EN3c104HalfENS1_7complexIfEEEEv13SSMParamsBase)
        /*0154*/ 	.short	0x0380
        /*0156*/ 	.short	0x0118


	//----- nvinfo : EIATTR_SW_WAR
	.align		4
.L_1729:
        /*0158*/ 	.byte	0x04, 0x36
        /*015a*/ 	.short	(.L_1731 - .L_1730)
.L_1730:
        /*015c*/ 	.word	0x00000008
.L_1731:


//--------------------- .nv.info._Z25selective_scan_fwd_kernelI32Selective_Scan_fwd_kernel_traitsILi32ELi16ELi1ELb0ELb1ELb1ELb0EN3c104HalfENS1_7complexIfEEEEv13SSMParamsBase --------------------------
	.section	.nv.info._Z25selective_scan_fwd_kernelI32Selective_Scan_fwd_kernel_traitsILi32ELi16ELi1ELb0ELb1ELb1ELb0EN3c104HalfENS1_7complexIfEEEEv13SSMParamsBase,"",@"SHT_CUDA_INFO"
	.sectionflags	@""
	.align	4


	//----- nvinfo : EIATTR_CUDA_API_VERSION
	.align		4
        /*0000*/ 	.byte	0x04, 0x37
        /*0002*/ 	.short	(.L_1733 - .L_1732)
.L_1732:
        /*0004*/ 	.word	0x00000082


	//----- nvinfo : EIATTR_KPARAM_INFO
	.align		4
.L_1733:
        /*0008*/ 	.byte	0x04, 0x17
        /*000a*/ 	.short	(.L_1735 - .L_1734)
.L_1734:
        /*000c*/ 	.word	0x00000000
        /*0010*/ 	.short	0x0000
        /*0012*/ 	.short	0x0000
        /*0014*/ 	.byte	0x00, 0xf0, 0x61, 0x04


	//----- nvinfo : EIATTR_SPARSE_MMA_MASK
	.align		4
.L_1735:
        /*0018*/ 	.byte	0x03, 0x50
        /*001a*/ 	.short	0x0000


	//----- nvinfo : EIATTR_MAXREG_COUNT
	.align		4
        /*001c*/ 	.byte	0x03, 0x1b
        /*001e*/ 	.short	0x00ff


	//----- nvinfo : EIATTR_NUM_BARRIERS
	.align		4
        /*0020*/ 	.byte	0x02, 0x4c
        /*0022*/ 	.byte	0x01
	.zero		1


	//----- nvinfo : EIATTR_MERCURY_ISA_VERSION
	.align		4
        /*0024*/ 	.byte	0x03, 0x5f
        /*0026*/ 	.short	0x0101


	//----- nvinfo : EIATTR_COOP_GROUP_MASK_REGIDS
	.align		4
        /*0028*/ 	.byte	0x04, 0x29
        /*002a*/ 	.short	(.L_1737 - .L_1736)


	//   ....[0]....
.L_1736:
        /*002c*/ 	.word	0xffffffff


	//   ....[1]....
        /*0030*/ 	.word	0xffffffff


	//   ....[2]....
        /*0034*/ 	.word	0xffffffff


	//   ....[3]....
        /*0038*/ 	.word	0xffffffff


	//   ....[4]....
        /*003c*/ 	.word	0xffffffff


	//   ....[5]....
        /*0040*/ 	.word	0xffffffff


	//   ....[6]....
        /*0044*/ 	.word	0xffffffff


	//   ....[7]....
        /*0048*/ 	.word	0xffffffff


	//   ....[8]....
        /*004c*/ 	.word	0xffffffff


	//   ....[9]....
        /*0050*/ 	.word	0xffffffff


	//   ....[10]....
        /*0054*/ 	.word	0xffffffff


	//   ....[11]....
        /*0058*/ 	.word	0xffffffff


	//   ....[12]....
        /*005c*/ 	.word	0xffffffff


	//   ....[13]....
        /*0060*/ 	.word	0xffffffff


	//   ....[14]....
        /*0064*/ 	.word	0xffffffff


	//   ....[15]....
        /*0068*/ 	.word	0xffffffff


	//   ....[16]....
        /*006c*/ 	.word	0xffffffff


	//   ....[17]....
        /*0070*/ 	.word	0xffffffff


	//   ....[18]....
        /*0074*/ 	.word	0xffffffff


	//   ....[19]....
        /*0078*/ 	.word	0xffffffff


	//   ....[20]....
        /*007c*/ 	.word	0xffffffff


	//   ....[21]....
        /*0080*/ 	.word	0xffffffff


	//   ....[22]....
        /*0084*/ 	.word	0xffffffff


	//   ....[23]....
        /*0088*/ 	.word	0xffffffff


	//   ....[24]....
        /*008c*/ 	.word	0xffffffff


	//   ....[25]....
        /*0090*/ 	.word	0xffffffff


	//   ....[26]....
        /*0094*/ 	.word	0xffffffff


	//   ....[27]....
        /*0098*/ 	.word	0xffffffff


	//   ....[28]....
        /*009c*/ 	.word	0xffffffff


	//----- nvinfo : EIATTR_COOP_GROUP_INSTR_OFFSETS
	.align		4
.L_1737:
        /*00a0*/ 	.byte	0x04, 0x28
        /*00a2*/ 	.short	(.L_1739 - .L_1738)


	//   ....[0]....
.L_1738:
        /*00a4*/ 	.word	0x000011c0


	//   ....[1]....
        /*00a8*/ 	.word	0x00001660


	//   ....[2]....
        /*00ac*/ 	.word	0x00005fd0


	//   ....[3]....
        /*00b0*/ 	.word	0x00008ef0


	//   ....[4]....
        /*00b4*/ 	.word	0x00008f10


	//   ....[5]....
        /*00b8*/ 	.word	0x00008ff0


	//   ....[6]....
        /*00bc*/ 	.word	0x00009010


	//   ....[7]....
        /*00c0*/ 	.word	0x00009030


	//   ....[8]....
        /*00c4*/ 	.word	0x00009040


	//   ....[9]....
        /*00c8*/ 	.word	0x000090e0


	//   ....[10]....
        /*00cc*/ 	.word	0x000090f0


	//   ....[11]....
        /*00d0*/ 	.word	0x00009120


	//   ....[12]....
        /*00d4*/ 	.word	0x00009130


	//   ....[13]....
        /*00d8*/ 	.word	0x00009190


	//   ....[14]....
        /*00dc*/ 	.word	0x000091c0


	//   ....[15]....
        /*00e0*/ 	.word	0x00009210


	//   ....[16]....
        /*00e4*/ 	.word	0x00009220


	//   ....[17]....
        /*00e8*/ 	.word	0x00009280


	//   ....[18]....
        /*00ec*/ 	.word	0x00009290


	//   ....[19]....
        /*00f0*/ 	.word	0x00009310


	//   ....[20]....
        /*00f4*/ 	.word	0x00009350


	//   ....[21]....
        /*00f8*/ 	.word	0x00009450


	//   ....[22]....
        /*00fc*/ 	.word	0x000094a0


	//   ....[23]....
        /*0100*/ 	.word	0x00009610


	//   ....[24]....
        /*0104*/ 	.word	0x00009940


	//   ....[25]....
        /*0108*/ 	.word	0x00009980


	//   ....[26]....
        /*010c*/ 	.word	0x00009990


	//   ....[27]....
        /*0110*/ 	.word	0x000099a0


	//   ....[28]....
        /*0114*/ 	.word	0x0000a990


	//----- nvinfo : EIATTR_VRC_CTA_INIT_COUNT
	.align		4
.L_1739:
        /*0118*/ 	.byte	0x02, 0x4a
	.zero		1
	.zero		1


	//----- nvinfo : EIATTR_EXIT_INSTR_OFFSETS
	.align		4
        /*011c*/ 	.byte	0x04, 0x1c
        /*011e*/ 	.short	(.L_1741 - .L_1740)


	//   ....[0]....
.L_1740:
        /*0120*/ 	.word	0x00000430


	//   ....[1]....
        /*0124*/ 	.word	0x0000af10


	//----- nvinfo : EIATTR_MAX_THREADS
	.align		4
.L_1741:
        /*0128*/ 	.byte	0x04, 0x05
        /*012a*/ 	.short	(.L_1743 - .L_1742)
.L_1742:
        /*012c*/ 	.word	0x00000020
        /*0130*/ 	.word	0x00000001
        /*0134*/ 	.word	0x00000001


	//----- nvinfo : EIATTR_CRS_STACK_SIZE
	.align		4
.L_1743:
        /*0138*/ 	.byte	0x04, 0x1e
        /*013a*/ 	.short	(.L_1745 - .L_1744)
.L_1744:
        /*013c*/ 	.word	0x00000000


	//----- nvinfo : EIATTR_CBANK_PARAM_SIZE
	.align		4
.L_1745:
        /*0140*/ 	.byte	0x03, 0x19
        /*0142*/ 	.short	0x0118


	//----- nvinfo : EIATTR_PARAM_CBANK
	.align		4
        /*0144*/ 	.byte	0x04, 0x0a
        /*0146*/ 	.short	(.L_1747 - .L_1746)
	.align		4
.L_1746:
        /*0148*/ 	.word	index@(.nv.constant0._Z25selective_scan_fwd_kernelI32Selective_Scan_fwd_kernel_traitsILi32ELi16ELi1ELb0ELb1ELb1ELb0EN3c104HalfENS1_7complexIfEEEEv13SSMParamsBase)
        /*014c*/ 	.short	0x0380
        /*014e*/ 	.short	0x0118


	//----- nvinfo : EIATTR_SW_WAR
	.align		4
.L_1747:
        /*0150*/ 	.byte	0x04, 0x36
        /*0152*/ 	.short	(.L_1749 - .L_1748)
.L_1748:
        /*0154*/ 	.word	0x00000008
.L_1749:


//--------------------- .nv.info._Z25selective_scan_fwd_kernelI32Selective_Scan_fwd_kernel_traitsILi32ELi16ELi1ELb0ELb1ELb1ELb1EN3c104HalfENS1_7complexIfEEEEv13SSMParamsBase --------------------------
	.section	.nv.info._Z25selective_scan_fwd_kernelI32Selective_Scan_fwd_kernel_traitsILi32ELi16ELi1ELb0ELb1ELb1ELb1EN3c104HalfENS1_7complexIfEEEEv13SSMParamsBase,"",@"SHT_CUDA_INFO"
	.sectionflags	@""
	.align	4


	//----- nvinfo : EIATTR_CUDA_API_VERSION
	.align		4
        /*0000*/ 	.byte	0x04, 0x37
        /*0002*/ 	.short	(.L_1751 - .L_1750)
.L_1750:
        /*0004*/ 	.word	0x00000082


	//----- nvinfo : EIATTR_KPARAM_INFO
	.align		4
.L_1751:
        /*0008*/ 	.byte	0x04, 0x17
        /*000a*/ 	.short	(.L_1753 - .L_1752)
.L_1752:
        /*000c*/ 	.word	0x00000000
        /*0010*/ 	.short	0x0000
        /*0012*/ 	.short	0x0000
        /*0014*/ 	.byte	0x00, 0xf0, 0x61, 0x04


	//----- nvinfo : EIATTR_SPARSE_MMA_MASK
	.align		4
.L_1753:
        /*0018*/ 	.byte	0x03, 0x50
        /*001a*/ 	.short	0x0000


	//----- nvinfo : EIATTR_MAXREG_COUNT
	.align		4
        /*001c*/ 	.byte	0x03, 0x1b
        /*001e*/ 	.short	0x00ff


	//----- nvinfo : EIATTR_NUM_BARRIERS
	.align		4
        /*0020*/ 	.byte	0x02, 0x4c
        /*0022*/ 	.byte	0x01
	.zero		1


	//----- nvinfo : EIATTR_MERCURY_ISA_VERSION
	.align		4
        /*0024*/ 	.byte	0x03, 0x5f
        /*0026*/ 	.short	0x0101


	//----- nvinfo : EIATTR_COOP_GROUP_MASK_REGIDS
	.align		4
        /*0028*/ 	.byte	0x04, 0x29
        /*002a*/ 	.short	(.L_1755 - .L_1754)


	//   ....[0]....
.L_1754:
        /*002c*/ 	.word	0xffffffff


	//   ....[1]....
        /*0030*/ 	.word	0xffffffff


	//   ....[2]....
        /*0034*/ 	.word	0xffffffff


	//   ....[3]....
        /*0038*/ 	.word	0xffffffff


	//   ....[4]....
        /*003c*/ 	.word	0xffffffff


	//   ....[5]....
        /*0040*/ 	.word	0xffffffff


	//   ....[6]....
        /*0044*/ 	.word	0xffffffff


	//   ....[7]....
        /*0048*/ 	.word	0xffffffff


	//   ....[8]....
        /*004c*/ 	.word	0xffffffff


	//   ....[9]....
        /*0050*/ 	.word	0xffffffff


	//   ....[10]....
        /*0054*/ 	.word	0xffffffff


	//   ....[11]....
        /*0058*/ 	.word	0xffffffff


	//   ....[12]....
        /*005c*/ 	.word	0xffffffff


	//   ....[13]....
        /*0060*/ 	.word	0xffffffff


	//   ....[14]....
        /*0064*/ 	.word	0xffffffff


	//   ....[15]....
        /*0068*/ 	.word	0xffffffff


	//   ....[16]....
        /*006c*/ 	.word	0xffffffff


	//   ....[17]....
        /*0070*/ 	.word	0xffffffff


	//   ....[18]....
        /*0074*/ 	.word	0xffffffff


	//   ....[19]....
        /*0078*/ 	.word	0xffffffff


	//   ....[20]....
        /*007c*/ 	.word	0xffffffff


	//   ....[21]....
        /*0080*/ 	.word	0xffffffff


	//   ....[22]....
        /*0084*/ 	.word	0xffffffff


	//   ....[23]....
        /*0088*/ 	.word	0xffffffff


	//   ....[24]....
        /*008c*/ 	.word	0xffffffff


	//   ....[25]....
        /*0090*/ 	.word	0xffffffff


	//   ....[26]....
        /*0094*/ 	.word	0xffffffff


	//   ....[27]....
        /*0098*/ 	.word	0xffffffff


	//   ....[28]....
        /*009c*/ 	.word	0xffffffff


	//   ....[29]....
        /*00a0*/ 	.word	0xffffffff


	//   ....[30]....
        /*00a4*/ 	.word	0xffffffff


	//----- nvinfo : EIATTR_COOP_GROUP_INSTR_OFFSETS
	.align		4
.L_1755:
        /*00a8*/ 	.byte	0x04, 0x28
        /*00aa*/ 	.short	(.L_1757 - .L_1756)


	//   ....[0]....
.L_1756:
        /*00ac*/ 	.word	0x000012d0


	//   ....[1]....
        /*00b0*/ 	.word	0x00001790


	//   ....[2]....
        /*00b4*/ 	.word	0x00005ca0


	//   ....[3]....
        /*00b8*/ 	.word	0x00008cf0


	//   ....[4]....
        /*00bc*/ 	.word	0x00008d10


	//   ....[5]....
        /*00c0*/ 	.word	0x00008d20


	//   ....[6]....
        /*00c4*/ 	.word	0x00008d30


	//   ....[7]....
        /*00c8*/ 	.word	0x00008de0


	//   ....[8]....
        /*00cc*/ 	.word	0x00008e00


	//   ....[9]....
        /*00d0*/ 	.word	0x00008e10


	//   ....[10]....
        /*00d4*/ 	.word	0x00008e20


	//   ....[11]....
        /*00d8*/ 	.word	0x00008ed0


	//   ....[12]....
        /*00dc*/ 	.word	0x00008ef0


	//   ....[13]....
        /*00e0*/ 	.word	0x00008f00


	//   ....[14]....
        /*00e4*/ 	.word	0x00008f10


	//   ....[15]....
        /*00e8*/ 	.word	0x00008fc0


	//   ....[16]....
        /*00ec*/ 	.word	0x00008fe0


	//   ....[17]....
        /*00f0*/ 	.word	0x00009000


	//   ....[18]....
        /*00f4*/ 	.word	0x00009010


	//   ....[19]....
        /*00f8*/ 	.word	0x00009080


	//   ....[20]....
        /*00fc*/ 	.word	0x000090a0


	//   ....[21]....
        /*0100*/ 	.word	0x00009200


	//   ....[22]....
        /*0104*/ 	.word	0x00009230


	//   ....[23]....
        /*0108*/ 	.word	0x00009360


	//   ....[24]....
        /*010c*/ 	.word	0x000096b0


	//   ....[25]....
        /*0110*/ 	.word	0x000096f0


	//   ....[26]....
        /*0114*/ 	.word	0x00009700


	//   ....[27]....
        /*0118*/ 	.word	0x00009710


	//   ....[28]....
        /*011c*/ 	.word	0x0000a7a0


	//   ....[29]....
        /*0120*/ 	.word	0x0000b0e0


	//   ....[30]....
        /*0124*/ 	.word	0x0000bb20


	//----- nvinfo : EIATTR_VRC_CTA_INIT_COUNT
	.align		4
.L_1757:
        /*0128*/ 	.byte	0x02, 0x4a
	.zero		1
	.zero		1


	//----- nvinfo : EIATTR_EXIT_INSTR_OFFSETS
	.align		4
        /*012c*/ 	.byte	0x04, 0x1c
        /*012e*/ 	.short	(.L_1759 - .L_1758)


	//   ....[0]....
.L_1758:
        /*0130*/ 	.word	0x00000440


	//   ....[1]....
        /*0134*/ 	.word	0x0000bfa0


	//----- nvinfo : EIATTR_MAX_THREADS
	.align		4
.L_1759:
        /*0138*/ 	.byte	0x04, 0x05
        /*013a*/ 	.short	(.L_1761 - .L_1760)
.L_1760:
        /*013c*/ 	.word	0x00000020
        /*0140*/ 	.word	0x00000001
        /*0144*/ 	.word	0x00000001


	//----- nvinfo : EIATTR_CRS_STACK_SIZE
	.align		4
.L_1761:
        /*0148*/ 	.byte	0x04, 0x1e
        /*014a*/ 	.short	(.L_1763 - .L_1762)
.L_1762:
        /*014c*/ 	.word	0x00000000


	//----- nvinfo : EIATTR_CBANK_PARAM_SIZE
	.align		4
.L_1763:
        /*0150*/ 	.byte	0x03, 0x19
        /*0152*/ 	.short	0x0118


	//----- nvinfo : EIATTR_PARAM_CBANK
	.align		4
        /*0154*/ 	.byte	0x04, 0x0a
        /*0156*/ 	.short	(.L_1765 - .L_1764)
	.align		4
.L_1764:
        /*0158*/ 	.word	index@(.nv.constant0._Z25selective_scan_fwd_kernelI32Selective_Scan_fwd_kernel_traitsILi32ELi16ELi1ELb0ELb1ELb1ELb1EN3c104HalfENS1_7complexIfEEEEv13SSMParamsBase)
        /*015c*/ 	.short	0x0380
        /*015e*/ 	.short	0x0118


	//----- nvinfo : EIATTR_SW_WAR
	.align		4
.L_1765:
        /*0160*/ 	.byte	0x04, 0x36
        /*0162*/ 	.short	(.L_1767 - .L_1766)
.L_1766:
        /*0164*/ 	.word	0x00000008
.L_1767:


//--------------------- .nv.info._Z25selective_scan_fwd_kernelI32Selective_Scan_fwd_kernel_traitsILi32ELi16ELi1ELb1ELb0ELb0ELb0EN3c104HalfENS1_7complexIfEEEEv13SSMParamsBase --------------------------
	.section	.nv.info._Z25selective_scan_fwd_kernelI32Selective_Scan_fwd_kernel_traitsILi32ELi16ELi1ELb1ELb0ELb0ELb0EN3c104HalfENS1_7complexIfEEEEv13SSMParamsBase,"",@"SHT_CUDA_INFO"
	.sectionflags	@""
	.align	4


	//----- nvinfo : EIATTR_CUDA_API_VERSION
	.align		4
        /*0000*/ 	.byte	0x04, 0x37
        /*0002*/ 	.short	(.L_1769 - .L_1768)
.L_1768:
        /*0004*/ 	.word	0x00000082


	//----- nvinfo : EIATTR_KPARAM_INFO
	.align		4
.L_1769:
        /*0008*/ 	.byte	0x04, 0x17
        /*000a*/ 	.short	(.L_1771 - .L_1770)
.L_1770:
        /*000c*/ 	.word	0x00000000
        /*0010*/ 	.short	0x0000
        /*0012*/ 	.short	0x0000
        /*0014*/ 	.byte	0x00, 0xf0, 0x61, 0x04


	//----- nvinfo : EIATTR_SPARSE_MMA_MASK
	.align		4
.L_1771:
        /*0018*/ 	.byte	0x03, 0x50
        /*001a*/ 	.short	0x0000


	//----- nvinfo : EIATTR_MAXREG_COUNT
	.align		4
        /*001c*/ 	.byte	0x03, 0x1b
        /*001e*/ 	.short	0x00ff


	//----- nvinfo : EIATTR_NUM_BARRIERS
	.align		4
        /*0020*/ 	.byte	0x02, 0x4c
        /*0022*/ 	.byte	0x01
	.zero		1


	//----- nvinfo : EIATTR_MERCURY_ISA_VERSION
	.align		4
        /*0024*/ 	.byte	0x03, 0x5f
        /*0026*/ 	.short	0x0101


	//----- nvinfo : EIATTR_COOP_GROUP_MASK_REGIDS
	.align		4
        /*0028*/ 	.byte	0x04, 0x29
        /*002a*/ 	.short	(.L_1773 - .L_1772)


	//   ....[0]....
.L_1772:
        /*002c*/ 	.word	0xffffffff


	//   ....[1]....
        /*0030*/ 	.word	0xffffffff


	//   ....[2]....
        /*0034*/ 	.word	0xffffffff


	//   ....[3]....
        /*0038*/ 	.word	0xffffffff


	//   ....[4]....
        /*003c*/ 	.word	0xffffffff


	//   ....[5]....
        /*0040*/ 	.word	0xffffffff


	//   ....[6]....
        /*0044*/ 	.word	0xffffffff


	//   ....[7]....
        /*0048*/ 	.word	0xffffffff


	//   ....[8]....
        /*004c*/ 	.word	0xffffffff


	//   ....[9]....
        /*0050*/ 	.word	0xffffffff


	//   ....[10]....
        /*0054*/ 	.word	0xffffffff


	//   ....[11]....
        /*0058*/ 	.word	0xffffffff


	//   ....[12]....
        /*005c*/ 	.word	0xffffffff


	//   ....[13]....
        /*0060*/ 	.word	0xffffffff


	//   ....[14]....
        /*0064*/ 	.word	0xffffffff


	//   ....[15]....
        /*0068*/ 	.word	0xffffffff


	//   ....[16]....
        /*006c*/ 	.word	0xffffffff


	//   ....[17]....
        /*0070*/ 	.word	0xffffffff


	//   ....[18]....
        /*0074*/ 	.word	0xffffffff


	//   ....[19]....
        /*0078*/ 	.word	0xffffffff


	//   ....[20]....
        /*007c*/ 	.word	0xffffffff


	//   ....[21]....
        /*0080*/ 	.word	0xffffffff


	//   ....[22]....
        /*0084*/ 	.word	0xffffffff


	//   ....[23]....
        /*0088*/ 	.word	0xffffffff


	//   ....[24]....
        /*008c*/ 	.word	0xffffffff


	//   ....[25]....
        /*0090*/ 	.word	0xffffffff


	//   ....[26]....
        /*0094*/ 	.word	0xffffffff


	//----- nvinfo : EIATTR_COOP_GROUP_INSTR_OFFSETS
	.align		4
.L_1773:
        /*0098*/ 	.byte	0x04, 0x28
        /*009a*/ 	.short	(.L_1775 - .L_1774)


	//   ....[0]....
.L_1774:
        /*009c*/ 	.word	0x00000560


	//   ....[1]....
        /*00a0*/ 	.word	0x00000600


	//   ....[2]....
        /*00a4*/ 	.word	0x00004060


	//   ....[3]....
        /*00a8*/ 	.word	0x00004090


	//   ....[4]....
        /*00ac*/ 	.word	0x00004190


	//   ....[5]....
        /*00b0*/ 	.word	0x000041c0


	//   ....[6]....
        /*00b4*/ 	.word	0x00004200


	//   ....[7]....
        /*00b8*/ 	.word	0x00004210


	//   ....[8]....
        /*00bc*/ 	.word	0x00004280


	//   ....[9]....
        /*00c0*/ 	.word	0x000042a0


	//   ....[10]....
        /*00c4*/ 	.word	0x00004300


	//   ....[11]....
        /*00c8*/ 	.word	0x00004310


	//   ....[12]....
        /*00cc*/ 	.word	0x00004360


	//   ....[13]....
        /*00d0*/ 	.word	0x00004380


	//   ....[14]....
        /*00d4*/ 	.word	0x000043f0


	//   ....[15]....
        /*00d8*/ 	.word	0x00004420


	//   ....[16]....
        /*00dc*/ 	.word	0x00004450


	//   ....[17]....
        /*00e0*/ 	.word	0x00004460


	//   ....[18]....
        /*00e4*/ 	.word	0x00004500


	//   ....[19]....
        /*00e8*/ 	.word	0x00004530


	//   ....[20]....
        /*00ec*/ 	.word	0x00004550


	//   ....[21]....
        /*00f0*/ 	.word	0x00004560


	//   ....[22]....
        /*00f4*/ 	.word	0x00004720


	//   ....[23]....
        /*00f8*/ 	.word	0x00004750


	//   ....[24]....
        /*00fc*/ 	.word	0x00004770


	//   ....[25]....
        /*0100*/ 	.word	0x00004780


	//   ....[26]....
        /*0104*/ 	.word	0x000054d0


	//----- nvinfo : EIATTR_VRC_CTA_INIT_COUNT
	.align		4
.L_1775:
        /*0108*/ 	.byte	0x02, 0x4a
	.zero		1
	.zero		1


	//----- nvinfo : EIATTR_EXIT_INSTR_OFFSETS
	.align		4
        /*010c*/ 	.byte	0x04, 0x1c
        /*010e*/ 	.short	(.L_1777 - .L_1776)


	//   ....[0]....
.L_1776:
        /*0110*/ 	.word	0x000001c0


	//   ....[1]....
        /*0114*/ 	.word	0x000055b0


	//----- nvinfo : EIATTR_MAX_THREADS
	.align		4
.L_1777:
        /*0118*/ 	.byte	0x04, 0x05
        /*011a*/ 	.short	(.L_1779 - .L_1778)
.L_1778:
        /*011c*/ 	.word	0x00000020
        /*0120*/ 	.word	0x00000001
        /*0124*/ 	.word	0x00000001


	//----- nvinfo : EIATTR_CRS_STACK_SIZE
	.align		4
.L_1779:
        /*0128*/ 	.byte	0x04, 0x1e
        /*012a*/ 	.short	(.L_1781 - .L_1780)
.L_1780:
        /*012c*/ 	.word	0x00000000


	//----- nvinfo : EIATTR_CBANK_PARAM_SIZE
	.align		4
.L_1781:
        /*0130*/ 	.byte	0x03, 0x19
        /*0132*/ 	.short	0x0118


	//----- nvinfo : EIATTR_PARAM_CBANK
	.align		4
        /*0134*/ 	.byte	0x04, 0x0a
        /*0136*/ 	.short	(.L_1783 - .L_1782)
	.align		4
.L_1782:
        /*0138*/ 	.word	index@(.nv.constant0._Z25selective_scan_fwd_kernelI32Selective_Scan_fwd_kernel_traitsILi32ELi16ELi1ELb1ELb0ELb0ELb0EN3c104HalfENS1_7complexIfEEEEv13SSMParamsBase)
        /*013c*/ 	.short	0x0380
        /*013e*/ 	.short	0x0118


	//----- nvinfo : EIATTR_SW_WAR
	.align		4
.L_1783:
        /*0140*/ 	.byte	0x04, 0x36
        /*0142*/ 	.short	(.L_1785 - .L_1784)
.L_1784:
        /*0144*/ 	.word	0x00000008
.L_1785:


//--------------------- .nv.info._Z25selective_scan_fwd_kernelI32Selective_Scan_fwd_kernel_traitsILi32ELi16ELi1ELb1ELb0ELb0ELb1EN3c104HalfENS1_7complexIfEEEEv13SSMParamsBase --------------------------
	.section	.nv.info._Z25selective_scan_fwd_kernelI32Selective_Scan_fwd_kernel_traitsILi32ELi16ELi1ELb1ELb0ELb0ELb1EN3c104HalfENS1_7complexIfEEEEv13SSMParamsBase,"",@"SHT_CUDA_INFO"
	.sectionflags	@""
	.align	4


	//----- nvinfo : EIATTR_CUDA_API_VERSION
	.align		4
        /*0000*/ 	.byte	0x04, 0x37
        /*0002*/ 	.short	(.L_1787 - .L_1786)
.L_1786:
        /*0004*/ 	.word	0x00000082


	//----- nvinfo : EIATTR_KPARAM_INFO
	.align		4
.L_1787:
        /*0008*/ 	.byte	0x04, 0x17
        /*000a*/ 	.short	(.L_1789 - .L_1788)
.L_1788:
        /*000c*/ 	.word	0x00000000
        /*0010*/ 	.short	0x0000
        /*0012*/ 	.short	0x0000
        /*0014*/ 	.byte	0x00, 0xf0, 0x61, 0x04


	//----- nvinfo : EIATTR_SPARSE_MMA_MASK
	.align		4
.L_1789:
        /*0018*/ 	.byte	0x03, 0x50
        /*001a*/ 	.short	0x0000


	//----- nvinfo : EIATTR_MAXREG_COUNT
	.align		4
        /*001c*/ 	.byte	0x03, 0x1b
        /*001e*/ 	.short	0x00ff


	//----- nvinfo : EIATTR_NUM_BARRIERS
	.align		4
        /*0020*/ 	.byte	0x02, 0x4c
        /*0022*/ 	.byte	0x01
	.zero		1


	//----- nvinfo : EIATTR_MERCURY_ISA_VERSION
	.align		4
        /*0024*/ 	.byte	0x03, 0x5f
        /*0026*/ 	.short	0x0101


	//----- nvinfo : EIATTR_COOP_GROUP_MASK_REGIDS
	.align		4
        /*0028*/ 	.byte	0x04, 0x29
        /*002a*/ 	.short	(.L_1791 - .L_1790)


	//   ....[0]....
.L_1790:
        /*002c*/ 	.word	0xffffffff


	//   ....[1]....
        /*0030*/ 	.word	0xffffffff


	//   ....[2]....
        /*0034*/ 	.word	0xffffffff


	//   ....[3]....
        /*0038*/ 	.word	0xffffffff


	//   ....[4]....
        /*003c*/ 	.word	0xffffffff


	//   ....[5]....
        /*0040*/ 	.word	0xffffffff


	//   ....[6]....
        /*0044*/ 	.word	0xffffffff


	//   ....[7]....
        /*0048*/ 	.word	0xffffffff


	//   ....[8]....
        /*004c*/ 	.word	0xffffffff


	//   ....[9]....
        /*0050*/ 	.word	0xffffffff


	//   ....[10]....
        /*0054*/ 	.word	0xffffffff


	//   ....[11]....
        /*0058*/ 	.word	0xffffffff


	//   ....[12]....
        /*005c*/ 	.word	0xffffffff


	//   ....[13]....
        /*0060*/ 	.word	0xffffffff


	//   ....[14]....
        /*0064*/ 	.word	0xffffffff


	//   ....[15]....
        /*0068*/ 	.word	0xffffffff


	//   ....[16]....
        /*006c*/ 	.word	0xffffffff


	//   ....[17]....
        /*0070*/ 	.word	0xffffffff


	//   ....[18]....
        /*0074*/ 	.word	0xffffffff


	//   ....[19]....
        /*0078*/ 	.word	0xffffffff


	//   ....[20]....
        /*007c*/ 	.word	0xffffffff


	//   ....[21]....
        /*0080*/ 	.word	0xffffffff


	//   ....[22]....
        /*0084*/ 	.word	0xffffffff


	//   ....[23]....
        /*0088*/ 	.word	0xffffffff


	//   ....[24]....
        /*008c*/ 	.word	0xffffffff


	//   ....[25]....
        /*0090*/ 	.word	0xffffffff


	//   ....[26]....
        /*0094*/ 	.word	0xffffffff


	//   ....[27]....
        /*0098*/ 	.word	0xffffffff


	//   ....[28]....
        /*009c*/ 	.word	0xffffffff


	//----- nvinfo : EIATTR_COOP_GROUP_INSTR_OFFSETS
	.align		4
.L_1791:
        /*00a0*/ 	.byte	0x04, 0x28
        /*00a2*/ 	.short	(.L_1793 - .L_1792)


	//   ....[0]....
.L_1792:
        /*00a4*/ 	.word	0x00000560


	//   ....[1]....
        /*00a8*/ 	.word	0x00000600


	//   ....[2]....
        /*00ac*/ 	.word	0x00004060


	//   ....[3]....
        /*00b0*/ 	.word	0x00004090


	//   ....[4]....
        /*00b4*/ 	.word	0x00004190


	//   ....[5]....
        /*00b8*/ 	.word	0x000041c0


	//   ....[6]....
        /*00bc*/ 	.word	0x00004200


	//   ....[7]....
        /*00c0*/ 	.word	0x00004210


	//   ....[8]....
        /*00c4*/ 	.word	0x00004280


	//   ....[9]....
        /*00c8*/ 	.word	0x000042a0


	//   ....[10]....
        /*00cc*/ 	.word	0x00004300


	//   ....[11]....
        /*00d0*/ 	.word	0x00004310


	//   ....[12]....
        /*00d4*/ 	.word	0x00004360


	//   ....[13]....
        /*00d8*/ 	.word	0x00004380


	//   ....[14]....
        /*00dc*/ 	.word	0x000043f0


	//   ....[15]....
        /*00e0*/ 	.word	0x00004420


	//   ....[16]....
        /*00e4*/ 	.word	0x00004450


	//   ....[17]....
        /*00e8*/ 	.word	0x00004460


	//   ....[18]....
        /*00ec*/ 	.word	0x00004500


	//   ....[19]....
        /*00f0*/ 	.word	0x00004530


	//   ....[20]....
        /*00f4*/ 	.word	0x00004550


	//   ....[21]....
        /*00f8*/ 	.word	0x00004560


	//   ....[22]....
        /*00fc*/ 	.word	0x00004720


	//   ....[23]....
        /*0100*/ 	.word	0x00004750


	//   ....[24]....
        /*0104*/ 	.word	0x00004770


	//   ....[25]....
        /*0108*/ 	.word	0x00004780


	//   ....[26]....
        /*010c*/ 	.word	0x00005480


	//   ....[27]....
        /*0110*/ 	.word	0x00005680


	//   ....[28]....
        /*0114*/ 	.word	0x00005ed0


	//----- nvinfo : EIATTR_VRC_CTA_INIT_COUNT
	.align		4
.L_1793:
        /*0118*/ 	.byte	0x02, 0x4a
	.zero		1
	.zero		1


	//----- nvinfo : EIATTR_EXIT_INSTR_OFFSETS
	.align		4
        /*011c*/ 	.byte	0x04, 0x1c
        /*011e*/ 	.short	(.L_1795 - .L_1794)


	//   ....[0]....
.L_1794:
        /*0120*/ 	.word	0x000001c0


	//   ....[1]....
        /*0124*/ 	.word	0x00005f70


	//----- nvinfo : EIATTR_MAX_THREADS
	.align		4
.L_1795:
        /*0128*/ 	.byte	0x04, 0x05
        /*012a*/ 	.short	(.L_1797 - .L_1796)
.L_1796:
        /*012c*/ 	.word	0x00000020
        /*0130*/ 	.word	0x00000001
        /*0134*/ 	.word	0x00000001


	//----- nvinfo : EIATTR_CRS_STACK_SIZE
	.align		4
.L_1797:
        /*0138*/ 	.byte	0x04, 0x1e
        /*013a*/ 	.short	(.L_1799 - .L_1798)
.L_1798:
        /*013c*/ 	.word	0x00000000


	//----- nvinfo : EIATTR_CBANK_PARAM_SIZE
	.align		4
.L_1799:
        /*0140*/ 	.byte	0x03, 0x19
        /*0142*/ 	.short	0x0118


	//----- nvinfo : EIATTR_PARAM_CBANK
	.align		4
        /*0144*/ 	.byte	0x04, 0x0a
        /*0146*/ 	.short	(.L_1801 - .L_1800)
	.align		4
.L_1800:
        /*0148*/ 	.word	index@(.nv.constant0._Z25selective_scan_fwd_kernelI32Selective_Scan_fwd_kernel_traitsILi32ELi16ELi1ELb1ELb0ELb0ELb1EN3c104HalfENS1_7complexIfEEEEv13SSMParamsBase)
        /*014c*/ 	.short	0x0380
        /*014e*/ 	.short	0x0118


	//----- nvinfo : EIATTR_SW_WAR
	.align		4
.L_1801:
        /*0150*/ 	.byte	0x04, 0x36
        /*0152*/ 	.short	(.L_1803 - .L_1802)
.L_1802:
        /*0154*/ 	.word	0x00000008
.L_1803:


//--------------------- .nv.info._Z25selective_scan_fwd_kernelI32Selective_Scan_fwd_kernel_traitsILi32ELi16ELi1ELb1ELb0ELb1ELb0EN3c104HalfENS1_7complexIfEEEEv13SSMParamsBase --------------------------
	.section	.nv.info._Z25selective_scan_fwd_kernelI32Selective_Scan_fwd_kernel_traitsILi32ELi16ELi1ELb1ELb0ELb1ELb0EN3c104HalfENS1_7complexIfEEEEv13SSMParamsBase,"",@"SHT_CUDA_INFO"
	.sectionflags	@""
	.align	4


	//----- nvinfo : EIATTR_CUDA_API_VERSION
	.align		4
        /*0000*/ 	.byte	0x04, 0x37
        /*0002*/ 	.short	(.L_1805 - .L_1804)
.L_1804:
        /*0004*/ 	.word	0x00000082


	//----- nvinfo : EIATTR_KPARAM_INFO
	.align		4
.L_1805:
        /*0008*/ 	.byte	0x04, 0x17
        /*000a*/ 	.short	(.L_1807 - .L_1806)
.L_1806:
        /*000c*/ 	.word	0x00000000
        /*0010*/ 	.short	0x0000
        /*0012*/ 	.short	0x0000
        /*0014*/ 	.byte	0x00, 0xf0, 0x61, 0x04


	//----- nvinfo : EIATTR_SPARSE_MMA_MASK
	.align		4
.L_1807:
        /*0018*/ 	.byte	0x03, 0x50
        /*001a*/ 	.short	0x0000


	//----- nvinfo : EIATTR_MAXREG_COUNT
	.align		4
        /*001c*/ 	.byte	0x03, 0x1b
        /*001e*/ 	.short	0x00ff


	//----- nvinfo : EIATTR_NUM_BARRIERS
	.align		4
        /*0020*/ 	.byte	0x02, 0x4c
        /*0022*/ 	.byte	0x01
	.zero		1


	//----- nvinfo : EIATTR_MERCURY_ISA_VERSION
	.align		4
        /*0024*/ 	.byte	0x03, 0x5f
        /*0026*/ 	.short	0x0101


	//----- nvinfo : EIATTR_COOP_GROUP_MASK_REGIDS
	.align		4
        /*0028*/ 	.byte	0x04, 0x29
        /*002a*/ 	.short	(.L_1809 - .L_1808)


	//   ....[0]....
.L_1808:
        /*002c*/ 	.word	0xffffffff


	//   ....[1]....
        /*0030*/ 	.word	0xffffffff


	//   ....[2]....
        /*0034*/ 	.word	0xffffffff


	//   ....[3]....
        /*0038*/ 	.word	0xffffffff


	//   ....[4]....
        /*003c*/ 	.word	0xffffffff


	//   ....[5]....
        /*0040*/ 	.word	0xffffffff


	//   ....[6]....
        /*0044*/ 	.word	0xffffffff


	//   ....[7]....
        /*0048*/ 	.word	0xffffffff


	//   ....[8]....
        /*004c*/ 	.word	0xffffffff


	//   ....[9]....
        /*0050*/ 	.word	0xffffffff


	//   ....[10]....
        /*0054*/ 	.word	0xffffffff


	//   ....[11]....
        /*0058*/ 	.word	0xffffffff


	//   ....[12]....
        /*005c*/ 	.word	0xffffffff


	//   ....[13]....
        /*0060*/ 	.word	0xffffffff


	//   ....[14]....
        /*0064*/ 	.word	0xffffffff


	//   ....[15]....
        /*0068*/ 	.word	0xffffffff


	//   ....[16]....
        /*006c*/ 	.word	0xffffffff


	//   ....[17]....
        /*0070*/ 	.word	0xffffffff


	//   ....[18]....
        /*0074*/ 	.word	0xffffffff


	//   ....[19]....
        /*0078*/ 	.word	0xffffffff


	//   ....[20]....
        /*007c*/ 	.word	0xffffffff


	//   ....[21]....
        /*0080*/ 	.word	0xffffffff


	//   ....[22]....
        /*0084*/ 	.word	0xffffffff


	//   ....[23]....
        /*0088*/ 	.word	0xffffffff


	//   ....[24]....
        /*008c*/ 	.word	0xffffffff


	//   ....[25]....
        /*0090*/ 	.word	0xffffffff


	//   ....[26]....
        /*0094*/ 	.word	0xffffffff


	//   ....[27]....
        /*0098*/ 	.word	0xffffffff


	//----- nvinfo : EIATTR_COOP_GROUP_INSTR_OFFSETS
	.align		4
.L_1809:
        /*009c*/ 	.byte	0x04, 0x28
        /*009e*/ 	.short	(.L_1811 - .L_1810)


	//   ....[0]....
.L_1810:
        /*00a0*/ 	.word	0x00000760


	//   ....[1]....
        /*00a4*/ 	.word	0x000007f0


	//   ....[2]....
        /*00a8*/ 	.word	0x000037c0


	//   ....[3]....
        /*00ac*/ 	.word	0x00004400


	//   ....[4]....
        /*00b0*/ 	.word	0x00004430


	//   ....[5]....
        /*00b4*/ 	.word	0x000044b0


	//   ....[6]....
        /*00b8*/ 	.word	0x000044c0


	//   ....[7]....
        /*00bc*/ 	.word	0x00004530


	//   ....[8]....
        /*00c0*/ 	.word	0x00004560


	//   ....[9]....
        /*00c4*/ 	.word	0x00004590


	//   ....[10]....
        /*00c8*/ 	.word	0x000045a0


	//   ....[11]....
        /*00cc*/ 	.word	0x00004640


	//   ....[12]....
        /*00d0*/ 	.word	0x00004660


	//   ....[13]....
        /*00d4*/ 	.word	0x00004680


	//   ....[14]....
        /*00d8*/ 	.word	0x00004690


	//   ....[15]....
        /*00dc*/ 	.word	0x00004740


	//   ....[16]....
        /*00e0*/ 	.word	0x00004760


	//   ....[17]....
        /*00e4*/ 	.word	0x00004770


	//   ....[18]....
        /*00e8*/ 	.word	0x00004780


	//   ....[19]....
        /*00ec*/ 	.word	0x00004830


	//   ....[20]....
        /*00f0*/ 	.word	0x00004850


	//   ....[21]....
        /*00f4*/ 	.word	0x00004860


	//   ....[22]....
        /*00f8*/ 	.word	0x00004870


	//   ....[23]....
        /*00fc*/ 	.word	0x00004af0


	//   ....[24]....
        /*0100*/ 	.word	0x00004b10


	//   ....[25]....
        /*0104*/ 	.word	0x00004b20


	//   ....[26]....
        /*0108*/ 	.word	0x00004b30


	//   ....[27]....
        /*010c*/ 	.word	0x00005d40


	//----- nvinfo : EIATTR_VRC_CTA_INIT_COUNT
	.align		4
.L_1811:
        /*0110*/ 	.byte	0x02, 0x4a
	.zero		1
	.zero		1


	//----- nvinfo : EIATTR_EXIT_INSTR_OFFSETS
	.align		4
        /*0114*/ 	.byte	0x04, 0x1c
        /*0116*/ 	.short	(.L_1813 - .L_1812)


	//   ....[0]....
.L_1812:
        /*0118*/ 	.word	0x000003b0


	//   ....[1]....
        /*011c*/ 	.word	0x00005e50


	//----- nvinfo : EIATTR_MAX_THREADS
	.align		4
.L_1813:
        /*0120*/ 	.byte	0x04, 0x05
        /*0122*/ 	.short	(.L_1815 - .L_1814)
.L_1814:
        /*0124*/ 	.word	0x00000020
        /*0128*/ 	.word	0x00000001
        /*012c*/ 	.word	0x00000001


	//----- nvinfo : EIATTR_CRS_STACK_SIZE
	.align		4
.L_1815:
        /*0130*/ 	.byte	0x04, 0x1e
        /*0132*/ 	.short	(.L_1817 - .L_1816)
.L_1816:
        /*0134*/ 	.word	0x00000000


	//----- nvinfo : EIATTR_CBANK_PARAM_SIZE
	.align		4
.L_1817:
        /*0138*/ 	.byte	0x03, 0x19
        /*013a*/ 	.short	0x0118


	//----- nvinfo : EIATTR_PARAM_CBANK
	.align		4
        /*013c*/ 	.byte	0x04, 0x0a
        /*013e*/ 	.short	(.L_1819 - .L_1818)
	.align		4
.L_1818:
        /*0140*/ 	.word	index@(.nv.constant0._Z25selective_scan_fwd_kernelI32Selective_Scan_fwd_kernel_traitsILi32ELi16ELi1ELb1ELb0ELb1ELb0EN3c104HalfENS1_7complexIfEEEEv13SSMParamsBase)
        /*0144*/ 	.short	0x0380
        /*0146*/ 	.short	0x0118


	//----- nvinfo : EIATTR_SW_WAR
	.align		4
.L_1819:
        /*0148*/ 	.byte	0x04, 0x36
        /*014a*/ 	.short	(.L_1821 - .L_1820)
.L_1820:
        /*014c*/ 	.word	0x00000008
.L_1821:


//--------------------- .nv.info._Z25selective_scan_fwd_kernelI32Selective_Scan_fwd_kernel_traitsILi32ELi16ELi1ELb1ELb0ELb1ELb1EN3c104HalfENS1_7complexIfEEEEv13SSMParamsBase --------------------------
	.section	.nv.info._Z25selective_scan_fwd_kernelI32Selective_Scan_fwd_kernel_traitsILi32ELi16ELi1ELb1ELb0ELb1ELb1EN3c104HalfENS1_7complexIfEEEEv13SSMParamsBase,"",@"SHT_CUDA_INFO"
	.sectionflags	@""
	.align	4


	//----- nvinfo : EIATTR_CUDA_API_VERSION
	.align		4
        /*0000*/ 	.byte	0x04, 0x37
        /*0002*/ 	.short	(.L_1823 - .L_1822)
.L_1822:
        /*0004*/ 	.word	0x00000082


	//----- nvinfo : EIATTR_KPARAM_INFO
	.align		4
.L_1823:
        /*0008*/ 	.byte	0x04, 0x17
        /*000a*/ 	.short	(.L_1825 - .L_1824)
.L_1824:
        /*000c*/ 	.word	0x00000000
        /*0010*/ 	.short	0x0000
        /*0012*/ 	.short	0x0000
        /*0014*/ 	.byte	0x00, 0xf0, 0x61, 0x04


	//----- nvinfo : EIATTR_SPARSE_MMA_MASK
	.align		4
.L_1825:
        /*0018*/ 	.byte	0x03, 0x50
        /*001a*/ 	.short	0x0000


	//----- nvinfo : EIATTR_MAXREG_COUNT
	.align		4
        /*001c*/ 	.byte	0x03, 0x1b
        /*001e*/ 	.short	0x00ff


	//----- nvinfo : EIATTR_NUM_BARRIERS
	.align		4
        /*0020*/ 	.byte	0x02, 0x4c
        /*0022*/ 	.byte	0x01
	.zero		1


	//----- nvinfo : EIATTR_MERCURY_ISA_VERSION
	.align		4
        /*0024*/ 	.byte	0x03, 0x5f
        /*0026*/ 	.short	0x0101


	//----- nvinfo : EIATTR_COOP_GROUP_MASK_REGIDS
	.align		4
        /*0028*/ 	.byte	0x04, 0x29
        /*002a*/ 	.short	(.L_1827 - .L_1826)


	//   ....[0]....
.L_1826:
        /*002c*/ 	.word	0xffffffff


	//   ....[1]....
        /*0030*/ 	.word	0xffffffff


	//   ....[2]....
        /*0034*/ 	.word	0xffffffff


	//   ....[3]....
        /*0038*/ 	.word	0xffffffff


	//   ....[4]....
        /*003c*/ 	.word	0xffffffff


	//   ....[5]....
        /*0040*/ 	.word	0xffffffff


	//   ....[6]....
        /*0044*/ 	.word	0xffffffff


	//   ....[7]....
        /*0048*/ 	.word	0xffffffff


	//   ....[8]....
        /*004c*/ 	.word	0xffffffff


	//   ....[9]....
        /*0050*/ 	.word	0xffffffff


	//   ....[10]....
        /*0054*/ 	.word	0xffffffff


	//   ....[11]....
        /*0058*/ 	.word	0xffffffff


	//   ....[12]....
        /*005c*/ 	.word	0xffffffff


	//   ....[13]....
        /*0060*/ 	.word	0xffffffff


	//   ....[14]....
        /*0064*/ 	.word	0xffffffff


	//   ....[15]....
        /*0068*/ 	.word	0xffffffff


	//   ....[16]....
        /*006c*/ 	.word	0xffffffff


	//   ....[17]....
        /*0070*/ 	.word	0xffffffff


	//   ....[18]....
        /*0074*/ 	.word	0xffffffff


	//   ....[19]....
        /*0078*/ 	.word	0xffffffff


	//   ....[20]....
        /*007c*/ 	.word	0xffffffff


	//   ....[21]....
        /*0080*/ 	.word	0xffffffff


	//   ....[22]....
        /*0084*/ 	.word	0xffffffff


	//   ....[23]....
        /*0088*/ 	.word	0xffffffff


	//   ....[24]....
        /*008c*/ 	.word	0xffffffff


	//   ....[25]....
        /*0090*/ 	.word	0xffffffff


	//   ....[26]....
        /*0094*/ 	.word	0xffffffff


	//   ....[27]....
        /*0098*/ 	.word	0xffffffff


	//   ....[28]....
        /*009c*/ 	.word	0xffffffff


	//   ....[29]....
        /*00a0*/ 	.word	0xffffffff


	//----- nvinfo : EIATTR_COOP_GROUP_INSTR_OFFSETS
	.align		4
.L_1827:
        /*00a4*/ 	.byte	0x04, 0x28
        /*00a6*/ 	.short	(.L_1829 - .L_1828)


	//   ....[0]....
.L_1828:
        /*00a8*/ 	.word	0x00000760


	//   ....[1]....
        /*00ac*/ 	.word	0x000007f0


	//   ....[2]....
        /*00b0*/ 	.word	0x000037c0


	//   ....[3]....
        /*00b4*/ 	.word	0x00004400


	//   ....[4]....
        /*00b8*/ 	.word	0x00004430


	//   ....[5]....
        /*00bc*/ 	.word	0x000044b0


	//   ....[6]....
        /*00c0*/ 	.word	0x000044c0


	//   ....[7]....
        /*00c4*/ 	.word	0x00004530


	//   ....[8]....
        /*00c8*/ 	.word	0x00004560


	//   ....[9]....
        /*00cc*/ 	.word	0x00004590


	//   ....[10]....
        /*00d0*/ 	.word	0x000045a0


	//   ....[11]....
        /*00d4*/ 	.word	0x00004640


	//   ....[12]....
        /*00d8*/ 	.word	0x00004660


	//   ....[13]....
        /*00dc*/ 	.word	0x00004680


	//   ....[14]....
        /*00e0*/ 	.word	0x00004690


	//   ....[15]....
        /*00e4*/ 	.word	0x00004740


	//   ....[16]....
        /*00e8*/ 	.word	0x00004760


	//   ....[17]....
        /*00ec*/ 	.word	0x00004770


	//   ....[18]....
        /*00f0*/ 	.word	0x00004780


	//   ....[19]....
        /*00f4*/ 	.word	0x00004830


	//   ....[20]....
        /*00f8*/ 	.word	0x00004850


	//   ....[21]....
        /*00fc*/ 	.word	0x00004860


	//   ....[22]....
        /*0100*/ 	.word	0x00004870


	//   ....[23]....
        /*0104*/ 	.word	0x00004af0


	//   ....[24]....
        /*0108*/ 	.word	0x00004b10


	//   ....[25]....
        /*010c*/ 	.word	0x00004b20


	//   ....[26]....
        /*0110*/ 	.word	0x00004b30


	//   ....[27]....
        /*0114*/ 	.word	0x00005d00


	//   ....[28]....
        /*0118*/ 	.word	0x00005f20


	//   ....[29]....
        /*011c*/ 	.word	0x00006770


	//----- nvinfo : EIATTR_VRC_CTA_INIT_COUNT
	.align		4
.L_1829:
        /*0120*/ 	.byte	0x02, 0x4a
	.zero		1
	.zero		1


	//----- nvinfo : EIATTR_EXIT_INSTR_OFFSETS
	.align		4
        /*0124*/ 	.byte	0x04, 0x1c
        /*0126*/ 	.short	(.L_1831 - .L_1830)


	//   ....[0]....
.L_1830:
        /*0128*/ 	.word	0x000003b0


	//   ....[1]....
        /*012c*/ 	.word	0x00006810


	//----- nvinfo : EIATTR_MAX_THREADS
	.align		4
.L_1831:
        /*0130*/ 	.byte	0x04, 0x05
        /*0132*/ 	.short	(.L_1833 - .L_1832)
.L_1832:
        /*0134*/ 	.word	0x00000020
        /*0138*/ 	.word	0x00000001
        /*013c*/ 	.word	0x00000001


	//----- nvinfo : EIATTR_CRS_STACK_SIZE
	.align		4
.L_1833:
        /*0140*/ 	.byte	0x04, 0x1e
        /*0142*/ 	.short	(.L_1835 - .L_1834)
.L_1834:
        /*0144*/ 	.word	0x00000000


	//----- nvinfo : EIATTR_CBANK_PARAM_SIZE
	.align		4
.L_1835:
        /*0148*/ 	.byte	0x03, 0x19
        /*014a*/ 	.short	0x0118


	//----- nvinfo : EIATTR_PARAM_CBANK
	.align		4
        /*014c*/ 	.byte	0x04, 0x0a
        /*014e*/ 	.short	(.L_1837 - .L_1836)
	.align		4
.L_1836:
        /*0150*/ 	.word	index@(.nv.constant0._Z25selective_scan_fwd_kernelI32Selective_Scan_fwd_kernel_traitsILi32ELi16ELi1ELb1ELb0ELb1ELb1EN3c104HalfENS1_7complexIfEEEEv13SSMParamsBase)
        /*0154*/ 	.short	0x0380
        /*0156*/ 	.short	0x0118


	//----- nvinfo : EIATTR_SW_WAR
	.align		4
.L_1837:
        /*0158*/ 	.byte	0x04, 0x36
        /*015a*/ 	.short	(.L_1839 - .L_1838)
.L_1838:
        /*015c*/ 	.word	0x00000008
.L_1839:


//--------------------- .nv.info._Z25selective_scan_fwd_kernelI32Selective_Scan_fwd_kernel_traitsILi32ELi16ELi1ELb1ELb1ELb0ELb0EN3c104HalfENS1_7complexIfEEEEv13SSMParamsBase --------------------------
	.section	.nv.info._Z25selective_scan_fwd_kernelI32Selective_Scan_fwd_kernel_traitsILi32ELi16ELi1ELb1ELb1ELb0ELb0EN3c104HalfENS1_7complexIfEEEEv13SSMParamsBase,"",@"SHT_CUDA_INFO"
	.sectionflags	@""
	.align	4


	//----- nvinfo : EIATTR_CUDA_API_VERSION
	.align		4
        /*0000*/ 	.byte	0x04, 0x37
        /*0002*/ 	.short	(.L_1841 - .L_1840)
.L_1840:
        /*0004*/ 	.word	0x00000082


	//----- nvinfo : EIATTR_KPARAM_INFO
	.align		4
.L_1841:
        /*0008*/ 	.byte	0x04, 0x17
        /*000a*/ 	.short	(.L_1843 - .L_1842)
.L_1842:
        /*000c*/ 	.word	0x00000000
        /*0010*/ 	.short	0x0000
        /*0012*/ 	.short	0x0000
        /*0014*/ 	.byte	0x00, 0xf0, 0x61, 0x04


	//----- nvinfo : EIATTR_SPARSE_MMA_MASK
	.align		4
.L_1843:
        /*0018*/ 	.byte	0x03, 0x50
        /*001a*/ 	.short	0x0000


	//----- nvinfo : EIATTR_MAXREG_COUNT
	.align		4
        /*001c*/ 	.byte	0x03, 0x1b
        /*001e*/ 	.short	0x00ff


	//----- nvinfo : EIATTR_NUM_BARRIERS
	.align		4
        /*0020*/ 	.byte	0x02, 0x4c
        /*0022*/ 	.byte	0x01
	.zero		1


	//----- nvinfo : EIATTR_MERCURY_ISA_VERSION
	.align		4
        /*0024*/ 	.byte	0x03, 0x5f
        /*0026*/ 	.short	0x0101


	//----- nvinfo : EIATTR_COOP_GROUP_MASK_REGIDS
	.align		4
        /*0028*/ 	.byte	0x04, 0x29
        /*002a*/ 	.short	(.L_1845 - .L_1844)


	//   ....[0]....
.L_1844:
        /*002c*/ 	.word	0xffffffff


	//   ....[1]....
        /*0030*/ 	.word	0xffffffff


	//   ....[2]....
        /*0034*/ 	.word	0xffffffff


	//   ....[3]....
        /*0038*/ 	.word	0xffffffff


	//   ....[4]....
        /*003c*/ 	.word	0xffffffff


	//   ....[5]....
        /*0040*/ 	.word	0xffffffff


	//   ....[6]....
        /*0044*/ 	.word	0xffffffff


	//   ....[7]....
        /*0048*/ 	.word	0xffffffff


	//   ....[8]....
        /*004c*/ 	.word	0xffffffff


	//   ....[9]....
        /*0050*/ 	.word	0xffffffff


	//   ....[10]....
        /*0054*/ 	.word	0xffffffff


	//   ....[11]....
        /*0058*/ 	.word	0xffffffff


	//   ....[12]....
        /*005c*/ 	.word	0xffffffff


	//   ....[13]....
        /*0060*/ 	.word	0xffffffff


	//   ....[14]....
        /*0064*/ 	.word	0xffffffff


	//   ....[15]....
        /*0068*/ 	.word	0xffffffff


	//   ....[16]....
        /*006c*/ 	.word	0xffffffff


	//   ....[17]....
        /*0070*/ 	.word	0xffffffff


	//   ....[18]....
        /*0074*/ 	.word	0xffffffff


	//   ....[19]....
        /*0078*/ 	.word	0xffffffff


	//   ....[20]....
        /*007c*/ 	.word	0xffffffff


	//   ....[21]....
        /*0080*/ 	.word	0xffffffff


	//   ....[22]....
        /*0084*/ 	.word	0xffffffff


	//   ....[23]....
        /*0088*/ 	.word	0xffffffff


	//   ....[24]....
        /*008c*/ 	.word	0xffffffff


	//   ....[25]....
        /*0090*/ 	.word	0xffffffff


	//   ....[26]....
        /*0094*/ 	.word	0xffffffff


	//   ....[27]....
        /*0098*/ 	.word	0xffffffff


	//----- nvinfo : EIATTR_COOP_GROUP_INSTR_OFFSETS
	.align		4
.L_1845:
        /*009c*/ 	.byte	0x04, 0x28
        /*009e*/ 	.short	(.L_1847 - .L_1846)


	//   ....[0]....
.L_1846:
        /*00a0*/ 	.word	0x00000700


	//   ....[1]....
        /*00a4*/ 	.word	0x00000790


	//   ....[2]....
        /*00a8*/ 	.word	0x00003660


	//   ....[3]....
        /*00ac*/ 	.word	0x00004730


	//   ....[4]....
        /*00b0*/ 	.word	0x00004760


	//   ....[5]....
        /*00b4*/ 	.word	0x000047e0


	//   ....[6]....
        /*00b8*/ 	.word	0x000047f0


	//   ....[7]....
        /*00bc*/ 	.word	0x00004860


	//   ....[8]....
        /*00c0*/ 	.word	0x00004870


	//   ....[9]....
        /*00c4*/ 	.word	0x000048f0


	//   ....[10]....
        /*00c8*/ 	.word	0x00004930


	//   ....[11]....
        /*00cc*/ 	.word	0x000049f0


	//   ....[12]....
        /*00d0*/ 	.word	0x00004a30


	//   ....[13]....
        /*00d4*/ 	.word	0x00004aa0


	//   ....[14]....
        /*00d8*/ 	.word	0x00004ab0


	//   ....[15]....
        /*00dc*/ 	.word	0x00004b20


	//   ....[16]....
        /*00e0*/ 	.word	0x00004b60


	//   ....[17]....
        /*00e4*/ 	.word	0x00004ba0


	//   ....[18]....
        /*00e8*/ 	.word	0x00004bb0


	//   ....[19]....
        /*00ec*/ 	.word	0x00004c90


	//   ....[20]....
        /*00f0*/ 	.word	0x00004cb0


	//   ....[21]....
        /*00f4*/ 	.word	0x00004cc0


	//   ....[22]....
        /*00f8*/ 	.word	0x00004cd0


	//   ....[23]....
        /*00fc*/ 	.word	0x00004dd0


	//   ....[24]....
        /*0100*/ 	.word	0x00004df0


	//   ....[25]....
        /*0104*/ 	.word	0x00004e20


	//   ....[26]....
        /*0108*/ 	.word	0x00004e30


	//   ....[27]....
        /*010c*/ 	.word	0x00005ae0


	//----- nvinfo : EIATTR_VRC_CTA_INIT_COUNT
	.align		4
.L_1847:
        /*0110*/ 	.byte	0x02, 0x4a
	.zero		1
	.zero		1


	//----- nvinfo : EIATTR_EXIT_INSTR_OFFSETS
	.align		4
        /*0114*/ 	.byte	0x04, 0x1c
        /*0116*/ 	.short	(.L_1849 - .L_1848)


	//   ....[0]....
.L_1848:
        /*0118*/ 	.word	0x000003b0


	//   ....[1]....
        /*011c*/ 	.word	0x00005bf0


	//----- nvinfo : EIATTR_MAX_THREADS
	.align		4
.L_1849:
        /*0120*/ 	.byte	0x04, 0x05
        /*0122*/ 	.short	(.L_1851 - .L_1850)
.L_1850:
        /*0124*/ 	.word	0x00000020
        /*0128*/ 	.word	0x00000001
        /*012c*/ 	.word	0x00000001


	//----- nvinfo : EIATTR_CRS_STACK_SIZE
	.align		4
.L_1851:
        /*0130*/ 	.byte	0x04, 0x1e
        /*0132*/ 	.short	(.L_1853 - .L_1852)
.L_1852:
        /*0134*/ 	.word	0x00000000


	//----- nvinfo : EIATTR_CBANK_PARAM_SIZE
	.align		4
.L_1853:
        /*0138*/ 	.byte	0x03, 0x19
        /*013a*/ 	.short	0x0118


	//----- nvinfo : EIATTR_PARAM_CBANK
	.align		4
        /*013c*/ 	.byte	0x04, 0x0a
        /*013e*/ 	.short	(.L_1855 - .L_1854)
	.align		4
.L_1854:
        /*0140*/ 	.word	index@(.nv.constant0._Z25selective_scan_fwd_kernelI32Selective_Scan_fwd_kernel_traitsILi32ELi16ELi1ELb1ELb1ELb0ELb0EN3c104HalfENS1_7complexIfEEEEv13SSMParamsBase)
        /*0144*/ 	.short	0x0380
        /*0146*/ 	.short	0x0118


	//----- nvinfo : EIATTR_SW_WAR
	.align		4
.L_1855:
        /*0148*/ 	.byte	0x04, 0x36
        /*014a*/ 	.short	(.L_1857 - .L_1856)
.L_1856:
        /*014c*/ 	.word	0x00000008
.L_1857:


//--------------------- .nv.info._Z25selective_scan_fwd_kernelI32Selective_Scan_fwd_kernel_traitsILi32ELi16ELi1ELb1ELb1ELb0ELb1EN3c104HalfENS1_7complexIfEEEEv13SSMParamsBase --------------------------
	.section	.nv.info._Z25selective_scan_fwd_kernelI32Selective_Scan_fwd_kernel_traitsILi32ELi16ELi1ELb1ELb1ELb0ELb1EN3c104HalfENS1_7complexIfEEEEv13SSMParamsBase,"",@"SHT_CUDA_INFO"
	.sectionflags	@""
	.align	4


	//----- nvinfo : EIATTR_CUDA_API_VERSION
	.align		4
        /*0000*/ 	.byte	0x04, 0x37
        /*0002*/ 	.short	(.L_1859 - .L_1858)
.L_1858:
        /*0004*/ 	.word	0x00000082


	//----- nvinfo : EIATTR_KPARAM_INFO
	.align		4
.L_1859:
        /*0008*/ 	.byte	0x04, 0x17
        /*000a*/ 	.short	(.L_1861 - .L_1860)
.L_1860:
        /*000c*/ 	.word	0x00000000
        /*0010*/ 	.short	0x0000
        /*0012*/ 	.short	0x0000
        /*0014*/ 	.byte	0x00, 0xf0, 0x61, 0x04


	//----- nvinfo : EIATTR_SPARSE_MMA_MASK
	.align		4
.L_1861:
        /*0018*/ 	.byte	0x03, 0x50
        /*001a*/ 	.short	0x0000


	//----- nvinfo : EIATTR_MAXREG_COUNT
	.align		4
        /*001c*/ 	.byte	0x03, 0x1b
        /*001e*/ 	.short	0x00ff


	//----- nvinfo : EIATTR_NUM_BARRIERS
	.align		4
        /*0020*/ 	.byte	0x02, 0x4c
        /*0022*/ 	.byte	0x01
	.zero		1


	//----- nvinfo : EIATTR_MERCURY_ISA_VERSION
	.align		4
        /*0024*/ 	.byte	0x03, 0x5f
        /*0026*/ 	.short	0x0101


	//----- nvinfo : EIATTR_COOP_GROUP_MASK_REGIDS
	.align		4
        /*0028*/ 	.byte	0x04, 0x29
        /*002a*/ 	.short	(.L_1863 - .L_1862)


	//   ....[0]....
.L_1862:
        /*002c*/ 	.word	0xffffffff


	//   ....[1]....
        /*0030*/ 	.word	0xffffffff


	//   ....[2]....
        /*0034*/ 	.word	0xffffffff


	//   ....[3]....
        /*0038*/ 	.word	0xffffffff


	//   ....[4]....
        /*003c*/ 	.word	0xffffffff


	//   ....[5]....
        /*0040*/ 	.word	0xffffffff


	//   ....[6]....
        /*0044*/ 	.word	0xffffffff


	//   ....[7]....
        /*0048*/ 	.word	0xffffffff


	//   ....[8]....
        /*004c*/ 	.word	0xffffffff


	//   ....[9]....
        /*0050*/ 	.word	0xffffffff


	//   ....[10]....
        /*0054*/ 	.word	0xffffffff


	//   ....[11]....
        /*0058*/ 	.word	0xffffffff


	//   ....[12]....
        /*005c*/ 	.word	0xffffffff


	//   ....[13]....
        /*0060*/ 	.word	0xffffffff


	//   ....[14]....
        /*0064*/ 	.word	0xffffffff


	//   ....[15]....
        /*0068*/ 	.word	0xffffffff


	//   ....[16]....
        /*006c*/ 	.word	0xffffffff


	//   ....[17]....
        /*0070*/ 	.word	0xffffffff


	//   ....[18]....
        /*0074*/ 	.word	0xffffffff


	//   ....[19]....
        /*0078*/ 	.word	0xffffffff


	//   ....[20]....
        /*007c*/ 	.word	0xffffffff


	//   ....[21]....
        /*0080*/ 	.word	0xffffffff


	//   ....[22]....
        /*0084*/ 	.word	0xffffffff


	//   ....[23]....
        /*0088*/ 	.word	0xffffffff


	//   ....[24]....
        /*008c*/ 	.word	0xffffffff


	//   ....[25]....
        /*0090*/ 	.word	0xffffffff


	//   ....[26]....
        /*0094*/ 	.word	0xffffffff


	//   ....[27]....
        /*0098*/ 	.word	0xffffffff


	//   ....[28]....
        /*009c*/ 	.word	0xffffffff


	//   ....[29]....
        /*00a0*/ 	.word	0xffffffff


	//----- nvinfo : EIATTR_COOP_GROUP_INSTR_OFFSETS
	.align		4
.L_1863:
        /*00a4*/ 	.byte	0x04, 0x28
        /*00a6*/ 	.short	(.L_1865 - .L_1864)


	//   ....[0]....
.L_1864:
        /*00a8*/ 	.word	0x00000700


	//   ....[1]....
        /*00ac*/ 	.word	0x00000790


	//   ....[2]....
        /*00b0*/ 	.word	0x00003660


	//   ....[3]....
        /*00b4*/ 	.word	0x00004730


	//   ....[4]....
        /*00b8*/ 	.word	0x00004760


	//   ....[5]....
        /*00bc*/ 	.word	0x000047e0


	//   ....[6]....
        /*00c0*/ 	.word	0x000047f0


	//   ....[7]....
        /*00c4*/ 	.word	0x00004860


	//   ....[8]....
        /*00c8*/ 	.word	0x00004870


	//   ....[9]....
        /*00cc*/ 	.word	0x000048f0


	//   ....[10]....
        /*00d0*/ 	.word	0x00004930


	//   ....[11]....
        /*00d4*/ 	.word	0x000049f0


	//   ....[12]....
        /*00d8*/ 	.word	0x00004a30


	//   ....[13]....
        /*00dc*/ 	.word	0x00004aa0


	//   ....[14]....
        /*00e0*/ 	.word	0x00004ab0


	//   ....[15]....
        /*00e4*/ 	.word	0x00004b20


	//   ....[16]....
        /*00e8*/ 	.word	0x00004b60


	//   ....[17]....
        /*00ec*/ 	.word	0x00004ba0


	//   ....[18]....
        /*00f0*/ 	.word	0x00004bb0


	//   ....[19]....
        /*00f4*/ 	.word	0x00004c90


	//   ....[20]....
        /*00f8*/ 	.word	0x00004cb0


	//   ....[21]....
        /*00fc*/ 	.word	0x00004cc0


	//   ....[22]....
        /*0100*/ 	.word	0x00004cd0


	//   ....[23]....
        /*0104*/ 	.word	0x00004dd0


	//   ....[24]....
        /*0108*/ 	.word	0x00004df0


	//   ....[25]....
        /*010c*/ 	.word	0x00004e20


	//   ....[26]....
        /*0110*/ 	.word	0x00004e30


	//   ....[27]....
        /*0114*/ 	.word	0x00005aa0


	//   ....[28]....
        /*0118*/ 	.word	0x00005cc0


	//   ....[29]....
        /*011c*/ 	.word	0x00006500


	//----- nvinfo : EIATTR_VRC_CTA_INIT_COUNT
	.align		4
.L_1865:
        /*0120*/ 	.byte	0x02, 0x4a
	.zero		1
	.zero		1


	//----- nvinfo : EIATTR_EXIT_INSTR_OFFSETS
	.align		4
        /*0124*/ 	.byte	0x04, 0x1c
        /*0126*/ 	.short	(.L_1867 - .L_1866)


	//   ....[0]....
.L_1866:
        /*0128*/ 	.word	0x000003b0


	//   ....[1]....
        /*012c*/ 	.word	0x000065b0


	//----- nvinfo : EIATTR_MAX_THREADS
	.align		4
.L_1867:
        /*0130*/ 	.byte	0x04, 0x05
        /*0132*/ 	.short	(.L_1869 - .L_1868)
.L_1868:
        /*0134*/ 	.word	0x00000020
        /*0138*/ 	.word	0x00000001
        /*013c*/ 	.word	0x00000001


	//----- nvinfo : EIATTR_CRS_STACK_SIZE
	.align		4
.L_1869:
        /*0140*/ 	.byte	0x04, 0x1e
        /*0142*/ 	.short	(.L_1871 - .L_1870)
.L_1870:
        /*0144*/ 	.word	0x00000000


	//----- nvinfo : EIATTR_CBANK_PARAM_SIZE
	.align		4
.L_1871:
        /*0148*/ 	.byte	0x03, 0x19
        /*014a*/ 	.short	0x0118


	//----- nvinfo : EIATTR_PARAM_CBANK
	.align		4
        /*014c*/ 	.byte	0x04, 0x0a
        /*014e*/ 	.short	(.L_1873 - .L_1872)
	.align		4
.L_1872:
        /*0150*/ 	.word	index@(.nv.constant0._Z25selective_scan_fwd_kernelI32Selective_Scan_fwd_kernel_traitsILi32ELi16ELi1ELb1ELb1ELb0ELb1EN3c104HalfENS1_7complexIfEEEEv13SSMParamsBase)
        /*0154*/ 	.short	0x0380
        /*0156*/ 	.short	0x0118


	//----- nvinfo : EIATTR_SW_WAR
	.align		4
.L_1873:
        /*0158*/ 	.byte	0x04, 0x36
        /*015a*/ 	.short	(.L_1875 - .L_1874)
.L_1874:
        /*015c*/ 	.word	0x00000008
.L_1875:


//--------------------- .nv.info._Z25selective_scan_fwd_kernelI32Selective_Scan_fwd_kernel_traitsILi32ELi16ELi1ELb1ELb1ELb1ELb0EN3c104HalfENS1_7complexIfEEEEv13SSMParamsBase --------------------------
	.section	.nv.info._Z25selective_scan_fwd_kernelI32Selective_Scan_fwd_kernel_traitsILi32ELi16ELi1ELb1ELb1ELb1ELb0EN3c104HalfENS1_7complexIfEEEEv13SSMParamsBase,"",@"SHT_CUDA_INFO"
	.sectionflags	@""
	.align	4


	//----- nvinfo : EIATTR_CUDA_API_VERSION
	.align		4
        /*0000*/ 	.byte	0x04, 0x37
        /*0002*/ 	.short	(.L_1877 - .L_1876)
.L_1876:
        /*0004*/ 	.word	0x00000082


	//----- nvinfo : EIATTR_KPARAM_INFO
	.align		4
.L_1877:
        /*0008*/ 	.byte	0x04, 0x17
        /*000a*/ 	.short	(.L_1879 - .L_1878)
.L_1878:
        /*000c*/ 	.word	0x00000000
        /*0010*/ 	.short	0x0000
        /*0012*/ 	.short	0x0000
        /*0014*/ 	.byte	0x00, 0xf0, 0x61, 0x04


	//----- nvinfo : EIATTR_SPARSE_MMA_MASK
	.align		4
.L_1879:
        /*0018*/ 	.byte	0x03, 0x50
        /*001a*/ 	.short	0x0000


	//----- nvinfo : EIATTR_MAXREG_COUNT
	.align		4
        /*001c*/ 	.byte	0x03, 0x1b
        /*001e*/ 	.short	0x00ff


	//----- nvinfo : EIATTR_NUM_BARRIERS
	.align		4
        /*0020*/ 	.byte	0x02, 0x4c
        /*0022*/ 	.byte	0x01
	.zero		1


	//----- nvinfo : EIATTR_MERCURY_ISA_VERSION
	.align		4
        /*0024*/ 	.byte	0x03, 0x5f
        /*0026*/ 	.short	0x0101


	//----- nvinfo : EIATTR_COOP_GROUP_MASK_REGIDS
	.align		4
        /*0028*/ 	.byte	0x04, 0x29
        /*002a*/ 	.short	(.L_1881 - .L_1880)


	//   ....[0]....
.L_1880:
        /*002c*/ 	.word	0xffffffff


	//   ....[1]....
        /*0030*/ 	.word	0xffffffff


	//   ....[2]....
        /*0034*/ 	.word	0xffffffff


	//   ....[3]....
        /*0038*/ 	.word	0xffffffff


	//   ....[4]....
        /*003c*/ 	.word	0xffffffff


	//   ....[5]....
        /*0040*/ 	.word	0xffffffff


	//   ....[6]....
        /*0044*/ 	.word	0xffffffff


	//   ....[7]....
        /*0048*/ 	.word	0xffffffff


	//   ....[8]....
        /*004c*/ 	.word	0xffffffff


	//   ....[9]....
        /*0050*/ 	.word	0xffffffff


	//   ....[10]....
        /*0054*/ 	.word	0xffffffff


	//   ....[11]....
        /*0058*/ 	.word	0xffffffff


	//   ....[12]....
        /*005c*/ 	.word	0xffffffff


	//   ....[13]....
        /*0060*/ 	.word	0xffffffff


	//   ....[14]....
        /*0064*/ 	.word	0xffffffff


	//   ....[15]....
        /*0068*/ 	.word	0xffffffff


	//   ....[16]....
        /*006c*/ 	.word	0xffffffff


	//   ....[17]....
        /*0070*/ 	.word	0xffffffff


	//   ....[18]....
        /*0074*/ 	.word	0xffffffff


	//   ....[19]....
        /*0078*/ 	.word	0xffffffff


	//   ....[20]....
        /*007c*/ 	.word	0xffffffff


	//   ....[21]....
        /*0080*/ 	.word	0xffffffff


	//   ....[22]....
        /*0084*/ 	.word	0xffffffff


	//   ....[23]....
        /*0088*/ 	.word	0xffffffff


	//   ....[24]....
        /*008c*/ 	.word	0xffffffff


	//   ....[25]....
        /*0090*/ 	.word	0xffffffff


	//   ....[26]....
        /*0094*/ 	.word	0xffffffff


	//   ....[27]....
        /*0098*/ 	.word	0xffffffff


	//   ....[28]....
        /*009c*/ 	.word	0xffffffff


	//----- nvinfo : EIATTR_COOP_GROUP_INSTR_OFFSETS
	.align		4
.L_1881:
        /*00a0*/ 	.byte	0x04, 0x28
        /*00a2*/ 	.short	(.L_1883 - .L_1882)


	//   ....[0]....
.L_1882:
        /*00a4*/ 	.word	0x000007a0


	//   ....[1]....
        /*00a8*/ 	.word	0x00000830


	//   ....[2]....
        /*00ac*/ 	.word	0x00003810


	//   ....[3]....
        /*00b0*/ 	.word	0x00004880


	//   ....[4]....
        /*00b4*/ 	.word	0x000048b0


	//   ....[5]....
        /*00b8*/ 	.word	0x000048f0


	//   ....[6]....
        /*00bc*/ 	.word	0x00004910


	//   ....[7]....
        /*00c0*/ 	.word	0x00004980


	//   ....[8]....
        /*00c4*/ 	.word	0x000049b0


	//   ....[9]....
        /*00c8*/ 	.word	0x000049e0


	//   ....[10]....
        /*00cc*/ 	.word	0x00004a00


	//   ....[11]....
        /*00d0*/ 	.word	0x00004a90


	//   ....[12]....
        /*00d4*/ 	.word	0x00004ab0


	//   ....[13]....
        /*00d8*/ 	.word	0x00004ad0


	//   ....[14]....
        /*00dc*/ 	.word	0x00004af0


	//   ....[15]....
        /*00e0*/ 	.word	0x00004b80


	//   ....[16]....
        /*00e4*/ 	.word	0x00004ba0


	//   ....[17]....
        /*00e8*/ 	.word	0x00004bc0


	//   ....[18]....
        /*00ec*/ 	.word	0x00004be0


	//   ....[19]....
        /*00f0*/ 	.word	0x00004c90


	//   ....[20]....
        /*00f4*/ 	.word	0x00004cb0


	//   ....[21]....
        /*00f8*/ 	.word	0x00004cc0


	//   ....[22]....
        /*00fc*/ 	.word	0x00004ce0


	//   ....[23]....
        /*0100*/ 	.word	0x00004d80


	//   ....[24]....
        /*0104*/ 	.word	0x00004f30


	//   ....[25]....
        /*0108*/ 	.word	0x00004f70


	//   ....[26]....
        /*010c*/ 	.word	0x00004f80


	//   ....[27]....
        /*0110*/ 	.word	0x00004f90


	//   ....[28]....
        /*0114*/ 	.word	0x00005e20


	//----- nvinfo : EIATTR_VRC_CTA_INIT_COUNT
	.align		4
.L_1883:
        /*0118*/ 	.byte	0x02, 0x4a
	.zero		1
	.zero		1


	//----- nvinfo : EIATTR_EXIT_INSTR_OFFSETS
	.align		4
        /*011c*/ 	.byte	0x04, 0x1c
        /*011e*/ 	.short	(.L_1885 - .L_1884)


	//   ....[0]....
.L_1884:
        /*0120*/ 	.word	0x00000450


	//   ....[1]....
        /*0124*/ 	.word	0x00005f50


	//----- nvinfo : EIATTR_MAX_THREADS
	.align		4
.L_1885:
        /*0128*/ 	.byte	0x04, 0x05
        /*012a*/ 	.short	(.L_1887 - .L_1886)
.L_1886:
        /*012c*/ 	.word	0x00000020
        /*0130*/ 	.word	0x00000001
        /*0134*/ 	.word	0x00000001


	//----- nvinfo : EIATTR_CRS_STACK_SIZE
	.align		4
.L_1887:
        /*0138*/ 	.byte	0x04, 0x1e
        /*013a*/ 	.short	(.L_1889 - .L_1888)
.L_1888:
        /*013c*/ 	.word	0x00000000


	//----- nvinfo : EIATTR_CBANK_PARAM_SIZE
	.align		4
.L_1889:
        /*0140*/ 	.byte	0x03, 0x19
        /*0142*/ 	.short	0x0118


	//----- nvinfo : EIATTR_PARAM_CBANK
	.align		4
        /*0144*/ 	.byte	0x04, 0x0a
        /*0146*/ 	.short	(.L_1891 - .L_1890)
	.align		4
.L_1890:
        /*0148*/ 	.word	index@(.nv.constant0._Z25selective_scan_fwd_kernelI32Selective_Scan_fwd_kernel_traitsILi32ELi16ELi1ELb1ELb1ELb1ELb0EN3c104HalfENS1_7complexIfEEEEv13SSMParamsBase)
        /*014c*/ 	.short	0x0380
        /*014e*/ 	.short	0x0118


	//----- nvinfo : EIATTR_SW_WAR
	.align		4
.L_1891:
        /*0150*/ 	.byte	0x04, 0x36
        /*0152*/ 	.short	(.L_1893 - .L_1892)
.L_1892:
        /*0154*/ 	.word	0x00000008
.L_1893:


//--------------------- .nv.info._Z25selective_scan_fwd_kernelI32Selective_Scan_fwd_kernel_traitsILi32ELi16ELi1ELb1ELb1ELb1ELb1EN3c104HalfENS1_7complexIfEEEEv13SSMParamsBase --------------------------
	.section	.nv.info._Z25selective_scan_fwd_kernelI32Selective_Scan_fwd_kernel_traitsILi32ELi16ELi1ELb1ELb1ELb1ELb1EN3c104HalfENS1_7complexIfEEEEv13SSMParamsBase,"",@"SHT_CUDA_INFO"
	.sectionflags	@""
	.align	4


	//----- nvinfo : EIATTR_CUDA_API_VERSION
	.align		4
        /*0000*/ 	.byte	0x04, 0x37
        /*0002*/ 	.short	(.L_1895 - .L_1894)
.L_1894:
        /*0004*/ 	.word	0x00000082


	//----- nvinfo : EIATTR_KPARAM_INFO
	.align		4
.L_1895:
        /*0008*/ 	.byte	0x04, 0x17
        /*000a*/ 	.short	(.L_1897 - .L_1896)
.L_1896:
        /*000c*/ 	.word	0x00000000
        /*0010*/ 	.short	0x0000
        /*0012*/ 	.short	0x0000
        /*0014*/ 	.byte	0x00, 0xf0, 0x61, 0x04


	//----- nvinfo : EIATTR_SPARSE_MMA_MASK
	.align		4
.L_1897:
        /*0018*/ 	.byte	0x03, 0x50
        /*001a*/ 	.short	0x0000


	//----- nvinfo : EIATTR_MAXREG_COUNT
	.align		4
        /*001c*/ 	.byte	0x03, 0x1b
        /*001e*/ 	.short	0x00ff


	//----- nvinfo : EIATTR_NUM_BARRIERS
	.align		4
        /*0020*/ 	.byte	0x02, 0x4c
        /*0022*/ 	.byte	0x01
	.zero		1


	//----- nvinfo : EIATTR_MERCURY_ISA_VERSION
	.align		4
        /*0024*/ 	.byte	0x03, 0x5f
        /*0026*/ 	.short	0x0101


	//----- nvinfo : EIATTR_COOP_GROUP_MASK_REGIDS
	.align		4
        /*0028*/ 	.byte	0x04, 0x29
        /*002a*/ 	.short	(.L_1899 - .L_1898)


	//   ....[0]....
.L_1898:
        /*002c*/ 	.word	0xffffffff


	//   ....[1]....
        /*0030*/ 	.word	0xffffffff


	//   ....[2]....
        /*0034*/ 	.word	0xffffffff


	//   ....[3]....
        /*0038*/ 	.word	0xffffffff


	//   ....[4]....
        /*003c*/ 	.word	0xffffffff


	//   ....[5]....
        /*0040*/ 	.word	0xffffffff


	//   ....[6]....
        /*0044*/ 	.word	0xffffffff


	//   ....[7]....
        /*0048*/ 	.word	0xffffffff


	//   ....[8]....
        /*004c*/ 	.word	0xffffffff


	//   ....[9]....
        /*0050*/ 	.word	0xffffffff


	//   ....[10]....
        /*0054*/ 	.word	0xffffffff


	//   ....[11]....
        /*0058*/ 	.word	0xffffffff


	//   ....[12]....
        /*005c*/ 	.word	0xffffffff


	//   ....[13]....
        /*0060*/ 	.word	0xffffffff


	//   ....[14]....
        /*0064*/ 	.word	0xffffffff


	//   ....[15]....
        /*0068*/ 	.word	0xffffffff


	//   ....[16]....
        /*006c*/ 	.word	0xffffffff


	//   ....[17]....
        /*0070*/ 	.word	0xffffffff


	//   ....[18]....
        /*0074*/ 	.word	0xffffffff


	//   ....[19]....
        /*0078*/ 	.word	0xffffffff


	//   ....[20]....
        /*007c*/ 	.word	0xffffffff


	//   ....[21]....
        /*0080*/ 	.word	0xffffffff


	//   ....[22]....
        /*0084*/ 	.word	0xffffffff


	//   ....[23]....
        /*0088*/ 	.word	0xffffffff


	//   ....[24]....
        /*008c*/ 	.word	0xffffffff


	//   ....[25]....
        /*0090*/ 	.word	0xffffffff


	//   ....[26]....
        /*0094*/ 	.word	0xffffffff


	//   ....[27]....
        /*0098*/ 	.word	0xffffffff


	//   ....[28]....
        /*009c*/ 	.word	0xffffffff


	//   ....[29]....
        /*00a0*/ 	.word	0xffffffff


	//   ....[30]....
        /*00a4*/ 	.word	0xffffffff


	//----- nvinfo : EIATTR_COOP_GROUP_INSTR_OFFSETS
	.align		4
.L_1899:
        /*00a8*/ 	.byte	0x04, 0x28
        /*00aa*/ 	.short	(.L_1901 - .L_1900)


	//   ....[0]....
.L_1900:
        /*00ac*/ 	.word	0x000007e0


	//   ....[1]....
        /*00b0*/ 	.word	0x00000870


	//   ....[2]....
        /*00b4*/ 	.word	0x00003870


	//   ....[3]....
        /*00b8*/ 	.word	0x000048c0


	//   ....[4]....
        /*00bc*/ 	.word	0x000048f0


	//   ....[5]....
        /*00c0*/ 	.word	0x00004930


	//   ....[6]....
        /*00c4*/ 	.word	0x00004950


	//   ....[7]....
        /*00c8*/ 	.word	0x000049c0


	//   ....[8]....
        /*00cc*/ 	.word	0x000049f0


	//   ....[9]....
        /*00d0*/ 	.word	0x00004a20


	//   ....[10]....
        /*00d4*/ 	.word	0x00004a40


	//   ....[11]....
        /*00d8*/ 	.word	0x00004ad0


	//   ....[12]....
        /*00dc*/ 	.word	0x00004af0


	//   ....[13]....
        /*00e0*/ 	.word	0x00004b10


	//   ....[14]....
        /*00e4*/ 	.word	0x00004b30


	//   ....[15]....
        /*00e8*/ 	.word	0x00004bc0


	//   ....[16]....
        /*00ec*/ 	.word	0x00004be0


	//   ....[17]....
        /*00f0*/ 	.word	0x00004c00


	//   ....[18]....
        /*00f4*/ 	.word	0x00004c20


	//   ....[19]....
        /*00f8*/ 	.word	0x00004cd0


	//   ....[20]....
        /*00fc*/ 	.word	0x00004cf0


	//   ....[21]....
        /*0100*/ 	.word	0x00004d00


	//   ....[22]....
        /*0104*/ 	.word	0x00004d20


	//   ....[23]....
        /*0108*/ 	.word	0x00004dc0


	//   ....[24]....
        /*010c*/ 	.word	0x00004f70


	//   ....[25]....
        /*0110*/ 	.word	0x00004fb0


	//   ....[26]....
        /*0114*/ 	.word	0x00004fc0


	//   ....[27]....
        /*0118*/ 	.word	0x00004fd0


	//   ....[28]....
        /*011c*/ 	.word	0x00005e20


	//   ....[29]....
        /*0120*/ 	.word	0x00006060


	//   ....[30]....
        /*0124*/ 	.word	0x00006890


	//----- nvinfo : EIATTR_VRC_CTA_INIT_COUNT
	.align		4
.L_1901:
        /*0128*/ 	.byte	0x02, 0x4a
	.zero		1
	.zero		1


	//----- nvinfo : EIATTR_EXIT_INSTR_OFFSETS
	.align		4
        /*012c*/ 	.byte	0x04, 0x1c
        /*012e*/ 	.short	(.L_1903 - .L_1902)


	//   ....[0]....
.L_1902:
        /*0130*/ 	.word	0x00000450


	//   ....[1]....
        /*0134*/ 	.word	0x00006950


	//----- nvinfo : EIATTR_MAX_THREADS
	.align		4
.L_1903:
        /*0138*/ 	.byte	0x04, 0x05
        /*013a*/ 	.short	(.L_1905 - .L_1904)
.L_1904:
        /*013c*/ 	.word	0x00000020
        /*0140*/ 	.word	0x00000001
        /*0144*/ 	.word	0x00000001


	//----- nvinfo : EIATTR_CRS_STACK_SIZE
	.align		4
.L_1905:
        /*0148*/ 	.byte	0x04, 0x1e
        /*014a*/ 	.short	(.L_1907 - .L_1906)
.L_1906:
        /*014c*/ 	.word	0x00000000


	//----- nvinfo : EIATTR_CBANK_PARAM_SIZE
	.align		4
.L_1907:
        /*0150*/ 	.byte	0x03, 0x19
        /*0152*/ 	.short	0x0118


	//----- nvinfo : EIATTR_PARAM_CBANK
	.align		4
        /*0154*/ 	.byte	0x04, 0x0a
        /*0156*/ 	.short	(.L_1909 - .L_1908)
	.align		4
.L_1908:
        /*0158*/ 	.word	index@(.nv.constant0._Z25selective_scan_fwd_kernelI32Selective_Scan_fwd_kernel_traitsILi32ELi16ELi1ELb1ELb1ELb1ELb1EN3c104HalfENS1_7complexIfEEEEv13SSMParamsBase)
        /*015c*/ 	.short	0x0380
        /*015e*/ 	.short	0x0118


	//----- nvinfo : EIATTR_SW_WAR
	.align		4
.L_1909:
        /*0160*/ 	.byte	0x04, 0x36
        /*0162*/ 	.short	(.L_1911 - .L_1910)
.L_1910:
        /*0164*/ 	.word	0x00000008
.L_1911:


//--------------------- .nv.info._Z25selective_scan_fwd_kernelI32Selective_Scan_fwd_kernel_traitsILi32ELi8ELi1ELb0ELb0ELb0ELb0EN3c104HalfENS1_7complexIfEEEEv13SSMParamsBase --------------------------
	.section	.nv.info._Z25selective_scan_fwd_kernelI32Selective_Scan_fwd_kernel_traitsILi32ELi8ELi1ELb0ELb0ELb0ELb0EN3c104HalfENS1_7complexIfEEEEv13SSMParamsBase,"",@"SHT_CUDA_INFO"
	.sectionflags	@""
	.align	4


	//----- nvinfo : EIATTR_CUDA_API_VERSION
	.align		4
        /*0000*/ 	.byte	0x04, 0x37
        /*0002*/ 	.short	(.L_1913 - .L_1912)
.L_1912:
        /*0004*/ 	.word	0x00000082


	//----- nvinfo : EIATTR_KPARAM_INFO
	.align		4
.L_1913:
        /*0008*/ 	.byte	0x04, 0x17
        /*000a*/ 	.short	(.L_1915 - .L_1914)
.L_1914:
        /*000c*/ 	.word	0x00000000
        /*0010*/ 	.short	0x0000
        /*0012*/ 	.short	0x0000
        /*0014*/ 	.byte	0x00, 0xf0, 0x61, 0x04


	//----- nvinfo : EIATTR_SPARSE_MMA_MASK
	.align		4
.L_1915:
        /*0018*/ 	.byte	0x03, 0x50
        /*001a*/ 	.short	0x0000


	//----- nvinfo : EIATTR_MAXREG_COUNT
	.align		4
        /*001c*/ 	.byte	0x03, 0x1b
        /*001e*/ 	.short	0x00ff


	//----- nvinfo : EIATTR_NUM_BARRIERS
	.align		4
        /*0020*/ 	.byte	0x02, 0x4c
        /*0022*/ 	.byte	0x01
	.zero		1


	//----- nvinfo : EIATTR_MERCURY_ISA_VERSION
	.align		4
        /*0024*/ 	.byte	0x03, 0x5f
        /*0026*/ 	.short	0x0101


	//----- nvinfo : EIATTR_COOP_GROUP_MASK_REGIDS
	.align		4
        /*0028*/ 	.byte	0x04, 0x29
        /*002a*/ 	.short	(.L_1917 - .L_1916)


	//   ....[0]....
.L_1916:
        /*002c*/ 	.word	0xffffffff


	//   ....[1]....
        /*0030*/ 	.word	0xffffffff


	//   ....[2]....
        /*0034*/ 	.word	0xffffffff


	//   ....[3]....
        /*0038*/ 	.word	0xffffffff


	//   ....[4]....
        /*003c*/ 	.word	0xffffffff


	//   ....[5]....
        /*0040*/ 	.word	0xffffffff


	//   ....[6]....
        /*0044*/ 	.word	0xffffffff


	//   ....[7]....
        /*0048*/ 	.word	0xffffffff


	//   ....[8]....
        /*004c*/ 	.word	0xffffffff


	//   ....[9]....
        /*0050*/ 	.word	0xffffffff


	//   ....[10]....
        /*0054*/ 	.word	0xffffffff


	//   ....[11]....
        /*0058*/ 	.word	0xffffffff


	//   ....[12]....
        /*005c*/ 	.word	0xffffffff


	//   ....[13]....
        /*0060*/ 	.word	0xffffffff


	//   ....[14]....
        /*0064*/ 	.word	0xffffffff


	//   ....[15]....
        /*0068*/ 	.word	0xffffffff


	//   ....[16]....
        /*006c*/ 	.word	0xffffffff


	//   ....[17]....
        /*0070*/ 	.word	0xffffffff


	//   ....[18]....
        /*0074*/ 	.word	0xffffffff


	//   ....[19]....
        /*0078*/ 	.word	0xffffffff


	//   ....[20]....
        /*007c*/ 	.word	0xffffffff


	//   ....[21]....
        /*0080*/ 	.word	0xffffffff


	//   ....[22]....
        /*0084*/ 	.word	0xffffffff


	//   ....[23]....
        /*0088*/ 	.word	0xffffffff


	//   ....[24]....
        /*008c*/ 	.word	0xffffffff


	//   ....[25]....
        /*0090*/ 	.word	0xffffffff


	//   ....[26]....
        /*0094*/ 	.word	0xffffffff


	//----- nvinfo : EIATTR_COOP_GROUP_INSTR_OFFSETS
	.align		4
.L_1917:
        /*0098*/ 	.byte	0x04, 0x28
        /*009a*/ 	.short	(.L_1919 - .L_1918)


	//   ....[0]....
.L_1918:
        /*009c*/ 	.word	0x00000a20


	//   ....[1]....
        /*00a0*/ 	.word	0x00000c40


	//   ....[2]....
        /*00a4*/ 	.word	0x00002c70


	//   ....[3]....
        /*00a8*/ 	.word	0x00002ca0


	//   ....[4]....
        /*00ac*/ 	.word	0x00002d40


	//   ....[5]....
        /*00b0*/ 	.word	0x00002d60


	//   ....[6]....
        /*00b4*/ 	.word	0x00002dc0


	//   ....[7]....
        /*00b8*/ 	.word	0x00002dd0


	//   ....[8]....
        /*00bc*/ 	.word	0x00002e30


	//   ....[9]....
        /*00c0*/ 	.word	0x00002e40


	//   ....[10]....
        /*00c4*/ 	.word	0x00002eb0


	//   ....[11]....
        /*00c8*/ 	.word	0x00002ec0


	//   ....[12]....
        /*00cc*/ 	.word	0x00002f10


	//   ....[13]....
        /*00d0*/ 	.word	0x00002f30


	//   ....[14]....
        /*00d4*/ 	.word	0x00002fa0


	//   ....[15]....
        /*00d8*/ 	.word	0x00002fd0


	//   ....[16]....
        /*00dc*/ 	.word	0x00003000


	//   ....[17]....
        /*00e0*/ 	.word	0x00003010


	//   ....[18]....
        /*00e4*/ 	.word	0x000030c0


	//   ....[19]....
        /*00e8*/ 	.word	0x000030f0


	//   ....[20]....
        /*00ec*/ 	.word	0x00003100


	//   ....[21]....
        /*00f0*/ 	.word	0x00003120


	//   ....[22]....
        /*00f4*/ 	.word	0x000032e0


	//   ....[23]....
        /*00f8*/ 	.word	0x00003320


	//   ....[24]....
        /*00fc*/ 	.word	0x00003330


	//   ....[25]....
        /*0100*/ 	.word	0x00003340


	//   ....[26]....
        /*0104*/ 	.word	0x00003c00


	//----- nvinfo : EIATTR_VRC_CTA_INIT_COUNT
	.align		4
.L_1919:
        /*0108*/ 	.byte	0x02, 0x4a
	.zero		1
	.zero		1


	//----- nvinfo : EIATTR_EXIT_INSTR_OFFSETS
	.align		4
        /*010c*/ 	.byte	0x04, 0x1c
        /*010e*/ 	.short	(.L_1921 - .L_1920)


	//   ....[0]....
.L_1920:
        /*0110*/ 	.word	0x000001c0


	//   ....[1]....
        /*0114*/ 	.word	0x00003ed0


	//----- nvinfo : EIATTR_MAX_THREADS
	.align		4
.L_1921:
        /*0118*/ 	.byte	0x04, 0x05
        /*011a*/ 	.short	(.L_1923 - .L_1922)
.L_1922:
        /*011c*/ 	.word	0x00000020
        /*0120*/ 	.word	0x00000001
        /*0124*/ 	.word	0x00000001


	//----- nvinfo : EIATTR_CRS_STACK_SIZE
	.align		4
.L_1923:
        /*0128*/ 	.byte	0x04, 0x1e
        /*012a*/ 	.short	(.L_1925 - .L_1924)
.L_1924:
        /*012c*/ 	.word	0x00000000


	//----- nvinfo : EIATTR_CBANK_PARAM_SIZE
	.align		4
.L_1925:
        /*0130*/ 	.byte	0x03, 0x19
        /*0132*/ 	.short	0x0118


	//----- nvinfo : EIATTR_PARAM_CBANK
	.align		4
        /*0134*/ 	.byte	0x04, 0x0a
        /*0136*/ 	.short	(.L_1927 - .L_1926)
	.align		4
.L_1926:
        /*0138*/ 	.word	index@(.nv.constant0._Z25selective_scan_fwd_kernelI32Selective_Scan_fwd_kernel_traitsILi32ELi8ELi1ELb0ELb0ELb0ELb0EN3c104HalfENS1_7complexIfEEEEv13SSMParamsBase)
        /*013c*/ 	.short	0x0380
        /*013e*/ 	.short	0x0118


	//----- nvinfo : EIATTR_SW_WAR
	.align		4
.L_1927:
        /*0140*/ 	.byte	0x04, 0x36
        /*0142*/ 	.short	(.L_1929 - .L_1928)
.L_1928:
        /*0144*/ 	.word	0x00000008
.L_1929:


//--------------------- .nv.info._Z25selective_scan_fwd_kernelI32Selective_Scan_fwd_kernel_traitsILi32ELi8ELi1ELb0ELb0ELb0ELb1EN3c104HalfENS1_7complexIfEEEEv13SSMParamsBase --------------------------
	.section	.nv.info._Z25selective_scan_fwd_kernelI32Selective_Scan_fwd_kernel_traitsILi32ELi8ELi1ELb0ELb0ELb0ELb1EN3c104HalfENS1_7complexIfEEEEv13SSMParamsBase,"",@"SHT_CUDA_INFO"
	.sectionflags	@""
	.align	4


	//----- nvinfo : EIATTR_CUDA_API_VERSION
	.align		4
        /*0000*/ 	.byte	0x04, 0x37
        /*0002*/ 	.short	(.L_1931 - .L_1930)
.L_1930:
        /*0004*/ 	.word	0x00000082


	//----- nvinfo : EIATTR_KPARAM_INFO
	.align		4
.L_1931:
        /*0008*/ 	.byte	0x04, 0x17
        /*000a*/ 	.short	(.L_1933 - .L_1932)
.L_1932:
        /*000c*/ 	.word	0x00000000
        /*0010*/ 	.short	0x0000
        /*0012*/ 	.short	0x0000
        /*0014*/ 	.byte	0x00, 0xf0, 0x61, 0x04


	//----- nvinfo : EIATTR_SPARSE_MMA_MASK
	.align		4
.L_1933:
        /*0018*/ 	.byte	0x03, 0x50
        /*001a*/ 	.short	0x0000


	//----- nvinfo : EIATTR_MAXREG_COUNT
	.align		4
        /*001c*/ 	.byte	0x03, 0x1b
        /*001e*/ 	.short	0x00ff


	//----- nvinfo : EIATTR_NUM_BARRIERS
	.align		4
        /*0020*/ 	.byte	0x02, 0x4c
        /*0022*/ 	.byte	0x01
	.zero		1


	//----- nvinfo : EIATTR_MERCURY_ISA_VERSION
	.align		4
        /*0024*/ 	.byte	0x03, 0x5f
        /*0026*/ 	.short	0x0101


	//----- nvinfo : EIATTR_COOP_GROUP_MASK_REGIDS
	.align		4
        /*0028*/ 	.byte	0x04, 0x29
        /*002a*/ 	.short	(.L_1935 - .L_1934)


	//   ....[0]....
.L_1934:
        /*002c*/ 	.word	0xffffffff


	//   ....[1]....
        /*0030*/ 	.word	0xffffffff


	//   ....[2]....
        /*0034*/ 	.word	0xffffffff


	//   ....[3]....
        /*0038*/ 	.word	0xffffffff


	//   ....[4]....
        /*003c*/ 	.word	0xffffffff


	//   ....[5]....
        /*0040*/ 	.word	0xffffffff


	//   ....[6]....
        /*0044*/ 	.word	0xffffffff


	//   ....[7]....
        /*0048*/ 	.word	0xffffffff


	//   ....[8]....
        /*004c*/ 	.word	0xffffffff


	//   ....[9]....
        /*0050*/ 	.word	0xffffffff


	//   ....[10]....
        /*0054*/ 	.word	0xffffffff


	//   ....[11]....
        /*0058*/ 	.word	0xffffffff


	//   ....[12]....
        /*005c*/ 	.word	0xffffffff


	//   ....[13]....
        /*0060*/ 	.word	0xffffffff


	//   ....[14]....
        /*0064*/ 	.word	0xffffffff


	//   ....[15]....
        /*0068*/ 	.word	0xffffffff


	//   ....[16]....
        /*006c*/ 	.word	0xffffffff


	//   ....[17]....
        /*0070*/ 	.word	0xffffffff


	//   ....[18]....
        /*0074*/ 	.word	0xffffffff


	//   ....[19]....
        /*0078*/ 	.word	0xffffffff


	//   ....[20]....
        /*007c*/ 	.word	0xffffffff


	//   ....[21]....
        /*0080*/ 	.word	0xffffffff


	//   ....[22]....
        /*0084*/ 	.word	0xffffffff


	//   ....[23]....
        /*0088*/ 	.word	0xffffffff


	//   ....[24]....
        /*008c*/ 	.word	0xffffffff


	//   ....[25]....
        /*0090*/ 	.word	0xffffffff


	//   ....[26]....
        /*0094*/ 	.word	0xffffffff


	//   ....[27]....
        /*0098*/ 	.word	0xffffffff


	//   ....[28]....
        /*009c*/ 	.word	0xffffffff


	//----- nvinfo : EIATTR_COOP_GROUP_INSTR_OFFSETS
	.align		4
.L_1935:
        /*00a0*/ 	.byte	0x04, 0x28
        /*00a2*/ 	.short	(.L_1937 - .L_1936)


	//   ....[0]....
.L_1936:
        /*00a4*/ 	.word	0x00000a30


	//   ....[1]....
        /*00a8*/ 	.word	0x00000c40


	//   ....[2]....
        /*00ac*/ 	.word	0x00002c80


	//   ....[3]....
        /*00b0*/ 	.word	0x00002cb0


	//   ....[4]....
        /*00b4*/ 	.word	0x00002d50


	//   ....[5]....
        /*00b8*/ 	.word	0x00002d70


	//   ....[6]....
        /*00bc*/ 	.word	0x00002dd0


	//   ....[7]....
        /*00c0*/ 	.word	0x00002de0


	//   ....[8]....
        /*00c4*/ 	.word	0x00002e40


	//   ....[9]....
        /*00c8*/ 	.word	0x00002e50


	//   ....[10]....
        /*00cc*/ 	.word	0x00002ec0


	//   ....[11]....
        /*00d0*/ 	.word	0x00002ed0


	//   ....[12]....
        /*00d4*/ 	.word	0x00002f20


	//   ....[13]....
        /*00d8*/ 	.word	0x00002f40


	//   ....[14]....
        /*00dc*/ 	.word	0x00002fb0


	//   ....[15]....
        /*00e0*/ 	.word	0x00002fe0


	//   ....[16]....
        /*00e4*/ 	.word	0x00003010


	//   ....[17]....
        /*00e8*/ 	.word	0x00003020


	//   ....[18]....
        /*00ec*/ 	.word	0x000030d0


	//   ....[19]....
        /*00f0*/ 	.word	0x00003100


	//   ....[20]....
        /*00f4*/ 	.word	0x00003110


	//   ....[21]....
        /*00f8*/ 	.word	0x00003130


	//   ....[22]....
        /*00fc*/ 	.word	0x000032f0


	//   ....[23]....
        /*0100*/ 	.word	0x00003330


	//   ....[24]....
        /*0104*/ 	.word	0x00003340


	//   ....[25]....
        /*0108*/ 	.word	0x00003350


	//   ....[26]....
        /*010c*/ 	.word	0x00003c40


	//   ....[27]....
        /*0110*/ 	.word	0x00004140


	//   ....[28]....
        /*0114*/ 	.word	0x00004690


	//----- nvinfo : EIATTR_VRC_CTA_INIT_COUNT
	.align		4
.L_1937:
        /*0118*/ 	.byte	0x02, 0x4a
	.zero		1
	.zero		1


	//----- nvinfo : EIATTR_EXIT_INSTR_OFFSETS
	.align		4
        /*011c*/ 	.byte	0x04, 0x1c
        /*011e*/ 	.short	(.L_1939 - .L_1938)


	//   ....[0]....
.L_1938:
        /*0120*/ 	.word	0x000001c0


	//   ....[1]....
        /*0124*/ 	.word	0x00004940


	//----- nvinfo : EIATTR_MAX_THREADS
	.align		4
.L_1939:
        /*0128*/ 	.byte	0x04, 0x05
        /*012a*/ 	.short	(.L_1941 - .L_1940)
.L_1940:
        /*012c*/ 	.word	0x00000020
        /*0130*/ 	.word	0x00000001
        /*0134*/ 	.word	0x00000001


	//----- nvinfo : EIATTR_CRS_STACK_SIZE
	.align		4
.L_1941:
        /*0138*/ 	.byte	0x04, 0x1e
        /*013a*/ 	.short	(.L_1943 - .L_1942)
.L_1942:
        /*013c*/ 	.word	0x00000000


	//----- nvinfo : EIATTR_CBANK_PARAM_SIZE
	.align		4
.L_1943:
        /*0140*/ 	.byte	0x03, 0x19
        /*0142*/ 	.short	0x0118


	//----- nvinfo : EIATTR_PARAM_CBANK
	.align		4
        /*0144*/ 	.byte	0x04, 0x0a
        /*0146*/ 	.short	(.L_1945 - .L_1944)
	.align		4
.L_1944:
        /*0148*/ 	.word	index@(.nv.constant0._Z25selective_scan_fwd_kernelI32Selective_Scan_fwd_kernel_traitsILi32ELi8ELi1ELb0ELb0ELb0ELb1EN3c104HalfENS1_7complexIfEEEEv13SSMParamsBase)
        /*014c*/ 	.short	0x0380
        /*014e*/ 	.short	0x0118


	//----- nvinfo : EIATTR_SW_WAR
	.align		4
.L_1945:
        /*0150*/ 	.byte	0x04, 0x36
        /*0152*/ 	.short	(.L_1947 - .L_1946)
.L_1946:
        /*0154*/ 	.word	0x00000008
.L_1947:


//--------------------- .nv.info._Z25selective_scan_fwd_kernelI32Selective_Scan_fwd_kernel_traitsILi32ELi8ELi1ELb0ELb0ELb1ELb0EN3c104HalfENS1_7complexIfEEEEv13SSMParamsBase --------------------------
	.section	.nv.info._Z25selective_scan_fwd_kernelI32Selective_Scan_fwd_kernel_traitsILi32ELi8ELi1ELb0ELb0ELb1ELb0EN3c104HalfENS1_7complexIfEEEEv13SSMParamsBase,"",@"SHT_CUDA_INFO"
	.sectionflags	@""
	.align	4


	//----- nvinfo : EIATTR_CUDA_API_VERSION
	.align		4
        /*0000*/ 	.byte	0x04, 0x37
        /*0002*/ 	.short	(.L_1949 - .L_1948)
.L_1948:
        /*0004*/ 	.word	0x00000082


	//----- nvinfo : EIATTR_KPARAM_INFO
	.align		4
.L_1949:
        /*0008*/ 	.byte	0x04, 0x17
        /*000a*/ 	.short	(.L_1951 - .L_1950)
.L_1950:
        /*000c*/ 	.word	0x00000000
        /*0010*/ 	.short	0x0000
        /*0012*/ 	.short	0x0000
        /*0014*/ 	.byte	0x00, 0xf0, 0x61, 0x04


	//----- nvinfo : EIATTR_SPARSE_MMA_MASK
	.align		4
.L_1951:
        /*0018*/ 	.byte	0x03, 0x50
        /*001a*/ 	.short	0x0000


	//----- nvinfo : EIATTR_MAXREG_COUNT
	.align		4
        /*001c*/ 	.byte	0x03, 0x1b
        /*001e*/ 	.short	0x00ff


	//----- nvinfo : EIATTR_NUM_BARRIERS
	.align		4
        /*0020*/ 	.byte	0x02, 0x4c
        /*0022*/ 	.byte	0x01
	.zero		1


	//----- nvinfo : EIATTR_MERCURY_ISA_VERSION
	.align		4
        /*0024*/ 	.byte	0x03, 0x5f
        /*0026*/ 	.short	0x0101


	//----- nvinfo : EIATTR_COOP_GROUP_MASK_REGIDS
	.align		4
        /*0028*/ 	.byte	0x04, 0x29
        /*002a*/ 	.short	(.L_1953 - .L_1952)


	//   ....[0]....
.L_1952:
        /*002c*/ 	.word	0xffffffff


	//   ....[1]....
        /*0030*/ 	.word	0xffffffff


	//   ....[2]....
        /*0034*/ 	.word	0xffffffff


	//   ....[3]....
        /*0038*/ 	.word	0xffffffff


	//   ....[4]....
        /*003c*/ 	.word	0xffffffff


	//   ....[5]....
        /*0040*/ 	.word	0xffffffff


	//   ....[6]....
        /*0044*/ 	.word	0xffffffff


	//   ....[7]....
        /*0048*/ 	.word	0xffffffff


	//   ....[8]....
        /*004c*/ 	.word	0xffffffff


	//   ....[9]....
        /*0050*/ 	.word	0xffffffff


	//   ....[10]....
        /*0054*/ 	.word	0xffffffff


	//   ....[11]....
        /*0058*/ 	.word	0xffffffff


	//   ....[12]....
        /*005c*/ 	.word	0xffffffff


	//   ....[13]....
        /*0060*/ 	.word	0xffffffff


	//   ....[14]....
        /*0064*/ 	.word	0xffffffff


	//   ....[15]....
        /*0068*/ 	.word	0xffffffff


	//   ....[16]....
        /*006c*/ 	.word	0xffffffff


	//   ....[17]....
        /*0070*/ 	.word	0xffffffff


	//   ....[18]....
        /*0074*/ 	.word	0xffffffff


	//   ....[19]....
        /*0078*/ 	.word	0xffffffff


	//   ....[20]....
        /*007c*/ 	.word	0xffffffff


	//   ....[21]....
        /*0080*/ 	.word	0xffffffff


	//   ....[22]....
        /*0084*/ 	.word	0xffffffff


	//   ....[23]....
        /*0088*/ 	.word	0xffffffff


	//   ....[24]....
        /*008c*/ 	.word	0xffffffff


	//   ....[25]....
        /*0090*/ 	.word	0xffffffff


	//   ....[26]....
        /*0094*/ 	.word	0xffffffff


	//   ....[27]....
        /*0098*/ 	.word	0xffffffff


	//----- nvinfo : EIATTR_COOP_GROUP_INSTR_OFFSETS
	.align		4
.L_1953:
        /*009c*/ 	.byte	0x04, 0x28
        /*009e*/ 	.short	(.L_1955 - .L_1954)


	//   ....[0]....
.L_1954:
        /*00a0*/ 	.word	0x00000cf0


	//   ....[1]....
        /*00a4*/ 	.word	0x00000ef0


	//   ....[2]....
        /*00a8*/ 	.word	0x00003700


	//   ....[3]....
        /*00ac*/ 	.word	0x00003720


	//   ....[4]....
        /*00b0*/ 	.word	0x00003750


	//   ....[5]....
        /*00b4*/ 	.word	0x00003770


	//   ....[6]....
        /*00b8*/ 	.word	0x000037e0


	//   ....[7]....
        /*00bc*/ 	.word	0x00003810


	//   ....[8]....
        /*00c0*/ 	.word	0x00003840


	//   ....[9]....
        /*00c4*/ 	.word	0x00003860


	//   ....[10]....
        /*00c8*/ 	.word	0x000038f0


	//   ....[11]....
        /*00cc*/ 	.word	0x00003920


	//   ....[12]....
        /*00d0*/ 	.word	0x00003930


	//   ....[13]....
        /*00d4*/ 	.word	0x00003940


	//   ....[14]....
        /*00d8*/ 	.word	0x000039e0


	//   ....[15]....
        /*00dc*/ 	.word	0x00003a10


	//   ....[16]....
        /*00e0*/ 	.word	0x00003a20


	//   ....[17]....
        /*00e4*/ 	.word	0x00003a30


	//   ....[18]....
        /*00e8*/ 	.word	0x00003af0


	//   ....[19]....
        /*00ec*/ 	.word	0x00003b00


	//   ....[20]....
        /*00f0*/ 	.word	0x00003b10


	//   ....[21]....
        /*00f4*/ 	.word	0x00003b20


	//   ....[22]....
        /*00f8*/ 	.word	0x00004010


	//   ....[23]....
        /*00fc*/ 	.word	0x000041b0


	//   ....[24]....
        /*0100*/ 	.word	0x000041c0


	//   ....[25]....
        /*0104*/ 	.word	0x000041d0


	//   ....[26]....
        /*0108*/ 	.word	0x000041e0


	//   ....[27]....
        /*010c*/ 	.word	0x00004d70


	//----- nvinfo : EIATTR_VRC_CTA_INIT_COUNT
	.align		4
.L_1955:
        /*0110*/ 	.byte	0x02, 0x4a
	.zero		1
	.zero		1


	//----- nvinfo : EIATTR_EXIT_INSTR_OFFSETS
	.align		4
        /*0114*/ 	.byte	0x04, 0x1c
        /*0116*/ 	.short	(.L_1957 - .L_1956)


	//   ....[0]....
.L_1956:
        /*0118*/ 	.word	0x000003e0


	//   ....[1]....
        /*011c*/ 	.word	0x00005030


	//----- nvinfo : EIATTR_MAX_THREADS
	.align		4
.L_1957:
        /*0120*/ 	.byte	0x04, 0x05
        /*0122*/ 	.short	(.L_1959 - .L_1958)
.L_1958:
        /*0124*/ 	.word	0x00000020
        /*0128*/ 	.word	0x00000001
        /*012c*/ 	.word	0x00000001


	//----- nvinfo : EIATTR_CRS_STACK_SIZE
	.align		4
.L_1959:
        /*0130*/ 	.byte	0x04, 0x1e
        /*0132*/ 	.short	(.L_1961 - .L_1960)
.L_1960:
        /*0134*/ 	.word	0x00000000


	//----- nvinfo : EIATTR_CBANK_PARAM_SIZE
	.align		4
.L_1961:
        /*0138*/ 	.byte	0x03, 0x19
        /*013a*/ 	.short	0x0118


	//----- nvinfo : EIATTR_PARAM_CBANK
	.align		4
        /*013c*/ 	.byte	0x04, 0x0a
        /*013e*/ 	.short	(.L_1963 - .L_1962)
	.align		4
.L_1962:
        /*0140*/ 	.word	index@(.nv.constant0._Z25selective_scan_fwd_kernelI32Selective_Scan_fwd_kernel_traitsILi32ELi8ELi1ELb0ELb0ELb1ELb0EN3c104HalfENS1_7complexIfEEEEv13SSMParamsBase)
        /*0144*/ 	.short	0x0380
        /*0146*/ 	.short	0x0118


	//----- nvinfo : EIATTR_SW_WAR
	.align		4
.L_1963:
        /*0148*/ 	.byte	0x04, 0x36
        /*014a*/ 	.short	(.L_1965 - .L_1964)
.L_1964:
        /*014c*/ 	.word	0x00000008
.L_1965:


//--------------------- .nv.info._Z25selective_scan_fwd_kernelI32Selective_Scan_fwd_kernel_traitsILi32ELi8ELi1ELb0ELb0ELb1ELb1EN3c104HalfENS1_7complexIfEEEEv13SSMParamsBase --------------------------
	.section	.nv.info._Z25selective_scan_fwd_kernelI32Selective_Scan_fwd_kernel_traitsILi32ELi8ELi1ELb0ELb0ELb1ELb1EN3c104HalfENS1_7complexIfEEEEv13SSMParamsBase,"",@"SHT_CUDA_INFO"
	.sectionflags	@""
	.align	4


	//----- nvinfo : EIATTR_CUDA_API_VERSION
	.align		4
        /*0000*/ 	.byte	0x04, 0x37
        /*0002*/ 	.short	(.L_1967 - .L_1966)
.L_1966:
        /*0004*/ 	.word	0x00000082


	//----- nvinfo : EIATTR_KPARAM_INFO
	.align		4
.L_1967:
        /*0008*/ 	.byte	0x04, 0x17
        /*000a*/ 	.short	(.L_1969 - .L_1968)
.L_1968:
        /*000c*/ 	.word	0x00000000
        /*0010*/ 	.short	0x0000
        /*0012*/ 	.short	0x0000
        /*0014*/ 	.byte	0x00, 0xf0, 0x61, 0x04


	//----- nvinfo : EIATTR_SPARSE_MMA_MASK
	.align		4
.L_1969:
        /*0018*/ 	.byte	0x03, 0x50
        /*001a*/ 	.short	0x0000


	//----- nvinfo : EIATTR_MAXREG_COUNT
	.align		4
        /*001c*/ 	.byte	0x03, 0x1b
        /*001e*/ 	.short	0x00ff


	//----- nvinfo : EIATTR_NUM_BARRIERS
	.align		4
        /*0020*/ 	.byte	0x02, 0x4c
        /*0022*/ 	.byte	0x01
	.zero		1


	//----- nvinfo : EIATTR_MERCURY_ISA_VERSION
	.align		4
        /*0024*/ 	.byte	0x03, 0x5f
        /*0026*/ 	.short	0x0101


	//----- nvinfo : EIATTR_COOP_GROUP_MASK_REGIDS
	.align		4
        /*0028*/ 	.byte	0x04, 0x29
        /*002a*/ 	.short	(.L_1971 - .L_1970)


	//   ....[0]....
.L_1970:
        /*002c*/ 	.word	0xffffffff


	//   ....[1]....
        /*0030*/ 	.word	0xffffffff


	//   ....[2]....
        /*0034*/ 	.word	0xffffffff


	//   ....[3]....
        /*0038*/ 	.word	0xffffffff


	//   ....[4]....
        /*003c*/ 	.word	0xffffffff


	//   ....[5]....
        /*0040*/ 	.word	0xffffffff


	//   ....[6]....
        /*0044*/ 	.word	0xffffffff


	//   ....[7]....
        /*0048*/ 	.word	0xffffffff


	//   ....[8]....
        /*004c*/ 	.word	0xffffffff


	//   ....[9]....
        /*0050*/ 	.word	0xffffffff


	//   ....[10]....
        /*0054*/ 	.word	0xffffffff


	//   ....[11]....
        /*0058*/ 	.word	0xffffffff


	//   ....[12]....
        /*005c*/ 	.word	0xffffffff


	//   ....[13]....
        /*0060*/ 	.word	0xffffffff


	//   ....[14]....
        /*0064*/ 	.word	0xffffffff


	//   ....[15]....
        /*0068*/ 	.word	0xffffffff


	//   ....[16]....
        /*006c*/ 	.word	0xffffffff


	//   ....[17]....
        /*0070*/ 	.word	0xffffffff


	//   ....[18]....
        /*0074*/ 	.word	0xffffffff


	//   ....[19]....
        /*0078*/ 	.word	0xffffffff


	//   ....[20]....
        /*007c*/ 	.word	0xffffffff


	//   ....[21]....
        /*0080*/ 	.word	0xffffffff


	//   ....[22]....
        /*0084*/ 	.word	0xffffffff


	//   ....[23]....
        /*0088*/ 	.word	0xffffffff


	//   ....[24]....
        /*008c*/ 	.word	0xffffffff


	//   ....[25]....
        /*0090*/ 	.word	0xffffffff


	//   ....[26]....
        /*0094*/ 	.word	0xffffffff


	//   ....[27]....
        /*0098*/ 	.word	0xffffffff


	//   ....[28]....
        /*009c*/ 	.word	0xffffffff


	//   ....[29]....
        /*00a0*/ 	.word	0xffffffff


	//----- nvinfo : EIATTR_COOP_GROUP_INSTR_OFFSETS
	.align		4
.L_1971:
        /*00a4*/ 	.byte	0x04, 0x28
        /*00a6*/ 	.short	(.L_1973 - .L_1972)


	//   ....[0]....
.L_1972:
        /*00a8*/ 	.word	0x00000cf0


	//   ....[1]....
        /*00ac*/ 	.word	0x00000ef0


	//   ....[2]....
        /*00b0*/ 	.word	0x000036d0


	//   ....[3]....
        /*00b4*/ 	.word	0x00003700


	//   ....[4]....
        /*00b8*/ 	.word	0x00003770


	//   ....[5]....
        /*00bc*/ 	.word	0x00003780


	//   ....[6]....
        /*00c0*/ 	.word	0x000037f0


	//   ....[7]....
        /*00c4*/ 	.word	0x00003820


	//   ....[8]....
        /*00c8*/ 	.word	0x00003850


	//   ....[9]....
        /*00cc*/ 	.word	0x00003870


	//   ....[10]....
        /*00d0*/ 	.word	0x00003900


	//   ....[11]....
        /*00d4*/ 	.word	0x00003930


	//   ....[12]....
        /*00d8*/ 	.word	0x00003940


	//   ....[13]....
        /*00dc*/ 	.word	0x00003950


	//   ....[14]....
        /*00e0*/ 	.word	0x000039f0


	//   ....[15]....
        /*00e4*/ 	.word	0x00003a20


	//   ....[16]....
        /*00e8*/ 	.word	0x00003a30


	//   ....[17]....
        /*00ec*/ 	.word	0x00003a40


	//   ....[18]....
        /*00f0*/ 	.word	0x00003b00


	//   ....[19]....
        /*00f4*/ 	.word	0x00003b10


	//   ....[20]....
        /*00f8*/ 	.word	0x00003b20


	//   ....[21]....
        /*00fc*/ 	.word	0x00003b30


	//   ....[22]....
        /*0100*/ 	.word	0x00004020


	//   ....[23]....
        /*0104*/ 	.word	0x000041c0


	//   ....[24]....
        /*0108*/ 	.word	0x000041d0


	//   ....[25]....
        /*010c*/ 	.word	0x000041e0


	//   ....[26]....
        /*0110*/ 	.word	0x000041f0


	//   ....[27]....
        /*0114*/ 	.word	0x00004d90


	//   ....[28]....
        /*0118*/ 	.word	0x00005290


	//   ....[29]....
        /*011c*/ 	.word	0x000057c0


	//----- nvinfo : EIATTR_VRC_CTA_INIT_COUNT
	.align		4
.L_1973:
        /*0120*/ 	.byte	0x02, 0x4a
	.zero		1
	.zero		1


	//----- nvinfo : EIATTR_EXIT_INSTR_OFFSETS
	.align		4
        /*0124*/ 	.byte	0x04, 0x1c
        /*0126*/ 	.short	(.L_1975 - .L_1974)


	//   ....[0]....
.L_1974:
        /*0128*/ 	.word	0x000003e0


	//   ....[1]....
        /*012c*/ 	.word	0x00005a90


	//----- nvinfo : EIATTR_MAX_THREADS
	.align		4
.L_1975:
        /*0130*/ 	.byte	0x04, 0x05
        /*0132*/ 	.short	(.L_1977 - .L_1976)
.L_1976:
        /*0134*/ 	.word	0x00000020
        /*0138*/ 	.word	0x00000001
        /*013c*/ 	.word	0x00000001


	//----- nvinfo : EIATTR_CRS_STACK_SIZE
	.align		4
.L_1977:
        /*0140*/ 	.byte	0x04, 0x1e
        /*0142*/ 	.short	(.L_1979 - .L_1978)
.L_1978:
        /*0144*/ 	.word	0x00000000


	//----- nvinfo : EIATTR_CBANK_PARAM_SIZE
	.align		4
.L_1979:
        /*0148*/ 	.byte	0x03, 0x19
        /*014a*/ 	.short	0x0118


	//----- nvinfo : EIATTR_PARAM_CBANK
	.align		4
        /*014c*/ 	.byte	0x04, 0x0a
        /*014e*/ 	.short	(.L_1981 - .L_1980)
	.align		4
.L_1980:
        /*0150*/ 	.word	index@(.nv.constant0._Z25selective_scan_fwd_kernelI32Selective_Scan_fwd_kernel_traitsILi32ELi8ELi1ELb0ELb0ELb1ELb1EN3c104HalfENS1_7complexIfEEEEv13SSMParamsBase)
        /*0154*/ 	.short	0x0380
        /*0156*/ 	.short	0x0118


	//----- nvinfo : EIATTR_SW_WAR
	.align		4
.L_1981:
        /*0158*/ 	.byte	0x04, 0x36
        /*015a*/ 	.short	(.L_1983 - .L_1982)
.L_1982:
        /*015c*/ 	.word	0x00000008
.L_1983:


//--------------------- .nv.info._Z25selective_scan_fwd_kernelI32Selective_Scan_fwd_kernel_traitsILi32ELi8ELi1ELb0ELb1ELb0ELb0EN3c104HalfENS1_7complexIfEEEEv13SSMParamsBase --------------------------
	.section	.nv.info._Z25selective_scan_fwd_kernelI32Selective_Scan_fwd_kernel_traitsILi32ELi8ELi1ELb0ELb1ELb0ELb0EN3c104HalfENS1_7complexIfEEEEv13SSMParamsBase,"",@"SHT_CUDA_INFO"
	.sectionflags	@""
	.align	4


	//----- nvinfo : EIATTR_CUDA_API_VERSION
	.align		4
        /*0000*/ 	.byte	0x04, 0x37
        /*0002*/ 	.short	(.L_1985 - .L_1984)
.L_1984:
        /*0004*/ 	.word	0x00000082


	//----- nvinfo : EIATTR_KPARAM_INFO
	.align		4
.L_1985:
        /*0008*/ 	.byte	0x04, 0x17
        /*000a*/ 	.short	(.L_1987 - .L_1986)
.L_1986:
        /*000c*/ 	.word	0x00000000
        /*0010*/ 	.short	0x0000
        /*0012*/ 	.short	0x0000
        /*0014*/ 	.byte	0x00, 0xf0, 0x61, 0x04


	//----- nvinfo : EIATTR_SPARSE_MMA_MASK
	.align		4
.L_1987:
        /*0018*/ 	.byte	0x03, 0x50
        /*001a*/ 	.short	0x0000


	//----- nvinfo : EIATTR_MAXREG_COUNT
	.align		4
        /*001c*/ 	.byte	0x03, 0x1b
        /*001e*/ 	.short	0x00ff


	//----- nvinfo : EIATTR_NUM_BARRIERS
	.align		4
        /*0020*/ 	.byte	0x02, 0x4c
        /*0022*/ 	.byte	0x01
	.zero		1


	//----- nvinfo : EIATTR_MERCURY_ISA_VERSION
	.align		4
        /*0024*/ 	.byte	0x03, 0x5f
        /*0026*/ 	.short	0x0101


	//----- nvinfo : EIATTR_COOP_GROUP_MASK_REGIDS
	.align		4
        /*0028*/ 	.byte	0x04, 0x29
        /*002a*/ 	.short	(.L_1989 - .L_1988)


	//   ....[0]....
.L_1988:
        /*002c*/ 	.word	0xffffffff


	//   ....[1]....
        /*0030*/ 	.word	0xffffffff


	//   ....[2]....
        /*0034*/ 	.word	0xffffffff


	//   ....[3]....
        /*0038*/ 	.word	0xffffffff


	//   ....[4]....
        /*003c*/ 	.word	0xffffffff


	//   ....[5]....
        /*0040*/ 	.word	0xffffffff


	//   ....[6]....
        /*0044*/ 	.word	0xffffffff


	//   ....[7]....
        /*0048*/ 	.word	0xffffffff


	//   ....[8]....
        /*004c*/ 	.word	0xffffffff


	//   ....[9]....
        /*0050*/ 	.word	0xffffffff


	//   ....[10]....
        /*0054*/ 	.word	0xffffffff


	//   ....[11]....
        /*0058*/ 	.word	0xffffffff


	//   ....[12]....
        /*005c*/ 	.word	0xffffffff


	//   ....[13]....
        /*0060*/ 	.word	0xffffffff


	//   ....[14]....
        /*0064*/ 	.word	0xffffffff


	//   ....[15]....
        /*0068*/ 	.word	0xffffffff


	//   ....[16]....
        /*006c*/ 	.word	0xffffffff


	//   ....[17]....
        /*0070*/ 	.word	0xffffffff


	//   ....[18]....
        /*0074*/ 	.word	0xffffffff


	//   ....[19]....
        /*0078*/ 	.word	0xffffffff


	//   ....[20]....
        /*007c*/ 	.word	0xffffffff


	//   ....[21]....
        /*0080*/ 	.word	0xffffffff


	//   ....[22]....
        /*0084*/ 	.word	0xffffffff


	//   ....[23]....
        /*0088*/ 	.word	0xffffffff


	//   ....[24]....
        /*008c*/ 	.word	0xffffffff


	//   ....[25]....
        /*0090*/ 	.word	0xffffffff


	//   ....[26]....
        /*0094*/ 	.word	0xffffffff


	//   ....[27]....
        /*0098*/ 	.word	0xffffffff


	//----- nvinfo : EIATTR_COOP_GROUP_INSTR_OFFSETS
	.align		4
.L_1989:
        /*009c*/ 	.byte	0x04, 0x28
        /*009e*/ 	.short	(.L_1991 - .L_1990)


	//   ....[0]....
.L_1990:
        /*00a0*/ 	.word	0x00000cf0


	//   ....[1]....
        /*00a4*/ 	.word	0x00000f00


	//   ....[2]....
        /*00a8*/ 	.word	0x00003080


	//   ....[3]....
        /*00ac*/ 	.word	0x00003e50


	//   ....[4]....
        /*00b0*/ 	.word	0x00003e80


	//   ....[5]....
        /*00b4*/ 	.word	0x00003ea0


	//   ....[6]....
        /*00b8*/ 	.word	0x00003eb0


	//   ....[7]....
        /*00bc*/ 	.word	0x00003f60


	//   ....[8]....
        /*00c0*/ 	.word	0x00003f80


	//   ....[9]....
        /*00c4*/ 	.word	0x00003f90


	//   ....[10]....
        /*00c8*/ 	.word	0x00003fa0


	//   ....[11]....
        /*00cc*/ 	.word	0x00004050


	//   ....[12]....
        /*00d0*/ 	.word	0x00004070


	//   ....[13]....
        /*00d4*/ 	.word	0x00004080


	//   ....[14]....
        /*00d8*/ 	.word	0x00004090


	//   ....[15]....
        /*00dc*/ 	.word	0x00004140


	//   ....[16]....
        /*00e0*/ 	.word	0x00004160


	//   ....[17]....
        /*00e4*/ 	.word	0x00004170


	//   ....[18]....
        /*00e8*/ 	.word	0x00004180


	//   ....[19]....
        /*00ec*/ 	.word	0x00004240


	//   ....[20]....
        /*00f0*/ 	.word	0x00004250


	//   ....[21]....
        /*00f4*/ 	.word	0x00004260


	//   ....[22]....
        /*00f8*/ 	.word	0x00004270


	//   ....[23]....
        /*00fc*/ 	.word	0x00004440


	//   ....[24]....
        /*0100*/ 	.word	0x00004450


	//   ....[25]....
        /*0104*/ 	.word	0x00004460


	//   ....[26]....
        /*0108*/ 	.word	0x00004470


	//   ....[27]....
        /*010c*/ 	.word	0x00004d20


	//----- nvinfo : EIATTR_VRC_CTA_INIT_COUNT
	.align		4
.L_1991:
        /*0110*/ 	.byte	0x02, 0x4a
	.zero		1
	.zero		1


	//----- nvinfo : EIATTR_EXIT_INSTR_OFFSETS
	.align		4
        /*0114*/ 	.byte	0x04, 0x1c
        /*0116*/ 	.short	(.L_1993 - .L_1992)


	//   ....[0]....
.L_1992:
        /*0118*/ 	.word	0x000003f0


	//   ....[1]....
        /*011c*/ 	.word	0x00004fc0


	//----- nvinfo : EIATTR_MAX_THREADS
	.align		4
.L_1993:
        /*0120*/ 	.byte	0x04, 0x05
        /*0122*/ 	.short	(.L_1995 - .L_1994)
.L_1994:
        /*0124*/ 	.word	0x00000020
        /*0128*/ 	.word	0x00000001
        /*012c*/ 	.word	0x00000001


	//----- nvinfo : EIATTR_CRS_STACK_SIZE
	.align		4
.L_1995:
        /*0130*/ 	.byte	0x04, 0x1e
        /*0132*/ 	.short	(.L_1997 - .L_1996)
.L_1996:
        /*0134*/ 	.word	0x00000000


	//----- nvinfo : EIATTR_CBANK_PARAM_SIZE
	.align		4
.L_1997:
        /*0138*/ 	.byte	0x03, 0x19
        /*013a*/ 	.short	0x0118


	//----- nvinfo : EIATTR_PARAM_CBANK
	.align		4
        /*013c*/ 	.byte	0x04, 0x0a
        /*013e*/ 	.short	(.L_1999 - .L_1998)
	.align		4
.L_1998:
        /*0140*/ 	.word	index@(.nv.constant0._Z25selective_scan_fwd_kernelI32Selective_Scan_fwd_kernel_traitsILi32ELi8ELi1ELb0ELb1ELb0ELb0EN3c104HalfENS1_7complexIfEEEEv13SSMParamsBase)
        /*0144*/ 	.short	0x0380
        /*0146*/ 	.short	0x0118


	//----- nvinfo : EIATTR_SW_WAR
	.align		4
.L_1999:
        /*0148*/ 	.byte	0x04, 0x36
        /*014a*/ 	.short	(.L_2001 - .L_2000)
.L_2000:
        /*014c*/ 	.word	0x00000008
.L_2001:


//--------------------- .nv.info._Z25selective_scan_fwd_kernelI32Selective_Scan_fwd_kernel_traitsILi32ELi8ELi1ELb0ELb1ELb0ELb1EN3c104HalfENS1_7complexIfEEEEv13SSMParamsBase --------------------------
	.section	.nv.info._Z25selective_scan_fwd_kernelI32Selective_Scan_fwd_kernel_traitsILi32ELi8ELi1ELb0ELb1ELb0ELb1EN3c104HalfENS1_7complexIfEEEEv13SSMParamsBase,"",@"SHT_CUDA_INFO"
	.sectionflags	@""
	.align	4


	//----- nvinfo : EIATTR_CUDA_API_VERSION
	.align		4
        /*0000*/ 	.byte	0x04, 0x37
        /*0002*/ 	.short	(.L_2003 - .L_2002)
.L_2002:
        /*0004*/ 	.word	0x00000082


	//----- nvinfo : EIATTR_KPARAM_INFO
	.align		4
.L_2003:
        /*0008*/ 	.byte	0x04, 0x17
        /*000a*/ 	.short	(.L_2005 - .L_2004)
.L_2004:
        /*000c*/ 	.word	0x00000000
        /*0010*/ 	.short	0x0000
        /*0012*/ 	.short	0x0000
        /*0014*/ 	.byte	0x00, 0xf0, 0x61, 0x04


	//----- nvinfo : EIATTR_SPARSE_MMA_MASK
	.align		4
.L_2005:
        /*0018*/ 	.byte	0x03, 0x50
        /*001a*/ 	.short	0x0000


	//----- nvinfo : EIATTR_MAXREG_COUNT
	.align		4
        /*001c*/ 	.byte	0x03, 0x1b
        /*001e*/ 	.short	0x00ff


	//----- nvinfo : EIATTR_NUM_BARRIERS
	.align		4
        /*0020*/ 	.byte	0x02, 0x4c
        /*0022*/ 	.byte	0x01
	.zero		1


	//----- nvinfo : EIATTR_MERCURY_ISA_VERSION
	.align		4
        /*0024*/ 	.byte	0x03, 0x5f
        /*0026*/ 	.short	0x0101


	//----- nvinfo : EIATTR_COOP_GROUP_MASK_REGIDS
	.align		4
        /*0028*/ 	.byte	0x04, 0x29
        /*002a*/ 	.short	(.L_2007 - .L_2006)


	//   ....[0]....
.L_2006:
        /*002c*/ 	.word	0xffffffff


	//   ....[1]....
        /*0030*/ 	.word	0xffffffff


	//   ....[2]....
        /*0034*/ 	.word	0xffffffff


	//   ....[3]....
        /*0038*/ 	.word	0xffffffff


	//   ....[4]....
        /*003c*/ 	.word	0xffffffff


	//   ....[5]....
        /*0040*/ 	.word	0xffffffff


	//   ....[6]....
        /*0044*/ 	.word	0xffffffff


	//   ....[7]....
        /*0048*/ 	.word	0xffffffff


	//   ....[8]....
        /*004c*/ 	.word	0xffffffff


	//   ....[9]....
        /*0050*/ 	.word	0xffffffff


	//   ....[10]....
        /*0054*/ 	.word	0xffffffff


	//   ....[11]....
        /*0058*/ 	.word	0xffffffff


	//   ....[12]....
        /*005c*/ 	.word	0xffffffff


	//   ....[13]....
        /*0060*/ 	.word	0xffffffff


	//   ....[14]....
        /*0064*/ 	.word	0xffffffff


	//   ....[15]....
        /*0068*/ 	.word	0xffffffff


	//   ....[16]....
        /*006c*/ 	.word	0xffffffff


	//   ....[17]....
        /*0070*/ 	.word	0xffffffff


	//   ....[18]....
        /*0074*/ 	.word	0xffffffff


	//   ....[19]....
        /*0078*/ 	.word	0xffffffff


	//   ....[20]....
        /*007c*/ 	.word	0xffffffff


	//   ....[21]....
        /*0080*/ 	.word	0xffffffff


	//   ....[22]....
        /*0084*/ 	.word	0xffffffff


	//   ....[23]....
        /*0088*/ 	.word	0xffffffff


	//   ....[24]....
        /*008c*/ 	.word	0xffffffff


	//   ....[25]....
        /*0090*/ 	.word	0xffffffff


	//   ....[26]....
        /*0094*/ 	.word	0xffffffff


	//   ....[27]....
        /*0098*/ 	.word	0xffffffff


	//   ....[28]....
        /*009c*/ 	.word	0xffffffff


	//   ....[29]....
        /*00a0*/ 	.word	0xffffffff


	//----- nvinfo : EIATTR_COOP_GROUP_INSTR_OFFSETS
	.align		4
.L_2007:
        /*00a4*/ 	.byte	0x04, 0x28
        /*00a6*/ 	.short	(.L_2009 - .L_2008)


	//   ....[0]....
.L_2008:
        /*00a8*/ 	.word	0x00000d10


	//   ....[1]....
        /*00ac*/ 	.word	0x00000f00


	//   ....[2]....
        /*00b0*/ 	.word	0x00003090


	//   ....[3]....
        /*00b4*/ 	.word	0x00003e60


	//   ....[4]....
        /*00b8*/ 	.word	0x00003e80


	//   ....[5]....
        /*00bc*/ 	.word	0x00003eb0


	//   ....[6]....
        /*00c0*/ 	.word	0x00003ed0


	//   ....[7]....
        /*00c4*/ 	.word	0x00003f40


	//   ....[8]....
        /*00c8*/ 	.word	0x00003f70


	//   ....[9]....
        /*00cc*/ 	.word	0x00003fa0


	//   ....[10]....
        /*00d0*/ 	.word	0x00003fc0


	//   ....[11]....
        /*00d4*/ 	.word	0x00004050


	//   ....[12]....
        /*00d8*/ 	.word	0x00004080


	//   ....[13]....
        /*00dc*/ 	.word	0x00004090


	//   ....[14]....
        /*00e0*/ 	.word	0x000040a0


	//   ....[15]....
        /*00e4*/ 	.word	0x00004140


	//   ....[16]....
        /*00e8*/ 	.word	0x00004170


	//   ....[17]....
        /*00ec*/ 	.word	0x00004180


	//   ....[18]....
        /*00f0*/ 	.word	0x00004190


	//   ....[19]....
        /*00f4*/ 	.word	0x00004250


	//   ....[20]....
        /*00f8*/ 	.word	0x00004260


	//   ....[21]....
        /*00fc*/ 	.word	0x00004270


	//   ....[22]....
        /*0100*/ 	.word	0x00004280


	//   ....[23]....
        /*0104*/ 	.word	0x00004450


	//   ....[24]....
        /*0108*/ 	.word	0x00004460


	//   ....[25]....
        /*010c*/ 	.word	0x00004470


	//   ....[26]....
        /*0110*/ 	.word	0x00004480


	//   ....[27]....
        /*0114*/ 	.word	0x00004d30


	//   ....[28]....
        /*0118*/ 	.word	0x00005230


	//   ....[29]....
        /*011c*/ 	.word	0x00005790


	//----- nvinfo : EIATTR_VRC_CTA_INIT_COUNT
	.align		4
.L_2009:
        /*0120*/ 	.byte	0x02, 0x4a
	.zero		1
	.zero		1


	//----- nvinfo : EIATTR_EXIT_INSTR_OFFSETS
	.align		4
        /*0124*/ 	.byte	0x04, 0x1c
        /*0126*/ 	.short	(.L_2011 - .L_2010)


	//   ....[0]....
.L_2010:
        /*0128*/ 	.word	0x000003f0


	//   ....[1]....
        /*012c*/ 	.word	0x00005a40


	//----- nvinfo : EIATTR_MAX_THREADS
	.align		4
.L_2011:
        /*0130*/ 	.byte	0x04, 0x05
        /*0132*/ 	.short	(.L_2013 - .L_2012)
.L_2012:
        /*0134*/ 	.word	0x00000020
        /*0138*/ 	.word	0x00000001
        /*013c*/ 	.word	0x00000001


	//----- nvinfo : EIATTR_CRS_STACK_SIZE
	.align		4
.L_2013:
        /*0140*/ 	.byte	0x04, 0x1e
        /*0142*/ 	.short	(.L_2015 - .L_2014)
.L_2014:
        /*0144*/ 	.word	0x00000000


	//----- nvinfo : EIATTR_CBANK_PARAM_SIZE
	.align		4
.L_2015:
        /*0148*/ 	.byte	0x03, 0x19
        /*014a*/ 	.short	0x0118


	//----- nvinfo : EIATTR_PARAM_CBANK
	.align		4
        /*014c*/ 	.byte	0x04, 0x0a
        /*014e*/ 	.short	(.L_2017 - .L_2016)
	.align		4
.L_2016:
        /*0150*/ 	.word	index@(.nv.constant0._Z25selective_scan_fwd_kernelI32Selective_Scan_fwd_kernel_traitsILi32ELi8ELi1ELb0ELb1ELb0ELb1EN3c104HalfENS1_7complexIfEEEEv13SSMParamsBase)
        /*0154*/ 	.short	0x0380
        /*0156*/ 	.short	0x0118


	//----- nvinfo : EIATTR_SW_WAR
	.align		4
.L_2017:
        /*0158*/ 	.byte	0x04, 0x36
        /*015a*/ 	.short	(.L_2019 - .L_2018)
.L_2018:
        /*015c*/ 	.word	0x00000008
.L_2019:


//--------------------- .nv.info._Z25selective_scan_fwd_kernelI32Selective_Scan_fwd_kernel_traitsILi32ELi8ELi1ELb0ELb1ELb1ELb0EN3c104HalfENS1_7complexIfEEEEv13SSMParamsBase --------------------------
	.section	.nv.info._Z25selective_scan_fwd_kernelI32Selective_Scan_fwd_kernel_traitsILi32ELi8ELi1ELb0ELb1ELb1ELb0EN3c104HalfENS1_7complexIfEEEEv13SSMParamsBase,"",@"SHT_CUDA_INFO"
	.sectionflags	@""
	.align	4


	//----- nvinfo : EIATTR_CUDA_API_VERSION
	.align		4
        /*0000*/ 	.byte	0x04, 0x37
        /*0002*/ 	.short	(.L_2021 - .L_2020)
.L_2020:
        /*0004*/ 	.word	0x00000082


	//----- nvinfo : EIATTR_KPARAM_INFO
	.align		4
.L_2021:
        /*0008*/ 	.byte	0x04, 0x17
        /*000a*/ 	.short	(.L_2023 - .L_2022)
.L_2022:
        /*000c*/ 	.word	0x00000000
        /*0010*/ 	.short	0x0000
        /*0012*/ 	.short	0x0000
        /*0014*/ 	.byte	0x00, 0xf0, 0x61, 0x04


	//----- nvinfo : EIATTR_SPARSE_MMA_MASK
	.align		4
.L_2023:
        /*0018*/ 	.byte	0x03, 0x50
        /*001a*/ 	.short	0x0000


	//----- nvinfo : EIATTR_MAXREG_COUNT
	.align		4
        /*001c*/ 	.byte	0x03, 0x1b
        /*001e*/ 	.short	0x00ff


	//----- nvinfo : EIATTR_NUM_BARRIERS
	.align		4
        /*0020*/ 	.byte	0x02, 0x4c
        /*0022*/ 	.byte	0x01
	.zero		1


	//----- nvinfo : EIATTR_MERCURY_ISA_VERSION
	.align		4
        /*0024*/ 	.byte	0x03, 0x5f
        /*0026*/ 	.short	0x0101


	//----- nvinfo : EIATTR_COOP_GROUP_MASK_REGIDS
	.align		4
        /*0028*/ 	.byte	0x04, 0x29
        /*002a*/ 	.short	(.L_2025 - .L_2024)


	//   ....[0]....
.L_2024:
        /*002c*/ 	.word	0xffffffff


	//   ....[1]....
        /*0030*/ 	.word	0xffffffff


	//   ....[2]....
        /*0034*/ 	.word	0xffffffff


	//   ....[3]....
        /*0038*/ 	.word	0xffffffff


	//   ....[4]....
        /*003c*/ 	.word	0xffffffff


	//   ....[5]....
        /*0040*/ 	.word	0xffffffff


	//   ....[6]....
        /*0044*/ 	.word	0xffffffff


	//   ....[7]....
        /*0048*/ 	.word	0xffffffff


	//   ....[8]....
        /*004c*/ 	.word	0xffffffff


	//   ....[9]....
        /*0050*/ 	.word	0xffffffff


	//   ....[10]....
        /*0054*/ 	.word	0xffffffff


	//   ....[11]....
        /*0058*/ 	.word	0xffffffff


	//   ....[12]....
        /*005c*/ 	.word	0xffffffff


	//   ....[13]....
        /*0060*/ 	.word	0xffffffff


	//   ....[14]....
        /*0064*/ 	.word	0xffffffff


	//   ....[15]....
        /*0068*/ 	.word	0xffffffff


	//   ....[16]....
        /*006c*/ 	.word	0xffffffff


	//   ....[17]....
        /*0070*/ 	.word	0xffffffff


	//   ....[18]....
        /*0074*/ 	.word	0xffffffff


	//   ....[19]....
        /*0078*/ 	.word	0xffffffff


	//   ....[20]....
        /*007c*/ 	.word	0xffffffff


	//   ....[21]....
        /*0080*/ 	.word	0xffffffff


	//   ....[22]....
        /*0084*/ 	.word	0xffffffff


	//   ....[23]....
        /*0088*/ 	.word	0xffffffff


	//   ....[24]....
        /*008c*/ 	.word	0xffffffff


	//   ....[25]....
        /*0090*/ 	.word	0xffffffff


	//   ....[26]....
        /*0094*/ 	.word	0xffffffff


	//   ....[27]....
        /*0098*/ 	.word	0xffffffff


	//   ....[28]....
        /*009c*/ 	.word	0xffffffff


	//----- nvinfo : EIATTR_COOP_GROUP_INSTR_OFFSETS
	.align		4
.L_2025:
        /*00a0*/ 	.byte	0x04, 0x28
        /*00a2*/ 	.short	(.L_2027 - .L_2026)


	//   ....[0]....
.L_2026:
        /*00a4*/ 	.word	0x00000d70


	//   ....[1]....
        /*00a8*/ 	.word	0x00000f70


	//   ....[2]....
        /*00ac*/ 	.word	0x00002f20


	//   ....[3]....
        /*00b0*/ 	.word	0x00003f10


	//   ....[4]....
        /*00b4*/ 	.word	0x00003f40


	//   ....[5]....
        /*00b8*/ 	.word	0x00003fb0


	//   ....[6]....
        /*00bc*/ 	.word	0x00003fc0


	//   ....[7]....
        /*00c0*/ 	.word	0x00004030


	//   ....[8]....
        /*00c4*/ 	.word	0x00004040


	//   ....[9]....
        /*00c8*/ 	.word	0x00004090


	//   ....[10]....
        /*00cc*/ 	.word	0x000040b0


	//   ....[11]....
        /*00d0*/ 	.word	0x00004120


	//   ....[12]....
        /*00d4*/ 	.word	0x00004150


	//   ....[13]....
        /*00d8*/ 	.word	0x00004180


	//   ....[14]....
        /*00dc*/ 	.word	0x00004190


	//   ....[15]....
        /*00e0*/ 	.word	0x00004230


	//   ....[16]....
        /*00e4*/ 	.word	0x00004260


	//   ....[17]....
        /*00e8*/ 	.word	0x00004270


	//   ....[18]....
        /*00ec*/ 	.word	0x00004280


	//   ....[19]....
        /*00f0*/ 	.word	0x00004440


	//   ....[20]....
        /*00f4*/ 	.word	0x00004450


	//   ....[21]....
        /*00f8*/ 	.word	0x00004460


	//   ....[22]....
        /*00fc*/ 	.word	0x00004480


	//   ....[23]....
        /*0100*/ 	.word	0x000044e0


	//   ....[24]....
        /*0104*/ 	.word	0x00004770


	//   ....[25]....
        /*0108*/ 	.word	0x000047b0


	//   ....[26]....
        /*010c*/ 	.word	0x000047c0


	//   ....[27]....
        /*0110*/ 	.word	0x000047d0


	//   ....[28]....
        /*0114*/ 	.word	0x00005130


	//----- nvinfo : EIATTR_VRC_CTA_INIT_COUNT
	.align		4
.L_2027:
        /*0118*/ 	.byte	0x02, 0x4a
	.zero		1
	.zero		1


	//----- nvinfo : EIATTR_EXIT_INSTR_OFFSETS
	.align		4
        /*011c*/ 	.byte	0x04, 0x1c
        /*011e*/ 	.short	(.L_2029 - .L_2028)


	//   ....[0]....
.L_2028:
        /*0120*/ 	.word	0x00000460


	//   ....[1]....
        /*0124*/ 	.word	0x000053f0


	//----- nvinfo : EIATTR_MAX_THREADS
	.align		4
.L_2029:
        /*0128*/ 	.byte	0x04, 0x05
        /*012a*/ 	.short	(.L_2031 - .L_2030)
.L_2030:
        /*012c*/ 	.word	0x00000020
        /*0130*/ 	.word	0x00000001
        /*0134*/ 	.word	0x00000001


	//----- nvinfo : EIATTR_CRS_STACK_SIZE
	.align		4
.L_2031:
        /*0138*/ 	.byte	0x04, 0x1e
        /*013a*/ 	.short	(.L_2033 - .L_2032)
.L_2032:
        /*013c*/ 	.word	0x00000000


	//----- nvinfo : EIATTR_CBANK_PARAM_SIZE
	.align		4
.L_2033:
        /*0140*/ 	.byte	0x03, 0x19
        /*0142*/ 	.short	0x0118


	//----- nvinfo : EIATTR_PARAM_CBANK
	.align		4
        /*0144*/ 	.byte	0x04, 0x0a
        /*0146*/ 	.short	(.L_2035 - .L_2034)
	.align		4
.L_2034:
        /*0148*/ 	.word	index@(.nv.constant0._Z25selective_scan_fwd_kernelI32Selective_Scan_fwd_kernel_traitsILi32ELi8ELi1ELb0ELb1ELb1ELb0EN3c104HalfENS1_7complexIfEEEEv13SSMParamsBase)
        /*014c*/ 	.short	0x0380
        /*014e*/ 	.short	0x0118


	//----- nvinfo : EIATTR_SW_WAR
	.align		4
.L_2035:
        /*0150*/ 	.byte	0x04, 0x36
        /*0152*/ 	.short	(.L_2037 - .L_2036)
.L_2036:
        /*0154*/ 	.word	0x00000008
.L_2037:


//--------------------- .nv.info._Z25selective_scan_fwd_kernelI32Selective_Scan_fwd_kernel_traitsILi32ELi8ELi1ELb0ELb1ELb1ELb1EN3c104HalfENS1_7complexIfEEEEv13SSMParamsBase --------------------------
	.section	.nv.info._Z25selective_scan_fwd_kernelI32Selective_Scan_fwd_kernel_traitsILi32ELi8ELi1ELb0ELb1ELb1ELb1EN3c104HalfENS1_7complexIfEEEEv13SSMParamsBase,"",@"SHT_CUDA_INFO"
	.sectionflags	@""
	.align	4


	//----- nvinfo : EIATTR_CUDA_API_VERSION
	.align		4
        /*0000*/ 	.byte	0x04, 0x37
        /*0002*/ 	.short	(.L_2039 - .L_2038)
.L_2038:
        /*0004*/ 	.word	0x00000082


	//----- nvinfo : EIATTR_KPARAM_INFO
	.align		4
.L_2039:
        /*0008*/ 	.byte	0x04, 0x17
        /*000a*/ 	.short	(.L_2041 - .L_2040)
.L_2040:
        /*000c*/ 	.word	0x00000000
        /*0010*/ 	.short	0x0000
        /*0012*/ 	.short	0x0000
        /*0014*/ 	.byte	0x00, 0xf0, 0x61, 0x04


	//----- nvinfo : EIATTR_SPARSE_MMA_MASK
	.align		4
.L_2041:
        /*0018*/ 	.byte	0x03, 0x50
        /*001a*/ 	.short	0x0000


	//----- nvinfo : EIATTR_MAXREG_COUNT
	.align		4
        /*001c*/ 	.byte	0x03, 0x1b
        /*001e*/ 	.short	0x00ff


	//----- nvinfo : EIATTR_NUM_BARRIERS
	.align		4
        /*0020*/ 	.byte	0x02, 0x4c
        /*0022*/ 	.byte	0x01
	.zero		1


	//----- nvinfo : EIATTR_MERCURY_ISA_VERSION
	.align		4
        /*0024*/ 	.byte	0x03, 0x5f
        /*0026*/ 	.short	0x0101


	//----- nvinfo : EIATTR_COOP_GROUP_MASK_REGIDS
	.align		4
        /*0028*/ 	.byte	0x04, 0x29
        /*002a*/ 	.short	(.L_2043 - .L_2042)


	//   ....[0]....
.L_2042:
        /*002c*/ 	.word	0xffffffff


	//   ....[1]....
        /*0030*/ 	.word	0xffffffff


	//   ....[2]....
        /*0034*/ 	.word	0xffffffff


	//   ....[3]....
        /*0038*/ 	.word	0xffffffff


	//   ....[4]....
        /*003c*/ 	.word	0xffffffff


	//   ....[5]....
        /*0040*/ 	.word	0xffffffff


	//   ....[6]....
        /*0044*/ 	.word	0xffffffff


	//   ....[7]....
        /*0048*/ 	.word	0xffffffff


	//   ....[8]....
        /*004c*/ 	.word	0xffffffff


	//   ....[9]....
        /*0050*/ 	.word	0xffffffff


	//   ....[10]....
        /*0054*/ 	.word	0xffffffff


	//   ....[11]....
        /*0058*/ 	.word	0xffffffff


	//   ....[12]....
        /*005c*/ 	.word	0xffffffff


	//   ....[13]....
        /*0060*/ 	.word	0xffffffff


	//   ....[14]....
        /*0064*/ 	.word	0xffffffff


	//   ....[15]....
        /*0068*/ 	.word	0xffffffff


	//   ....[16]....
        /*006c*/ 	.word	0xffffffff


	//   ....[17]....
        /*0070*/ 	.word	0xffffffff


	//   ....[18]....
        /*0074*/ 	.word	0xffffffff


	//   ....[19]....
        /*0078*/ 	.word	0xffffffff


	//   ....[20]....
        /*007c*/ 	.word	0xffffffff


	//   ....[21]....
        /*0080*/ 	.word	0xffffffff


	//   ....[22]....
        /*0084*/ 	.word	0xffffffff


	//   ....[23]....
        /*0088*/ 	.word	0xffffffff


	//   ....[24]....
        /*008c*/ 	.word	0xffffffff


	//   ....[25]....
        /*0090*/ 	.word	0xffffffff


	//   ....[26]....
        /*0094*/ 	.word	0xffffffff


	//   ....[27]....
        /*0098*/ 	.word	0xffffffff


	//   ....[28]....
        /*009c*/ 	.word	0xffffffff


	//   ....[29]....
        /*00a0*/ 	.word	0xffffffff


	//   ....[30]....
        /*00a4*/ 	.word	0xffffffff


	//----- nvinfo : EIATTR_COOP_GROUP_INSTR_OFFSETS
	.align		4
.L_2043:
        /*00a8*/ 	.byte	0x04, 0x28
        /*00aa*/ 	.short	(.L_2045 - .L_2044)


	//   ....[0]....
.L_2044:
        /*00ac*/ 	.word	0x00000d60


	//   ....[1]....
        /*00b0*/ 	.word	0x00000f70


	//   ....[2]....
        /*00b4*/ 	.word	0x00002f20


	//   ....[3]....
        /*00b8*/ 	.word	0x00003f20


	//   ....[4]....
        /*00bc*/ 	.word	0x00003f40


	//   ....[5]....
        /*00c0*/ 	.word	0x00003fc0


	//   ....[6]....
        /*00c4*/ 	.word	0x00003fd0


	//   ....[7]....
        /*00c8*/ 	.word	0x00004040


	//   ....[8]....
        /*00cc*/ 	.word	0x00004050


	//   ....[9]....
        /*00d0*/ 	.word	0x000040a0


	//   ....[10]....
        /*00d4*/ 	.word	0x000040c0


	//   ....[11]....
        /*00d8*/ 	.word	0x00004130


	//   ....[12]....
        /*00dc*/ 	.word	0x00004160


	//   ....[13]....
        /*00e0*/ 	.word	0x00004190


	//   ....[14]....
        /*00e4*/ 	.word	0x000041a0


	//   ....[15]....
        /*00e8*/ 	.word	0x00004240


	//   ....[16]....
        /*00ec*/ 	.word	0x00004260


	//   ....[17]....
        /*00f0*/ 	.word	0x00004280


	//   ....[18]....
        /*00f4*/ 	.word	0x00004290


	//   ....[19]....
        /*00f8*/ 	.word	0x000043f0


	//   ....[20]....
        /*00fc*/ 	.word	0x00004410


	//   ....[21]....
        /*0100*/ 	.word	0x00004420


	//   ....[22]....
        /*0104*/ 	.word	0x00004450


	//   ....[23]....
        /*0108*/ 	.word	0x000044f0


	//   ....[24]....
        /*010c*/ 	.word	0x00004780


	//   ....[25]....
        /*0110*/ 	.word	0x000047c0


	//   ....[26]....
        /*0114*/ 	.word	0x000047d0


	//   ....[27]....
        /*0118*/ 	.word	0x000047e0


	//   ....[28]....
        /*011c*/ 	.word	0x00005140


	//   ....[29]....
        /*0120*/ 	.word	0x00005640


	//   ....[30]....
        /*0124*/ 	.word	0x00005b90


	//----- nvinfo : EIATTR_VRC_CTA_INIT_COUNT
	.align		4
.L_2045:
        /*0128*/ 	.byte	0x02, 0x4a
	.zero		1
	.zero		1


	//----- nvinfo : EIATTR_EXIT_INSTR_OFFSETS
	.align		4
        /*012c*/ 	.byte	0x04, 0x1c
        /*012e*/ 	.short	(.L_2047 - .L_2046)


	//   ....[0]....
.L_2046:
        /*0130*/ 	.word	0x00000460


	//   ....[1]....
        /*0134*/ 	.word	0x00005e60


	//----- nvinfo : EIATTR_MAX_THREADS
	.align		4
.L_2047:
        /*0138*/ 	.byte	0x04, 0x05
        /*013a*/ 	.short	(.L_2049 - .L_2048)
.L_2048:
        /*013c*/ 	.word	0x00000020
        /*0140*/ 	.word	0x00000001
        /*0144*/ 	.word	0x00000001


	//----- nvinfo : EIATTR_CRS_STACK_SIZE
	.align		4
.L_2049:
        /*0148*/ 	.byte	0x04, 0x1e
        /*014a*/ 	.short	(.L_2051 - .L_2050)
.L_2050:
        /*014c*/ 	.word	0x00000000


	//----- nvinfo : EIATTR_CBANK_PARAM_SIZE
	.align		4
.L_2051:
        /*0150*/ 	.byte	0x03, 0x19
        /*0152*/ 	.short	0x0118


	//----- nvinfo : EIATTR_PARAM_CBANK
	.align		4
        /*0154*/ 	.byte	0x04, 0x0a
        /*0156*/ 	.short	(.L_2053 - .L_2052)
	.align		4
.L_2052:
        /*0158*/ 	.word	index@(.nv.constant0._Z25selective_scan_fwd_kernelI32Selective_Scan_fwd_kernel_traitsILi32ELi8ELi1ELb0ELb1ELb1ELb1EN3c104HalfENS1_7complexIfEEEEv13SSMParamsBase)
        /*015c*/ 	.short	0x0380
        /*015e*/ 	.short	0x0118


	//----- nvinfo : EIATTR_SW_WAR
	.align		4
.L_2053:
        /*0160*/ 	.byte	0x04, 0x36
        /*0162*/ 	.short	(.L_2055 - .L_2054)
.L_2054:
        /*0164*/ 	.word	0x00000008
.L_2055:


//--------------------- .nv.info._Z25selective_scan_fwd_kernelI32Selective_Scan_fwd_kernel_traitsILi32ELi8ELi1ELb1ELb0ELb0ELb0EN3c104HalfENS1_7complexIfEEEEv13SSMParamsBase --------------------------
	.section	.nv.info._Z25selective_scan_fwd_kernelI32Selective_Scan_fwd_kernel_traitsILi32ELi8ELi1ELb1ELb0ELb0ELb0EN3c104HalfENS1_7complexIfEEEEv13SSMParamsBase,"",@"SHT_CUDA_INFO"
	.sectionflags	@""
	.align	4


	//----- nvinfo : EIATTR_CUDA_API_VERSION
	.align		4
        /*0000*/ 	.byte	0x04, 0x37
        /*0002*/ 	.short	(.L_2057 - .L_2056)
.L_2056:
        /*0004*/ 	.word	0x00000082


	//----- nvinfo : EIATTR_KPARAM_INFO
	.align		4
.L_2057:
        /*0008*/ 	.byte	0x04, 0x17
        /*000a*/ 	.short	(.L_2059 - .L_2058)
.L_2058:
        /*000c*/ 	.word	0x00000000
        /*0010*/ 	.short	0x0000
        /*0012*/ 	.short	0x0000
        /*0014*/ 	.byte	0x00, 0xf0, 0x61, 0x04


	//----- nvinfo : EIATTR_SPARSE_MMA_MASK
	.align		4
.L_2059:
        /*0018*/ 	.byte	0x03, 0x50
        /*001a*/ 	.short	0x0000


	//----- nvinfo : EIATTR_MAXREG_COUNT
	.align		4
        /*001c*/ 	.byte	0x03, 0x1b
        /*001e*/ 	.short	0x00ff


	//----- nvinfo : EIATTR_NUM_BARRIERS
	.align		4
        /*0020*/ 	.byte	0x02, 0x4c
        /*0022*/ 	.byte	0x01
	.zero		1


	//----- nvinfo : EIATTR_MERCURY_ISA_VERSION
	.align		4
        /*0024*/ 	.byte	0x03, 0x5f
        /*0026*/ 	.short	0x0101


	//----- nvinfo : EIATTR_COOP_GROUP_MASK_REGIDS
	.align		4
        /*0028*/ 	.byte	0x04, 0x29
        /*002a*/ 	.short	(.L_2061 - .L_2060)


	//   ....[0]....
.L_2060:
        /*002c*/ 	.word	0xffffffff


	//   ....[1]....
        /*0030*/ 	.word	0xffffffff


	//   ....[2]....
        /*0034*/ 	.word	0xffffffff


	//   ....[3]....
        /*0038*/ 	.word	0xffffffff


	//   ....[4]....
        /*003c*/ 	.word	0xffffffff


	//   ....[5]....
        /*0040*/ 	.word	0xffffffff


	//   ....[6]....
        /*0044*/ 	.word	0xffffffff


	//   ....[7]....
        /*0048*/ 	.word	0xffffffff


	//   ....[8]....
        /*004c*/ 	.word	0xffffffff


	//   ....[9]....
        /*0050*/ 	.word	0xffffffff


	//   ....[10]....
        /*0054*/ 	.word	0xffffffff


	//   ....[11]....
        /*0058*/ 	.word	0xffffffff


	//   ....[12]....
        /*005c*/ 	.word	0xffffffff


	//   ....[13]....
        /*0060*/ 	.word	0xffffffff


	//   ....[14]....
        /*0064*/ 	.word	0xffffffff


	//   ....[15]....
        /*0068*/ 	.word	0xffffffff


	//   ....[16]....
        /*006c*/ 	.word	0xffffffff


	//   ....[17]....
        /*0070*/ 	.word	0xffffffff


	//   ....[18]....
        /*0074*/ 	.word	0xffffffff


	//   ....[19]....
        /*0078*/ 	.word	0xffffffff


	//   ....[20]....
        /*007c*/ 	.word	0xffffffff


	//   ....[21]....
        /*0080*/ 	.word	0xffffffff


	//   ....[22]....
        /*0084*/ 	.word	0xffffffff


	//   ....[23]....
        /*0088*/ 	.word	0xffffffff


	//----- nvinfo : EIATTR_COOP_GROUP_INSTR_OFFSETS
	.align		4
.L_2061:
        /*008c*/ 	.byte	0x04, 0x28
        /*008e*/ 	.short	(.L_2063 - .L_2062)


	//   ....[0]....
.L_2062:
        /*0090*/ 	.word	0x00002520


	//   ....[1]....
        /*0094*/ 	.word	0x00002550


	//   ....[2]....
        /*0098*/ 	.word	0x000025e0


	//   ....[3]....
        /*009c*/ 	.word	0x00002600


	//   ....[4]....
        /*00a0*/ 	.word	0x00002660


	//   ....[5]....
        /*00a4*/ 	.word	0x00002670


	//   ....[6]....
        /*00a8*/ 	.word	0x000026d0


	//   ....[7]....
        /*00ac*/ 	.word	0x000026e0


	//   ....[8]....
        /*00b0*/ 	.word	0x00002750


	//   ....[9]....
        /*00b4*/ 	.word	0x00002760


	//   ....[10]....
        /*00b8*/ 	.word	0x000027b0


	//   ....[11]....
        /*00bc*/ 	.word	0x000027d0


	//   ....[12]....
        /*00c0*/ 	.word	0x00002840


	//   ....[13]....
        /*00c4*/ 	.word	0x00002870


	//   ....[14]....
        /*00c8*/ 	.word	0x000028a0


	//   ....[15]....
        /*00cc*/ 	.word	0x000028b0


	//   ....[16]....
        /*00d0*/ 	.word	0x00002960


	//   ....[17]....
        /*00d4*/ 	.word	0x00002980


	//   ....[18]....
        /*00d8*/ 	.word	0x00002990


	//   ....[19]....
        /*00dc*/ 	.word	0x000029a0


	//   ....[20]....
        /*00e0*/ 	.word	0x00002b60


	//   ....[21]....
        /*00e4*/ 	.word	0x00002ba0


	//   ....[22]....
        /*00e8*/ 	.word	0x00002bb0


	//   ....[23]....
        /*00ec*/ 	.word	0x00002bc0


	//----- nvinfo : EIATTR_VRC_CTA_INIT_COUNT
	.align		4
.L_2063:
        /*00f0*/ 	.byte	0x02, 0x4a
	.zero		1
	.zero		1


	//----- nvinfo : EIATTR_EXIT_INSTR_OFFSETS
	.align		4
        /*00f4*/ 	.byte	0x04, 0x1c
        /*00f6*/ 	.short	(.L_2065 - .L_2064)


	//   ....[0]....
.L_2064:
        /*00f8*/ 	.word	0x000001f0


	//   ....[1]....
        /*00fc*/ 	.word	0x00003420


	//----- nvinfo : EIATTR_MAX_THREADS
	.align		4
.L_2065:
        /*0100*/ 	.byte	0x04, 0x05
        /*0102*/ 	.short	(.L_2067 - .L_2066)
.L_2066:
        /*0104*/ 	.word	0x00000020
        /*0108*/ 	.word	0x00000001
        /*010c*/ 	.word	0x00000001


	//----- nvinfo : EIATTR_CRS_STACK_SIZE
	.align		4
.L_2067:
        /*0110*/ 	.byte	0x04, 0x1e
        /*0112*/ 	.short	(.L_2069 - .L_2068)
.L_2068:
        /*0114*/ 	.word	0x00000000


	//----- nvinfo : EIATTR_CBANK_PARAM_SIZE
	.align		4
.L_2069:
        /*0118*/ 	.byte	0x03, 0x19
        /*011a*/ 	.short	0x0118


	//----- nvinfo : EIATTR_PARAM_CBANK
	.align		4
        /*011c*/ 	.byte	0x04, 0x0a
        /*011e*/ 	.short	(.L_2071 - .L_2070)
	.align		4
.L_2070:
        /*0120*/ 	.word	index@(.nv.constant0._Z25selective_scan_fwd_kernelI32Selective_Scan_fwd_kernel_traitsILi32ELi8ELi1ELb1ELb0ELb0ELb0EN3c104HalfENS1_7complexIfEEEEv13SSMParamsBase)
        /*0124*/ 	.short	0x0380
        /*0126*/ 	.short	0x0118


	//----- nvinfo : EIATTR_SW_WAR
	.align		4
.L_2071:
        /*0128*/ 	.byte	0x04, 0x36
        /*012a*/ 	.short	(.L_2073 - .L_2072)
.L_2072:
        /*012c*/ 	.word	0x00000008
.L_2073:


//--------------------- .nv.info._Z25selective_scan_fwd_kernelI32Selective_Scan_fwd_kernel_traitsILi32ELi8ELi1ELb1ELb0ELb0ELb1EN3c104HalfENS1_7complexIfEEEEv13SSMParamsBase --------------------------
	.section	.nv.info._Z25selective_scan_fwd_kernelI32Selective_Scan_fwd_kernel_traitsILi32ELi8ELi1ELb1ELb0ELb0ELb1EN3c104HalfENS1_7complexIfEEEEv13SSMParamsBase,"",@"SHT_CUDA_INFO"
	.sectionflags	@""
	.align	4


	//----- nvinfo : EIATTR_CUDA_API_VERSION
	.align		4
        /*0000*/ 	.byte	0x04, 0x37
        /*0002*/ 	.short	(.L_2075 - .L_2074)
.L_2074:
        /*0004*/ 	.word	0x00000082


	//----- nvinfo : EIATTR_KPARAM_INFO
	.align		4
.L_2075:
        /*0008*/ 	.byte	0x04, 0x17
        /*000a*/ 	.short	(.L_2077 - .L_2076)
.L_2076:
        /*000c*/ 	.word	0x00000000
        /*0010*/ 	.short	0x0000
        /*0012*/ 	.short	0x0000
        /*0014*/ 	.byte	0x00, 0xf0, 0x61, 0x04


	//----- nvinfo : EIATTR_SPARSE_MMA_MASK
	.align		4
.L_2077:
        /*0018*/ 	.byte	0x03, 0x50
        /*001a*/ 	.short	0x0000


	//----- nvinfo : EIATTR_MAXREG_COUNT
	.align		4
        /*001c*/ 	.byte	0x03, 0x1b
        /*001e*/ 	.short	0x00ff


	//----- nvinfo : EIATTR_NUM_BARRIERS
	.align		4
        /*0020*/ 	.byte	0x02, 0x4c
        /*0022*/ 	.byte	0x01
	.zero		1


	//----- nvinfo : EIATTR_MERCURY_ISA_VERSION
	.align		4
        /*0024*/ 	.byte	0x03, 0x5f
        /*0026*/ 	.short	0x0101


	//----- nvinfo : EIATTR_COOP_GROUP_MASK_REGIDS
	.align		4
        /*0028*/ 	.byte	0x04, 0x29
        /*002a*/ 	.short	(.L_2079 - .L_2078)


	//   ....[0]....
.L_2078:
        /*002c*/ 	.word	0xffffffff


	//   ....[1]....
        /*0030*/ 	.word	0xffffffff


	//   ....[2]....
        /*0034*/ 	.word	0xffffffff


	//   ....[3]....
        /*0038*/ 	.word	0xffffffff


	//   ....[4]....
        /*003c*/ 	.word	0xffffffff


	//   ....[5]....
        /*0040*/ 	.word	0xffffffff


	//   ....[6]....
        /*0044*/ 	.word	0xffffffff


	//   ....[7]....
        /*0048*/ 	.word	0xffffffff


	//   ....[8]....
        /*004c*/ 	.word	0xffffffff


	//   ....[9]....
        /*0050*/ 	.word	0xffffffff


	//   ....[10]....
        /*0054*/ 	.word	0xffffffff


	//   ....[11]....
        /*0058*/ 	.word	0xffffffff


	//   ....[12]....
        /*005c*/ 	.word	0xffffffff


	//   ....[13]....
        /*0060*/ 	.word	0xffffffff


	//   ....[14]....
        /*0064*/ 	.word	0xffffffff


	//   ....[15]....
        /*0068*/ 	.word	0xffffffff


	//   ....[16]....
        /*006c*/ 	.word	0xffffffff


	//   ....[17]....
        /*0070*/ 	.word	0xffffffff


	//   ....[18]....
        /*0074*/ 	.word	0xffffffff


	//   ....[19]....
        /*0078*/ 	.word	0xffffffff


	//   ....[20]....
        /*007c*/ 	.word	0xffffffff


	//   ....[21]....
        /*0080*/ 	.word	0xffffffff


	//   ....[22]....
        /*0084*/ 	.word	0xffffffff


	//   ....[23]....
        /*0088*/ 	.word	0xffffffff


	//----- nvinfo : EIATTR_COOP_GROUP_INSTR_OFFSETS
	.align		4
.L_2079:
        /*008c*/ 	.byte	0x04, 0x28
        /*008e*/ 	.short	(.L_2081 - .L_2080)


	//   ....[0]....
.L_2080:
        /*0090*/ 	.word	0x00002660


	//   ....[1]....
        /*0094*/ 	.word	0x00002690


	//   ....[2]....
        /*0098*/ 	.word	0x00002720


	//   ....[3]....
        /*009c*/ 	.word	0x00002740


	//   ....[4]....
        /*00a0*/ 	.word	0x000027a0


	//   ....[5]....
        /*00a4*/ 	.word	0x000027b0


	//   ....[6]....
        /*00a8*/ 	.word	0x00002810


	//   ....[7]....
        /*00ac*/ 	.word	0x00002820


	//   ....[8]....
        /*00b0*/ 	.word	0x00002890


	//   ....[9]....
        /*00b4*/ 	.word	0x000028a0


	//   ....[10]....
        /*00b8*/ 	.word	0x000028f0


	//   ....[11]....
        /*00bc*/ 	.word	0x00002910


	//   ....[12]....
        /*00c0*/ 	.word	0x00002980


	//   ....[13]....
        /*00c4*/ 	.word	0x000029b0


	//   ....[14]....
        /*00c8*/ 	.word	0x000029e0


	//   ....[15]....
        /*00cc*/ 	.word	0x000029f0


	//   ....[16]....
        /*00d0*/ 	.word	0x00002aa0


	//   ....[17]....
        /*00d4*/ 	.word	0x00002ac0


	//   ....[18]....
        /*00d8*/ 	.word	0x00002ad0


	//   ....[19]....
        /*00dc*/ 	.word	0x00002ae0


	//   ....[20]....
        /*00e0*/ 	.word	0x00002ca0


	//   ....[21]....
        /*00e4*/ 	.word	0x00002ce0


	//   ....[22]....
        /*00e8*/ 	.word	0x00002cf0


	//   ....[23]....
        /*00ec*/ 	.word	0x00002d00


	//----- nvinfo : EIATTR_VRC_CTA_INIT_COUNT
	.align		4
.L_2081:
        /*00f0*/ 	.byte	0x02, 0x4a
	.zero		1
	.zero		1


	//----- nvinfo : EIATTR_EXIT_INSTR_OFFSETS
	.align		4
        /*00f4*/ 	.byte	0x04, 0x1c
        /*00f6*/ 	.short	(.L_2083 - .L_2082)


	//   ....[0]....
.L_2082:
        /*00f8*/ 	.word	0x000001f0


	//   ....[1]....
        /*00fc*/ 	.word	0x000039f0


	//----- nvinfo : EIATTR_MAX_THREADS
	.align		4
.L_2083:
        /*0100*/ 	.byte	0x04, 0x05
        /*0102*/ 	.short	(.L_2085 - .L_2084)
.L_2084:
        /*0104*/ 	.word	0x00000020
        /*0108*/ 	.word	0x00000001
        /*010c*/ 	.word	0x00000001


	//----- nvinfo : EIATTR_CRS_STACK_SIZE
	.align		4
.L_2085:
        /*0110*/ 	.byte	0x04, 0x1e
        /*0112*/ 	.short	(.L_2087 - .L_2086)
.L_2086:
        /*0114*/ 	.word	0x00000000


	//----- nvinfo : EIATTR_CBANK_PARAM_SIZE
	.align		4
.L_2087:
        /*0118*/ 	.byte	0x03, 0x19
        /*011a*/ 	.short	0x0118


	//----- nvinfo : EIATTR_PARAM_CBANK
	.align		4
        /*011c*/ 	.byte	0x04, 0x0a
        /*011e*/ 	.short	(.L_2089 - .L_2088)
	.align		4
.L_2088:
        /*0120*/ 	.word	index@(.nv.constant0._Z25selective_scan_fwd_kernelI32Selective_Scan_fwd_kernel_traitsILi32ELi8ELi1ELb1ELb0ELb0ELb1EN3c104HalfENS1_7complexIfEEEEv13SSMParamsBase)
        /*0124*/ 	.short	0x0380
        /*0126*/ 	.short	0x0118


	//----- nvinfo : EIATTR_SW_WAR
	.align		4
.L_2089:
        /*0128*/ 	.byte	0x04, 0x36
        /*012a*/ 	.short	(.L_2091 - .L_2090)
.L_2090:
        /*012c*/ 	.word	0x00000008
.L_2091:


//--------------------- .nv.info._Z25selective_scan_fwd_kernelI32Selective_Scan_fwd_kernel_traitsILi32ELi8ELi1ELb1ELb0ELb1ELb0EN3c104HalfENS1_7complexIfEEEEv13SSMParamsBase --------------------------
	.section	.nv.info._Z25selective_scan_fwd_kernelI32Selective_Scan_fwd_kernel_traitsILi32ELi8ELi1ELb1ELb0ELb1ELb0EN3c104HalfENS1_7complexIfEEEEv13SSMParamsBase,"",@"SHT_CUDA_INFO"
	.sectionflags	@""
	.align	4


	//----- nvinfo : EIATTR_CUDA_API_VERSION
	.align		4
        /*0000*/ 	.byte	0x04, 0x37
        /*0002*/ 	.short	(.L_2093 - .L_2092)
.L_2092:
        /*0004*/ 	.word	0x00000082


	//----- nvinfo : EIATTR_KPARAM_INFO
	.align		4
.L_2093:
        /*0008*/ 	.byte	0x04, 0x17
        /*000a*/ 	.short	(.L_2095 - .L_2094)
.L_2094:
        /*000c*/ 	.word	0x00000000
        /*0010*/ 	.short	0x0000
        /*0012*/ 	.short	0x0000
        /*0014*/ 	.byte	0x00, 0xf0, 0x61, 0x04


	//----- nvinfo : EIATTR_SPARSE_MMA_MASK
	.align		4
.L_2095:
        /*0018*/ 	.byte	0x03, 0x50
        /*001a*/ 	.short	0x0000


	//----- nvinfo : EIATTR_MAXREG_COUNT
	.align		4
        /*001c*/ 	.byte	0x03, 0x1b
        /*001e*/ 	.short	0x00ff


	//----- nvinfo : EIATTR_NUM_BARRIERS
	.align		4
        /*0020*/ 	.byte	0x02, 0x4c
        /*0022*/ 	.byte	0x01
	.zero		1


	//----- nvinfo : EIATTR_MERCURY_ISA_VERSION
	.align		4
        /*0024*/ 	.byte	0x03, 0x5f
        /*0026*/ 	.short	0x0101


	//----- nvinfo : EIATTR_COOP_GROUP_MASK_REGIDS
	.align		4
        /*0028*/ 	.byte	0x04, 0x29
        /*002a*/ 	.short	(.L_2097 - .L_2096)


	//   ....[0]....
.L_2096:
        /*002c*/ 	.word	0xffffffff


	//   ....[1]....
        /*0030*/ 	.word	0xffffffff


	//   ....[2]....
        /*0034*/ 	.word	0xffffffff


	//   ....[3]....
        /*0038*/ 	.word	0xffffffff


	//   ....[4]....
        /*003c*/ 	.word	0xffffffff


	//   ....[5]....
        /*0040*/ 	.word	0xffffffff


	//   ....[6]....
        /*0044*/ 	.word	0xffffffff


	//   ....[7]....
        /*0048*/ 	.word	0xffffffff


	//   ....[8]....
        /*004c*/ 	.word	0xffffffff


	//   ....[9]....
        /*0050*/ 	.word	0xffffffff


	//   ....[10]....
        /*0054*/ 	.word	0xffffffff


	//   ....[11]....
        /*0058*/ 	.word	0xffffffff


	//   ....[12]....
        /*005c*/ 	.word	0xffffffff


	//   ....[13]....
        /*0060*/ 	.word	0xffffffff


	//   ....[14]....
        /*0064*/ 	.word	0xffffffff


	//   ....[15]....
        /*0068*/ 	.word	0xffffffff


	//   ....[16]....
        /*006c*/ 	.word	0xffffffff


	//   ....[17]....
        /*0070*/ 	.word	0xffffffff


	//   ....[18]....
        /*0074*/ 	.word	0xffffffff


	//   ....[19]....
        /*0078*/ 	.word	0xffffffff


	//   ....[20]....
        /*007c*/ 	.word	0xffffffff


	//   ....[21]....
        /*0080*/ 	.word	0xffffffff


	//   ....[22]....
        /*0084*/ 	.word	0xffffffff


	//   ....[23]....
        /*0088*/ 	.word	0xffffffff


	//----- nvinfo : EIATTR_COOP_GROUP_INSTR_OFFSETS
	.align		4
.L_2097:
        /*008c*/ 	.byte	0x04, 0x28
        /*008e*/ 	.short	(.L_2099 - .L_2098)


	//   ....[0]....
.L_2098:
        /*0090*/ 	.word	0x00002720


	//   ....[1]....
        /*0094*/ 	.word	0x00002750


	//   ....[2]....
        /*0098*/ 	.word	0x000027e0


	//   ....[3]....
        /*009c*/ 	.word	0x00002800


	//   ....[4]....
        /*00a0*/ 	.word	0x00002860


	//   ....[5]....
        /*00a4*/ 	.word	0x00002870


	//   ....[6]....
        /*00a8*/ 	.word	0x000028d0


	//   ....[7]....
        /*00ac*/ 	.word	0x000028e0


	//   ....[8]....
        /*00b0*/ 	.word	0x00002950


	//   ....[9]....
        /*00b4*/ 	.word	0x00002960


	//   ....[10]....
        /*00b8*/ 	.word	0x000029b0


	//   ....[11]....
        /*00bc*/ 	.word	0x000029d0


	//   ....[12]....
        /*00c0*/ 	.word	0x00002a40


	//   ....[13]....
        /*00c4*/ 	.word	0x00002a70


	//   ....[14]....
        /*00c8*/ 	.word	0x00002aa0


	//   ....[15]....
        /*00cc*/ 	.word	0x00002ab0


	//   ....[16]....
        /*00d0*/ 	.word	0x00002b60


	//   ....[17]....
        /*00d4*/ 	.word	0x00002b80


	//   ....[18]....
        /*00d8*/ 	.word	0x00002b90


	//   ....[19]....
        /*00dc*/ 	.word	0x00002ba0


	//   ....[20]....
        /*00e0*/ 	.word	0x00002d70


	//   ....[21]....
        /*00e4*/ 	.word	0x00002da0


	//   ....[22]....
        /*00e8*/ 	.word	0x00002db0


	//   ....[23]....
        /*00ec*/ 	.word	0x00002dc0


	//----- nvinfo : EIATTR_VRC_CTA_INIT_COUNT
	.align		4
.L_2099:
        /*00f0*/ 	.byte	0x02, 0x4a
	.zero		1
	.zero		1


	//----- nvinfo : EIATTR_EXIT_INSTR_OFFSETS
	.align		4
        /*00f4*/ 	.byte	0x04, 0x1c
        /*00f6*/ 	.short	(.L_2101 - .L_2100)


	//   ....[0]....
.L_2100:
        /*00f8*/ 	.word	0x00000380


	//   ....[1]....
        /*00fc*/ 	.word	0x00003930


	//----- nvinfo : EIATTR_MAX_THREADS
	.align		4
.L_2101:
        /*0100*/ 	.byte	0x04, 0x05
        /*0102*/ 	.short	(.L_2103 - .L_2102)
.L_2102:
        /*0104*/ 	.word	0x00000020
        /*0108*/ 	.word	0x00000001
        /*010c*/ 	.word	0x00000001


	//----- nvinfo : EIATTR_CRS_STACK_SIZE
	.align		4
.L_2103:
        /*0110*/ 	.byte	0x04, 0x1e
        /*0112*/ 	.short	(.L_2105 - .L_2104)
.L_2104:
        /*0114*/ 	.word	0x00000000


	//----- nvinfo : EIATTR_CBANK_PARAM_SIZE
	.align		4
.L_2105:
        /*0118*/ 	.byte	0x03, 0x19
        /*011a*/ 	.short	0x0118


	//----- nvinfo : EIATTR_PARAM_CBANK
	.align		4
        /*011c*/ 	.byte	0x04, 0x0a
        /*011e*/ 	.short	(.L_2107 - .L_2106)
	.align		4
.L_2106:
        /*0120*/ 	.word	index@(.nv.constant0._Z25selective_scan_fwd_kernelI32Selective_Scan_fwd_kernel_traitsILi32ELi8ELi1ELb1ELb0ELb1ELb0EN3c104HalfENS1_7complexIfEEEEv13SSMParamsBase)
        /*0124*/ 	.short	0x0380
        /*0126*/ 	.short	0x0118


	//----- nvinfo : EIATTR_SW_WAR
	.align		4
.L_2107:
        /*0128*/ 	.byte	0x04, 0x36
        /*012a*/ 	.short	(.L_2109 - .L_2108)
.L_2108:
        /*012c*/ 	.word	0x00000008
.L_2109:


//--------------------- .nv.info._Z25selective_scan_fwd_kernelI32Selective_Scan_fwd_kernel_traitsILi32ELi8ELi1ELb1ELb0ELb1ELb1EN3c104HalfENS1_7complexIfEEEEv13SSMParamsBase --------------------------
	.section	.nv.info._Z25selective_scan_fwd_kernelI32Selective_Scan_fwd_kernel_traitsILi32ELi8ELi1ELb1ELb0ELb1ELb1EN3c104HalfENS1_7complexIfEEEEv13SSMParamsBase,"",@"SHT_CUDA_INFO"
	.sectionflags	@""
	.align	4


	//----- nvinfo : EIATTR_CUDA_API_VERSION
	.align		4
        /*0000*/ 	.byte	0x04, 0x37
        /*0002*/ 	.short	(.L_2111 - .L_2110)
.L_2110:
        /*0004*/ 	.word	0x00000082


	//----- nvinfo : EIATTR_KPARAM_INFO
	.align		4
.L_2111:
        /*0008*/ 	.byte	0x04, 0x17
        /*000a*/ 	.short	(.L_2113 - .L_2112)
.L_2112:
        /*000c*/ 	.word	0x00000000
        /*0010*/ 	.short	0x0000
        /*0012*/ 	.short	0x0000
        /*0014*/ 	.byte	0x00, 0xf0, 0x61, 0x04


	//----- nvinfo : EIATTR_SPARSE_MMA_MASK
	.align		4
.L_2113:
        /*0018*/ 	.byte	0x03, 0x50
        /*001a*/ 	.short	0x0000


	//----- nvinfo : EIATTR_MAXREG_COUNT
	.align		4
        /*001c*/ 	.byte	0x03, 0x1b
        /*001e*/ 	.short	0x00ff


	//----- nvinfo : EIATTR_NUM_BARRIERS
	.align		4
        /*0020*/ 	.byte	0x02, 0x4c
        /*0022*/ 	.byte	0x01
	.zero		1


	//----- nvinfo : EIATTR_MERCURY_ISA_VERSION
	.align		4
        /*0024*/ 	.byte	0x03, 0x5f
        /*0026*/ 	.short	0x0101


	//----- nvinfo : EIATTR_COOP_GROUP_MASK_REGIDS
	.align		4
        /*0028*/ 	.byte	0x04, 0x29
        /*002a*/ 	.short	(.L_2115 - .L_2114)


	//   ....[0]....
.L_2114:
        /*002c*/ 	.word	0xffffffff


	//   ....[1]....
        /*0030*/ 	.word	0xffffffff


	//   ....[2]....
        /*0034*/ 	.word	0xffffffff


	//   ....[3]....
        /*0038*/ 	.word	0xffffffff


	//   ....[4]....
        /*003c*/ 	.word	0xffffffff


	//   ....[5]....
        /*0040*/ 	.word	0xffffffff


	//   ....[6]....
        /*0044*/ 	.word	0xffffffff


	//   ....[7]....
        /*0048*/ 	.word	0xffffffff


	//   ....[8]....
        /*004c*/ 	.word	0xffffffff


	//   ....[9]....
        /*0050*/ 	.word	0xffffffff


	//   ....[10]....
        /*0054*/ 	.word	0xffffffff


	//   ....[11]....
        /*0058*/ 	.word	0xffffffff


	//   ....[12]....
        /*005c*/ 	.word	0xffffffff


	//   ....[13]....
        /*0060*/ 	.word	0xffffffff


	//   ....[14]....
        /*0064*/ 	.word	0xffffffff


	//   ....[15]....
        /*0068*/ 	.word	0xffffffff


	//   ....[16]....
        /*006c*/ 	.word	0xffffffff


	//   ....[17]....
        /*0070*/ 	.word	0xffffffff


	//   ....[18]....
        /*0074*/ 	.word	0xffffffff


	//   ....[19]....
        /*0078*/ 	.word	0xffffffff


	//   ....[20]....
        /*007c*/ 	.word	0xffffffff


	//   ....[21]....
        /*0080*/ 	.word	0xffffffff


	//   ....[22]....
        /*0084*/ 	.word	0xffffffff


	//   ....[23]....
        /*0088*/ 	.word	0xffffffff


	//----- nvinfo : EIATTR_COOP_GROUP_INSTR_OFFSETS
	.align		4
.L_2115:
        /*008c*/ 	.byte	0x04, 0x28
        /*008e*/ 	.short	(.L_2117 - .L_2116)


	//   ....[0]....
.L_2116:
        /*0090*/ 	.word	0x00002870


	//   ....[1]....
        /*0094*/ 	.word	0x000028a0


	//   ....[2]....
        /*0098*/ 	.word	0x00002930


	//   ....[3]....
        /*009c*/ 	.word	0x00002950


	//   ....[4]....
        /*00a0*/ 	.word	0x000029b0


	//   ....[5]....
        /*00a4*/ 	.word	0x000029c0


	//   ....[6]....
        /*00a8*/ 	.word	0x00002a20


	//   ....[7]....
        /*00ac*/ 	.word	0x00002a30


	//   ....[8]....
        /*00b0*/ 	.word	0x00002aa0


	//   ....[9]....
        /*00b4*/ 	.word	0x00002ab0


	//   ....[10]....
        /*00b8*/ 	.word	0x00002b00


	//   ....[11]....
        /*00bc*/ 	.word	0x00002b20


	//   ....[12]....
        /*00c0*/ 	.word	0x00002b90


	//   ....[13]....
        /*00c4*/ 	.word	0x00002bc0


	//   ....[14]....
        /*00c8*/ 	.word	0x00002bf0


	//   ....[15]....
        /*00cc*/ 	.word	0x00002c00


	//   ....[16]....
        /*00d0*/ 	.word	0x00002cb0


	//   ....[17]....
        /*00d4*/ 	.word	0x00002cd0


	//   ....[18]....
        /*00d8*/ 	.word	0x00002ce0


	//   ....[19]....
        /*00dc*/ 	.word	0x00002cf0


	//   ....[20]....
        /*00e0*/ 	.word	0x00002eb0


	//   ....[21]....
        /*00e4*/ 	.word	0x00002ef0


	//   ....[22]....
        /*00e8*/ 	.word	0x00002f00


	//   ....[23]....
        /*00ec*/ 	.word	0x00002f10


	//----- nvinfo : EIATTR_VRC_CTA_INIT_COUNT
	.align		4
.L_2117:
        /*00f0*/ 	.byte	0x02, 0x4a
	.zero		1
	.zero		1


	//----- nvinfo : EIATTR_EXIT_INSTR_OFFSETS
	.align		4
        /*00f4*/ 	.byte	0x04, 0x1c
        /*00f6*/ 	.short	(.L_2119 - .L_2118)


	//   ....[0]....
.L_2118:
        /*00f8*/ 	.word	0x00000440


	//   ....[1]....
        /*00fc*/ 	.word	0x00003f10


	//----- nvinfo : EIATTR_MAX_THREADS
	.align		4
.L_2119:
        /*0100*/ 	.byte	0x04, 0x05
        /*0102*/ 	.short	(.L_2121 - .L_2120)
.L_2120:
        /*0104*/ 	.word	0x00000020
        /*0108*/ 	.word	0x00000001
        /*010c*/ 	.word	0x00000001


	//----- nvinfo : EIATTR_CRS_STACK_SIZE
	.align		4
.L_2121:
        /*0110*/ 	.byte	0x04, 0x1e
        /*0112*/ 	.short	(.L_2123 - .L_2122)
.L_2122:
        /*0114*/ 	.word	0x00000000


	//----- nvinfo : EIATTR_CBANK_PARAM_SIZE
	.align		4
.L_2123:
        /*0118*/ 	.byte	0x03, 0x19
        /*011a*/ 	.short	0x0118


	//----- nvinfo : EIATTR_PARAM_CBANK
	.align		4
        /*011c*/ 	.byte	0x04, 0x0a
        /*011e*/ 	.short	(.L_2125 - .L_2124)
	.align		4
.L_2124:
        /*0120*/ 	.word	index@(.nv.constant0._Z25selective_scan_fwd_kernelI32Selective_Scan_fwd_kernel_traitsILi32ELi8ELi1ELb1ELb0ELb1ELb1EN3c104HalfENS1_7complexIfEEEEv13SSMParamsBase)
        /*0124*/ 	.short	0x0380
        /*0126*/ 	.short	0x0118


	//----- nvinfo : EIATTR_SW_WAR
	.align		4
.L_2125:
        /*0128*/ 	.byte	0x04, 0x36
        /*012a*/ 	.short	(.L_2127 - .L_2126)
.L_2126:
        /*012c*/ 	.word	0x00000008
.L_2127:


//--------------------- .nv.info._Z25selective_scan_fwd_kernelI32Selective_Scan_fwd_kernel_traitsILi32ELi8ELi1ELb1ELb1ELb0ELb0EN3c104HalfENS1_7complexIfEEEEv13SSMParamsBase --------------------------
	.section	.nv.info._Z25selective_scan_fwd_kernelI32Selective_Scan_fwd_kernel_traitsILi32ELi8ELi1ELb1ELb1ELb0ELb0EN3c104HalfENS1_7complexIfEEEEv13SSMParamsBase,"",@"SHT_CUDA_INFO"
	.sectionflags	@""
	.align	4


	//----- nvinfo : EIATTR_CUDA_API_VERSION
	.align		4
        /*0000*/ 	.byte	0x04, 0x37
        /*0002*/ 	.short	(.L_2129 - .L_2128)
.L_2128:
        /*0004*/ 	.word	0x00000082


	//----- nvinfo : EIATTR_KPARAM_INFO
	.align		4
.L_2129:
        /*0008*/ 	.byte	0x04, 0x17
        /*000a*/ 	.short	(.L_2131 - .L_2130)
.L_2130:
        /*000c*/ 	.word	0x00000000
        /*0010*/ 	.short	0x0000
        /*0012*/ 	.short	0x0000
        /*0014*/ 	.byte	0x00, 0xf0, 0x61, 0x04


	//----- nvinfo : EIATTR_SPARSE_MMA_MASK
	.align		4
.L_2131:
        /*0018*/ 	.byte	0x03, 0x50
        /*001a*/ 	.short	0x0000


	//----- nvinfo : EIATTR_MAXREG_COUNT
	.align		4
        /*001c*/ 	.byte	0x03, 0x1b
        /*001e*/ 	.short	0x00ff


	//----- nvinfo : EIATTR_NUM_BARRIERS
	.align		4
        /*0020*/ 	.byte	0x02, 0x4c
        /*0022*/ 	.byte	0x01
	.zero		1


	//----- nvinfo : EIATTR_MERCURY_ISA_VERSION
	.align		4
        /*0024*/ 	.byte	0x03, 0x5f
        /*0026*/ 	.short	0x0101


	//----- nvinfo : EIATTR_COOP_GROUP_MASK_REGIDS
	.align		4
        /*0028*/ 	.byte	0x04, 0x29
        /*002a*/ 	.short	(.L_2133 - .L_2132)


	//   ....[0]....
.L_2132:
        /*002c*/ 	.word	0xffffffff


	//   ....[1]....
        /*0030*/ 	.word	0xffffffff


	//   ....[2]....
        /*0034*/ 	.word	0xffffffff


	//   ....[3]....
        /*0038*/ 	.word	0xffffffff


	//   ....[4]....
        /*003c*/ 	.word	0xffffffff


	//   ....[5]....
        /*0040*/ 	.word	0xffffffff


	//   ....[6]....
        /*0044*/ 	.word	0xffffffff


	//   ....[7]....
        /*0048*/ 	.word	0xffffffff


	//   ....[8]....
        /*004c*/ 	.word	0xffffffff


	//   ....[9]....
        /*0050*/ 	.word	0xffffffff


	//   ....[10]....
        /*0054*/ 	.word	0xffffffff


	//   ....[11]....
        /*0058*/ 	.word	0xffffffff


	//   ....[12]....
        /*005c*/ 	.word	0xffffffff


	//   ....[13]....
        /*0060*/ 	.word	0xffffffff


	//   ....[14]....
        /*0064*/ 	.word	0xffffffff


	//   ....[15]....
        /*0068*/ 	.word	0xffffffff


	//   ....[16]....
        /*006c*/ 	.word	0xffffffff


	//   ....[17]....
        /*0070*/ 	.word	0xffffffff


	//   ....[18]....
        /*0074*/ 	.word	0xffffffff


	//   ....[19]....
        /*0078*/ 	.word	0xffffffff


	//   ....[20]....
        /*007c*/ 	.word	0xffffffff


	//   ....[21]....
        /*0080*/ 	.word	0xffffffff


	//   ....[22]....
        /*0084*/ 	.word	0xffffffff


	//   ....[23]....
        /*0088*/ 	.word	0xffffffff


	//----- nvinfo : EIATTR_COOP_GROUP_INSTR_OFFSETS
	.align		4
.L_2133:
        /*008c*/ 	.byte	0x04, 0x28
        /*008e*/ 	.short	(.L_2135 - .L_2134)


	//   ....[0]....
.L_2134:
        /*0090*/ 	.word	0x000028e0


	//   ....[1]....
        /*0094*/ 	.word	0x00002910


	//   ....[2]....
        /*0098*/ 	.word	0x000029a0


	//   ....[3]....
        /*009c*/ 	.word	0x000029c0


	//   ....[4]....
        /*00a0*/ 	.word	0x00002a20


	//   ....[5]....
        /*00a4*/ 	.word	0x00002a30


	//   ....[6]....
        /*00a8*/ 	.word	0x00002ac0


	//   ....[7]....
        /*00ac*/ 	.word	0x00002ae0


	//   ....[8]....
        /*00b0*/ 	.word	0x00002b40


	//   ....[9]....
        /*00b4*/ 	.word	0x00002b50


	//   ....[10]....
        /*00b8*/ 	.word	0x00002ba0


	//   ....[11]....
        /*00bc*/ 	.word	0x00002bc0


	//   ....[12]....
        /*00c0*/ 	.word	0x00002c30


	//   ....[13]....
        /*00c4*/ 	.word	0x00002c60


	//   ....[14]....
        /*00c8*/ 	.word	0x00002c90


	//   ....[15]....
        /*00cc*/ 	.word	0x00002ca0


	//   ....[16]....
        /*00d0*/ 	.word	0x00002d40


	//   ....[17]....
        /*00d4*/ 	.word	0x00002d70


	//   ....[18]....
        /*00d8*/ 	.word	0x00002d80


	//   ....[19]....
        /*00dc*/ 	.word	0x00002d90


	//   ....[20]....
        /*00e0*/ 	.word	0x00002f50


	//   ....[21]....
        /*00e4*/ 	.word	0x00002f80


	//   ....[22]....
        /*00e8*/ 	.word	0x00002fa0


	//   ....[23]....
        /*00ec*/ 	.word	0x00002fb0


	//----- nvinfo : EIATTR_VRC_CTA_INIT_COUNT
	.align		4
.L_2135:
        /*00f0*/ 	.byte	0x02, 0x4a
	.zero		1
	.zero		1


	//----- nvinfo : EIATTR_EXIT_INSTR_OFFSETS
	.align		4
        /*00f4*/ 	.byte	0x04, 0x1c
        /*00f6*/ 	.short	(.L_2137 - .L_2136)


	//   ....[0]....
.L_2136:
        /*00f8*/ 	.word	0x00000390


	//   ....[1]....
        /*00fc*/ 	.word	0x00003820


	//----- nvinfo : EIATTR_MAX_THREADS
	.align		4
.L_2137:
        /*0100*/ 	.byte	0x04, 0x05
        /*0102*/ 	.short	(.L_2139 - .L_2138)
.L_2138:
        /*0104*/ 	.word	0x00000020
        /*0108*/ 	.word	0x00000001
        /*010c*/ 	.word	0x00000001


	//----- nvinfo : EIATTR_CRS_STACK_SIZE
	.align		4
.L_2139:
        /*0110*/ 	.byte	0x04, 0x1e
        /*0112*/ 	.short	(.L_2141 - .L_2140)
.L_2140:
        /*0114*/ 	.word	0x00000000


	//----- nvinfo : EIATTR_CBANK_PARAM_SIZE
	.align		4
.L_2141:
        /*0118*/ 	.byte	0x03, 0x19
        /*011a*/ 	.short	0x0118


	//----- nvinfo : EIATTR_PARAM_CBANK
	.align		4
        /*011c*/ 	.byte	0x04, 0x0a
        /*011e*/ 	.short	(.L_2143 - .L_2142)
	.align		4
.L_2142:
        /*0120*/ 	.word	index@(.nv.constant0._Z25selective_scan_fwd_kernelI32Selective_Scan_fwd_kernel_traitsILi32ELi8ELi1ELb1ELb1ELb0ELb0EN3c104HalfENS1_7complexIfEEEEv13SSMParamsBase)
        /*0124*/ 	.short	0x0380
        /*0126*/ 	.short	0x0118


	//----- nvinfo : EIATTR_SW_WAR
	.align		4
.L_2143:
        /*0128*/ 	.byte	0x04, 0x36
        /*012a*/ 	.short	(.L_2145 - .L_2144)
.L_2144:
        /*012c*/ 	.word	0x00000008
.L_2145:


//--------------------- .nv.info._Z25selective_scan_fwd_kernelI32Selective_Scan_fwd_kernel_traitsILi32ELi8ELi1ELb1ELb1ELb0ELb1EN3c104HalfENS1_7complexIfEEEEv13SSMParamsBase --------------------------
	.section	.nv.info._Z25selective_scan_fwd_kernelI32Selective_Scan_fwd_kernel_traitsILi32ELi8ELi1ELb1ELb1ELb0ELb1EN3c104HalfENS1_7complexIfEEEEv13SSMParamsBase,"",@"SHT_CUDA_INFO"
	.sectionflags	@""
	.align	4


	//----- nvinfo : EIATTR_CUDA_API_VERSION
	.align		4
        /*0000*/ 	.byte	0x04, 0x37
        /*0002*/ 	.short	(.L_2147 - .L_2146)
.L_2146:
        /*0004*/ 	.word	0x00000082


	//----- nvinfo : EIATTR_KPARAM_INFO
	.align		4
.L_2147:
        /*0008*/ 	.byte	0x04, 0x17
        /*000a*/ 	.short	(.L_2149 - .L_2148)
.L_2148:
        /*000c*/ 	.word	0x00000000
        /*0010*/ 	.short	0x0000
        /*0012*/ 	.short	0x0000
        /*0014*/ 	.byte	0x00, 0xf0, 0x61, 0x04


	//----- nvinfo : EIATTR_SPARSE_MMA_MASK
	.align		4
.L_2149:
        /*0018*/ 	.byte	0x03, 0x50
        /*001a*/ 	.short	0x0000


	//----- nvinfo : EIATTR_MAXREG_COUNT
	.align		4
        /*001c*/ 	.byte	0x03, 0x1b
        /*001e*/ 	.short	0x00ff


	//----- nvinfo : EIATTR_NUM_BARRIERS
	.align		4
        /*0020*/ 	.byte	0x02, 0x4c
        /*0022*/ 	.byte	0x01
	.zero		1


	//----- nvinfo : EIATTR_MERCURY_ISA_VERSION
	.align		4
        /*0024*/ 	.byte	0x03, 0x5f
        /*0026*/ 	.short	0x0101


	//----- nvinfo : EIATTR_COOP_GROUP_MASK_REGIDS
	.align		4
        /*0028*/ 	.byte	0x04, 0x29
        /*002a*/ 	.short	(.L_2151 - .L_2150)


	//   ....[0]....
.L_2150:
        /*002c*/ 	.word	0xffffffff


	//   ....[1]....
        /*0030*/ 	.word	0xffffffff


	//   ....[2]....
        /*0034*/ 	.word	0xffffffff


	//   ....[3]....
        /*0038*/ 	.word	0xffffffff


	//   ....[4]....
        /*003c*/ 	.word	0xffffffff


	//   ....[5]....
        /*0040*/ 	.word	0xffffffff


	//   ....[6]....
        /*0044*/ 	.word	0xffffffff


	//   ....[7]....
        /*0048*/ 	.word	0xffffffff


	//   ....[8]....
        /*004c*/ 	.word	0xffffffff


	//   ....[9]....
        /*0050*/ 	.word	0xffffffff


	//   ....[10]....
        /*0054*/ 	.word	0xffffffff


	//   ....[11]....
        /*0058*/ 	.word	0xffffffff


	//   ....[12]....
        /*005c*/ 	.word	0xffffffff


	//   ....[13]....
        /*0060*/ 	.word	0xffffffff


	//   ....[14]....
        /*0064*/ 	.word	0xffffffff


	//   ....[15]....
        /*0068*/ 	.word	0xffffffff


	//   ....[16]....
        /*006c*/ 	.word	0xffffffff


	//   ....[17]....
        /*0070*/ 	.word	0xffffffff


	//   ....[18]....
        /*0074*/ 	.word	0xffffffff


	//   ....[19]....
        /*0078*/ 	.word	0xffffffff


	//   ....[20]....
        /*007c*/ 	.word	0xffffffff


	//   ....[21]....
        /*0080*/ 	.word	0xffffffff


	//   ....[22]....
        /*0084*/ 	.word	0xffffffff


	//   ....[23]....
        /*0088*/ 	.word	0xffffffff


	//----- nvinfo : EIATTR_COOP_GROUP_INSTR_OFFSETS
	.align		4
.L_2151:
        /*008c*/ 	.byte	0x04, 0x28
        /*008e*/ 	.short	(.L_2153 - .L_2152)


	//   ....[0]....
.L_2152:
        /*0090*/ 	.word	0x00002a50


	//   ....[1]....
        /*0094*/ 	.word	0x00002a80


	//   ....[2]....
        /*0098*/ 	.word	0x00002b10


	//   ....[3]....
        /*009c*/ 	.word	0x00002b30


	//   ....[4]....
        /*00a0*/ 	.word	0x00002b90


	//   ....[5]....
        /*00a4*/ 	.word	0x00002ba0


	//   ....[6]....
        /*00a8*/ 	.word	0x00002c30


	//   ....[7]....
        /*00ac*/ 	.word	0x00002c50


	//   ....[8]....
        /*00b0*/ 	.word	0x00002cb0


	//   ....[9]....
        /*00b4*/ 	.word	0x00002cc0


	//   ....[10]....
        /*00b8*/ 	.word	0x00002d10


	//   ....[11]....
        /*00bc*/ 	.word	0x00002d30


	//   ....[12]....
        /*00c0*/ 	.word	0x00002da0


	//   ....[13]....
        /*00c4*/ 	.word	0x00002dd0


	//   ....[14]....
        /*00c8*/ 	.word	0x00002e00


	//   ....[15]....
        /*00cc*/ 	.word	0x00002e10


	//   ....[16]....
        /*00d0*/ 	.word	0x00002eb0


	//   ....[17]....
        /*00d4*/ 	.word	0x00002ee0


	//   ....[18]....
        /*00d8*/ 	.word	0x00002ef0


	//   ....[19]....
        /*00dc*/ 	.word	0x00002f00


	//   ....[20]....
        /*00e0*/ 	.word	0x000030c0


	//   ....[21]....
        /*00e4*/ 	.word	0x000030f0


	//   ....[22]....
        /*00e8*/ 	.word	0x00003110


	//   ....[23]....
        /*00ec*/ 	.word	0x00003120


	//----- nvinfo : EIATTR_VRC_CTA_INIT_COUNT
	.align		4
.L_2153:
        /*00f0*/ 	.byte	0x02, 0x4a
	.zero		1
	.zero		1


	//----- nvinfo : EIATTR_EXIT_INSTR_OFFSETS
	.align		4
        /*00f4*/ 	.byte	0x04, 0x1c
        /*00f6*/ 	.short	(.L_2155 - .L_2154)


	//   ....[0]....
.L_2154:
        /*00f8*/ 	.word	0x00000450


	//   ....[1]....
        /*00fc*/ 	.word	0x00003e20


	//----- nvinfo : EIATTR_MAX_THREADS
	.align		4
.L_2155:
        /*0100*/ 	.byte	0x04, 0x05
        /*0102*/ 	.short	(.L_2157 - .L_2156)
.L_2156:
        /*0104*/ 	.word	0x00000020
        /*0108*/ 	.word	0x00000001
        /*010c*/ 	.word	0x00000001


	//----- nvinfo : EIATTR_CRS_STACK_SIZE
	.align		4
.L_2157:
        /*0110*/ 	.byte	0x04, 0x1e
        /*0112*/ 	.short	(.L_2159 - .L_2158)
.L_2158:
        /*0114*/ 	.word	0x00000000


	//----- nvinfo : EIATTR_CBANK_PARAM_SIZE
	.align		4
.L_2159:
        /*0118*/ 	.byte	0x03, 0x19
        /*011a*/ 	.short	0x0118


	//----- nvinfo : EIATTR_PARAM_CBANK
	.align		4
        /*011c*/ 	.byte	0x04, 0x0a
        /*011e*/ 	.short	(.L_2161 - .L_2160)
	.align		4
.L_2160:
        /*0120*/ 	.word	index@(.nv.constant0._Z25selective_scan_fwd_kernelI32Selective_Scan_fwd_kernel_traitsILi32ELi8ELi1ELb1ELb1ELb0ELb1EN3c104HalfENS1_7complexIfEEEEv13SSMParamsBase)
        /*0124*/ 	.short	0x0380
        /*0126*/ 	.short	0x0118


	//----- nvinfo : EIATTR_SW_WAR
	.align		4
.L_2161:
        /*0128*/ 	.byte	0x04, 0x36
        /*012a*/ 	.short	(.L_2163 - .L_2162)
.L_2162:
        /*012c*/ 	.word	0x00000008
.L_2163:


//--------------------- .nv.info._Z25selective_scan_fwd_kernelI32Selective_Scan_fwd_kernel_traitsILi32ELi8ELi1ELb1ELb1ELb1ELb0EN3c104HalfENS1_7complexIfEEEEv13SSMParamsBase --------------------------
	.section	.nv.info._Z25selective_scan_fwd_kernelI32Selective_Scan_fwd_kernel_traitsILi32ELi8ELi1ELb1ELb1ELb1ELb0EN3c104HalfENS1_7complexIfEEEEv13SSMParamsBase,"",@"SHT_CUDA_INFO"
	.sectionflags	@""
	.align	4


	//----- nvinfo : EIATTR_CUDA_API_VERSION
	.align		4
        /*0000*/ 	.byte	0x04, 0x37
        /*0002*/ 	.short	(.L_2165 - .L_2164)
.L_2164:
        /*0004*/ 	.word	0x00000082


	//----- nvinfo : EIATTR_KPARAM_INFO
	.align		4
.L_2165:
        /*0008*/ 	.byte	0x04, 0x17
        /*000a*/ 	.short	(.L_2167 - .L_2166)
.L_2166:
        /*000c*/ 	.word	0x00000000
        /*0010*/ 	.short	0x0000
        /*0012*/ 	.short	0x0000
        /*0014*/ 	.byte	0x00, 0xf0, 0x61, 0x04


	//----- nvinfo : EIATTR_SPARSE_MMA_MASK
	.align		4
.L_2167:
        /*0018*/ 	.byte	0x03, 0x50
        /*001a*/ 	.short	0x0000


	//----- nvinfo : EIATTR_MAXREG_COUNT
	.align		4
        /*001c*/ 	.byte	0x03, 0x1b
        /*001e*/ 	.short	0x00ff


	//----- nvinfo : EIATTR_NUM_BARRIERS
	.align		4
        /*0020*/ 	.byte	0x02, 0x4c
        /*0022*/ 	.byte	0x01
	.zero		1


	//----- nvinfo : EIATTR_MERCURY_ISA_VERSION
	.align		4
        /*0024*/ 	.byte	0x03, 0x5f
        /*0026*/ 	.short	0x0101


	//----- nvinfo : EIATTR_COOP_GROUP_MASK_REGIDS
	.align		4
        /*0028*/ 	.byte	0x04, 0x29
        /*002a*/ 	.short	(.L_2169 - .L_2168)


	//   ....[0]....
.L_2168:
        /*002c*/ 	.word	0xffffffff


	//   ....[1]....
        /*0030*/ 	.word	0xffffffff


	//   ....[2]....
        /*0034*/ 	.word	0xffffffff


	//   ....[3]....
        /*0038*/ 	.word	0xffffffff


	//   ....[4]....
        /*003c*/ 	.word	0xffffffff


	//   ....[5]....
        /*0040*/ 	.word	0xffffffff


	//   ....[6]....
        /*0044*/ 	.word	0xffffffff


	//   ....[7]....
        /*0048*/ 	.word	0xffffffff


	//   ....[8]....
        /*004c*/ 	.word	0xffffffff


	//   ....[9]....
        /*0050*/ 	.word	0xffffffff


	//   ....[10]....
        /*0054*/ 	.word	0xffffffff


	//   ....[11]....
        /*0058*/ 	.word	0xffffffff


	//   ....[12]....
        /*005c*/ 	.word	0xffffffff


	//   ....[13]....
        /*0060*/ 	.word	0xffffffff


	//   ....[14]....
        /*0064*/ 	.word	0xffffffff


	//   ....[15]....
        /*0068*/ 	.word	0xffffffff


	//   ....[16]....
        /*006c*/ 	.word	0xffffffff


	//   ....[17]....
        /*0070*/ 	.word	0xffffffff


	//   ....[18]....
        /*0074*/ 	.word	0xffffffff


	//   ....[19]....
        /*0078*/ 	.word	0xffffffff


	//   ....[20]....
        /*007c*/ 	.word	0xffffffff


	//   ....[21]....
        /*0080*/ 	.word	0xffffffff


	//   ....[22]....
        /*0084*/ 	.word	0xffffffff


	//   ....[23]....
        /*0088*/ 	.word	0xffffffff


	//----- nvinfo : EIATTR_COOP_GROUP_INSTR_OFFSETS
	.align		4
.L_2169:
        /*008c*/ 	.byte	0x04, 0x28
        /*008e*/ 	.short	(.L_2171 - .L_2170)


	//   ....[0]....
.L_2170:
        /*0090*/ 	.word	0x00002960


	//   ....[1]....
        /*0094*/ 	.word	0x00002990


	//   ....[2]....
        /*0098*/ 	.word	0x00002a20


	//   ....[3]....
        /*009c*/ 	.word	0x00002a30


	//   ....[4]....
        /*00a0*/ 	.word	0x00002aa0


	//   ....[5]....
        /*00a4*/ 	.word	0x00002ab0


	//   ....[6]....
        /*00a8*/ 	.word	0x00002b10


	//   ....[7]....
        /*00ac*/ 	.word	0x00002b20


	//   ....[8]....
        /*00b0*/ 	.word	0x00002b90


	//   ....[9]....
        /*00b4*/ 	.word	0x00002bb0


	//   ....[10]....
        /*00b8*/ 	.word	0x00002bf0


	//   ....[11]....
        /*00bc*/ 	.word	0x00002c10


	//   ....[12]....
        /*00c0*/ 	.word	0x00002c90


	//   ....[13]....
        /*00c4*/ 	.word	0x00002cc0


	//   ....[14]....
        /*00c8*/ 	.word	0x00002ce0


	//   ....[15]....
        /*00cc*/ 	.word	0x00002cf0


	//   ....[16]....
        /*00d0*/ 	.word	0x00002da0


	//   ....[17]....
        /*00d4*/ 	.word	0x00002dc0


	//   ....[18]....
        /*00d8*/ 	.word	0x00002dd0


	//   ....[19]....
        /*00dc*/ 	.word	0x00002de0


	//   ....[20]....
        /*00e0*/ 	.word	0x00002fa0


	//   ....[21]....
        /*00e4*/ 	.word	0x00002fe0


	//   ....[22]....
        /*00e8*/ 	.word	0x00002ff0


	//   ....[23]....
        /*00ec*/ 	.word	0x00003000


	//----- nvinfo : EIATTR_VRC_CTA_INIT_COUNT
	.align		4
.L_2171:
        /*00f0*/ 	.byte	0x02, 0x4a
	.zero		1
	.zero		1


	//----- nvinfo : EIATTR_EXIT_INSTR_OFFSETS
	.align		4
        /*00f4*/ 	.byte	0x04, 0x1c
        /*00f6*/ 	.short	(.L_2173 - .L_2172)


	//   ....[0]....
.L_2172:
        /*00f8*/ 	.word	0x000003f0


	//   ....[1]....
        /*00fc*/ 	.word	0x00003960


	//----- nvinfo : EIATTR_MAX_THREADS
	.align		4
.L_2173:
        /*0100*/ 	.byte	0x04, 0x05
        /*0102*/ 	.short	(.L_2175 - .L_2174)
.L_2174:
        /*0104*/ 	.word	0x00000020
        /*0108*/ 	.word	0x00000001
        /*010c*/ 	.word	0x00000001


	//----- nvinfo : EIATTR_CRS_STACK_SIZE
	.align		4
.L_2175:
        /*0110*/ 	.byte	0x04, 0x1e
        /*0112*/ 	.short	(.L_2177 - .L_2176)
.L_2176:
        /*0114*/ 	.word	0x00000000


	//----- nvinfo : EIATTR_CBANK_PARAM_SIZE
	.align		4
.L_2177:
        /*0118*/ 	.byte	0x03, 0x19
        /*011a*/ 	.short	0x0118


	//----- nvinfo : EIATTR_PARAM_CBANK
	.align		4
        /*011c*/ 	.byte	0x04, 0x0a
        /*011e*/ 	.short	(.L_2179 - .L_2178)
	.align		4
.L_2178:
        /*0120*/ 	.word	index@(.nv.constant0._Z25selective_scan_fwd_kernelI32Selective_Scan_fwd_kernel_traitsILi32ELi8ELi1ELb1ELb1ELb1ELb0EN3c104HalfENS1_7complexIfEEEEv13SSMParamsBase)
        /*0124*/ 	.short	0x0380
        /*0126*/ 	.short	0x0118


	//----- nvinfo : EIATTR_SW_WAR
	.align		4
.L_2179:
        /*0128*/ 	.byte	0x04, 0x36
        /*012a*/ 	.short	(.L_2181 - .L_2180)
.L_2180:
        /*012c*/ 	.word	0x00000008
.L_2181:


//--------------------- .nv.info._Z25selective_scan_fwd_kernelI32Selective_Scan_fwd_kernel_traitsILi32ELi8ELi1ELb1ELb1ELb1ELb1EN3c104HalfENS1_7complexIfEEEEv13SSMParamsBase --------------------------
	.section	.nv.info._Z25selective_scan_fwd_kernelI32Selective_Scan_fwd_kernel_traitsILi32ELi8ELi1ELb1ELb1ELb1ELb1EN3c104HalfENS1_7complexIfEEEEv13SSMParamsBase,"",@"SHT_CUDA_INFO"
	.sectionflags	@""
	.align	4


	//----- nvinfo : EIATTR_CUDA_API_VERSION
	.align		4
        /*0000*/ 	.byte	0x04, 0x37
        /*0002*/ 	.short	(.L_2183 - .L_2182)
.L_2182:
        /*0004*/ 	.word	0x00000082


	//----- nvinfo : EIATTR_KPARAM_INFO
	.align		4
.L_2183:
        /*0008*/ 	.byte	0x04, 0x17
        /*000a*/ 	.short	(.L_2185 - .L_2184)
.L_2184:
        /*000c*/ 	.word	0x00000000
        /*0010*/ 	.short	0x0000
        /*0012*/ 	.short	0x0000
        /*0014*/ 	.byte	0x00, 0xf0, 0x61, 0x04


	//----- nvinfo : EIATTR_SPARSE_MMA_MASK
	.align		4
.L_2185:
        /*0018*/ 	.byte	0x03, 0x50
        /*001a*/ 	.short	0x0000


	//----- nvinfo : EIATTR_MAXREG_COUNT
	.align		4
        /*001c*/ 	.byte	0x03, 0x1b
        /*001e*/ 	.short	0x00ff


	//----- nvinfo : EIATTR_NUM_BARRIERS
	.align		4
        /*0020*/ 	.byte	0x02, 0x4c
        /*0022*/ 	.byte	0x01
	.zero		1


	//----- nvinfo : EIATTR_MERCURY_ISA_VERSION
	.align		4
        /*0024*/ 	.byte	0x03, 0x5f
        /*0026*/ 	.short	0x0101


	//----- nvinfo : EIATTR_COOP_GROUP_MASK_REGIDS
	.align		4
        /*0028*/ 	.byte	0x04, 0x29
        /*002a*/ 	.short	(.L_2187 - .L_2186)


	//   ....[0]....
.L_2186:
        /*002c*/ 	.word	0xffffffff


	//   ....[1]....
        /*0030*/ 	.word	0xffffffff


	//   ....[2]....
        /*0034*/ 	.word	0xffffffff


	//   ....[3]....
        /*0038*/ 	.word	0xffffffff


	//   ....[4]....
        /*003c*/ 	.word	0xffffffff


	//   ....[5]....
        /*0040*/ 	.word	0xffffffff


	//   ....[6]....
        /*0044*/ 	.word	0xffffffff


	//   ....[7]....
        /*0048*/ 	.word	0xffffffff


	//   ....[8]....
        /*004c*/ 	.word	0xffffffff


	//   ....[9]....
        /*0050*/ 	.word	0xffffffff


	//   ....[10]....
        /*0054*/ 	.word	0xffffffff


	//   ....[11]....
        /*0058*/ 	.word	0xffffffff


	//   ....[12]....
        /*005c*/ 	.word	0xffffffff


	//   ....[13]....
        /*0060*/ 	.word	0xffffffff


	//   ....[14]....
        /*0064*/ 	.word	0xffffffff


	//   ....[15]....
        /*0068*/ 	.word	0xffffffff


	//   ....[16]....
        /*006c*/ 	.word	0xffffffff


	//   ....[17]....
        /*0070*/ 	.word	0xffffffff


	//   ....[18]....
        /*0074*/ 	.word	0xffffffff


	//   ....[19]....
        /*0078*/ 	.word	0xffffffff


	//   ....[20]....
        /*007c*/ 	.word	0xffffffff


	//   ....[21]....
        /*0080*/ 	.word	0xffffffff


	//   ....[22]....
        /*0084*/ 	.word	0xffffffff


	//   ....[23]....
        /*0088*/ 	.word	0xffffffff


	//----- nvinfo : EIATTR_COOP_GROUP_INSTR_OFFSETS
	.align		4
.L_2187:
        /*008c*/ 	.byte	0x04, 0x28
        /*008e*/ 	.short	(.L_2189 - .L_2188)


	//   ....[0]....
.L_2188:
        /*0090*/ 	.word	0x00002a40


	//   ....[1]....
        /*0094*/ 	.word	0x00002a70


	//   ....[2]....
        /*0098*/ 	.word	0x00002b00


	//   ....[3]....
        /*009c*/ 	.word	0x00002b10


	//   ....[4]....
        /*00a0*/ 	.word	0x00002b80


	//   ....[5]....
        /*00a4*/ 	.word	0x00002b90


	//   ....[6]....
        /*00a8*/ 	.word	0x00002bf0


	//   ....[7]....
        /*00ac*/ 	.word	0x00002c00


	//   ....[8]....
        /*00b0*/ 	.word	0x00002c70


	//   ....[9]....
        /*00b4*/ 	.word	0x00002c90


	//   ....[10]....
        /*00b8*/ 	.word	0x00002cd0


	//   ....[11]....
        /*00bc*/ 	.word	0x00002cf0


	//   ....[12]....
        /*00c0*/ 	.word	0x00002d70


	//   ....[13]....
        /*00c4*/ 	.word	0x00002da0


	//   ....[14]....
        /*00c8*/ 	.word	0x00002dc0


	//   ....[15]....
        /*00cc*/ 	.word	0x00002dd0


	//   ....[16]....
        /*00d0*/ 	.word	0x00002e80


	//   ....[17]....
        /*00d4*/ 	.word	0x00002ea0


	//   ....[18]....
        /*00d8*/ 	.word	0x00002eb0


	//   ....[19]....
        /*00dc*/ 	.word	0x00002ec0


	//   ....[20]....
        /*00e0*/ 	.word	0x00003080


	//   ....[21]....
        /*00e4*/ 	.word	0x000030c0


	//   ....[22]....
        /*00e8*/ 	.word	0x000030d0


	//   ....[23]....
        /*00ec*/ 	.word	0x000030e0


	//----- nvinfo : EIATTR_VRC_CTA_INIT_COUNT
	.align		4
.L_2189:
        /*00f0*/ 	.byte	0x02, 0x4a
	.zero		1
	.zero		1


	//----- nvinfo : EIATTR_EXIT_INSTR_OFFSETS
	.align		4
        /*00f4*/ 	.byte	0x04, 0x1c
        /*00f6*/ 	.short	(.L_2191 - .L_2190)


	//   ....[0]....
.L_2190:
        /*00f8*/ 	.word	0x00000480


	//   ....[1]....
        /*00fc*/ 	.word	0x00003ed0


	//----- nvinfo : EIATTR_MAX_THREADS
	.align		4
.L_2191:
        /*0100*/ 	.byte	0x04, 0x05
        /*0102*/ 	.short	(.L_2193 - .L_2192)
.L_2192:
        /*0104*/ 	.word	0x00000020
        /*0108*/ 	.word	0x00000001
        /*010c*/ 	.word	0x00000001


	//----- nvinfo : EIATTR_CRS_STACK_SIZE
	.align		4
.L_2193:
        /*0110*/ 	.byte	0x04, 0x1e
        /*0112*/ 	.short	(.L_2195 - .L_2194)
.L_2194:
        /*0114*/ 	.word	0x00000000


	//----- nvinfo : EIATTR_CBANK_PARAM_SIZE
	.align		4
.L_2195:
        /*0118*/ 	.byte	0x03, 0x19
        /*011a*/ 	.short	0x0118


	//----- nvinfo : EIATTR_PARAM_CBANK
	.align		4
        /*011c*/ 	.byte	0x04, 0x0a
        /*011e*/ 	.short	(.L_2197 - .L_2196)
	.align		4
.L_2196:
        /*0120*/ 	.word	index@(.nv.constant0._Z25selective_scan_fwd_kernelI32Selective_Scan_fwd_kernel_traitsILi32ELi8ELi1ELb1ELb1ELb1ELb1EN3c104HalfENS1_7complexIfEEEEv13SSMParamsBase)
        /*0124*/ 	.short	0x0380
        /*0126*/ 	.short	0x0118


	//----- nvinfo : EIATTR_SW_WAR
	.align		4
.L_2197:
        /*0128*/ 	.byte	0x04, 0x36
        /*012a*/ 	.short	(.L_2199 - .L_2198)
.L_2198:
        /*012c*/ 	.word	0x00000008
.L_2199:


//--------------------- .nv.info._Z25selective_scan_fwd_kernelI32Selective_Scan_fwd_kernel_traitsILi32ELi4ELi1ELb0ELb0ELb0ELb0EN3c104HalfENS1_7complexIfEEEEv13SSMParamsBase --------------------------
	.section	.nv.info._Z25selective_scan_fwd_kernelI32Selective_Scan_fwd_kernel_traitsILi32ELi4ELi1ELb0ELb0ELb0ELb0EN3c104HalfENS1_7complexIfEEEEv13SSMParamsBase,"",@"SHT_CUDA_INFO"
	.sectionflags	@""
	.align	4


	//----- nvinfo : EIATTR_CUDA_API_VERSION
	.align		4
        /*0000*/ 	.byte	0x04, 0x37
        /*0002*/ 	.short	(.L_2201 - .L_2200)
.L_2200:
        /*0004*/ 	.word	0x00000082


	//----- nvinfo : EIATTR_KPARAM_INFO
	.align		4
.L_2201:
        /*0008*/ 	.byte	0x04, 0x17
        /*000a*/ 	.short	(.L_2203 - .L_2202)
.L_2202:
        /*000c*/ 	.word	0x00000000
        /*0010*/ 	.short	0x0000
        /*0012*/ 	.short	0x0000
        /*0014*/ 	.byte	0x00, 0xf0, 0x61, 0x04


	//----- nvinfo : EIATTR_SPARSE_MMA_MASK
	.align		4
.L_2203:
        /*0018*/ 	.byte	0x03, 0x50
        /*001a*/ 	.short	0x0000


	//----- nvinfo : EIATTR_MAXREG_COUNT
	.align		4
        /*001c*/ 	.byte	0x03, 0x1b
        /*001e*/ 	.short	0x00ff


	//----- nvinfo : EIATTR_NUM_BARRIERS
	.align		4
        /*0020*/ 	.byte	0x02, 0x4c
        /*0022*/ 	.byte	0x01
	.zero		1


	//----- nvinfo : EIATTR_MERCURY_ISA_VERSION
	.align		4
        /*0024*/ 	.byte	0x03, 0x5f
        /*0026*/ 	.short	0x0101


	//----- nvinfo : EIATTR_COOP_GROUP_MASK_REGIDS
	.align		4
        /*0028*/ 	.byte	0x04, 0x29
        /*002a*/ 	.short	(.L_2205 - .L_2204)


	//   ....[0]....
.L_2204:
        /*002c*/ 	.word	0xffffffff


	//   ....[1]....
        /*0030*/ 	.word	0xffffffff


	//   ....[2]....
        /*0034*/ 	.word	0xffffffff


	//   ....[3]....
        /*0038*/ 	.word	0xffffffff


	//   ....[4]....
        /*003c*/ 	.word	0xffffffff


	//   ....[5]....
        /*0040*/ 	.word	0xffffffff


	//   ....[6]....
        /*0044*/ 	.word	0xffffffff


	//   ....[7]....
        /*0048*/ 	.word	0xffffffff


	//   ....[8]....
        /*004c*/ 	.word	0xffffffff


	//   ....[9]....
        /*0050*/ 	.word	0xffffffff


	//   ....[10]....
        /*0054*/ 	.word	0xffffffff


	//   ....[11]....
        /*0058*/ 	.word	0xffffffff


	//   ....[12]....
        /*005c*/ 	.word	0xffffffff


	//   ....[13]....
        /*0060*/ 	.word	0xffffffff


	//   ....[14]....
        /*0064*/ 	.word	0xffffffff


	//   ....[15]....
        /*0068*/ 	.word	0xffffffff


	//   ....[16]....
        /*006c*/ 	.word	0xffffffff


	//   ....[17]....
        /*0070*/ 	.word	0xffffffff


	//   ....[18]....
        /*0074*/ 	.word	0xffffffff


	//   ....[19]....
        /*0078*/ 	.word	0xffffffff


	//   ....[20]....
        /*007c*/ 	.word	0xffffffff


	//   ....[21]....
        /*0080*/ 	.word	0xffffffff


	//   ....[22]....
        /*0084*/ 	.word	0xffffffff


	//   ....[23]....
        /*0088*/ 	.word	0xffffffff


	//   ....[24]....
        /*008c*/ 	.word	0xffffffff


	//   ....[25]....
        /*0090*/ 	.word	0xffffffff


	//   ....[26]....
        /*0094*/ 	.word	0xffffffff


	//----- nvinfo : EIATTR_COOP_GROUP_INSTR_OFFSETS
	.align		4
.L_2205:
        /*0098*/ 	.byte	0x04, 0x28
        /*009a*/ 	.short	(.L_2207 - .L_2206)


	//   ....[0]....
.L_2206:
        /*009c*/ 	.word	0x00000710


	//   ....[1]....
        /*00a0*/ 	.word	0x000007e0


	//   ....[2]....
        /*00a4*/ 	.word	0x000018e0


	//   ....[3]....
        /*00a8*/ 	.word	0x00001900


	//   ....[4]....
        /*00ac*/ 	.word	0x00001950


	//   ....[5]....
        /*00b0*/ 	.word	0x00001960


	//   ....[6]....
        /*00b4*/ 	.word	0x000019d0


	//   ....[7]....
        /*00b8*/ 	.word	0x00001a00


	//   ....[8]....
        /*00bc*/ 	.word	0x00001a40


	//   ....[9]....
        /*00c0*/ 	.word	0x00001a50


	//   ....[10]....
        /*00c4*/ 	.word	0x00001ae0


	//   ....[11]....
        /*00c8*/ 	.word	0x00001b20


	//   ....[12]....
        /*00cc*/ 	.word	0x00001b30


	//   ....[13]....
        /*00d0*/ 	.word	0x00001b40


	//   ....[14]....
        /*00d4*/ 	.word	0x00001bd0


	//   ....[15]....
        /*00d8*/ 	.word	0x00001c10


	//   ....[16]....
        /*00dc*/ 	.word	0x00001c20


	//   ....[17]....
        /*00e0*/ 	.word	0x00001c30


	//   ....[18]....
        /*00e4*/ 	.word	0x00001ce0


	//   ....[19]....
        /*00e8*/ 	.word	0x00001d20


	//   ....[20]....
        /*00ec*/ 	.word	0x00001d40


	//   ....[21]....
        /*00f0*/ 	.word	0x00001d50


	//   ....[22]....
        /*00f4*/ 	.word	0x00001e90


	//   ....[23]....
        /*00f8*/ 	.word	0x00001ea0


	//   ....[24]....
        /*00fc*/ 	.word	0x00001eb0


	//   ....[25]....
        /*0100*/ 	.word	0x00001ec0


	//   ....[26]....
        /*0104*/ 	.word	0x000024b0


	//----- nvinfo : EIATTR_VRC_CTA_INIT_COUNT
	.align		4
.L_2207:
        /*0108*/ 	.byte	0x02, 0x4a
	.zero		1
	.zero		1


	//----- nvinfo : EIATTR_EXIT_INSTR_OFFSETS
	.align		4
        /*010c*/ 	.byte	0x04, 0x1c
        /*010e*/ 	.short	(.L_2209 - .L_2208)


	//   ....[0]....
.L_2208:
        /*0110*/ 	.word	0x000001c0


	//   ....[1]....
        /*0114*/ 	.word	0x000026b0


	//----- nvinfo : EIATTR_MAX_THREADS
	.align		4
.L_2209:
        /*0118*/ 	.byte	0x04, 0x05
        /*011a*/ 	.short	(.L_2211 - .L_2210)
.L_2210:
        /*011c*/ 	.word	0x00000020
        /*0120*/ 	.word	0x00000001
        /*0124*/ 	.word	0x00000001


	//----- nvinfo : EIATTR_CRS_STACK_SIZE
	.align		4
.L_2211:
        /*0128*/ 	.byte	0x04, 0x1e
        /*012a*/ 	.short	(.L_2213 - .L_2212)
.L_2212:
        /*012c*/ 	.word	0x00000000


	//----- nvinfo : EIATTR_CBANK_PARAM_SIZE
	.align		4
.L_2213:
        /*0130*/ 	.byte	0x03, 0x19
        /*0132*/ 	.short	0x0118


	//----- nvinfo : EIATTR_PARAM_CBANK
	.align		4
        /*0134*/ 	.byte	0x04, 0x0a
        /*0136*/ 	.short	(.L_2215 - .L_2214)
	.align		4
.L_2214:
        /*0138*/ 	.word	index@(.nv.constant0._Z25selective_scan_fwd_kernelI32Selective_Scan_fwd_kernel_traitsILi32ELi4ELi1ELb0ELb0ELb0ELb0EN3c104HalfENS1_7complexIfEEEEv13SSMParamsBase)
        /*013c*/ 	.short	0x0380
        /*013e*/ 	.short	0x0118


	//----- nvinfo : EIATTR_SW_WAR
	.align		4
.L_2215:
        /*0140*/ 	.byte	0x04, 0x36
        /*0142*/ 	.short	(.L_2217 - .L_2216)
.L_2216:
        /*0144*/ 	.word	0x00000008
.L_2217:


//--------------------- .nv.info._Z25selective_scan_fwd_kernelI32Selective_Scan_fwd_kernel_traitsILi32ELi4ELi1ELb0ELb0ELb0ELb1EN3c104HalfENS1_7complexIfEEEEv13SSMParamsBase --------------------------
	.section	.nv.info._Z25selective_scan_fwd_kernelI32Selective_Scan_fwd_kernel_traitsILi32ELi4ELi1ELb0ELb0ELb0ELb1EN3c104HalfENS1_7complexIfEEEEv13SSMParamsBase,"",@"SHT_CUDA_INFO"
	.sectionflags	@""
	.align	4


	//----- nvinfo : EIATTR_CUDA_API_VERSION
	.align		4
        /*0000*/ 	.byte	0x04, 0x37
        /*0002*/ 	.short	(.L_2219 - .L_2218)
.L_2218:
        /*0004*/ 	.word	0x00000082


	//----- nvinfo : EIATTR_KPARAM_INFO
	.align		4
.L_2219:
        /*0008*/ 	.byte	0x04, 0x17
        /*000a*/ 	.short	(.L_2221 - .L_2220)
.L_2220:
        /*000c*/ 	.word	0x00000000
        /*0010*/ 	.short	0x0000
        /*0012*/ 	.short	0x0000
        /*0014*/ 	.byte	0x00, 0xf0, 0x61, 0x04


	//----- nvinfo : EIATTR_SPARSE_MMA_MASK
	.align		4
.L_2221:
        /*0018*/ 	.byte	0x03, 0x50
        /*001a*/ 	.short	0x0000


	//----- nvinfo : EIATTR_MAXREG_COUNT
	.align		4
        /*001c*/ 	.byte	0x03, 0x1b
        /*001e*/ 	.short	0x00ff


	//----- nvinfo : EIATTR_NUM_BARRIERS
	.align		4
        /*0020*/ 	.byte	0x02, 0x4c
        /*0022*/ 	.byte	0x01
	.zero		1


	//----- nvinfo : EIATTR_MERCURY_ISA_VERSION
	.align		4
        /*0024*/ 	.byte	0x03, 0x5f
        /*0026*/ 	.short	0x0101


	//----- nvinfo : EIATTR_COOP_GROUP_MASK_REGIDS
	.align		4
        /*0028*/ 	.byte	0x04, 0x29
        /*002a*/ 	.short	(.L_2223 - .L_2222)


	//   ....[0]....
.L_2222:
        /*002c*/ 	.word	0xffffffff


	//   ....[1]....
        /*0030*/ 	.word	0xffffffff


	//   ....[2]....
        /*0034*/ 	.word	0xffffffff


	//   ....[3]....
        /*0038*/ 	.word	0xffffffff


	//   ....[4]....
        /*003c*/ 	.word	0xffffffff


	//   ....[5]....
        /*0040*/ 	.word	0xffffffff


	//   ....[6]....
        /*0044*/ 	.word	0xffffffff


	//   ....[7]....
        /*0048*/ 	.word	0xffffffff


	//   ....[8]....
        /*004c*/ 	.word	0xffffffff


	//   ....[9]....
        /*0050*/ 	.word	0xffffffff


	//   ....[10]....
        /*0054*/ 	.word	0xffffffff


	//   ....[11]....
        /*0058*/ 	.word	0xffffffff


	//   ....[12]....
        /*005c*/ 	.word	0xffffffff


	//   ....[13]....
        /*0060*/ 	.word	0xffffffff


	//   ....[14]....
        /*0064*/ 	.word	0xffffffff


	//   ....[15]....
        /*0068*/ 	.word	0xffffffff


	//   ....[16]....
        /*006c*/ 	.word	0xffffffff


	//   ....[17]....
        /*0070*/ 	.word	0xffffffff


	//   ....[18]....
        /*0074*/ 	.word	0xffffffff


	//   ....[19]....
        /*0078*/ 	.word	0xffffffff


	//   ....[20]....
        /*007c*/ 	.word	0xffffffff


	//   ....[21]....
        /*0080*/ 	.word	0xffffffff


	//   ....[22]....
        /*0084*/ 	.word	0xffffffff


	//   ....[23]....
        /*0088*/ 	.word	0xffffffff


	//   ....[24]....
        /*008c*/ 	.word	0xffffffff


	//   ....[25]....
        /*0090*/ 	.word	0xffffffff


	//   ....[26]....
        /*0094*/ 	.word	0xffffffff


	//   ....[27]....
        /*0098*/ 	.word	0xffffffff


	//   ....[28]....
        /*009c*/ 	.word	0xffffffff


	//----- nvinfo : EIATTR_COOP_GROUP_INSTR_OFFSETS
	.align		4
.L_2223:
        /*00a0*/ 	.byte	0x04, 0x28
        /*00a2*/ 	.short	(.L_2225 - .L_2224)


	//   ....[0]....
.L_2224:
        /*00a4*/ 	.word	0x00000720


	//   ....[1]....
        /*00a8*/ 	.word	0x000007e0


	//   ....[2]....
        /*00ac*/ 	.word	0x000018a0


	//   ....[3]....
        /*00b0*/ 	.word	0x000018d0


	//   ....[4]....
        /*00b4*/ 	.word	0x00001950


	//   ....[5]....
        /*00b8*/ 	.word	0x00001960


	//   ....[6]....
        /*00bc*/ 	.word	0x000019d0


	//   ....[7]....
        /*00c0*/ 	.word	0x000019e0


	//   ....[8]....
        /*00c4*/ 	.word	0x00001a30


	//   ....[9]....
        /*00c8*/ 	.word	0x00001a50


	//   ....[10]....
        /*00cc*/ 	.word	0x00001ac0


	//   ....[11]....
        /*00d0*/ 	.word	0x00001af0


	//   ....[12]....
        /*00d4*/ 	.word	0x00001b20


	//   ....[13]....
        /*00d8*/ 	.word	0x00001b30


	//   ....[14]....
        /*00dc*/ 	.word	0x00001bd0


	//   ....[15]....
        /*00e0*/ 	.word	0x00001c00


	//   ....[16]....
        /*00e4*/ 	.word	0x00001c10


	//   ....[17]....
        /*00e8*/ 	.word	0x00001c20


	//   ....[18]....
        /*00ec*/ 	.word	0x00001cd0


	//   ....[19]....
        /*00f0*/ 	.word	0x00001cf0


	//   ....[20]....
        /*00f4*/ 	.word	0x00001d00


	//   ....[21]....
        /*00f8*/ 	.word	0x00001d10


	//   ....[22]....
        /*00fc*/ 	.word	0x00001ec0


	//   ....[23]....
        /*0100*/ 	.word	0x00001ee0


	//   ....[24]....
        /*0104*/ 	.word	0x00001ef0


	//   ....[25]....
        /*0108*/ 	.word	0x00001f00


	//   ....[26]....
        /*010c*/ 	.word	0x000024f0


	//   ....[27]....
        /*0110*/ 	.word	0x00002860


	//   ....[28]....
        /*0114*/ 	.word	0x00002ab0


	//----- nvinfo : EIATTR_VRC_CTA_INIT_COUNT
	.align		4
.L_2225:
        /*0118*/ 	.byte	0x02, 0x4a
	.zero		1
	.zero		1


	//----- nvinfo : EIATTR_EXIT_INSTR_OFFSETS
	.align		4
        /*011c*/ 	.byte	0x04, 0x1c
        /*011e*/ 	.short	(.L_2227 - .L_2226)


	//   ....[0]....
.L_2226:
        /*0120*/ 	.word	0x000001c0


	//   ....[1]....
        /*0124*/ 	.word	0x00002c50


	//----- nvinfo : EIATTR_MAX_THREADS
	.align		4
.L_2227:
        /*0128*/ 	.byte	0x04, 0x05
        /*012a*/ 	.short	(.L_2229 - .L_2228)
.L_2228:
        /*012c*/ 	.word	0x00000020
        /*0130*/ 	.word	0x00000001
        /*0134*/ 	.word	0x00000001


	//----- nvinfo : EIATTR_CRS_STACK_SIZE
	.align		4
.L_2229:
        /*0138*/ 	.byte	0x04, 0x1e
        /*013a*/ 	.short	(.L_2231 - .L_2230)
.L_2230:
        /*013c*/ 	.word	0x00000000


	//----- nvinfo : EIATTR_CBANK_PARAM_SIZE
	.align		4
.L_2231:
        /*0140*/ 	.byte	0x03, 0x19
        /*0142*/ 	.short	0x0118


	//----- nvinfo : EIATTR_PARAM_CBANK
	.align		4
        /*0144*/ 	.byte	0x04, 0x0a
        /*0146*/ 	.short	(.L_2233 - .L_2232)
	.align		4
.L_2232:
        /*0148*/ 	.word	index@(.nv.constant0._Z25selective_scan_fwd_kernelI32Selective_Scan_fwd_kernel_traitsILi32ELi4ELi1ELb0ELb0ELb0ELb1EN3c104HalfENS1_7complexIfEEEEv13SSMParamsBase)
        /*014c*/ 	.short	0x0380
        /*014e*/ 	.short	0x0118


	//----- nvinfo : EIATTR_SW_WAR
	.align		4
.L_2233:
        /*0150*/ 	.byte	0x04, 0x36
        /*0152*/ 	.short	(.L_2235 - .L_2234)
.L_2234:
        /*0154*/ 	.word	0x00000008
.L_2235:


//--------------------- .nv.info._Z25selective_scan_fwd_kernelI32Selective_Scan_fwd_kernel_traitsILi32ELi4ELi1ELb0ELb0ELb1ELb0EN3c104HalfENS1_7complexIfEEEEv13SSMParamsBase --------------------------
	.section	.nv.info._Z25selective_scan_fwd_kernelI32Selective_Scan_fwd_kernel_traitsILi32ELi4ELi1ELb0ELb0ELb1ELb0EN3c104HalfENS1_7complexIfEEEEv13SSMParamsBase,"",@"SHT_CUDA_INFO"
	.sectionflags	@""
	.align	4


	//----- nvinfo : EIATTR_CUDA_API_VERSION
	.align		4
        /*0000*/ 	.byte	0x04, 0x37
        /*0002*/ 	.short	(.L_2237 - .L_2236)
.L_2236:
        /*0004*/ 	.word	0x00000082


	//----- nvinfo : EIATTR_KPARAM_INFO
	.align		4
.L_2237:
        /*0008*/ 	.byte	0x04, 0x17
        /*000a*/ 	.short	(.L_2239 - .L_2238)
.L_2238:
        /*000c*/ 	.word	0x00000000
        /*0010*/ 	.short	0x0000
        /*0012*/ 	.short	0x0000
        /*0014*/ 	.byte	0x00, 0xf0, 0x61, 0x04


	//----- nvinfo : EIATTR_SPARSE_MMA_MASK
	.align		4
.L_2239:
        /*0018*/ 	.byte	0x03, 0x50
        /*001a*/ 	.short	0x0000


	//----- nvinfo : EIATTR_MAXREG_COUNT
	.align		4
        /*001c*/ 	.byte	0x03, 0x1b
        /*001e*/ 	.short	0x00ff


	//----- nvinfo : EIATTR_NUM_BARRIERS
	.align		4
        /*0020*/ 	.byte	0x02, 0x4c
        /*0022*/ 	.byte	0x01
	.zero		1


	//----- nvinfo : EIATTR_MERCURY_ISA_VERSION
	.align		4
        /*0024*/ 	.byte	0x03, 0x5f
        /*0026*/ 	.short	0x0101


	//----- nvinfo : EIATTR_COOP_GROUP_MASK_REGIDS
	.align		4
        /*0028*/ 	.byte	0x04, 0x29
        /*002a*/ 	.short	(.L_2241 - .L_2240)


	//   ....[0]....
.L_2240:
        /*002c*/ 	.word	0xffffffff


	//   ....[1]....
        /*0030*/ 	.word	0xffffffff


	//   ....[2]....
        /*0034*/ 	.word	0xffffffff


	//   ....[3]....
        /*0038*/ 	.word	0xffffffff


	//   ....[4]....
        /*003c*/ 	.word	0xffffffff


	//   ....[5]....
        /*0040*/ 	.word	0xffffffff


	//   ....[6]....
        /*0044*/ 	.word	0xffffffff


	//   ....[7]....
        /*0048*/ 	.word	0xffffffff


	//   ....[8]....
        /*004c*/ 	.word	0xffffffff


	//   ....[9]....
        /*0050*/ 	.word	0xffffffff


	//   ....[10]....
        /*0054*/ 	.word	0xffffffff


	//   ....[11]....
        /*0058*/ 	.word	0xffffffff


	//   ....[12]....
        /*005c*/ 	.word	0xffffffff


	//   ....[13]....
        /*0060*/ 	.word	0xffffffff


	//   ....[14]....
        /*0064*/ 	.word	0xffffffff


	//   ....[15]....
        /*0068*/ 	.word	0xffffffff


	//   ....[16]....
        /*006c*/ 	.word	0xffffffff


	//   ....[17]....
        /*0070*/ 	.word	0xffffffff


	//   ....[18]....
        /*0074*/ 	.word	0xffffffff


	//   ....[19]....
        /*0078*/ 	.word	0xffffffff


	//   ....[20]....
        /*007c*/ 	.word	0xffffffff


	//   ....[21]....
        /*0080*/ 	.word	0xffffffff


	//   ....[22]....
        /*0084*/ 	.word	0xffffffff


	//   ....[23]....
        /*0088*/ 	.word	0xffffffff


	//   ....[24]....
        /*008c*/ 	.word	0xffffffff


	//   ....[25]....
        /*0090*/ 	.word	0xffffffff


	//   ....[26]....
        /*0094*/ 	.word	0xffffffff


	//   ....[27]....
        /*0098*/ 	.word	0xffffffff


	//----- nvinfo : EIATTR_COOP_GROUP_INSTR_OFFSETS
	.align		4
.L_2241:
        /*009c*/ 	.byte	0x04, 0x28
        /*009e*/ 	.short	(.L_2243 - .L_2242)


	//   ....[0]....
.L_2242:
        /*00a0*/ 	.word	0x000009b0


	//   ....[1]....
        /*00a4*/ 	.word	0x00000a70


	//   ....[2]....
        /*00a8*/ 	.word	0x00001d20


	//   ....[3]....
        /*00ac*/ 	.word	0x00001d50


	//   ....[4]....
        /*00b0*/ 	.word	0x00001d70


	//   ....[5]....
        /*00b4*/ 	.word	0x00001d80


	//   ....[6]....
        /*00b8*/ 	.word	0x00001e10


	//   ....[7]....
        /*00bc*/ 	.word	0x00001e50


	//   ....[8]....
        /*00c0*/ 	.word	0x00001e60


	//   ....[9]....
        /*00c4*/ 	.word	0x00001e70


	//   ....[10]....
        /*00c8*/ 	.word	0x00001f10


	//   ....[11]....
        /*00cc*/ 	.word	0x00001f40


	//   ....[12]....
        /*00d0*/ 	.word	0x00001f50


	//   ....[13]....
        /*00d4*/ 	.word	0x00001f60


	//   ....[14]....
        /*00d8*/ 	.word	0x00002000


	//   ....[15]....
        /*00dc*/ 	.word	0x00002030


	//   ....[16]....
        /*00e0*/ 	.word	0x00002040


	//   ....[17]....
        /*00e4*/ 	.word	0x00002050


	//   ....[18]....
        /*00e8*/ 	.word	0x00002110


	//   ....[19]....
        /*00ec*/ 	.word	0x00002140


	//   ....[20]....
        /*00f0*/ 	.word	0x00002150


	//   ....[21]....
        /*00f4*/ 	.word	0x00002160


	//   ....[22]....
        /*00f8*/ 	.word	0x00002470


	//   ....[23]....
        /*00fc*/ 	.word	0x00002580


	//   ....[24]....
        /*0100*/ 	.word	0x00002590


	//   ....[25]....
        /*0104*/ 	.word	0x000025a0


	//   ....[26]....
        /*0108*/ 	.word	0x000025b0


	//   ....[27]....
        /*010c*/ 	.word	0x00002cf0


	//----- nvinfo : EIATTR_VRC_CTA_INIT_COUNT
	.align		4
.L_2243:
        /*0110*/ 	.byte	0x02, 0x4a
	.zero		1
	.zero		1


	//----- nvinfo : EIATTR_EXIT_INSTR_OFFSETS
	.align		4
        /*0114*/ 	.byte	0x04, 0x1c
        /*0116*/ 	.short	(.L_2245 - .L_2244)


	//   ....[0]....
.L_2244:
        /*0118*/ 	.word	0x000003b0


	//   ....[1]....
        /*011c*/ 	.word	0x00002f10


	//----- nvinfo : EIATTR_MAX_THREADS
	.align		4
.L_2245:
        /*0120*/ 	.byte	0x04, 0x05
        /*0122*/ 	.short	(.L_2247 - .L_2246)
.L_2246:
        /*0124*/ 	.word	0x00000020
        /*0128*/ 	.word	0x00000001
        /*012c*/ 	.word	0x00000001


	//----- nvinfo : EIATTR_CRS_STACK_SIZE
	.align		4
.L_2247:
        /*0130*/ 	.byte	0x04, 0x1e
        /*0132*/ 	.short	(.L_2249 - .L_2248)
.L_2248:
        /*0134*/ 	.word	0x00000000


	//----- nvinfo : EIATTR_CBANK_PARAM_SIZE
	.align		4
.L_2249:
        /*0138*/ 	.byte	0x03, 0x19
        /*013a*/ 	.short	0x0118


	//----- nvinfo : EIATTR_PARAM_CBANK
	.align		4
        /*013c*/ 	.byte	0x04, 0x0a
        /*013e*/ 	.short	(.L_2251 - .L_2250)
	.align		4
.L_2250:
        /*0140*/ 	.word	index@(.nv.constant0._Z25selective_scan_fwd_kernelI32Selective_Scan_fwd_kernel_traitsILi32ELi4ELi1ELb0ELb0ELb1ELb0EN3c104HalfENS1_7complexIfEEEEv13SSMParamsBase)
        /*0144*/ 	.short	0x0380
        /*0146*/ 	.short	0x0118


	//----- nvinfo : EIATTR_SW_WAR
	.align		4
.L_2251:
        /*0148*/ 	.byte	0x04, 0x36
        /*014a*/ 	.short	(.L_2253 - .L_2252)
.L_2252:
        /*014c*/ 	.word	0x00000008
.L_2253:


//--------------------- .nv.info._Z25selective_scan_fwd_kernelI32Selective_Scan_fwd_kernel_traitsILi32ELi4ELi1ELb0ELb0ELb1ELb1EN3c104HalfENS1_7complexIfEEEEv13SSMParamsBase --------------------------
	.section	.nv.info._Z25selective_scan_fwd_kernelI32Selective_Scan_fwd_kernel_traitsILi32ELi4ELi1ELb0ELb0ELb1ELb1EN3c104HalfENS1_7complexIfEEEEv13SSMParamsBase,"",@"SHT_CUDA_INFO"
	.sectionflags	@""
	.align	4


	//----- nvinfo : EIATTR_CUDA_API_VERSION
	.align		4
        /*0000*/ 	.byte	0x04, 0x37
        /*0002*/ 	.short	(.L_2255 - .L_2254)
.L_2254:
        /*0004*/ 	.word	0x00000082


	//----- nvinfo : EIATTR_KPARAM_INFO
	.align		4
.L_2255:
        /*0008*/ 	.byte	0x04, 0x17
        /*000a*/ 	.short	(.L_2257 - .L_2256)
.L_2256:
        /*000c*/ 	.word	0x00000000
        /*0010*/ 	.short	0x0000
        /*0012*/ 	.short	0x0000
        /*0014*/ 	.byte	0x00, 0xf0, 0x61, 0x04


	//----- nvinfo : EIATTR_SPARSE_MMA_MASK
	.align		4
.L_2257:
        /*0018*/ 	.byte	0x03, 0x50
        /*001a*/ 	.short	0x0000


	//----- nvinfo : EIATTR_MAXREG_COUNT
	.align		4
        /*001c*/ 	.byte	0x03, 0x1b
        /*001e*/ 	.short	0x00ff


	//----- nvinfo : EIATTR_NUM_BARRIERS
	.align		4
        /*0020*/ 	.byte	0x02, 0x4c
        /*0022*/ 	.byte	0x01
	.zero		1


	//----- nvinfo : EIATTR_MERCURY_ISA_VERSION
	.align		4
        /*0024*/ 	.byte	0x03, 0x5f
        /*0026*/ 	.short	0x0101


	//----- nvinfo : EIATTR_COOP_GROUP_MASK_REGIDS
	.align		4
        /*0028*/ 	.byte	0x04, 0x29
        /*002a*/ 	.short	(.L_2259 - .L_2258)


	//   ....[0]....
.L_2258:
        /*002c*/ 	.word	0xffffffff


	//   ....[1]....
        /*0030*/ 	.word	0xffffffff


	//   ....[2]....
        /*0034*/ 	.word	0xffffffff


	//   ....[3]....
        /*0038*/ 	.word	0xffffffff


	//   ....[4]....
        /*003c*/ 	.word	0xffffffff


	//   ....[5]....
        /*0040*/ 	.word	0xffffffff


	//   ....[6]....
        /*0044*/ 	.word	0xffffffff


	//   ....[7]....
        /*0048*/ 	.word	0xffffffff


	//   ....[8]....
        /*004c*/ 	.word	0xffffffff


	//   ....[9]....
        /*0050*/ 	.word	0xffffffff


	//   ....[10]....
        /*0054*/ 	.word	0xffffffff


	//   ....[11]....
        /*0058*/ 	.word	0xffffffff


	//   ....[12]....
        /*005c*/ 	.word	0xffffffff


	//   ....[13]....
        /*0060*/ 	.word	0xffffffff


	//   ....[14]....
        /*0064*/ 	.word	0xffffffff


	//   ....[15]....
        /*0068*/ 	.word	0xffffffff


	//   ....[16]....
        /*006c*/ 	.word	0xffffffff


	//   ....[17]....
        /*0070*/ 	.word	0xffffffff


	//   ....[18]....
        /*0074*/ 	.word	0xffffffff


	//   ....[19]....
        /*0078*/ 	.word	0xffffffff


	//   ....[20]....
        /*007c*/ 	.word	0xffffffff


	//   ....[21]....
        /*0080*/ 	.word	0xffffffff


	//   ....[22]....
        /*0084*/ 	.word	0xffffffff


	//   ....[23]....
        /*0088*/ 	.word	0xffffffff


	//   ....[24]....
        /*008c*/ 	.word	0xffffffff


	//   ....[25]....
        /*0090*/ 	.word	0xffffffff


	//   ....[26]....
        /*0094*/ 	.word	0xffffffff


	//   ....[27]....
        /*0098*/ 	.word	0xffffffff


	//   ....[28]....
        /*009c*/ 	.word	0xffffffff


	//   ....[29]....
        /*00a0*/ 	.word	0xffffffff


	//----- nvinfo : EIATTR_COOP_GROUP_INSTR_OFFSETS
	.align		4
.L_2259:
        /*00a4*/ 	.byte	0x04, 0x28
        /*00a6*/ 	.short	(.L_2261 - .L_2260)


	//   ....[0]....
.L_2260:
        /*00a8*/ 	.word	0x000009c0


	//   ....[1]....
        /*00ac*/ 	.word	0x00000a80


	//   ....[2]....
        /*00b0*/ 	.word	0x00001d30


	//   ....[3]....
        /*00b4*/ 	.word	0x00001d60


	//   ....[4]....
        /*00b8*/ 	.word	0x00001d80


	//   ....[5]....
        /*00bc*/ 	.word	0x00001d90


	//   ....[6]....
        /*00c0*/ 	.word	0x00001e50


	//   ....[7]....
        /*00c4*/ 	.word	0x00001e60


	//   ....[8]....
        /*00c8*/ 	.word	0x00001e70


	//   ....[9]....
        /*00cc*/ 	.word	0x00001e80


	//   ....[10]....
        /*00d0*/ 	.word	0x00001f40


	//   ....[11]....
        /*00d4*/ 	.word	0x00001f50


	//   ....[12]....
        /*00d8*/ 	.word	0x00001f60


	//   ....[13]....
        /*00dc*/ 	.word	0x00001f70


	//   ....[14]....
        /*00e0*/ 	.word	0x00002020


	//   ....[15]....
        /*00e4*/ 	.word	0x00002040


	//   ....[16]....
        /*00e8*/ 	.word	0x00002050


	//   ....[17]....
        /*00ec*/ 	.word	0x00002060


	//   ....[18]....
        /*00f0*/ 	.word	0x00002120


	//   ....[19]....
        /*00f4*/ 	.word	0x00002150


	//   ....[20]....
        /*00f8*/ 	.word	0x00002170


	//   ....[21]....
        /*00fc*/ 	.word	0x00002180


	//   ....[22]....
        /*0100*/ 	.word	0x00002490


	//   ....[23]....
        /*0104*/ 	.word	0x000025a0


	//   ....[24]....
        /*0108*/ 	.word	0x000025b0


	//   ....[25]....
        /*010c*/ 	.word	0x000025c0


	//   ....[26]....
        /*0110*/ 	.word	0x000025d0


	//   ....[27]....
        /*0114*/ 	.word	0x00002d40


	//   ....[28]....
        /*0118*/ 	.word	0x000030a0


	//   ....[29]....
        /*011c*/ 	.word	0x000032f0


	//----- nvinfo : EIATTR_VRC_CTA_INIT_COUNT
	.align		4
.L_2261:
        /*0120*/ 	.byte	0x02, 0x4a
	.zero		1
	.zero		1


	//----- nvinfo : EIATTR_EXIT_INSTR_OFFSETS
	.align		4
        /*0124*/ 	.byte	0x04, 0x1c
        /*0126*/ 	.short	(.L_2263 - .L_2262)


	//   ....[0]....
.L_2262:
        /*0128*/ 	.word	0x000003c0


	//   ....[1]....
        /*012c*/ 	.word	0x000034b0


	//----- nvinfo : EIATTR_MAX_THREADS
	.align		4
.L_2263:
        /*0130*/ 	.byte	0x04, 0x05
        /*0132*/ 	.short	(.L_2265 - .L_2264)
.L_2264:
        /*0134*/ 	.word	0x00000020
        /*0138*/ 	.word	0x00000001
        /*013c*/ 	.word	0x00000001


	//----- nvinfo : EIATTR_CRS_STACK_SIZE
	.align		4
.L_2265:
        /*0140*/ 	.byte	0x04, 0x1e
        /*0142*/ 	.short	(.L_2267 - .L_2266)
.L_2266:
        /*0144*/ 	.word	0x00000000


	//----- nvinfo : EIATTR_CBANK_PARAM_SIZE
	.align		4
.L_2267:
        /*0148*/ 	.byte	0x03, 0x19
        /*014a*/ 	.short	0x0118


	//----- nvinfo : EIATTR_PARAM_CBANK
	.align		4
        /*014c*/ 	.byte	0x04, 0x0a
        /*014e*/ 	.short	(.L_2269 - .L_2268)
	.align		4
.L_2268:
        /*0150*/ 	.word	index@(.nv.constant0._Z25selective_scan_fwd_kernelI32Selective_Scan_fwd_kernel_traitsILi32ELi4ELi1ELb0ELb0ELb1ELb1EN3c104HalfENS1_7complexIfEEEEv13SSMParamsBase)
        /*0154*/ 	.short	0x0380
        /*0156*/ 	.short	0x0118


	//----- nvinfo : EIATTR_SW_WAR
	.align		4
.L_2269:
        /*0158*/ 	.byte	0x04, 0x36
        /*015a*/ 	.short	(.L_2271 - .L_2270)
.L_2270:
        /*015c*/ 	.word	0x00000008
.L_2271:


//--------------------- .nv.info._Z25selective_scan_fwd_kernelI32Selective_Scan_fwd_kernel_traitsILi32ELi4ELi1ELb0ELb1ELb0ELb0EN3c104HalfENS1_7complexIfEEEEv13SSMParamsBase --------------------------
	.section	.nv.info._Z25selective_scan_fwd_kernelI32Selective_Scan_fwd_kernel_traitsILi32ELi4ELi1ELb0ELb1ELb0ELb0EN3c104HalfENS1_7complexIfEEEEv13SSMParamsBase,"",@"SHT_CUDA_INFO"
	.sectionflags	@""
	.align	4


	//----- nvinfo : EIATTR_CUDA_API_VERSION
	.align		4
        /*0000*/ 	.byte	0x04, 0x37
        /*0002*/ 	.short	(.L_2273 - .L_2272)
.L_2272:
        /*0004*/ 	.word	0x00000082


	//----- nvinfo : EIATTR_KPARAM_INFO
	.align		4
.L_2273:
        /*0008*/ 	.byte	0x04, 0x17
        /*000a*/ 	.short	(.L_2275 - .L_2274)
.L_2274:
        /*000c*/ 	.word	0x00000000
        /*0010*/ 	.short	0x0000
        /*0012*/ 	.short	0x0000
        /*0014*/ 	.byte	0x00, 0xf0, 0x61, 0x04


	//----- nvinfo : EIATTR_SPARSE_MMA_MASK
	.align		4
.L_2275:
        /*0018*/ 	.byte	0x03, 0x50
        /*001a*/ 	.short	0x0000


	//----- nvinfo : EIATTR_MAXREG_COUNT
	.align		4
        /*001c*/ 	.byte	0x03, 0x1b
        /*001e*/ 	.short	0x00ff


	//----- nvinfo : EIATTR_NUM_BARRIERS
	.align		4
        /*0020*/ 	.byte	0x02, 0x4c
        /*0022*/ 	.byte	0x01
	.zero		1


	//----- nvinfo : EIATTR_MERCURY_ISA_VERSION
	.align		4
        /*0024*/ 	.byte	0x03, 0x5f
        /*0026*/ 	.short	0x0101


	//----- nvinfo : EIATTR_COOP_GROUP_MASK_REGIDS
	.align		4
        /*0028*/ 	.byte	0x04, 0x29
        /*002a*/ 	.short	(.L_2277 - .L_2276)


	//   ....[0]....
.L_2276:
        /*002c*/ 	.word	0xffffffff


	//   ....[1]....
        /*0030*/ 	.word	0xffffffff


	//   ....[2]....
        /*0034*/ 	.word	0xffffffff


	//   ....[3]....
        /*0038*/ 	.word	0xffffffff


	//   ....[4]....
        /*003c*/ 	.word	0xffffffff


	//   ....[5]....
        /*0040*/ 	.word	0xffffffff


	//   ....[6]....
        /*0044*/ 	.word	0xffffffff


	//   ....[7]....
        /*0048*/ 	.word	0xffffffff


	//   ....[8]....
        /*004c*/ 	.word	0xffffffff


	//   ....[9]....
        /*0050*/ 	.word	0xffffffff


	//   ....[10]....
        /*0054*/ 	.word	0xffffffff


	//   ....[11]....
        /*0058*/ 	.word	0xffffffff


	//   ....[12]....
        /*005c*/ 	.word	0xffffffff


	//   ....[13]....
        /*0060*/ 	.word	0xffffffff


	//   ....[14]....
        /*0064*/ 	.word	0xffffffff


	//   ....[15]....
        /*0068*/ 	.word	0xffffffff


	//   ....[16]....
        /*006c*/ 	.word	0xffffffff


	//   ....[17]....
        /*0070*/ 	.word	0xffffffff


	//   ....[18]....
        /*0074*/ 	.word	0xffffffff


	//   ....[19]....
        /*0078*/ 	.word	0xffffffff


	//   ....[20]....
        /*007c*/ 	.word	0xffffffff


	//   ....[21]....
        /*0080*/ 	.word	0xffffffff


	//   ....[22]....
        /*0084*/ 	.word	0xffffffff


	//   ....[23]....
        /*0088*/ 	.word	0xffffffff


	//   ....[24]....
        /*008c*/ 	.word	0xffffffff


	//   ....[25]....
        /*0090*/ 	.word	0xffffffff


	//   ....[26]....
        /*0094*/ 	.word	0xffffffff


	//   ....[27]....
        /*0098*/ 	.word	0xffffffff


	//----- nvinfo : EIATTR_COOP_GROUP_INSTR_OFFSETS
	.align		4
.L_2277:
        /*009c*/ 	.byte	0x04, 0x28
        /*009e*/ 	.short	(.L_2279 - .L_2278)


	//   ....[0]....
.L_2278:
        /*00a0*/ 	.word	0x000009b0


	//   ....[1]....
        /*00a4*/ 	.word	0x00000a70


	//   ....[2]....
        /*00a8*/ 	.word	0x00001a30


	//   ....[3]....
        /*00ac*/ 	.word	0x000020b0


	//   ....[4]....
        /*00b0*/ 	.word	0x000020d0


	//   ....[5]....
        /*00b4*/ 	.word	0x00002100


	//   ....[6]....
        /*00b8*/ 	.word	0x00002120


	//   ....[7]....
        /*00bc*/ 	.word	0x00002190


	//   ....[8]....
        /*00c0*/ 	.word	0x000021c0


	//   ....[9]....
        /*00c4*/ 	.word	0x000021f0


	//   ....[10]....
        /*00c8*/ 	.word	0x00002210


	//   ....[11]....
        /*00cc*/ 	.word	0x000022a0


	//   ....[12]....
        /*00d0*/ 	.word	0x000022d0


	//   ....[13]....
        /*00d4*/ 	.word	0x000022e0


	//   ....[14]....
        /*00d8*/ 	.word	0x000022f0


	//   ....[15]....
        /*00dc*/ 	.word	0x00002390


	//   ....[16]....
        /*00e0*/ 	.word	0x000023c0


	//   ....[17]....
        /*00e4*/ 	.word	0x000023d0


	//   ....[18]....
        /*00e8*/ 	.word	0x000023e0


	//   ....[19]....
        /*00ec*/ 	.word	0x000024a0


	//   ....[20]....
        /*00f0*/ 	.word	0x000024b0


	//   ....[21]....
        /*00f4*/ 	.word	0x000024c0


	//   ....[22]....
        /*00f8*/ 	.word	0x000024d0


	//   ....[23]....
        /*00fc*/ 	.word	0x000026c0


	//   ....[24]....
        /*0100*/ 	.word	0x000026d0


	//   ....[25]....
        /*0104*/ 	.word	0x000026e0


	//   ....[26]....
        /*0108*/ 	.word	0x000026f0


	//   ....[27]....
        /*010c*/ 	.word	0x00002c90


	//----- nvinfo : EIATTR_VRC_CTA_INIT_COUNT
	.align		4
.L_2279:
        /*0110*/ 	.byte	0x02, 0x4a
	.zero		1
	.zero		1


	//----- nvinfo : EIATTR_EXIT_INSTR_OFFSETS
	.align		4
        /*0114*/ 	.byte	0x04, 0x1c
        /*0116*/ 	.short	(.L_2281 - .L_2280)


	//   ....[0]....
.L_2280:
        /*0118*/ 	.word	0x000003b0


	//   ....[1]....
        /*011c*/ 	.word	0x00002ec0


	//----- nvinfo : EIATTR_MAX_THREADS
	.align		4
.L_2281:
        /*0120*/ 	.byte	0x04, 0x05
        /*0122*/ 	.short	(.L_2283 - .L_2282)
.L_2282:
        /*0124*/ 	.word	0x00000020
        /*0128*/ 	.word	0x00000001
        /*012c*/ 	.word	0x00000001


	//----- nvinfo : EIATTR_CRS_STACK_SIZE
	.align		4
.L_2283:
        /*0130*/ 	.byte	0x04, 0x1e
        /*0132*/ 	.short	(.L_2285 - .L_2284)
.L_2284:
        /*0134*/ 	.word	0x00000000


	//----- nvinfo : EIATTR_CBANK_PARAM_SIZE
	.align		4
.L_2285:
        /*0138*/ 	.byte	0x03, 0x19
        /*013a*/ 	.short	0x0118


	//----- nvinfo : EIATTR_PARAM_CBANK
	.align		4
        /*013c*/ 	.byte	0x04, 0x0a
        /*013e*/ 	.short	(.L_2287 - .L_2286)
	.align		4
.L_2286:
        /*0140*/ 	.word	index@(.nv.constant0._Z25selective_scan_fwd_kernelI32Selective_Scan_fwd_kernel_traitsILi32ELi4ELi1ELb0ELb1ELb0ELb0EN3c104HalfENS1_7complexIfEEEEv13SSMParamsBase)
        /*0144*/ 	.short	0x0380
        /*0146*/ 	.short	0x0118


	//----- nvinfo : EIATTR_SW_WAR
	.align		4
.L_2287:
        /*0148*/ 	.byte	0x04, 0x36
        /*014a*/ 	.short	(.L_2289 - .L_2288)
.L_2288:
        /*014c*/ 	.word	0x00000008
.L_2289:


//--------------------- .nv.info._Z25selective_scan_fwd_kernelI32Selective_Scan_fwd_kernel_traitsILi32ELi4ELi1ELb0ELb1ELb0ELb1EN3c104HalfENS1_7complexIfEEEEv13SSMParamsBase --------------------------
	.section	.nv.info._Z25selective_scan_fwd_kernelI32Selective_Scan_fwd_kernel_traitsILi32ELi4ELi1ELb0ELb1ELb0ELb1EN3c104HalfENS1_7complexIfEEEEv13SSMParamsBase,"",@"SHT_CUDA_INFO"
	.sectionflags	@""
	.align	4


	//----- nvinfo : EIATTR_CUDA_API_VERSION
	.align		4
        /*0000*/ 	.byte	0x04, 0x37
        /*0002*/ 	.short	(.L_2291 - .L_2290)
.L_2290:
        /*0004*/ 	.word	0x00000082


	//----- nvinfo : EIATTR_KPARAM_INFO
	.align		4
.L_2291:
        /*0008*/ 	.byte	0x04, 0x17
        /*000a*/ 	.short	(.L_2293 - .L_2292)
.L_2292:
        /*000c*/ 	.word	0x00000000
        /*0010*/ 	.short	0x0000
        /*0012*/ 	.short	0x0000
        /*0014*/ 	.byte	0x00, 0xf0, 0x61, 0x04


	//----- nvinfo : EIATTR_SPARSE_MMA_MASK
	.align		4
.L_2293:
        /*0018*/ 	.byte	0x03, 0x50
        /*001a*/ 	.short	0x0000


	//----- nvinfo : EIATTR_MAXREG_COUNT
	.align		4
        /*001c*/ 	.byte	0x03, 0x1b
        /*001e*/ 	.short	0x00ff


	//----- nvinfo : EIATTR_NUM_BARRIERS
	.align		4
        /*0020*/ 	.byte	0x02, 0x4c
        /*0022*/ 	.byte	0x01
	.zero		1


	//----- nvinfo : EIATTR_MERCURY_ISA_VERSION
	.align		4
        /*0024*/ 	.byte	0x03, 0x5f
        /*0026*/ 	.short	0x0101


	//----- nvinfo : EIATTR_COOP_GROUP_MASK_REGIDS
	.align		4
        /*0028*/ 	.byte	0x04, 0x29
        /*002a*/ 	.short	(.L_2295 - .L_2294)


	//   ....[0]....
.L_2294:
        /*002c*/ 	.word	0xffffffff


	//   ....[1]....
        /*0030*/ 	.word	0xffffffff


	//   ....[2]....
        /*0034*/ 	.word	0xffffffff


	//   ....[3]....
        /*0038*/ 	.word	0xffffffff


	//   ....[4]....
        /*003c*/ 	.word	0xffffffff


	//   ....[5]....
        /*0040*/ 	.word	0xffffffff


	//   ....[6]....
        /*0044*/ 	.word	0xffffffff


	//   ....[7]....
        /*0048*/ 	.word	0xffffffff


	//   ....[8]....
        /*004c*/ 	.word	0xffffffff


	//   ....[9]....
        /*0050*/ 	.word	0xffffffff


	//   ....[10]....
        /*0054*/ 	.word	0xffffffff


	//   ....[11]....
        /*0058*/ 	.word	0xffffffff


	//   ....[12]....
        /*005c*/ 	.word	0xffffffff


	//   ....[13]....
        /*0060*/ 	.word	0xffffffff


	//   ....[14]....
        /*0064*/ 	.word	0xffffffff


	//   ....[15]....
        /*0068*/ 	.word	0xffffffff


	//   ....[16]....
        /*006c*/ 	.word	0xffffffff


	//   ....[17]....
        /*0070*/ 	.word	0xffffffff


	//   ....[18]....
        /*0074*/ 	.word	0xffffffff


	//   ....[19]....
        /*0078*/ 	.word	0xffffffff


	//   ....[20]....
        /*007c*/ 	.word	0xffffffff


	//   ....[21]....
        /*0080*/ 	.word	0xffffffff


	//   ....[22]....
        /*0084*/ 	.word	0xffffffff


	//   ....[23]....
        /*0088*/ 	.word	0xffffffff


	//   ....[24]....
        /*008c*/ 	.word	0xffffffff


	//   ....[25]....
        /*0090*/ 	.word	0xffffffff


	//   ....[26]....
        /*0094*/ 	.word	0xffffffff


	//   ....[27]....
        /*0098*/ 	.word	0xffffffff


	//   ....[28]....
        /*009c*/ 	.word	0xffffffff


	//   ....[29]....
        /*00a0*/ 	.word	0xffffffff


	//----- nvinfo : EIATTR_COOP_GROUP_INSTR_OFFSETS
	.align		4
.L_2295:
        /*00a4*/ 	.byte	0x04, 0x28
        /*00a6*/ 	.short	(.L_2297 - .L_2296)


	//   ....[0]....
.L_2296:
        /*00a8*/ 	.word	0x000009b0


	//   ....[1]....
        /*00ac*/ 	.word	0x00000a70


	//   ....[2]....
        /*00b0*/ 	.word	0x00001a40


	//   ....[3]....
        /*00b4*/ 	.word	0x000020b0


	//   ....[4]....
        /*00b8*/ 	.word	0x000020d0


	//   ....[5]....
        /*00bc*/ 	.word	0x00002100


	//   ....[6]....
        /*00c0*/ 	.word	0x00002130


	//   ....[7]....
        /*00c4*/ 	.word	0x000021b0


	//   ....[8]....
        /*00c8*/ 	.word	0x000021e0


	//   ....[9]....
        /*00cc*/ 	.word	0x00002200


	//   ....[10]....
        /*00d0*/ 	.word	0x00002220


	//   ....[11]....
        /*00d4*/ 	.word	0x000022b0


	//   ....[12]....
        /*00d8*/ 	.word	0x000022e0


	//   ....[13]....
        /*00dc*/ 	.word	0x000022f0


	//   ....[14]....
        /*00e0*/ 	.word	0x00002300


	//   ....[15]....
        /*00e4*/ 	.word	0x000023a0


	//   ....[16]....
        /*00e8*/ 	.word	0x000023d0


	//   ....[17]....
        /*00ec*/ 	.word	0x000023e0


	//   ....[18]....
        /*00f0*/ 	.word	0x000023f0


	//   ....[19]....
        /*00f4*/ 	.word	0x000024b0


	//   ....[20]....
        /*00f8*/ 	.word	0x000024c0


	//   ....[21]....
        /*00fc*/ 	.word	0x000024d0


	//   ....[22]....
        /*0100*/ 	.word	0x000024e0


	//   ....[23]....
        /*0104*/ 	.word	0x000026d0


	//   ....[24]....
        /*0108*/ 	.word	0x000026e0


	//   ....[25]....
        /*010c*/ 	.word	0x000026f0


	//   ....[26]....
        /*0110*/ 	.word	0x00002700


	//   ....[27]....
        /*0114*/ 	.word	0x00002cf0


	//   ....[28]....
        /*0118*/ 	.word	0x00003000


	//   ....[29]....
        /*011c*/ 	.word	0x00003230


	//----- nvinfo : EIATTR_VRC_CTA_INIT_COUNT
	.align		4
.L_2297:
        /*0120*/ 	.byte	0x02, 0x4a
	.zero		1
	.zero		1


	//----- nvinfo : EIATTR_EXIT_INSTR_OFFSETS
	.align		4
        /*0124*/ 	.byte	0x04, 0x1c
        /*0126*/ 	.short	(.L_2299 - .L_2298)


	//   ....[0]....
.L_2298:
        /*0128*/ 	.word	0x000003b0


	//   ....[1]....
        /*012c*/ 	.word	0x00003450


	//----- nvinfo : EIATTR_MAX_THREADS
	.align		4
.L_2299:
        /*0130*/ 	.byte	0x04, 0x05
        /*0132*/ 	.short	(.L_2301 - .L_2300)
.L_2300:
        /*0134*/ 	.word	0x00000020
        /*0138*/ 	.word	0x00000001
        /*013c*/ 	.word	0x00000001


	//----- nvinfo : EIATTR_CRS_STACK_SIZE
	.align		4
.L_2301:
        /*0140*/ 	.byte	0x04, 0x1e
        /*0142*/ 	.short	(.L_2303 - .L_2302)
.L_2302:
        /*0144*/ 	.word	0x00000000


	//----- nvinfo : EIATTR_CBANK_PARAM_SIZE
	.align		4
.L_2303:
        /*0148*/ 	.byte	0x03, 0x19
        /*014a*/ 	.short	0x0118


	//----- nvinfo : EIATTR_PARAM_CBANK
	.align		4
        /*014c*/ 	.byte	0x04, 0x0a
        /*014e*/ 	.short	(.L_2305 - .L_2304)
	.align		4
.L_2304:
        /*0150*/ 	.word	index@(.nv.constant0._Z25selective_scan_fwd_kernelI32Selective_Scan_fwd_kernel_traitsILi32ELi4ELi1ELb0ELb1ELb0ELb1EN3c104HalfENS1_7complexIfEEEEv13SSMParamsBase)
        /*0154*/ 	.short	0x0380
        /*0156*/ 	.short	0x0118


	//----- nvinfo : EIATTR_SW_WAR
	.align		4
.L_2305:
        /*0158*/ 	.byte	0x04, 0x36
        /*015a*/ 	.short	(.L_2307 - .L_2306)
.L_2306:
        /*015c*/ 	.word	0x00000008
.L_2307:


//--------------------- .nv.info._Z25selective_scan_fwd_kernelI32Selective_Scan_fwd_kernel_traitsILi32ELi4ELi1ELb0ELb1ELb1ELb0EN3c104HalfENS1_7complexIfEEEEv13SSMParamsBase --------------------------
	.section	.nv.info._Z25selective_scan_fwd_kernelI32Selective_Scan_fwd_kernel_traitsILi32ELi4ELi1ELb0ELb1ELb1ELb0EN3c104HalfENS1_7complexIfEEEEv13SSMParamsBase,"",@"SHT_CUDA_INFO"
	.sectionflags	@""
	.align	4


	//----- nvinfo : EIATTR_CUDA_API_VERSION
	.align		4
        /*0000*/ 	.byte	0x04, 0x37
        /*0002*/ 	.short	(.L_2309 - .L_2308)
.L_2308:
        /*0004*/ 	.word	0x00000082


	//----- nvinfo : EIATTR_KPARAM_INFO
	.align		4
.L_2309:
        /*0008*/ 	.byte	0x04, 0x17
        /*000a*/ 	.short	(.L_2311 - .L_2310)
.L_2310:
        /*000c*/ 	.word	0x00000000
        /*0010*/ 	.short	0x0000
        /*0012*/ 	.short	0x0000
        /*0014*/ 	.byte	0x00, 0xf0, 0x61, 0x04


	//----- nvinfo : EIATTR_SPARSE_MMA_MASK
	.align		4
.L_2311:
        /*0018*/ 	.byte	0x03, 0x50
        /*001a*/ 	.short	0x0000


	//----- nvinfo : EIATTR_MAXREG_COUNT
	.align		4
        /*001c*/ 	.byte	0x03, 0x1b
        /*001e*/ 	.short	0x00ff


	//----- nvinfo : EIATTR_NUM_BARRIERS
	.align		4
        /*0020*/ 	.byte	0x02, 0x4c
        /*0022*/ 	.byte	0x01
	.zero		1


	//----- nvinfo : EIATTR_MERCURY_ISA_VERSION
	.align		4
        /*0024*/ 	.byte	0x03, 0x5f
        /*0026*/ 	.short	0x0101


	//----- nvinfo : EIATTR_COOP_GROUP_MASK_REGIDS
	.align		4
        /*0028*/ 	.byte	0x04, 0x29
        /*002a*/ 	.short	(.L_2313 - .L_2312)


	//   ....[0]....
.L_2312:
        /*002c*/ 	.word	0xffffffff


	//   ....[1]....
        /*0030*/ 	.word	0xffffffff


	//   ....[2]....
        /*0034*/ 	.word	0xffffffff


	//   ....[3]....
        /*0038*/ 	.word	0xffffffff


	//   ....[4]....
        /*003c*/ 	.word	0xffffffff


	//   ....[5]....
        /*0040*/ 	.word	0xffffffff


	//   ....[6]....
        /*0044*/ 	.word	0xffffffff


	//   ....[7]....
        /*0048*/ 	.word	0xffffffff


	//   ....[8]....
        /*004c*/ 	.word	0xffffffff


	//   ....[9]....
        /*0050*/ 	.word	0xffffffff


	//   ....[10]....
        /*0054*/ 	.word	0xffffffff


	//   ....[11]....
        /*0058*/ 	.word	0xffffffff


	//   ....[12]....
        /*005c*/ 	.word	0xffffffff


	//   ....[13]....
        /*0060*/ 	.word	0xffffffff


	//   ....[14]....
        /*0064*/ 	.word	0xffffffff


	//   ....[15]....
        /*0068*/ 	.word	0xffffffff


	//   ....[16]....
        /*006c*/ 	.word	0xffffffff


	//   ....[17]....
        /*0070*/ 	.word	0xffffffff


	//   ....[18]....
        /*0074*/ 	.word	0xffffffff


	//   ....[19]....
        /*0078*/ 	.word	0xffffffff


	//   ....[20]....
        /*007c*/ 	.word	0xffffffff


	//   ....[21]....
        /*0080*/ 	.word	0xffffffff


	//   ....[22]....
        /*0084*/ 	.word	0xffffffff


	//   ....[23]....
        /*0088*/ 	.word	0xffffffff


	//   ....[24]....
        /*008c*/ 	.word	0xffffffff


	//   ....[25]....
        /*0090*/ 	.word	0xffffffff


	//   ....[26]....
        /*0094*/ 	.word	0xffffffff


	//   ....[27]....
        /*0098*/ 	.word	0xffffffff


	//   ....[28]....
        /*009c*/ 	.word	0xffffffff


	//----- nvinfo : EIATTR_COOP_GROUP_INSTR_OFFSETS
	.align		4
.L_2313:
        /*00a0*/ 	.byte	0x04, 0x28
        /*00a2*/ 	.short	(.L_2315 - .L_2314)


	//   ....[0]....
.L_2314:
        /*00a4*/ 	.word	0x000009e0


	//   ....[1]....
        /*00a8*/ 	.word	0x00000aa0


	//   ....[2]....
        /*00ac*/ 	.word	0x00001ad0


	//   ....[3]....
        /*00b0*/ 	.word	0x00002200


	//   ....[4]....
        /*00b4*/ 	.word	0x00002230


	//   ....[5]....
        /*00b8*/ 	.word	0x00002270


	//   ....[6]....
        /*00bc*/ 	.word	0x00002290


	//   ....[7]....
        /*00c0*/ 	.word	0x00002310


	//   ....[8]....
        /*00c4*/ 	.word	0x00002340


	//   ....[9]....
        /*00c8*/ 	.word	0x00002360


	//   ....[10]....
        /*00cc*/ 	.word	0x00002370


	//   ....[11]....
        /*00d0*/ 	.word	0x00002410


	//   ....[12]....
        /*00d4*/ 	.word	0x00002440


	//   ....[13]....
        /*00d8*/ 	.word	0x00002450


	//   ....[14]....
        /*00dc*/ 	.word	0x00002460


	//   ....[15]....
        /*00e0*/ 	.word	0x00002510


	//   ....[16]....
        /*00e4*/ 	.word	0x00002530


	//   ....[17]....
        /*00e8*/ 	.word	0x00002540


	//   ....[18]....
        /*00ec*/ 	.word	0x00002550


	//   ....[19]....
        /*00f0*/ 	.word	0x00002600


	//   ....[20]....
        /*00f4*/ 	.word	0x00002640


	//   ....[21]....
        /*00f8*/ 	.word	0x00002650


	//   ....[22]....
        /*00fc*/ 	.word	0x00002680


	//   ....[23]....
        /*0100*/ 	.word	0x00002730


	//   ....[24]....
        /*0104*/ 	.word	0x00002940


	//   ....[25]....
        /*0108*/ 	.word	0x00002980


	//   ....[26]....
        /*010c*/ 	.word	0x00002990


	//   ....[27]....
        /*0110*/ 	.word	0x000029a0


	//   ....[28]....
        /*0114*/ 	.word	0x00002f40


	//----- nvinfo : EIATTR_VRC_CTA_INIT_COUNT
	.align		4
.L_2315:
        /*0118*/ 	.byte	0x02, 0x4a
	.zero		1
	.zero		1


	//----- nvinfo : EIATTR_EXIT_INSTR_OFFSETS
	.align		4
        /*011c*/ 	.byte	0x04, 0x1c
        /*011e*/ 	.short	(.L_2317 - .L_2316)


	//   ....[0]....
.L_2316:
        /*0120*/ 	.word	0x00000450


	//   ....[1]....
        /*0124*/ 	.word	0x000031c0


	//----- nvinfo : EIATTR_MAX_THREADS
	.align		4
.L_2317:
        /*0128*/ 	.byte	0x04, 0x05
        /*012a*/ 	.short	(.L_2319 - .L_2318)
.L_2318:
        /*012c*/ 	.word	0x00000020
        /*0130*/ 	.word	0x00000001
        /*0134*/ 	.word	0x00000001


	//----- nvinfo : EIATTR_CRS_STACK_SIZE
	.align		4
.L_2319:
        /*0138*/ 	.byte	0x04, 0x1e
        /*013a*/ 	.short	(.L_2321 - .L_2320)
.L_2320:
        /*013c*/ 	.word	0x00000000


	//----- nvinfo : EIATTR_CBANK_PARAM_SIZE
	.align		4
.L_2321:
        /*0140*/ 	.byte	0x03, 0x19
        /*0142*/ 	.short	0x0118


	//----- nvinfo : EIATTR_PARAM_CBANK
	.align		4
        /*0144*/ 	.byte	0x04, 0x0a
        /*0146*/ 	.short	(.L_2323 - .L_2322)
	.align		4
.L_2322:
        /*0148*/ 	.word	index@(.nv.constant0._Z25selective_scan_fwd_kernelI32Selective_Scan_fwd_kernel_traitsILi32ELi4ELi1ELb0ELb1ELb1ELb0EN3c104HalfENS1_7complexIfEEEEv13SSMParamsBase)
        /*014c*/ 	.short	0x0380
        /*014e*/ 	.short	0x0118


	//----- nvinfo : EIATTR_SW_WAR
	.align		4
.L_2323:
        /*0150*/ 	.byte	0x04, 0x36
        /*0152*/ 	.short	(.L_2325 - .L_2324)
.L_2324:
        /*0154*/ 	.word	0x00000008
.L_2325:


//--------------------- .nv.info._Z25selective_scan_fwd_kernelI32Selective_Scan_fwd_kernel_traitsILi32ELi4ELi1ELb0ELb1ELb1ELb1EN3c104HalfENS1_7complexIfEEEEv13SSMParamsBase --------------------------
	.section	.nv.info._Z25selective_scan_fwd_kernelI32Selective_Scan_fwd_kernel_traitsILi32ELi4ELi1ELb0ELb1ELb1ELb1EN3c104HalfENS1_7complexIfEEEEv13SSMParamsBase,"",@"SHT_CUDA_INFO"
	.sectionflags	@""
	.align	4


	//----- nvinfo : EIATTR_CUDA_API_VERSION
	.align		4
        /*0000*/ 	.byte	0x04, 0x37
        /*0002*/ 	.short	(.L_2327 - .L_2326)
.L_2326:
        /*0004*/ 	.word	0x00000082


	//----- nvinfo : EIATTR_KPARAM_INFO
	.align		4
.L_2327:
        /*0008*/ 	.byte	0x04, 0x17
        /*000a*/ 	.short	(.L_2329 - .L_2328)
.L_2328:
        /*000c*/ 	.word	0x00000000
        /*0010*/ 	.short	0x0000
        /*0012*/ 	.short	0x0000
        /*0014*/ 	.byte	0x00, 0xf0, 0x61, 0x04


	//----- nvinfo : EIATTR_SPARSE_MMA_MASK
	.align		4
.L_2329:
        /*0018*/ 	.byte	0x03, 0x50
        /*001a*/ 	.short	0x0000


	//----- nvinfo : EIATTR_MAXREG_COUNT
	.align		4
        /*001c*/ 	.byte	0x03, 0x1b
        /*001e*/ 	.short	0x00ff


	//----- nvinfo : EIATTR_NUM_BARRIERS
	.align		4
        /*0020*/ 	.byte	0x02, 0x4c
        /*0022*/ 	.byte	0x01
	.zero		1


	//----- nvinfo : EIATTR_MERCURY_ISA_VERSION
	.align		4
        /*0024*/ 	.byte	0x03, 0x5f
        /*0026*/ 	.short	0x0101


	//----- nvinfo : EIATTR_COOP_GROUP_MASK_REGIDS
	.align		4
        /*0028*/ 	.byte	0x04, 0x29
        /*002a*/ 	.short	(.L_2331 - .L_2330)


	//   ....[0]....
.L_2330:
        /*002c*/ 	.word	0xffffffff


	//   ....[1]....
        /*0030*/ 	.word	0xffffffff


	//   ....[2]....
        /*0034*/ 	.word	0xffffffff


	//   ....[3]....
        /*0038*/ 	.word	0xffffffff


	//   ....[4]....
        /*003c*/ 	.word	0xffffffff


	//   ....[5]....
        /*0040*/ 	.word	0xffffffff


	//   ....[6]....
        /*0044*/ 	.word	0xffffffff


	//   ....[7]....
        /*0048*/ 	.word	0xffffffff


	//   ....[8]....
        /*004c*/ 	.word	0xffffffff


	//   ....[9]....
        /*0050*/ 	.word	0xffffffff


	//   ....[10]....
        /*0054*/ 	.word	0xffffffff


	//   ....[11]....
        /*0058*/ 	.word	0xffffffff


	//   ....[12]....
        /*005c*/ 	.word	0xffffffff


	//   ....[13]....
        /*0060*/ 	.word	0xffffffff


	//   ....[14]....
        /*0064*/ 	.word	0xffffffff


	//   ....[15]....
        /*0068*/ 	.word	0xffffffff


	//   ....[16]....
        /*006c*/ 	.word	0xffffffff


	//   ....[17]....
        /*0070*/ 	.word	0xffffffff


	//   ....[18]....
        /*0074*/ 	.word	0xffffffff


	//   ....[19]....
        /*0078*/ 	.word	0xffffffff


	//   ....[20]....
        /*007c*/ 	.word	0xffffffff


	//   ....[21]....
        /*0080*/ 	.word	0xffffffff


	//   ....[22]....
        /*0084*/ 	.word	0xffffffff


	//   ....[23]....
        /*0088*/ 	.word	0xffffffff


	//   ....[24]....
        /*008c*/ 	.word	0xffffffff


	//   ....[25]....
        /*0090*/ 	.word	0xffffffff


	//   ....[26]....
        /*0094*/ 	.word	0xffffffff


	//   ....[27]....
        /*0098*/ 	.word	0xffffffff


	//   ....[28]....
        /*009c*/ 	.word	0xffffffff


	//   ....[29]....
        /*00a0*/ 	.word	0xffffffff


	//   ....[30]....
        /*00a4*/ 	.word	0xffffffff


	//----- nvinfo : EIATTR_COOP_GROUP_INSTR_OFFSETS
	.align		4
.L_2331:
        /*00a8*/ 	.byte	0x04, 0x28
        /*00aa*/ 	.short	(.L_2333 - .L_2332)


	//   ....[0]....
.L_2332:
        /*00ac*/ 	.word	0x000009e0


	//   ....[1]....
        /*00b0*/ 	.word	0x00000aa0


	//   ....[2]....
        /*00b4*/ 	.word	0x00001ae0


	//   ....[3]....
        /*00b8*/ 	.word	0x00002210


	//   ....[4]....
        /*00bc*/ 	.word	0x00002240


	//   ....[5]....
        /*00c0*/ 	.word	0x00002280


	//   ....[6]....
        /*00c4*/ 	.word	0x000022a0


	//   ....[7]....
        /*00c8*/ 	.word	0x00002320


	//   ....[8]....
        /*00cc*/ 	.word	0x00002350


	//   ....[9]....
        /*00d0*/ 	.word	0x00002370


	//   ....[10]....
        /*00d4*/ 	.word	0x00002380


	//   ....[11]....
        /*00d8*/ 	.word	0x00002420


	//   ....[12]....
        /*00dc*/ 	.word	0x00002450


	//   ....[13]....
        /*00e0*/ 	.word	0x00002460


	//   ....[14]....
        /*00e4*/ 	.word	0x00002470


	//   ....[15]....
        /*00e8*/ 	.word	0x00002520


	//   ....[16]....
        /*00ec*/ 	.word	0x00002540


	//   ....[17]....
        /*00f0*/ 	.word	0x00002550


	//   ....[18]....
        /*00f4*/ 	.word	0x00002560


	//   ....[19]....
        /*00f8*/ 	.word	0x00002610


	//   ....[20]....
        /*00fc*/ 	.word	0x00002650


	//   ....[21]....
        /*0100*/ 	.word	0x00002660


	//   ....[22]....
        /*0104*/ 	.word	0x00002690


	//   ....[23]....
        /*0108*/ 	.word	0x00002740


	//   ....[24]....
        /*010c*/ 	.word	0x00002950


	//   ....[25]....
        /*0110*/ 	.word	0x00002990


	//   ....[26]....
        /*0114*/ 	.word	0x000029a0


	//   ....[27]....
        /*0118*/ 	.word	0x000029b0


	//   ....[28]....
        /*011c*/ 	.word	0x00002f70


	//   ....[29]....
        /*0120*/ 	.word	0x00003330


	//   ....[30]....
        /*0124*/ 	.word	0x00003550


	//----- nvinfo : EIATTR_VRC_CTA_INIT_COUNT
	.align		4
.L_2333:
        /*0128*/ 	.byte	0x02, 0x4a
	.zero		1
	.zero		1


	//----- nvinfo : EIATTR_EXIT_INSTR_OFFSETS
	.align		4
        /*012c*/ 	.byte	0x04, 0x1c
        /*012e*/ 	.short	(.L_2335 - .L_2334)


	//   ....[0]....
.L_2334:
        /*0130*/ 	.word	0x00000450


	//   ....[1]....
        /*0134*/ 	.word	0x00003790


	//----- nvinfo : EIATTR_MAX_THREADS
	.align		4
.L_2335:
        /*0138*/ 	.byte	0x04, 0x05
        /*013a*/ 	.short	(.L_2337 - .L_2336)
.L_2336:
        /*013c*/ 	.word	0x00000020
        /*0140*/ 	.word	0x00000001
        /*0144*/ 	.word	0x00000001


	//----- nvinfo : EIATTR_CRS_STACK_SIZE
	.align		4
.L_2337:
        /*0148*/ 	.byte	0x04, 0x1e
        /*014a*/ 	.short	(.L_2339 - .L_2338)
.L_2338:
        /*014c*/ 	.word	0x00000000


	//----- nvinfo : EIATTR_CBANK_PARAM_SIZE
	.align		4
.L_2339:
        /*0150*/ 	.byte	0x03, 0x19
        /*0152*/ 	.short	0x0118


	//----- nvinfo : EIATTR_PARAM_CBANK
	.align		4
        /*0154*/ 	.byte	0x04, 0x0a
        /*0156*/ 	.short	(.L_2341 - .L_2340)
	.align		4
.L_2340:
        /*0158*/ 	.word	index@(.nv.constant0._Z25selective_scan_fwd_kernelI32Selective_Scan_fwd_kernel_traitsILi32ELi4ELi1ELb0ELb1ELb1ELb1EN3c104HalfENS1_7complexIfEEEEv13SSMParamsBase)
        /*015c*/ 	.short	0x0380
        /*015e*/ 	.short	0x0118


	//----- nvinfo : EIATTR_SW_WAR
	.align		4
.L_2341:
        /*0160*/ 	.byte	0x04, 0x36
        /*0162*/ 	.short	(.L_2343 - .L_2342)
.L_2342:
        /*0164*/ 	.word	0x00000008
.L_2343:


//--------------------- .nv.info._Z25selective_scan_fwd_kernelI32Selective_Scan_fwd_kernel_traitsILi32ELi4ELi1ELb1ELb0ELb0ELb0EN3c104HalfENS1_7complexIfEEEEv13SSMParamsBase --------------------------
	.section	.nv.info._Z25selective_scan_fwd_kernelI32Selective_Scan_fwd_kernel_traitsILi32ELi4ELi1ELb1ELb0ELb0ELb0EN3c104HalfENS1_7complexIfEEEEv13SSMParamsBase,"",@"SHT_CUDA_INFO"
	.sectionflags	@""
	.align	4


	//----- nvinfo : EIATTR_CUDA_API_VERSION
	.align		4
        /*0000*/ 	.byte	0x04, 0x37
        /*0002*/ 	.short	(.L_2345 - .L_2344)
.L_2344:
        /*0004*/ 	.word	0x00000082


	//----- nvinfo : EIATTR_KPARAM_INFO
	.align		4
.L_2345:
        /*0008*/ 	.byte	0x04, 0x17
        /*000a*/ 	.short	(.L_2347 - .L_2346)
.L_2346:
        /*000c*/ 	.word	0x00000000
        /*0010*/ 	.short	0x0000
        /*0012*/ 	.short	0x0000
        /*0014*/ 	.byte	0x00, 0xf0, 0x61, 0x04


	//----- nvinfo : EIATTR_SPARSE_MMA_MASK
	.align		4
.L_2347:
        /*0018*/ 	.byte	0x03, 0x50
        /*001a*/ 	.short	0x0000


	//----- nvinfo : EIATTR_MAXREG_COUNT
	.align		4
        /*001c*/ 	.byte	0x03, 0x1b
        /*001e*/ 	.short	0x00ff


	//----- nvinfo : EIATTR_NUM_BARRIERS
	.align		4
        /*0020*/ 	.byte	0x02, 0x4c
        /*0022*/ 	.byte	0x01
	.zero		1


	//----- nvinfo : EIATTR_MERCURY_ISA_VERSION
	.align		4
        /*0024*/ 	.byte	0x03, 0x5f
        /*0026*/ 	.short	0x0101


	//----- nvinfo : EIATTR_COOP_GROUP_MASK_REGIDS
	.align		4
        /*0028*/ 	.byte	0x04, 0x29
        /*002a*/ 	.short	(.L_2349 - .L_2348)


	//   ....[0]....
.L_2348:
        /*002c*/ 	.word	0xffffffff


	//   ....[1]....
        /*0030*/ 	.word	0xffffffff


	//   ....[2]....
        /*0034*/ 	.word	0xffffffff


	//   ....[3]....
        /*0038*/ 	.word	0xffffffff


	//   ....[4]....
        /*003c*/ 	.word	0xffffffff


	//   ....[5]....
        /*0040*/ 	.word	0xffffffff


	//   ....[6]....
        /*0044*/ 	.word	0xffffffff


	//   ....[7]....
        /*0048*/ 	.word	0xffffffff


	//   ....[8]....
        /*004c*/ 	.word	0xffffffff


	//   ....[9]....
        /*0050*/ 	.word	0xffffffff


	//   ....[10]....
        /*0054*/ 	.word	0xffffffff


	//   ....[11]....
        /*0058*/ 	.word	0xffffffff


	//   ....[12]....
        /*005c*/ 	.word	0xffffffff


	//   ....[13]....
        /*0060*/ 	.word	0xffffffff


	//   ....[14]....
        /*0064*/ 	.word	0xffffffff


	//   ....[15]....
        /*0068*/ 	.word	0xffffffff


	//   ....[16]....
        /*006c*/ 	.word	0xffffffff


	//   ....[17]....
        /*0070*/ 	.word	0xffffffff


	//   ....[18]....
        /*0074*/ 	.word	0xffffffff


	//   ....[19]....
        /*0078*/ 	.word	0xffffffff


	//   ....[20]....
        /*007c*/ 	.word	0xffffffff


	//   ....[21]....
        /*0080*/ 	.word	0xffffffff


	//   ....[22]....
        /*0084*/ 	.word	0xffffffff


	//   ....[23]....
        /*0088*/ 	.word	0xffffffff


	//----- nvinfo : EIATTR_COOP_GROUP_INSTR_OFFSETS
	.align		4
.L_2349:
        /*008c*/ 	.byte	0x04, 0x28
        /*008e*/ 	.short	(.L_2351 - .L_2350)


	//   ....[0]....
.L_2350:
        /*0090*/ 	.word	0x00001670


	//   ....[1]....
        /*0094*/ 	.word	0x000016a0


	//   ....[2]....
        /*0098*/ 	.word	0x00001740


	//   ....[3]....
        /*009c*/ 	.word	0x00001760


	//   ....[4]....
        /*00a0*/ 	.word	0x000017c0


	//   ....[5]....
        /*00a4*/ 	.word	0x000017d0


	//   ....[6]....
        /*00a8*/ 	.word	0x00001830


	//   ....[7]....
        /*00ac*/ 	.word	0x00001840


	//   ....[8]....
        /*00b0*/ 	.word	0x000018b0


	//   ....[9]....
        /*00b4*/ 	.word	0x000018c0


	//   ....[10]....
        /*00b8*/ 	.word	0x00001910


	//   ....[11]....
        /*00bc*/ 	.word	0x00001930


	//   ....[12]....
        /*00c0*/ 	.word	0x000019a0


	//   ....[13]....
        /*00c4*/ 	.word	0x000019d0


	//   ....[14]....
        /*00c8*/ 	.word	0x00001a00


	//   ....[15]....
        /*00cc*/ 	.word	0x00001a10


	//   ....[16]....
        /*00d0*/ 	.word	0x00001ac0


	//   ....[17]....
        /*00d4*/ 	.word	0x00001ae0


	//   ....[18]....
        /*00d8*/ 	.word	0x00001af0


	//   ....[19]....
        /*00dc*/ 	.word	0x00001b00


	//   ....[20]....
        /*00e0*/ 	.word	0x00001c90


	//   ....[21]....
        /*00e4*/ 	.word	0x00001cd0


	//   ....[22]....
        /*00e8*/ 	.word	0x00001ce0


	//   ....[23]....
        /*00ec*/ 	.word	0x00001cf0


	//----- nvinfo : EIATTR_VRC_CTA_INIT_COUNT
	.align		4
.L_2351:
        /*00f0*/ 	.byte	0x02, 0x4a
	.zero		1
	.zero		1


	//----- nvinfo : EIATTR_EXIT_INSTR_OFFSETS
	.align		4
        /*00f4*/ 	.byte	0x04, 0x1c
        /*00f6*/ 	.short	(.L_2353 - .L_2352)


	//   ....[0]....
.L_2352:
        /*00f8*/ 	.word	0x00000220


	//   ....[1]....
        /*00fc*/ 	.word	0x00002380


	//----- nvinfo : EIATTR_MAX_THREADS
	.align		4
.L_2353:
        /*0100*/ 	.byte	0x04, 0x05
        /*0102*/ 	.short	(.L_2355 - .L_2354)
.L_2354:
        /*0104*/ 	.word	0x00000020
        /*0108*/ 	.word	0x00000001
        /*010c*/ 	.word	0x00000001


	//----- nvinfo : EIATTR_CRS_STACK_SIZE
	.align		4
.L_2355:
        /*0110*/ 	.byte	0x04, 0x1e
        /*0112*/ 	.short	(.L_2357 - .L_2356)
.L_2356:
        /*0114*/ 	.word	0x00000000


	//----- nvinfo : EIATTR_CBANK_PARAM_SIZE
	.align		4
.L_2357:
        /*0118*/ 	.byte	0x03, 0x19
        /*011a*/ 	.short	0x0118


	//----- nvinfo : EIATTR_PARAM_CBANK
	.align		4
        /*011c*/ 	.byte	0x04, 0x0a
        /*011e*/ 	.short	(.L_2359 - .L_2358)
	.align		4
.L_2358:
        /*0120*/ 	.word	index@(.nv.constant0._Z25selective_scan_fwd_kernelI32Selective_Scan_fwd_kernel_traitsILi32ELi4ELi1ELb1ELb0ELb0ELb0EN3c104HalfENS1_7complexIfEEEEv13SSMParamsBase)
        /*0124*/ 	.short	0x0380
        /*0126*/ 	.short	0x0118


	//----- nvinfo : EIATTR_SW_WAR
	.align		4
.L_2359:
        /*0128*/ 	.byte	0x04, 0x36
        /*012a*/ 	.short	(.L_2361 - .L_2360)
.L_2360:
        /*012c*/ 	.word	0x00000008
.L_2361:


//--------------------- .nv.info._Z25selective_scan_fwd_kernelI32Selective_Scan_fwd_kernel_traitsILi32ELi4ELi1ELb1ELb0ELb0ELb1EN3c104HalfENS1_7complexIfEEEEv13SSMParamsBase --------------------------
	.section	.nv.info._Z25selective_scan_fwd_kernelI32Selective_Scan_fwd_kernel_traitsILi32ELi4ELi1ELb1ELb0ELb0ELb1EN3c104HalfENS1_7complexIfEEEEv13SSMParamsBase,"",@"SHT_CUDA_INFO"
	.sectionflags	@""
	.align	4


	//----- nvinfo : EIATTR_CUDA_API_VERSION
	.align		4
        /*0000*/ 	.byte	0x04, 0x37
        /*0002*/ 	.short	(.L_2363 - .L_2362)
.L_2362:
        /*0004*/ 	.word	0x00000082


	//----- nvinfo : EIATTR_KPARAM_INFO
	.align		4
.L_2363:
        /*0008*/ 	.byte	0x04, 0x17
        /*000a*/ 	.short	(.L_2365 - .L_2364)
.L_2364:
        /*000c*/ 	.word	0x00000000
        /*0010*/ 	.short	0x0000
        /*0012*/ 	.short	0x0000
        /*0014*/ 	.byte	0x00, 0xf0, 0x61, 0x04


	//----- nvinfo : EIATTR_SPARSE_MMA_MASK
	.align		4
.L_2365:
        /*0018*/ 	.byte	0x03, 0x50
        /*001a*/ 	.short	0x0000


	//----- nvinfo : EIATTR_MAXREG_COUNT
	.align		4
        /*001c*/ 	.byte	0x03, 0x1b
        /*001e*/ 	.short	0x00ff


	//----- nvinfo : EIATTR_NUM_BARRIERS
	.align		4
        /*0020*/ 	.byte	0x02, 0x4c
        /*0022*/ 	.byte	0x01
	.zero		1


	//----- nvinfo : EIATTR_MERCURY_ISA_VERSION
	.align		4
        /*0024*/ 	.byte	0x03, 0x5f
        /*0026*/ 	.short	0x0101


	//----- nvinfo : EIATTR_COOP_GROUP_MASK_REGIDS
	.align		4
        /*0028*/ 	.byte	0x04, 0x29
        /*002a*/ 	.short	(.L_2367 - .L_2366)


	//   ....[0]....
.L_2366:
        /*002c*/ 	.word	0xffffffff


	//   ....[1]....
        /*0030*/ 	.word	0xffffffff


	//   ....[2]....
        /*0034*/ 	.word	0xffffffff


	//   ....[3]....
        /*0038*/ 	.word	0xffffffff


	//   ....[4]....
        /*003c*/ 	.word	0xffffffff


	//   ....[5]....
        /*0040*/ 	.word	0xffffffff


	//   ....[6]....
        /*0044*/ 	.word	0xffffffff


	//   ....[7]....
        /*0048*/ 	.word	0xffffffff


	//   ....[8]....
        /*004c*/ 	.word	0xffffffff


	//   ....[9]....
        /*0050*/ 	.word	0xffffffff


	//   ....[10]....
        /*0054*/ 	.word	0xffffffff


	//   ....[11]....
        /*0058*/ 	.word	0xffffffff


	//   ....[12]....
        /*005c*/ 	.word	0xffffffff


	//   ....[13]....
        /*0060*/ 	.word	0xffffffff


	//   ....[14]....
        /*0064*/ 	.word	0xffffffff


	//   ....[15]....
        /*0068*/ 	.word	0xffffffff


	//   ....[16]....
        /*006c*/ 	.word	0xffffffff


	//   ....[17]....
        /*0070*/ 	.word	0xffffffff


	//   ....[18]....
        /*0074*/ 	.word	0xffffffff


	//   ....[19]....
        /*0078*/ 	.word	0xffffffff


	//   ....[20]....
        /*007c*/ 	.word	0xffffffff


	//   ....[21]....
        /*0080*/ 	.word	0xffffffff


	//   ....[22]....
        /*0084*/ 	.word	0xffffffff


	//   ....[23]....
        /*0088*/ 	.word	0xffffffff


	//----- nvinfo : EIATTR_COOP_GROUP_INSTR_OFFSETS
	.align		4
.L_2367:
        /*008c*/ 	.byte	0x04, 0x28
        /*008e*/ 	.short	(.L_2369 - .L_2368)


	//   ....[0]....
.L_2368:
        /*0090*/ 	.word	0x00001780


	//   ....[1]....
        /*0094*/ 	.word	0x000017b0


	//   ....[2]....
        /*0098*/ 	.word	0x00001850


	//   ....[3]....
        /*009c*/ 	.word	0x00001870


	//   ....[4]....
        /*00a0*/ 	.word	0x000018d0


	//   ....[5]....
        /*00a4*/ 	.word	0x000018e0


	//   ....[6]....
        /*00a8*/ 	.word	0x00001940


	//   ....[7]....
        /*00ac*/ 	.word	0x00001950


	//   ....[8]....
        /*00b0*/ 	.word	0x000019c0


	//   ....[9]....
        /*00b4*/ 	.word	0x000019d0


	//   ....[10]....
        /*00b8*/ 	.word	0x00001a20


	//   ....[11]....
        /*00bc*/ 	.word	0x00001a40


	//   ....[12]....
        /*00c0*/ 	.word	0x00001ab0


	//   ....[13]....
        /*00c4*/ 	.word	0x00001ae0


	//   ....[14]....
        /*00c8*/ 	.word	0x00001b10


	//   ....[15]....
        /*00cc*/ 	.word	0x00001b20


	//   ....[16]....
        /*00d0*/ 	.word	0x00001bd0


	//   ....[17]....
        /*00d4*/ 	.word	0x00001bf0


	//   ....[18]....
        /*00d8*/ 	.word	0x00001c00


	//   ....[19]....
        /*00dc*/ 	.word	0x00001c10


	//   ....[20]....
        /*00e0*/ 	.word	0x00001da0


	//   ....[21]....
        /*00e4*/ 	.word	0x00001de0


	//   ....[22]....
        /*00e8*/ 	.word	0x00001df0


	//   ....[23]....
        /*00ec*/ 	.word	0x00001e00


	//----- nvinfo : EIATTR_VRC_CTA_INIT_COUNT
	.align		4
.L_2369:
        /*00f0*/ 	.byte	0x02, 0x4a
	.zero		1
	.zero		1


	//----- nvinfo : EIATTR_EXIT_INSTR_OFFSETS
	.align		4
        /*00f4*/ 	.byte	0x04, 0x1c
        /*00f6*/ 	.short	(.L_2371 - .L_2370)


	//   ....[0]....
.L_2370:
        /*00f8*/ 	.word	0x00000220


	//   ....[1]....
        /*00fc*/ 	.word	0x00002790


	//----- nvinfo : EIATTR_MAX_THREADS
	.align		4
.L_2371:
        /*0100*/ 	.byte	0x04, 0x05
        /*0102*/ 	.short	(.L_2373 - .L_2372)
.L_2372:
        /*0104*/ 	.word	0x00000020
        /*0108*/ 	.word	0x00000001
        /*010c*/ 	.word	0x00000001


	//----- nvinfo : EIATTR_CRS_STACK_SIZE
	.align		4
.L_2373:
        /*0110*/ 	.byte	0x04, 0x1e
        /*0112*/ 	.short	(.L_2375 - .L_2374)
.L_2374:
        /*0114*/ 	.word	0x00000000


	//----- nvinfo : EIATTR_CBANK_PARAM_SIZE
	.align		4
.L_2375:
        /*0118*/ 	.byte	0x03, 0x19
        /*011a*/ 	.short	0x0118


	//----- nvinfo : EIATTR_PARAM_CBANK
	.align		4
        /*011c*/ 	.byte	0x04, 0x0a
        /*011e*/ 	.short	(.L_2377 - .L_2376)
	.align		4
.L_2376:
        /*0120*/ 	.word	index@(.nv.constant0._Z25selective_scan_fwd_kernelI32Selective_Scan_fwd_kernel_traitsILi32ELi4ELi1ELb1ELb0ELb0ELb1EN3c104HalfENS1_7complexIfEEEEv13SSMParamsBase)
        /*0124*/ 	.short	0x0380
        /*0126*/ 	.short	0x0118


	//----- nvinfo : EIATTR_SW_WAR
	.align		4
.L_2377:
        /*0128*/ 	.byte	0x04, 0x36
        /*012a*/ 	.short	(.L_2379 - .L_2378)
.L_2378:
        /*012c*/ 	.word	0x00000008
.L_2379:


//--------------------- .nv.info._Z25selective_scan_fwd_kernelI32Selective_Scan_fwd_kernel_traitsILi32ELi4ELi1ELb1ELb0ELb1ELb0EN3c104HalfENS1_7complexIfEEEEv13SSMParamsBase --------------------------
	.section	.nv.info._Z25selective_scan_fwd_kernelI32Selective_Scan_fwd_kernel_traitsILi32ELi4ELi1ELb1ELb0ELb1ELb0EN3c104HalfENS1_7complexIfEEEEv13SSMParamsBase,"",@"SHT_CUDA_INFO"
	.sectionflags	@""
	.align	4


	//----- nvinfo : EIATTR_CUDA_API_VERSION
	.align		4
        /*0000*/ 	.byte	0x04, 0x37
        /*0002*/ 	.short	(.L_2381 - .L_2380)
.L_2380:
        /*0004*/ 	.word	0x00000082


	//----- nvinfo : EIATTR_KPARAM_INFO
	.align		4
.L_2381:
        /*0008*/ 	.byte	0x04, 0x17
        /*000a*/ 	.short	(.L_2383 - .L_2382)
.L_2382:
        /*000c*/ 	.word	0x00000000
        /*0010*/ 	.short	0x0000
        /*0012*/ 	.short	0x0000
        /*0014*/ 	.byte	0x00, 0xf0, 0x61, 0x04


	//----- nvinfo : EIATTR_SPARSE_MMA_MASK
	.align		4
.L_2383:
        /*0018*/ 	.byte	0x03, 0x50
        /*001a*/ 	.short	0x0000


	//----- nvinfo : EIATTR_MAXREG_COUNT
	.align		4
        /*001c*/ 	.byte	0x03, 0x1b
        /*001e*/ 	.short	0x00ff


	//----- nvinfo : EIATTR_NUM_BARRIERS
	.align		4
        /*0020*/ 	.byte	0x02, 0x4c
        /*0022*/ 	.byte	0x01
	.zero		1


	//----- nvinfo : EIATTR_MERCURY_ISA_VERSION
	.align		4
        /*0024*/ 	.byte	0x03, 0x5f
        /*0026*/ 	.short	0x0101


	//----- nvinfo : EIATTR_COOP_GROUP_MASK_REGIDS
	.align		4
        /*0028*/ 	.byte	0x04, 0x29
        /*002a*/ 	.short	(.L_2385 - .L_2384)


	//   ....[0]....
.L_2384:
        /*002c*/ 	.word	0xffffffff


	//   ....[1]....
        /*0030*/ 	.word	0xffffffff


	//   ....[2]....
        /*0034*/ 	.word	0xffffffff


	//   ....[3]....
        /*0038*/ 	.word	0xffffffff


	//   ....[4]....
        /*003c*/ 	.word	0xffffffff


	//   ....[5]....
        /*0040*/ 	.word	0xffffffff


	//   ....[6]....
        /*0044*/ 	.word	0xffffffff


	//   ....[7]....
        /*0048*/ 	.word	0xffffffff


	//   ....[8]....
        /*004c*/ 	.word	0xffffffff


	//   ....[9]....
        /*0050*/ 	.word	0xffffffff


	//   ....[10]....
        /*0054*/ 	.word	0xffffffff


	//   ....[11]....
        /*0058*/ 	.word	0xffffffff


	//   ....[12]....
        /*005c*/ 	.word	0xffffffff


	//   ....[13]....
        /*0060*/ 	.word	0xffffffff


	//   ....[14]....
        /*0064*/ 	.word	0xffffffff


	//   ....[15]....
        /*0068*/ 	.word	0xffffffff


	//   ....[16]....
        /*006c*/ 	.word	0xffffffff


	//   ....[17]....
        /*0070*/ 	.word	0xffffffff


	//   ....[18]....
        /*0074*/ 	.word	0xffffffff


	//   ....[19]....
        /*0078*/ 	.word	0xffffffff


	//   ....[20]....
        /*007c*/ 	.word	0xffffffff


	//   ....[21]....
        /*0080*/ 	.word	0xffffffff


	//   ....[22]....
        /*0084*/ 	.word	0xffffffff


	//   ....[23]....
        /*0088*/ 	.word	0xffffffff


	//----- nvinfo : EIATTR_COOP_GROUP_INSTR_OFFSETS
	.align		4
.L_2385:
        /*008c*/ 	.byte	0x04, 0x28
        /*008e*/ 	.short	(.L_2387 - .L_2386)


	//   ....[0]....
.L_2386:
        /*0090*/ 	.word	0x00001860


	//   ....[1]....
        /*0094*/ 	.word	0x00001890


	//   ....[2]....
        /*0098*/ 	.word	0x00001930


	//   ....[3]....
        /*009c*/ 	.word	0x00001950


	//   ....[4]....
        /*00a0*/ 	.word	0x000019b0


	//   ....[5]....
        /*00a4*/ 	.word	0x000019c0


	//   ....[6]....
        /*00a8*/ 	.word	0x00001a20


	//   ....[7]....
        /*00ac*/ 	.word	0x00001a30


	//   ....[8]....
        /*00b0*/ 	.word	0x00001aa0


	//   ....[9]....
        /*00b4*/ 	.word	0x00001ab0


	//   ....[10]....
        /*00b8*/ 	.word	0x00001b00


	//   ....[11]....
        /*00bc*/ 	.word	0x00001b20


	//   ....[12]....
        /*00c0*/ 	.word	0x00001b90


	//   ....[13]....
        /*00c4*/ 	.word	0x00001bc0


	//   ....[14]....
        /*00c8*/ 	.word	0x00001bf0


	//   ....[15]....
        /*00cc*/ 	.word	0x00001c00


	//   ....[16]....
        /*00d0*/ 	.word	0x00001cb0


	//   ....[17]....
        /*00d4*/ 	.word	0x00001cd0


	//   ....[18]....
        /*00d8*/ 	.word	0x00001ce0


	//   ....[19]....
        /*00dc*/ 	.word	0x00001cf0


	//   ....[20]....
        /*00e0*/ 	.word	0x00001e70


	//   ....[21]....
        /*00e4*/ 	.word	0x00001ea0


	//   ....[22]....
        /*00e8*/ 	.word	0x00001ed0


	//   ....[23]....
        /*00ec*/ 	.word	0x00001f00


	//----- nvinfo : EIATTR_VRC_CTA_INIT_COUNT
	.align		4
.L_2387:
        /*00f0*/ 	.byte	0x02, 0x4a
	.zero		1
	.zero		1


	//----- nvinfo : EIATTR_EXIT_INSTR_OFFSETS
	.align		4
        /*00f4*/ 	.byte	0x04, 0x1c
        /*00f6*/ 	.short	(.L_2389 - .L_2388)


	//   ....[0]....
.L_2388:
        /*00f8*/ 	.word	0x00000380


	//   ....[1]....
        /*00fc*/ 	.word	0x000026d0


	//----- nvinfo : EIATTR_MAX_THREADS
	.align		4
.L_2389:
        /*0100*/ 	.byte	0x04, 0x05
        /*0102*/ 	.short	(.L_2391 - .L_2390)
.L_2390:
        /*0104*/ 	.word	0x00000020
        /*0108*/ 	.word	0x00000001
        /*010c*/ 	.word	0x00000001


	//----- nvinfo : EIATTR_CRS_STACK_SIZE
	.align		4
.L_2391:
        /*0110*/ 	.byte	0x04, 0x1e
        /*0112*/ 	.short	(.L_2393 - .L_2392)
.L_2392:
        /*0114*/ 	.word	0x00000000


	//----- nvinfo : EIATTR_CBANK_PARAM_SIZE
	.align		4
.L_2393:
        /*0118*/ 	.byte	0x03, 0x19
        /*011a*/ 	.short	0x0118


	//----- nvinfo : EIATTR_PARAM_CBANK
	.align		4
        /*011c*/ 	.byte	0x04, 0x0a
        /*011e*/ 	.short	(.L_2395 - .L_2394)
	.align		4
.L_2394:
        /*0120*/ 	.word	index@(.nv.constant0._Z25selective_scan_fwd_kernelI32Selective_Scan_fwd_kernel_traitsILi32ELi4ELi1ELb1ELb0ELb1ELb0EN3c104HalfENS1_7complexIfEEEEv13SSMParamsBase)
        /*0124*/ 	.short	0x0380
        /*0126*/ 	.short	0x0118


	//----- nvinfo : EIATTR_SW_WAR
	.align		4
.L_2395:
        /*0128*/ 	.byte	0x04, 0x36
        /*012a*/ 	.short	(.L_2397 - .L_2396)
.L_2396:
        /*012c*/ 	.word	0x00000008
.L_2397:


//--------------------- .nv.info._Z25selective_scan_fwd_kernelI32Selective_Scan_fwd_kernel_traitsILi32ELi4ELi1ELb1ELb0ELb1ELb1EN3c104HalfENS1_7complexIfEEEEv13SSMParamsBase --------------------------
	.section	.nv.info._Z25selective_scan_fwd_kernelI32Selective_Scan_fwd_kernel_traitsILi32ELi4ELi1ELb1ELb0ELb1ELb1EN3c104HalfENS1_7complexIfEEEEv13SSMParamsBase,"",@"SHT_CUDA_INFO"
	.sectionflags	@""
	.align	4


	//----- nvinfo : EIATTR_CUDA_API_VERSION
	.align		4
        /*0000*/ 	.byte	0x04, 0x37
        /*0002*/ 	.short	(.L_2399 - .L_2398)
.L_2398:
        /*0004*/ 	.word	0x00000082


	//----- nvinfo : EIATTR_KPARAM_INFO
	.align		4
.L_2399:
        /*0008*/ 	.byte	0x04, 0x17
        /*000a*/ 	.short	(.L_2401 - .L_2400)
.L_2400:
        /*000c*/ 	.word	0x00000000
        /*0010*/ 	.short	0x0000
        /*0012*/ 	.short	0x0000
        /*0014*/ 	.byte	0x00, 0xf0, 0x61, 0x04


	//----- nvinfo : EIATTR_SPARSE_MMA_MASK
	.align		4
.L_2401:
        /*0018*/ 	.byte	0x03, 0x50
        /*001a*/ 	.short	0x0000


	//----- nvinfo : EIATTR_MAXREG_COUNT
	.align		4
        /*001c*/ 	.byte	0x03, 0x1b
        /*001e*/ 	.short	0x00ff


	//----- nvinfo : EIATTR_NUM_BARRIERS
	.align		4
        /*0020*/ 	.byte	0x02, 0x4c
        /*0022*/ 	.byte	0x01
	.zero		1


	//----- nvinfo : EIATTR_MERCURY_ISA_VERSION
	.align		4
        /*0024*/ 	.byte	0x03, 0x5f
        /*0026*/ 	.short	0x0101


	//----- nvinfo : EIATTR_COOP_GROUP_MASK_REGIDS
	.align		4
        /*0028*/ 	.byte	0x04, 0x29
        /*002a*/ 	.short	(.L_2403 - .L_2402)


	//   ....[0]....
.L_2402:
        /*002c*/ 	.word	0xffffffff


	//   ....[1]....
        /*0030*/ 	.word	0xffffffff


	//   ....[2]....
        /*0034*/ 	.word	0xffffffff


	//   ....[3]....
        /*0038*/ 	.word	0xffffffff


	//   ....[4]....
        /*003c*/ 	.word	0xffffffff


	//   ....[5]....
        /*0040*/ 	.word	0xffffffff


	//   ....[6]....
        /*0044*/ 	.word	0xffffffff


	//   ....[7]....
        /*0048*/ 	.word	0xffffffff


	//   ....[8]....
        /*004c*/ 	.word	0xffffffff


	//   ....[9]....
        /*0050*/ 	.word	0xffffffff


	//   ....[10]....
        /*0054*/ 	.word	0xffffffff


	//   ....[11]....
        /*0058*/ 	.word	0xffffffff


	//   ....[12]....
        /*005c*/ 	.word	0xffffffff


	//   ....[13]....
        /*0060*/ 	.word	0xffffffff


	//   ....[14]....
        /*0064*/ 	.word	0xffffffff


	//   ....[15]....
        /*0068*/ 	.word	0xffffffff


	//   ....[16]....
        /*006c*/ 	.word	0xffffffff


	//   ....[17]....
        /*0070*/ 	.word	0xffffffff


	//   ....[18]....
        /*0074*/ 	.word	0xffffffff


	//   ....[19]....
        /*0078*/ 	.word	0xffffffff


	//   ....[20]....
        /*007c*/ 	.word	0xffffffff


	//   ....[21]....
        /*0080*/ 	.word	0xffffffff


	//   ....[22]....
        /*0084*/ 	.word	0xffffffff


	//   ....[23]....
        /*0088*/ 	.word	0xffffffff


	//----- nvinfo : EIATTR_COOP_GROUP_INSTR_OFFSETS
	.align		4
.L_2403:
        /*008c*/ 	.byte	0x04, 0x28
        /*008e*/ 	.short	(.L_2405 - .L_2404)


	//   ....[0]....
.L_2404:
        /*0090*/ 	.word	0x00001940


	//   ....[1]....
        /*0094*/ 	.word	0x00001970


	//   ....[2]....
        /*0098*/ 	.word	0x00001a10


	//   ....[3]....
        /*009c*/ 	.word	0x00001a30


	//   ....[4]....
        /*00a0*/ 	.word	0x00001a90


	//   ....[5]....
        /*00a4*/ 	.word	0x00001aa0


	//   ....[6]....
        /*00a8*/ 	.word	0x00001b00


	//   ....[7]....
        /*00ac*/ 	.word	0x00001b10


	//   ....[8]....
        /*00b0*/ 	.word	0x00001b80


	//   ....[9]....
        /*00b4*/ 	.word	0x00001b90


	//   ....[10]....
        /*00b8*/ 	.word	0x00001be0


	//   ....[11]....
        /*00bc*/ 	.word	0x00001c00


	//   ....[12]....
        /*00c0*/ 	.word	0x00001c70


	//   ....[13]....
        /*00c4*/ 	.word	0x00001ca0


	//   ....[14]....
        /*00c8*/ 	.word	0x00001cd0


	//   ....[15]....
        /*00cc*/ 	.word	0x00001ce0


	//   ....[16]....
        /*00d0*/ 	.word	0x00001d90


	//   ....[17]....
        /*00d4*/ 	.word	0x00001db0


	//   ....[18]....
        /*00d8*/ 	.word	0x00001dc0


	//   ....[19]....
        /*00dc*/ 	.word	0x00001dd0


	//   ....[20]....
        /*00e0*/ 	.word	0x00001f60


	//   ....[21]....
        /*00e4*/ 	.word	0x00001f90


	//   ....[22]....
        /*00e8*/ 	.word	0x00001fb0


	//   ....[23]....
        /*00ec*/ 	.word	0x00001fe0


	//----- nvinfo : EIATTR_VRC_CTA_INIT_COUNT
	.align		4
.L_2405:
        /*00f0*/ 	.byte	0x02, 0x4a
	.zero		1
	.zero		1


	//----- nvinfo : EIATTR_EXIT_INSTR_OFFSETS
	.align		4
        /*00f4*/ 	.byte	0x04, 0x1c
        /*00f6*/ 	.short	(.L_2407 - .L_2406)


	//   ....[0]....
.L_2406:
        /*00f8*/ 	.word	0x00000410


	//   ....[1]....
        /*00fc*/ 	.word	0x00002ae0


	//----- nvinfo : EIATTR_MAX_THREADS
	.align		4
.L_2407:
        /*0100*/ 	.byte	0x04, 0x05
        /*0102*/ 	.short	(.L_2409 - .L_2408)
.L_2408:
        /*0104*/ 	.word	0x00000020
        /*0108*/ 	.word	0x00000001
        /*010c*/ 	.word	0x00000001


	//----- nvinfo : EIATTR_CRS_STACK_SIZE
	.align		4
.L_2409:
        /*0110*/ 	.byte	0x04, 0x1e
        /*0112*/ 	.short	(.L_2411 - .L_2410)
.L_2410:
        /*0114*/ 	.word	0x00000000


	//----- nvinfo : EIATTR_CBANK_PARAM_SIZE
	.align		4
.L_2411:
        /*0118*/ 	.byte	0x03, 0x19
        /*011a*/ 	.short	0x0118


	//----- nvinfo : EIATTR_PARAM_CBANK
	.align		4
        /*011c*/ 	.byte	0x04, 0x0a
        /*011e*/ 	.short	(.L_2413 - .L_2412)
	.align		4
.L_2412:
        /*0120*/ 	.word	index@(.nv.constant0._Z25selective_scan_fwd_kernelI32Selective_Scan_fwd_kernel_traitsILi32ELi4ELi1ELb1ELb0ELb1ELb1EN3c104HalfENS1_7complexIfEEEEv13SSMParamsBase)
        /*0124*/ 	.short	0x0380
        /*0126*/ 	.short	0x0118


	//----- nvinfo : EIATTR_SW_WAR
	.align		4
.L_2413:
        /*0128*/ 	.byte	0x04, 0x36
        /*012a*/ 	.short	(.L_2415 - .L_2414)
.L_2414:
        /*012c*/ 	.word	0x00000008
.L_2415:


//--------------------- .nv.info._Z25selective_scan_fwd_kernelI32Selective_Scan_fwd_kernel_traitsILi32ELi4ELi1ELb1ELb1ELb0ELb0EN3c104HalfENS1_7complexIfEEEEv13SSMParamsBase --------------------------
	.section	.nv.info._Z25selective_scan_fwd_kernelI32Selective_Scan_fwd_kernel_traitsILi32ELi4ELi1ELb1ELb1ELb0ELb0EN3c104HalfENS1_7complexIfEEEEv13SSMParamsBase,"",@"SHT_CUDA_INFO"
	.sectionflags	@""
	.align	4


	//----- nvinfo : EIATTR_CUDA_API_VERSION
	.align		4
        /*0000*/ 	.byte	0x04, 0x37
        /*0002*/ 	.short	(.L_2417 - .L_2416)
.L_2416:
        /*0004*/ 	.word	0x00000082


	//----- nvinfo : EIATTR_KPARAM_INFO
	.align		4
.L_2417:
        /*0008*/ 	.byte	0x04, 0x17
        /*000a*/ 	.short	(.L_2419 - .L_2418)
.L_2418:
        /*000c*/ 	.word	0x00000000
        /*0010*/ 	.short	0x0000
        /*0012*/ 	.short	0x0000
        /*0014*/ 	.byte	0x00, 0xf0, 0x61, 0x04


	//----- nvinfo : EIATTR_SPARSE_MMA_MASK
	.align		4
.L_2419:
        /*0018*/ 	.byte	0x03, 0x50
        /*001a*/ 	.short	0x0000


	//----- nvinfo : EIATTR_MAXREG_COUNT
	.align		4
        /*001c*/ 	.byte	0x03, 0x1b
        /*001e*/ 	.short	0x00ff


	//----- nvinfo : EIATTR_NUM_BARRIERS
	.align		4
        /*0020*/ 	.byte	0x02, 0x4c
        /*0022*/ 	.byte	0x01
	.zero		1


	//----- nvinfo : EIATTR_MERCURY_ISA_VERSION
	.align		4
        /*0024*/ 	.byte	0x03, 0x5f
        /*0026*/ 	.short	0x0101


	//----- nvinfo : EIATTR_COOP_GROUP_MASK_REGIDS
	.align		4
        /*0028*/ 	.byte	0x04, 0x29
        /*002a*/ 	.short	(.L_2421 - .L_2420)


	//   ....[0]....
.L_2420:
        /*002c*/ 	.word	0xffffffff


	//   ....[1]....
        /*0030*/ 	.word	0xffffffff


	//   ....[2]....
        /*0034*/ 	.word	0xffffffff


	//   ....[3]....
        /*0038*/ 	.word	0xffffffff


	//   ....[4]....
        /*003c*/ 	.word	0xffffffff


	//   ....[5]....
        /*0040*/ 	.word	0xffffffff


	//   ....[6]....
        /*0044*/ 	.word	0xffffffff


	//   ....[7]....
        /*0048*/ 	.word	0xffffffff


	//   ....[8]....
        /*004c*/ 	.word	0xffffffff


	//   ....[9]....
        /*0050*/ 	.word	0xffffffff


	//   ....[10]....
        /*0054*/ 	.word	0xffffffff


	//   ....[11]....
        /*0058*/ 	.word	0xffffffff


	//   ....[12]....
        /*005c*/ 	.word	0xffffffff


	//   ....[13]....
        /*0060*/ 	.word	0xffffffff


	//   ....[14]....
        /*0064*/ 	.word	0xffffffff


	//   ....[15]....
        /*0068*/ 	.word	0xffffffff


	//   ....[16]....
        /*006c*/ 	.word	0xffffffff


	//   ....[17]....
        /*0070*/ 	.word	0xffffffff


	//   ....[18]....
        /*0074*/ 	.word	0xffffffff


	//   ....[19]....
        /*0078*/ 	.word	0xffffffff


	//   ....[20]....
        /*007c*/ 	.word	0xffffffff


	//   ....[21]....
        /*0080*/ 	.word	0xffffffff


	//   ....[22]....
        /*0084*/ 	.word	0xffffffff


	//   ....[23]....
        /*0088*/ 	.word	0xffffffff


	//----- nvinfo : EIATTR_COOP_GROUP_INSTR_OFFSETS
	.align		4
.L_2421:
        /*008c*/ 	.byte	0x04, 0x28
        /*008e*/ 	.short	(.L_2423 - .L_2422)


	//   ....[0]....
.L_2422:
        /*0090*/ 	.word	0x00001950


	//   ....[1]....
        /*0094*/ 	.word	0x000019a0


	//   ....[2]....
        /*0098*/ 	.word	0x00001a40


	//   ....[3]....
        /*009c*/ 	.word	0x00001a60


	//   ....[4]....
        /*00a0*/ 	.word	0x00001ac0


	//   ....[5]....
        /*00a4*/ 	.word	0x00001ad0


	//   ....[6]....
        /*00a8*/ 	.word	0x00001b30


	//   ....[7]....
        /*00ac*/ 	.word	0x00001b40


	//   ....[8]....
        /*00b0*/ 	.word	0x00001bb0


	//   ....[9]....
        /*00b4*/ 	.word	0x00001bc0


	//   ....[10]....
        /*00b8*/ 	.word	0x00001c10


	//   ....[11]....
        /*00bc*/ 	.word	0x00001c30


	//   ....[12]....
        /*00c0*/ 	.word	0x00001ca0


	//   ....[13]....
        /*00c4*/ 	.word	0x00001cd0


	//   ....[14]....
        /*00c8*/ 	.word	0x00001d00


	//   ....[15]....
        /*00cc*/ 	.word	0x00001d10


	//   ....[16]....
        /*00d0*/ 	.word	0x00001dc0


	//   ....[17]....
        /*00d4*/ 	.word	0x00001de0


	//   ....[18]....
        /*00d8*/ 	.word	0x00001df0


	//   ....[19]....
        /*00dc*/ 	.word	0x00001e00


	//   ....[20]....
        /*00e0*/ 	.word	0x00001f90


	//   ....[21]....
        /*00e4*/ 	.word	0x00001fc0


	//   ....[22]....
        /*00e8*/ 	.word	0x00001fe0


	//   ....[23]....
        /*00ec*/ 	.word	0x00001ff0


	//----- nvinfo : EIATTR_VRC_CTA_INIT_COUNT
	.align		4
.L_2423:
        /*00f0*/ 	.byte	0x02, 0x4a
	.zero		1
	.zero		1


	//----- nvinfo : EIATTR_EXIT_INSTR_OFFSETS
	.align		4
        /*00f4*/ 	.byte	0x04, 0x1c
        /*00f6*/ 	.short	(.L_2425 - .L_2424)


	//   ....[0]....
.L_2424:
        /*00f8*/ 	.word	0x00000390


	//   ....[1]....
        /*00fc*/ 	.word	0x00002630


	//----- nvinfo : EIATTR_MAX_THREADS
	.align		4
.L_2425:
        /*0100*/ 	.byte	0x04, 0x05
        /*0102*/ 	.short	(.L_2427 - .L_2426)
.L_2426:
        /*0104*/ 	.word	0x00000020
        /*0108*/ 	.word	0x00000001
        /*010c*/ 	.word	0x00000001


	//----- nvinfo : EIATTR_CRS_STACK_SIZE
	.align		4
.L_2427:
        /*0110*/ 	.byte	0x04, 0x1e
        /*0112*/ 	.short	(.L_2429 - .L_2428)
.L_2428:
        /*0114*/ 	.word	0x00000000


	//----- nvinfo : EIATTR_CBANK_PARAM_SIZE
	.align		4
.L_2429:
        /*0118*/ 	.byte	0x03, 0x19
        /*011a*/ 	.short	0x0118


	//----- nvinfo : EIATTR_PARAM_CBANK
	.align		4
        /*011c*/ 	.byte	0x04, 0x0a
        /*011e*/ 	.short	(.L_2431 - .L_2430)
	.align		4
.L_2430:
        /*0120*/ 	.word	index@(.nv.constant0._Z25selective_scan_fwd_kernelI32Selective_Scan_fwd_kernel_traitsILi32ELi4ELi1ELb1ELb1ELb0ELb0EN3c104HalfENS1_7complexIfEEEEv13SSMParamsBase)
        /*0124*/ 	.short	0x0380
        /*0126*/ 	.short	0x0118


	//----- nvinfo : EIATTR_SW_WAR
	.align		4
.L_2431:
        /*0128*/ 	.byte	0x04, 0x36
        /*012a*/ 	.short	(.L_2433 - .L_2432)
.L_2432:
        /*012c*/ 	.word	0x00000008
.L_2433:


//--------------------- .nv.info._Z25selective_scan_fwd_kernelI32Selective_Scan_fwd_kernel_traitsILi32ELi4ELi1ELb1ELb1ELb0ELb1EN3c104HalfENS1_7complexIfEEEEv13SSMParamsBase --------------------------
	.section	.nv.info._Z25selective_scan_fwd_kernelI32Selective_Scan_fwd_kernel_traitsILi32ELi4ELi1ELb1ELb1ELb0ELb1EN3c104HalfENS1_7complexIfEEEEv13SSMParamsBase,"",@"SHT_CUDA_INFO"
	.sectionflags	@""
	.align	4


	//----- nvinfo : EIATTR_CUDA_API_VERSION
	.align		4
        /*0000*/ 	.byte	0x04, 0x37
        /*0002*/ 	.short	(.L_2435 - .L_2434)
.L_2434:
        /*0004*/ 	.word	0x00000082


	//----- nvinfo : EIATTR_KPARAM_INFO
	.align		4
.L_2435:
        /*0008*/ 	.byte	0x04, 0x17
        /*000a*/ 	.short	(.L_2437 - .L_2436)
.L_2436:
        /*000c*/ 	.word	0x00000000
        /*0010*/ 	.short	0x0000
        /*0012*/ 	.short	0x0000
        /*0014*/ 	.byte	0x00, 0xf0, 0x61, 0x04


	//----- nvinfo : EIATTR_SPARSE_MMA_MASK
	.align		4
.L_2437:
        /*0018*/ 	.byte	0x03, 0x50
        /*001a*/ 	.short	0x0000


	//----- nvinfo : EIATTR_MAXREG_COUNT
	.align		4
        /*001c*/ 	.byte	0x03, 0x1b
        /*001e*/ 	.short	0x00ff


	//----- nvinfo : EIATTR_NUM_BARRIERS
	.align		4
        /*0020*/ 	.byte	0x02, 0x4c
        /*0022*/ 	.byte	0x01
	.zero		1


	//----- nvinfo : EIATTR_MERCURY_ISA_VERSION
	.align		4
        /*0024*/ 	.byte	0x03, 0x5f
        /*0026*/ 	.short	0x0101


	//----- nvinfo : EIATTR_COOP_GROUP_MASK_REGIDS
	.align		4
        /*0028*/ 	.byte	0x04, 0x29
        /*002a*/ 	.short	(.L_2439 - .L_2438)


	//   ....[0]....
.L_2438:
        /*002c*/ 	.word	0xffffffff


	//   ....[1]....
        /*0030*/ 	.word	0xffffffff


	//   ....[2]....
        /*0034*/ 	.word	0xffffffff


	//   ....[3]....
        /*0038*/ 	.word	0xffffffff


	//   ....[4]....
        /*003c*/ 	.word	0xffffffff


	//   ....[5]....
        /*0040*/ 	.word	0xffffffff


	//   ....[6]....
        /*0044*/ 	.word	0xffffffff


	//   ....[7]....
        /*0048*/ 	.word	0xffffffff


	//   ....[8]....
        /*004c*/ 	.word	0xffffffff


	//   ....[9]....
        /*0050*/ 	.word	0xffffffff


	//   ....[10]....
        /*0054*/ 	.word	0xffffffff


	//   ....[11]....
        /*0058*/ 	.word	0xffffffff


	//   ....[12]....
        /*005c*/ 	.word	0xffffffff


	//   ....[13]....
        /*0060*/ 	.word	0xffffffff


	//   ....[14]....
        /*0064*/ 	.word	0xffffffff


	//   ....[15]....
        /*0068*/ 	.word	0xffffffff


	//   ....[16]....
        /*006c*/ 	.word	0xffffffff


	//   ....[17]....
        /*0070*/ 	.word	0xffffffff


	//   ....[18]....
        /*0074*/ 	.word	0xffffffff


	//   ....[19]....
        /*0078*/ 	.word	0xffffffff


	//   ....[20]....
        /*007c*/ 	.word	0xffffffff


	//   ....[21]....
        /*0080*/ 	.word	0xffffffff


	//   ....[22]....
        /*0084*/ 	.word	0xffffffff


	//   ....[23]....
        /*0088*/ 	.word	0xffffffff


	//----- nvinfo : EIATTR_COOP_GROUP_INSTR_OFFSETS
	.align		4
.L_2439:
        /*008c*/ 	.byte	0x04, 0x28
        /*008e*/ 	.short	(.L_2441 - .L_2440)


	//   ....[0]....
.L_2440:
        /*0090*/ 	.word	0x00001a90


	//   ....[1]....
        /*0094*/ 	.word	0x00001ac0


	//   ....[2]....
        /*0098*/ 	.word	0x00001b80


	//   ....[3]....
        /*009c*/ 	.word	0x00001ba0


	//   ....[4]....
        /*00a0*/ 	.word	0x00001c00


	//   ....[5]....
        /*00a4*/ 	.word	0x00001c10


	//   ....[6]....
        /*00a8*/ 	.word	0x00001c70


	//   ....[7]....
        /*00ac*/ 	.word	0x00001c80


	//   ....[8]....
        /*00b0*/ 	.word	0x00001cf0


	//   ....[9]....
        /*00b4*/ 	.word	0x00001d00


	//   ....[10]....
        /*00b8*/ 	.word	0x00001d50


	//   ....[11]....
        /*00bc*/ 	.word	0x00001d70


	//   ....[12]....
        /*00c0*/ 	.word	0x00001de0


	//   ....[13]....
        /*00c4*/ 	.word	0x00001e10


	//   ....[14]....
        /*00c8*/ 	.word	0x00001e40


	//   ....[15]....
        /*00cc*/ 	.word	0x00001e50


	//   ....[16]....
        /*00d0*/ 	.word	0x00001f00


	//   ....[17]....
        /*00d4*/ 	.word	0x00001f20


	//   ....[18]....
        /*00d8*/ 	.word	0x00001f30


	//   ....[19]....
        /*00dc*/ 	.word	0x00001f40


	//   ....[20]....
        /*00e0*/ 	.word	0x000020d0


	//   ....[21]....
        /*00e4*/ 	.word	0x00002110


	//   ....[22]....
        /*00e8*/ 	.word	0x00002120


	//   ....[23]....
        /*00ec*/ 	.word	0x00002130


	//----- nvinfo : EIATTR_VRC_CTA_INIT_COUNT
	.align		4
.L_2441:
        /*00f0*/ 	.byte	0x02, 0x4a
	.zero		1
	.zero		1


	//----- nvinfo : EIATTR_EXIT_INSTR_OFFSETS
	.align		4
        /*00f4*/ 	.byte	0x04, 0x1c
        /*00f6*/ 	.short	(.L_2443 - .L_2442)


	//   ....[0]....
.L_2442:
        /*00f8*/ 	.word	0x00000410


	//   ....[1]....
        /*00fc*/ 	.word	0x00002aa0


	//----- nvinfo : EIATTR_MAX_THREADS
	.align		4
.L_2443:
        /*0100*/ 	.byte	0x04, 0x05
        /*0102*/ 	.short	(.L_2445 - .L_2444)
.L_2444:
        /*0104*/ 	.word	0x00000020
        /*0108*/ 	.word	0x00000001
        /*010c*/ 	.word	0x00000001


	//----- nvinfo : EIATTR_CRS_STACK_SIZE
	.align		4
.L_2445:
        /*0110*/ 	.byte	0x04, 0x1e
        /*0112*/ 	.short	(.L_2447 - .L_2446)
.L_2446:
        /*0114*/ 	.word	0x00000000


	//----- nvinfo : EIATTR_CBANK_PARAM_SIZE
	.align		4
.L_2447:
        /*0118*/ 	.byte	0x03, 0x19
        /*011a*/ 	.short	0x0118


	//----- nvinfo : EIATTR_PARAM_CBANK
	.align		4
        /*011c*/ 	.byte	0x04, 0x0a
        /*011e*/ 	.short	(.L_2449 - .L_2448)
	.align		4
.L_2448:
        /*0120*/ 	.word	index@(.nv.constant0._Z25selective_scan_fwd_kernelI32Selective_Scan_fwd_kernel_traitsILi32ELi4ELi1ELb1ELb1ELb0ELb1EN3c104HalfENS1_7complexIfEEEEv13SSMParamsBase)
        /*0124*/ 	.short	0x0380
        /*0126*/ 	.short	0x0118


	//----- nvinfo : EIATTR_SW_WAR
	.align		4
.L_2449:
        /*0128*/ 	.byte	0x04, 0x36
        /*012a*/ 	.short	(.L_2451 - .L_2450)
.L_2450:
        /*012c*/ 	.word	0x00000008
.L_2451:


//--------------------- .nv.info._Z25selective_scan_fwd_kernelI32Selective_Scan_fwd_kernel_traitsILi32ELi4ELi1ELb1ELb1ELb1ELb0EN3c104HalfENS1_7complexIfEEEEv13SSMParamsBase --------------------------
	.section	.nv.info._Z25selective_scan_fwd_kernelI32Selective_Scan_fwd_kernel_traitsILi32ELi4ELi1ELb1ELb1ELb1ELb0EN3c104HalfENS1_7complexIfEEEEv13SSMParamsBase,"",@"SHT_CUDA_INFO"
	.sectionflags	@""
	.align	4


	//----- nvinfo : EIATTR_CUDA_API_VERSION
	.align		4
        /*0000*/ 	.byte	0x04, 0x37
        /*0002*/ 	.short	(.L_2453 - .L_2452)
.L_2452:
        /*0004*/ 	.word	0x00000082


	//----- nvinfo : EIATTR_KPARAM_INFO
	.align		4
.L_2453:
        /*0008*/ 	.byte	0x04, 0x17
        /*000a*/ 	.short	(.L_2455 - .L_2454)
.L_2454:
        /*000c*/ 	.word	0x00000000
        /*0010*/ 	.short	0x0000
        /*0012*/ 	.short	0x0000
        /*0014*/ 	.byte	0x00, 0xf0, 0x61, 0x04


	//----- nvinfo : EIATTR_SPARSE_MMA_MASK
	.align		4
.L_2455:
        /*0018*/ 	.byte	0x03, 0x50
        /*001a*/ 	.short	0x0000


	//----- nvinfo : EIATTR_MAXREG_COUNT
	.align		4
        /*001c*/ 	.byte	0x03, 0x1b
        /*001e*/ 	.short	0x00ff


	//----- nvinfo : EIATTR_NUM_BARRIERS
	.align		4
        /*0020*/ 	.byte	0x02, 0x4c
        /*0022*/ 	.byte	0x01
	.zero		1


	//----- nvinfo : EIATTR_MERCURY_ISA_VERSION
	.align		4
        /*0024*/ 	.byte	0x03, 0x5f
        /*0026*/ 	.short	0x0101


	//----- nvinfo : EIATTR_COOP_GROUP_MASK_REGIDS
	.align		4
        /*0028*/ 	.byte	0x04, 0x29
        /*002a*/ 	.short	(.L_2457 - .L_2456)


	//   ....[0]....
.L_2456:
        /*002c*/ 	.word	0xffffffff


	//   ....[1]....
        /*0030*/ 	.word	0xffffffff


	//   ....[2]....
        /*0034*/ 	.word	0xffffffff


	//   ....[3]....
        /*0038*/ 	.word	0xffffffff


	//   ....[4]....
        /*003c*/ 	.word	0xffffffff


	//   ....[5]....
        /*0040*/ 	.word	0xffffffff


	//   ....[6]....
        /*0044*/ 	.word	0xffffffff


	//   ....[7]....
        /*0048*/ 	.word	0xffffffff


	//   ....[8]....
        /*004c*/ 	.word	0xffffffff


	//   ....[9]....
        /*0050*/ 	.word	0xffffffff


	//   ....[10]....
        /*0054*/ 	.word	0xffffffff


	//   ....[11]....
        /*0058*/ 	.word	0xffffffff


	//   ....[12]....
        /*005c*/ 	.word	0xffffffff


	//   ....[13]....
        /*0060*/ 	.word	0xffffffff


	//   ....[14]....
        /*0064*/ 	.word	0xffffffff


	//   ....[15]....
        /*0068*/ 	.word	0xffffffff


	//   ....[16]....
        /*006c*/ 	.word	0xffffffff


	//   ....[17]....
        /*0070*/ 	.word	0xffffffff


	//   ....[18]....
        /*0074*/ 	.word	0xffffffff


	//   ....[19]....
        /*0078*/ 	.word	0xffffffff


	//   ....[20]....
        /*007c*/ 	.word	0xffffffff


	//   ....[21]....
        /*0080*/ 	.word	0xffffffff


	//   ....[22]....
        /*0084*/ 	.word	0xffffffff


	//   ....[23]....
        /*0088*/ 	.word	0xffffffff


	//----- nvinfo : EIATTR_COOP_GROUP_INSTR_OFFSETS
	.align		4
.L_2457:
        /*008c*/ 	.byte	0x04, 0x28
        /*008e*/ 	.short	(.L_2459 - .L_2458)


	//   ....[0]....
.L_2458:
        /*0090*/ 	.word	0x00001a10


	//   ....[1]....
        /*0094*/ 	.word	0x00001a40


	//   ....[2]....
        /*0098*/ 	.word	0x00001ad0


	//   ....[3]....
        /*009c*/ 	.word	0x00001af0


	//   ....[4]....
        /*00a0*/ 	.word	0x00001b50


	//   ....[5]....
        /*00a4*/ 	.word	0x00001b60


	//   ....[6]....
        /*00a8*/ 	.word	0x00001bc0


	//   ....[7]....
        /*00ac*/ 	.word	0x00001bd0


	//   ....[8]....
        /*00b0*/ 	.word	0x00001c40


	//   ....[9]....
        /*00b4*/ 	.word	0x00001c50


	//   ....[10]....
        /*00b8*/ 	.word	0x00001ca0


	//   ....[11]....
        /*00bc*/ 	.word	0x00001cc0


	//   ....[12]....
        /*00c0*/ 	.word	0x00001d30


	//   ....[13]....
        /*00c4*/ 	.word	0x00001d60


	//   ....[14]....
        /*00c8*/ 	.word	0x00001d90


	//   ....[15]....
        /*00cc*/ 	.word	0x00001da0


	//   ....[16]....
        /*00d0*/ 	.word	0x00001e50


	//   ....[17]....
        /*00d4*/ 	.word	0x00001e70


	//   ....[18]....
        /*00d8*/ 	.word	0x00001e80


	//   ....[19]....
        /*00dc*/ 	.word	0x00001e90


	//   ....[20]....
        /*00e0*/ 	.word	0x00002020


	//   ....[21]....
        /*00e4*/ 	.word	0x00002060


	//   ....[22]....
        /*00e8*/ 	.word	0x00002070


	//   ....[23]....
        /*00ec*/ 	.word	0x00002080


	//----- nvinfo : EIATTR_VRC_CTA_INIT_COUNT
	.align		4
.L_2459:
        /*00f0*/ 	.byte	0x02, 0x4a
	.zero		1
	.zero		1


	//----- nvinfo : EIATTR_EXIT_INSTR_OFFSETS
	.align		4
        /*00f4*/ 	.byte	0x04, 0x1c
        /*00f6*/ 	.short	(.L_2461 - .L_2460)


	//   ....[0]....
.L_2460:
        /*00f8*/ 	.word	0x00000410


	//   ....[1]....
        /*00fc*/ 	.word	0x000027a0


	//----- nvinfo : EIATTR_MAX_THREADS
	.align		4
.L_2461:
        /*0100*/ 	.byte	0x04, 0x05
        /*0102*/ 	.short	(.L_2463 - .L_2462)
.L_2462:
        /*0104*/ 	.word	0x00000020
        /*0108*/ 	.word	0x00000001
        /*010c*/ 	.word	0x00000001


	//----- nvinfo : EIATTR_CRS_STACK_SIZE
	.align		4
.L_2463:
        /*0110*/ 	.byte	0x04, 0x1e
        /*0112*/ 	.short	(.L_2465 - .L_2464)
.L_2464:
        /*0114*/ 	.word	0x00000000


	//----- nvinfo : EIATTR_CBANK_PARAM_SIZE
	.align		4
.L_2465:
        /*0118*/ 	.byte	0x03, 0x19
        /*011a*/ 	.short	0x0118


	//----- nvinfo : EIATTR_PARAM_CBANK
	.align		4
        /*011c*/ 	.byte	0x04, 0x0a
        /*011e*/ 	.short	(.L_2467 - .L_2466)
	.align		4
.L_2466:
        /*0120*/ 	.word	index@(.nv.constant0._Z25selective_scan_fwd_kernelI32Selective_Scan_fwd_kernel_traitsILi32ELi4ELi1ELb1ELb1ELb1ELb0EN3c104HalfENS1_7complexIfEEEEv13SSMParamsBase)
        /*0124*/ 	.short	0x0380
        /*0126*/ 	.short	0x0118


	//----- nvinfo : EIATTR_SW_WAR
	.align		4
.L_2467:
        /*0128*/ 	.byte	0x04, 0x36
        /*012a*/ 	.short	(.L_2469 - .L_2468)
.L_2468:
        /*012c*/ 	.word	0x00000008
.L_2469:


//--------------------- .nv.info._Z25selective_scan_fwd_kernelI32Selective_Scan_fwd_kernel_traitsILi32ELi4ELi1ELb1ELb1ELb1ELb1EN3c104HalfENS1_7complexIfEEEEv13SSMParamsBase --------------------------
	.section	.nv.info._Z25selective_scan_fwd_kernelI32Selective_Scan_fwd_kernel_traitsILi32ELi4ELi1ELb1ELb1ELb1ELb1EN3c104HalfENS1_7complexIfEEEEv13SSMParamsBase,"",@"SHT_CUDA_INFO"
	.sectionflags	@""
	.align	4


	//----- nvinfo : EIATTR_CUDA_API_VERSION
	.align		4
        /*0000*/ 	.byte	0x04, 0x37
        /*0002*/ 	.short	(.L_2471 - .L_2470)
.L_2470:
        /*0004*/ 	.word	0x00000082


	//----- nvinfo : EIATTR_KPARAM_INFO
	.align		4
.L_2471:
        /*0008*/ 	.byte	0x04, 0x17
        /*000a*/ 	.short	(.L_2473 - .L_2472)
.L_2472:
        /*000c*/ 	.word	0x00000000
        /*0010*/ 	.short	0x0000
        /*0012*/ 	.short	0x0000
        /*0014*/ 	.byte	0x00, 0xf0, 0x61, 0x04


	//----- nvinfo : EIATTR_SPARSE_MMA_MASK
	.align		4
.L_2473:
        /*0018*/ 	.byte	0x03, 0x50
        /*001a*/ 	.short	0x0000


	//----- nvinfo : EIATTR_MAXREG_COUNT
	.align		4
        /*001c*/ 	.byte	0x03, 0x1b
        /*001e*/ 	.short	0x00ff


	//----- nvinfo : EIATTR_NUM_BARRIERS
	.align		4
        /*0020*/ 	.byte	0x02, 0x4c
        /*0022*/ 	.byte	0x01
	.zero		1


	//----- nvinfo : EIATTR_MERCURY_ISA_VERSION
	.align		4
        /*0024*/ 	.byte	0x03, 0x5f
        /*0026*/ 	.short	0x0101


	//----- nvinfo : EIATTR_COOP_GROUP_MASK_REGIDS
	.align		4
        /*0028*/ 	.byte	0x04, 0x29
        /*002a*/ 	.short	(.L_2475 - .L_2474)


	//   ....[0]....
.L_2474:
        /*002c*/ 	.word	0xffffffff


	//   ....[1]....
        /*0030*/ 	.word	0xffffffff


	//   ....[2]....
        /*0034*/ 	.word	0xffffffff


	//   ....[3]....
        /*0038*/ 	.word	0xffffffff


	//   ....[4]....
        /*003c*/ 	.word	0xffffffff


	//   ....[5]....
        /*0040*/ 	.word	0xffffffff


	//   ....[6]....
        /*0044*/ 	.word	0xffffffff


	//   ....[7]....
        /*0048*/ 	.word	0xffffffff


	//   ....[8]....
        /*004c*/ 	.word	0xffffffff


	//   ....[9]....
        /*0050*/ 	.word	0xffffffff


	//   ....[10]....
        /*0054*/ 	.word	0xffffffff


	//   ....[11]....
        /*0058*/ 	.word	0xffffffff


	//   ....[12]....
        /*005c*/ 	.word	0xffffffff


	//   ....[13]....
        /*0060*/ 	.word	0xffffffff


	//   ....[14]....
        /*0064*/ 	.word	0xffffffff


	//   ....[15]....
        /*0068*/ 	.word	0xffffffff


	//   ....[16]....
        /*006c*/ 	.word	0xffffffff


	//   ....[17]....
        /*0070*/ 	.word	0xffffffff


	//   ....[18]....
        /*0074*/ 	.word	0xffffffff


	//   ....[19]....
        /*0078*/ 	.word	0xffffffff


	//   ....[20]....
        /*007c*/ 	.word	0xffffffff


	//   ....[21]....
        /*0080*/ 	.word	0xffffffff


	//   ....[22]....
        /*0084*/ 	.word	0xffffffff


	//   ....[23]....
        /*0088*/ 	.word	0xffffffff


	//----- nvinfo : EIATTR_COOP_GROUP_INSTR_OFFSETS
	.align		4
.L_2475:
        /*008c*/ 	.byte	0x04, 0x28
        /*008e*/ 	.short	(.L_2477 - .L_2476)


	//   ....[0]....
.L_2476:
        /*0090*/ 	.word	0x00001af0


	//   ....[1]....
        /*0094*/ 	.word	0x00001b20


	//   ....[2]....
        /*0098*/ 	.word	0x00001bc0


	//   ....[3]....
        /*009c*/ 	.word	0x00001be0


	//   ....[4]....
        /*00a0*/ 	.word	0x00001c40


	//   ....[5]....
        /*00a4*/ 	.word	0x00001c50


	//   ....[6]....
        /*00a8*/ 	.word	0x00001cb0


	//   ....[7]....
        /*00ac*/ 	.word	0x00001cc0


	//   ....[8]....
        /*00b0*/ 	.word	0x00001d30


	//   ....[9]....
        /*00b4*/ 	.word	0x00001d40


	//   ....[10]....
        /*00b8*/ 	.word	0x00001d90


	//   ....[11]....
        /*00bc*/ 	.word	0x00001db0


	//   ....[12]....
        /*00c0*/ 	.word	0x00001e20


	//   ....[13]....
        /*00c4*/ 	.word	0x00001e50


	//   ....[14]....
        /*00c8*/ 	.word	0x00001e80


	//   ....[15]....
        /*00cc*/ 	.word	0x00001e90


	//   ....[16]....
        /*00d0*/ 	.word	0x00001f40


	//   ....[17]....
        /*00d4*/ 	.word	0x00001f60


	//   ....[18]....
        /*00d8*/ 	.word	0x00001f70


	//   ....[19]....
        /*00dc*/ 	.word	0x00001f80


	//   ....[20]....
        /*00e0*/ 	.word	0x00002110


	//   ....[21]....
        /*00e4*/ 	.word	0x00002140


	//   ....[22]....
        /*00e8*/ 	.word	0x00002160


	//   ....[23]....
        /*00ec*/ 	.word	0x00002170


	//----- nvinfo : EIATTR_VRC_CTA_INIT_COUNT
	.align		4
.L_2477:
        /*00f0*/ 	.byte	0x02, 0x4a
	.zero		1
	.zero		1


	//----- nvinfo : EIATTR_EXIT_INSTR_OFFSETS
	.align		4
        /*00f4*/ 	.byte	0x04, 0x1c
        /*00f6*/ 	.short	(.L_2479 - .L_2478)


	//   ....[0]....
.L_2478:
        /*00f8*/ 	.word	0x000004d0


	//   ....[1]....
        /*00fc*/ 	.word	0x00002bc0


	//----- nvinfo : EIATTR_MAX_THREADS
	.align		4
.L_2479:
        /*0100*/ 	.byte	0x04, 0x05
        /*0102*/ 	.short	(.L_2481 - .L_2480)
.L_2480:
        /*0104*/ 	.word	0x00000020
        /*0108*/ 	.word	0x00000001
        /*010c*/ 	.word	0x00000001


	//----- nvinfo : EIATTR_CRS_STACK_SIZE
	.align		4
.L_2481:
        /*0110*/ 	.byte	0x04, 0x1e
        /*0112*/ 	.short	(.L_2483 - .L_2482)
.L_2482:
        /*0114*/ 	.word	0x00000000


	//----- nvinfo : EIATTR_CBANK_PARAM_SIZE
	.align		4
.L_2483:
        /*0118*/ 	.byte	0x03, 0x19
        /*011a*/ 	.short	0x0118


	//----- nvinfo : EIATTR_PARAM_CBANK
	.align		4
        /*011c*/ 	.byte	0x04, 0x0a
        /*011e*/ 	.short	(.L_2485 - .L_2484)
	.align		4
.L_2484:
        /*0120*/ 	.word	index@(.nv.constant0._Z25selective_scan_fwd_kernelI32Selective_Scan_fwd_kernel_traitsILi32ELi4ELi1ELb1ELb1ELb1ELb1EN3c104HalfENS1_7complexIfEEEEv13SSMParamsBase)
        /*0124*/ 	.short	0x0380
        /*0126*/ 	.short	0x0118


	//----- nvinfo : EIATTR_SW_WAR
	.align		4
.L_2485:
        /*0128*/ 	.byte	0x04, 0x36
        /*012a*/ 	.short	(.L_2487 - .L_2486)
.L_2486:
        /*012c*/ 	.word	0x00000008
.L_2487:


//--------------------- .nv.info._Z25selective_scan_fwd_kernelI32Selective_Scan_fwd_kernel_traitsILi128ELi16ELi1ELb0ELb0ELb0ELb0EN3c104HalfEfEEv13SSMParamsBase --------------------------
	.section	.nv.info._Z25selective_scan_fwd_kernelI32Selective_Scan_fwd_kernel_traitsILi128ELi16ELi1ELb0ELb0ELb0ELb0EN3c104HalfEfEEv13SSMParamsBase,"",@"SHT_CUDA_INFO"
	.sectionflags	@""
	.align	4


	//----- nvinfo : EIATTR_CUDA_API_VERSION
	.align		4
        /*0000*/ 	.byte	0x04, 0x37
        /*0002*/ 	.short	(.L_2489 - .L_2488)
.L_2488:
        /*0004*/ 	.word	0x00000082


	//----- nvinfo : EIATTR_KPARAM_INFO
	.align		4
.L_2489:
        /*0008*/ 	.byte	0x04, 0x17
        /*000a*/ 	.short	(.L_2491 - .L_2490)
.L_2490:
        /*000c*/ 	.word	0x00000000
        /*0010*/ 	.short	0x0000
        /*0012*/ 	.short	0x0000
        /*0014*/ 	.byte	0x00, 0xf0, 0x61, 0x04


	//----- nvinfo : EIATTR_SPARSE_MMA_MASK
	.align		4
.L_2491:
        /*0018*/ 	.byte	0x03, 0x50
        /*001a*/ 	.short	0x0000


	//----- nvinfo : EIATTR_MAXREG_COUNT
	.align		4
        /*001c*/ 	.byte	0x03, 0x1b
        /*001e*/ 	.short	0x00a8


	//----- nvinfo : EIATTR_NUM_BARRIERS
	.align		4
        /*0020*/ 	.byte	0x02, 0x4c
        /*0022*/ 	.byte	0x01
	.zero		1


	//----- nvinfo : EIATTR_MERCURY_ISA_VERSION
	.align		4
        /*0024*/ 	.byte	0x03, 0x5f
        /*0026*/ 	.short	0x0101


	//----- nvinfo : EIATTR_COOP_GROUP_MASK_REGIDS
	.align		4
        /*0028*/ 	.byte	0x04, 0x29
        /*002a*/ 	.short	(.L_2493 - .L_2492)


	//   ....[0]....
.L_2492:
        /*002c*/ 	.word	0xffffffff


	//   ....[1]....
        /*0030*/ 	.word	0xffffffff


	//   ....[2]....
        /*0034*/ 	.word	0xffffffff


	//   ....[3]....
        /*0038*/ 	.word	0xffffffff


	//   ....[4]....
        /*003c*/ 	.word	0xffffffff


	//   ....[5]....
        /*0040*/ 	.word	0xffffffff


	//   ....[6]....
        /*0044*/ 	.word	0xffffffff


	//   ....[7]....
        /*0048*/ 	.word	0xffffffff


	//   ....[8]....
        /*004c*/ 	.word	0xffffffff


	//   ....[9]....
        /*0050*/ 	.word	0xffffffff


	//   ....[10]....
        /*0054*/ 	.word	0xffffffff


	//   ....[11]....
        /*0058*/ 	.word	0xffffffff


	//   ....[12]....
        /*005c*/ 	.word	0xffffffff


	//   ....[13]....
        /*0060*/ 	.word	0xffffffff


	//   ....[14]....
        /*0064*/ 	.word	0xffffffff


	//----- nvinfo : EIATTR_COOP_GROUP_INSTR_OFFSETS
	.align		4
.L_2493:
        /*0068*/ 	.byte	0x04, 0x28
        /*006a*/ 	.short	(.L_2495 - .L_2494)


	//   ....[0]....
.L_2494:
        /*006c*/ 	.word	0x00001190


	//   ....[1]....
        /*0070*/ 	.word	0x00001640


	//   ....[2]....
        /*0074*/ 	.word	0x00004880


	//   ....[3]....
        /*0078*/ 	.word	0x00004890


	//   ....[4]....
        /*007c*/ 	.word	0x00004900


	//   ....[5]....
        /*0080*/ 	.word	0x00004910


	//   ....[6]....
        /*0084*/ 	.word	0x000049e0


	//   ....[7]....
        /*0088*/ 	.word	0x000049f0


	//   ....[8]....
        /*008c*/ 	.word	0x00004a30


	//   ....[9]....
        /*0090*/ 	.word	0x00004a50


	//   ....[10]....
        /*0094*/ 	.word	0x00004a90


	//   ....[11]....
        /*0098*/ 	.word	0x00004ad0


	//   ....[12]....
        /*009c*/ 	.word	0x00004b90


	//   ....[13]....
        /*00a0*/ 	.word	0x00004ba0


	//   ....[14]....
        /*00a4*/ 	.word	0x00005440


	//----- nvinfo : EIATTR_VRC_CTA_INIT_COUNT
	.align		4
.L_2495:
        /*00a8*/ 	.byte	0x02, 0x4a
	.zero		1
	.zero		1


	//----- nvinfo : EIATTR_EXIT_INSTR_OFFSETS
	.align		4
        /*00ac*/ 	.byte	0x04, 0x1c
        /*00ae*/ 	.short	(.L_2497 - .L_2496)


	//   ....[0]....
.L_2496:
        /*00b0*/ 	.word	0x000001f0


	//   ....[1]....
        /*00b4*/ 	.word	0x000058b0


	//----- nvinfo : EIATTR_MAX_THREADS
	.align		4
.L_2497:
        /*00b8*/ 	.byte	0x04, 0x05
        /*00ba*/ 	.short	(.L_2499 - .L_2498)
.L_2498:
        /*00bc*/ 	.word	0x00000080
        /*00c0*/ 	.word	0x00000001
        /*00c4*/ 	.word	0x00000001


	//----- nvinfo : EIATTR_CRS_STACK_SIZE
	.align		4
.L_2499:
        /*00c8*/ 	.byte	0x04, 0x1e
        /*00ca*/ 	.short	(.L_2501 - .L_2500)
.L_2500:
        /*00cc*/ 	.word	0x00000000


	//----- nvinfo : EIATTR_CBANK_PARAM_SIZE
	.align		4
.L_2501:
        /*00d0*/ 	.byte	0x03, 0x19
        /*00d2*/ 	.short	0x0118


	//----- nvinfo : EIATTR_PARAM_CBANK
	.align		4
        /*00d4*/ 	.byte	0x04, 0x0a
        /*00d6*/ 	.short	(.L_2503 - .L_2502)
	.align		4
.L_2502:
        /*00d8*/ 	.word	index@(.nv.constant0._Z25selective_scan_fwd_kernelI32Selective_Scan_fwd_kernel_traitsILi128ELi16ELi1ELb0ELb0ELb0ELb0EN3c104HalfEfEEv13SSMParamsBase)
        /*00dc*/ 	.short	0x0380
        /*00de*/ 	.short	0x0118


	//----- nvinfo : EIATTR_SW_WAR
	.align		4
.L_2503:
        /*00e0*/ 	.byte	0x04, 0x36
        /*00e2*/ 	.short	(.L_2505 - .L_2504)
.L_2504:
        /*00e4*/ 	.word	0x00000008
.L_2505:


//--------------------- .nv.info._Z25selective_scan_fwd_kernelI32Selective_Scan_fwd_kernel_traitsILi128ELi16ELi1ELb0ELb0ELb0ELb1EN3c104HalfEfEEv13SSMParamsBase --------------------------
	.section	.nv.info._Z25selective_scan_fwd_kernelI32Selective_Scan_fwd_kernel_traitsILi128ELi16ELi1ELb0ELb0ELb0ELb1EN3c104HalfEfEEv13SSMParamsBase,"",@"SHT_CUDA_INFO"
	.sectionflags	@""
	.align	4


	//----- nvinfo : EIATTR_CUDA_API_VERSION
	.align		4
        /*0000*/ 	.byte	0x04, 0x37
        /*0002*/ 	.short	(.L_2507 - .L_2506)
.L_2506:
        /*0004*/ 	.word	0x00000082


	//----- nvinfo : EIATTR_KPARAM_INFO
	.align		4
.L_2507:
        /*0008*/ 	.byte	0x04, 0x17
        /*000a*/ 	.short	(.L_2509 - .L_2508)
.L_2508:
        /*000c*/ 	.word	0x00000000
        /*0010*/ 	.short	0x0000
        /*0012*/ 	.short	0x0000
        /*0014*/ 	.byte	0x00, 0xf0, 0x61, 0x04


	//----- nvinfo : EIATTR_SPARSE_MMA_MASK
	.align		4
.L_2509:
        /*0018*/ 	.byte	0x03, 0x50
        /*001a*/ 	.short	0x0000


	//----- nvinfo : EIATTR_MAXREG_COUNT
	.align		4
        /*001c*/ 	.byte	0x03, 0x1b
        /*001e*/ 	.short	0x00a8


	//----- nvinfo : EIATTR_NUM_BARRIERS
	.align		4
        /*0020*/ 	.byte	0x02, 0x4c
        /*0022*/ 	.byte	0x01
	.zero		1


	//----- nvinfo : EIATTR_MERCURY_ISA_VERSION
	.align		4
        /*0024*/ 	.byte	0x03, 0x5f
        /*0026*/ 	.short	0x0101


	//----- nvinfo : EIATTR_COOP_GROUP_MASK_REGIDS
	.align		4
        /*0028*/ 	.byte	0x04, 0x29
        /*002a*/ 	.short	(.L_2511 - .L_2510)


	//   ....[0]....
.L_2510:
        /*002c*/ 	.word	0xffffffff


	//   ....[1]....
        /*0030*/ 	.word	0xffffffff


	//   ....[2]....
        /*0034*/ 	.word	0xffffffff


	//   ....[3]....
        /*0038*/ 	.word	0xffffffff


	//   ....[4]....
        /*003c*/ 	.word	0xffffffff


	//   ....[5]....
        /*0040*/ 	.word	0xffffffff


	//   ....[6]....
        /*0044*/ 	.word	0xffffffff


	//   ....[7]....
        /*0048*/ 	.word	0xffffffff


	//   ....[8]....
        /*004c*/ 	.word	0xffffffff


	//   ....[9]....
        /*0050*/ 	.word	0xffffffff


	//   ....[10]....
        /*0054*/ 	.word	0xffffffff


	//   ....[11]....
        /*0058*/ 	.word	0xffffffff


	//   ....[12]....
        /*005c*/ 	.word	0xffffffff


	//   ....[13]....
        /*0060*/ 	.word	0xffffffff


	//   ....[14]....
        /*0064*/ 	.word	0xffffffff


	//   ....[15]....
        /*0068*/ 	.word	0xffffffff


	//   ....[16]....
        /*006c*/ 	.word	0xffffffff


	//----- nvinfo : EIATTR_COOP_GROUP_INSTR_OFFSETS
	.align		4
.L_2511:
        /*0070*/ 	.byte	0x04, 0x28
        /*0072*/ 	.short	(.L_2513 - .L_2512)


	//   ....[0]....
.L_2512:
        /*0074*/ 	.word	0x00001240


	//   ....[1]....
        /*0078*/ 	.word	0x00001700


	//   ....[2]....
        /*007c*/ 	.word	0x00004920


	//   ....[3]....
        /*0080*/ 	.word	0x00004960


	//   ....[4]....
        /*0084*/ 	.word	0x000049b0


	//   ....[5]....
        /*0088*/ 	.word	0x000049e0


	//   ....[6]....
        /*008c*/ 	.word	0x00004ab0


	//   ....[7]....
        /*0090*/ 	.word	0x00004ac0


	//   ....[8]....
        /*0094*/ 	.word	0x00004b10


	//   ....[9]....
        /*0098*/ 	.word	0x00004b20


	//   ....[10]....
        /*009c*/ 	.word	0x00004b60


	//   ....[11]....
        /*00a0*/ 	.word	0x00004ba0


	//   ....[12]....
        /*00a4*/ 	.word	0x00004c60


	//   ....[13]....
        /*00a8*/ 	.word	0x00004c70


	//   ....[14]....
        /*00ac*/ 	.word	0x00005540


	//   ....[15]....
        /*00b0*/ 	.word	0x00005de0


	//   ....[16]....
        /*00b4*/ 	.word	0x00006810


	//----- nvinfo : EIATTR_VRC_CTA_INIT_COUNT
	.align		4
.L_2513:
        /*00b8*/ 	.byte	0x02, 0x4a
	.zero		1
	.zero		1


	//----- nvinfo : EIATTR_EXIT_INSTR_OFFSETS
	.align		4
        /*00bc*/ 	.byte	0x04, 0x1c
        /*00be*/ 	.short	(.L_2515 - .L_2514)


	//   ....[0]....
.L_2514:
        /*00c0*/ 	.word	0x00000200


	//   ....[1]....
        /*00c4*/ 	.word	0x00006c20


	//----- nvinfo : EIATTR_MAX_THREADS
	.align		4
.L_2515:
        /*00c8*/ 	.byte	0x04, 0x05
        /*00ca*/ 	.short	(.L_2517 - .L_2516)
.L_2516:
        /*00cc*/ 	.word	0x00000080
        /*00d0*/ 	.word	0x00000001
        /*00d4*/ 	.word	0x00000001


	//----- nvinfo : EIATTR_CRS_STACK_SIZE
	.align		4
.L_2517:
        /*00d8*/ 	.byte	0x04, 0x1e
        /*00da*/ 	.short	(.L_2519 - .L_2518)
.L_2518:
        /*00dc*/ 	.word	0x00000000


	//----- nvinfo : EIATTR_CBANK_PARAM_SIZE
	.align		4
.L_2519:
        /*00e0*/ 	.byte	0x03, 0x19
        /*00e2*/ 	.short	0x0118


	//----- nvinfo : EIATTR_PARAM_CBANK
	.align		4
        /*00e4*/ 	.byte	0x04, 0x0a
        /*00e6*/ 	.short	(.L_2521 - .L_2520)
	.align		4
.L_2520:
        /*00e8*/ 	.word	index@(.nv.constant0._Z25selective_scan_fwd_kernelI32Selective_Scan_fwd_kernel_traitsILi128ELi16ELi1ELb0ELb0ELb0ELb1EN3c104HalfEfEEv13SSMParamsBase)
        /*00ec*/ 	.short	0x0380
        /*00ee*/ 	.short	0x0118


	//----- nvinfo : EIATTR_SW_WAR
	.align		4
.L_2521:
        /*00f0*/ 	.byte	0x04, 0x36
        /*00f2*/ 	.short	(.L_2523 - .L_2522)
.L_2522:
        /*00f4*/ 	.word	0x00000008
.L_2523:


//--------------------- .nv.info._Z25selective_scan_fwd_kernelI32Selective_Scan_fwd_kernel_traitsILi128ELi16ELi1ELb0ELb0ELb1ELb0EN3c104HalfEfEEv13SSMParamsBase --------------------------
	.section	.nv.info._Z25selective_scan_fwd_kernelI32Selective_Scan_fwd_kernel_traitsILi128ELi16ELi1ELb0ELb0ELb1ELb0EN3c104HalfEfEEv13SSMParamsBase,"",@"SHT_CUDA_INFO"
	.sectionflags	@""
	.align	4


	//----- nvinfo : EIATTR_CUDA_API_VERSION
	.align		4
        /*0000*/ 	.byte	0x04, 0x37
        /*0002*/ 	.short	(.L_2525 - .L_2524)
.L_2524:
        /*0004*/ 	.word	0x00000082


	//----- nvinfo : EIATTR_KPARAM_INFO
	.align		4
.L_2525:
        /*0008*/ 	.byte	0x04, 0x17
        /*000a*/ 	.short	(.L_2527 - .L_2526)
.L_2526:
        /*000c*/ 	.word	0x00000000
        /*0010*/ 	.short	0x0000
        /*0012*/ 	.short	0x0000
        /*0014*/ 	.byte	0x00, 0xf0, 0x61, 0x04


	//----- nvinfo : EIATTR_SPARSE_MMA_MASK
	.align		4
.L_2527:
        /*0018*/ 	.byte	0x03, 0x50
        /*001a*/ 	.short	0x0000


	//----- nvinfo : EIATTR_MAXREG_COUNT
	.align		4
        /*001c*/ 	.byte	0x03, 0x1b
        /*001e*/ 	.short	0x00a8


	//----- nvinfo : EIATTR_NUM_BARRIERS
	.align		4
        /*0020*/ 	.byte	0x02, 0x4c
        /*0022*/ 	.byte	0x01
	.zero		1


	//----- nvinfo : EIATTR_MERCURY_ISA_VERSION
	.align		4
        /*0024*/ 	.byte	0x03, 0x5f
        /*0026*/ 	.short	0x0101


	//----- nvinfo : EIATTR_COOP_GROUP_MASK_REGIDS
	.align		4
        /*0028*/ 	.byte	0x04, 0x29
        /*002a*/ 	.short	(.L_2529 - .L_2528)


	//   ....[0]....
.L_2528:
        /*002c*/ 	.word	0xffffffff


	//   ....[1]....
        /*0030*/ 	.word	0xffffffff


	//   ....[2]....
        /*0034*/ 	.word	0xffffffff


	//   ....[3]....
        /*0038*/ 	.word	0xffffffff


	//   ....[4]....
        /*003c*/ 	.word	0xffffffff


	//   ....[5]....
        /*0040*/ 	.word	0xffffffff


	//   ....[6]....
        /*0044*/ 	.word	0xffffffff


	//   ....[7]....
        /*0048*/ 	.word	0xffffffff


	//   ....[8]....
        /*004c*/ 	.word	0xffffffff


	//   ....[9]....
        /*0050*/ 	.word	0xffffffff


	//   ....[10]....
        /*0054*/ 	.word	0xffffffff


	//   ....[11]....
        /*0058*/ 	.word	0xffffffff


	//   ....[12]....
        /*005c*/ 	.word	0xffffffff


	//   ....[13]....
        /*0060*/ 	.word	0xffffffff


	//   ....[14]....
        /*0064*/ 	.word	0xffffffff


	//   ....[15]....
        /*0068*/ 	.word	0xffffffff


	//----- nvinfo : EIATTR_COOP_GROUP_INSTR_OFFSETS
	.align		4
.L_2529:
        /*006c*/ 	.byte	0x04, 0x28
        /*006e*/ 	.short	(.L_2531 - .L_2530)


	//   ....[0]....
.L_2530:
        /*0070*/ 	.word	0x00001340


	//   ....[1]....
        /*0074*/ 	.word	0x000017f0


	//   ....[2]....
        /*0078*/ 	.word	0x00004b90


	//   ....[3]....
        /*007c*/ 	.word	0x00004c10


	//   ....[4]....
        /*0080*/ 	.word	0x00004c30


	//   ....[5]....
        /*0084*/ 	.word	0x00004c70


	//   ....[6]....
        /*0088*/ 	.word	0x00004c90


	//   ....[7]....
        /*008c*/ 	.word	0x00004cb0


	//   ....[8]....
        /*0090*/ 	.word	0x00005190


	//   ....[9]....
        /*0094*/ 	.word	0x000051a0


	//   ....[10]....
        /*0098*/ 	.word	0x000052b0


	//   ....[11]....
        /*009c*/ 	.word	0x000052c0


	//   ....[12]....
        /*00a0*/ 	.word	0x00005310


	//   ....[13]....
        /*00a4*/ 	.word	0x00005550


	//   ....[14]....
        /*00a8*/ 	.word	0x00005560


	//   ....[15]....
        /*00ac*/ 	.word	0x00005fd0


	//----- nvinfo : EIATTR_VRC_CTA_INIT_COUNT
	.align		4
.L_2531:
        /*00b0*/ 	.byte	0x02, 0x4a
	.zero		1
	.zero		1


	//----- nvinfo : EIATTR_EXIT_INSTR_OFFSETS
	.align		4
        /*00b4*/ 	.byte	0x04, 0x1c
        /*00b6*/ 	.short	(.L_2533 - .L_2532)


	//   ....[0]....
.L_2532:
        /*00b8*/ 	.word	0x00000470


	//   ....[1]....
        /*00bc*/ 	.word	0x00006390


	//----- nvinfo : EIATTR_MAX_THREADS
	.align		4
.L_2533:
        /*00c0*/ 	.byte	0x04, 0x05
        /*00c2*/ 	.short	(.L_2535 - .L_2534)
.L_2534:
        /*00c4*/ 	.word	0x00000080
        /*00c8*/ 	.word	0x00000001
        /*00cc*/ 	.word	0x00000001


	//----- nvinfo : EIATTR_CRS_STACK_SIZE
	.align		4
.L_2535:
        /*00d0*/ 	.byte	0x04, 0x1e
        /*00d2*/ 	.short	(.L_2537 - .L_2536)
.L_2536:
        /*00d4*/ 	.word	0x00000000


	//----- nvinfo : EIATTR_CBANK_PARAM_SIZE
	.align		4
.L_2537:
        /*00d8*/ 	.byte	0x03, 0x19
        /*00da*/ 	.short	0x0118


	//----- nvinfo : EIATTR_PARAM_CBANK
	.align		4
        /*00dc*/ 	.byte	0x04, 0x0a
        /*00de*/ 	.short	(.L_2539 - .L_2538)
	.align		4
.L_2538:
        /*00e0*/ 	.word	index@(.nv.constant0._Z25selective_scan_fwd_kernelI32Selective_Scan_fwd_kernel_traitsILi128ELi16ELi1ELb0ELb0ELb1ELb0EN3c104HalfEfEEv13SSMParamsBase)
        /*00e4*/ 	.short	0x0380
        /*00e6*/ 	.short	0x0118


	//----- nvinfo : EIATTR_SW_WAR
	.align		4
.L_2539:
        /*00e8*/ 	.byte	0x04, 0x36
        /*00ea*/ 	.short	(.L_2541 - .L_2540)
.L_2540:
        /*00ec*/ 	.word	0x00000008
.L_2541:


//--------------------- .nv.info._Z25selective_scan_fwd_kernelI32Selective_Scan_fwd_kernel_traitsILi128ELi16ELi1ELb0ELb0ELb1ELb1EN3c104HalfEfEEv13SSMParamsBase --------------------------
	.section	.nv.info._Z25selective_scan_fwd_kernelI32Selective_Scan_fwd_kernel_traitsILi128ELi16ELi1ELb0ELb0ELb1ELb1EN3c104HalfEfEEv13SSMParamsBase,"",@"SHT_CUDA_INFO"
	.sectionflags	@""
	.align	4


	//----- nvinfo : EIATTR_CUDA_API_VERSION
	.align		4
        /*0000*/ 	.byte	0x04, 0x37
        /*0002*/ 	.short	(.L_2543 - .L_2542)
.L_2542:
        /*0004*/ 	.word	0x00000082


	//----- nvinfo : EIATTR_KPARAM_INFO
	.align		4
.L_2543:
        /*0008*/ 	.byte	0x04, 0x17
        /*000a*/ 	.short	(.L_2545 - .L_2544)
.L_2544:
        /*000c*/ 	.word	0x00000000
        /*0010*/ 	.short	0x0000
        /*0012*/ 	.short	0x0000
        /*0014*/ 	.byte	0x00, 0xf0, 0x61, 0x04


	//----- nvinfo : EIATTR_SPARSE_MMA_MASK
	.align		4
.L_2545:
        /*0018*/ 	.byte	0x03, 0x50
        /*001a*/ 	.short	0x0000


	//----- nvinfo : EIATTR_MAXREG_COUNT
	.align		4
        /*001c*/ 	.byte	0x03, 0x1b
        /*001e*/ 	.short	0x00a8


	//----- nvinfo : EIATTR_NUM_BARRIERS
	.align		4
        /*0020*/ 	.byte	0x02, 0x4c
        /*0022*/ 	.byte	0x01
	.zero		1


	//----- nvinfo : EIATTR_MERCURY_ISA_VERSION
	.align		4
        /*0024*/ 	.byte	0x03, 0x5f
        /*0026*/ 	.short	0x0101


	//----- nvinfo : EIATTR_COOP_GROUP_MASK_REGIDS
	.align		4
        /*0028*/ 	.byte	0x04, 0x29
        /*002a*/ 	.short	(.L_2547 - .L_2546)


	//   ....[0]....
.L_2546:
        /*002c*/ 	.word	0xffffffff


	//   ....[1]....
        /*0030*/ 	.word	0xffffffff


	//   ....[2]....
        /*0034*/ 	.word	0xffffffff


	//   ....[3]....
        /*0038*/ 	.word	0xffffffff


	//   ....[4]....
        /*003c*/ 	.word	0xffffffff


	//   ....[5]....
        /*0040*/ 	.word	0xffffffff


	//   ....[6]....
        /*0044*/ 	.word	0xffffffff


	//   ....[7]....
        /*0048*/ 	.word	0xffffffff


	//   ....[8]....
        /*004c*/ 	.word	0xffffffff


	//   ....[9]....
        /*0050*/ 	.word	0xffffffff


	//   ....[10]....
        /*0054*/ 	.word	0xffffffff


	//   ....[11]....
        /*0058*/ 	.word	0xffffffff


	//   ....[12]....
        /*005c*/ 	.word	0xffffffff


	//   ....[13]....
        /*0060*/ 	.word	0xffffffff


	//   ....[14]....
        /*0064*/ 	.word	0xffffffff


	//   ....[15]....
        /*0068*/ 	.word	0xffffffff


	//   ....[16]....
        /*006c*/ 	.word	0xffffffff


	//   ....[17]....
        /*0070*/ 	.word	0xffffffff


	//----- nvinfo : EIATTR_COOP_GROUP_INSTR_OFFSETS
	.align		4
.L_2547:
        /*0074*/ 	.byte	0x04, 0x28
        /*0076*/ 	.short	(.L_2549 - .L_2548)


	//   ....[0]....
.L_2548:
        /*0078*/ 	.word	0x000012e0


	//   ....[1]....
        /*007c*/ 	.word	0x00001780


	//   ....[2]....
        /*0080*/ 	.word	0x00004b80


	//   ....[3]....
        /*0084*/ 	.word	0x00004bc0


	//   ....[4]....
        /*0088*/ 	.word	0x00004c00


	//   ....[5]....
        /*008c*/ 	.word	0x00004c20


	//   ....[6]....
        /*0090*/ 	.word	0x00004c70


	//   ....[7]....
        /*0094*/ 	.word	0x00004c80


	//   ....[8]....
        /*0098*/ 	.word	0x00005000


	//   ....[9]....
        /*009c*/ 	.word	0x00005060


	//   ....[10]....
        /*00a0*/ 	.word	0x00005260


	//   ....[11]....
        /*00a4*/ 	.word	0x00005290


	//   ....[12]....
        /*00a8*/ 	.word	0x000052b0


	//   ....[13]....
        /*00ac*/ 	.word	0x000054f0


	//   ....[14]....
        /*00b0*/ 	.word	0x00005550


	//   ....[15]....
        /*00b4*/ 	.word	0x00005fe0


	//   ....[16]....
        /*00b8*/ 	.word	0x00006820


	//   ....[17]....
        /*00bc*/ 	.word	0x00007260


	//----- nvinfo : EIATTR_VRC_CTA_INIT_COUNT
	.align		4
.L_2549:
        /*00c0*/ 	.byte	0x02, 0x4a
	.zero		1
	.zero		1


	//----- nvinfo : EIATTR_EXIT_INSTR_OFFSETS
	.align		4
        /*00c4*/ 	.byte	0x04, 0x1c
        /*00c6*/ 	.short	(.L_2551 - .L_2550)


	//   ....[0]....
.L_2550:
        /*00c8*/ 	.word	0x000003d0


	//   ....[1]....
        /*00cc*/ 	.word	0x000076c0


	//----- nvinfo : EIATTR_MAX_THREADS
	.align		4
.L_2551:
        /*00d0*/ 	.byte	0x04, 0x05
        /*00d2*/ 	.short	(.L_2553 - .L_2552)
.L_2552:
        /*00d4*/ 	.word	0x00000080
        /*00d8*/ 	.word	0x00000001
        /*00dc*/ 	.word	0x00000001


	//----- nvinfo : EIATTR_CRS_STACK_SIZE
	.align		4
.L_2553:
        /*00e0*/ 	.byte	0x04, 0x1e
        /*00e2*/ 	.short	(.L_2555 - .L_2554)
.L_2554:
        /*00e4*/ 	.word	0x00000000


	//----- nvinfo : EIATTR_CBANK_PARAM_SIZE
	.align		4
.L_2555:
        /*00e8*/ 	.byte	0x03, 0x19
        /*00ea*/ 	.short	0x0118


	//----- nvinfo : EIATTR_PARAM_CBANK
	.align		4
        /*00ec*/ 	.byte	0x04, 0x0a
        /*00ee*/ 	.short	(.L_2557 - .L_2556)
	.align		4
.L_2556:
        /*00f0*/ 	.word	index@(.nv.constant0._Z25selective_scan_fwd_kernelI32Selective_Scan_fwd_kernel_traitsILi128ELi16ELi1ELb0ELb0ELb1ELb1EN3c104HalfEfEEv13SSMParamsBase)
        /*00f4*/ 	.short	0x0380
        /*00f6*/ 	.short	0x0118


	//----- nvinfo : EIATTR_SW_WAR
	.align		4
.L_2557:
        /*00f8*/ 	.byte	0x04, 0x36
        /*00fa*/ 	.short	(.L_2559 - .L_2558)
.L_2558:
        /*00fc*/ 	.word	0x00000008
.L_2559:


//--------------------- .nv.info._Z25selective_scan_fwd_kernelI32Selective_Scan_fwd_kernel_traitsILi128ELi16ELi1ELb0ELb1ELb0ELb0EN3c104HalfEfEEv13SSMParamsBase --------------------------
	.section	.nv.info._Z25selective_scan_fwd_kernelI32Selective_Scan_fwd_kernel_traitsILi128ELi16ELi1ELb0ELb1ELb0ELb0EN3c104HalfEfEEv13SSMParamsBase,"",@"SHT_CUDA_INFO"
	.sectionflags	@""
	.align	4


	//----- nvinfo : EIATTR_CUDA_API_VERSION
	.align		4
        /*0000*/ 	.byte	0x04, 0x37
        /*0002*/ 	.short	(.L_2561 - .L_2560)
.L_2560:
        /*0004*/ 	.word	0x00000082


	//----- nvinfo : EIATTR_KPARAM_INFO
	.align		4
.L_2561:
        /*0008*/ 	.byte	0x04, 0x17
        /*000a*/ 	.short	(.L_2563 - .L_2562)
.L_2562:
        /*000c*/ 	.word	0x00000000
        /*0010*/ 	.short	0x0000
        /*0012*/ 	.short	0x0000
        /*0014*/ 	.byte	0x00, 0xf0, 0x61, 0x04


	//----- nvinfo : EIATTR_SPARSE_MMA_MASK
	.align		4
.L_2563:
        /*0018*/ 	.byte	0x03, 0x50
        /*001a*/ 	.short	0x0000


	//----- nvinfo : EIATTR_MAXREG_COUNT
	.align		4
        /*001c*/ 	.byte	0x03, 0x1b
        /*001e*/ 	.short	0x00a8


	//----- nvinfo : EIATTR_NUM_BARRIERS
	.align		4
        /*0020*/ 	.byte	0x02, 0x4c
        /*0022*/ 	.byte	0x01
	.zero		1


	//----- nvinfo : EIATTR_MERCURY_ISA_VERSION
	.align		4
        /*0024*/ 	.byte	0x03, 0x5f
        /*0026*/ 	.short	0x0101


	//----- nvinfo : EIATTR_COOP_GROUP_MASK_REGIDS
	.align		4
        /*0028*/ 	.byte	0x04, 0x29
        /*002a*/ 	.short	(.L_2565 - .L_2564)


	//   ....[0]....
.L_2564:
        /*002c*/ 	.word	0xffffffff


	//   ....[1]....
        /*0030*/ 	.word	0xffffffff


	//   ....[2]....
        /*0034*/ 	.word	0xffffffff


	//   ....[3]....
        /*0038*/ 	.word	0xffffffff


	//   ....[4]....
        /*003c*/ 	.word	0xffffffff


	//   ....[5]....
        /*0040*/ 	.word	0xffffffff


	//   ....[6]....
        /*0044*/ 	.word	0xffffffff


	//   ....[7]....
        /*0048*/ 	.word	0xffffffff


	//   ....[8]....
        /*004c*/ 	.word	0xffffffff


	//   ....[9]....
        /*0050*/ 	.word	0xffffffff


	//   ....[10]....
        /*0054*/ 	.word	0xffffffff


	//   ....[11]....
        /*0058*/ 	.word	0xffffffff


	//   ....[12]....
        /*005c*/ 	.word	0xffffffff


	//   ....[13]....
        /*0060*/ 	.word	0xffffffff


	//   ....[14]....
        /*0064*/ 	.word	0xffffffff


	//   ....[15]....
        /*0068*/ 	.word	0xffffffff


	//----- nvinfo : EIATTR_COOP_GROUP_INSTR_OFFSETS
	.align		4
.L_2565:
        /*006c*/ 	.byte	0x04, 0x28
        /*006e*/ 	.short	(.L_2567 - .L_2566)


	//   ....[0]....
.L_2566:
        /*0070*/ 	.word	0x000012f0


	//   ....[1]....
        /*0074*/ 	.word	0x00001860


	//   ....[2]....
        /*0078*/ 	.word	0x00004920


	//   ....[3]....
        /*007c*/ 	.word	0x000053d0


	//   ....[4]....
        /*0080*/ 	.word	0x00005420


	//   ....[5]....
        /*0084*/ 	.word	0x00005460


	//   ....[6]....
        /*0088*/ 	.word	0x00005480


	//   ....[7]....
        /*008c*/ 	.word	0x000054c0


	//   ....[8]....
        /*0090*/ 	.word	0x000054e0


	//   ....[9]....
        /*0094*/ 	.word	0x00005560


	//   ....[10]....
        /*0098*/ 	.word	0x00005570


	//   ....[11]....
        /*009c*/ 	.word	0x000055e0


	//   ....[12]....
        /*00a0*/ 	.word	0x000055f0


	//   ....[13]....
        /*00a4*/ 	.word	0x00005730


	//   ....[14]....
        /*00a8*/ 	.word	0x00005740


	//   ....[15]....
        /*00ac*/ 	.word	0x00005ff0


	//----- nvinfo : EIATTR_VRC_CTA_INIT_COUNT
	.align		4
.L_2567:
        /*00b0*/ 	.byte	0x02, 0x4a
	.zero		1
	.zero		1


	//----- nvinfo : EIATTR_EXIT_INSTR_OFFSETS
	.align		4
        /*00b4*/ 	.byte	0x04, 0x1c
        /*00b6*/ 	.short	(.L_2569 - .L_2568)


	//   ....[0]....
.L_2568:
        /*00b8*/ 	.word	0x00000400


	//   ....[1]....
        /*00bc*/ 	.word	0x000063a0


	//----- nvinfo : EIATTR_MAX_THREADS
	.align		4
.L_2569:
        /*00c0*/ 	.byte	0x04, 0x05
        /*00c2*/ 	.short	(.L_2571 - .L_2570)
.L_2570:
        /*00c4*/ 	.word	0x00000080
        /*00c8*/ 	.word	0x00000001
        /*00cc*/ 	.word	0x00000001


	//----- nvinfo : EIATTR_CRS_STACK_SIZE
	.align		4
.L_2571:
        /*00d0*/ 	.byte	0x04, 0x1e
        /*00d2*/ 	.short	(.L_2573 - .L_2572)
.L_2572:
        /*00d4*/ 	.word	0x00000000


	//----- nvinfo : EIATTR_CBANK_PARAM_SIZE
	.align		4
.L_2573:
        /*00d8*/ 	.byte	0x03, 0x19
        /*00da*/ 	.short	0x0118


	//----- nvinfo : EIATTR_PARAM_CBANK
	.align		4
        /*00dc*/ 	.byte	0x04, 0x0a
        /*00de*/ 	.short	(.L_2575 - .L_2574)
	.align		4
.L_2574:
        /*00e0*/ 	.word	index@(.nv.constant0._Z25selective_scan_fwd_kernelI32Selective_Scan_fwd_kernel_traitsILi128ELi16ELi1ELb0ELb1ELb0ELb0EN3c104HalfEfEEv13SSMParamsBase)
        /*00e4*/ 	.short	0x0380
        /*00e6*/ 	.short	0x0118


	//----- nvinfo : EIATTR_SW_WAR
	.align		4
.L_2575:
        /*00e8*/ 	.byte	0x04, 0x36
        /*00ea*/ 	.short	(.L_2577 - .L_2576)
.L_2576:
        /*00ec*/ 	.word	0x00000008
.L_2577:


//--------------------- .nv.info._Z25selective_scan_fwd_kernelI32Selective_Scan_fwd_kernel_traitsILi128ELi16ELi1ELb0ELb1ELb0ELb1EN3c104HalfEfEEv13SSMParamsBase --------------------------
	.section	.nv.info._Z25selective_scan_fwd_kernelI32Selective_Scan_fwd_kernel_traitsILi128ELi16ELi1ELb0ELb1ELb0ELb1EN3c104HalfEfEEv13SSMParamsBase,"",@"SHT_CUDA_INFO"
	.sectionflags	@""
	.align	4


	//----- nvinfo : EIATTR_CUDA_API_VERSION
	.align		4
        /*0000*/ 	.byte	0x04, 0x37
        /*0002*/ 	.short	(.L_2579 - .L_2578)
.L_2578:
        /*0004*/ 	.word	0x00000082


	//----- nvinfo : EIATTR_KPARAM_INFO
	.align		4
.L_2579:
        /*0008*/ 	.byte	0x04, 0x17
        /*000a*/ 	.short	(.L_2581 - .L_2580)
.L_2580:
        /*000c*/ 	.word	0x00000000
        /*0010*/ 	.short	0x0000
        /*0012*/ 	.short	0x0000
        /*0014*/ 	.byte	0x00, 0xf0, 0x61, 0x04


	//----- nvinfo : EIATTR_SPARSE_MMA_MASK
	.align		4
.L_2581:
        /*0018*/ 	.byte	0x03, 0x50
        /*001a*/ 	.short	0x0000


	//----- nvinfo : EIATTR_MAXREG_COUNT
	.align		4
        /*001c*/ 	.byte	0x03, 0x1b
        /*001e*/ 	.short	0x00a8


	//----- nvinfo : EIATTR_NUM_BARRIERS
	.align		4
        /*0020*/ 	.byte	0x02, 0x4c
        /*0022*/ 	.byte	0x01
	.zero		1


	//----- nvinfo : EIATTR_MERCURY_ISA_VERSION
	.align		4
        /*0024*/ 	.byte	0x03, 0x5f
        /*0026*/ 	.short	0x0101


	//----- nvinfo : EIATTR_COOP_GROUP_MASK_REGIDS
	.align		4
        /*0028*/ 	.byte	0x04, 0x29
        /*002a*/ 	.short	(.L_2583 - .L_2582)


	//   ....[0]....
.L_2582:
        /*002c*/ 	.word	0xffffffff


	//   ....[1]....
        /*0030*/ 	.word	0xffffffff


	//   ....[2]....
        /*0034*/ 	.word	0xffffffff


	//   ....[3]....
        /*0038*/ 	.word	0xffffffff


	//   ....[4]....
        /*003c*/ 	.word	0xffffffff


	//   ....[5]....
        /*0040*/ 	.word	0xffffffff


	//   ....[6]....
        /*0044*/ 	.word	0xffffffff


	//   ....[7]....
        /*0048*/ 	.word	0xffffffff


	//   ....[8]....
        /*004c*/ 	.word	0xffffffff


	//   ....[9]....
        /*0050*/ 	.word	0xffffffff


	//   ....[10]....
        /*0054*/ 	.word	0xffffffff


	//   ....[11]....
        /*0058*/ 	.word	0xffffffff


	//   ....[12]....
        /*005c*/ 	.word	0xffffffff


	//   ....[13]....
        /*0060*/ 	.word	0xffffffff


	//   ....[14]....
        /*0064*/ 	.word	0xffffffff


	//   ....[15]....
        /*0068*/ 	.word	0xffffffff


	//   ....[16]....
        /*006c*/ 	.word	0xffffffff


	//   ....[17]....
        /*0070*/ 	.word	0xffffffff


	//----- nvinfo : EIATTR_COOP_GROUP_INSTR_OFFSETS
	.align		4
.L_2583:
        /*0074*/ 	.byte	0x04, 0x28
        /*0076*/ 	.short	(.L_2585 - .L_2584)


	//   ....[0]....
.L_2584:
        /*0078*/ 	.word	0x00001220


	//   ....[1]....
        /*007c*/ 	.word	0x00001780


	//   ....[2]....
        /*0080*/ 	.word	0x000048a0


	//   ....[3]....
        /*0084*/ 	.word	0x00005350


	//   ....[4]....
        /*0088*/ 	.word	0x000053a0


	//   ....[5]....
        /*008c*/ 	.word	0x000053e0


	//   ....[6]....
        /*0090*/ 	.word	0x00005400


	//   ....[7]....
        /*0094*/ 	.word	0x00005440


	//   ....[8]....
        /*0098*/ 	.word	0x00005460


	//   ....[9]....
        /*009c*/ 	.word	0x000054e0


	//   ....[10]....
        /*00a0*/ 	.word	0x000054f0


	//   ....[11]....
        /*00a4*/ 	.word	0x00005560


	//   ....[12]....
        /*00a8*/ 	.word	0x00005570


	//   ....[13]....
        /*00ac*/ 	.word	0x000056b0


	//   ....[14]....
        /*00b0*/ 	.word	0x000056c0


	//   ....[15]....
        /*00b4*/ 	.word	0x00005fd0


	//   ....[16]....
        /*00b8*/ 	.word	0x00006800


	//   ....[17]....
        /*00bc*/ 	.word	0x00007240


	//----- nvinfo : EIATTR_VRC_CTA_INIT_COUNT
	.align		4
.L_2585:
        /*00c0*/ 	.byte	0x02, 0x4a
	.zero		1
	.zero		1


	//----- nvinfo : EIATTR_EXIT_INSTR_OFFSETS
	.align		4
        /*00c4*/ 	.byte	0x04, 0x1c
        /*00c6*/ 	.short	(.L_2587 - .L_2586)


	//   ....[0]....
.L_2586:
        /*00c8*/ 	.word	0x00000440


	//   ....[1]....
        /*00cc*/ 	.word	0x000076b0


	//----- nvinfo : EIATTR_MAX_THREADS
	.align		4
.L_2587:
        /*00d0*/ 	.byte	0x04, 0x05
        /*00d2*/ 	.short	(.L_2589 - .L_2588)
.L_2588:
        /*00d4*/ 	.word	0x00000080
        /*00d8*/ 	.word	0x00000001
        /*00dc*/ 	.word	0x00000001


	//----- nvinfo : EIATTR_CRS_STACK_SIZE
	.align		4
.L_2589:
        /*00e0*/ 	.byte	0x04, 0x1e
        /*00e2*/ 	.short	(.L_2591 - .L_2590)
.L_2590:
        /*00e4*/ 	.word	0x00000000


	//----- nvinfo : EIATTR_CBANK_PARAM_SIZE
	.align		4
.L_2591:
        /*00e8*/ 	.byte	0x03, 0x19
        /*00ea*/ 	.short	0x0118


	//----- nvinfo : EIATTR_PARAM_CBANK
	.align		4
        /*00ec*/ 	.byte	0x04, 0x0a
        /*00ee*/ 	.short	(.L_2593 - .L_2592)
	.align		4
.L_2592:
        /*00f0*/ 	.word	index@(.nv.constant0._Z25selective_scan_fwd_kernelI32Selective_Scan_fwd_kernel_traitsILi128ELi16ELi1ELb0ELb1ELb0ELb1EN3c104HalfEfEEv13SSMParamsBase)
        /*00f4*/ 	.short	0x0380
        /*00f6*/ 	.short	0x0118


	//----- nvinfo : EIATTR_SW_WAR
	.align		4
.L_2593:
        /*00f8*/ 	.byte	0x04, 0x36
        /*00fa*/ 	.short	(.L_2595 - .L_2594)
.L_2594:
        /*00fc*/ 	.word	0x00000008
.L_2595:


//--------------------- .nv.info._Z25selective_scan_fwd_kernelI32Selective_Scan_fwd_kernel_traitsILi128ELi16ELi1ELb0ELb1ELb1ELb0EN3c104HalfEfEEv13SSMParamsBase --------------------------
	.section	.nv.info._Z25selective_scan_fwd_kernelI32Selective_Scan_fwd_kernel_traitsILi128ELi16ELi1ELb0ELb1ELb1ELb0EN3c104HalfEfEEv13SSMParamsBase,"",@"SHT_CUDA_INFO"
	.sectionflags	@""
	.align	4


	//----- nvinfo : EIATTR_CUDA_API_VERSION
	.align		4
        /*0000*/ 	.byte	0x04, 0x37
        /*0002*/ 	.short	(.L_2597 - .L_2596)
.L_2596:
        /*0004*/ 	.word	0x00000082


	//----- nvinfo : EIATTR_KPARAM_INFO
	.align		4
.L_2597:
        /*0008*/ 	.byte	0x04, 0x17
        /*000a*/ 	.short	(.L_2599 - .L_2598)
.L_2598:
        /*000c*/ 	.word	0x00000000
        /*0010*/ 	.short	0x0000
        /*0012*/ 	.short	0x0000
        /*0014*/ 	.byte	0x00, 0xf0, 0x61, 0x04


	//----- nvinfo : EIATTR_SPARSE_MMA_MASK
	.align		4
.L_2599:
        /*0018*/ 	.byte	0x03, 0x50
        /*001a*/ 	.short	0x0000


	//----- nvinfo : EIATTR_MAXREG_COUNT
	.align		4
        /*001c*/ 	.byte	0x03, 0x1b
        /*001e*/ 	.short	0x00a8


	//----- nvinfo : EIATTR_NUM_BARRIERS
	.align		4
        /*0020*/ 	.byte	0x02, 0x4c
        /*0022*/ 	.byte	0x01
	.zero		1


	//----- nvinfo : EIATTR_MERCURY_ISA_VERSION
	.align		4
        /*0024*/ 	.byte	0x03, 0x5f
        /*0026*/ 	.short	0x0101


	//----- nvinfo : EIATTR_INT_WARP_WIDE_INSTR_OFFSETS
	.align		4
        /*0028*/ 	.byte	0x04, 0x31
        /*002a*/ 	.short	(.L_2601 - .L_2600)


	//   ....[0]....
.L_2600:
        /*002c*/ 	.word	0x00006790


	//----- nvinfo : EIATTR_COOP_GROUP_MASK_REGIDS
	.align		4
.L_2601:
        /*0030*/ 	.byte	0x04, 0x29
        /*0032*/ 	.short	(.L_2603 - .L_2602)


	//   ....[0]....
.L_2602:
        /*0034*/ 	.word	0xffffffff


	//   ....[1]....
        /*0038*/ 	.word	0xffffffff


	//   ....[2]....
        /*003c*/ 	.word	0xffffffff


	//   ....[3]....
        /*0040*/ 	.word	0xffffffff


	//   ....[4]....
        /*0044*/ 	.word	0xffffffff


	//   ....[5]....
        /*0048*/ 	.word	0xffffffff


	//   ....[6]....
        /*004c*/ 	.word	0xffffffff


	//   ....[7]....
        /*0050*/ 	.word	0xffffffff


	//   ....[8]....
        /*0054*/ 	.word	0xffffffff


	//   ....[9]....
        /*0058*/ 	.word	0xffffffff


	//   ....[10]....
        /*005c*/ 	.word	0xffffffff


	//   ....[11]....
        /*0060*/ 	.word	0xffffffff


	//   ....[12]....
        /*0064*/ 	.word	0xffffffff


	//   ....[13]....
        /*0068*/ 	.word	0xffffffff


	//   ....[14]....
        /*006c*/ 	.word	0xffffffff


	//   ....[15]....
        /*0070*/ 	.word	0xffffffff


	//   ....[16]....
        /*0074*/ 	.word	0xffffffff


	//----- nvinfo : EIATTR_COOP_GROUP_INSTR_OFFSETS
	.align		4
.L_2603:
        /*0078*/ 	.byte	0x04, 0x28
        /*007a*/ 	.short	(.L_2605 - .L_2604)


	//   ....[0]....
.L_2604:
        /*007c*/ 	.word	0x00001380


	//   ....[1]....
        /*0080*/ 	.word	0x00001840


	//   ....[2]....
        /*0084*/ 	.word	0x00004a80


	//   ....[3]....
        /*0088*/ 	.word	0x000057b0


	//   ....[4]....
        /*008c*/ 	.word	0x00005830


	//   ....[5]....
        /*0090*/ 	.word	0x00005850


	//   ....[6]....
        /*0094*/ 	.word	0x000058f0


	//   ....[7]....
        /*0098*/ 	.word	0x00005900


	//   ....[8]....
        /*009c*/ 	.word	0x00005930


	//   ....[9]....
        /*00a0*/ 	.word	0x00005a80


	//   ....[10]....
        /*00a4*/ 	.word	0x00005a90


	//   ....[11]....
        /*00a8*/ 	.word	0x00005b00


	//   ....[12]....
        /*00ac*/ 	.word	0x00005b10


	//   ....[13]....
        /*00b0*/ 	.word	0x00005d00


	//   ....[14]....
        /*00b4*/ 	.word	0x00005e90


	//   ....[15]....
        /*00b8*/ 	.word	0x00005ea0


	//   ....[16]....
        /*00bc*/ 	.word	0x000068a0


	//----- nvinfo : EIATTR_VRC_CTA_INIT_COUNT
	.align		4
.L_2605:
        /*00c0*/ 	.byte	0x02, 0x4a
	.zero		1
	.zero		1


	//----- nvinfo : EIATTR_EXIT_INSTR_OFFSETS
	.align		4
        /*00c4*/ 	.byte	0x04, 0x1c
        /*00c6*/ 	.short	(.L_2607 - .L_2606)


	//   ....[0]....
.L_2606:
        /*00c8*/ 	.word	0x00000420


	//   ....[1]....
        /*00cc*/ 	.word	0x00006c50


	//----- nvinfo : EIATTR_MAX_THREADS
	.align		4
.L_2607:
        /*00d0*/ 	.byte	0x04, 0x05
        /*00d2*/ 	.short	(.L_2609 - .L_2608)
.L_2608:
        /*00d4*/ 	.word	0x00000080
        /*00d8*/ 	.word	0x00000001
        /*00dc*/ 	.word	0x00000001


	//----- nvinfo : EIATTR_CRS_STACK_SIZE
	.align		4
.L_2609:
        /*00e0*/ 	.byte	0x04, 0x1e
        /*00e2*/ 	.short	(.L_2611 - .L_2610)
.L_2610:
        /*00e4*/ 	.word	0x00000000


	//----- nvinfo : EIATTR_CBANK_PARAM_SIZE
	.align		4
.L_2611:
        /*00e8*/ 	.byte	0x03, 0x19
        /*00ea*/ 	.short	0x0118


	//----- nvinfo : EIATTR_PARAM_CBANK
	.align		4
        /*00ec*/ 	.byte	0x04, 0x0a
        /*00ee*/ 	.short	(.L_2613 - .L_2612)
	.align		4
.L_2612:
        /*00f0*/ 	.word	index@(.nv.constant0._Z25selective_scan_fwd_kernelI32Selective_Scan_fwd_kernel_traitsILi128ELi16ELi1ELb0ELb1ELb1ELb0EN3c104HalfEfEEv13SSMParamsBase)
        /*00f4*/ 	.short	0x0380
        /*00f6*/ 	.short	0x0118


	//----- nvinfo : EIATTR_SW_WAR
	.align		4
.L_2613:
        /*00f8*/ 	.byte	0x04, 0x36
        /*00fa*/ 	.short	(.L_2615 - .L_2614)
.L_2614:
        /*00fc*/ 	.word	0x00000008
.L_2615:


//--------------------- .nv.info._Z25selective_scan_fwd_kernelI32Selective_Scan_fwd_kernel_traitsILi128ELi16ELi1ELb0ELb1ELb1ELb1EN3c104HalfEfEEv13SSMParamsBase --------------------------
	.section	.nv.info._Z25selective_scan_fwd_kernelI32Selective_Scan_fwd_kernel_traitsILi128ELi16ELi1ELb0ELb1ELb1ELb1EN3c104HalfEfEEv13SSMParamsBase,"",@"SHT_CUDA_INFO"
	.sectionflags	@""
	.align	4


	//----- nvinfo : EIATTR_CUDA_API_VERSION
	.align		4
        /*0000*/ 	.byte	0x04, 0x37
        /*0002*/ 	.short	(.L_2617 - .L_2616)
.L_2616:
        /*0004*/ 	.word	0x00000082


	//----- nvinfo : EIATTR_KPARAM_INFO
	.align		4
.L_2617:
        /*0008*/ 	.byte	0x04, 0x17
        /*000a*/ 	.short	(.L_2619 - .L_2618)
.L_2618:
        /*000c*/ 	.word	0x00000000
        /*0010*/ 	.short	0x0000
        /*0012*/ 	.short	0x0000
        /*0014*/ 	.byte	0x00, 0xf0, 0x61, 0x04


	//----- nvinfo : EIATTR_SPARSE_MMA_MASK
	.align		4
.L_2619:
        /*0018*/ 	.byte	0x03, 0x50
        /*001a*/ 	.short	0x0000


	//----- nvinfo : EIATTR_MAXREG_COUNT
	.align		4
        /*001c*/ 	.byte	0x03, 0x1b
        /*001e*/ 	.short	0x00a8


	//----- nvinfo : EIATTR_NUM_BARRIERS
	.align		4
        /*0020*/ 	.byte	0x02, 0x4c
        /*0022*/ 	.byte	0x01
	.zero		1


	//----- nvinfo : EIATTR_MERCURY_ISA_VERSION
	.align		4
        /*0024*/ 	.byte	0x03, 0x5f
        /*0026*/ 	.short	0x0101


	//----- nvinfo : EIATTR_COOP_GROUP_MASK_REGIDS
	.align		4
        /*0028*/ 	.byte	0x04, 0x29
        /*002a*/ 	.short	(.L_2621 - .L_2620)


	//   ....[0]....
.L_2620:
        /*002c*/ 	.word	0xffffffff


	//   ....[1]....
        /*0030*/ 	.word	0xffffffff


	//   ....[2]....
        /*0034*/ 	.word	0xffffffff


	//   ....[3]....
        /*0038*/ 	.word	0xffffffff


	//   ....[4]....
        /*003c*/ 	.word	0xffffffff


	//   ....[5]....
        /*0040*/ 	.word	0xffffffff


	//   ....[6]....
        /*0044*/ 	.word	0xffffffff


	//   ....[7]....
        /*0048*/ 	.word	0xffffffff


	//   ....[8]....
        /*004c*/ 	.word	0xffffffff


	//   ....[9]....
        /*0050*/ 	.word	0xffffffff


	//   ....[10]....
        /*0054*/ 	.word	0xffffffff


	//   ....[11]....
        /*0058*/ 	.word	0xffffffff


	//   ....[12]....
        /*005c*/ 	.word	0xffffffff


	//   ....[13]....
        /*0060*/ 	.word	0xffffffff


	//   ....[14]....
        /*0064*/ 	.word	0xffffffff


	//   ....[15]....
        /*0068*/ 	.word	0xffffffff


	//   ....[16]....
        /*006c*/ 	.word	0xffffffff


	//   ....[17]....
        /*0070*/ 	.word	0xffffffff


	//   ....[18]....
        /*0074*/ 	.word	0xffffffff


	//----- nvinfo : EIATTR_COOP_GROUP_INSTR_OFFSETS
	.align		4
.L_2621:
        /*0078*/ 	.byte	0x04, 0x28
        /*007a*/ 	.short	(.L_2623 - .L_2622)


	//   ....[0]....
.L_2622:
        /*007c*/ 	.word	0x00001370


	//   ....[1]....
        /*0080*/ 	.word	0x00001830


	//   ....[2]....
        /*0084*/ 	.word	0x00004a70


	//   ....[3]....
        /*0088*/ 	.word	0x000057e0


	//   ....[4]....
        /*008c*/ 	.word	0x00005840


	//   ....[5]....
        /*0090*/ 	.word	0x00005890


	//   ....[6]....
        /*0094*/ 	.word	0x000058b0


	//   ....[7]....
        /*0098*/ 	.word	0x000058f0


	//   ....[8]....
        /*009c*/ 	.word	0x00005910


	//   ....[9]....
        /*00a0*/ 	.word	0x00005970


	//   ....[10]....
        /*00a4*/ 	.word	0x00005a60


	//   ....[11]....
        /*00a8*/ 	.word	0x00005ac0


	//   ....[12]....
        /*00ac*/ 	.word	0x00005ad0


	//   ....[13]....
        /*00b0*/ 	.word	0x00005cc0


	//   ....[14]....
        /*00b4*/ 	.word	0x00005e40


	//   ....[15]....
        /*00b8*/ 	.word	0x00005e50


	//   ....[16]....
        /*00bc*/ 	.word	0x000068b0


	//   ....[17]....
        /*00c0*/ 	.word	0x000070d0


	//   ....[18]....
        /*00c4*/ 	.word	0x00007b10


	//----- nvinfo : EIATTR_VRC_CTA_INIT_COUNT
	.align		4
.L_2623:
        /*00c8*/ 	.byte	0x02, 0x4a
	.zero		1
	.zero		1


	//----- nvinfo : EIATTR_EXIT_INSTR_OFFSETS
	.align		4
        /*00cc*/ 	.byte	0x04, 0x1c
        /*00ce*/ 	.short	(.L_2625 - .L_2624)


	//   ....[0]....
.L_2624:
        /*00d0*/ 	.word	0x000004a0


	//   ....[1]....
        /*00d4*/ 	.word	0x00007f90


	//----- nvinfo : EIATTR_MAX_THREADS
	.align		4
.L_2625:
        /*00d8*/ 	.byte	0x04, 0x05
        /*00da*/ 	.short	(.L_2627 - .L_2626)
.L_2626:
        /*00dc*/ 	.word	0x00000080
        /*00e0*/ 	.word	0x00000001
        /*00e4*/ 	.word	0x00000001


	//----- nvinfo : EIATTR_CRS_STACK_SIZE
	.align		4
.L_2627:
        /*00e8*/ 	.byte	0x04, 0x1e
        /*00ea*/ 	.short	(.L_2629 - .L_2628)
.L_2628:
        /*00ec*/ 	.word	0x00000000


	//----- nvinfo : EIATTR_CBANK_PARAM_SIZE
	.align		4
.L_2629:
        /*00f0*/ 	.byte	0x03, 0x19
        /*00f2*/ 	.short	0x0118


	//----- nvinfo : EIATTR_PARAM_CBANK
	.align		4
        /*00f4*/ 	.byte	0x04, 0x0a
        /*00f6*/ 	.short	(.L_2631 - .L_2630)
	.align		4
.L_2630:
        /*00f8*/ 	.word	index@(.nv.constant0._Z25selective_scan_fwd_kernelI32Selective_Scan_fwd_kernel_traitsILi128ELi16ELi1ELb0ELb1ELb1ELb1EN3c104HalfEfEEv13SSMParamsBase)
        /*00fc*/ 	.short	0x0380
        /*00fe*/ 	.short	0x0118


	//----- nvinfo : EIATTR_SW_WAR
	.align		4
.L_2631:
        /*0100*/ 	.byte	0x04, 0x36
        /*0102*/ 	.short	(.L_2633 - .L_2632)
.L_2632:
        /*0104*/ 	.word	0x00000008
.L_2633:


//--------------------- .nv.info._Z25selective_scan_fwd_kernelI32Selective_Scan_fwd_kernel_traitsILi128ELi16ELi1ELb1ELb0ELb0ELb0EN3c104HalfEfEEv13SSMParamsBase --------------------------
	.section	.nv.info._Z25selective_scan_fwd_kernelI32Selective_Scan_fwd_kernel_traitsILi128ELi16ELi1ELb1ELb0ELb0ELb0EN3c104HalfEfEEv13SSMParamsBase,"",@"SHT_CUDA_INFO"
	.sectionflags	@""
	.align	4


	//----- nvinfo : EIATTR_CUDA_API_VERSION
	.align		4
        /*0000*/ 	.byte	0x04, 0x37
        /*0002*/ 	.short	(.L_2635 - .L_2634)
.L_2634:
        /*0004*/ 	.word	0x00000082


	//----- nvinfo : EIATTR_KPARAM_INFO
	.align		4
.L_2635:
        /*0008*/ 	.byte	0x04, 0x17
        /*000a*/ 	.short	(.L_2637 - .L_2636)
.L_2636:
        /*000c*/ 	.word	0x00000000
        /*0010*/ 	.short	0x0000
        /*0012*/ 	.short	0x0000
        /*0014*/ 	.byte	0x00, 0xf0, 0x61, 0x04


	//----- nvinfo : EIATTR_SPARSE_MMA_MASK
	.align		4
.L_2637:
        /*0018*/ 	.byte	0x03, 0x50
        /*001a*/ 	.short	0x0000


	//----- nvinfo : EIATTR_MAXREG_COUNT
	.align		4
        /*001c*/ 	.byte	0x03, 0x1b
        /*001e*/ 	.short	0x00a8


	//----- nvinfo : EIATTR_NUM_BARRIERS
	.align		4
        /*0020*/ 	.byte	0x02, 0x4c
        /*0022*/ 	.byte	0x01
	.zero		1


	//----- nvinfo : EIATTR_MERCURY_ISA_VERSION
	.align		4
        /*0024*/ 	.byte	0x03, 0x5f
        /*0026*/ 	.short	0x0101


	//----- nvinfo : EIATTR_COOP_GROUP_MASK_REGIDS
	.align		4
        /*0028*/ 	.byte	0x04, 0x29
        /*002a*/ 	.short	(.L_2639 - .L_2638)


	//   ....[0]....
.L_2638:
        /*002c*/ 	.word	0xffffffff


	//   ....[1]....
        /*0030*/ 	.word	0xffffffff


	//   ....[2]....
        /*0034*/ 	.word	0xffffffff


	//   ....[3]....
        /*0038*/ 	.word	0xffffffff


	//   ....[4]....
        /*003c*/ 	.word	0xffffffff


	//   ....[5]....
        /*0040*/ 	.word	0xffffffff


	//   ....[6]....
        /*0044*/ 	.word	0xffffffff


	//   ....[7]....
        /*0048*/ 	.word	0xffffffff


	//   ....[8]....
        /*004c*/ 	.word	0xffffffff


	//   ....[9]....
        /*0050*/ 	.word	0xffffffff


	//   ....[10]....
        /*0054*/ 	.word	0xffffffff


	//   ....[11]....
        /*0058*/ 	.word	0xffffffff


	//   ....[12]....
        /*005c*/ 	.word	0xffffffff


	//   ....[13]....
        /*0060*/ 	.word	0xffffffff


	//   ....[14]....
        /*0064*/ 	.word	0xffffffff


	//----- nvinfo : EIATTR_COOP_GROUP_INSTR_OFFSETS
	.align		4
.L_2639:
        /*0068*/ 	.byte	0x04, 0x28
        /*006a*/ 	.short	(.L_2641 - .L_2640)


	//   ....[0]....
.L_2640:
        /*006c*/ 	.word	0x000006e0


	//   ....[1]....
        /*0070*/ 	.word	0x00000770


	//   ....[2]....
        /*0074*/ 	.word	0x00003510


	//   ....[3]....
        /*0078*/ 	.word	0x00003550


	//   ....[4]....
        /*007c*/ 	.word	0x000035e0


	//   ....[5]....
        /*0080*/ 	.word	0x00003610


	//   ....[6]....
        /*0084*/ 	.word	0x00003660


	//   ....[7]....
        /*0088*/ 	.word	0x00003670


	//   ....[8]....
        /*008c*/ 	.word	0x000036c0


	//   ....[9]....
        /*0090*/ 	.word	0x000036d0


	//   ....[10]....
        /*0094*/ 	.word	0x00003710


	//   ....[11]....
        /*0098*/ 	.word	0x00003730


	//   ....[12]....
        /*009c*/ 	.word	0x000037c0


	//   ....[13]....
        /*00a0*/ 	.word	0x000037d0


	//   ....[14]....
        /*00a4*/ 	.word	0x00003e70


	//----- nvinfo : EIATTR_VRC_CTA_INIT_COUNT
	.align		4
.L_2641:
        /*00a8*/ 	.byte	0x02, 0x4a
	.zero		1
	.zero		1


	//----- nvinfo : EIATTR_EXIT_INSTR_OFFSETS
	.align		4
        /*00ac*/ 	.byte	0x04, 0x1c
        /*00ae*/ 	.short	(.L_2643 - .L_2642)


	//   ....[0]....
.L_2642:
        /*00b0*/ 	.word	0x00000230


	//   ....[1]....
        /*00b4*/ 	.word	0x00003f20


	//----- nvinfo : EIATTR_MAX_THREADS
	.align		4
.L_2643:
        /*00b8*/ 	.byte	0x04, 0x05
        /*00ba*/ 	.short	(.L_2645 - .L_2644)
.L_2644:
        /*00bc*/ 	.word	0x00000080
        /*00c0*/ 	.word	0x00000001
        /*00c4*/ 	.word	0x00000001


	//----- nvinfo : EIATTR_CRS_STACK_SIZE
	.align		4
.L_2645:
        /*00c8*/ 	.byte	0x04, 0x1e
        /*00ca*/ 	.short	(.L_2647 - .L_2646)
.L_2646:
        /*00cc*/ 	.word	0x00000000


	//----- nvinfo : EIATTR_CBANK_PARAM_SIZE
	.align		4
.L_2647:
        /*00d0*/ 	.byte	0x03, 0x19
        /*00d2*/ 	.short	0x0118


	//----- nvinfo : EIATTR_PARAM_CBANK
	.align		4
        /*00d4*/ 	.byte	0x04, 0x0a
        /*00d6*/ 	.short	(.L_2649 - .L_2648)
	.align		4
.L_2648:
        /*00d8*/ 	.word	index@(.nv.constant0._Z25selective_scan_fwd_kernelI32Selective_Scan_fwd_kernel_traitsILi128ELi16ELi1ELb1ELb0ELb0ELb0EN3c104HalfEfEEv13SSMParamsBase)
        /*00dc*/ 	.short	0x0380
        /*00de*/ 	.short	0x0118


	//----- nvinfo : EIATTR_SW_WAR
	.align		4
.L_2649:
        /*00e0*/ 	.byte	0x04, 0x36
        /*00e2*/ 	.short	(.L_2651 - .L_2650)
.L_2650:
        /*00e4*/ 	.word	0x00000008
.L_2651:


//--------------------- .nv.info._Z25selective_scan_fwd_kernelI32Selective_Scan_fwd_kernel_traitsILi128ELi16ELi1ELb1ELb0ELb0ELb1EN3c104HalfEfEEv13SSMParamsBase --------------------------
	.section	.nv.info._Z25selective_scan_fwd_kernelI32Selective_Scan_fwd_kernel_traitsILi128ELi16ELi1ELb1ELb0ELb0ELb1EN3c104HalfEfEEv13SSMParamsBase,"",@"SHT_CUDA_INFO"
	.sectionflags	@""
	.align	4


	//----- nvinfo : EIATTR_CUDA_API_VERSION
	.align		4
        /*0000*/ 	.byte	0x04, 0x37
        /*0002*/ 	.short	(.L_2653 - .L_2652)
.L_2652:
        /*0004*/ 	.word	0x00000082


	//----- nvinfo : EIATTR_KPARAM_INFO
	.align		4
.L_2653:
        /*0008*/ 	.byte	0x04, 0x17
        /*000a*/ 	.short	(.L_2655 - .L_2654)
.L_2654:
        /*000c*/ 	.word	0x00000000
        /*0010*/ 	.short	0x0000
        /*0012*/ 	.short	0x0000
        /*0014*/ 	.byte	0x00, 0xf0, 0x61, 0x04


	//----- nvinfo : EIATTR_SPARSE_MMA_MASK
	.align		4
.L_2655:
        /*0018*/ 	.byte	0x03, 0x50
        /*001a*/ 	.short	0x0000


	//----- nvinfo : EIATTR_MAXREG_COUNT
	.align		4
        /*001c*/ 	.byte	0x03, 0x1b
        /*001e*/ 	.short	0x00a8


	//----- nvinfo : EIATTR_NUM_BARRIERS
	.align		4
        /*0020*/ 	.byte	0x02, 0x4c
        /*0022*/ 	.byte	0x01
	.zero		1


	//----- nvinfo : EIATTR_MERCURY_ISA_VERSION
	.align		4
        /*0024*/ 	.byte	0x03, 0x5f
        /*0026*/ 	.short	0x0101


	//----- nvinfo : EIATTR_COOP_GROUP_MASK_REGIDS
	.align		4
        /*0028*/ 	.byte	0x04, 0x29
        /*002a*/ 	.short	(.L_2657 - .L_2656)


	//   ....[0]....
.L_2656:
        /*002c*/ 	.word	0xffffffff


	//   ....[1]....
        /*0030*/ 	.word	0xffffffff


	//   ....[2]....
        /*0034*/ 	.word	0xffffffff


	//   ....[3]....
        /*0038*/ 	.word	0xffffffff


	//   ....[4]....
        /*003c*/ 	.word	0xffffffff


	//   ....[5]....
        /*0040*/ 	.word	0xffffffff


	//   ....[6]....
        /*0044*/ 	.word	0xffffffff


	//   ....[7]....
        /*0048*/ 	.word	0xffffffff


	//   ....[8]....
        /*004c*/ 	.word	0xffffffff


	//   ....[9]....
        /*0050*/ 	.word	0xffffffff


	//   ....[10]....
        /*0054*/ 	.word	0xffffffff


	//   ....[11]....
        /*0058*/ 	.word	0xffffffff


	//   ....[12]....
        /*005c*/ 	.word	0xffffffff


	//   ....[13]....
        /*0060*/ 	.word	0xffffffff


	//   ....[14]....
        /*0064*/ 	.word	0xffffffff


	//   ....[15]....
        /*0068*/ 	.word	0xffffffff


	//   ....[16]....
        /*006c*/ 	.word	0xffffffff


	//----- nvinfo : EIATTR_COOP_GROUP_INSTR_OFFSETS
	.align		4
.L_2657:
        /*0070*/ 	.byte	0x04, 0x28
        /*0072*/ 	.short	(.L_2659 - .L_2658)


	//   ....[0]....
.L_2658:
        /*0074*/ 	.word	0x000005f0


	//   ....[1]....
        /*0078*/ 	.word	0x00000690


	//   ....[2]....
        /*007c*/ 	.word	0x000034b0


	//   ....[3]....
        /*0080*/ 	.word	0x000034c0


	//   ....[4]....
        /*0084*/ 	.word	0x000034f0


	//   ....[5]....
        /*0088*/ 	.word	0x00003510


	//   ....[6]....
        /*008c*/ 	.word	0x00003550


	//   ....[7]....
        /*0090*/ 	.word	0x00003570


	//   ....[8]....
        /*0094*/ 	.word	0x000035f0


	//   ....[9]....
        /*0098*/ 	.word	0x00003600


	//   ....[10]....
        /*009c*/ 	.word	0x00003650


	//   ....[11]....
        /*00a0*/ 	.word	0x00003660


	//   ....[12]....
        /*00a4*/ 	.word	0x00003720


	//   ....[13]....
        /*00a8*/ 	.word	0x00003730


	//   ....[14]....
        /*00ac*/ 	.word	0x00003df0


	//   ....[15]....
        /*00b0*/ 	.word	0x00003ff0


	//   ....[16]....
        /*00b4*/ 	.word	0x00004830


	//----- nvinfo : EIATTR_VRC_CTA_INIT_COUNT
	.align		4
.L_2659:
        /*00b8*/ 	.byte	0x02, 0x4a
	.zero		1
	.zero		1


	//----- nvinfo : EIATTR_EXIT_INSTR_OFFSETS
	.align		4
        /*00bc*/ 	.byte	0x04, 0x1c
        /*00be*/ 	.short	(.L_2661 - .L_2660)


	//   ....[0]....
.L_2660:
        /*00c0*/ 	.word	0x00000200


	//   ....[1]....
        /*00c4*/ 	.word	0x000048e0


	//----- nvinfo : EIATTR_MAX_THREADS
	.align		4
.L_2661:
        /*00c8*/ 	.byte	0x04, 0x05
        /*00ca*/ 	.short	(.L_2663 - .L_2662)
.L_2662:
        /*00cc*/ 	.word	0x00000080
        /*00d0*/ 	.word	0x00000001
        /*00d4*/ 	.word	0x00000001


	//----- nvinfo : EIATTR_CRS_STACK_SIZE
	.align		4
.L_2663:
        /*00d8*/ 	.byte	0x04, 0x1e
        /*00da*/ 	.short	(.L_2665 - .L_2664)
.L_2664:
        /*00dc*/ 	.word	0x00000000


	//----- nvinfo : EIATTR_CBANK_PARAM_SIZE
	.align		4
.L_2665:
        /*00e0*/ 	.byte	0x03, 0x19
        /*00e2*/ 	.short	0x0118


	//----- nvinfo : EIATTR_PARAM_CBANK
	.align		4
        /*00e4*/ 	.byte	0x04, 0x0a
        /*00e6*/ 	.short	(.L_2667 - .L_2666)
	.align		4
.L_2666:
        /*00e8*/ 	.word	index@(.nv.constant0._Z25selective_scan_fwd_kernelI32Selective_Scan_fwd_kernel_traitsILi128ELi16ELi1ELb1ELb0ELb0ELb1EN3c104HalfEfEEv13SSMParamsBase)
        /*00ec*/ 	.short	0x0380
        /*00ee*/ 	.short	0x0118


	//----- nvinfo : EIATTR_SW_WAR
	.align		4
.L_2667:
        /*00f0*/ 	.byte	0x04, 0x36
        /*00f2*/ 	.short	(.L_2669 - .L_2668)
.L_2668:
        /*00f4*/ 	.word	0x00000008
.L_2669:


//--------------------- .nv.info._Z25selective_scan_fwd_kernelI32Selective_Scan_fwd_kernel_traitsILi128ELi16ELi1ELb1ELb0ELb1ELb0EN3c104HalfEfEEv13SSMParamsBase --------------------------
	.section	.nv.info._Z25selective_scan_fwd_kernelI32Selective_Scan_fwd_kernel_traitsILi128ELi16ELi1ELb1ELb0ELb1ELb0EN3c104HalfEfEEv13SSMParamsBase,"",@"SHT_CUDA_INFO"
	.sectionflags	@""
	.align	4


	//----- nvinfo : EIATTR_CUDA_API_VERSION
	.align		4
        /*0000*/ 	.byte	0x04, 0x37
        /*0002*/ 	.short	(.L_2671 - .L_2670)
.L_2670:
        /*0004*/ 	.word	0x00000082


	//----- nvinfo : EIATTR_KPARAM_INFO
	.align		4
.L_2671:
        /*0008*/ 	.byte	0x04, 0x17
        /*000a*/ 	.short	(.L_2673 - .L_2672)
.L_2672:
        /*000c*/ 	.word	0x00000000
        /*0010*/ 	.short	0x0000
        /*0012*/ 	.short	0x0000
        /*0014*/ 	.byte	0x00, 0xf0, 0x61, 0x04


	//----- nvinfo : EIATTR_SPARSE_MMA_MASK
	.align		4
.L_2673:
        /*0018*/ 	.byte	0x03, 0x50
        /*001a*/ 	.short	0x0000


	//----- nvinfo : EIATTR_MAXREG_COUNT
	.align		4
        /*001c*/ 	.byte	0x03, 0x1b
        /*001e*/ 	.short	0x00a8


	//----- nvinfo : EIATTR_NUM_BARRIERS
	.align		4
        /*0020*/ 	.byte	0x02, 0x4c
        /*0022*/ 	.byte	0x01
	.zero		1


	//----- nvinfo : EIATTR_MERCURY_ISA_VERSION
	.align		4
        /*0024*/ 	.byte	0x03, 0x5f
        /*0026*/ 	.short	0x0101


	//----- nvinfo : EIATTR_COOP_GROUP_MASK_REGIDS
	.align		4
        /*0028*/ 	.byte	0x04, 0x29
        /*002a*/ 	.short	(.L_2675 - .L_2674)


	//   ....[0]....
.L_2674:
        /*002c*/ 	.word	0xffffffff


	//   ....[1]....
        /*0030*/ 	.word	0xffffffff


	//   ....[2]....
        /*0034*/ 	.word	0xffffffff


	//   ....[3]....
        /*0038*/ 	.word	0xffffffff


	//   ....[4]....
        /*003c*/ 	.word	0xffffffff


	//   ....[5]....
        /*0040*/ 	.word	0xffffffff


	//   ....[6]....
        /*0044*/ 	.word	0xffffffff


	//   ....[7]....
        /*0048*/ 	.word	0xffffffff


	//   ....[8]....
        /*004c*/ 	.word	0xffffffff


	//   ....[9]....
        /*0050*/ 	.word	0xffffffff


	//   ....[10]....
        /*0054*/ 	.word	0xffffffff


	//   ....[11]....
        /*0058*/ 	.word	0xffffffff


	//   ....[12]....
        /*005c*/ 	.word	0xffffffff


	//   ....[13]....
        /*0060*/ 	.word	0xffffffff


	//   ....[14]....
        /*0064*/ 	.word	0xffffffff


	//   ....[15]....
        /*0068*/ 	.word	0xffffffff


	//----- nvinfo : EIATTR_COOP_GROUP_INSTR_OFFSETS
	.align		4
.L_2675:
        /*006c*/ 	.byte	0x04, 0x28
        /*006e*/ 	.short	(.L_2677 - .L_2676)


	//   ....[0]....
.L_2676:
        /*0070*/ 	.word	0x00000830


	//   ....[1]....
        /*0074*/ 	.word	0x000008d0


	//   ....[2]....
        /*0078*/ 	.word	0x00003680


	//   ....[3]....
        /*007c*/ 	.word	0x000036d0


	//   ....[4]....
        /*0080*/ 	.word	0x00003700


	//   ....[5]....
        /*0084*/ 	.word	0x00003720


	//   ....[6]....
        /*0088*/ 	.word	0x00003760


	//   ....[7]....
        /*008c*/ 	.word	0x00003790


	//   ....[8]....
        /*0090*/ 	.word	0x000037c0


	//   ....[9]....
        /*0094*/ 	.word	0x00003840


	//   ....[10]....
        /*0098*/ 	.word	0x00003850


	//   ....[11]....
        /*009c*/ 	.word	0x000038a0


	//   ....[12]....
        /*00a0*/ 	.word	0x000038b0


	//   ....[13]....
        /*00a4*/ 	.word	0x00003990


	//   ....[14]....
        /*00a8*/ 	.word	0x000039a0


	//   ....[15]....
        /*00ac*/ 	.word	0x00004280


	//----- nvinfo : EIATTR_VRC_CTA_INIT_COUNT
	.align		4
.L_2677:
        /*00b0*/ 	.byte	0x02, 0x4a
	.zero		1
	.zero		1


	//----- nvinfo : EIATTR_EXIT_INSTR_OFFSETS
	.align		4
        /*00b4*/ 	.byte	0x04, 0x1c
        /*00b6*/ 	.short	(.L_2679 - .L_2678)


	//   ....[0]....
.L_2678:
        /*00b8*/ 	.word	0x00000420


	//   ....[1]....
        /*00bc*/ 	.word	0x00004360


	//----- nvinfo : EIATTR_MAX_THREADS
	.align		4
.L_2679:
        /*00c0*/ 	.byte	0x04, 0x05
        /*00c2*/ 	.short	(.L_2681 - .L_2680)
.L_2680:
        /*00c4*/ 	.word	0x00000080
        /*00c8*/ 	.word	0x00000001
        /*00cc*/ 	.word	0x00000001


	//----- nvinfo : EIATTR_CRS_STACK_SIZE
	.align		4
.L_2681:
        /*00d0*/ 	.byte	0x04, 0x1e
        /*00d2*/ 	.short	(.L_2683 - .L_2682)
.L_2682:
        /*00d4*/ 	.word	0x00000000


	//----- nvinfo : EIATTR_CBANK_PARAM_SIZE
	.align		4
.L_2683:
        /*00d8*/ 	.byte	0x03, 0x19
        /*00da*/ 	.short	0x0118


	//----- nvinfo : EIATTR_PARAM_CBANK
	.align		4
        /*00dc*/ 	.byte	0x04, 0x0a
        /*00de*/ 	.short	(.L_2685 - .L_2684)
	.align		4
.L_2684:
        /*00e0*/ 	.word	index@(.nv.constant0._Z25selective_scan_fwd_kernelI32Selective_Scan_fwd_kernel_traitsILi128ELi16ELi1ELb1ELb0ELb1ELb0EN3c104HalfEfEEv13SSMParamsBase)
        /*00e4*/ 	.short	0x0380
        /*00e6*/ 	.short	0x0118


	//----- nvinfo : EIATTR_SW_WAR
	.align		4
.L_2685:
        /*00e8*/ 	.byte	0x04, 0x36
        /*00ea*/ 	.short	(.L_2687 - .L_2686)
.L_2686:
        /*00ec*/ 	.word	0x00000008
.L_2687:


//--------------------- .nv.info._Z25selective_scan_fwd_kernelI32Selective_Scan_fwd_kernel_traitsILi128ELi16ELi1ELb1ELb0ELb1ELb1EN3c104HalfEfEEv13SSMParamsBase --------------------------
	.section	.nv.info._Z25selective_scan_fwd_kernelI32Selective_Scan_fwd_kernel_traitsILi128ELi16ELi1ELb1ELb0ELb1ELb1EN3c104HalfEfEEv13SSMParamsBase,"",@"SHT_CUDA_INFO"
	.sectionflags	@""
	.align	4


	//----- nvinfo : EIATTR_CUDA_API_VERSION
	.align		4
        /*0000*/ 	.byte	0x04, 0x37
        /*0002*/ 	.short	(.L_2689 - .L_2688)
.L_2688:
        /*0004*/ 	.word	0x00000082


	//----- nvinfo : EIATTR_KPARAM_INFO
	.align		4
.L_2689:
        /*0008*/ 	.byte	0x04, 0x17
        /*000a*/ 	.short	(.L_2691 - .L_2690)
.L_2690:
        /*000c*/ 	.word	0x00000000
        /*0010*/ 	.short	0x0000
        /*0012*/ 	.short	0x0000
        /*0014*/ 	.byte	0x00, 0xf0, 0x61, 0x04


	//----- nvinfo : EIATTR_SPARSE_MMA_MASK
	.align		4
.L_2691:
        /*0018*/ 	.byte	0x03, 0x50
        /*001a*/ 	.short	0x0000


	//----- nvinfo : EIATTR_MAXREG_COUNT
	.align		4
        /*001c*/ 	.byte	0x03, 0x1b
        /*001e*/ 	.short	0x00a8


	//----- nvinfo : EIATTR_NUM_BARRIERS
	.align		4
        /*0020*/ 	.byte	0x02, 0x4c
        /*0022*/ 	.byte	0x01
	.zero		1


	//----- nvinfo : EIATTR_MERCURY_ISA_VERSION
	.align		4
        /*0024*/ 	.byte	0x03, 0x5f
        /*0026*/ 	.short	0x0101


	//----- nvinfo : EIATTR_COOP_GROUP_MASK_REGIDS
	.align		4
        /*0028*/ 	.byte	0x04, 0x29
        /*002a*/ 	.short	(.L_2693 - .L_2692)


	//   ....[0]....
.L_2692:
        /*002c*/ 	.word	0xffffffff


	//   ....[1]....
        /*0030*/ 	.word	0xffffffff


	//   ....[2]....
        /*0034*/ 	.word	0xffffffff


	//   ....[3]....
        /*0038*/ 	.word	0xffffffff


	//   ....[4]....
        /*003c*/ 	.word	0xffffffff


	//   ....[5]....
        /*0040*/ 	.word	0xffffffff


	//   ....[6]....
        /*0044*/ 	.word	0xffffffff


	//   ....[7]....
        /*0048*/ 	.word	0xffffffff


	//   ....[8]....
        /*004c*/ 	.word	0xffffffff


	//   ....[9]....
        /*0050*/ 	.word	0xffffffff


	//   ....[10]....
        /*0054*/ 	.word	0xffffffff


	//   ....[11]....
        /*0058*/ 	.word	0xffffffff


	//   ....[12]....
        /*005c*/ 	.word	0xffffffff


	//   ....[13]....
        /*0060*/ 	.word	0xffffffff


	//   ....[14]....
        /*0064*/ 	.word	0xffffffff


	//   ....[15]....
        /*0068*/ 	.word	0xffffffff


	//   ....[16]....
        /*006c*/ 	.word	0xffffffff


	//   ....[17]....
        /*0070*/ 	.word	0xffffffff


	//----- nvinfo : EIATTR_COOP_GROUP_INSTR_OFFSETS
	.align		4
.L_2693:
        /*0074*/ 	.byte	0x04, 0x28
        /*0076*/ 	.short	(.L_2695 - .L_2694)


	//   ....[0]....
.L_2694:
        /*0078*/ 	.word	0x000007c0


	//   ....[1]....
        /*007c*/ 	.word	0x00000870


	//   ....[2]....
        /*0080*/ 	.word	0x00003620


	//   ....[3]....
        /*0084*/ 	.word	0x00003670


	//   ....[4]....
        /*0088*/ 	.word	0x000036a0


	//   ....[5]....
        /*008c*/ 	.word	0x000036c0


	//   ....[6]....
        /*0090*/ 	.word	0x00003700


	//   ....[7]....
        /*0094*/ 	.word	0x00003730


	//   ....[8]....
        /*0098*/ 	.word	0x00003760


	//   ....[9]....
        /*009c*/ 	.word	0x000037e0


	//   ....[10]....
        /*00a0*/ 	.word	0x000037f0


	//   ....[11]....
        /*00a4*/ 	.word	0x00003840


	//   ....[12]....
        /*00a8*/ 	.word	0x00003850


	//   ....[13]....
        /*00ac*/ 	.word	0x00003930


	//   ....[14]....
        /*00b0*/ 	.word	0x00003940


	//   ....[15]....
        /*00b4*/ 	.word	0x00004200


	//   ....[16]....
        /*00b8*/ 	.word	0x00004440


	//   ....[17]....
        /*00bc*/ 	.word	0x00004c70


	//----- nvinfo : EIATTR_VRC_CTA_INIT_COUNT
	.align		4
.L_2695:
        /*00c0*/ 	.byte	0x02, 0x4a
	.zero		1
	.zero		1


	//----- nvinfo : EIATTR_EXIT_INSTR_OFFSETS
	.align		4
        /*00c4*/ 	.byte	0x04, 0x1c
        /*00c6*/ 	.short	(.L_2697 - .L_2696)


	//   ....[0]....
.L_2696:
        /*00c8*/ 	.word	0x00000400


	//   ....[1]....
        /*00cc*/ 	.word	0x00004d40


	//----- nvinfo : EIATTR_MAX_THREADS
	.align		4
.L_2697:
        /*00d0*/ 	.byte	0x04, 0x05
        /*00d2*/ 	.short	(.L_2699 - .L_2698)
.L_2698:
        /*00d4*/ 	.word	0x00000080
        /*00d8*/ 	.word	0x00000001
        /*00dc*/ 	.word	0x00000001


	//----- nvinfo : EIATTR_CRS_STACK_SIZE
	.align		4
.L_2699:
        /*00e0*/ 	.byte	0x04, 0x1e
        /*00e2*/ 	.short	(.L_2701 - .L_2700)
.L_2700:
        /*00e4*/ 	.word	0x00000000


	//----- nvinfo : EIATTR_CBANK_PARAM_SIZE
	.align		4
.L_2701:
        /*00e8*/ 	.byte	0x03, 0x19
        /*00ea*/ 	.short	0x0118


	//----- nvinfo : EIATTR_PARAM_CBANK
	.align		4
        /*00ec*/ 	.byte	0x04, 0x0a
        /*00ee*/ 	.short	(.L_2703 - .L_2702)
	.align		4
.L_2702:
        /*00f0*/ 	.word	index@(.nv.constant0._Z25selective_scan_fwd_kernelI32Selective_Scan_fwd_kernel_traitsILi128ELi16ELi1ELb1ELb0ELb1ELb1EN3c104HalfEfEEv13SSMParamsBase)
        /*00f4*/ 	.short	0x0380
        /*00f6*/ 	.short	0x0118


	//----- nvinfo : EIATTR_SW_WAR
	.align		4
.L_2703:
        /*00f8*/ 	.byte	0x04, 0x36
        /*00fa*/ 	.short	(.L_2705 - .L_2704)
.L_2704:
        /*00fc*/ 	.word	0x00000008
.L_2705:


//--------------------- .nv.info._Z25selective_scan_fwd_kernelI32Selective_Scan_fwd_kernel_traitsILi128ELi16ELi1ELb1ELb1ELb0ELb0EN3c104HalfEfEEv13SSMParamsBase --------------------------
	.section	.nv.info._Z25selective_scan_fwd_kernelI32Selective_Scan_fwd_kernel_traitsILi128ELi16ELi1ELb1ELb1ELb0ELb0EN3c104HalfEfEEv13SSMParamsBase,"",@"SHT_CUDA_INFO"
	.sectionflags	@""
	.align	4


	//----- nvinfo : EIATTR_CUDA_API_VERSION
	.align		4
        /*0000*/ 	.byte	0x04, 0x37
        /*0002*/ 	.short	(.L_2707 - .L_2706)
.L_2706:
        /*0004*/ 	.word	0x00000082


	//----- nvinfo : EIATTR_KPARAM_INFO
	.align		4
.L_2707:
        /*0008*/ 	.byte	0x04, 0x17
        /*000a*/ 	.short	(.L_2709 - .L_2708)
.L_2708:
        /*000c*/ 	.word	0x00000000
        /*0010*/ 	.short	0x0000
        /*0012*/ 	.short	0x0000
        /*0014*/ 	.byte	0x00, 0xf0, 0x61, 0x04


	//----- nvinfo : EIATTR_SPARSE_MMA_MASK
	.align		4
.L_2709:
        /*0018*/ 	.byte	0x03, 0x50
        /*001a*/ 	.short	0x0000


	//----- nvinfo : EIATTR_MAXREG_COUNT
	.align		4
        /*001c*/ 	.byte	0x03, 0x1b
        /*001e*/ 	.short	0x00a8


	//----- nvinfo : EIATTR_NUM_BARRIERS
	.align		4
        /*0020*/ 	.byte	0x02, 0x4c
        /*0022*/ 	.byte	0x01
	.zero		1


	//----- nvinfo : EIATTR_MERCURY_ISA_VERSION
	.align		4
        /*0024*/ 	.byte	0x03, 0x5f
        /*0026*/ 	.short	0x0101


	//----- nvinfo : EIATTR_COOP_GROUP_MASK_REGIDS
	.align		4
        /*0028*/ 	.byte	0x04, 0x29
        /*002a*/ 	.short	(.L_2711 - .L_2710)


	//   ....[0]....
.L_2710:
        /*002c*/ 	.word	0xffffffff


	//   ....[1]....
        /*0030*/ 	.word	0xffffffff


	//   ....[2]....
        /*0034*/ 	.word	0xffffffff


	//   ....[3]....
        /*0038*/ 	.word	0xffffffff


	//   ....[4]....
        /*003c*/ 	.word	0xffffffff


	//   ....[5]....
        /*0040*/ 	.word	0xffffffff


	//   ....[6]....
        /*0044*/ 	.word	0xffffffff


	//   ....[7]....
        /*0048*/ 	.word	0xffffffff


	//   ....[8]....
        /*004c*/ 	.word	0xffffffff


	//   ....[9]....
        /*0050*/ 	.word	0xffffffff


	//   ....[10]....
        /*0054*/ 	.word	0xffffffff


	//   ....[11]....
        /*0058*/ 	.word	0xffffffff


	//   ....[12]....
        /*005c*/ 	.word	0xffffffff


	//   ....[13]....
        /*0060*/ 	.word	0xffffffff


	//   ....[14]....
        /*0064*/ 	.word	0xffffffff


	//   ....[15]....
        /*0068*/ 	.word	0xffffffff


	//----- nvinfo : EIATTR_COOP_GROUP_INSTR_OFFSETS
	.align		4
.L_2711:
        /*006c*/ 	.byte	0x04, 0x28
        /*006e*/ 	.short	(.L_2713 - .L_2712)


	//   ....[0]....
.L_2712:
        /*0070*/ 	.word	0x00000830


	//   ....[1]....
        /*0074*/ 	.word	0x000008c0


	//   ....[2]....
        /*0078*/ 	.word	0x000032b0


	//   ....[3]....
        /*007c*/ 	.word	0x00003890


	//   ....[4]....
        /*0080*/ 	.word	0x000038e0


	//   ....[5]....
        /*0084*/ 	.word	0x00003910


	//   ....[6]....
        /*0088*/ 	.word	0x00003930


	//   ....[7]....
        /*008c*/ 	.word	0x00003970


	//   ....[8]....
        /*0090*/ 	.word	0x00003990


	//   ....[9]....
        /*0094*/ 	.word	0x00003a10


	//   ....[10]....
        /*0098*/ 	.word	0x00003a20


	//   ....[11]....
        /*009c*/ 	.word	0x00003a70


	//   ....[12]....
        /*00a0*/ 	.word	0x00003a80


	//   ....[13]....
        /*00a4*/ 	.word	0x00003b90


	//   ....[14]....
        /*00a8*/ 	.word	0x00003ba0


	//   ....[15]....
        /*00ac*/ 	.word	0x00004280


	//----- nvinfo : EIATTR_VRC_CTA_INIT_COUNT
	.align		4
.L_2713:
        /*00b0*/ 	.byte	0x02, 0x4a
	.zero		1
	.zero		1


	//----- nvinfo : EIATTR_EXIT_INSTR_OFFSETS
	.align		4
        /*00b4*/ 	.byte	0x04, 0x1c
        /*00b6*/ 	.short	(.L_2715 - .L_2714)


	//   ....[0]....
.L_2714:
        /*00b8*/ 	.word	0x00000420


	//   ....[1]....
        /*00bc*/ 	.word	0x00004360


	//----- nvinfo : EIATTR_MAX_THREADS
	.align		4
.L_2715:
        /*00c0*/ 	.byte	0x04, 0x05
        /*00c2*/ 	.short	(.L_2717 - .L_2716)
.L_2716:
        /*00c4*/ 	.word	0x00000080
        /*00c8*/ 	.word	0x00000001
        /*00cc*/ 	.word	0x00000001


	//----- nvinfo : EIATTR_CRS_STACK_SIZE
	.align		4
.L_2717:
        /*00d0*/ 	.byte	0x04, 0x1e
        /*00d2*/ 	.short	(.L_2719 - .L_2718)
.L_2718:
        /*00d4*/ 	.word	0x00000000


	//----- nvinfo : EIATTR_CBANK_PARAM_SIZE
	.align		4
.L_2719:
        /*00d8*/ 	.byte	0x03, 0x19
        /*00da*/ 	.short	0x0118


	//----- nvinfo : EIATTR_PARAM_CBANK
	.align		4
        /*00dc*/ 	.byte	0x04, 0x0a
        /*00de*/ 	.short	(.L_2721 - .L_2720)
	.align		4
.L_2720:
        /*00e0*/ 	.word	index@(.nv.constant0._Z25selective_scan_fwd_kernelI32Selective_Scan_fwd_kernel_traitsILi128ELi16ELi1ELb1ELb1ELb0ELb0EN3c104HalfEfEEv13SSMParamsBase)
        /*00e4*/ 	.short	0x0380
        /*00e6*/ 	.short	0x0118


	//----- nvinfo : EIATTR_SW_WAR
	.align		4
.L_2721:
        /*00e8*/ 	.byte	0x04, 0x36
        /*00ea*/ 	.short	(.L_2723 - .L_2722)
.L_2722:
        /*00ec*/ 	.word	0x00000008
.L_2723:


//--------------------- .nv.info._Z25selective_scan_fwd_kernelI32Selective_Scan_fwd_kernel_traitsILi128ELi16ELi1ELb1ELb1ELb0ELb1EN3c104HalfEfEEv13SSMParamsBase --------------------------
	.section	.nv.info._Z25selective_scan_fwd_kernelI32Selective_Scan_fwd_kernel_traitsILi128ELi16ELi1ELb1ELb1ELb0ELb1EN3c104HalfEfEEv13SSMParamsBase,"",@"SHT_CUDA_INFO"
	.sectionflags	@""
	.align	4


	//----- nvinfo : EIATTR_CUDA_API_VERSION
	.align		4
        /*0000*/ 	.byte	0x04, 0x37
        /*0002*/ 	.short	(.L_2725 - .L_2724)
.L_2724:
        /*0004*/ 	.word	0x00000082


	//----- nvinfo : EIATTR_KPARAM_INFO
	.align		4
.L_2725:
        /*0008*/ 	.byte	0x04, 0x17
        /*000a*/ 	.short	(.L_2727 - .L_2726)
.L_2726:
        /*000c*/ 	.word	0x00000000
        /*0010*/ 	.short	0x0000
        /*0012*/ 	.short	0x0000
        /*0014*/ 	.byte	0x00, 0xf0, 0x61, 0x04


	//----- nvinfo : EIATTR_SPARSE_MMA_MASK
	.align		4
.L_2727:
        /*0018*/ 	.byte	0x03, 0x50
        /*001a*/ 	.short	0x0000


	//----- nvinfo : EIATTR_MAXREG_COUNT
	.align		4
        /*001c*/ 	.byte	0x03, 0x1b
        /*001e*/ 	.short	0x00a8


	//----- nvinfo : EIATTR_NUM_BARRIERS
	.align		4
        /*0020*/ 	.byte	0x02, 0x4c
        /*0022*/ 	.byte	0x01
	.zero		1


	//----- nvinfo : EIATTR_MERCURY_ISA_VERSION
	.align		4
        /*0024*/ 	.byte	0x03, 0x5f
        /*0026*/ 	.short	0x0101


	//----- nvinfo : EIATTR_COOP_GROUP_MASK_REGIDS
	.align		4
        /*0028*/ 	.byte	0x04, 0x29
        /*002a*/ 	.short	(.L_2729 - .L_2728)


	//   ....[0]....
.L_2728:
        /*002c*/ 	.word	0xffffffff


	//   ....[1]....
        /*0030*/ 	.word	0xffffffff


	//   ....[2]....
        /*0034*/ 	.word	0xffffffff


	//   ....[3]....
        /*0038*/ 	.word	0xffffffff


	//   ....[4]....
        /*003c*/ 	.word	0xffffffff


	//   ....[5]....
        /*0040*/ 	.word	0xffffffff


	//   ....[6]....
        /*0044*/ 	.word	0xffffffff


	//   ....[7]....
        /*0048*/ 	.word	0xffffffff


	//   ....[8]....
        /*004c*/ 	.word	0xffffffff


	//   ....[9]....
        /*0050*/ 	.word	0xffffffff


	//   ....[10]....
        /*0054*/ 	.word	0xffffffff


	//   ....[11]....
        /*0058*/ 	.word	0xffffffff


	//   ....[12]....
        /*005c*/ 	.word	0xffffffff


	//   ....[13]....
        /*0060*/ 	.word	0xffffffff


	//   ....[14]....
        /*0064*/ 	.word	0xffffffff


	//   ....[15]....
        /*0068*/ 	.word	0xffffffff


	//   ....[16]....
        /*006c*/ 	.word	0xffffffff


	//   ....[17]....
        /*0070*/ 	.word	0xffffffff


	//----- nvinfo : EIATTR_COOP_GROUP_INSTR_OFFSETS
	.align		4
.L_2729:
        /*0074*/ 	.byte	0x04, 0x28
        /*0076*/ 	.short	(.L_2731 - .L_2730)


	//   ....[0]....
.L_2730:
        /*0078*/ 	.word	0x000007d0


	//   ....[1]....
        /*007c*/ 	.word	0x00000860


	//   ....[2]....
        /*0080*/ 	.word	0x00003250


	//   ....[3]....
        /*0084*/ 	.word	0x00003830


	//   ....[4]....
        /*0088*/ 	.word	0x00003880


	//   ....[5]....
        /*008c*/ 	.word	0x000038b0


	//   ....[6]....
        /*0090*/ 	.word	0x000038d0


	//   ....[7]....
        /*0094*/ 	.word	0x00003910


	//   ....[8]....
        /*0098*/ 	.word	0x00003930


	//   ....[9]....
        /*009c*/ 	.word	0x000039b0


	//   ....[10]....
        /*00a0*/ 	.word	0x000039c0


	//   ....[11]....
        /*00a4*/ 	.word	0x00003a10


	//   ....[12]....
        /*00a8*/ 	.word	0x00003a20


	//   ....[13]....
        /*00ac*/ 	.word	0x00003b30


	//   ....[14]....
        /*00b0*/ 	.word	0x00003b40


	//   ....[15]....
        /*00b4*/ 	.word	0x00004200


	//   ....[16]....
        /*00b8*/ 	.word	0x00004440


	//   ....[17]....
        /*00bc*/ 	.word	0x00004cc0


	//----- nvinfo : EIATTR_VRC_CTA_INIT_COUNT
	.align		4
.L_2731:
        /*00c0*/ 	.byte	0x02, 0x4a
	.zero		1
	.zero		1


	//----- nvinfo : EIATTR_EXIT_INSTR_OFFSETS
	.align		4
        /*00c4*/ 	.byte	0x04, 0x1c
        /*00c6*/ 	.short	(.L_2733 - .L_2732)


	//   ....[0]....
.L_2732:
        /*00c8*/ 	.word	0x00000400


	//   ....[1]....
        /*00cc*/ 	.word	0x00004d40


	//----- nvinfo : EIATTR_MAX_THREADS
	.align		4
.L_2733:
        /*00d0*/ 	.byte	0x04, 0x05
        /*00d2*/ 	.short	(.L_2735 - .L_2734)
.L_2734:
        /*00d4*/ 	.word	0x00000080
        /*00d8*/ 	.word	0x00000001
        /*00dc*/ 	.word	0x00000001


	//----- nvinfo : EIATTR_CRS_STACK_SIZE
	.align		4
.L_2735:
        /*00e0*/ 	.byte	0x04, 0x1e
        /*00e2*/ 	.short	(.L_2737 - .L_2736)
.L_2736:
        /*00e4*/ 	.word	0x00000000


	//----- nvinfo : EIATTR_CBANK_PARAM_SIZE
	.align		4
.L_2737:
        /*00e8*/ 	.byte	0x03, 0x19
        /*00ea*/ 	.short	0x0118


	//----- nvinfo : EIATTR_PARAM_CBANK
	.align		4
        /*00ec*/ 	.byte	0x04, 0x0a
        /*00ee*/ 	.short	(.L_2739 - .L_2738)
	.align		4
.L_2738:
        /*00f0*/ 	.word	index@(.nv.constant0._Z25selective_scan_fwd_kernelI32Selective_Scan_fwd_kernel_traitsILi128ELi16ELi1ELb1ELb1ELb0ELb1EN3c104HalfEfEEv13SSMParamsBase)
        /*00f4*/ 	.short	0x0380
        /*00f6*/ 	.short	0x0118


	//----- nvinfo : EIATTR_SW_WAR
	.align		4
.L_2739:
        /*00f8*/ 	.byte	0x04, 0x36
        /*00fa*/ 	.short	(.L_2741 - .L_2740)
.L_2740:
        /*00fc*/ 	.word	0x00000008
.L_2741:


//--------------------- .nv.info._Z25selective_scan_fwd_kernelI32Selective_Scan_fwd_kernel_traitsILi128ELi16ELi1ELb1ELb1ELb1ELb0EN3c104HalfEfEEv13SSMParamsBase --------------------------
	.section	.nv.info._Z25selective_scan_fwd_kernelI32Selective_Scan_fwd_kernel_traitsILi128ELi16ELi1ELb1ELb1ELb1ELb0EN3c104HalfEfEEv13SSMParamsBase,"",@"SHT_CUDA_INFO"
	.sectionflags	@""
	.align	4


	//----- nvinfo : EIATTR_CUDA_API_VERSION
	.align		4
        /*0000*/ 	.byte	0x04, 0x37
        /*0002*/ 	.short	(.L_2743 - .L_2742)
.L_2742:
        /*0004*/ 	.word	0x00000082


	//----- nvinfo : EIATTR_KPARAM_INFO
	.align		4
.L_2743:
        /*0008*/ 	.byte	0x04, 0x17
        /*000a*/ 	.short	(.L_2745 - .L_2744)
.L_2744:
        /*000c*/ 	.word	0x00000000
        /*0010*/ 	.short	0x0000
        /*0012*/ 	.short	0x0000
        /*0014*/ 	.byte	0x00, 0xf0, 0x61, 0x04


	//----- nvinfo : EIATTR_SPARSE_MMA_MASK
	.align		4
.L_2745:
        /*0018*/ 	.byte	0x03, 0x50
        /*001a*/ 	.short	0x0000


	//----- nvinfo : EIATTR_MAXREG_COUNT
	.align		4
        /*001c*/ 	.byte	0x03, 0x1b
        /*001e*/ 	.short	0x00a8


	//----- nvinfo : EIATTR_NUM_BARRIERS
	.align		4
        /*0020*/ 	.byte	0x02, 0x4c
        /*0022*/ 	.byte	0x01
	.zero		1


	//----- nvinfo : EIATTR_MERCURY_ISA_VERSION
	.align		4
        /*0024*/ 	.byte	0x03, 0x5f
        /*0026*/ 	.short	0x0101


	//----- nvinfo : EIATTR_COOP_GROUP_MASK_REGIDS
	.align		4
        /*0028*/ 	.byte	0x04, 0x29
        /*002a*/ 	.short	(.L_2747 - .L_2746)


	//   ....[0]....
.L_2746:
        /*002c*/ 	.word	0xffffffff


	//   ....[1]....
        /*0030*/ 	.word	0xffffffff


	//   ....[2]....
        /*0034*/ 	.word	0xffffffff


	//   ....[3]....
        /*0038*/ 	.word	0xffffffff


	//   ....[4]....
        /*003c*/ 	.word	0xffffffff


	//   ....[5]....
        /*0040*/ 	.word	0xffffffff


	//   ....[6]....
        /*0044*/ 	.word	0xffffffff


	//   ....[7]....
        /*0048*/ 	.word	0xffffffff


	//   ....[8]....
        /*004c*/ 	.word	0xffffffff


	//   ....[9]....
        /*0050*/ 	.word	0xffffffff


	//   ....[10]....
        /*0054*/ 	.word	0xffffffff


	//   ....[11]....
        /*0058*/ 	.word	0xffffffff


	//   ....[12]....
        /*005c*/ 	.word	0xffffffff


	//   ....[13]....
        /*0060*/ 	.word	0xffffffff


	//   ....[14]....
        /*0064*/ 	.word	0xffffffff


	//   ....[15]....
        /*0068*/ 	.word	0xffffffff


	//   ....[16]....
        /*006c*/ 	.word	0xffffffff


	//----- nvinfo : EIATTR_COOP_GROUP_INSTR_OFFSETS
	.align		4
.L_2747:
        /*0070*/ 	.byte	0x04, 0x28
        /*0072*/ 	.short	(.L_2749 - .L_2748)


	//   ....[0]....
.L_2748:
        /*0074*/ 	.word	0x00000860


	//   ....[1]....
        /*0078*/ 	.word	0x000008f0


	//   ....[2]....
        /*007c*/ 	.word	0x000032f0


	//   ....[3]....
        /*0080*/ 	.word	0x000039b0


	//   ....[4]....
        /*0084*/ 	.word	0x000039c0


	//   ....[5]....
        /*0088*/ 	.word	0x00003a10


	//   ....[6]....
        /*008c*/ 	.word	0x00003a20


	//   ....[7]....
        /*0090*/ 	.word	0x00003a60


	//   ....[8]....
        /*0094*/ 	.word	0x00003a80


	//   ....[9]....
        /*0098*/ 	.word	0x00003ac0


	//   ....[10]....
        /*009c*/ 	.word	0x00003ae0


	//   ....[11]....
        /*00a0*/ 	.word	0x00003b20


	//   ....[12]....
        /*00a4*/ 	.word	0x00003b40


	//   ....[13]....
        /*00a8*/ 	.word	0x00003b70


	//   ....[14]....
        /*00ac*/ 	.word	0x00003c30


	//   ....[15]....
        /*00b0*/ 	.word	0x00003c40


	//   ....[16]....
        /*00b4*/ 	.word	0x00004440


	//----- nvinfo : EIATTR_VRC_CTA_INIT_COUNT
	.align		4
.L_2749:
        /*00b8*/ 	.byte	0x02, 0x4a
	.zero		1
	.zero		1


	//----- nvinfo : EIATTR_EXIT_INSTR_OFFSETS
	.align		4
        /*00bc*/ 	.byte	0x04, 0x1c
        /*00be*/ 	.short	(.L_2751 - .L_2750)


	//   ....[0]....
.L_2750:
        /*00c0*/ 	.word	0x00000460


	//   ....[1]....
        /*00c4*/ 	.word	0x00004570


	//----- nvinfo : EIATTR_MAX_THREADS
	.align		4
.L_2751:
        /*00c8*/ 	.byte	0x04, 0x05
        /*00ca*/ 	.short	(.L_2753 - .L_2752)
.L_2752:
        /*00cc*/ 	.word	0x00000080
        /*00d0*/ 	.word	0x00000001
        /*00d4*/ 	.word	0x00000001


	//----- nvinfo : EIATTR_CRS_STACK_SIZE
	.align		4
.L_2753:
        /*00d8*/ 	.byte	0x04, 0x1e
        /*00da*/ 	.short	(.L_2755 - .L_2754)
.L_2754:
        /*00dc*/ 	.word	0x00000000


	//----- nvinfo : EIATTR_CBANK_PARAM_SIZE
	.align		4
.L_2755:
        /*00e0*/ 	.byte	0x03, 0x19
        /*00e2*/ 	.short	0x0118


	//----- nvinfo : EIATTR_PARAM_CBANK
	.align		4
        /*00e4*/ 	.byte	0x04, 0x0a
        /*00e6*/ 	.short	(.L_2757 - .L_2756)
	.align		4
.L_2756:
        /*00e8*/ 	.word	index@(.nv.constant0._Z25selective_scan_fwd_kernelI32Selective_Scan_fwd_kernel_traitsILi128ELi16ELi1ELb1ELb1ELb1ELb0EN3c104HalfEfEEv13SSMParamsBase)
        /*00ec*/ 	.short	0x0380
        /*00ee*/ 	.short	0x0118


	//----- nvinfo : EIATTR_SW_WAR
	.align		4
.L_2757:
        /*00f0*/ 	.byte	0x04, 0x36
        /*00f2*/ 	.short	(.L_2759 - .L_2758)
.L_2758:
        /*00f4*/ 	.word	0x00000008
.L_2759:


//--------------------- .nv.info._Z25selective_scan_fwd_kernelI32Selective_Scan_fwd_kernel_traitsILi128ELi16ELi1ELb1ELb1ELb1ELb1EN3c104HalfEfEEv13SSMParamsBase --------------------------
	.section	.nv.info._Z25selective_scan_fwd_kernelI32Selective_Scan_fwd_kernel_traitsILi128ELi16ELi1ELb1ELb1ELb1ELb1EN3c104HalfEfEEv13SSMParamsBase,"",@"SHT_CUDA_INFO"
	.sectionflags	@""
	.align	4


	//----- nvinfo : EIATTR_CUDA_API_VERSION
	.align		4
        /*0000*/ 	.byte	0x04, 0x37
        /*0002*/ 	.short	(.L_2761 - .L_2760)
.L_2760:
        /*0004*/ 	.word	0x00000082


	//----- nvinfo : EIATTR_KPARAM_INFO
	.align		4
.L_2761:
        /*0008*/ 	.byte	0x04, 0x17
        /*000a*/ 	.short	(.L_2763 - .L_2762)
.L_2762:
        /*000c*/ 	.word	0x00000000
        /*0010*/ 	.short	0x0000
        /*0012*/ 	.short	0x0000
        /*0014*/ 	.byte	0x00, 0xf0, 0x61, 0x04


	//----- nvinfo : EIATTR_SPARSE_MMA_MASK
	.align		4
.L_2763:
        /*0018*/ 	.byte	0x03, 0x50
        /*001a*/ 	.short	0x0000


	//----- nvinfo : EIATTR_MAXREG_COUNT
	.align		4
        /*001c*/ 	.byte	0x03, 0x1b
        /*001e*/ 	.short	0x00a8


	//----- nvinfo : EIATTR_NUM_BARRIERS
	.align		4
        /*0020*/ 	.byte	0x02, 0x4c
        /*0022*/ 	.byte	0x01
	.zero		1


	//----- nvinfo : EIATTR_MERCURY_ISA_VERSION
	.align		4
        /*0024*/ 	.byte	0x03, 0x5f
        /*0026*/ 	.short	0x0101


	//----- nvinfo : EIATTR_COOP_GROUP_MASK_REGIDS
	.align		4
        /*0028*/ 	.byte	0x04, 0x29
        /*002a*/ 	.short	(.L_2765 - .L_2764)


	//   ....[0]....
.L_2764:
        /*002c*/ 	.word	0xffffffff


	//   ....[1]....
        /*0030*/ 	.word	0xffffffff


	//   ....[2]....
        /*0034*/ 	.word	0xffffffff


	//   ....[3]....
        /*0038*/ 	.word	0xffffffff


	//   ....[4]....
        /*003c*/ 	.word	0xffffffff


	//   ....[5]....
        /*0040*/ 	.word	0xffffffff


	//   ....[6]....
        /*0044*/ 	.word	0xffffffff


	//   ....[7]....
        /*0048*/ 	.word	0xffffffff


	//   ....[8]....
        /*004c*/ 	.word	0xffffffff


	//   ....[9]....
        /*0050*/ 	.word	0xffffffff


	//   ....[10]....
        /*0054*/ 	.word	0xffffffff


	//   ....[11]....
        /*0058*/ 	.word	0xffffffff


	//   ....[12]....
        /*005c*/ 	.word	0xffffffff


	//   ....[13]....
        /*0060*/ 	.word	0xffffffff


	//   ....[14]....
        /*0064*/ 	.word	0xffffffff


	//   ....[15]....
        /*0068*/ 	.word	0xffffffff


	//   ....[16]....
        /*006c*/ 	.word	0xffffffff


	//   ....[17]....
        /*0070*/ 	.word	0xffffffff


	//   ....[18]....
        /*0074*/ 	.word	0xffffffff


	//----- nvinfo : EIATTR_COOP_GROUP_INSTR_OFFSETS
	.align		4
.L_2765:
        /*0078*/ 	.byte	0x04, 0x28
        /*007a*/ 	.short	(.L_2767 - .L_2766)


	//   ....[0]....
.L_2766:
        /*007c*/ 	.word	0x00000850


	//   ....[1]....
        /*0080*/ 	.word	0x000008e0


	//   ....[2]....
        /*0084*/ 	.word	0x000032e0


	//   ....[3]....
        /*0088*/ 	.word	0x000039a0


	//   ....[4]....
        /*008c*/ 	.word	0x000039b0


	//   ....[5]....
        /*0090*/ 	.word	0x00003a00


	//   ....[6]....
        /*0094*/ 	.word	0x00003a10


	//   ....[7]....
        /*0098*/ 	.word	0x00003a50


	//   ....[8]....
        /*009c*/ 	.word	0x00003a70


	//   ....[9]....
        /*00a0*/ 	.word	0x00003ab0


	//   ....[10]....
        /*00a4*/ 	.word	0x00003ad0


	//   ....[11]....
        /*00a8*/ 	.word	0x00003b10


	//   ....[12]....
        /*00ac*/ 	.word	0x00003b30


	//   ....[13]....
        /*00b0*/ 	.word	0x00003b60


	//   ....[14]....
        /*00b4*/ 	.word	0x00003c20


	//   ....[15]....
        /*00b8*/ 	.word	0x00003c30


	//   ....[16]....
        /*00bc*/ 	.word	0x000043e0


	//   ....[17]....
        /*00c0*/ 	.word	0x00004620


	//   ....[18]....
        /*00c4*/ 	.word	0x00004e50


	//----- nvinfo : EIATTR_VRC_CTA_INIT_COUNT
	.align		4
.L_2767:
        /*00c8*/ 	.byte	0x02, 0x4a
	.zero		1
	.zero		1


	//----- nvinfo : EIATTR_EXIT_INSTR_OFFSETS
	.align		4
        /*00cc*/ 	.byte	0x04, 0x1c
        /*00ce*/ 	.short	(.L_2769 - .L_2768)


	//   ....[0]....
.L_2768:
        /*00d0*/ 	.word	0x00000450


	//   ....[1]....
        /*00d4*/ 	.word	0x00004f10


	//----- nvinfo : EIATTR_MAX_THREADS
	.align		4
.L_2769:
        /*00d8*/ 	.byte	0x04, 0x05
        /*00da*/ 	.short	(.L_2771 - .L_2770)
.L_2770:
        /*00dc*/ 	.word	0x00000080
        /*00e0*/ 	.word	0x00000001
        /*00e4*/ 	.word	0x00000001


	//----- nvinfo : EIATTR_CRS_STACK_SIZE
	.align		4
.L_2771:
        /*00e8*/ 	.byte	0x04, 0x1e
        /*00ea*/ 	.short	(.L_2773 - .L_2772)
.L_2772:
        /*00ec*/ 	.word	0x00000000


	//----- nvinfo : EIATTR_CBANK_PARAM_SIZE
	.align		4
.L_2773:
        /*00f0*/ 	.byte	0x03, 0x19
        /*00f2*/ 	.short	0x0118


	//----- nvinfo : EIATTR_PARAM_CBANK
	.align		4
        /*00f4*/ 	.byte	0x04, 0x0a
        /*00f6*/ 	.short	(.L_2775 - .L_2774)
	.align		4
.L_2774:
        /*00f8*/ 	.word	index@(.nv.constant0._Z25selective_scan_fwd_kernelI32Selective_Scan_fwd_kernel_traitsILi128ELi16ELi1ELb1ELb1ELb1ELb1EN3c104HalfEfEEv13SSMParamsBase)
        /*00fc*/ 	.short	0x0380
        /*00fe*/ 	.short	0x0118


	//----- nvinfo : EIATTR_SW_WAR
	.align		4
.L_2775:
        /*0100*/ 	.byte	0x04, 0x36
        /*0102*/ 	.short	(.L_2777 - .L_2776)
.L_2776:
        /*0104*/ 	.word	0x00000008
.L_2777:


//--------------------- .nv.info._Z25selective_scan_fwd_kernelI32Selective_Scan_fwd_kernel_traitsILi64ELi16ELi1ELb0ELb0ELb0ELb0EN3c104HalfEfEEv13SSMParamsBase --------------------------
	.section	.nv.info._Z25selective_scan_fwd_kernelI32Selective_Scan_fwd_kernel_traitsILi64ELi16ELi1ELb0ELb0ELb0ELb0EN3c104HalfEfEEv13SSMParamsBase,"",@"SHT_CUDA_INFO"
	.sectionflags	@""
	.align	4


	//----- nvinfo : EIATTR_CUDA_API_VERSION
	.align		4
        /*0000*/ 	.byte	0x04, 0x37
        /*0002*/ 	.short	(.L_2779 - .L_2778)
.L_2778:
        /*0004*/ 	.word	0x00000082


	//----- nvinfo : EIATTR_KPARAM_INFO
	.align		4
.L_2779:
        /*0008*/ 	.byte	0x04, 0x17
        /*000a*/ 	.short	(.L_2781 - .L_2780)
.L_2780:
        /*000c*/ 	.word	0x00000000
        /*0010*/ 	.short	0x0000
        /*0012*/ 	.short	0x0000
        /*0014*/ 	.byte	0x00, 0xf0, 0x61, 0x04


	//----- nvinfo : EIATTR_SPARSE_MMA_MASK
	.align		4
.L_2781:
        /*0018*/ 	.byte	0x03, 0x50
        /*001a*/ 	.short	0x0000


	//----- nvinfo : EIATTR_MAXREG_COUNT
	.align		4
        /*001c*/ 	.byte	0x03, 0x1b
        /*001e*/ 	.short	0x00a8


	//----- nvinfo : EIATTR_NUM_BARRIERS
	.align		4
        /*0020*/ 	.byte	0x02, 0x4c
        /*0022*/ 	.byte	0x01
	.zero		1


	//----- nvinfo : EIATTR_MERCURY_ISA_VERSION
	.align		4
        /*0024*/ 	.byte	0x03, 0x5f
        /*0026*/ 	.short	0x0101


	//----- nvinfo : EIATTR_COOP_GROUP_MASK_REGIDS
	.align		4
        /*0028*/ 	.byte	0x04, 0x29
        /*002a*/ 	.short	(.L_2783 - .L_2782)


	//   ....[0]....
.L_2782:
        /*002c*/ 	.word	0xffffffff


	//   ....[1]....
        /*0030*/ 	.word	0xffffffff


	//   ....[2]....
        /*0034*/ 	.word	0xffffffff


	//   ....[3]....
        /*0038*/ 	.word	0xffffffff


	//   ....[4]....
        /*003c*/ 	.word	0xffffffff


	//   ....[5]....
        /*0040*/ 	.word	0xffffffff


	//   ....[6]....
        /*0044*/ 	.word	0xffffffff


	//   ....[7]....
        /*0048*/ 	.word	0xffffffff


	//   ....[8]....
        /*004c*/ 	.word	0xffffffff


	//   ....[9]....
        /*0050*/ 	.word	0xffffffff


	//   ....[10]....
        /*0054*/ 	.word	0xffffffff


	//   ....[11]....
        /*0058*/ 	.word	0xffffffff


	//   ....[12]....
        /*005c*/ 	.word	0xffffffff


	//   ....[13]....
        /*0060*/ 	.word	0xffffffff


	//   ....[14]....
        /*0064*/ 	.word	0xffffffff


	//----- nvinfo : EIATTR_COOP_GROUP_INSTR_OFFSETS
	.align		4
.L_2783:
        /*0068*/ 	.byte	0x04, 0x28
        /*006a*/ 	.short	(.L_2785 - .L_2784)


	//   ....[0]....
.L_2784:
        /*006c*/ 	.word	0x00001210


	//   ....[1]....
        /*0070*/ 	.word	0x000016d0


	//   ....[2]....
        /*0074*/ 	.word	0x00004870


	//   ....[3]....
        /*0078*/ 	.word	0x000048b0


	//   ....[4]....
        /*007c*/ 	.word	0x00004910


	//   ....[5]....
        /*0080*/ 	.word	0x00004930


	//   ....[6]....
        /*0084*/ 	.word	0x00004970


	//   ....[7]....
        /*0088*/ 	.word	0x00004990


	//   ....[8]....
        /*008c*/ 	.word	0x000049e0


	//   ....[9]....
        /*0090*/ 	.word	0x000049f0


	//   ....[10]....
        /*0094*/ 	.word	0x00004a40


	//   ....[11]....
        /*0098*/ 	.word	0x00004a50


	//   ....[12]....
        /*009c*/ 	.word	0x00004b50


	//   ....[13]....
        /*00a0*/ 	.word	0x00004b60


	//   ....[14]....
        /*00a4*/ 	.word	0x00005360


	//----- nvinfo : EIATTR_VRC_CTA_INIT_COUNT
	.align		4
.L_2785:
        /*00a8*/ 	.byte	0x02, 0x4a
	.zero		1
	.zero		1


	//----- nvinfo : EIATTR_EXIT_INSTR_OFFSETS
	.align		4
        /*00ac*/ 	.byte	0x04, 0x1c
        /*00ae*/ 	.short	(.L_2787 - .L_2786)


	//   ....[0]....
.L_2786:
        /*00b0*/ 	.word	0x000001d0


	//   ....[1]....
        /*00b4*/ 	.word	0x00005810


	//----- nvinfo : EIATTR_MAX_THREADS
	.align		4
.L_2787:
        /*00b8*/ 	.byte	0x04, 0x05
        /*00ba*/ 	.short	(.L_2789 - .L_2788)
.L_2788:
        /*00bc*/ 	.word	0x00000040
        /*00c0*/ 	.word	0x00000001
        /*00c4*/ 	.word	0x00000001


	//----- nvinfo : EIATTR_CRS_STACK_SIZE
	.align		4
.L_2789:
        /*00c8*/ 	.byte	0x04, 0x1e
        /*00ca*/ 	.short	(.L_2791 - .L_2790)
.L_2790:
        /*00cc*/ 	.word	0x00000000


	//----- nvinfo : EIATTR_CBANK_PARAM_SIZE
	.align		4
.L_2791:
        /*00d0*/ 	.byte	0x03, 0x19
        /*00d2*/ 	.short	0x0118


	//----- nvinfo : EIATTR_PARAM_CBANK
	.align		4
        /*00d4*/ 	.byte	0x04, 0x0a
        /*00d6*/ 	.short	(.L_2793 - .L_2792)
	.align		4
.L_2792:
        /*00d8*/ 	.word	index@(.nv.constant0._Z25selective_scan_fwd_kernelI32Selective_Scan_fwd_kernel_traitsILi64ELi16ELi1ELb0ELb0ELb0ELb0EN3c104HalfEfEEv13SSMParamsBase)
        /*00dc*/ 	.short	0x0380
        /*00de*/ 	.short	0x0118


	//----- nvinfo : EIATTR_SW_WAR
	.align		4
.L_2793:
        /*00e0*/ 	.byte	0x04, 0x36
        /*00e2*/ 	.short	(.L_2795 - .L_2794)
.L_2794:
        /*00e4*/ 	.word	0x00000008
.L_2795:


//--------------------- .nv.info._Z25selective_scan_fwd_kernelI32Selective_Scan_fwd_kernel_traitsILi64ELi16ELi1ELb0ELb0ELb0ELb1EN3c104HalfEfEEv13SSMParamsBase --------------------------
	.section	.nv.info._Z25selective_scan_fwd_kernelI32Selective_Scan_fwd_kernel_traitsILi64ELi16ELi1ELb0ELb0ELb0ELb1EN3c104HalfEfEEv13SSMParamsBase,"",@"SHT_CUDA_INFO"
	.sectionflags	@""
	.align	4


	//----- nvinfo : EIATTR_CUDA_API_VERSION
	.align		4
        /*0000*/ 	.byte	0x04, 0x37
        /*0002*/ 	.short	(.L_2797 - .L_2796)
.L_2796:
        /*0004*/ 	.word	0x00000082


	//----- nvinfo : EIATTR_KPARAM_INFO
	.align		4
.L_2797:
        /*0008*/ 	.byte	0x04, 0x17
        /*000a*/ 	.short	(.L_2799 - .L_2798)
.L_2798:
        /*000c*/ 	.word	0x00000000
        /*0010*/ 	.short	0x0000
        /*0012*/ 	.short	0x0000
        /*0014*/ 	.byte	0x00, 0xf0, 0x61, 0x04


	//----- nvinfo : EIATTR_SPARSE_MMA_MASK
	.align		4
.L_2799:
        /*0018*/ 	.byte	0x03, 0x50
        /*001a*/ 	.short	0x0000


	//----- nvinfo : EIATTR_MAXREG_COUNT
	.align		4
        /*001c*/ 	.byte	0x03, 0x1b
        /*001e*/ 	.short	0x00a8


	//----- nvinfo : EIATTR_NUM_BARRIERS
	.align		4
        /*0020*/ 	.byte	0x02, 0x4c
        /*0022*/ 	.byte	0x01
	.zero		1


	//----- nvinfo : EIATTR_MERCURY_ISA_VERSION
	.align		4
        /*0024*/ 	.byte	0x03, 0x5f
        /*0026*/ 	.short	0x0101


	//----- nvinfo : EIATTR_COOP_GROUP_MASK_REGIDS
	.align		4
        /*0028*/ 	.byte	0x04, 0x29
        /*002a*/ 	.short	(.L_2801 - .L_2800)


	//   ....[0]....
.L_2800:
        /*002c*/ 	.word	0xffffffff


	//   ....[1]....
        /*0030*/ 	.word	0xffffffff


	//   ....[2]....
        /*0034*/ 	.word	0xffffffff


	//   ....[3]....
        /*0038*/ 	.word	0xffffffff


	//   ....[4]....
        /*003c*/ 	.word	0xffffffff


	//   ....[5]....
        /*0040*/ 	.word	0xffffffff


	//   ....[6]....
        /*0044*/ 	.word	0xffffffff


	//   ....[7]....
        /*0048*/ 	.word	0xffffffff


	//   ....[8]....
        /*004c*/ 	.word	0xffffffff


	//   ....[9]....
        /*0050*/ 	.word	0xffffffff


	//   ....[10]....
        /*0054*/ 	.word	0xffffffff


	//   ....[11]....
        /*0058*/ 	.word	0xffffffff


	//   ....[12]....
        /*005c*/ 	.word	0xffffffff


	//   ....[13]....
        /*0060*/ 	.word	0xffffffff


	//   ....[14]....
        /*0064*/ 	.word	0xffffffff


	//   ....[15]....
        /*0068*/ 	.word	0xffffffff


	//   ....[16]....
        /*006c*/ 	.word	0xffffffff


	//----- nvinfo : EIATTR_COOP_GROUP_INSTR_OFFSETS
	.align		4
.L_2801:
        /*0070*/ 	.byte	0x04, 0x28
        /*0072*/ 	.short	(.L_2803 - .L_2802)


	//   ....[0]....
.L_2802:
        /*0074*/ 	.word	0x00001240


	//   ....[1]....
        /*0078*/ 	.word	0x00001700


	//   ....[2]....
        /*007c*/ 	.word	0x00004930


	//   ....[3]....
        /*0080*/ 	.word	0x00004970


	//   ....[4]....
        /*0084*/ 	.word	0x000049d0


	//   ....[5]....
        /*0088*/ 	.word	0x000049f0


	//   ....[6]....
        /*008c*/ 	.word	0x00004a30


	//   ....[7]....
        /*0090*/ 	.word	0x00004a50


	//   ....[8]....
        /*0094*/ 	.word	0x00004aa0


	//   ....[9]....
        /*0098*/ 	.word	0x00004ab0


	//   ....[10]....
        /*009c*/ 	.word	0x00004b00


	//   ....[11]....
        /*00a0*/ 	.word	0x00004b10


	//   ....[12]....
        /*00a4*/ 	.word	0x00004c30


	//   ....[13]....
        /*00a8*/ 	.word	0x00004c40


	//   ....[14]....
        /*00ac*/ 	.word	0x00005460


	//   ....[15]....
        /*00b0*/ 	.word	0x00005d20


	//   ....[16]....
        /*00b4*/ 	.word	0x00006750


	//----- nvinfo : EIATTR_VRC_CTA_INIT_COUNT
	.align		4
.L_2803:
        /*00b8*/ 	.byte	0x02, 0x4a
	.zero		1
	.zero		1


	//----- nvinfo : EIATTR_EXIT_INSTR_OFFSETS
	.align		4
        /*00bc*/ 	.byte	0x04, 0x1c
        /*00be*/ 	.short	(.L_2805 - .L_2804)


	//   ....[0]....
.L_2804:
        /*00c0*/ 	.word	0x00000200


	//   ....[1]....
        /*00c4*/ 	.word	0x00006b60


	//----- nvinfo : EIATTR_MAX_THREADS
	.align		4
.L_2805:
        /*00c8*/ 	.byte	0x04, 0x05
        /*00ca*/ 	.short	(.L_2807 - .L_2806)
.L_2806:
        /*00cc*/ 	.word	0x00000040
        /*00d0*/ 	.word	0x00000001
        /*00d4*/ 	.word	0x00000001


	//----- nvinfo : EIATTR_CRS_STACK_SIZE
	.align		4
.L_2807:
        /*00d8*/ 	.byte	0x04, 0x1e
        /*00da*/ 	.short	(.L_2809 - .L_2808)
.L_2808:
        /*00dc*/ 	.word	0x00000000


	//----- nvinfo : EIATTR_CBANK_PARAM_SIZE
	.align		4
.L_2809:
        /*00e0*/ 	.byte	0x03, 0x19
        /*00e2*/ 	.short	0x0118


	//----- nvinfo : EIATTR_PARAM_CBANK
	.align		4
        /*00e4*/ 	.byte	0x04, 0x0a
        /*00e6*/ 	.short	(.L_2811 - .L_2810)
	.align		4
.L_2810:
        /*00e8*/ 	.word	index@(.nv.constant0._Z25selective_scan_fwd_kernelI32Selective_Scan_fwd_kernel_traitsILi64ELi16ELi1ELb0ELb0ELb0ELb1EN3c104HalfEfEEv13SSMParamsBase)
        /*00ec*/ 	.short	0x0380
        /*00ee*/ 	.short	0x0118


	//----- nvinfo : EIATTR_SW_WAR
	.align		4
.L_2811:
        /*00f0*/ 	.byte	0x04, 0x36
        /*00f2*/ 	.short	(.L_2813 - .L_2812)
.L_2812:
        /*00f4*/ 	.word	0x00000008
.L_2813:


//--------------------- .nv.info._Z25selective_scan_fwd_kernelI32Selective_Scan_fwd_kernel_traitsILi64ELi16ELi1ELb0ELb0ELb1ELb0EN3c104HalfEfEEv13SSMParamsBase --------------------------
	.section	.nv.info._Z25selective_scan_fwd_kernelI32Selective_Scan_fwd_kernel_traitsILi64ELi16ELi1ELb0ELb0ELb1ELb0EN3c104HalfEfEEv13SSMParamsBase,"",@"SHT_CUDA_INFO"
	.sectionflags	@""
	.align	4


	//----- nvinfo : EIATTR_CUDA_API_VERSION
	.align		4
        /*0000*/ 	.byte	0x04, 0x37
        /*0002*/ 	.short	(.L_2815 - .L_2814)
.L_2814:
        /*0004*/ 	.word	0x00000082


	//----- nvinfo : EIATTR_KPARAM_INFO
	.align		4
.L_2815:
        /*0008*/ 	.byte	0x04, 0x17
        /*000a*/ 	.short	(.L_2817 - .L_2816)
.L_2816:
        /*000c*/ 	.word	0x00000000
        /*0010*/ 	.short	0x0000
        /*0012*/ 	.short	0x0000
        /*0014*/ 	.byte	0x00, 0xf0, 0x61, 0x04


	//----- nvinfo : EIATTR_SPARSE_MMA_MASK
	.align		4
.L_2817:
        /*0018*/ 	.byte	0x03, 0x50
        /*001a*/ 	.short	0x0000


	//----- nvinfo : EIATTR_MAXREG_COUNT
	.align		4
        /*001c*/ 	.byte	0x03, 0x1b
        /*001e*/ 	.short	0x00a8


	//----- nvinfo : EIATTR_NUM_BARRIERS
	.align		4
        /*0020*/ 	.byte	0x02, 0x4c
        /*0022*/ 	.byte	0x01
	.zero		1


	//----- nvinfo : EIATTR_MERCURY_ISA_VERSION
	.align		4
        /*0024*/ 	.byte	0x03, 0x5f
        /*0026*/ 	.short	0x0101


	//----- nvinfo : EIATTR_COOP_GROUP_MASK_REGIDS
	.align		4
        /*0028*/ 	.byte	0x04, 0x29
        /*002a*/ 	.short	(.L_2819 - .L_2818)


	//   ....[0]....
.L_2818:
        /*002c*/ 	.word	0xffffffff


	//   ....[1]....
        /*0030*/ 	.word	0xffffffff


	//   ....[2]....
        /*0034*/ 	.word	0xffffffff


	//   ....[3]....
        /*0038*/ 	.word	0xffffffff


	//   ....[4]....
        /*003c*/ 	.word	0xffffffff


	//   ....[5]....
        /*0040*/ 	.word	0xffffffff


	//   ....[6]....
        /*0044*/ 	.word	0xffffffff


	//   ....[7]....
        /*0048*/ 	.word	0xffffffff


	//   ....[8]....
        /*004c*/ 	.word	0xffffffff


	//   ....[9]....
        /*0050*/ 	.word	0xffffffff


	//   ....[10]....
        /*0054*/ 	.word	0xffffffff


	//   ....[11]....
        /*0058*/ 	.word	0xffffffff


	//   ....[12]....
        /*005c*/ 	.word	0xffffffff


	//   ....[13]....
        /*0060*/ 	.word	0xffffffff


	//   ....[14]....
        /*0064*/ 	.word	0xffffffff


	//   ....[15]....
        /*0068*/ 	.word	0xffffffff


	//----- nvinfo : EIATTR_COOP_GROUP_INSTR_OFFSETS
	.align		4
.L_2819:
        /*006c*/ 	.byte	0x04, 0x28
        /*006e*/ 	.short	(.L_2821 - .L_2820)


	//   ....[0]....
.L_2820:
        /*0070*/ 	.word	0x00001410


	//   ....[1]....
        /*0074*/ 	.word	0x000018a0


	//   ....[2]....
        /*0078*/ 	.word	0x00004d90


	//   ....[3]....
        /*007c*/ 	.word	0x00004df0


	//   ....[4]....
        /*0080*/ 	.word	0x00004f60


	//   ....[5]....
        /*0084*/ 	.word	0x00004fb0


	//   ....[6]....
        /*0088*/ 	.word	0x00005050


	//   ....[7]....
        /*008c*/ 	.word	0x00005070


	//   ....[8]....
        /*0090*/ 	.word	0x00005100


	//   ....[9]....
        /*0094*/ 	.word	0x00005190


	//   ....[10]....
        /*0098*/ 	.word	0x000051a0


	//   ....[11]....
        /*009c*/ 	.word	0x00005260


	//   ....[12]....
        /*00a0*/ 	.word	0x00005270


	//   ....[13]....
        /*00a4*/ 	.word	0x00005400


	//   ....[14]....
        /*00a8*/ 	.word	0x00005410


	//   ....[15]....
        /*00ac*/ 	.word	0x00005e20


	//----- nvinfo : EIATTR_VRC_CTA_INIT_COUNT
	.align		4
.L_2821:
        /*00b0*/ 	.byte	0x02, 0x4a
	.zero		1
	.zero		1


	//----- nvinfo : EIATTR_EXIT_INSTR_OFFSETS
	.align		4
        /*00b4*/ 	.byte	0x04, 0x1c
        /*00b6*/ 	.short	(.L_2823 - .L_2822)


	//   ....[0]....
.L_2822:
        /*00b8*/ 	.word	0x00000410


	//   ....[1]....
        /*00bc*/ 	.word	0x00006300


	//----- nvinfo : EIATTR_MAX_THREADS
	.align		4
.L_2823:
        /*00c0*/ 	.byte	0x04, 0x05
        /*00c2*/ 	.short	(.L_2825 - .L_2824)
.L_2824:
        /*00c4*/ 	.word	0x00000040
        /*00c8*/ 	.word	0x00000001
        /*00cc*/ 	.word	0x00000001


	//----- nvinfo : EIATTR_CRS_STACK_SIZE
	.align		4
.L_2825:
        /*00d0*/ 	.byte	0x04, 0x1e
        /*00d2*/ 	.short	(.L_2827 - .L_2826)
.L_2826:
        /*00d4*/ 	.word	0x00000000


	//----- nvinfo : EIATTR_CBANK_PARAM_SIZE
	.align		4
.L_2827:
        /*00d8*/ 	.byte	0x03, 0x19
        /*00da*/ 	.short	0x0118


	//----- nvinfo : EIATTR_PARAM_CBANK
	.align		4
        /*00dc*/ 	.byte	0x04, 0x0a
        /*00de*/ 	.short	(.L_2829 - .L_2828)
	.align		4
.L_2828:
        /*00e0*/ 	.word	index@(.nv.constant0._Z25selective_scan_fwd_kernelI32Selective_Scan_fwd_kernel_traitsILi64ELi16ELi1ELb0ELb0ELb1ELb0EN3c104HalfEfEEv13SSMParamsBase)
        /*00e4*/ 	.short	0x0380
        /*00e6*/ 	.short	0x0118


	//----- nvinfo : EIATTR_SW_WAR
	.align		4
.L_2829:
        /*00e8*/ 	.byte	0x04, 0x36
        /*00ea*/ 	.short	(.L_2831 - .L_2830)
.L_2830:
        /*00ec*/ 	.word	0x00000008
.L_2831:


//--------------------- .nv.info._Z25selective_scan_fwd_kernelI32Selective_Scan_fwd_kernel_traitsILi64ELi16ELi1ELb0ELb0ELb1ELb1EN3c104HalfEfEEv13SSMParamsBase --------------------------
	.section	.nv.info._Z25selective_scan_fwd_kernelI32Selective_Scan_fwd_kernel_traitsILi64ELi16ELi1ELb0ELb0ELb1ELb1EN3c104HalfEfEEv13SSMParamsBase,"",@"SHT_CUDA_INFO"
	.sectionflags	@""
	.align	4


	//----- nvinfo : EIATTR_CUDA_API_VERSION
	.align		4
        /*0000*/ 	.byte	0x04, 0x37
        /*0002*/ 	.short	(.L_2833 - .L_2832)
.L_2832:
        /*0004*/ 	.word	0x00000082


	//----- nvinfo : EIATTR_KPARAM_INFO
	.align		4
.L_2833:
        /*0008*/ 	.byte	0x04, 0x17
        /*000a*/ 	.short	(.L_2835 - .L_2834)
.L_2834:
        /*000c*/ 	.word	0x00000000
        /*0010*/ 	.short	0x0000
        /*0012*/ 	.short	0x0000
        /*0014*/ 	.byte	0x00, 0xf0, 0x61, 0x04


	//----- nvinfo : EIATTR_SPARSE_MMA_MASK
	.align		4
.L_2835:
        /*0018*/ 	.byte	0x03, 0x50
        /*001a*/ 	.short	0x0000


	//----- nvinfo : EIATTR_MAXREG_COUNT
	.align		4
        /*001c*/ 	.byte	0x03, 0x1b
        /*001e*/ 	.short	0x00a8


	//----- nvinfo : EIATTR_NUM_BARRIERS
	.align		4
        /*0020*/ 	.byte	0x02, 0x4c
        /*0022*/ 	.byte	0x01
	.zero		1


	//----- nvinfo : EIATTR_MERCURY_ISA_VERSION
	.align		4
        /*0024*/ 	.byte	0x03, 0x5f
        /*0026*/ 	.short	0x0101


	//----- nvinfo : EIATTR_COOP_GROUP_MASK_REGIDS
	.align		4
        /*0028*/ 	.byte	0x04, 0x29
        /*002a*/ 	.short	(.L_2837 - .L_2836)


	//   ....[0]....
.L_2836:
        /*002c*/ 	.word	0xffffffff


	//   ....[1]....
        /*0030*/ 	.word	0xffffffff


	//   ....[2]....
        /*0034*/ 	.word	0xffffffff


	//   ....[3]....
        /*0038*/ 	.word	0xffffffff


	//   ....[4]....
        /*003c*/ 	.word	0xffffffff


	//   ....[5]....
        /*0040*/ 	.word	0xffffffff


	//   ....[6]....
        /*0044*/ 	.word	0xffffffff


	//   ....[7]....
        /*0048*/ 	.word	0xffffffff


	//   ....[8]....
        /*004c*/ 	.word	0xffffffff


	//   ....[9]....
        /*0050*/ 	.word	0xffffffff


	//   ....[10]....
        /*0054*/ 	.word	0xffffffff


	//   ....[11]....
        /*0058*/ 	.word	0xffffffff


	//   ....[12]....
        /*005c*/ 	.word	0xffffffff


	//   ....[13]....
        /*0060*/ 	.word	0xffffffff


	//   ....[14]....
        /*0064*/ 	.word	0xffffffff


	//   ....[15]....
        /*0068*/ 	.word	0xffffffff


	//   ....[16]....
        /*006c*/ 	.word	0xffffffff


	//   ....[17]....
        /*0070*/ 	.word	0xffffffff


	//----- nvinfo : EIATTR_COOP_GROUP_INSTR_OFFSETS
	.align		4
.L_2837:
        /*0074*/ 	.byte	0x04, 0x28
        /*0076*/ 	.short	(.L_2839 - .L_2838)


	//   ....[0]....
.L_2838:
        /*0078*/ 	.word	0x000012a0


	//   ....[1]....
        /*007c*/ 	.word	0x00001740


	//   ....[2]....
        /*0080*/ 	.word	0x00004ce0


	//   ....[3]....
        /*0084*/ 	.word	0x00004d40


	//   ....[4]....
        /*0088*/ 	.word	0x00004e50


	//   ....[5]....
        /*008c*/ 	.word	0x00004ea0


	//   ....[6]....
        /*0090*/ 	.word	0x00004f30


	//   ....[7]....
        /*0094*/ 	.word	0x00004fd0


	//   ....[8]....
        /*0098*/ 	.word	0x00005040


	//   ....[9]....
        /*009c*/ 	.word	0x00005060


	//   ....[10]....
        /*00a0*/ 	.word	0x000050b0


	//   ....[11]....
        /*00a4*/ 	.word	0x00005160


	//   ....[12]....
        /*00a8*/ 	.word	0x00005170


	//   ....[13]....
        /*00ac*/ 	.word	0x00005350


	//   ....[14]....
        /*00b0*/ 	.word	0x00005360


	//   ....[15]....
        /*00b4*/ 	.word	0x00005e00


	//   ....[16]....
        /*00b8*/ 	.word	0x00006720


	//   ....[17]....
        /*00bc*/ 	.word	0x00007170


	//----- nvinfo : EIATTR_VRC_CTA_INIT_COUNT
	.align		4
.L_2839:
        /*00c0*/ 	.byte	0x02, 0x4a
	.zero		1
	.zero		1


	//----- nvinfo : EIATTR_EXIT_INSTR_OFFSETS
	.align		4
        /*00c4*/ 	.byte	0x04, 0x1c
        /*00c6*/ 	.short	(.L_2841 - .L_2840)


	//   ....[0]....
.L_2840:
        /*00c8*/ 	.word	0x000003d0


	//   ....[1]....
        /*00cc*/ 	.word	0x000075d0


	//----- nvinfo : EIATTR_MAX_THREADS
	.align		4
.L_2841:
        /*00d0*/ 	.byte	0x04, 0x05
        /*00d2*/ 	.short	(.L_2843 - .L_2842)
.L_2842:
        /*00d4*/ 	.word	0x00000040
        /*00d8*/ 	.word	0x00000001
        /*00dc*/ 	.word	0x00000001


	//----- nvinfo : EIATTR_CRS_STACK_SIZE
	.align		4
.L_2843:
        /*00e0*/ 	.byte	0x04, 0x1e
        /*00e2*/ 	.short	(.L_2845 - .L_2844)
.L_2844:
        /*00e4*/ 	.word	0x00000000


	//----- nvinfo : EIATTR_CBANK_PARAM_SIZE
	.align		4
.L_2845:
        /*00e8*/ 	.byte	0x03, 0x19
        /*00ea*/ 	.short	0x0118


	//----- nvinfo : EIATTR_PARAM_CBANK
	.align		4
        /*00ec*/ 	.byte	0x04, 0x0a
        /*00ee*/ 	.short	(.L_2847 - .L_2846)
	.align		4
.L_2846:
        /*00f0*/ 	.word	index@(.nv.constant0._Z25selective_scan_fwd_kernelI32Selective_Scan_fwd_kernel_traitsILi64ELi16ELi1ELb0ELb0ELb1ELb1EN3c104HalfEfEEv13SSMParamsBase)
        /*00f4*/ 	.short	0x0380
        /*00f6*/ 	.short	0x0118


	//----- nvinfo : EIATTR_SW_WAR
	.align		4
.L_2847:
        /*00f8*/ 	.byte	0x04, 0x36
        /*00fa*/ 	.short	(.L_2849 - .L_2848)
.L_2848:
        /*00fc*/ 	.word	0x00000008
.L_2849:


//--------------------- .nv.info._Z25selective_scan_fwd_kernelI32Selective_Scan_fwd_kernel_traitsILi64ELi16ELi1ELb0ELb1ELb0ELb0EN3c104HalfEfEEv13SSMParamsBase --------------------------
	.section	.nv.info._Z25selective_scan_fwd_kernelI32Selective_Scan_fwd_kernel_traitsILi64ELi16ELi1ELb0ELb1ELb0ELb0EN3c104HalfEfEEv13SSMParamsBase,"",@"SHT_CUDA_INFO"
	.sectionflags	@""
	.align	4


	//----- nvinfo : EIATTR_CUDA_API_VERSION
	.align		4
        /*0000*/ 	.byte	0x04, 0x37
        /*0002*/ 	.short	(.L_2851 - .L_2850)
.L_2850:
        /*0004*/ 	.word	0x00000082


	//----- nvinfo : EIATTR_KPARAM_INFO
	.align		4
.L_2851:
        /*0008*/ 	.byte	0x04, 0x17
        /*000a*/ 	.short	(.L_2853 - .L_2852)
.L_2852:
        /*000c*/ 	.word	0x00000000
        /*0010*/ 	.short	0x0000
        /*0012*/ 	.short	0x0000
        /*0014*/ 	.byte	0x00, 0xf0, 0x61, 0x04


	//----- nvinfo : EIATTR_SPARSE_MMA_MASK
	.align		4
.L_2853:
        /*0018*/ 	.byte	0x03, 0x50
        /*001a*/ 	.short	0x0000


	//----- nvinfo : EIATTR_MAXREG_COUNT
	.align		4
        /*001c*/ 	.byte	0x03, 0x1b
        /*001e*/ 	.short	0x00a8


	//----- nvinfo : EIATTR_NUM_BARRIERS
	.align		4
        /*0020*/ 	.byte	0x02, 0x4c
        /*0022*/ 	.byte	0x01
	.zero		1


	//----- nvinfo : EIATTR_MERCURY_ISA_VERSION
	.align		4
        /*0024*/ 	.byte	0x03, 0x5f
        /*0026*/ 	.short	0x0101


	//----- nvinfo : EIATTR_COOP_GROUP_MASK_REGIDS
	.align		4
        /*0028*/ 	.byte	0x04, 0x29
        /*002a*/ 	.short	(.L_2855 - .L_2854)


	//   ....[0]....
.L_2854:
        /*002c*/ 	.word	0xffffffff


	//   ....[1]....
        /*0030*/ 	.word	0xffffffff


	//   ....[2]....
        /*0034*/ 	.word	0xffffffff


	//   ....[3]....
        /*0038*/ 	.word	0xffffffff


	//   ....[4]....
        /*003c*/ 	.word	0xffffffff


	//   ....[5]....
        /*0040*/ 	.word	0xffffffff


	//   ....[6]....
        /*0044*/ 	.word	0xffffffff


	//   ....[7]....
        /*0048*/ 	.word	0xffffffff


	//   ....[8]....
        /*004c*/ 	.word	0xffffffff


	//   ....[9]....
        /*0050*/ 	.word	0xffffffff


	//   ....[10]....
        /*0054*/ 	.word	0xffffffff


	//   ....[11]....
        /*0058*/ 	.word	0xffffffff


	//   ....[12]....
        /*005c*/ 	.word	0xffffffff


	//   ....[13]....
        /*0060*/ 	.word	0xffffffff


	//   ....[14]....
        /*0064*/ 	.word	0xffffffff


	//   ....[15]....
        /*0068*/ 	.word	0xffffffff


	//----- nvinfo : EIATTR_COOP_GROUP_INSTR_OFFSETS
	.align		4
.L_2855:
        /*006c*/ 	.byte	0x04, 0x28
        /*006e*/ 	.short	(.L_2857 - .L_2856)


	//   ....[0]....
.L_2856:
        /*0070*/ 	.word	0x000014d0


	//   ....[1]....
        /*0074*/ 	.word	0x00001970


	//   ....[2]....
        /*0078*/ 	.word	0x00004890


	//   ....[3]....
        /*007c*/ 	.word	0x00005330


	//   ....[4]....
        /*0080*/ 	.word	0x00005380


	//   ....[5]....
        /*0084*/ 	.word	0x000053c0


	//   ....[6]....
        /*0088*/ 	.word	0x000053e0


	//   ....[7]....
        /*008c*/ 	.word	0x00005420


	//   ....[8]....
        /*0090*/ 	.word	0x00005440


	//   ....[9]....
        /*0094*/ 	.word	0x000054c0


	//   ....[10]....
        /*0098*/ 	.word	0x000054d0


	//   ....[11]....
        /*009c*/ 	.word	0x00005520


	//   ....[12]....
        /*00a0*/ 	.word	0x00005530


	//   ....[13]....
        /*00a4*/ 	.word	0x00005660


	//   ....[14]....
        /*00a8*/ 	.word	0x00005670


	//   ....[15]....
        /*00ac*/ 	.word	0x00005ed0


	//----- nvinfo : EIATTR_VRC_CTA_INIT_COUNT
	.align		4
.L_2857:
        /*00b0*/ 	.byte	0x02, 0x4a
	.zero		1
	.zero		1


	//----- nvinfo : EIATTR_EXIT_INSTR_OFFSETS
	.align		4
        /*00b4*/ 	.byte	0x04, 0x1c
        /*00b6*/ 	.short	(.L_2859 - .L_2858)


	//   ....[0]....
.L_2858:
        /*00b8*/ 	.word	0x000004c0


	//   ....[1]....
        /*00bc*/ 	.word	0x00006330


	//----- nvinfo : EIATTR_MAX_THREADS
	.align		4
.L_2859:
        /*00c0*/ 	.byte	0x04, 0x05
        /*00c2*/ 	.short	(.L_2861 - .L_2860)
.L_2860:
        /*00c4*/ 	.word	0x00000040
        /*00c8*/ 	.word	0x00000001
        /*00cc*/ 	.word	0x00000001


	//----- nvinfo : EIATTR_CRS_STACK_SIZE
	.align		4
.L_2861:
        /*00d0*/ 	.byte	0x04, 0x1e
        /*00d2*/ 	.short	(.L_2863 - .L_2862)
.L_2862:
        /*00d4*/ 	.word	0x00000000


	//----- nvinfo : EIATTR_CBANK_PARAM_SIZE
	.align		4
.L_2863:
        /*00d8*/ 	.byte	0x03, 0x19
        /*00da*/ 	.short	0x0118


	//----- nvinfo : EIATTR_PARAM_CBANK
	.align		4
        /*00dc*/ 	.byte	0x04, 0x0a
        /*00de*/ 	.short	(.L_2865 - .L_2864)
	.align		4
.L_2864:
        /*00e0*/ 	.word	index@(.nv.constant0._Z25selective_scan_fwd_kernelI32Selective_Scan_fwd_kernel_traitsILi64ELi16ELi1ELb0ELb1ELb0ELb0EN3c104HalfEfEEv13SSMParamsBase)
        /*00e4*/ 	.short	0x0380
        /*00e6*/ 	.short	0x0118


	//----- nvinfo : EIATTR_SW_WAR
	.align		4
.L_2865:
        /*00e8*/ 	.byte	0x04, 0x36
        /*00ea*/ 	.short	(.L_2867 - .L_2866)
.L_2866:
        /*00ec*/ 	.word	0x00000008
.L_2867:


//--------------------- .nv.info._Z25selective_scan_fwd_kernelI32Selective_Scan_fwd_kernel_traitsILi64ELi16ELi1ELb0ELb1ELb0ELb1EN3c104HalfEfEEv13SSMParamsBase --------------------------
	.section	.nv.info._Z25selective_scan_fwd_kernelI32Selective_Scan_fwd_kernel_traitsILi64ELi16ELi1ELb0ELb1ELb0ELb1EN3c104HalfEfEEv13SSMParamsBase,"",@"SHT_CUDA_INFO"
	.sectionflags	@""
	.align	4


	//----- nvinfo : EIATTR_CUDA_API_VERSION
	.align		4
        /*0000*/ 	.byte	0x04, 0x37
        /*0002*/ 	.short	(.L_2869 - .L_2868)
.L_2868:
        /*0004*/ 	.word	0x00000082


	//----- nvinfo : EIATTR_KPARAM_INFO
	.align		4
.L_2869:
        /*0008*/ 	.byte	0x04, 0x17
        /*000a*/ 	.short	(.L_2871 - .L_2870)
.L_2870:
        /*000c*/ 	.word	0x00000000
        /*0010*/ 	.short	0x0000
        /*0012*/ 	.short	0x0000
        /*0014*/ 	.byte	0x00, 0xf0, 0x61, 0x04


	//----- nvinfo : EIATTR_SPARSE_MMA_MASK
	.align		4
.L_2871:
        /*0018*/ 	.byte	0x03, 0x50
        /*001a*/ 	.short	0x0000


	//----- nvinfo : EIATTR_MAXREG_COUNT
	.align		4
        /*001c*/ 	.byte	0x03, 0x1b
        /*001e*/ 	.short	0x00a8


	//----- nvinfo : EIATTR_NUM_BARRIERS
	.align		4
        /*0020*/ 	.byte	0x02, 0x4c
        /*0022*/ 	.byte	0x01
	.zero		1


	//----- nvinfo : EIATTR_MERCURY_ISA_VERSION
	.align		4
        /*0024*/ 	.byte	0x03, 0x5f
        /*0026*/ 	.short	0x0101


	//----- nvinfo : EIATTR_COOP_GROUP_MASK_REGIDS
	.align		4
        /*0028*/ 	.byte	0x04, 0x29
        /*002a*/ 	.short	(.L_2873 - .L_2872)


	//   ....[0]....
.L_2872:
        /*002c*/ 	.word	0xffffffff


	//   ....[1]....
        /*0030*/ 	.word	0xffffffff


	//   ....[2]....
        /*0034*/ 	.word	0xffffffff


	//   ....[3]....
        /*0038*/ 	.word	0xffffffff


	//   ....[4]....
        /*003c*/ 	.word	0xffffffff


	//   ....[5]....
        /*0040*/ 	.word	0xffffffff


	//   ....[6]....
        /*0044*/ 	.word	0xffffffff


	//   ....[7]....
        /*0048*/ 	.word	0xffffffff


	//   ....[8]....
        /*004c*/ 	.word	0xffffffff


	//   ....[9]....
        /*0050*/ 	.word	0xffffffff


	//   ....[10]....
        /*0054*/ 	.word	0xffffffff


	//   ....[11]....
        /*0058*/ 	.word	0xffffffff


	//   ....[12]....
        /*005c*/ 	.word	0xffffffff


	//   ....[13]....
        /*0060*/ 	.word	0xffffffff


	//   ....[14]....
        /*0064*/ 	.word	0xffffffff


	//   ....[15]....
        /*0068*/ 	.word	0xffffffff


	//   ....[16]....
        /*006c*/ 	.word	0xffffffff


	//   ....[17]....
        /*0070*/ 	.word	0xffffffff


	//----- nvinfo : EIATTR_COOP_GROUP_INSTR_OFFSETS
	.align		4
.L_2873:
        /*0074*/ 	.byte	0x04, 0x28
        /*0076*/ 	.short	(.L_2875 - .L_2874)


	//   ....[0]....
.L_2874:
        /*0078*/ 	.word	0x000013f0


	//   ....[1]....
        /*007c*/ 	.word	0x00001890


	//   ....[2]....
        /*0080*/ 	.word	0x00004860


	//   ....[3]....
        /*0084*/ 	.word	0x00005300


	//   ....[4]....
        /*0088*/ 	.word	0x00005350


	//   ....[5]....
        /*008c*/ 	.word	0x00005390


	//   ....[6]....
        /*0090*/ 	.word	0x000053b0


	//   ....[7]....
        /*0094*/ 	.word	0x000053f0


	//   ....[8]....
        /*0098*/ 	.word	0x00005410


	//   ....[9]....
        /*009c*/ 	.word	0x00005490


	//   ....[10]....
        /*00a0*/ 	.word	0x000054a0


	//   ....[11]....
        /*00a4*/ 	.word	0x000054f0


	//   ....[12]....
        /*00a8*/ 	.word	0x00005500


	//   ....[13]....
        /*00ac*/ 	.word	0x00005620


	//   ....[14]....
        /*00b0*/ 	.word	0x00005630


	//   ....[15]....
        /*00b4*/ 	.word	0x00005ec0


	//   ....[16]....
        /*00b8*/ 	.word	0x000067f0


	//   ....[17]....
        /*00bc*/ 	.word	0x00007230


	//----- nvinfo : EIATTR_VRC_CTA_INIT_COUNT
	.align		4
.L_2875:
        /*00c0*/ 	.byte	0x02, 0x4a
	.zero		1
	.zero		1


	//----- nvinfo : EIATTR_EXIT_INSTR_OFFSETS
	.align		4
        /*00c4*/ 	.byte	0x04, 0x1c
        /*00c6*/ 	.short	(.L_2877 - .L_2876)


	//   ....[0]....
.L_2876:
        /*00c8*/ 	.word	0x00000380


	//   ....[1]....
        /*00cc*/ 	.word	0x00007680


	//----- nvinfo : EIATTR_MAX_THREADS
	.align		4
.L_2877:
        /*00d0*/ 	.byte	0x04, 0x05
        /*00d2*/ 	.short	(.L_2879 - .L_2878)
.L_2878:
        /*00d4*/ 	.word	0x00000040
        /*00d8*/ 	.word	0x00000001
        /*00dc*/ 	.word	0x00000001


	//----- nvinfo : EIATTR_CRS_STACK_SIZE
	.align		4
.L_2879:
        /*00e0*/ 	.byte	0x04, 0x1e
        /*00e2*/ 	.short	(.L_2881 - .L_2880)
.L_2880:
        /*00e4*/ 	.word	0x00000000


	//----- nvinfo : EIATTR_CBANK_PARAM_SIZE
	.align		4
.L_2881:
        /*00e8*/ 	.byte	0x03, 0x19
        /*00ea*/ 	.short	0x0118


	//----- nvinfo : EIATTR_PARAM_CBANK
	.align		4
        /*00ec*/ 	.byte	0x04, 0x0a
        /*00ee*/ 	.short	(.L_2883 - .L_2882)
	.align		4
.L_2882:
        /*00f0*/ 	.word	index@(.nv.constant0._Z25selective_scan_fwd_kernelI32Selective_Scan_fwd_kernel_traitsILi64ELi16ELi1ELb0ELb1ELb0ELb1EN3c104HalfEfEEv13SSMParamsBase)
        /*00f4*/ 	.short	0x0380
        /*00f6*/ 	.short	0x0118


	//----- nvinfo : EIATTR_SW_WAR
	.align		4
.L_2883:
        /*00f8*/ 	.byte	0x04, 0x36
        /*00fa*/ 	.short	(.L_2885 - .L_2884)
.L_2884:
        /*00fc*/ 	.word	0x00000008
.L_2885:


//--------------------- .nv.info._Z25selective_scan_fwd_kernelI32Selective_Scan_fwd_kernel_traitsILi64ELi16ELi1ELb0ELb1ELb1ELb0EN3c104HalfEfEEv13SSMParamsBase --------------------------
	.section	.nv.info._Z25selective_scan_fwd_kernelI32Selective_Scan_fwd_kernel_traitsILi64ELi16ELi1ELb0ELb1ELb1ELb0EN3c104HalfEfEEv13SSMParamsBase,"",@"SHT_CUDA_INFO"
	.sectionflags	@""
	.align	4


	//----- nvinfo : EIATTR_CUDA_API_VERSION
	.align		4
        /*0000*/ 	.byte	0x04, 0x37
        /*0002*/ 	.short	(.L_2887 - .L_2886)
.L_2886:
        /*0004*/ 	.word	0x00000082


	//----- nvinfo : EIATTR_KPARAM_INFO
	.align		4
.L_2887:
        /*0008*/ 	.byte	0x04, 0x17
        /*000a*/ 	.short	(.L_2889 - .L_2888)
.L_2888:
        /*000c*/ 	.word	0x00000000
        /*0010*/ 	.short	0x0000
        /*0012*/ 	.short	0x0000
        /*0014*/ 	.byte	0x00, 0xf0, 0x61, 0x04


	//----- nvinfo : EIATTR_SPARSE_MMA_MASK
	.align		4
.L_2889:
        /*0018*/ 	.byte	0x03, 0x50
        /*001a*/ 	.short	0x0000


	//----- nvinfo : EIATTR_MAXREG_COUNT
	.align		4
        /*001c*/ 	.byte	0x03, 0x1b
        /*001e*/ 	.short	0x00a8


	//----- nvinfo : EIATTR_NUM_BARRIERS
	.align		4
        /*0020*/ 	.byte	0x02, 0x4c
        /*0022*/ 	.byte	0x01
	.zero		1


	//----- nvinfo : EIATTR_MERCURY_ISA_VERSION
	.align		4
        /*0024*/ 	.byte	0x03, 0x5f
        /*0026*/ 	.short	0x0101


	//----- nvinfo : EIATTR_COOP_GROUP_MASK_REGIDS
	.align		4
        /*0028*/ 	.byte	0x04, 0x29
        /*002a*/ 	.short	(.L_2891 - .L_2890)


	//   ....[0]....
.L_2890:
        /*002c*/ 	.word	0xffffffff


	//   ....[1]....
        /*0030*/ 	.word	0xffffffff


	//   ....[2]....
        /*0034*/ 	.word	0xffffffff


	//   ....[3]....
        /*0038*/ 	.word	0xffffffff


	//   ....[4]....
        /*003c*/ 	.word	0xffffffff


	//   ....[5]....
        /*0040*/ 	.word	0xffffffff


	//   ....[6]....
        /*0044*/ 	.word	0xffffffff


	//   ....[7]....
        /*0048*/ 	.word	0xffffffff


	//   ....[8]....
        /*004c*/ 	.word	0xffffffff


	//   ....[9]....
        /*0050*/ 	.word	0xffffffff


	//   ....[10]....
        /*0054*/ 	.word	0xffffffff


	//   ....[11]....
        /*0058*/ 	.word	0xffffffff


	//   ....[12]....
        /*005c*/ 	.word	0xffffffff


	//   ....[13]....
        /*0060*/ 	.word	0xffffffff


	//   ....[14]....
        /*0064*/ 	.word	0xffffffff


	//   ....[15]....
        /*0068*/ 	.word	0xffffffff


	//   ....[16]....
        /*006c*/ 	.word	0xffffffff


	//----- nvinfo : EIATTR_COOP_GROUP_INSTR_OFFSETS
	.align		4
.L_2891:
        /*0070*/ 	.byte	0x04, 0x28
        /*0072*/ 	.short	(.L_2893 - .L_2892)


	//   ....[0]....
.L_2892:
        /*0074*/ 	.word	0x00001450


	//   ....[1]....
        /*0078*/ 	.word	0x00001910


	//   ....[2]....
        /*007c*/ 	.word	0x000049e0


	//   ....[3]....
        /*0080*/ 	.word	0x00005750


	//   ....[4]....
        /*0084*/ 	.word	0x00005770


	//   ....[5]....
        /*0088*/ 	.word	0x000057d0


	//   ....[6]....
        /*008c*/ 	.word	0x000057e0


	//   ....[7]....
        /*0090*/ 	.word	0x00005860


	//   ....[8]....
        /*0094*/ 	.word	0x00005870


	//   ....[9]....
        /*0098*/ 	.word	0x000059b0


	//   ....[10]....
        /*009c*/ 	.word	0x000059c0


	//   ....[11]....
        /*00a0*/ 	.word	0x00005ae0


	//   ....[12]....
        /*00a4*/ 	.word	0x00005af0


	//   ....[13]....
        /*00a8*/ 	.word	0x00005c20


	//   ....[14]....
        /*00ac*/ 	.word	0x00005da0


	//   ....[15]....
        /*00b0*/ 	.word	0x00005db0


	//   ....[16]....
        /*00b4*/ 	.word	0x000066e0


	//----- nvinfo : EIATTR_VRC_CTA_INIT_COUNT
	.align		4
.L_2893:
        /*00b8*/ 	.byte	0x02, 0x4a
	.zero		1
	.zero		1


	//----- nvinfo : EIATTR_EXIT_INSTR_OFFSETS
	.align		4
        /*00bc*/ 	.byte	0x04, 0x1c
        /*00be*/ 	.short	(.L_2895 - .L_2894)


	//   ....[0]....
.L_2894:
        /*00c0*/ 	.word	0x00000480


	//   ....[1]....
        /*00c4*/ 	.word	0x00006bc0


	//----- nvinfo : EIATTR_MAX_THREADS
	.align		4
.L_2895:
        /*00c8*/ 	.byte	0x04, 0x05
        /*00ca*/ 	.short	(.L_2897 - .L_2896)
.L_2896:
        /*00cc*/ 	.word	0x00000040
        /*00d0*/ 	.word	0x00000001
        /*00d4*/ 	.word	0x00000001


	//----- nvinfo : EIATTR_CRS_STACK_SIZE
	.align		4
.L_2897:
        /*00d8*/ 	.byte	0x04, 0x1e
        /*00da*/ 	.short	(.L_2899 - .L_2898)
.L_2898:
        /*00dc*/ 	.word	0x00000000


	//----- nvinfo : EIATTR_CBANK_PARAM_SIZE
	.align		4
.L_2899:
        /*00e0*/ 	.byte	0x03, 0x19
        /*00e2*/ 	.short	0x0118


	//----- nvinfo : EIATTR_PARAM_CBANK
	.align		4
        /*00e4*/ 	.byte	0x04, 0x0a
        /*00e6*/ 	.short	(.L_2901 - .L_2900)
	.align		4
.L_2900:
        /*00e8*/ 	.word	index@(.nv.constant0._Z25selective_scan_fwd_kernelI32Selective_Scan_fwd_kernel_traitsILi64ELi16ELi1ELb0ELb1ELb1ELb0EN3c104HalfEfEEv13SSMParamsBase)
        /*00ec*/ 	.short	0x0380
        /*00ee*/ 	.short	0x0118


	//----- nvinfo : EIATTR_SW_WAR
	.align		4
.L_2901:
        /*00f0*/ 	.byte	0x04, 0x36
        /*00f2*/ 	.short	(.L_2903 - .L_2902)
.L_2902:
        /*00f4*/ 	.word	0x00000008
.L_2903:


//--------------------- .nv.info._Z25selective_scan_fwd_kernelI32Selective_Scan_fwd_kernel_traitsILi64ELi16ELi1ELb0ELb1ELb1ELb1EN3c104HalfEfEEv13SSMParamsBase --------------------------
	.section	.nv.info._Z25selective_scan_fwd_kernelI32Selective_Scan_fwd_kernel_traitsILi64ELi16ELi1ELb0ELb1ELb1ELb1EN3c104HalfEfEEv13SSMParamsBase,"",@"SHT_CUDA_INFO"
	.sectionflags	@""
	.align	4


	//----- nvinfo : EIATTR_CUDA_API_VERSION
	.align		4
        /*0000*/ 	.byte	0x04, 0x37
        /*0002*/ 	.short	(.L_2905 - .L_2904)
.L_2904:
        /*0004*/ 	.word	0x00000082


	//----- nvinfo : EIATTR_KPARAM_INFO
	.align		4
.L_2905:
        /*0008*/ 	.byte	0x04, 0x17
        /*000a*/ 	.short	(.L_2907 - .L_2906)
.L_2906:
        /*000c*/ 	.word	0x00000000
        /*0010*/ 	.short	0x0000
        /*0012*/ 	.short	0x0000
        /*0014*/ 	.byte	0x00, 0xf0, 0x61, 0x04


	//----- nvinfo : EIATTR_SPARSE_MMA_MASK
	.align		4
.L_2907:
        /*0018*/ 	.byte	0x03, 0x50
        /*001a*/ 	.short	0x0000


	//----- nvinfo : EIATTR_MAXREG_COUNT
	.align		4
        /*001c*/ 	.byte	0x03, 0x1b
        /*001e*/ 	.short	0x00a8


	//----- nvinfo : EIATTR_NUM_BARRIERS
	.align		4
        /*0020*/ 	.byte	0x02, 0x4c
        /*0022*/ 	.byte	0x01
	.zero		1


	//----- nvinfo : EIATTR_MERCURY_ISA_VERSION
	.align		4
        /*0024*/ 	.byte	0x03, 0x5f
        /*0026*/ 	.short	0x0101


	//----- nvinfo : EIATTR_COOP_GROUP_MASK_REGIDS
	.align		4
        /*0028*/ 	.byte	0x04, 0x29
        /*002a*/ 	.short	(.L_2909 - .L_2908)


	//   ....[0]....
.L_2908:
        /*002c*/ 	.word	0xffffffff


	//   ....[1]....
        /*0030*/ 	.word	0xffffffff


	//   ....[2]....
        /*0034*/ 	.word	0xffffffff


	//   ....[3]....
        /*0038*/ 	.word	0xffffffff


	//   ....[4]....
        /*003c*/ 	.word	0xffffffff


	//   ....[5]....
        /*0040*/ 	.word	0xffffffff


	//   ....[6]....
        /*0044*/ 	.word	0xffffffff


	//   ....[7]....
        /*0048*/ 	.word	0xffffffff


	//   ....[8]....
        /*004c*/ 	.word	0xffffffff


	//   ....[9]....
        /*0050*/ 	.word	0xffffffff


	//   ....[10]....
        /*0054*/ 	.word	0xffffffff


	//   ....[11]....
        /*0058*/ 	.word	0xffffffff


	//   ....[12]....
        /*005c*/ 	.word	0xffffffff


	//   ....[13]....
        /*0060*/ 	.word	0xffffffff


	//   ....[14]....
        /*0064*/ 	.word	0xffffffff


	//   ....[15]....
        /*0068*/ 	.word	0xffffffff


	//   ....[16]....
        /*006c*/ 	.word	0xffffffff


	//   ....[17]....
        /*0070*/ 	.word	0xffffffff


	//   ....[18]....
        /*0074*/ 	.word	0xffffffff


	//----- nvinfo : EIATTR_COOP_GROUP_INSTR_OFFSETS
	.align		4
.L_2909:
        /*0078*/ 	.byte	0x04, 0x28
        /*007a*/ 	.short	(.L_2911 - .L_2910)


	//   ....[0]....
.L_2910:
        /*007c*/ 	.word	0x00001330


	//   ....[1]....
        /*0080*/ 	.word	0x000017f0


	//   ....[2]....
        /*0084*/ 	.word	0x00004900


	//   ....[3]....
        /*0088*/ 	.word	0x00005480


	//   ....[4]....
        /*008c*/ 	.word	0x000054c0


	//   ....[5]....
        /*0090*/ 	.word	0x00005500


	//   ....[6]....
        /*0094*/ 	.word	0x00005520


	//   ....[7]....
        /*0098*/ 	.word	0x00005570


	//   ....[8]....
        /*009c*/ 	.word	0x00005580


	//   ....[9]....
        /*00a0*/ 	.word	0x000057a0


	//   ....[10]....
        /*00a4*/ 	.word	0x000057b0


	//   ....[11]....
        /*00a8*/ 	.word	0x00005960


	//   ....[12]....
        /*00ac*/ 	.word	0x00005970


	//   ....[13]....
        /*00b0*/ 	.word	0x00005b10


	//   ....[14]....
        /*00b4*/ 	.word	0x00005ca0


	//   ....[15]....
        /*00b8*/ 	.word	0x00005cb0


	//   ....[16]....
        /*00bc*/ 	.word	0x00006640


	//   ....[17]....
        /*00c0*/ 	.word	0x00006f60


	//   ....[18]....
        /*00c4*/ 	.word	0x000079b0


	//----- nvinfo : EIATTR_VRC_CTA_INIT_COUNT
	.align		4
.L_2911:
        /*00c8*/ 	.byte	0x02, 0x4a
	.zero		1
	.zero		1


	//----- nvinfo : EIATTR_EXIT_INSTR_OFFSETS
	.align		4
        /*00cc*/ 	.byte	0x04, 0x1c
        /*00ce*/ 	.short	(.L_2913 - .L_2912)


	//   ....[0]....
.L_2912:
        /*00d0*/ 	.word	0x000004a0


	//   ....[1]....
        /*00d4*/ 	.word	0x00007e30


	//----- nvinfo : EIATTR_MAX_THREADS
	.align		4
.L_2913:
        /*00d8*/ 	.byte	0x04, 0x05
        /*00da*/ 	.short	(.L_2915 - .L_2914)
.L_2914:
        /*00dc*/ 	.word	0x00000040
        /*00e0*/ 	.word	0x00000001
        /*00e4*/ 	.word	0x00000001


	//----- nvinfo : EIATTR_CRS_STACK_SIZE
	.align		4
.L_2915:
        /*00e8*/ 	.byte	0x04, 0x1e
        /*00ea*/ 	.short	(.L_2917 - .L_2916)
.L_2916:
        /*00ec*/ 	.word	0x00000000


	//----- nvinfo : EIATTR_CBANK_PARAM_SIZE
	.align		4
.L_2917:
        /*00f0*/ 	.byte	0x03, 0x19
        /*00f2*/ 	.short	0x0118


	//----- nvinfo : EIATTR_PARAM_CBANK
	.align		4
        /*00f4*/ 	.byte	0x04, 0x0a
        /*00f6*/ 	.short	(.L_2919 - .L_2918)
	.align		4
.L_2918:
        /*00f8*/ 	.word	index@(.nv.constant0._Z25selective_scan_fwd_kernelI32Selective_Scan_fwd_kernel_traitsILi64ELi16ELi1ELb0ELb1ELb1ELb1EN3c104HalfEfEEv13SSMParamsBase)
        /*00fc*/ 	.short	0x0380
        /*00fe*/ 	.short	0x0118


	//----- nvinfo : EIATTR_SW_WAR
	.align		4
.L_2919:
        /*0100*/ 	.byte	0x04, 0x36
        /*0102*/ 	.short	(.L_2921 - .L_2920)
.L_2920:
        /*0104*/ 	.word	0x00000008
.L_2921:


//--------------------- .nv.info._Z25selective_scan_fwd_kernelI32Selective_Scan_fwd_kernel_traitsILi64ELi16ELi1ELb1ELb0ELb0ELb0EN3c104HalfEfEEv13SSMParamsBase --------------------------
	.section	.nv.info._Z25selective_scan_fwd_kernelI32Selective_Scan_fwd_kernel_traitsILi64ELi16ELi1ELb1ELb0ELb0ELb0EN3c104HalfEfEEv13SSMParamsBase,"",@"SHT_CUDA_INFO"
	.sectionflags	@""
	.align	4


	//----- nvinfo : EIATTR_CUDA_API_VERSION
	.align		4
        /*0000*/ 	.byte	0x04, 0x37
        /*0002*/ 	.short	(.L_2923 - .L_2922)
.L_2922:
        /*0004*/ 	.word	0x00000082


	//----- nvinfo : EIATTR_KPARAM_INFO
	.align		4
.L_2923:
        /*0008*/ 	.byte	0x04, 0x17
        /*000a*/ 	.short	(.L_2925 - .L_2924)
.L_2924:
        /*000c*/ 	.word	0x00000000
        /*0010*/ 	.short	0x0000
        /*0012*/ 	.short	0x0000
        /*0014*/ 	.byte	0x00, 0xf0, 0x61, 0x04


	//----- nvinfo : EIATTR_SPARSE_MMA_MASK
	.align		4
.L_2925:
        /*0018*/ 	.byte	0x03, 0x50
        /*001a*/ 	.short	0x0000


	//----- nvinfo : EIATTR_MAXREG_COUNT
	.align		4
        /*001c*/ 	.byte	0x03, 0x1b
        /*001e*/ 	.short	0x00a8


	//----- nvinfo : EIATTR_NUM_BARRIERS
	.align		4
        /*0020*/ 	.byte	0x02, 0x4c
        /*0022*/ 	.byte	0x01
	.zero		1


	//----- nvinfo : EIATTR_MERCURY_ISA_VERSION
	.align		4
        /*0024*/ 	.byte	0x03, 0x5f
        /*0026*/ 	.short	0x0101


	//----- nvinfo : EIATTR_COOP_GROUP_MASK_REGIDS
	.align		4
        /*0028*/ 	.byte	0x04, 0x29
        /*002a*/ 	.short	(.L_2927 - .L_2926)


	//   ....[0]....
.L_2926:
        /*002c*/ 	.word	0xffffffff


	//   ....[1]....
        /*0030*/ 	.word	0xffffffff


	//   ....[2]....
        /*0034*/ 	.word	0xffffffff


	//   ....[3]....
        /*0038*/ 	.word	0xffffffff


	//   ....[4]....
        /*003c*/ 	.word	0xffffffff


	//   ....[5]....
        /*0040*/ 	.word	0xffffffff


	//   ....[6]....
        /*0044*/ 	.word	0xffffffff


	//   ....[7]....
        /*0048*/ 	.word	0xffffffff


	//   ....[8]....
        /*004c*/ 	.word	0xffffffff


	//   ....[9]....
        /*0050*/ 	.word	0xffffffff


	//   ....[10]....
        /*0054*/ 	.word	0xffffffff


	//   ....[11]....
        /*0058*/ 	.word	0xffffffff


	//   ....[12]....
        /*005c*/ 	.word	0xffffffff


	//   ....[13]....
        /*0060*/ 	.word	0xffffffff


	//   ....[14]....
        /*0064*/ 	.word	0xffffffff


	//----- nvinfo : EIATTR_COOP_GROUP_INSTR_OFFSETS
	.align		4
.L_2927:
        /*0068*/ 	.byte	0x04, 0x28
        /*006a*/ 	.short	(.L_2929 - .L_2928)


	//   ....[0]....
.L_2928:
        /*006c*/ 	.word	0x000006e0


	//   ....[1]....
        /*0070*/ 	.word	0x00000770


	//   ....[2]....
        /*0074*/ 	.word	0x000034d0


	//   ....[3]....
        /*0078*/ 	.word	0x00003520


	//   ....[4]....
        /*007c*/ 	.word	0x00003550


	//   ....[5]....
        /*0080*/ 	.word	0x000035a0


	//   ....[6]....
        /*0084*/ 	.word	0x000035e0


	//   ....[7]....
        /*0088*/ 	.word	0x00003600


	//   ....[8]....
        /*008c*/ 	.word	0x00003640


	//   ....[9]....
        /*0090*/ 	.word	0x00003660


	//   ....[10]....
        /*0094*/ 	.word	0x000036b0


	//   ....[11]....
        /*0098*/ 	.word	0x000036c0


	//   ....[12]....
        /*009c*/ 	.word	0x00003790


	//   ....[13]....
        /*00a0*/ 	.word	0x000037a0


	//   ....[14]....
        /*00a4*/ 	.word	0x00003dc0


	//----- nvinfo : EIATTR_VRC_CTA_INIT_COUNT
	.align		4
.L_2929:
        /*00a8*/ 	.byte	0x02, 0x4a
	.zero		1
	.zero		1


	//----- nvinfo : EIATTR_EXIT_INSTR_OFFSETS
	.align		4
        /*00ac*/ 	.byte	0x04, 0x1c
        /*00ae*/ 	.short	(.L_2931 - .L_2930)


	//   ....[0]....
.L_2930:
        /*00b0*/ 	.word	0x00000230


	//   ....[1]....
        /*00b4*/ 	.word	0x00003e70


	//----- nvinfo : EIATTR_MAX_THREADS
	.align		4
.L_2931:
        /*00b8*/ 	.byte	0x04, 0x05
        /*00ba*/ 	.short	(.L_2933 - .L_2932)
.L_2932:
        /*00bc*/ 	.word	0x00000040
        /*00c0*/ 	.word	0x00000001
        /*00c4*/ 	.word	0x00000001


	//----- nvinfo : EIATTR_CRS_STACK_SIZE
	.align		4
.L_2933:
        /*00c8*/ 	.byte	0x04, 0x1e
        /*00ca*/ 	.short	(.L_2935 - .L_2934)
.L_2934:
        /*00cc*/ 	.word	0x00000000


	//----- nvinfo : EIATTR_CBANK_PARAM_SIZE
	.align		4
.L_2935:
        /*00d0*/ 	.byte	0x03, 0x19
        /*00d2*/ 	.short	0x0118


	//----- nvinfo : EIATTR_PARAM_CBANK
	.align		4
        /*00d4*/ 	.byte	0x04, 0x0a
        /*00d6*/ 	.short	(.L_2937 - .L_2936)
	.align		4
.L_2936:
        /*00d8*/ 	.word	index@(.nv.constant0._Z25selective_scan_fwd_kernelI32Selective_Scan_fwd_kernel_traitsILi64ELi16ELi1ELb1ELb0ELb0ELb0EN3c104HalfEfEEv13SSMParamsBase)
        /*00dc*/ 	.short	0x0380
        /*00de*/ 	.short	0x0118


	//----- nvinfo : EIATTR_SW_WAR
	.align		4
.L_2937:
        /*00e0*/ 	.byte	0x04, 0x36
        /*00e2*/ 	.short	(.L_2939 - .L_2938)
.L_2938:
        /*00e4*/ 	.word	0x00000008
.L_2939:


//--------------------- .nv.info._Z25selective_scan_fwd_kernelI32Selective_Scan_fwd_kernel_traitsILi64ELi16ELi1ELb1ELb0ELb0ELb1EN3c104HalfEfEEv13SSMParamsBase --------------------------
	.section	.nv.info._Z25selective_scan_fwd_kernelI32Selective_Scan_fwd_kernel_traitsILi64ELi16ELi1ELb1ELb0ELb0ELb1EN3c104HalfEfEEv13SSMParamsBase,"",@"SHT_CUDA_INFO"
	.sectionflags	@""
	.align	4


	//----- nvinfo : EIATTR_CUDA_API_VERSION
	.align		4
        /*0000*/ 	.byte	0x04, 0x37
        /*0002*/ 	.short	(.L_2941 - .L_2940)
.L_2940:
        /*0004*/ 	.word	0x00000082


	//----- nvinfo : EIATTR_KPARAM_INFO
	.align		4
.L_2941:
        /*0008*/ 	.byte	0x04, 0x17
        /*000a*/ 	.short	(.L_2943 - .L_2942)
.L_2942:
        /*000c*/ 	.word	0x00000000
        /*0010*/ 	.short	0x0000
        /*0012*/ 	.short	0x0000
        /*0014*/ 	.byte	0x00, 0xf0, 0x61, 0x04


	//----- nvinfo : EIATTR_SPARSE_MMA_MASK
	.align		4
.L_2943:
        /*0018*/ 	.byte	0x03, 0x50
        /*001a*/ 	.short	0x0000


	//----- nvinfo : EIATTR_MAXREG_COUNT
	.align		4
        /*001c*/ 	.byte	0x03, 0x1b
        /*001e*/ 	.short	0x00a8


	//----- nvinfo : EIATTR_NUM_BARRIERS
	.align		4
        /*0020*/ 	.byte	0x02, 0x4c
        /*0022*/ 	.byte	0x01
	.zero		1


	//----- nvinfo : EIATTR_MERCURY_ISA_VERSION
	.align		4
        /*0024*/ 	.byte	0x03, 0x5f
        /*0026*/ 	.short	0x0101


	//----- nvinfo : EIATTR_COOP_GROUP_MASK_REGIDS
	.align		4
        /*0028*/ 	.byte	0x04, 0x29
        /*002a*/ 	.short	(.L_2945 - .L_2944)


	//   ....[0]....
.L_2944:
        /*002c*/ 	.word	0xffffffff


	//   ....[1]....
        /*0030*/ 	.word	0xffffffff


	//   ....[2]....
        /*0034*/ 	.word	0xffffffff


	//   ....[3]....
        /*0038*/ 	.word	0xffffffff


	//   ....[4]....
        /*003c*/ 	.word	0xffffffff


	//   ....[5]....
        /*0040*/ 	.word	0xffffffff


	//   ....[6]....
        /*0044*/ 	.word	0xffffffff


	//   ....[7]....
        /*0048*/ 	.word	0xffffffff


	//   ....[8]....
        /*004c*/ 	.word	0xffffffff


	//   ....[9]....
        /*0050*/ 	.word	0xffffffff


	//   ....[10]....
        /*0054*/ 	.word	0xffffffff


	//   ....[11]....
        /*0058*/ 	.word	0xffffffff


	//   ....[12]....
        /*005c*/ 	.word	0xffffffff


	//   ....[13]....
        /*0060*/ 	.word	0xffffffff


	//   ....[14]....
        /*0064*/ 	.word	0xffffffff


	//   ....[15]....
        /*0068*/ 	.word	0xffffffff


	//   ....[16]....
        /*006c*/ 	.word	0xffffffff


	//----- nvinfo : EIATTR_COOP_GROUP_INSTR_OFFSETS
	.align		4
.L_2945:
        /*0070*/ 	.byte	0x04, 0x28
        /*0072*/ 	.short	(.L_2947 - .L_2946)


	//   ....[0]....
.L_2946:
        /*0074*/ 	.word	0x000005f0


	//   ....[1]....
        /*0078*/ 	.word	0x00000690


	//   ....[2]....
        /*007c*/ 	.word	0x00003490


	//   ....[3]....
        /*0080*/ 	.word	0x000034a0


	//   ....[4]....
        /*0084*/ 	.word	0x000034d0


	//   ....[5]....
        /*0088*/ 	.word	0x000034f0


	//   ....[6]....
        /*008c*/ 	.word	0x00003530


	//   ....[7]....
        /*0090*/ 	.word	0x00003550


	//   ....[8]....
        /*0094*/ 	.word	0x000035d0


	//   ....[9]....
        /*0098*/ 	.word	0x000035e0


	//   ....[10]....
        /*009c*/ 	.word	0x00003630


	//   ....[11]....
        /*00a0*/ 	.word	0x00003640


	//   ....[12]....
        /*00a4*/ 	.word	0x00003700


	//   ....[13]....
        /*00a8*/ 	.word	0x00003710


	//   ....[14]....
        /*00ac*/ 	.word	0x00003d40


	//   ....[15]....
        /*00b0*/ 	.word	0x00003f40


	//   ....[16]....
        /*00b4*/ 	.word	0x00004790


	//----- nvinfo : EIATTR_VRC_CTA_INIT_COUNT
	.align		4
.L_2947:
        /*00b8*/ 	.byte	0x02, 0x4a
	.zero		1
	.zero		1


	//----- nvinfo : EIATTR_EXIT_INSTR_OFFSETS
	.align		4
        /*00bc*/ 	.byte	0x04, 0x1c
        /*00be*/ 	.short	(.L_2949 - .L_2948)


	//   ....[0]....
.L_2948:
        /*00c0*/ 	.word	0x00000200


	//   ....[1]....
        /*00c4*/ 	.word	0x00004830


	//----- nvinfo : EIATTR_MAX_THREADS
	.align		4
.L_2949:
        /*00c8*/ 	.byte	0x04, 0x05
        /*00ca*/ 	.short	(.L_2951 - .L_2950)
.L_2950:
        /*00cc*/ 	.word	0x00000040
        /*00d0*/ 	.word	0x00000001
        /*00d4*/ 	.word	0x00000001


	//----- nvinfo : EIATTR_CRS_STACK_SIZE
	.align		4
.L_2951:
        /*00d8*/ 	.byte	0x04, 0x1e
        /*00da*/ 	.short	(.L_2953 - .L_2952)
.L_2952:
        /*00dc*/ 	.word	0x00000000


	//----- nvinfo : EIATTR_CBANK_PARAM_SIZE
	.align		4
.L_2953:
        /*00e0*/ 	.byte	0x03, 0x19
        /*00e2*/ 	.short	0x0118


	//----- nvinfo : EIATTR_PARAM_CBANK
	.align		4
        /*00e4*/ 	.byte	0x04, 0x0a
        /*00e6*/ 	.short	(.L_2955 - .L_2954)
	.align		4
.L_2954:
        /*00e8*/ 	.word	index@(.nv.constant0._Z25selective_scan_fwd_kernelI32Selective_Scan_fwd_kernel_traitsILi64ELi16ELi1ELb1ELb0ELb0ELb1EN3c104HalfEfEEv13SSMParamsBase)
        /*00ec*/ 	.short	0x0380
        /*00ee*/ 	.short	0x0118


	//----- nvinfo : EIATTR_SW_WAR
	.align		4
.L_2955:
        /*00f0*/ 	.byte	0x04, 0x36
        /*00f2*/ 	.short	(.L_2957 - .L_2956)
.L_2956:
        /*00f4*/ 	.word	0x00000008
.L_2957:


//--------------------- .nv.info._Z25selective_scan_fwd_kernelI32Selective_Scan_fwd_kernel_traitsILi64ELi16ELi1ELb1ELb0ELb1ELb0EN3c104HalfEfEEv13SSMParamsBase --------------------------
	.section	.nv.info._Z25selective_scan_fwd_kernelI32Selective_Scan_fwd_kernel_traitsILi64ELi16ELi1ELb1ELb0ELb1ELb0EN3c104HalfEfEEv13SSMParamsBase,"",@"SHT_CUDA_INFO"
	.sectionflags	@""
	.align	4


	//----- nvinfo : EIATTR_CUDA_API_VERSION
	.align		4
        /*0000*/ 	.byte	0x04, 0x37
        /*0002*/ 	.short	(.L_2959 - .L_2958)
.L_2958:
        /*0004*/ 	.word	0x00000082


	//----- nvinfo : EIATTR_KPARAM_INFO
	.align		4
.L_2959:
        /*0008*/ 	.byte	0x04, 0x17
        /*000a*/ 	.short	(.L_2961 - .L_2960)
.L_2960:
        /*000c*/ 	.word	0x00000000
        /*0010*/ 	.short	0x0000
        /*0012*/ 	.short	0x0000
        /*0014*/ 	.byte	0x00, 0xf0, 0x61, 0x04


	//----- nvinfo : EIATTR_SPARSE_MMA_MASK
	.align		4
.L_2961:
        /*0018*/ 	.byte	0x03, 0x50
        /*001a*/ 	.short	0x0000


	//----- nvinfo : EIATTR_MAXREG_COUNT
	.align		4
        /*001c*/ 	.byte	0x03, 0x1b
        /*001e*/ 	.short	0x00a8


	//----- nvinfo : EIATTR_NUM_BARRIERS
	.align		4
        /*0020*/ 	.byte	0x02, 0x4c
        /*0022*/ 	.byte	0x01
	.zero		1


	//----- nvinfo : EIATTR_MERCURY_ISA_VERSION
	.align		4
        /*0024*/ 	.byte	0x03, 0x5f
        /*0026*/ 	.short	0x0101


	//----- nvinfo : EIATTR_COOP_GROUP_MASK_REGIDS
	.align		4
        /*0028*/ 	.byte	0x04, 0x29
        /*002a*/ 	.short	(.L_2963 - .L_2962)


	//   ....[0]....
.L_2962:
        /*002c*/ 	.word	0xffffffff


	//   ....[1]....
        /*0030*/ 	.word	0xffffffff


	//   ....[2]....
        /*0034*/ 	.word	0xffffffff


	//   ....[3]....
        /*0038*/ 	.word	0xffffffff


	//   ....[4]....
        /*003c*/ 	.word	0xffffffff


	//   ....[5]....
        /*0040*/ 	.word	0xffffffff


	//   ....[6]....
        /*0044*/ 	.word	0xffffffff


	//   ....[7]....
        /*0048*/ 	.word	0xffffffff


	//   ....[8]....
        /*004c*/ 	.word	0xffffffff


	//   ....[9]....
        /*0050*/ 	.word	0xffffffff


	//   ....[10]....
        /*0054*/ 	.word	0xffffffff


	//   ....[11]....
        /*0058*/ 	.word	0xffffffff


	//   ....[12]....
        /*005c*/ 	.word	0xffffffff


	//   ....[13]....
        /*0060*/ 	.word	0xffffffff


	//   ....[14]....
        /*0064*/ 	.word	0xffffffff


	//   ....[15]....
        /*0068*/ 	.word	0xffffffff


	//----- nvinfo : EIATTR_COOP_GROUP_INSTR_OFFSETS
	.align		4
.L_2963:
        /*006c*/ 	.byte	0x04, 0x28
        /*006e*/ 	.short	(.L_2965 - .L_2964)


	//   ....[0]....
.L_2964:
        /*0070*/ 	.word	0x00000820


	//   ....[1]....
        /*0074*/ 	.word	0x000008d0


	//   ....[2]....
        /*0078*/ 	.word	0x00003670


	//   ....[3]....
        /*007c*/ 	.word	0x000036c0


	//   ....[4]....
        /*0080*/ 	.word	0x000036f0


	//   ....[5]....
        /*0084*/ 	.word	0x00003710


	//   ....[6]....
        /*0088*/ 	.word	0x00003760


	//   ....[7]....
        /*008c*/ 	.word	0x00003780


	//   ....[8]....
        /*0090*/ 	.word	0x000037d0


	//   ....[9]....
        /*0094*/ 	.word	0x00003850


	//   ....[10]....
        /*0098*/ 	.word	0x00003860


	//   ....[11]....
        /*009c*/ 	.word	0x000038b0


	//   ....[12]....
        /*00a0*/ 	.word	0x000038c0


	//   ....[13]....
        /*00a4*/ 	.word	0x00003970


	//   ....[14]....
        /*00a8*/ 	.word	0x00003980


	//   ....[15]....
        /*00ac*/ 	.word	0x000041d0


	//----- nvinfo : EIATTR_VRC_CTA_INIT_COUNT
	.align		4
.L_2965:
        /*00b0*/ 	.byte	0x02, 0x4a
	.zero		1
	.zero		1


	//----- nvinfo : EIATTR_EXIT_INSTR_OFFSETS
	.align		4
        /*00b4*/ 	.byte	0x04, 0x1c
        /*00b6*/ 	.short	(.L_2967 - .L_2966)


	//   ....[0]....
.L_2966:
        /*00b8*/ 	.word	0x00000420


	//   ....[1]....
        /*00bc*/ 	.word	0x000042b0


	//----- nvinfo : EIATTR_MAX_THREADS
	.align		4
.L_2967:
        /*00c0*/ 	.byte	0x04, 0x05
        /*00c2*/ 	.short	(.L_2969 - .L_2968)
.L_2968:
        /*00c4*/ 	.word	0x00000040
        /*00c8*/ 	.word	0x00000001
        /*00cc*/ 	.word	0x00000001


	//----- nvinfo : EIATTR_CRS_STACK_SIZE
	.align		4
.L_2969:
        /*00d0*/ 	.byte	0x04, 0x1e
        /*00d2*/ 	.short	(.L_2971 - .L_2970)
.L_2970:
        /*00d4*/ 	.word	0x00000000


	//----- nvinfo : EIATTR_CBANK_PARAM_SIZE
	.align		4
.L_2971:
        /*00d8*/ 	.byte	0x03, 0x19
        /*00da*/ 	.short	0x0118


	//----- nvinfo : EIATTR_PARAM_CBANK
	.align		4
        /*00dc*/ 	.byte	0x04, 0x0a
        /*00de*/ 	.short	(.L_2973 - .L_2972)
	.align		4
.L_2972:
        /*00e0*/ 	.word	index@(.nv.constant0._Z25selective_scan_fwd_kernelI32Selective_Scan_fwd_kernel_traitsILi64ELi16ELi1ELb1ELb0ELb1ELb0EN3c104HalfEfEEv13SSMParamsBase)
        /*00e4*/ 	.short	0x0380
        /*00e6*/ 	.short	0x0118


	//----- nvinfo : EIATTR_SW_WAR
	.align		4
.L_2973:
        /*00e8*/ 	.byte	0x04, 0x36
        /*00ea*/ 	.short	(.L_2975 - .L_2974)
.L_2974:
        /*00ec*/ 	.word	0x00000008
.L_2975:


//--------------------- .nv.info._Z25selective_scan_fwd_kernelI32Selective_Scan_fwd_kernel_traitsILi64ELi16ELi1ELb1ELb0ELb1ELb1EN3c104HalfEfEEv13SSMParamsBase --------------------------
	.section	.nv.info._Z25selective_scan_fwd_kernelI32Selective_Scan_fwd_kernel_traitsILi64ELi16ELi1ELb1ELb0ELb1ELb1EN3c104HalfEfEEv13SSMParamsBase,"",@"SHT_CUDA_INFO"
	.sectionflags	@""
	.align	4


	//----- nvinfo : EIATTR_CUDA_API_VERSION
	.align		4
        /*0000*/ 	.byte	0x04, 0x37
        /*0002*/ 	.short	(.L_2977 - .L_2976)
.L_2976:
        /*0004*/ 	.word	0x00000082


	//----- nvinfo : EIATTR_KPARAM_INFO
	.align		4
.L_2977:
        /*0008*/ 	.byte	0x04, 0x17
        /*000a*/ 	.short	(.L_2979 - .L_2978)
.L_2978:
        /*000c*/ 	.word	0x00000000
        /*0010*/ 	.short	0x0000
        /*0012*/ 	.short	0x0000
        /*0014*/ 	.byte	0x00, 0xf0, 0x61, 0x04


	//----- nvinfo : EIATTR_SPARSE_MMA_MASK
	.align		4
.L_2979:
        /*0018*/ 	.byte	0x03, 0x50
        /*001a*/ 	.short	0x0000


	//----- nvinfo : EIATTR_MAXREG_COUNT
	.align		4
        /*001c*/ 	.byte	0x03, 0x1b
        /*001e*/ 	.short	0x00a8


	//----- nvinfo : EIATTR_NUM_BARRIERS
	.align		4
        /*0020*/ 	.byte	0x02, 0x4c
        /*0022*/ 	.byte	0x01
	.zero		1


	//----- nvinfo : EIATTR_MERCURY_ISA_VERSION
	.align		4
        /*0024*/ 	.byte	0x03, 0x5f
        /*0026*/ 	.short	0x0101


	//----- nvinfo : EIATTR_COOP_GROUP_MASK_REGIDS
	.align		4
        /*0028*/ 	.byte	0x04, 0x29
        /*002a*/ 	.short	(.L_2981 - .L_2980)


	//   ....[0]....
.L_2980:
        /*002c*/ 	.word	0xffffffff


	//   ....[1]....
        /*0030*/ 	.word	0xffffffff


	//   ....[2]....
        /*0034*/ 	.word	0xffffffff


	//   ....[3]....
        /*0038*/ 	.word	0xffffffff


	//   ....[4]....
        /*003c*/ 	.word	0xffffffff


	//   ....[5]....
        /*0040*/ 	.word	0xffffffff


	//   ....[6]....
        /*0044*/ 	.word	0xffffffff


	//   ....[7]....
        /*0048*/ 	.word	0xffffffff


	//   ....[8]....
        /*004c*/ 	.word	0xffffffff


	//   ....[9]....
        /*0050*/ 	.word	0xffffffff


	//   ....[10]....
        /*0054*/ 	.word	0xffffffff


	//   ....[11]....
        /*0058*/ 	.word	0xffffffff


	//   ....[12]....
        /*005c*/ 	.word	0xffffffff


	//   ....[13]....
        /*0060*/ 	.word	0xffffffff


	//   ....[14]....
        /*0064*/ 	.word	0xffffffff


	//   ....[15]....
        /*0068*/ 	.word	0xffffffff


	//   ....[16]....
        /*006c*/ 	.word	0xffffffff


	//   ....[17]....
        /*0070*/ 	.word	0xffffffff


	//----- nvinfo : EIATTR_COOP_GROUP_INSTR_OFFSETS
	.align		4
.L_2981:
        /*0074*/ 	.byte	0x04, 0x28
        /*0076*/ 	.short	(.L_2983 - .L_2982)


	//   ....[0]....
.L_2982:
        /*0078*/ 	.word	0x000007d0


	//   ....[1]....
        /*007c*/ 	.word	0x00000870


	//   ....[2]....
        /*0080*/ 	.word	0x00003610


	//   ....[3]....
        /*0084*/ 	.word	0x00003660


	//   ....[4]....
        /*0088*/ 	.word	0x00003690


	//   ....[5]....
        /*008c*/ 	.word	0x000036b0


	//   ....[6]....
        /*0090*/ 	.word	0x00003700


	//   ....[7]....
        /*0094*/ 	.word	0x00003720


	//   ....[8]....
        /*0098*/ 	.word	0x00003770


	//   ....[9]....
        /*009c*/ 	.word	0x000037f0


	//   ....[10]....
        /*00a0*/ 	.word	0x00003800


	//   ....[11]....
        /*00a4*/ 	.word	0x00003850


	//   ....[12]....
        /*00a8*/ 	.word	0x00003860


	//   ....[13]....
        /*00ac*/ 	.word	0x00003910


	//   ....[14]....
        /*00b0*/ 	.word	0x00003920


	//   ....[15]....
        /*00b4*/ 	.word	0x00004150


	//   ....[16]....
        /*00b8*/ 	.word	0x00004390


	//   ....[17]....
        /*00bc*/ 	.word	0x00004bc0


	//----- nvinfo : EIATTR_VRC_CTA_INIT_COUNT
	.align		4
.L_2983:
        /*00c0*/ 	.byte	0x02, 0x4a
	.zero		1
	.zero		1


	//----- nvinfo : EIATTR_EXIT_INSTR_OFFSETS
	.align		4
        /*00c4*/ 	.byte	0x04, 0x1c
        /*00c6*/ 	.short	(.L_2985 - .L_2984)


	//   ....[0]....
.L_2984:
        /*00c8*/ 	.word	0x00000400


	//   ....[1]....
        /*00cc*/ 	.word	0x00004c90


	//----- nvinfo : EIATTR_MAX_THREADS
	.align		4
.L_2985:
        /*00d0*/ 	.byte	0x04, 0x05
        /*00d2*/ 	.short	(.L_2987 - .L_2986)
.L_2986:
        /*00d4*/ 	.word	0x00000040
        /*00d8*/ 	.word	0x00000001
        /*00dc*/ 	.word	0x00000001


	//----- nvinfo : EIATTR_CRS_STACK_SIZE
	.align		4
.L_2987:
        /*00e0*/ 	.byte	0x04, 0x1e
        /*00e2*/ 	.short	(.L_2989 - .L_2988)
.L_2988:
        /*00e4*/ 	.word	0x00000000


	//----- nvinfo : EIATTR_CBANK_PARAM_SIZE
	.align		4
.L_2989:
        /*00e8*/ 	.byte	0x03, 0x19
        /*00ea*/ 	.short	0x0118


	//----- nvinfo : EIATTR_PARAM_CBANK
	.align		4
        /*00ec*/ 	.byte	0x04, 0x0a
        /*00ee*/ 	.short	(.L_2991 - .L_2990)
	.align		4
.L_2990:
        /*00f0*/ 	.word	index@(.nv.constant0._Z25selective_scan_fwd_kernelI32Selective_Scan_fwd_kernel_traitsILi64ELi16ELi1ELb1ELb0ELb1ELb1EN3c104HalfEfEEv13SSMParamsBase)
        /*00f4*/ 	.short	0x0380
        /*00f6*/ 	.short	0x0118


	//----- nvinfo : EIATTR_SW_WAR
	.align		4
.L_2991:
        /*00f8*/ 	.byte	0x04, 0x36
        /*00fa*/ 	.short	(.L_2993 - .L_2992)
.L_2992:
        /*00fc*/ 	.word	0x00000008
.L_2993:


//--------------------- .nv.info._Z25selective_scan_fwd_kernelI32Selective_Scan_fwd_kernel_traitsILi64ELi16ELi1ELb1ELb1ELb0ELb0EN3c104HalfEfEEv13SSMParamsBase --------------------------
	.section	.nv.info._Z25selective_scan_fwd_kernelI32Selective_Scan_fwd_kernel_traitsILi64ELi16ELi1ELb1ELb1ELb0ELb0EN3c104HalfEfEEv13SSMParamsBase,"",@"SHT_CUDA_INFO"
	.sectionflags	@""
	.align	4


	//----- nvinfo : EIATTR_CUDA_API_VERSION
	.align		4
        /*0000*/ 	.byte	0x04, 0x37
        /*0002*/ 	.short	(.L_2995 - .L_2994)
.L_2994:
        /*0004*/ 	.word	0x00000082


	//----- nvinfo : EIATTR_KPARAM_INFO
	.align		4
.L_2995:
        /*0008*/ 	.byte	0x04, 0x17
        /*000a*/ 	.short	(.L_2997 - .L_2996)
.L_2996:
        /*000c*/ 	.word	0x00000000
        /*0010*/ 	.short	0x0000
        /*0012*/ 	.short	0x0000
        /*0014*/ 	.byte	0x00, 0xf0, 0x61, 0x04


	//----- nvinfo : EIATTR_SPARSE_MMA_MASK
	.align		4
.L_2997:
        /*0018*/ 	.byte	0x03, 0x50
        /*001a*/ 	.short	0x0000


	//----- nvinfo : EIATTR_MAXREG_COUNT
	.align		4
        /*001c*/ 	.byte	0x03, 0x1b
        /*001e*/ 	.short	0x00a8


	//----- nvinfo : EIATTR_NUM_BARRIERS
	.align		4
        /*0020*/ 	.byte	0x02, 0x4c
        /*0022*/ 	.byte	0x01
	.zero		1


	//----- nvinfo : EIATTR_MERCURY_ISA_VERSION
	.align		4
        /*0024*/ 	.byte	0x03, 0x5f
        /*0026*/ 	.short	0x0101


	//----- nvinfo : EIATTR_COOP_GROUP_MASK_REGIDS
	.align		4
        /*0028*/ 	.byte	0x04, 0x29
        /*002a*/ 	.short	(.L_2999 - .L_2998)


	//   ....[0]....
.L_2998:
        /*002c*/ 	.word	0xffffffff


	//   ....[1]....
        /*0030*/ 	.word	0xffffffff


	//   ....[2]....
        /*0034*/ 	.word	0xffffffff


	//   ....[3]....
        /*0038*/ 	.word	0xffffffff


	//   ....[4]....
        /*003c*/ 	.word	0xffffffff


	//   ....[5]....
        /*0040*/ 	.word	0xffffffff


	//   ....[6]....
        /*0044*/ 	.word	0xffffffff


	//   ....[7]....
        /*0048*/ 	.word	0xffffffff


	//   ....[8]....
        /*004c*/ 	.word	0xffffffff


	//   ....[9]....
        /*0050*/ 	.word	0xffffffff


	//   ....[10]....
        /*0054*/ 	.word	0xffffffff


	//   ....[11]....
        /*0058*/ 	.word	0xffffffff


	//   ....[12]....
        /*005c*/ 	.word	0xffffffff


	//   ....[13]....
        /*0060*/ 	.word	0xffffffff


	//   ....[14]....
        /*0064*/ 	.word	0xffffffff


	//   ....[15]....
        /*0068*/ 	.word	0xffffffff


	//----- nvinfo : EIATTR_COOP_GROUP_INSTR_OFFSETS
	.align		4
.L_2999:
        /*006c*/ 	.byte	0x04, 0x28
        /*006e*/ 	.short	(.L_3001 - .L_3000)


	//   ....[0]....
.L_3000:
        /*0070*/ 	.word	0x00000830


	//   ....[1]....
        /*0074*/ 	.word	0x000008c0


	//   ....[2]....
        /*0078*/ 	.word	0x000032b0


	//   ....[3]....
        /*007c*/ 	.word	0x00003890


	//   ....[4]....
        /*0080*/ 	.word	0x000038e0


	//   ....[5]....
        /*0084*/ 	.word	0x00003910


	//   ....[6]....
        /*0088*/ 	.word	0x00003930


	//   ....[7]....
        /*008c*/ 	.word	0x00003970


	//   ....[8]....
        /*0090*/ 	.word	0x00003990


	//   ....[9]....
        /*0094*/ 	.word	0x00003a10


	//   ....[10]....
        /*0098*/ 	.word	0x00003a20


	//   ....[11]....
        /*009c*/ 	.word	0x00003a70


	//   ....[12]....
        /*00a0*/ 	.word	0x00003a80


	//   ....[13]....
        /*00a4*/ 	.word	0x00003b70


	//   ....[14]....
        /*00a8*/ 	.word	0x00003b80


	//   ....[15]....
        /*00ac*/ 	.word	0x000041d0


	//----- nvinfo : EIATTR_VRC_CTA_INIT_COUNT
	.align		4
.L_3001:
        /*00b0*/ 	.byte	0x02, 0x4a
	.zero		1
	.zero		1


	//----- nvinfo : EIATTR_EXIT_INSTR_OFFSETS
	.align		4
        /*00b4*/ 	.byte	0x04, 0x1c
        /*00b6*/ 	.short	(.L_3003 - .L_3002)


	//   ....[0]....
.L_3002:
        /*00b8*/ 	.word	0x00000420


	//   ....[1]....
        /*00bc*/ 	.word	0x000042b0


	//----- nvinfo : EIATTR_MAX_THREADS
	.align		4
.L_3003:
        /*00c0*/ 	.byte	0x04, 0x05
        /*00c2*/ 	.short	(.L_3005 - .L_3004)
.L_3004:
        /*00c4*/ 	.word	0x00000040
        /*00c8*/ 	.word	0x00000001
        /*00cc*/ 	.word	0x00000001


	//----- nvinfo : EIATTR_CRS_STACK_SIZE
	.align		4
.L_3005:
        /*00d0*/ 	.byte	0x04, 0x1e
        /*00d2*/ 	.short	(.L_3007 - .L_3006)
.L_3006:
        /*00d4*/ 	.word	0x00000000


	//----- nvinfo : EIATTR_CBANK_PARAM_SIZE
	.align		4
.L_3007:
        /*00d8*/ 	.byte	0x03, 0x19
        /*00da*/ 	.short	0x0118


	//----- nvinfo : EIATTR_PARAM_CBANK
	.align		4
        /*00dc*/ 	.byte	0x04, 0x0a
        /*00de*/ 	.short	(.L_3009 - .L_3008)
	.align		4
.L_3008:
        /*00e0*/ 	.word	index@(.nv.constant0._Z25selective_scan_fwd_kernelI32Selective_Scan_fwd_kernel_traitsILi64ELi16ELi1ELb1ELb1ELb0ELb0EN3c104HalfEfEEv13SSMParamsBase)
        /*00e4*/ 	.short	0x0380
        /*00e6*/ 	.short	0x0118


	//----- nvinfo : EIATTR_SW_WAR
	.align		4
.L_3009:
        /*00e8*/ 	.byte	0x04, 0x36
        /*00ea*/ 	.short	(.L_3011 - .L_3010)
.L_3010:
        /*00ec*/ 	.word	0x00000008
.L_3011:


//--------------------- .nv.info._Z25selective_scan_fwd_kernelI32Selective_Scan_fwd_kernel_traitsILi64ELi16ELi1ELb1ELb1ELb0ELb1EN3c104HalfEfEEv13SSMParamsBase --------------------------
	.section	.nv.info._Z25selective_scan_fwd_kernelI32Selective_Scan_fwd_kernel_traitsILi64ELi16ELi1ELb1ELb1ELb0ELb1EN3c104HalfEfEEv13SSMParamsBase,"",@"SHT_CUDA_INFO"
	.sectionflags	@""
	.align	4


	//----- nvinfo : EIATTR_CUDA_API_VERSION
	.align		4
        /*0000*/ 	.byte	0x04, 0x37
        /*0002*/ 	.short	(.L_3013 - .L_3012)
.L_3012:
        /*0004*/ 	.word	0x00000082


	//----- nvinfo : EIATTR_KPARAM_INFO
	.align		4
.L_3013:
        /*0008*/ 	.byte	0x04, 0x17
        /*000a*/ 	.short	(.L_3015 - .L_3014)
.L_3014:
        /*000c*/ 	.word	0x00000000
        /*0010*/ 	.short	0x0000
        /*0012*/ 	.short	0x0000
        /*0014*/ 	.byte	0x00, 0xf0, 0x61, 0x04


	//----- nvinfo : EIATTR_SPARSE_MMA_MASK
	.align		4
.L_3015:
        /*0018*/ 	.byte	0x03, 0x50
        /*001a*/ 	.short	0x0000


	//----- nvinfo : EIATTR_MAXREG_COUNT
	.align		4
        /*001c*/ 	.byte	0x03, 0x1b
        /*001e*/ 	.short	0x00a8


	//----- nvinfo : EIATTR_NUM_BARRIERS
	.align		4
        /*0020*/ 	.byte	0x02, 0x4c
        /*0022*/ 	.byte	0x01
	.zero		1


	//----- nvinfo : EIATTR_MERCURY_ISA_VERSION
	.align		4
        /*0024*/ 	.byte	0x03, 0x5f
        /*0026*/ 	.short	0x0101


	//----- nvinfo : EIATTR_COOP_GROUP_MASK_REGIDS
	.align		4
        /*0028*/ 	.byte	0x04, 0x29
        /*002a*/ 	.short	(.L_3017 - .L_3016)


	//   ....[0]....
.L_3016:
        /*002c*/ 	.word	0xffffffff


	//   ....[1]....
        /*0030*/ 	.word	0xffffffff


	//   ....[2]....
        /*0034*/ 	.word	0xffffffff


	//   ....[3]....
        /*0038*/ 	.word	0xffffffff


	//   ....[4]....
        /*003c*/ 	.word	0xffffffff


	//   ....[5]....
        /*0040*/ 	.word	0xffffffff


	//   ....[6]....
        /*0044*/ 	.word	0xffffffff


	//   ....[7]....
        /*0048*/ 	.word	0xffffffff


	//   ....[8]....
        /*004c*/ 	.word	0xffffffff


	//   ....[9]....
        /*0050*/ 	.word	0xffffffff


	//   ....[10]....
        /*0054*/ 	.word	0xffffffff


	//   ....[11]....
        /*0058*/ 	.word	0xffffffff


	//   ....[12]....
        /*005c*/ 	.word	0xffffffff


	//   ....[13]....
        /*0060*/ 	.word	0xffffffff


	//   ....[14]....
        /*0064*/ 	.word	0xffffffff


	//   ....[15]....
        /*0068*/ 	.word	0xffffffff


	//   ....[16]....
        /*006c*/ 	.word	0xffffffff


	//   ....[17]....
        /*0070*/ 	.word	0xffffffff


	//----- nvinfo : EIATTR_COOP_GROUP_INSTR_OFFSETS
	.align		4
.L_3017:
        /*0074*/ 	.byte	0x04, 0x28
        /*0076*/ 	.short	(.L_3019 - .L_3018)


	//   ....[0]....
.L_3018:
        /*0078*/ 	.word	0x000007d0


	//   ....[1]....
        /*007c*/ 	.word	0x00000860


	//   ....[2]....
        /*0080*/ 	.word	0x00003250


	//   ....[3]....
        /*0084*/ 	.word	0x00003830


	//   ....[4]....
        /*0088*/ 	.word	0x00003880


	//   ....[5]....
        /*008c*/ 	.word	0x000038b0


	//   ....[6]....
        /*0090*/ 	.word	0x000038d0


	//   ....[7]....
        /*0094*/ 	.word	0x00003910


	//   ....[8]....
        /*0098*/ 	.word	0x00003930


	//   ....[9]....
        /*009c*/ 	.word	0x000039b0


	//   ....[10]....
        /*00a0*/ 	.word	0x000039c0


	//   ....[11]....
        /*00a4*/ 	.word	0x00003a10


	//   ....[12]....
        /*00a8*/ 	.word	0x00003a20


	//   ....[13]....
        /*00ac*/ 	.word	0x00003b10


	//   ....[14]....
        /*00b0*/ 	.word	0x00003b20


	//   ....[15]....
        /*00b4*/ 	.word	0x00004150


	//   ....[16]....
        /*00b8*/ 	.word	0x00004390


	//   ....[17]....
        /*00bc*/ 	.word	0x00004bc0


	//----- nvinfo : EIATTR_VRC_CTA_INIT_COUNT
	.align		4
.L_3019:
        /*00c0*/ 	.byte	0x02, 0x4a
	.zero		1
	.zero		1


	//----- nvinfo : EIATTR_EXIT_INSTR_OFFSETS
	.align		4
        /*00c4*/ 	.byte	0x04, 0x1c
        /*00c6*/ 	.short	(.L_3021 - .L_3020)


	//   ....[0]....
.L_3020:
        /*00c8*/ 	.word	0x00000400


	//   ....[1]....
        /*00cc*/ 	.word	0x00004c90


	//----- nvinfo : EIATTR_MAX_THREADS
	.align		4
.L_3021:
        /*00d0*/ 	.byte	0x04, 0x05
        /*00d2*/ 	.short	(.L_3023 - .L_3022)
.L_3022:
        /*00d4*/ 	.word	0x00000040
        /*00d8*/ 	.word	0x00000001
        /*00dc*/ 	.word	0x00000001


	//----- nvinfo : EIATTR_CRS_STACK_SIZE
	.align		4
.L_3023:
        /*00e0*/ 	.byte	0x04, 0x1e
        /*00e2*/ 	.short	(.L_3025 - .L_3024)
.L_3024:
        /*00e4*/ 	.word	0x00000000


	//----- nvinfo : EIATTR_CBANK_PARAM_SIZE
	.align		4
.L_3025:
        /*00e8*/ 	.byte	0x03, 0x19
        /*00ea*/ 	.short	0x0118


	//----- nvinfo : EIATTR_PARAM_CBANK
	.align		4
        /*00ec*/ 	.byte	0x04, 0x0a
        /*00ee*/ 	.short	(.L_3027 - .L_3026)
	.align		4
.L_3026:
        /*00f0*/ 	.word	index@(.nv.constant0._Z25selective_scan_fwd_kernelI32Selective_Scan_fwd_kernel_traitsILi64ELi16ELi1ELb1ELb1ELb0ELb1EN3c104HalfEfEEv13SSMParamsBase)
        /*00f4*/ 	.short	0x0380
        /*00f6*/ 	.short	0x0118


	//----- nvinfo : EIATTR_SW_WAR
	.align		4
.L_3027:
        /*00f8*/ 	.byte	0x04, 0x36
        /*00fa*/ 	.short	(.L_3029 - .L_3028)
.L_3028:
        /*00fc*/ 	.word	0x00000008
.L_3029:


//--------------------- .nv.info._Z25selective_scan_fwd_kernelI32Selective_Scan_fwd_kernel_traitsILi64ELi16ELi1ELb1ELb1ELb1ELb0EN3c104HalfEfEEv13SSMParamsBase --------------------------
	.section	.nv.info._Z25selective_scan_fwd_kernelI32Selective_Scan_fwd_kernel_traitsILi64ELi16ELi1ELb1ELb1ELb1ELb0EN3c104HalfEfEEv13SSMParamsBase,"",@"SHT_CUDA_INFO"
	.sectionflags	@""
	.align	4


	//----- nvinfo : EIATTR_CUDA_API_VERSION
	.align		4
        /*0000*/ 	.byte	0x04, 0x37
        /*0002*/ 	.short	(.L_3031 - .L_3030)
.L_3030:
        /*0004*/ 	.word	0x00000082


	//----- nvinfo : EIATTR_KPARAM_INFO
	.align		4
.L_3031:
        /*0008*/ 	.byte	0x04, 0x17
        /*000a*/ 	.short	(.L_3033 - .L_3032)
.L_3032:
        /*000c*/ 	.word	0x00000000
        /*0010*/ 	.short	0x0000
        /*0012*/ 	.short	0x0000
        /*0014*/ 	.byte	0x00, 0xf0, 0x61, 0x04


	//----- nvinfo : EIATTR_SPARSE_MMA_MASK
	.align		4
.L_3033:
        /*0018*/ 	.byte	0x03, 0x50
        /*001a*/ 	.short	0x0000


	//----- nvinfo : EIATTR_MAXREG_COUNT
	.align		4
        /*001c*/ 	.byte	0x03, 0x1b
        /*001e*/ 	.short	0x00a8


	//----- nvinfo : EIATTR_NUM_BARRIERS
	.align		4
        /*0020*/ 	.byte	0x02, 0x4c
        /*0022*/ 	.byte	0x01
	.zero		1


	//----- nvinfo : EIATTR_MERCURY_ISA_VERSION
	.align		4
        /*0024*/ 	.byte	0x03, 0x5f
        /*0026*/ 	.short	0x0101


	//----- nvinfo : EIATTR_COOP_GROUP_MASK_REGIDS
	.align		4
        /*0028*/ 	.byte	0x04, 0x29
        /*002a*/ 	.short	(.L_3035 - .L_3034)


	//   ....[0]....
.L_3034:
        /*002c*/ 	.word	0xffffffff


	//   ....[1]....
        /*0030*/ 	.word	0xffffffff


	//   ....[2]....
        /*0034*/ 	.word	0xffffffff


	//   ....[3]....
        /*0038*/ 	.word	0xffffffff


	//   ....[4]....
        /*003c*/ 	.word	0xffffffff


	//   ....[5]....
        /*0040*/ 	.word	0xffffffff


	//   ....[6]....
        /*0044*/ 	.word	0xffffffff


	//   ....[7]....
        /*0048*/ 	.word	0xffffffff


	//   ....[8]....
        /*004c*/ 	.word	0xffffffff


	//   ....[9]....
        /*0050*/ 	.word	0xffffffff


	//   ....[10]....
        /*0054*/ 	.word	0xffffffff


	//   ....[11]....
        /*0058*/ 	.word	0xffffffff


	//   ....[12]....
        /*005c*/ 	.word	0xffffffff


	//   ....[13]....
        /*0060*/ 	.word	0xffffffff


	//   ....[14]....
        /*0064*/ 	.word	0xffffffff


	//   ....[15]....
        /*0068*/ 	.word	0xffffffff


	//   ....[16]....
        /*006c*/ 	.word	0xffffffff


	//----- nvinfo : EIATTR_COOP_GROUP_INSTR_OFFSETS
	.align		4
.L_3035:
        /*0070*/ 	.byte	0x04, 0x28
        /*0072*/ 	.short	(.L_3037 - .L_3036)


	//   ....[0]....
.L_3036:
        /*0074*/ 	.word	0x00000830


	//   ....[1]....
        /*0078*/ 	.word	0x000008c0


	//   ....[2]....
        /*007c*/ 	.word	0x000032c0


	//   ....[3]....
        /*0080*/ 	.word	0x00003970


	//   ....[4]....
        /*0084*/ 	.word	0x00003980


	//   ....[5]....
        /*0088*/ 	.word	0x000039d0


	//   ....[6]....
        /*008c*/ 	.word	0x000039e0


	//   ....[7]....
        /*0090*/ 	.word	0x00003a20


	//   ....[8]....
        /*0094*/ 	.word	0x00003a40


	//   ....[9]....
        /*0098*/ 	.word	0x00003a80


	//   ....[10]....
        /*009c*/ 	.word	0x00003aa0


	//   ....[11]....
        /*00a0*/ 	.word	0x00003ae0


	//   ....[12]....
        /*00a4*/ 	.word	0x00003b10


	//   ....[13]....
        /*00a8*/ 	.word	0x00003b40


	//   ....[14]....
        /*00ac*/ 	.word	0x00003c00


	//   ....[15]....
        /*00b0*/ 	.word	0x00003c10


	//   ....[16]....
        /*00b4*/ 	.word	0x00004360


	//----- nvinfo : EIATTR_VRC_CTA_INIT_COUNT
	.align		4
.L_3037:
        /*00b8*/ 	.byte	0x02, 0x4a
	.zero		1
	.zero		1


	//----- nvinfo : EIATTR_EXIT_INSTR_OFFSETS
	.align		4
        /*00bc*/ 	.byte	0x04, 0x1c
        /*00be*/ 	.short	(.L_3039 - .L_3038)


	//   ....[0]....
.L_3038:
        /*00c0*/ 	.word	0x00000460


	//   ....[1]....
        /*00c4*/ 	.word	0x00004490


	//----- nvinfo : EIATTR_MAX_THREADS
	.align		4
.L_3039:
        /*00c8*/ 	.byte	0x04, 0x05
        /*00ca*/ 	.short	(.L_3041 - .L_3040)
.L_3040:
        /*00cc*/ 	.word	0x00000040
        /*00d0*/ 	.word	0x00000001
        /*00d4*/ 	.word	0x00000001


	//----- nvinfo : EIATTR_CRS_STACK_SIZE
	.align		4
.L_3041:
        /*00d8*/ 	.byte	0x04, 0x1e
        /*00da*/ 	.short	(.L_3043 - .L_3042)
.L_3042:
        /*00dc*/ 	.word	0x00000000


	//----- nvinfo : EIATTR_CBANK_PARAM_SIZE
	.align		4
.L_3043:
        /*00e0*/ 	.byte	0x03, 0x19
        /*00e2*/ 	.short	0x0118


	//----- nvinfo : EIATTR_PARAM_CBANK
	.align		4
        /*00e4*/ 	.byte	0x04, 0x0a
        /*00e6*/ 	.short	(.L_3045 - .L_3044)
	.align		4
.L_3044:
        /*00e8*/ 	.word	index@(.nv.constant0._Z25selective_scan_fwd_kernelI32Selective_Scan_fwd_kernel_traitsILi64ELi16ELi1ELb1ELb1ELb1ELb0EN3c104HalfEfEEv13SSMParamsBase)
        /*00ec*/ 	.short	0x0380
        /*00ee*/ 	.short	0x0118


	//----- nvinfo : EIATTR_SW_WAR
	.align		4
.L_3045:
        /*00f0*/ 	.byte	0x04, 0x36
        /*00f2*/ 	.short	(.L_3047 - .L_3046)
.L_3046:
        /*00f4*/ 	.word	0x00000008
.L_3047:


//--------------------- .nv.info._Z25selective_scan_fwd_kernelI32Selective_Scan_fwd_kernel_traitsILi64ELi16ELi1ELb1ELb1ELb1ELb1EN3c104HalfEfEEv13SSMParamsBase --------------------------
	.section	.nv.info._Z25selective_scan_fwd_kernelI32Selective_Scan_fwd_kernel_traitsILi64ELi16ELi1ELb1ELb1ELb1ELb1EN3c104HalfEfEEv13SSMParamsBase,"",@"SHT_CUDA_INFO"
	.sectionflags	@""
	.align	4


	//----- nvinfo : EIATTR_CUDA_API_VERSION
	.align		4
        /*0000*/ 	.byte	0x04, 0x37
        /*0002*/ 	.short	(.L_3049 - .L_3048)
.L_3048:
        /*0004*/ 	.word	0x00000082


	//----- nvinfo : EIATTR_KPARAM_INFO
	.align		4
.L_3049:
        /*0008*/ 	.byte	0x04, 0x17
        /*000a*/ 	.short	(.L_3051 - .L_3050)
.L_3050:
        /*000c*/ 	.word	0x00000000
        /*0010*/ 	.short	0x0000
        /*0012*/ 	.short	0x0000
        /*0014*/ 	.byte	0x00, 0xf0, 0x61, 0x04


	//----- nvinfo : EIATTR_SPARSE_MMA_MASK
	.align		4
.L_3051:
        /*0018*/ 	.byte	0x03, 0x50
        /*001a*/ 	.short	0x0000


	//----- nvinfo : EIATTR_MAXREG_COUNT
	.align		4
        /*001c*/ 	.byte	0x03, 0x1b
        /*001e*/ 	.short	0x00a8


	//----- nvinfo : EIATTR_NUM_BARRIERS
	.align		4
        /*0020*/ 	.byte	0x02, 0x4c
        /*0022*/ 	.byte	0x01
	.zero		1


	//----- nvinfo : EIATTR_MERCURY_ISA_VERSION
	.align		4
        /*0024*/ 	.byte	0x03, 0x5f
        /*0026*/ 	.short	0x0101


	//----- nvinfo : EIATTR_COOP_GROUP_MASK_REGIDS
	.align		4
        /*0028*/ 	.byte	0x04, 0x29
        /*002a*/ 	.short	(.L_3053 - .L_3052)


	//   ....[0]....
.L_3052:
        /*002c*/ 	.word	0xffffffff


	//   ....[1]....
        /*0030*/ 	.word	0xffffffff


	//   ....[2]....
        /*0034*/ 	.word	0xffffffff


	//   ....[3]....
        /*0038*/ 	.word	0xffffffff


	//   ....[4]....
        /*003c*/ 	.word	0xffffffff


	//   ....[5]....
        /*0040*/ 	.word	0xffffffff


	//   ....[6]....
        /*0044*/ 	.word	0xffffffff


	//   ....[7]....
        /*0048*/ 	.word	0xffffffff


	//   ....[8]....
        /*004c*/ 	.word	0xffffffff


	//   ....[9]....
        /*0050*/ 	.word	0xffffffff


	//   ....[10]....
        /*0054*/ 	.word	0xffffffff


	//   ....[11]....
        /*0058*/ 	.word	0xffffffff


	//   ....[12]....
        /*005c*/ 	.word	0xffffffff


	//   ....[13]....
        /*0060*/ 	.word	0xffffffff


	//   ....[14]....
        /*0064*/ 	.word	0xffffffff


	//   ....[15]....
        /*0068*/ 	.word	0xffffffff


	//   ....[16]....
        /*006c*/ 	.word	0xffffffff


	//   ....[17]....
        /*0070*/ 	.word	0xffffffff


	//   ....[18]....
        /*0074*/ 	.word	0xffffffff


	//----- nvinfo : EIATTR_COOP_GROUP_INSTR_OFFSETS
	.align		4
.L_3053:
        /*0078*/ 	.byte	0x04, 0x28
        /*007a*/ 	.short	(.L_3055 - .L_3054)


	//   ....[0]....
.L_3054:
        /*007c*/ 	.word	0x00000830


	//   ....[1]....
        /*0080*/ 	.word	0x000008c0


	//   ....[2]....
        /*0084*/ 	.word	0x000032c0


	//   ....[3]....
        /*0088*/ 	.word	0x00003970


	//   ....[4]....
        /*008c*/ 	.word	0x00003980


	//   ....[5]....
        /*0090*/ 	.word	0x000039d0


	//   ....[6]....
        /*0094*/ 	.word	0x000039e0


	//   ....[7]....
        /*0098*/ 	.word	0x00003a20


	//   ....[8]....
        /*009c*/ 	.word	0x00003a40


	//   ....[9]....
        /*00a0*/ 	.word	0x00003a80


	//   ....[10]....
        /*00a4*/ 	.word	0x00003aa0


	//   ....[11]....
        /*00a8*/ 	.word	0x00003ae0


	//   ....[12]....
        /*00ac*/ 	.word	0x00003b10


	//   ....[13]....
        /*00b0*/ 	.word	0x00003b40


	//   ....[14]....
        /*00b4*/ 	.word	0x00003c00


	//   ....[15]....
        /*00b8*/ 	.word	0x00003c10


	//   ....[16]....
        /*00bc*/ 	.word	0x00004310


	//   ....[17]....
        /*00c0*/ 	.word	0x00004570


	//   ....[18]....
        /*00c4*/ 	.word	0x00004da0


	//----- nvinfo : EIATTR_VRC_CTA_INIT_COUNT
	.align		4
.L_3055:
        /*00c8*/ 	.byte	0x02, 0x4a
	.zero		1
	.zero		1


	//----- nvinfo : EIATTR_EXIT_INSTR_OFFSETS
	.align		4
        /*00cc*/ 	.byte	0x04, 0x1c
        /*00ce*/ 	.short	(.L_3057 - .L_3056)


	//   ....[0]....
.L_3056:
        /*00d0*/ 	.word	0x00000460


	//   ....[1]....
        /*00d4*/ 	.word	0x00004e70


	//----- nvinfo : EIATTR_MAX_THREADS
	.align		4
.L_3057:
        /*00d8*/ 	.byte	0x04, 0x05
        /*00da*/ 	.short	(.L_3059 - .L_3058)
.L_3058:
        /*00dc*/ 	.word	0x00000040
        /*00e0*/ 	.word	0x00000001
        /*00e4*/ 	.word	0x00000001


	//----- nvinfo : EIATTR_CRS_STACK_SIZE
	.align		4
.L_3059:
        /*00e8*/ 	.byte	0x04, 0x1e
        /*00ea*/ 	.short	(.L_3061 - .L_3060)
.L_3060:
        /*00ec*/ 	.word	0x00000000


	//----- nvinfo : EIATTR_CBANK_PARAM_SIZE
	.align		4
.L_3061:
        /*00f0*/ 	.byte	0x03, 0x19
        /*00f2*/ 	.short	0x0118


	//----- nvinfo : EIATTR_PARAM_CBANK
	.align		4
        /*00f4*/ 	.byte	0x04, 0x0a
        /*00f6*/ 	.short	(.L_3063 - .L_3062)
	.align		4
.L_3062:
        /*00f8*/ 	.word	index@(.nv.constant0._Z25selective_scan_fwd_kernelI32Selective_Scan_fwd_kernel_traitsILi64ELi16ELi1ELb1ELb1ELb1ELb1EN3c104HalfEfEEv13SSMParamsBase)
        /*00fc*/ 	.short	0x0380
        /*00fe*/ 	.short	0x0118


	//----- nvinfo : EIATTR_SW_WAR
	.align		4
.L_3063:
        /*0100*/ 	.byte	0x04, 0x36
        /*0102*/ 	.short	(.L_3065 - .L_3064)
.L_3064:
        /*0104*/ 	.word	0x00000008
.L_3065:


//--------------------- .nv.info._Z25selective_scan_fwd_kernelI32Selective_Scan_fwd_kernel_traitsILi32ELi16ELi1ELb0ELb0ELb0ELb0EN3c104HalfEfEEv13SSMParamsBase --------------------------
	.section	.nv.info._Z25selective_scan_fwd_kernelI32Selective_Scan_fwd_kernel_traitsILi32ELi16ELi1ELb0ELb0ELb0ELb0EN3c104HalfEfEEv13SSMParamsBase,"",@"SHT_CUDA_INFO"
	.sectionflags	@""
	.align	4


	//----- nvinfo : EIATTR_CUDA_API_VERSION
	.align		4
        /*0000*/ 	.byte	0x04, 0x37
        /*0002*/ 	.short	(.L_3067 - .L_3066)
.L_3066:
        /*0004*/ 	.word	0x00000082


	//----- nvinfo : EIATTR_KPARAM_INFO
	.align		4
.L_3067:
        /*0008*/ 	.byte	0x04, 0x17
        /*000a*/ 	.short	(.L_3069 - .L_3068)
.L_3068:
        /*000c*/ 	.word	0x00000000
        /*0010*/ 	.short	0x0000
        /*0012*/ 	.short	0x0000
        /*0014*/ 	.byte	0x00, 0xf0, 0x61, 0x04


	//----- nvinfo : EIATTR_SPARSE_MMA_MASK
	.align		4
.L_3069:
        /*0018*/ 	.byte	0x03, 0x50
        /*001a*/ 	.short	0x0000


	//----- nvinfo : EIATTR_MAXREG_COUNT
	.align		4
        /*001c*/ 	.byte	0x03, 0x1b
        /*001e*/ 	.short	0x00ff


	//----- nvinfo : EIATTR_NUM_BARRIERS
	.align		4
        /*0020*/ 	.byte	0x02, 0x4c
        /*0022*/ 	.byte	0x01
	.zero		1


	//----- nvinfo : EIATTR_MERCURY_ISA_VERSION
	.align		4
        /*0024*/ 	.byte	0x03, 0x5f
        /*0026*/ 	.short	0x0101


	//----- nvinfo : EIATTR_COOP_GROUP_MASK_REGIDS
	.align		4
        /*0028*/ 	.byte	0x04, 0x29
        /*002a*/ 	.short	(.L_3071 - .L_3070)


	//   ....[0]....
.L_3070:
        /*002c*/ 	.word	0xffffffff


	//   ....[1]....
        /*0030*/ 	.word	0xffffffff


	//   ....[2]....
        /*0034*/ 	.word	0xffffffff


	//   ....[3]....
        /*0038*/ 	.word	0xffffffff


	//   ....[4]....
        /*003c*/ 	.word	0xffffffff


	//   ....[5]....
        /*0040*/ 	.word	0xffffffff


	//   ....[6]....
        /*0044*/ 	.word	0xffffffff


	//   ....[7]....
        /*0048*/ 	.word	0xffffffff


	//   ....[8]....
        /*004c*/ 	.word	0xffffffff


	//   ....[9]....
        /*0050*/ 	.word	0xffffffff


	//   ....[10]....
        /*0054*/ 	.word	0xffffffff


	//   ....[11]....
        /*0058*/ 	.word	0xffffffff


	//   ....[12]....
        /*005c*/ 	.word	0xffffffff


	//   ....[13]....
        /*0060*/ 	.word	0xffffffff


	//   ....[14]....
        /*0064*/ 	.word	0xffffffff


	//----- nvinfo : EIATTR_COOP_GROUP_INSTR_OFFSETS
	.align		4
.L_3071:
        /*0068*/ 	.byte	0x04, 0x28
        /*006a*/ 	.short	(.L_3073 - .L_3072)


	//   ....[0]....
.L_3072:
        /*006c*/ 	.word	0x00001010


	//   ....[1]....
        /*0070*/ 	.word	0x00001460


	//   ....[2]....
        /*0074*/ 	.word	0x000045f0


	//   ....[3]....
        /*0078*/ 	.word	0x00004620


	//   ....[4]....
        /*007c*/ 	.word	0x00004650


	//   ....[5]....
        /*0080*/ 	.word	0x00004680


	//   ....[6]....
        /*0084*/ 	.word	0x000046d0


	//   ....[7]....
        /*0088*/ 	.word	0x000046e0


	//   ....[8]....
        /*008c*/ 	.word	0x00004750


	//   ....[9]....
        /*0090*/ 	.word	0x00004770


	//   ....[10]....
        /*0094*/ 	.word	0x000047d0


	//   ....[11]....
        /*0098*/ 	.word	0x000047f0


	//   ....[12]....
        /*009c*/ 	.word	0x00004880


	//   ....[13]....
        /*00a0*/ 	.word	0x00004890


	//   ....[14]....
        /*00a4*/ 	.word	0x00004ed0


	//----- nvinfo : EIATTR_VRC_CTA_INIT_COUNT
	.align		4
.L_3073:
        /*00a8*/ 	.byte	0x02, 0x4a
	.zero		1
	.zero		1


	//----- nvinfo : EIATTR_EXIT_INSTR_OFFSETS
	.align		4
        /*00ac*/ 	.byte	0x04, 0x1c
        /*00ae*/ 	.short	(.L_3075 - .L_3074)


	//   ....[0]....
.L_3074:
        /*00b0*/ 	.word	0x00000210


	//   ....[1]....
        /*00b4*/ 	.word	0x000052d0


	//----- nvinfo : EIATTR_MAX_THREADS
	.align		4
.L_3075:
        /*00b8*/ 	.byte	0x04, 0x05
        /*00ba*/ 	.short	(.L_3077 - .L_3076)
.L_3076:
        /*00bc*/ 	.word	0x00000020
        /*00c0*/ 	.word	0x00000001
        /*00c4*/ 	.word	0x00000001


	//----- nvinfo : EIATTR_CRS_STACK_SIZE
	.align		4
.L_3077:
        /*00c8*/ 	.byte	0x04, 0x1e
        /*00ca*/ 	.short	(.L_3079 - .L_3078)
.L_3078:
        /*00cc*/ 	.word	0x00000000


	//----- nvinfo : EIATTR_CBANK_PARAM_SIZE
	.align		4
.L_3079:
        /*00d0*/ 	.byte	0x03, 0x19
        /*00d2*/ 	.short	0x0118


	//----- nvinfo : EIATTR_PARAM_CBANK
	.align		4
        /*00d4*/ 	.byte	0x04, 0x0a
        /*00d6*/ 	.short	(.L_3081 - .L_3080)
	.align		4
.L_3080:
        /*00d8*/ 	.word	index@(.nv.constant0._Z25selective_scan_fwd_kernelI32Selective_Scan_fwd_kernel_traitsILi32ELi16ELi1ELb0ELb0ELb0ELb0EN3c104HalfEfEEv13SSMParamsBase)
        /*00dc*/ 	.short	0x0380
        /*00de*/ 	.short	0x0118


	//----- nvinfo : EIATTR_SW_WAR
	.align		4
.L_3081:
        /*00e0*/ 	.byte	0x04, 0x36
        /*00e2*/ 	.short	(.L_3083 - .L_3082)
.L_3082:
        /*00e4*/ 	.word	0x00000008
.L_3083:


//--------------------- .nv.info._Z25selective_scan_fwd_kernelI32Selective_Scan_fwd_kernel_traitsILi32ELi16ELi1ELb0ELb0ELb0ELb1EN3c104HalfEfEEv13SSMParamsBase --------------------------
	.section	.nv.info._Z25selective_scan_fwd_kernelI32Selective_Scan_fwd_kernel_traitsILi32ELi16ELi1ELb0ELb0ELb0ELb1EN3c104HalfEfEEv13SSMParamsBase,"",@"SHT_CUDA_INFO"
	.sectionflags	@""
	.align	4


	//----- nvinfo : EIATTR_CUDA_API_VERSION
	.align		4
        /*0000*/ 	.byte	0x04, 0x37
        /*0002*/ 	.short	(.L_3085 - .L_3084)
.L_3084:
        /*0004*/ 	.word	0x00000082


	//----- nvinfo : EIATTR_KPARAM_INFO
	.align		4
.L_3085:
        /*0008*/ 	.byte	0x04, 0x17
        /*000a*/ 	.short	(.L_3087 - .L_3086)
.L_3086:
        /*000c*/ 	.word	0x00000000
        /*0010*/ 	.short	0x0000
        /*0012*/ 	.short	0x0000
        /*0014*/ 	.byte	0x00, 0xf0, 0x61, 0x04


	//----- nvinfo : EIATTR_SPARSE_MMA_MASK
	.align		4
.L_3087:
        /*0018*/ 	.byte	0x03, 0x50
        /*001a*/ 	.short	0x0000


	//----- nvinfo : EIATTR_MAXREG_COUNT
	.align		4
        /*001c*/ 	.byte	0x03, 0x1b
        /*001e*/ 	.short	0x00ff


	//----- nvinfo : EIATTR_NUM_BARRIERS
	.align		4
        /*0020*/ 	.byte	0x02, 0x4c
        /*0022*/ 	.byte	0x01
	.zero		1


	//----- nvinfo : EIATTR_MERCURY_ISA_VERSION
	.align		4
        /*0024*/ 	.byte	0x03, 0x5f
        /*0026*/ 	.short	0x0101


	//----- nvinfo : EIATTR_COOP_GROUP_MASK_REGIDS
	.align		4
        /*0028*/ 	.byte	0x04, 0x29
        /*002a*/ 	.short	(.L_3089 - .L_3088)


	//   ....[0]....
.L_3088:
        /*002c*/ 	.word	0xffffffff


	//   ....[1]....
        /*0030*/ 	.word	0xffffffff


	//   ....[2]....
        /*0034*/ 	.word	0xffffffff


	//   ....[3]....
        /*0038*/ 	.word	0xffffffff


	//   ....[4]....
        /*003c*/ 	.word	0xffffffff


	//   ....[5]....
        /*0040*/ 	.word	0xffffffff


	//   ....[6]....
        /*0044*/ 	.word	0xffffffff


	//   ....[7]....
        /*0048*/ 	.word	0xffffffff


	//   ....[8]....
        /*004c*/ 	.word	0xffffffff


	//   ....[9]....
        /*0050*/ 	.word	0xffffffff


	//   ....[10]....
        /*0054*/ 	.word	0xffffffff


	//   ....[11]....
        /*0058*/ 	.word	0xffffffff


	//   ....[12]....
        /*005c*/ 	.word	0xffffffff


	//   ....[13]....
        /*0060*/ 	.word	0xffffffff


	//   ....[14]....
        /*0064*/ 	.word	0xffffffff


	//   ....[15]....
        /*0068*/ 	.word	0xffffffff


	//   ....[16]....
        /*006c*/ 	.word	0xffffffff


	//----- nvinfo : EIATTR_COOP_GROUP_INSTR_OFFSETS
	.align		4
.L_3089:
        /*0070*/ 	.byte	0x04, 0x28
        /*0072*/ 	.short	(.L_3091 - .L_3090)


	//   ....[0]....
.L_3090:
        /*0074*/ 	.word	0x000010e0


	//   ....[1]....
        /*0078*/ 	.word	0x00001550


	//   ....[2]....
        /*007c*/ 	.word	0x000046f0


	//   ....[3]....
        /*0080*/ 	.word	0x00004720


	//   ....[4]....
        /*0084*/ 	.word	0x00004750


	//   ....[5]....
        /*0088*/ 	.word	0x00004780


	//   ....[6]....
        /*008c*/ 	.word	0x000047d0


	//   ....[7]....
        /*0090*/ 	.word	0x000047e0


	//   ....[8]....
        /*0094*/ 	.word	0x00004840


	//   ....[9]....
        /*0098*/ 	.word	0x00004870


	//   ....[10]....
        /*009c*/ 	.word	0x000048d0


	//   ....[11]....
        /*00a0*/ 	.word	0x000048f0


	//   ....[12]....
        /*00a4*/ 	.word	0x00004980


	//   ....[13]....
        /*00a8*/ 	.word	0x00004990


	//   ....[14]....
        /*00ac*/ 	.word	0x00005060


	//   ....[15]....
        /*00b0*/ 	.word	0x00005800


	//   ....[16]....
        /*00b4*/ 	.word	0x00006240


	//----- nvinfo : EIATTR_VRC_CTA_INIT_COUNT
	.align		4
.L_3091:
        /*00b8*/ 	.byte	0x02, 0x4a
	.zero		1
	.zero		1


	//----- nvinfo : EIATTR_EXIT_INSTR_OFFSETS
	.align		4
        /*00bc*/ 	.byte	0x04, 0x1c
        /*00be*/ 	.short	(.L_3093 - .L_3092)


	//   ....[0]....
.L_3092:
        /*00c0*/ 	.word	0x00000230


	//   ....[1]....
        /*00c4*/ 	.word	0x00006650


	//----- nvinfo : EIATTR_MAX_THREADS
	.align		4
.L_3093:
        /*00c8*/ 	.byte	0x04, 0x05
        /*00ca*/ 	.short	(.L_3095 - .L_3094)
.L_3094:
        /*00cc*/ 	.word	0x00000020
        /*00d0*/ 	.word	0x00000001
        /*00d4*/ 	.word	0x00000001


	//----- nvinfo : EIATTR_CRS_STACK_SIZE
	.align		4
.L_3095:
        /*00d8*/ 	.byte	0x04, 0x1e
        /*00da*/ 	.short	(.L_3097 - .L_3096)
.L_3096:
        /*00dc*/ 	.word	0x00000000


	//----- nvinfo : EIATTR_CBANK_PARAM_SIZE
	.align		4
.L_3097:
        /*00e0*/ 	.byte	0x03, 0x19
        /*00e2*/ 	.short	0x0118


	//----- nvinfo : EIATTR_PARAM_CBANK
	.align		4
        /*00e4*/ 	.byte	0x04, 0x0a
        /*00e6*/ 	.short	(.L_3099 - .L_3098)
	.align		4
.L_3098:
        /*00e8*/ 	.word	index@(.nv.constant0._Z25selective_scan_fwd_kernelI32Selective_Scan_fwd_kernel_traitsILi32ELi16ELi1ELb0ELb0ELb0ELb1EN3c104HalfEfEEv13SSMParamsBase)
        /*00ec*/ 	.short	0x0380
        /*00ee*/ 	.short	0x0118


	//----- nvinfo : EIATTR_SW_WAR
	.align		4
.L_3099:
        /*00f0*/ 	.byte	0x04, 0x36
        /*00f2*/ 	.short	(.L_3101 - .L_3100)
.L_3100:
        /*00f4*/ 	.word	0x00000008
.L_3101:


//--------------------- .nv.info._Z25selective_scan_fwd_kernelI32Selective_Scan_fwd_kernel_traitsILi32ELi16ELi1ELb0ELb0ELb1ELb0EN3c104HalfEfEEv13SSMParamsBase --------------------------
	.section	.nv.info._Z25selective_scan_fwd_kernelI32Selective_Scan_fwd_kernel_traitsILi32ELi16ELi1ELb0ELb0ELb1ELb0EN3c104HalfEfEEv13SSMParamsBase,"",@"SHT_CUDA_INFO"
	.sectionflags	@""
	.align	4


	//----- nvinfo : EIATTR_CUDA_API_VERSION
	.align		4
        /*0000*/ 	.byte	0x04, 0x37
        /*0002*/ 	.short	(.L_3103 - .L_3102)
.L_3102:
        /*0004*/ 	.word	0x00000082


	//----- nvinfo : EIATTR_KPARAM_INFO
	.align		4
.L_3103:
        /*0008*/ 	.byte	0x04, 0x17
        /*000a*/ 	.short	(.L_3105 - .L_3104)
.L_3104:
        /*000c*/ 	.word	0x00000000
        /*0010*/ 	.short	0x0000
        /*0012*/ 	.short	0x0000
        /*0014*/ 	.byte	0x00, 0xf0, 0x61, 0x04


	//----- nvinfo : EIATTR_SPARSE_MMA_MASK
	.align		4
.L_3105:
        /*0018*/ 	.byte	0x03, 0x50
        /*001a*/ 	.short	0x0000


	//----- nvinfo : EIATTR_MAXREG_COUNT
	.align		4
        /*001c*/ 	.byte	0x03, 0x1b
        /*001e*/ 	.short	0x00ff


	//----- nvinfo : EIATTR_NUM_BARRIERS
	.align		4
        /*0020*/ 	.byte	0x02, 0x4c
        /*0022*/ 	.byte	0x01
	.zero		1


	//----- nvinfo : EIATTR_MERCURY_ISA_VERSION
	.align		4
        /*0024*/ 	.byte	0x03, 0x5f
        /*0026*/ 	.short	0x0101


	//----- nvinfo : EIATTR_COOP_GROUP_MASK_REGIDS
	.align		4
        /*0028*/ 	.byte	0x04, 0x29
        /*002a*/ 	.short	(.L_3107 - .L_3106)


	//   ....[0]....
.L_3106:
        /*002c*/ 	.word	0xffffffff


	//   ....[1]....
        /*0030*/ 	.word	0xffffffff


	//   ....[2]....
        /*0034*/ 	.word	0xffffffff


	//   ....[3]....
        /*0038*/ 	.word	0xffffffff


	//   ....[4]....
        /*003c*/ 	.word	0xffffffff


	//   ....[5]....
        /*0040*/ 	.word	0xffffffff


	//   ....[6]....
        /*0044*/ 	.word	0xffffffff


	//   ....[7]....
        /*0048*/ 	.word	0xffffffff


	//   ....[8]....
        /*004c*/ 	.word	0xffffffff


	//   ....[9]....
        /*0050*/ 	.word	0xffffffff


	//   ....[10]....
        /*0054*/ 	.word	0xffffffff


	//   ....[11]....
        /*0058*/ 	.word	0xffffffff


	//   ....[12]....
        /*005c*/ 	.word	0xffffffff


	//   ....[13]....
        /*0060*/ 	.word	0xffffffff


	//   ....[14]....
        /*0064*/ 	.word	0xffffffff


	//   ....[15]....
        /*0068*/ 	.word	0xffffffff


	//----- nvinfo : EIATTR_COOP_GROUP_INSTR_OFFSETS
	.align		4
.L_3107:
        /*006c*/ 	.byte	0x04, 0x28
        /*006e*/ 	.short	(.L_3109 - .L_3108)


	//   ....[0]....
.L_3108:
        /*0070*/ 	.word	0x000011e0


	//   ....[1]....
        /*0074*/ 	.word	0x00001670


	//   ....[2]....
        /*0078*/ 	.word	0x00004700


	//   ....[3]....
        /*007c*/ 	.word	0x00004d00


	//   ....[4]....
        /*0080*/ 	.word	0x00004d90


	//   ....[5]....
        /*0084*/ 	.word	0x00004df0


	//   ....[6]....
        /*0088*/ 	.word	0x00004e20


	//   ....[7]....
        /*008c*/ 	.word	0x00004e60


	//   ....[8]....
        /*0090*/ 	.word	0x00004e80


	//   ....[9]....
        /*0094*/ 	.word	0x00004ed0


	//   ....[10]....
        /*0098*/ 	.word	0x00004ee0


	//   ....[11]....
        /*009c*/ 	.word	0x00004f90


	//   ....[12]....
        /*00a0*/ 	.word	0x00004fa0


	//   ....[13]....
        /*00a4*/ 	.word	0x00005090


	//   ....[14]....
        /*00a8*/ 	.word	0x000050b0


	//   ....[15]....
        /*00ac*/ 	.word	0x000058c0


	//----- nvinfo : EIATTR_VRC_CTA_INIT_COUNT
	.align		4
.L_3109:
        /*00b0*/ 	.byte	0x02, 0x4a
	.zero		1
	.zero		1


	//----- nvinfo : EIATTR_EXIT_INSTR_OFFSETS
	.align		4
        /*00b4*/ 	.byte	0x04, 0x1c
        /*00b6*/ 	.short	(.L_3111 - .L_3110)


	//   ....[0]....
.L_3110:
        /*00b8*/ 	.word	0x00000380


	//   ....[1]....
        /*00bc*/ 	.word	0x00005ce0


	//----- nvinfo : EIATTR_MAX_THREADS
	.align		4
.L_3111:
        /*00c0*/ 	.byte	0x04, 0x05
        /*00c2*/ 	.short	(.L_3113 - .L_3112)
.L_3112:
        /*00c4*/ 	.word	0x00000020
        /*00c8*/ 	.word	0x00000001
        /*00cc*/ 	.word	0x00000001


	//----- nvinfo : EIATTR_CRS_STACK_SIZE
	.align		4
.L_3113:
        /*00d0*/ 	.byte	0x04, 0x1e
        /*00d2*/ 	.short	(.L_3115 - .L_3114)
.L_3114:
        /*00d4*/ 	.word	0x00000000


	//----- nvinfo : EIATTR_CBANK_PARAM_SIZE
	.align		4
.L_3115:
        /*00d8*/ 	.byte	0x03, 0x19
        /*00da*/ 	.short	0x0118


	//----- nvinfo : EIATTR_PARAM_CBANK
	.align		4
        /*00dc*/ 	.byte	0x04, 0x0a
        /*00de*/ 	.short	(.L_3117 - .L_3116)
	.align		4
.L_3116:
        /*00e0*/ 	.word	index@(.nv.constant0._Z25selective_scan_fwd_kernelI32Selective_Scan_fwd_kernel_traitsILi32ELi16ELi1ELb0ELb0ELb1ELb0EN3c104HalfEfEEv13SSMParamsBase)
        /*00e4*/ 	.short	0x0380
        /*00e6*/ 	.short	0x0118


	//----- nvinfo : EIATTR_SW_WAR
	.align		4
.L_3117:
        /*00e8*/ 	.byte	0x04, 0x36
        /*00ea*/ 	.short	(.L_3119 - .L_3118)
.L_3118:
        /*00ec*/ 	.word	0x00000008
.L_3119:


//--------------------- .nv.info._Z25selective_scan_fwd_kernelI32Selective_Scan_fwd_kernel_traitsILi32ELi16ELi1ELb0ELb0ELb1ELb1EN3c104HalfEfEEv13SSMParamsBase --------------------------
	.section	.nv.info._Z25selective_scan_fwd_kernelI32Selective_Scan_fwd_kernel_traitsILi32ELi16ELi1ELb0ELb0ELb1ELb1EN3c104HalfEfEEv13SSMParamsBase,"",@"SHT_CUDA_INFO"
	.sectionflags	@""
	.align	4


	//----- nvinfo : EIATTR_CUDA_API_VERSION
	.align		4
        /*0000*/ 	.byte	0x04, 0x37
        /*0002*/ 	.short	(.L_3121 - .L_3120)
.L_3120:
        /*0004*/ 	.word	0x00000082


	//----- nvinfo : EIATTR_KPARAM_INFO
	.align		4
.L_3121:
        /*0008*/ 	.byte	0x04, 0x17
        /*000a*/ 	.short	(.L_3123 - .L_3122)
.L_3122:
        /*000c*/ 	.word	0x00000000
        /*0010*/ 	.short	0x0000
        /*0012*/ 	.short	0x0000
        /*0014*/ 	.byte	0x00, 0xf0, 0x61, 0x04


	//----- nvinfo : EIATTR_SPARSE_MMA_MASK
	.align		4
.L_3123:
        /*0018*/ 	.byte	0x03, 0x50
        /*001a*/ 	.short	0x0000


	//----- nvinfo : EIATTR_MAXREG_COUNT
	.align		4
        /*001c*/ 	.byte	0x03, 0x1b
        /*001e*/ 	.short	0x00ff


	//----- nvinfo : EIATTR_NUM_BARRIERS
	.align		4
        /*0020*/ 	.byte	0x02, 0x4c
        /*0022*/ 	.byte	0x01
	.zero		1


	//----- nvinfo : EIATTR_MERCURY_ISA_VERSION
	.align		4
        /*0024*/ 	.byte	0x03, 0x5f
        /*0026*/ 	.short	0x0101


	//----- nvinfo : EIATTR_COOP_GROUP_MASK_REGIDS
	.align		4
        /*0028*/ 	.byte	0x04, 0x29
        /*002a*/ 	.short	(.L_3125 - .L_3124)


	//   ....[0]....
.L_3124:
        /*002c*/ 	.word	0xffffffff


	//   ....[1]....
        /*0030*/ 	.word	0xffffffff


	//   ....[2]....
        /*0034*/ 	.word	0xffffffff


	//   ....[3]....
        /*0038*/ 	.word	0xffffffff


	//   ....[4]....
        /*003c*/ 	.word	0xffffffff


	//   ....[5]....
        /*0040*/ 	.word	0xffffffff


	//   ....[6]....
        /*0044*/ 	.word	0xffffffff


	//   ....[7]....
        /*0048*/ 	.word	0xffffffff


	//   ....[8]....
        /*004c*/ 	.word	0xffffffff


	//   ....[9]....
        /*0050*/ 	.word	0xffffffff


	//   ....[10]....
        /*0054*/ 	.word	0xffffffff


	//   ....[11]....
        /*0058*/ 	.word	0xffffffff


	//   ....[12]....
        /*005c*/ 	.word	0xffffffff


	//   ....[13]....
        /*0060*/ 	.word	0xffffffff


	//   ....[14]....
        /*0064*/ 	.word	0xffffffff


	//   ....[15]....
        /*0068*/ 	.word	0xffffffff


	//   ....[16]....
        /*006c*/ 	.word	0xffffffff


	//   ....[17]....
        /*0070*/ 	.word	0xffffffff


	//----- nvinfo : EIATTR_COOP_GROUP_INSTR_OFFSETS
	.align		4
.L_3125:
        /*0074*/ 	.byte	0x04, 0x28
        /*0076*/ 	.short	(.L_3127 - .L_3126)


	//   ....[0]....
.L_3126:
        /*0078*/ 	.word	0x000010c0


	//   ....[1]....
        /*007c*/ 	.word	0x00001550


	//   ....[2]....
        /*0080*/ 	.word	0x00004670


	//   ....[3]....
        /*0084*/ 	.word	0x00004c80


	//   ....[4]....
        /*0088*/ 	.word	0x00004d10


	//   ....[5]....
        /*008c*/ 	.word	0x00004d70


	//   ....[6]....
        /*0090*/ 	.word	0x00004d90


	//   ....[7]....
        /*0094*/ 	.word	0x00004dd0


	//   ....[8]....
        /*0098*/ 	.word	0x00004df0


	//   ....[9]....
        /*009c*/ 	.word	0x00004e40


	//   ....[10]....
        /*00a0*/ 	.word	0x00004e50


	//   ....[11]....
        /*00a4*/ 	.word	0x00004f00


	//   ....[12]....
        /*00a8*/ 	.word	0x00004f10


	//   ....[13]....
        /*00ac*/ 	.word	0x00005000


	//   ....[14]....
        /*00b0*/ 	.word	0x00005020


	//   ....[15]....
        /*00b4*/ 	.word	0x000058a0


	//   ....[16]....
        /*00b8*/ 	.word	0x00006100


	//   ....[17]....
        /*00bc*/ 	.word	0x00006b40


	//----- nvinfo : EIATTR_VRC_CTA_INIT_COUNT
	.align		4
.L_3127:
        /*00c0*/ 	.byte	0x02, 0x4a
	.zero		1
	.zero		1


	//----- nvinfo : EIATTR_EXIT_INSTR_OFFSETS
	.align		4
        /*00c4*/ 	.byte	0x04, 0x1c
        /*00c6*/ 	.short	(.L_3129 - .L_3128)


	//   ....[0]....
.L_3128:
        /*00c8*/ 	.word	0x000003b0


	//   ....[1]....
        /*00cc*/ 	.word	0x00006fb0


	//----- nvinfo : EIATTR_MAX_THREADS
	.align		4
.L_3129:
        /*00d0*/ 	.byte	0x04, 0x05
        /*00d2*/ 	.short	(.L_3131 - .L_3130)
.L_3130:
        /*00d4*/ 	.word	0x00000020
        /*00d8*/ 	.word	0x00000001
        /*00dc*/ 	.word	0x00000001


	//----- nvinfo : EIATTR_CRS_STACK_SIZE
	.align		4
.L_3131:
        /*00e0*/ 	.byte	0x04, 0x1e
        /*00e2*/ 	.short	(.L_3133 - .L_3132)
.L_3132:
        /*00e4*/ 	.word	0x00000000


	//----- nvinfo : EIATTR_CBANK_PARAM_SIZE
	.align		4
.L_3133:
        /*00e8*/ 	.byte	0x03, 0x19
        /*00ea*/ 	.short	0x0118


	//----- nvinfo : EIATTR_PARAM_CBANK
	.align		4
        /*00ec*/ 	.byte	0x04, 0x0a
        /*00ee*/ 	.short	(.L_3135 - .L_3134)
	.align		4
.L_3134:
        /*00f0*/ 	.word	index@(.nv.constant0._Z25selective_scan_fwd_kernelI32Selective_Scan_fwd_kernel_traitsILi32ELi16ELi1ELb0ELb0ELb1ELb1EN3c104HalfEfEEv13SSMParamsBase)
        /*00f4*/ 	.short	0x0380
        /*00f6*/ 	.short	0x0118


	//----- nvinfo : EIATTR_SW_WAR
	.align		4
.L_3135:
        /*00f8*/ 	.byte	0x04, 0x36
        /*00fa*/ 	.short	(.L_3137 - .L_3136)
.L_3136:
        /*00fc*/ 	.word	0x00000008
.L_3137:


//--------------------- .nv.info._Z25selective_scan_fwd_kernelI32Selective_Scan_fwd_kernel_traitsILi32ELi16ELi1ELb0ELb1ELb0ELb0EN3c104HalfEfEEv13SSMParamsBase --------------------------
	.section	.nv.info._Z25selective_scan_fwd_kernelI32Selective_Scan_fwd_kernel_traitsILi32ELi16ELi1ELb0ELb1ELb0ELb0EN3c104HalfEfEEv13SSMParamsBase,"",@"SHT_CUDA_INFO"
	.sectionflags	@""
	.align	4


	//----- nvinfo : EIATTR_CUDA_API_VERSION
	.align		4
        /*0000*/ 	.byte	0x04, 0x37
        /*0002*/ 	.short	(.L_3139 - .L_3138)
.L_3138:
        /*0004*/ 	.word	0x00000082


	//----- nvinfo : EIATTR_KPARAM_INFO
	.align		4
.L_3139:
        /*0008*/ 	.byte	0x04, 0x17
        /*000a*/ 	.short	(.L_3141 - .L_3140)
.L_3140:
        /*000c*/ 	.word	0x00000000
        /*0010*/ 	.short	0x0000
        /*0012*/ 	.short	0x0000
        /*0014*/ 	.byte	0x00, 0xf0, 0x61, 0x04


	//----- nvinfo : EIATTR_SPARSE_MMA_MASK
	.align		4
.L_3141:
        /*0018*/ 	.byte	0x03, 0x50
        /*001a*/ 	.short	0x0000


	//----- nvinfo : EIATTR_MAXREG_COUNT
	.align		4
        /*001c*/ 	.byte	0x03, 0x1b
        /*001e*/ 	.short	0x00ff


	//----- nvinfo : EIATTR_NUM_BARRIERS
	.align		4
        /*0020*/ 	.byte	0x02, 0x4c
        /*0022*/ 	.byte	0x01
	.zero		1


	//----- nvinfo : EIATTR_MERCURY_ISA_VERSION
	.align		4
        /*0024*/ 	.byte	0x03, 0x5f
        /*0026*/ 	.short	0x0101


	//----- nvinfo : EIATTR_COOP_GROUP_MASK_REGIDS
	.align		4
        /*0028*/ 	.byte	0x04, 0x29
        /*002a*/ 	.short	(.L_3143 - .L_3142)


	//   ....[0]....
.L_3142:
        /*002c*/ 	.word	0xffffffff


	//   ....[1]....
        /*0030*/ 	.word	0xffffffff


	//   ....[2]....
        /*0034*/ 	.word	0xffffffff


	//   ....[3]....
        /*0038*/ 	.word	0xffffffff


	//   ....[4]....
        /*003c*/ 	.word	0xffffffff


	//   ....[5]....
        /*0040*/ 	.word	0xffffffff


	//   ....[6]....
        /*0044*/ 	.word	0xffffffff


	//   ....[7]....
        /*0048*/ 	.word	0xffffffff


	//   ....[8]....
        /*004c*/ 	.word	0xffffffff


	//   ....[9]....
        /*0050*/ 	.word	0xffffffff


	//   ....[10]....
        /*0054*/ 	.word	0xffffffff


	//   ....[11]....
        /*0058*/ 	.word	0xffffffff


	//   ....[12]....
        /*005c*/ 	.word	0xffffffff


	//   ....[13]....
        /*0060*/ 	.word	0xffffffff


	//   ....[14]....
        /*0064*/ 	.word	0xffffffff


	//   ....[15]....
        /*0068*/ 	.word	0xffffffff


	//----- nvinfo : EIATTR_COOP_GROUP_INSTR_OFFSETS
	.align		4
.L_3143:
        /*006c*/ 	.byte	0x04, 0x28
        /*006e*/ 	.short	(.L_3145 - .L_3144)


	//   ....[0]....
.L_3144:
        /*0070*/ 	.word	0x000011e0


	//   ....[1]....
        /*0074*/ 	.word	0x00001670


	//   ....[2]....
        /*0078*/ 	.word	0x00004580


	//   ....[3]....
        /*007c*/ 	.word	0x00004f60


	//   ....[4]....
        /*0080*/ 	.word	0x00004fb0


	//   ....[5]....
        /*0084*/ 	.word	0x00004ff0


	//   ....[6]....
        /*0088*/ 	.word	0x00005010


	//   ....[7]....
        /*008c*/ 	.word	0x00005050


	//   ....[8]....
        /*0090*/ 	.word	0x00005070


	//   ....[9]....
        /*0094*/ 	.word	0x000050c0


	//   ....[10]....
        /*0098*/ 	.word	0x000050d0


	//   ....[11]....
        /*009c*/ 	.word	0x00005160


	//   ....[12]....
        /*00a0*/ 	.word	0x00005170


	//   ....[13]....
        /*00a4*/ 	.word	0x00005290


	//   ....[14]....
        /*00a8*/ 	.word	0x000052b0


	//   ....[15]....
        /*00ac*/ 	.word	0x000058c0


	//----- nvinfo : EIATTR_VRC_CTA_INIT_COUNT
	.align		4
.L_3145:
        /*00b0*/ 	.byte	0x02, 0x4a
	.zero		1
	.zero		1


	//----- nvinfo : EIATTR_EXIT_INSTR_OFFSETS
	.align		4
        /*00b4*/ 	.byte	0x04, 0x1c
        /*00b6*/ 	.short	(.L_3147 - .L_3146)


	//   ....[0]....
.L_3146:
        /*00b8*/ 	.word	0x00000380


	//   ....[1]....
        /*00bc*/ 	.word	0x00005ce0


	//----- nvinfo : EIATTR_MAX_THREADS
	.align		4
.L_3147:
        /*00c0*/ 	.byte	0x04, 0x05
        /*00c2*/ 	.short	(.L_3149 - .L_3148)
.L_3148:
        /*00c4*/ 	.word	0x00000020
        /*00c8*/ 	.word	0x00000001
        /*00cc*/ 	.word	0x00000001


	//----- nvinfo : EIATTR_CRS_STACK_SIZE
	.align		4
.L_3149:
        /*00d0*/ 	.byte	0x04, 0x1e
        /*00d2*/ 	.short	(.L_3151 - .L_3150)
.L_3150:
        /*00d4*/ 	.word	0x00000000


	//----- nvinfo : EIATTR_CBANK_PARAM_SIZE
	.align		4
.L_3151:
        /*00d8*/ 	.byte	0x03, 0x19
        /*00da*/ 	.short	0x0118


	//----- nvinfo : EIATTR_PARAM_CBANK
	.align		4
        /*00dc*/ 	.byte	0x04, 0x0a
        /*00de*/ 	.short	(.L_3153 - .L_3152)
	.align		4
.L_3152:
        /*00e0*/ 	.word	index@(.nv.constant0._Z25selective_scan_fwd_kernelI32Selective_Scan_fwd_kernel_traitsILi32ELi16ELi1ELb0ELb1ELb0ELb0EN3c104HalfEfEEv13SSMParamsBase)
        /*00e4*/ 	.short	0x0380
        /*00e6*/ 	.short	0x0118


	//----- nvinfo : EIATTR_SW_WAR
	.align		4
.L_3153:
        /*00e8*/ 	.byte	0x04, 0x36
        /*00ea*/ 	.short	(.L_3155 - .L_3154)
.L_3154:
        /*00ec*/ 	.word	0x00000008
.L_3155:


//--------------------- .nv.info._Z25selective_scan_fwd_kernelI32Selective_Scan_fwd_kernel_traitsILi32ELi16ELi1ELb0ELb1ELb0ELb1EN3c104HalfEfEEv13SSMParamsBase --------------------------
	.section	.nv.info._Z25selective_scan_fwd_kernelI32Selective_Scan_fwd_kernel_traitsILi32ELi16ELi1ELb0ELb1ELb0ELb1EN3c104HalfEfEEv13SSMParamsBase,"",@"SHT_CUDA_INFO"
	.sectionflags	@""
	.align	4


	//----- nvinfo : EIATTR_CUDA_API_VERSION
	.align		4
        /*0000*/ 	.byte	0x04, 0x37
        /*0002*/ 	.short	(.L_3157 - .L_3156)
.L_3156:
        /*0004*/ 	.word	0x00000082


	//----- nvinfo : EIATTR_KPARAM_INFO
	.align		4
.L_3157:
        /*0008*/ 	.byte	0x04, 0x17
        /*000a*/ 	.short	(.L_3159 - .L_3158)
.L_3158:
        /*000c*/ 	.word	0x00000000
        /*0010*/ 	.short	0x0000
        /*0012*/ 	.short	0x0000
        /*0014*/ 	.byte	0x00, 0xf0, 0x61, 0x04


	//----- nvinfo : EIATTR_SPARSE_MMA_MASK
	.align		4
.L_3159:
        /*0018*/ 	.byte	0x03, 0x50
        /*001a*/ 	.short	0x0000


	//----- nvinfo : EIATTR_MAXREG_COUNT
	.align		4
        /*001c*/ 	.byte	0x03, 0x1b
        /*001e*/ 	.short	0x00ff


	//----- nvinfo : EIATTR_NUM_BARRIERS
	.align		4
        /*0020*/ 	.byte	0x02, 0x4c
        /*0022*/ 	.byte	0x01
	.zero		1


	//----- nvinfo : EIATTR_MERCURY_ISA_VERSION
	.align		4
        /*0024*/ 	.byte	0x03, 0x5f
        /*0026*/ 	.short	0x0101


	//----- nvinfo : EIATTR_COOP_GROUP_MASK_REGIDS
	.align		4
        /*0028*/ 	.byte	0x04, 0x29
        /*002a*/ 	.short	(.L_3161 - .L_3160)


	//   ....[0]....
.L_3160:
        /*002c*/ 	.word	0xffffffff


	//   ....[1]....
        /*0030*/ 	.word	0xffffffff


	//   ....[2]....
        /*0034*/ 	.word	0xffffffff


	//   ....[3]....
        /*0038*/ 	.word	0xffffffff


	//   ....[4]....
        /*003c*/ 	.word	0xffffffff


	//   ....[5]....
        /*0040*/ 	.word	0xffffffff


	//   ....[6]....
        /*0044*/ 	.word	0xffffffff


	//   ....[7]....
        /*0048*/ 	.word	0xffffffff


	//   ....[8]....
        /*004c*/ 	.word	0xffffffff


	//   ....[9]....
        /*0050*/ 	.word	0xffffffff


	//   ....[10]....
        /*0054*/ 	.word	0xffffffff


	//   ....[11]....
        /*0058*/ 	.word	0xffffffff


	//   ....[12]....
        /*005c*/ 	.word	0xffffffff


	//   ....[13]....
        /*0060*/ 	.word	0xffffffff


	//   ....[14]....
        /*0064*/ 	.word	0xffffffff


	//   ....[15]....
        /*0068*/ 	.word	0xffffffff


	//   ....[16]....
        /*006c*/ 	.word	0xffffffff


	//   ....[17]....
        /*0070*/ 	.word	0xffffffff


	//----- nvinfo : EIATTR_COOP_GROUP_INSTR_OFFSETS
	.align		4
.L_3161:
        /*0074*/ 	.byte	0x04, 0x28
        /*0076*/ 	.short	(.L_3163 - .L_3162)


	//   ....[0]....
.L_3162:
        /*0078*/ 	.word	0x000010c0


	//   ....[1]....
        /*007c*/ 	.word	0x00001550


	//   ....[2]....
        /*0080*/ 	.word	0x000044f0


	//   ....[3]....
        /*0084*/ 	.word	0x00004ed0


	//   ....[4]....
        /*0088*/ 	.word	0x00004f20


	//   ....[5]....
        /*008c*/ 	.word	0x00004f60


	//   ....[6]....
        /*0090*/ 	.word	0x00004f80


	//   ....[7]....
        /*0094*/ 	.word	0x00004fc0


	//   ....[8]....
        /*0098*/ 	.word	0x00004fe0


	//   ....[9]....
        /*009c*/ 	.word	0x00005030


	//   ....[10]....
        /*00a0*/ 	.word	0x00005040


	//   ....[11]....
        /*00a4*/ 	.word	0x000050d0


	//   ....[12]....
        /*00a8*/ 	.word	0x000050e0


	//   ....[13]....
        /*00ac*/ 	.word	0x00005200


	//   ....[14]....
        /*00b0*/ 	.word	0x00005220


	//   ....[15]....
        /*00b4*/ 	.word	0x000058a0


	//   ....[16]....
        /*00b8*/ 	.word	0x00006100


	//   ....[17]....
        /*00bc*/ 	.word	0x00006b40


	//----- nvinfo : EIATTR_VRC_CTA_INIT_COUNT
	.align		4
.L_3163:
        /*00c0*/ 	.byte	0x02, 0x4a
	.zero		1
	.zero		1


	//----- nvinfo : EIATTR_EXIT_INSTR_OFFSETS
	.align		4
        /*00c4*/ 	.byte	0x04, 0x1c
        /*00c6*/ 	.short	(.L_3165 - .L_3164)


	//   ....[0]....
.L_3164:
        /*00c8*/ 	.word	0x000003b0


	//   ....[1]....
        /*00cc*/ 	.word	0x00006fb0


	//----- nvinfo : EIATTR_MAX_THREADS
	.align		4
.L_3165:
        /*00d0*/ 	.byte	0x04, 0x05
        /*00d2*/ 	.short	(.L_3167 - .L_3166)
.L_3166:
        /*00d4*/ 	.word	0x00000020
        /*00d8*/ 	.word	0x00000001
        /*00dc*/ 	.word	0x00000001


	//----- nvinfo : EIATTR_CRS_STACK_SIZE
	.align		4
.L_3167:
        /*00e0*/ 	.byte	0x04, 0x1e
        /*00e2*/ 	.short	(.L_3169 - .L_3168)
.L_3168:
        /*00e4*/ 	.word	0x00000000


	//----- nvinfo : EIATTR_CBANK_PARAM_SIZE
	.align		4
.L_3169:
        /*00e8*/ 	.byte	0x03, 0x19
        /*00ea*/ 	.short	0x0118


	//----- nvinfo : EIATTR_PARAM_CBANK
	.align		4
        /*00ec*/ 	.byte	0x04, 0x0a
        /*00ee*/ 	.short	(.L_3171 - .L_3170)
	.align		4
.L_3170:
        /*00f0*/ 	.word	index@(.nv.constant0._Z25selective_scan_fwd_kernelI32Selective_Scan_fwd_kernel_traitsILi32ELi16ELi1ELb0ELb1ELb0ELb1EN3c104HalfEfEEv13SSMParamsBase)
        /*00f4*/ 	.short	0x0380
        /*00f6*/ 	.short	0x0118


	//----- nvinfo : EIATTR_SW_WAR
	.align		4
.L_3171:
        /*00f8*/ 	.byte	0x04, 0x36
        /*00fa*/ 	.short	(.L_3173 - .L_3172)
.L_3172:
        /*00fc*/ 	.word	0x00000008
.L_3173:


//--------------------- .nv.info._Z25selective_scan_fwd_kernelI32Selective_Scan_fwd_kernel_traitsILi32ELi16ELi1ELb0ELb1ELb1ELb0EN3c104HalfEfEEv13SSMParamsBase --------------------------
	.section	.nv.info._Z25selective_scan_fwd_kernelI32Selective_Scan_fwd_kernel_traitsILi32ELi16ELi1ELb0ELb1ELb1ELb0EN3c104HalfEfEEv13SSMParamsBase,"",@"SHT_CUDA_INFO"
	.sectionflags	@""
	.align	4


	//----- nvinfo : EIATTR_CUDA_API_VERSION
	.align		4
        /*0000*/ 	.byte	0x04, 0x37
        /*0002*/ 	.short	(.L_3175 - .L_3174)
.L_3174:
        /*0004*/ 	.word	0x00000082


	//----- nvinfo : EIATTR_KPARAM_INFO
	.align		4
.L_3175:
        /*0008*/ 	.byte	0x04, 0x17
        /*000a*/ 	.short	(.L_3177 - .L_3176)
.L_3176:
        /*000c*/ 	.word	0x00000000
        /*0010*/ 	.short	0x0000
        /*0012*/ 	.short	0x0000
        /*0014*/ 	.byte	0x00, 0xf0, 0x61, 0x04


	//----- nvinfo : EIATTR_SPARSE_MMA_MASK
	.align		4
.L_3177:
        /*0018*/ 	.byte	0x03, 0x50
        /*001a*/ 	.short	0x0000


	//----- nvinfo : EIATTR_MAXREG_COUNT
	.align		4
        /*001c*/ 	.byte	0x03, 0x1b
        /*001e*/ 	.short	0x00ff


	//----- nvinfo : EIATTR_NUM_BARRIERS
	.align		4
        /*0020*/ 	.byte	0x02, 0x4c
        /*0022*/ 	.byte	0x01
	.zero		1


	//----- nvinfo : EIATTR_MERCURY_ISA_VERSION
	.align		4
        /*0024*/ 	.byte	0x03, 0x5f
        /*0026*/ 	.short	0x0101


	//----- nvinfo : EIATTR_COOP_GROUP_MASK_REGIDS
	.align		4
        /*0028*/ 	.byte	0x04, 0x29
        /*002a*/ 	.short	(.L_3179 - .L_3178)


	//   ....[0]....
.L_3178:
        /*002c*/ 	.word	0xffffffff


	//   ....[1]....
        /*0030*/ 	.word	0xffffffff


	//   ....[2]....
        /*0034*/ 	.word	0xffffffff


	//   ....[3]....
        /*0038*/ 	.word	0xffffffff


	//   ....[4]....
        /*003c*/ 	.word	0xffffffff


	//   ....[5]....
        /*0040*/ 	.word	0xffffffff


	//   ....[6]....
        /*0044*/ 	.word	0xffffffff


	//   ....[7]....
        /*0048*/ 	.word	0xffffffff


	//   ....[8]....
        /*004c*/ 	.word	0xffffffff


	//   ....[9]....
        /*0050*/ 	.word	0xffffffff


	//   ....[10]....
        /*0054*/ 	.word	0xffffffff


	//   ....[11]....
        /*0058*/ 	.word	0xffffffff


	//   ....[12]....
        /*005c*/ 	.word	0xffffffff


	//   ....[13]....
        /*0060*/ 	.word	0xffffffff


	//   ....[14]....
        /*0064*/ 	.word	0xffffffff


	//   ....[15]....
        /*0068*/ 	.word	0xffffffff


	//   ....[16]....
        /*006c*/ 	.word	0xffffffff


	//----- nvinfo : EIATTR_COOP_GROUP_INSTR_OFFSETS
	.align		4
.L_3179:
        /*0070*/ 	.byte	0x04, 0x28
        /*0072*/ 	.short	(.L_3181 - .L_3180)


	//   ....[0]....
.L_3180:
        /*0074*/ 	.word	0x00001270


	//   ....[1]....
        /*0078*/ 	.word	0x00001710


	//   ....[2]....
        /*007c*/ 	.word	0x00004730


	//   ....[3]....
        /*0080*/ 	.word	0x000053a0


	//   ....[4]....
        /*0084*/ 	.word	0x00005430


	//   ....[5]....
        /*0088*/ 	.word	0x00005440


	//   ....[6]....
        /*008c*/ 	.word	0x00005460


	//   ....[7]....
        /*0090*/ 	.word	0x000054c0


	//   ....[8]....
        /*0094*/ 	.word	0x000055c0


	//   ....[9]....
        /*0098*/ 	.word	0x00005630


	//   ....[10]....
        /*009c*/ 	.word	0x00005650


	//   ....[11]....
        /*00a0*/ 	.word	0x000057f0


	//   ....[12]....
        /*00a4*/ 	.word	0x00005800


	//   ....[13]....
        /*00a8*/ 	.word	0x00005810


	//   ....[14]....
        /*00ac*/ 	.word	0x00005a00


	//   ....[15]....
        /*00b0*/ 	.word	0x00005a20


	//   ....[16]....
        /*00b4*/ 	.word	0x00006130


	//----- nvinfo : EIATTR_VRC_CTA_INIT_COUNT
	.align		4
.L_3181:
        /*00b8*/ 	.byte	0x02, 0x4a
	.zero		1
	.zero		1


	//----- nvinfo : EIATTR_EXIT_INSTR_OFFSETS
	.align		4
        /*00bc*/ 	.byte	0x04, 0x1c
        /*00be*/ 	.short	(.L_3183 - .L_3182)


	//   ....[0]....
.L_3182:
        /*00c0*/ 	.word	0x00000400


	//   ....[1]....
        /*00c4*/ 	.word	0x00006570


	//----- nvinfo : EIATTR_MAX_THREADS
	.align		4
.L_3183:
        /*00c8*/ 	.byte	0x04, 0x05
        /*00ca*/ 	.short	(.L_3185 - .L_3184)
.L_3184:
        /*00cc*/ 	.word	0x00000020
        /*00d0*/ 	.word	0x00000001
        /*00d4*/ 	.word	0x00000001


	//----- nvinfo : EIATTR_CRS_STACK_SIZE
	.align		4
.L_3185:
        /*00d8*/ 	.byte	0x04, 0x1e
        /*00da*/ 	.short	(.L_3187 - .L_3186)
.L_3186:
        /*00dc*/ 	.word	0x00000000


	//----- nvinfo : EIATTR_CBANK_PARAM_SIZE
	.align		4
.L_3187:
        /*00e0*/ 	.byte	0x03, 0x19
        /*00e2*/ 	.short	0x0118


	//----- nvinfo : EIATTR_PARAM_CBANK
	.align		4
        /*00e4*/ 	.byte	0x04, 0x0a
        /*00e6*/ 	.short	(.L_3189 - .L_3188)
	.align		4
.L_3188:
        /*00e8*/ 	.word	index@(.nv.constant0._Z25selective_scan_fwd_kernelI32Selective_Scan_fwd_kernel_traitsILi32ELi16ELi1ELb0ELb1ELb1ELb0EN3c104HalfEfEEv13SSMParamsBase)
        /*00ec*/ 	.short	0x0380
        /*00ee*/ 	.short	0x0118


	//----- nvinfo : EIATTR_SW_WAR
	.align		4
.L_3189:
        /*00f0*/ 	.byte	0x04, 0x36
        /*00f2*/ 	.short	(.L_3191 - .L_3190)
.L_3190:
        /*00f4*/ 	.word	0x00000008
.L_3191:


//--------------------- .nv.info._Z25selective_scan_fwd_kernelI32Selective_Scan_fwd_kernel_traitsILi32ELi16ELi1ELb0ELb1ELb1ELb1EN3c104HalfEfEEv13SSMParamsBase --------------------------
	.section	.nv.info._Z25selective_scan_fwd_kernelI32Selective_Scan_fwd_kernel_traitsILi32ELi16ELi1ELb0ELb1ELb1ELb1EN3c104HalfEfEEv13SSMParamsBase,"",@"SHT_CUDA_INFO"
	.sectionflags	@""
	.align	4


	//----- nvinfo : EIATTR_CUDA_API_VERSION
	.align		4
        /*0000*/ 	.byte	0x04, 0x37
        /*0002*/ 	.short	(.L_3193 - .L_3192)
.L_3192:
        /*0004*/ 	.word	0x00000082


	//----- nvinfo : EIATTR_KPARAM_INFO
	.align		4
.L_3193:
        /*0008*/ 	.byte	0x04, 0x17
        /*000a*/ 	.short	(.L_3195 - .L_3194)
.L_3194:
        /*000c*/ 	.word	0x00000000
        /*0010*/ 	.short	0x0000
        /*0012*/ 	.short	0x0000
        /*0014*/ 	.byte	0x00, 0xf0, 0x61, 0x04


	//----- nvinfo : EIATTR_SPARSE_MMA_MASK
	.align		4
.L_3195:
        /*0018*/ 	.byte	0x03, 0x50
        /*001a*/ 	.short	0x0000


	//----- nvinfo : EIATTR_MAXREG_COUNT
	.align		4
        /*001c*/ 	.byte	0x03, 0x1b
        /*001e*/ 	.short	0x00ff


	//----- nvinfo : EIATTR_NUM_BARRIERS
	.align		4
        /*0020*/ 	.byte	0x02, 0x4c
        /*0022*/ 	.byte	0x01
	.zero		1


	//----- nvinfo : EIATTR_MERCURY_ISA_VERSION
	.align		4
        /*0024*/ 	.byte	0x03, 0x5f
        /*0026*/ 	.short	0x0101


	//----- nvinfo : EIATTR_COOP_GROUP_MASK_REGIDS
	.align		4
        /*0028*/ 	.byte	0x04, 0x29
        /*002a*/ 	.short	(.L_3197 - .L_3196)


	//   ....[0]....
.L_3196:
        /*002c*/ 	.word	0xffffffff


	//   ....[1]....
        /*0030*/ 	.word	0xffffffff


	//   ....[2]....
        /*0034*/ 	.word	0xffffffff


	//   ....[3]....
        /*0038*/ 	.word	0xffffffff


	//   ....[4]....
        /*003c*/ 	.word	0xffffffff


	//   ....[5]....
        /*0040*/ 	.word	0xffffffff


	//   ....[6]....
        /*0044*/ 	.word	0xffffffff


	//   ....[7]....
        /*0048*/ 	.word	0xffffffff


	//   ....[8]....
        /*004c*/ 	.word	0xffffffff


	//   ....[9]....
        /*0050*/ 	.word	0xffffffff


	//   ....[10]....
        /*0054*/ 	.word	0xffffffff


	//   ....[11]....
        /*0058*/ 	.word	0xffffffff


	//   ....[12]....
        /*005c*/ 	.word	0xffffffff


	//   ....[13]....
        /*0060*/ 	.word	0xffffffff


	//   ....[14]....
        /*0064*/ 	.word	0xffffffff


	//   ....[15]....
        /*0068*/ 	.word	0xffffffff


	//   ....[16]....
        /*006c*/ 	.word	0xffffffff


	//   ....[17]....
        /*0070*/ 	.word	0xffffffff


	//   ....[18]....
        /*0074*/ 	.word	0xffffffff


	//----- nvinfo : EIATTR_COOP_GROUP_INSTR_OFFSETS
	.align		4
.L_3197:
        /*0078*/ 	.byte	0x04, 0x28
        /*007a*/ 	.short	(.L_3199 - .L_3198)


	//   ....[0]....
.L_3198:
        /*007c*/ 	.word	0x00001130


	//   ....[1]....
        /*0080*/ 	.word	0x000015b0


	//   ....[2]....
        /*0084*/ 	.word	0x000046b0


	//   ....[3]....
        /*0088*/ 	.word	0x00005300


	//   ....[4]....
        /*008c*/ 	.word	0x00005390


	//   ....[5]....
        /*0090*/ 	.word	0x000053a0


	//   ....[6]....
        /*0094*/ 	.word	0x000053d0


	//   ....[7]....
        /*0098*/ 	.word	0x00005470


	//   ....[8]....
        /*009c*/ 	.word	0x00005490


	//   ....[9]....
        /*00a0*/ 	.word	0x00005550


	//   ....[10]....
        /*00a4*/ 	.word	0x000055a0


	//   ....[11]....
        /*00a8*/ 	.word	0x00005710


	//   ....[12]....
        /*00ac*/ 	.word	0x00005720


	//   ....[13]....
        /*00b0*/ 	.word	0x00005780


	//   ....[14]....
        /*00b4*/ 	.word	0x00005970


	//   ....[15]....
        /*00b8*/ 	.word	0x00005990


	//   ....[16]....
        /*00bc*/ 	.word	0x00006100


	//   ....[17]....
        /*00c0*/ 	.word	0x00006970


	//   ....[18]....
        /*00c4*/ 	.word	0x000073b0


	//----- nvinfo : EIATTR_VRC_CTA_INIT_COUNT
	.align		4
.L_3199:
        /*00c8*/ 	.byte	0x02, 0x4a
	.zero		1
	.zero		1


	//----- nvinfo : EIATTR_EXIT_INSTR_OFFSETS
	.align		4
        /*00cc*/ 	.byte	0x04, 0x1c
        /*00ce*/ 	.short	(.L_3201 - .L_3200)


	//   ....[0]....
.L_3200:
        /*00d0*/ 	.word	0x00000440


	//   ....[1]....
        /*00d4*/ 	.word	0x00007840


	//----- nvinfo : EIATTR_MAX_THREADS
	.align		4
.L_3201:
        /*00d8*/ 	.byte	0x04, 0x05
        /*00da*/ 	.short	(.L_3203 - .L_3202)
.L_3202:
        /*00dc*/ 	.word	0x00000020
        /*00e0*/ 	.word	0x00000001
        /*00e4*/ 	.word	0x00000001


	//----- nvinfo : EIATTR_CRS_STACK_SIZE
	.align		4
.L_3203:
        /*00e8*/ 	.byte	0x04, 0x1e
        /*00ea*/ 	.short	(.L_3205 - .L_3204)
.L_3204:
        /*00ec*/ 	.word	0x00000000


	//----- nvinfo : EIATTR_CBANK_PARAM_SIZE
	.align		4
.L_3205:
        /*00f0*/ 	.byte	0x03, 0x19
        /*00f2*/ 	.short	0x0118


	//----- nvinfo : EIATTR_PARAM_CBANK
	.align		4
        /*00f4*/ 	.byte	0x04, 0x0a
        /*00f6*/ 	.short	(.L_3207 - .L_3206)
	.align		4
.L_3206:
        /*00f8*/ 	.word	index@(.nv.constant0._Z25selective_scan_fwd_kernelI32Selective_Scan_fwd_kernel_traitsILi32ELi16ELi1ELb0ELb1ELb1ELb1EN3c104HalfEfEEv13SSMParamsBase)
        /*00fc*/ 	.short	0x0380
        /*00fe*/ 	.short	0x0118


	//----- nvinfo : EIATTR_SW_WAR
	.align		4
.L_3207:
        /*0100*/ 	.byte	0x04, 0x36
        /*0102*/ 	.short	(.L_3209 - .L_3208)
.L_3208:
        /*0104*/ 	.word	0x00000008
.L_3209:


//--------------------- .nv.info._Z25selective_scan_fwd_kernelI32Selective_Scan_fwd_kernel_traitsILi32ELi16ELi1ELb1ELb0ELb0ELb0EN3c104HalfEfEEv13SSMParamsBase --------------------------
	.section	.nv.info._Z25selective_scan_fwd_kernelI32Selective_Scan_fwd_kernel_traitsILi32ELi16ELi1ELb1ELb0ELb0ELb0EN3c104HalfEfEEv13SSMParamsBase,"",@"SHT_CUDA_INFO"
	.sectionflags	@""
	.align	4


	//----- nvinfo : EIATTR_CUDA_API_VERSION
	.align		4
        /*0000*/ 	.byte	0x04, 0x37
        /*0002*/ 	.short	(.L_3211 - .L_3210)
.L_3210:
        /*0004*/ 	.word	0x00000082


	//----- nvinfo : EIATTR_KPARAM_INFO
	.align		4
.L_3211:
        /*0008*/ 	.byte	0x04, 0x17
        /*000a*/ 	.short	(.L_3213 - .L_3212)
.L_3212:
        /*000c*/ 	.word	0x00000000
        /*0010*/ 	.short	0x0000
        /*0012*/ 	.short	0x0000
        /*0014*/ 	.byte	0x00, 0xf0, 0x61, 0x04


	//----- nvinfo : EIATTR_SPARSE_MMA_MASK
	.align		4
.L_3213:
        /*0018*/ 	.byte	0x03, 0x50
        /*001a*/ 	.short	0x0000


	//----- nvinfo : EIATTR_MAXREG_COUNT
	.align		4
        /*001c*/ 	.byte	0x03, 0x1b
        /*001e*/ 	.short	0x00ff


	//----- nvinfo : EIATTR_NUM_BARRIERS
	.align		4
        /*0020*/ 	.byte	0x02, 0x4c
        /*0022*/ 	.byte	0x01
	.zero		1


	//----- nvinfo : EIATTR_MERCURY_ISA_VERSION
	.align		4
        /*0024*/ 	.byte	0x03, 0x5f
        /*0026*/ 	.short	0x0101


	//----- nvinfo : EIATTR_COOP_GROUP_MASK_REGIDS
	.align		4
        /*0028*/ 	.byte	0x04, 0x29
        /*002a*/ 	.short	(.L_3215 - .L_3214)


	//   ....[0]....
.L_3214:
        /*002c*/ 	.word	0xffffffff


	//   ....[1]....
        /*0030*/ 	.word	0xffffffff


	//   ....[2]....
        /*0034*/ 	.word	0xffffffff


	//   ....[3]....
        /*0038*/ 	.word	0xffffffff


	//   ....[4]....
        /*003c*/ 	.word	0xffffffff


	//   ....[5]....
        /*0040*/ 	.word	0xffffffff


	//   ....[6]....
        /*0044*/ 	.word	0xffffffff


	//   ....[7]....
        /*0048*/ 	.word	0xffffffff


	//   ....[8]....
        /*004c*/ 	.word	0xffffffff


	//   ....[9]....
        /*0050*/ 	.word	0xffffffff


	//   ....[10]....
        /*0054*/ 	.word	0xffffffff


	//   ....[11]....
        /*0058*/ 	.word	0xffffffff


	//   ....[12]....
        /*005c*/ 	.word	0xffffffff


	//   ....[13]....
        /*0060*/ 	.word	0xffffffff


	//   ....[14]....
        /*0064*/ 	.word	0xffffffff


	//----- nvinfo : EIATTR_COOP_GROUP_INSTR_OFFSETS
	.align		4
.L_3215:
        /*0068*/ 	.byte	0x04, 0x28
        /*006a*/ 	.short	(.L_3217 - .L_3216)


	//   ....[0]....
.L_3216:
        /*006c*/ 	.word	0x00000650


	//   ....[1]....
        /*0070*/ 	.word	0x000006f0


	//   ....[2]....
        /*0074*/ 	.word	0x00003480


	//   ....[3]....
        /*0078*/ 	.word	0x000034d0


	//   ....[4]....
        /*007c*/ 	.word	0x00003500


	//   ....[5]....
        /*0080*/ 	.word	0x00003520


	//   ....[6]....
        /*0084*/ 	.word	0x00003560


	//   ....[7]....
        /*0088*/ 	.word	0x00003580


	//   ....[8]....
        /*008c*/ 	.word	0x000035d0


	//   ....[9]....
        /*0090*/ 	.word	0x000035e0


	//   ....[10]....
        /*0094*/ 	.word	0x00003640


	//   ....[11]....
        /*0098*/ 	.word	0x00003650


	//   ....[12]....
        /*009c*/ 	.word	0x00003740


	//   ....[13]....
        /*00a0*/ 	.word	0x00003760


	//   ....[14]....
        /*00a4*/ 	.word	0x00003c50


	//----- nvinfo : EIATTR_VRC_CTA_INIT_COUNT
	.align		4
.L_3217:
        /*00a8*/ 	.byte	0x02, 0x4a
	.zero		1
	.zero		1


	//----- nvinfo : EIATTR_EXIT_INSTR_OFFSETS
	.align		4
        /*00ac*/ 	.byte	0x04, 0x1c
        /*00ae*/ 	.short	(.L_3219 - .L_3218)


	//   ....[0]....
.L_3218:
        /*00b0*/ 	.word	0x00000210


	//   ....[1]....
        /*00b4*/ 	.word	0x00003d00


	//----- nvinfo : EIATTR_MAX_THREADS
	.align		4
.L_3219:
        /*00b8*/ 	.byte	0x04, 0x05
        /*00ba*/ 	.short	(.L_3221 - .L_3220)
.L_3220:
        /*00bc*/ 	.word	0x00000020
        /*00c0*/ 	.word	0x00000001
        /*00c4*/ 	.word	0x00000001


	//----- nvinfo : EIATTR_CRS_STACK_SIZE
	.align		4
.L_3221:
        /*00c8*/ 	.byte	0x04, 0x1e
        /*00ca*/ 	.short	(.L_3223 - .L_3222)
.L_3222:
        /*00cc*/ 	.word	0x00000000


	//----- nvinfo : EIATTR_CBANK_PARAM_SIZE
	.align		4
.L_3223:
        /*00d0*/ 	.byte	0x03, 0x19
        /*00d2*/ 	.short	0x0118


	//----- nvinfo : EIATTR_PARAM_CBANK
	.align		4
        /*00d4*/ 	.byte	0x04, 0x0a
        /*00d6*/ 	.short	(.L_3225 - .L_3224)
	.align		4
.L_3224:
        /*00d8*/ 	.word	index@(.nv.constant0._Z25selective_scan_fwd_kernelI32Selective_Scan_fwd_kernel_traitsILi32ELi16ELi1ELb1ELb0ELb0ELb0EN3c104HalfEfEEv13SSMParamsBase)
        /*00dc*/ 	.short	0x0380
        /*00de*/ 	.short	0x0118


	//----- nvinfo : EIATTR_SW_WAR
	.align		4
.L_3225:
        /*00e0*/ 	.byte	0x04, 0x36
        /*00e2*/ 	.short	(.L_3227 - .L_3226)
.L_3226:
        /*00e4*/ 	.word	0x00000008
.L_3227:


//--------------------- .nv.info._Z25selective_scan_fwd_kernelI32Selective_Scan_fwd_kernel_traitsILi32ELi16ELi1ELb1ELb0ELb0ELb1EN3c104HalfEfEEv13SSMParamsBase --------------------------
	.section	.nv.info._Z25selective_scan_fwd_kernelI32Selective_Scan_fwd_kernel_traitsILi32ELi16ELi1ELb1ELb0ELb0ELb1EN3c104HalfEfEEv13SSMParamsBase,"",@"SHT_CUDA_INFO"
	.sectionflags	@""
	.align	4


	//----- nvinfo : EIATTR_CUDA_API_VERSION
	.align		4
        /*0000*/ 	.byte	0x04, 0x37
        /*0002*/ 	.short	(.L_3229 - .L_3228)
.L_3228:
        /*0004*/ 	.word	0x00000082


	//----- nvinfo : EIATTR_KPARAM_INFO
	.align		4
.L_3229:
        /*0008*/ 	.byte	0x04, 0x17
        /*000a*/ 	.short	(.L_3231 - .L_3230)
.L_3230:
        /*000c*/ 	.word	0x00000000
        /*0010*/ 	.short	0x0000
        /*0012*/ 	.short	0x0000
        /*0014*/ 	.byte	0x00, 0xf0, 0x61, 0x04


	//----- nvinfo : EIATTR_SPARSE_MMA_MASK
	.align		4
.L_3231:
        /*0018*/ 	.byte	0x03, 0x50
        /*001a*/ 	.short	0x0000


	//----- nvinfo : EIATTR_MAXREG_COUNT
	.align		4
        /*001c*/ 	.byte	0x03, 0x1b
        /*001e*/ 	.short	0x00ff


	//----- nvinfo : EIATTR_NUM_BARRIERS
	.align		4
        /*0020*/ 	.byte	0x02, 0x4c
        /*0022*/ 	.byte	0x01
	.zero		1


	//----- nvinfo : EIATTR_MERCURY_ISA_VERSION
	.align		4
        /*0024*/ 	.byte	0x03, 0x5f
        /*0026*/ 	.short	0x0101


	//----- nvinfo : EIATTR_COOP_GROUP_MASK_REGIDS
	.align		4
        /*0028*/ 	.byte	0x04, 0x29
        /*002a*/ 	.short	(.L_3233 - .L_3232)


	//   ....[0]....
.L_3232:
        /*002c*/ 	.word	0xffffffff


	//   ....[1]....
        /*0030*/ 	.word	0xffffffff


	//   ....[2]....
        /*0034*/ 	.word	0xffffffff


	//   ....[3]....
        /*0038*/ 	.word	0xffffffff


	//   ....[4]....
        /*003c*/ 	.word	0xffffffff


	//   ....[5]....
        /*0040*/ 	.word	0xffffffff


	//   ....[6]....
        /*0044*/ 	.word	0xffffffff


	//   ....[7]....
        /*0048*/ 	.word	0xffffffff


	//   ....[8]....
        /*004c*/ 	.word	0xffffffff


	//   ....[9]....
        /*0050*/ 	.word	0xffffffff


	//   ....[10]....
        /*0054*/ 	.word	0xffffffff


	//   ....[11]....
        /*0058*/ 	.word	0xffffffff


	//   ....[12]....
        /*005c*/ 	.word	0xffffffff


	//   ....[13]....
        /*0060*/ 	.word	0xffffffff


	//   ....[14]....
        /*0064*/ 	.word	0xffffffff


	//   ....[15]....
        /*0068*/ 	.word	0xffffffff


	//   ....[16]....
        /*006c*/ 	.word	0xffffffff


	//----- nvinfo : EIATTR_COOP_GROUP_INSTR_OFFSETS
	.align		4
.L_3233:
        /*0070*/ 	.byte	0x04, 0x28
        /*0072*/ 	.short	(.L_3235 - .L_3234)


	//   ....[0]....
.L_3234:
        /*0074*/ 	.word	0x00000560


	//   ....[1]....
        /*0078*/ 	.word	0x00000600


	//   ....[2]....
        /*007c*/ 	.word	0x000033f0


	//   ....[3]....
        /*0080*/ 	.word	0x00003440


	//   ....[4]....
        /*0084*/ 	.word	0x00003470


	//   ....[5]....
        /*0088*/ 	.word	0x00003490


	//   ....[6]....
        /*008c*/ 	.word	0x000034d0


	//   ....[7]....
        /*0090*/ 	.word	0x000034f0


	//   ....[8]....
        /*0094*/ 	.word	0x00003540


	//   ....[9]....
        /*0098*/ 	.word	0x00003550


	//   ....[10]....
        /*009c*/ 	.word	0x000035b0


	//   ....[11]....
        /*00a0*/ 	.word	0x000035c0


	//   ....[12]....
        /*00a4*/ 	.word	0x000036b0


	//   ....[13]....
        /*00a8*/ 	.word	0x000036d0


	//   ....[14]....
        /*00ac*/ 	.word	0x00003bb0


	//   ....[15]....
        /*00b0*/ 	.word	0x00003db0


	//   ....[16]....
        /*00b4*/ 	.word	0x00004600


	//----- nvinfo : EIATTR_VRC_CTA_INIT_COUNT
	.align		4
.L_3235:
        /*00b8*/ 	.byte	0x02, 0x4a
	.zero		1
	.zero		1


	//----- nvinfo : EIATTR_EXIT_INSTR_OFFSETS
	.align		4
        /*00bc*/ 	.byte	0x04, 0x1c
        /*00be*/ 	.short	(.L_3237 - .L_3236)


	//   ....[0]....
.L_3236:
        /*00c0*/ 	.word	0x000001c0


	//   ....[1]....
        /*00c4*/ 	.word	0x000046a0


	//----- nvinfo : EIATTR_MAX_THREADS
	.align		4
.L_3237:
        /*00c8*/ 	.byte	0x04, 0x05
        /*00ca*/ 	.short	(.L_3239 - .L_3238)
.L_3238:
        /*00cc*/ 	.word	0x00000020
        /*00d0*/ 	.word	0x00000001
        /*00d4*/ 	.word	0x00000001


	//----- nvinfo : EIATTR_CRS_STACK_SIZE
	.align		4
.L_3239:
        /*00d8*/ 	.byte	0x04, 0x1e
        /*00da*/ 	.short	(.L_3241 - .L_3240)
.L_3240:
        /*00dc*/ 	.word	0x00000000


	//----- nvinfo : EIATTR_CBANK_PARAM_SIZE
	.align		4
.L_3241:
        /*00e0*/ 	.byte	0x03, 0x19
        /*00e2*/ 	.short	0x0118


	//----- nvinfo : EIATTR_PARAM_CBANK
	.align		4
        /*00e4*/ 	.byte	0x04, 0x0a
        /*00e6*/ 	.short	(.L_3243 - .L_3242)
	.align		4
.L_3242:
        /*00e8*/ 	.word	index@(.nv.constant0._Z25selective_scan_fwd_kernelI32Selective_Scan_fwd_kernel_traitsILi32ELi16ELi1ELb1ELb0ELb0ELb1EN3c104HalfEfEEv13SSMParamsBase)
        /*00ec*/ 	.short	0x0380
        /*00ee*/ 	.short	0x0118


	//----- nvinfo : EIATTR_SW_WAR
	.align		4
.L_3243:
        /*00f0*/ 	.byte	0x04, 0x36
        /*00f2*/ 	.short	(.L_3245 - .L_3244)
.L_3244:
        /*00f4*/ 	.word	0x00000008
.L_3245:


//--------------------- .nv.info._Z25selective_scan_fwd_kernelI32Selective_Scan_fwd_kernel_traitsILi32ELi16ELi1ELb1ELb0ELb1ELb0EN3c104HalfEfEEv13SSMParamsBase --------------------------
	.section	.nv.info._Z25selective_scan_fwd_kernelI32Selective_Scan_fwd_kernel_traitsILi32ELi16ELi1ELb1ELb0ELb1ELb0EN3c104HalfEfEEv13SSMParamsBase,"",@"SHT_CUDA_INFO"
	.sectionflags	@""
	.align	4


	//----- nvinfo : EIATTR_CUDA_API_VERSION
	.align		4
        /*0000*/ 	.byte	0x04, 0x37
        /*0002*/ 	.short	(.L_3247 - .L_3246)
.L_3246:
        /*0004*/ 	.word	0x00000082


	//----- nvinfo : EIATTR_KPARAM_INFO
	.align		4
.L_3247:
        /*0008*/ 	.byte	0x04, 0x17
        /*000a*/ 	.short	(.L_3249 - .L_3248)
.L_3248:
        /*000c*/ 	.word	0x00000000
        /*0010*/ 	.short	0x0000
        /*0012*/ 	.short	0x0000
        /*0014*/ 	.byte	0x00, 0xf0, 0x61, 0x04


	//----- nvinfo : EIATTR_SPARSE_MMA_MASK
	.align		4
.L_3249:
        /*0018*/ 	.byte	0x03, 0x50
        /*001a*/ 	.short	0x0000


	//----- nvinfo : EIATTR_MAXREG_COUNT
	.align		4
        /*001c*/ 	.byte	0x03, 0x1b
        /*001e*/ 	.short	0x00ff


	//----- nvinfo : EIATTR_NUM_BARRIERS
	.align		4
        /*0020*/ 	.byte	0x02, 0x4c
        /*0022*/ 	.byte	0x01
	.zero		1


	//----- nvinfo : EIATTR_MERCURY_ISA_VERSION
	.align		4
        /*0024*/ 	.byte	0x03, 0x5f
        /*0026*/ 	.short	0x0101


	//----- nvinfo : EIATTR_COOP_GROUP_MASK_REGIDS
	.align		4
        /*0028*/ 	.byte	0x04, 0x29
        /*002a*/ 	.short	(.L_3251 - .L_3250)


	//   ....[0]....
.L_3250:
        /*002c*/ 	.word	0xffffffff


	//   ....[1]....
        /*0030*/ 	.word	0xffffffff


	//   ....[2]....
        /*0034*/ 	.word	0xffffffff


	//   ....[3]....
        /*0038*/ 	.word	0xffffffff


	//   ....[4]....
        /*003c*/ 	.word	0xffffffff


	//   ....[5]....
        /*0040*/ 	.word	0xffffffff


	//   ....[6]....
        /*0044*/ 	.word	0xffffffff


	//   ....[7]....
        /*0048*/ 	.word	0xffffffff


	//   ....[8]....
        /*004c*/ 	.word	0xffffffff


	//   ....[9]....
        /*0050*/ 	.word	0xffffffff


	//   ....[10]....
        /*0054*/ 	.word	0xffffffff


	//   ....[11]....
        /*0058*/ 	.word	0xffffffff


	//   ....[12]....
        /*005c*/ 	.word	0xffffffff


	//   ....[13]....
        /*0060*/ 	.word	0xffffffff


	//   ....[14]....
        /*0064*/ 	.word	0xffffffff


	//   ....[15]....
        /*0068*/ 	.word	0xffffffff


	//----- nvinfo : EIATTR_COOP_GROUP_INSTR_OFFSETS
	.align		4
.L_3251:
        /*006c*/ 	.byte	0x04, 0x28
        /*006e*/ 	.short	(.L_3253 - .L_3252)


	//   ....[0]....
.L_3252:
        /*0070*/ 	.word	0x000007f0


	//   ....[1]....
        /*0074*/ 	.word	0x000008a0


	//   ....[2]....
        /*0078*/ 	.word	0x00003430


	//   ....[3]....
        /*007c*/ 	.word	0x000036d0


	//   ....[4]....
        /*0080*/ 	.word	0x00003720


	//   ....[5]....
        /*0084*/ 	.word	0x00003750


	//   ....[6]....
        /*0088*/ 	.word	0x00003770


	//   ....[7]....
        /*008c*/ 	.word	0x000037b0


	//   ....[8]....
        /*0090*/ 	.word	0x000037d0


	//   ....[9]....
        /*0094*/ 	.word	0x00003820


	//   ....[10]....
        /*0098*/ 	.word	0x00003830


	//   ....[11]....
        /*009c*/ 	.word	0x00003890


	//   ....[12]....
        /*00a0*/ 	.word	0x000038a0


	//   ....[13]....
        /*00a4*/ 	.word	0x000039b0


	//   ....[14]....
        /*00a8*/ 	.word	0x000039d0


	//   ....[15]....
        /*00ac*/ 	.word	0x000040c0


	//----- nvinfo : EIATTR_VRC_CTA_INIT_COUNT
	.align		4
.L_3253:
        /*00b0*/ 	.byte	0x02, 0x4a
	.zero		1
	.zero		1


	//----- nvinfo : EIATTR_EXIT_INSTR_OFFSETS
	.align		4
        /*00b4*/ 	.byte	0x04, 0x1c
        /*00b6*/ 	.short	(.L_3255 - .L_3254)


	//   ....[0]....
.L_3254:
        /*00b8*/ 	.word	0x000003d0


	//   ....[1]....
        /*00bc*/ 	.word	0x000041a0


	//----- nvinfo : EIATTR_MAX_THREADS
	.align		4
.L_3255:
        /*00c0*/ 	.byte	0x04, 0x05
        /*00c2*/ 	.short	(.L_3257 - .L_3256)
.L_3256:
        /*00c4*/ 	.word	0x00000020
        /*00c8*/ 	.word	0x00000001
        /*00cc*/ 	.word	0x00000001


	//----- nvinfo : EIATTR_CRS_STACK_SIZE
	.align		4
.L_3257:
        /*00d0*/ 	.byte	0x04, 0x1e
        /*00d2*/ 	.short	(.L_3259 - .L_3258)
.L_3258:
        /*00d4*/ 	.word	0x00000000


	//----- nvinfo : EIATTR_CBANK_PARAM_SIZE
	.align		4
.L_3259:
        /*00d8*/ 	.byte	0x03, 0x19
        /*00da*/ 	.short	0x0118


	//----- nvinfo : EIATTR_PARAM_CBANK
	.align		4
        /*00dc*/ 	.byte	0x04, 0x0a
        /*00de*/ 	.short	(.L_3261 - .L_3260)
	.align		4
.L_3260:
        /*00e0*/ 	.word	index@(.nv.constant0._Z25selective_scan_fwd_kernelI32Selective_Scan_fwd_kernel_traitsILi32ELi16ELi1ELb1ELb0ELb1ELb0EN3c104HalfEfEEv13SSMParamsBase)
        /*00e4*/ 	.short	0x0380
        /*00e6*/ 	.short	0x0118


	//----- nvinfo : EIATTR_SW_WAR
	.align		4
.L_3261:
        /*00e8*/ 	.byte	0x04, 0x36
        /*00ea*/ 	.short	(.L_3263 - .L_3262)
.L_3262:
        /*00ec*/ 	.word	0x00000008
.L_3263:


//--------------------- .nv.info._Z25selective_scan_fwd_kernelI32Selective_Scan_fwd_kernel_traitsILi32ELi16ELi1ELb1ELb0ELb1ELb1EN3c104HalfEfEEv13SSMParamsBase --------------------------
	.section	.nv.info._Z25selective_scan_fwd_kernelI32Selective_Scan_fwd_kernel_traitsILi32ELi16ELi1ELb1ELb0ELb1ELb1EN3c104HalfEfEEv13SSMParamsBase,"",@"SHT_CUDA_INFO"
	.sectionflags	@""
	.align	4


	//----- nvinfo : EIATTR_CUDA_API_VERSION
	.align		4
        /*0000*/ 	.byte	0x04, 0x37
        /*0002*/ 	.short	(.L_3265 - .L_3264)
.L_3264:
        /*0004*/ 	.word	0x00000082


	//----- nvinfo : EIATTR_KPARAM_INFO
	.align		4
.L_3265:
        /*0008*/ 	.byte	0x04, 0x17
        /*000a*/ 	.short	(.L_3267 - .L_3266)
.L_3266:
        /*000c*/ 	.word	0x00000000
        /*0010*/ 	.short	0x0000
        /*0012*/ 	.short	0x0000
        /*0014*/ 	.byte	0x00, 0xf0, 0x61, 0x04


	//----- nvinfo : EIATTR_SPARSE_MMA_MASK
	.align		4
.L_3267:
        /*0018*/ 	.byte	0x03, 0x50
        /*001a*/ 	.short	0x0000


	//----- nvinfo : EIATTR_MAXREG_COUNT
	.align		4
        /*001c*/ 	.byte	0x03, 0x1b
        /*001e*/ 	.short	0x00ff


	//----- nvinfo : EIATTR_NUM_BARRIERS
	.align		4
        /*0020*/ 	.byte	0x02, 0x4c
        /*0022*/ 	.byte	0x01
	.zero		1


	//----- nvinfo : EIATTR_MERCURY_ISA_VERSION
	.align		4
        /*0024*/ 	.byte	0x03, 0x5f
        /*0026*/ 	.short	0x0101


	//----- nvinfo : EIATTR_COOP_GROUP_MASK_REGIDS
	.align		4
        /*0028*/ 	.byte	0x04, 0x29
        /*002a*/ 	.short	(.L_3269 - .L_3268)


	//   ....[0]....
.L_3268:
        /*002c*/ 	.word	0xffffffff


	//   ....[1]....
        /*0030*/ 	.word	0xffffffff


	//   ....[2]....
        /*0034*/ 	.word	0xffffffff


	//   ....[3]....
        /*0038*/ 	.word	0xffffffff


	//   ....[4]....
        /*003c*/ 	.word	0xffffffff


	//   ....[5]....
        /*0040*/ 	.word	0xffffffff


	//   ....[6]....
        /*0044*/ 	.word	0xffffffff


	//   ....[7]....
        /*0048*/ 	.word	0xffffffff


	//   ....[8]....
        /*004c*/ 	.word	0xffffffff


	//   ....[9]....
        /*0050*/ 	.word	0xffffffff


	//   ....[10]....
        /*0054*/ 	.word	0xffffffff


	//   ....[11]....
        /*0058*/ 	.word	0xffffffff


	//   ....[12]....
        /*005c*/ 	.word	0xffffffff


	//   ....[13]....
        /*0060*/ 	.word	0xffffffff


	//   ....[14]....
        /*0064*/ 	.word	0xffffffff


	//   ....[15]....
        /*0068*/ 	.word	0xffffffff


	//   ....[16]....
        /*006c*/ 	.word	0xffffffff


	//   ....[17]....
        /*0070*/ 	.word	0xffffffff


	//----- nvinfo : EIATTR_COOP_GROUP_INSTR_OFFSETS
	.align		4
.L_3269:
        /*0074*/ 	.byte	0x04, 0x28
        /*0076*/ 	.short	(.L_3271 - .L_3270)


	//   ....[0]....
.L_3270:
        /*0078*/ 	.word	0x000007d0


	//   ....[1]....
        /*007c*/ 	.word	0x00000870


	//   ....[2]....
        /*0080*/ 	.word	0x00003400


	//   ....[3]....
        /*0084*/ 	.word	0x000036a0


	//   ....[4]....
        /*0088*/ 	.word	0x000036f0


	//   ....[5]....
        /*008c*/ 	.word	0x00003720


	//   ....[6]....
        /*0090*/ 	.word	0x00003740


	//   ....[7]....
        /*0094*/ 	.word	0x00003780


	//   ....[8]....
        /*0098*/ 	.word	0x000037a0


	//   ....[9]....
        /*009c*/ 	.word	0x000037f0


	//   ....[10]....
        /*00a0*/ 	.word	0x00003800


	//   ....[11]....
        /*00a4*/ 	.word	0x00003860


	//   ....[12]....
        /*00a8*/ 	.word	0x00003870


	//   ....[13]....
        /*00ac*/ 	.word	0x00003980


	//   ....[14]....
        /*00b0*/ 	.word	0x000039a0


	//   ....[15]....
        /*00b4*/ 	.word	0x00004070


	//   ....[16]....
        /*00b8*/ 	.word	0x000042b0


	//   ....[17]....
        /*00bc*/ 	.word	0x00004ae0


	//----- nvinfo : EIATTR_VRC_CTA_INIT_COUNT
	.align		4
.L_3271:
        /*00c0*/ 	.byte	0x02, 0x4a
	.zero		1
	.zero		1


	//----- nvinfo : EIATTR_EXIT_INSTR_OFFSETS
	.align		4
        /*00c4*/ 	.byte	0x04, 0x1c
        /*00c6*/ 	.short	(.L_3273 - .L_3272)


	//   ....[0]....
.L_3272:
        /*00c8*/ 	.word	0x000003c0


	//   ....[1]....
        /*00cc*/ 	.word	0x00004bb0


	//----- nvinfo : EIATTR_MAX_THREADS
	.align		4
.L_3273:
        /*00d0*/ 	.byte	0x04, 0x05
        /*00d2*/ 	.short	(.L_3275 - .L_3274)
.L_3274:
        /*00d4*/ 	.word	0x00000020
        /*00d8*/ 	.word	0x00000001
        /*00dc*/ 	.word	0x00000001


	//----- nvinfo : EIATTR_CRS_STACK_SIZE
	.align		4
.L_3275:
        /*00e0*/ 	.byte	0x04, 0x1e
        /*00e2*/ 	.short	(.L_3277 - .L_3276)
.L_3276:
        /*00e4*/ 	.word	0x00000000


	//----- nvinfo : EIATTR_CBANK_PARAM_SIZE
	.align		4
.L_3277:
        /*00e8*/ 	.byte	0x03, 0x19
        /*00ea*/ 	.short	0x0118


	//----- nvinfo : EIATTR_PARAM_CBANK
	.align		4
        /*00ec*/ 	.byte	0x04, 0x0a
        /*00ee*/ 	.short	(.L_3279 - .L_3278)
	.align		4
.L_3278:
        /*00f0*/ 	.word	index@(.nv.constant0._Z25selective_scan_fwd_kernelI32Selective_Scan_fwd_kernel_traitsILi32ELi16ELi1ELb1ELb0ELb1ELb1EN3c104HalfEfEEv13SSMParamsBase)
        /*00f4*/ 	.short	0x0380
        /*00f6*/ 	.short	0x0118


	//----- nvinfo : EIATTR_SW_WAR
	.align		4
.L_3279:
        /*00f8*/ 	.byte	0x04, 0x36
        /*00fa*/ 	.short	(.L_3281 - .L_3280)
.L_3280:
        /*00fc*/ 	.word	0x00000008
.L_3281:


//--------------------- .nv.info._Z25selective_scan_fwd_kernelI32Selective_Scan_fwd_kernel_traitsILi32ELi16ELi1ELb1ELb1ELb0ELb0EN3c104HalfEfEEv13SSMParamsBase --------------------------
	.section	.nv.info._Z25selective_scan_fwd_kernelI32Selective_Scan_fwd_kernel_traitsILi32ELi16ELi1ELb1ELb1ELb0ELb0EN3c104HalfEfEEv13SSMParamsBase,"",@"SHT_CUDA_INFO"
	.sectionflags	@""
	.align	4


	//----- nvinfo : EIATTR_CUDA_API_VERSION
	.align		4
        /*0000*/ 	.byte	0x04, 0x37
        /*0002*/ 	.short	(.L_3283 - .L_3282)
.L_3282:
        /*0004*/ 	.word	0x00000082


	//----- nvinfo : EIATTR_KPARAM_INFO
	.align		4
.L_3283:
        /*0008*/ 	.byte	0x04, 0x17
        /*000a*/ 	.short	(.L_3285 - .L_3284)
.L_3284:
        /*000c*/ 	.word	0x00000000
        /*0010*/ 	.short	0x0000
        /*0012*/ 	.short	0x0000
        /*0014*/ 	.byte	0x00, 0xf0, 0x61, 0x04


	//----- nvinfo : EIATTR_SPARSE_MMA_MASK
	.align		4
.L_3285:
        /*0018*/ 	.byte	0x03, 0x50
        /*001a*/ 	.short	0x0000


	//----- nvinfo : EIATTR_MAXREG_COUNT
	.align		4
        /*001c*/ 	.byte	0x03, 0x1b
        /*001e*/ 	.short	0x00ff


	//----- nvinfo : EIATTR_NUM_BARRIERS
	.align		4
        /*0020*/ 	.byte	0x02, 0x4c
        /*0022*/ 	.byte	0x01
	.zero		1


	//----- nvinfo : EIATTR_MERCURY_ISA_VERSION
	.align		4
        /*0024*/ 	.byte	0x03, 0x5f
        /*0026*/ 	.short	0x0101


	//----- nvinfo : EIATTR_COOP_GROUP_MASK_REGIDS
	.align		4
        /*0028*/ 	.byte	0x04, 0x29
        /*002a*/ 	.short	(.L_3287 - .L_3286)


	//   ....[0]....
.L_3286:
        /*002c*/ 	.word	0xffffffff


	//   ....[1]....
        /*0030*/ 	.word	0xffffffff


	//   ....[2]....
        /*0034*/ 	.word	0xffffffff


	//   ....[3]....
        /*0038*/ 	.word	0xffffffff


	//   ....[4]....
        /*003c*/ 	.word	0xffffffff


	//   ....[5]....
        /*0040*/ 	.word	0xffffffff


	//   ....[6]....
        /*0044*/ 	.word	0xffffffff


	//   ....[7]....
        /*0048*/ 	.word	0xffffffff


	//   ....[8]....
        /*004c*/ 	.word	0xffffffff


	//   ....[9]....
        /*0050*/ 	.word	0xffffffff


	//   ....[10]....
        /*0054*/ 	.word	0xffffffff


	//   ....[11]....
        /*0058*/ 	.word	0xffffffff


	//   ....[12]....
        /*005c*/ 	.word	0xffffffff


	//   ....[13]....
        /*0060*/ 	.word	0xffffffff


	//   ....[14]....
        /*0064*/ 	.word	0xffffffff


	//   ....[15]....
        /*0068*/ 	.word	0xffffffff


	//----- nvinfo : EIATTR_COOP_GROUP_INSTR_OFFSETS
	.align		4
.L_3287:
        /*006c*/ 	.byte	0x04, 0x28
        /*006e*/ 	.short	(.L_3289 - .L_3288)


	//   ....[0]....
.L_3288:
        /*0070*/ 	.word	0x000007d0


	//   ....[1]....
        /*0074*/ 	.word	0x00000870


	//   ....[2]....
        /*0078*/ 	.word	0x00003290


	//   ....[3]....
        /*007c*/ 	.word	0x000038a0


	//   ....[4]....
        /*0080*/ 	.word	0x000038f0


	//   ....[5]....
        /*0084*/ 	.word	0x00003920


	//   ....[6]....
        /*0088*/ 	.word	0x00003940


	//   ....[7]....
        /*008c*/ 	.word	0x00003980


	//   ....[8]....
        /*0090*/ 	.word	0x000039a0


	//   ....[9]....
        /*0094*/ 	.word	0x000039f0


	//   ....[10]....
        /*0098*/ 	.word	0x00003a00


	//   ....[11]....
        /*009c*/ 	.word	0x00003a60


	//   ....[12]....
        /*00a0*/ 	.word	0x00003a70


	//   ....[13]....
        /*00a4*/ 	.word	0x00003b80


	//   ....[14]....
        /*00a8*/ 	.word	0x00003ba0


	//   ....[15]....
        /*00ac*/ 	.word	0x00004090


	//----- nvinfo : EIATTR_VRC_CTA_INIT_COUNT
	.align		4
.L_3289:
        /*00b0*/ 	.byte	0x02, 0x4a
	.zero		1
	.zero		1


	//----- nvinfo : EIATTR_EXIT_INSTR_OFFSETS
	.align		4
        /*00b4*/ 	.byte	0x04, 0x1c
        /*00b6*/ 	.short	(.L_3291 - .L_3290)


	//   ....[0]....
.L_3290:
        /*00b8*/ 	.word	0x000003d0


	//   ....[1]....
        /*00bc*/ 	.word	0x00004170


	//----- nvinfo : EIATTR_MAX_THREADS
	.align		4
.L_3291:
        /*00c0*/ 	.byte	0x04, 0x05
        /*00c2*/ 	.short	(.L_3293 - .L_3292)
.L_3292:
        /*00c4*/ 	.word	0x00000020
        /*00c8*/ 	.word	0x00000001
        /*00cc*/ 	.word	0x00000001


	//----- nvinfo : EIATTR_CRS_STACK_SIZE
	.align		4
.L_3293:
        /*00d0*/ 	.byte	0x04, 0x1e
        /*00d2*/ 	.short	(.L_3295 - .L_3294)
.L_3294:
        /*00d4*/ 	.word	0x00000000


	//----- nvinfo : EIATTR_CBANK_PARAM_SIZE
	.align		4
.L_3295:
        /*00d8*/ 	.byte	0x03, 0x19
        /*00da*/ 	.short	0x0118


	//----- nvinfo : EIATTR_PARAM_CBANK
	.align		4
        /*00dc*/ 	.byte	0x04, 0x0a
        /*00de*/ 	.short	(.L_3297 - .L_3296)
	.align		4
.L_3296:
        /*00e0*/ 	.word	index@(.nv.constant0._Z25selective_scan_fwd_kernelI32Selective_Scan_fwd_kernel_traitsILi32ELi16ELi1ELb1ELb1ELb0ELb0EN3c104HalfEfEEv13SSMParamsBase)
        /*00e4*/ 	.short	0x0380
        /*00e6*/ 	.short	0x0118


	//----- nvinfo : EIATTR_SW_WAR
	.align		4
.L_3297:
        /*00e8*/ 	.byte	0x04, 0x36
        /*00ea*/ 	.short	(.L_3299 - .L_3298)
.L_3298:
        /*00ec*/ 	.word	0x00000008
.L_3299:


//--------------------- .nv.info._Z25selective_scan_fwd_kernelI32Selective_Scan_fwd_kernel_traitsILi32ELi16ELi1ELb1ELb1ELb0ELb1EN3c104HalfEfEEv13SSMParamsBase --------------------------
	.section	.nv.info._Z25selective_scan_fwd_kernelI32Selective_Scan_fwd_kernel_traitsILi32ELi16ELi1ELb1ELb1ELb0ELb1EN3c104HalfEfEEv13SSMParamsBase,"",@"SHT_CUDA_INFO"
	.sectionflags	@""
	.align	4


	//----- nvinfo : EIATTR_CUDA_API_VERSION
	.align		4
        /*0000*/ 	.byte	0x04, 0x37
        /*0002*/ 	.short	(.L_3301 - .L_3300)
.L_3300:
        /*0004*/ 	.word	0x00000082


	//----- nvinfo : EIATTR_KPARAM_INFO
	.align		4
.L_3301:
        /*0008*/ 	.byte	0x04, 0x17
        /*000a*/ 	.short	(.L_3303 - .L_3302)
.L_3302:
        /*000c*/ 	.word	0x00000000
        /*0010*/ 	.short	0x0000
        /*0012*/ 	.short	0x0000
        /*0014*/ 	.byte	0x00, 0xf0, 0x61, 0x04


	//----- nvinfo : EIATTR_SPARSE_MMA_MASK
	.align		4
.L_3303:
        /*0018*/ 	.byte	0x03, 0x50
        /*001a*/ 	.short	0x0000


	//----- nvinfo : EIATTR_MAXREG_COUNT
	.align		4
        /*001c*/ 	.byte	0x03, 0x1b
        /*001e*/ 	.short	0x00ff


	//----- nvinfo : EIATTR_NUM_BARRIERS
	.align		4
        /*0020*/ 	.byte	0x02, 0x4c
        /*0022*/ 	.byte	0x01
	.zero		1


	//----- nvinfo : EIATTR_MERCURY_ISA_VERSION
	.align		4
        /*0024*/ 	.byte	0x03, 0x5f
        /*0026*/ 	.short	0x0101


	//----- nvinfo : EIATTR_COOP_GROUP_MASK_REGIDS
	.align		4
        /*0028*/ 	.byte	0x04, 0x29
        /*002a*/ 	.short	(.L_3305 - .L_3304)


	//   ....[0]....
.L_3304:
        /*002c*/ 	.word	0xffffffff


	//   ....[1]....
        /*0030*/ 	.word	0xffffffff


	//   ....[2]....
        /*0034*/ 	.word	0xffffffff


	//   ....[3]....
        /*0038*/ 	.word	0xffffffff


	//   ....[4]....
        /*003c*/ 	.word	0xffffffff


	//   ....[5]....
        /*0040*/ 	.word	0xffffffff


	//   ....[6]....
        /*0044*/ 	.word	0xffffffff


	//   ....[7]....
        /*0048*/ 	.word	0xffffffff


	//   ....[8]....
        /*004c*/ 	.word	0xffffffff


	//   ....[9]....
        /*0050*/ 	.word	0xffffffff


	//   ....[10]....
        /*0054*/ 	.word	0xffffffff


	//   ....[11]....
        /*0058*/ 	.word	0xffffffff


	//   ....[12]....
        /*005c*/ 	.word	0xffffffff


	//   ....[13]....
        /*0060*/ 	.word	0xffffffff


	//   ....[14]....
        /*0064*/ 	.word	0xffffffff


	//   ....[15]....
        /*0068*/ 	.word	0xffffffff


	//   ....[16]....
        /*006c*/ 	.word	0xffffffff


	//   ....[17]....
        /*0070*/ 	.word	0xffffffff


	//----- nvinfo : EIATTR_COOP_GROUP_INSTR_OFFSETS
	.align		4
.L_3305:
        /*0074*/ 	.byte	0x04, 0x28
        /*0076*/ 	.short	(.L_3307 - .L_3306)


	//   ....[0]....
.L_3306:
        /*0078*/ 	.word	0x00000790


	//   ....[1]....
        /*007c*/ 	.word	0x00000820


	//   ....[2]....
        /*0080*/ 	.word	0x00003240


	//   ....[3]....
        /*0084*/ 	.word	0x00003850


	//   ....[4]....
        /*0088*/ 	.word	0x000038a0


	//   ....[5]....
        /*008c*/ 	.word	0x000038d0


	//   ....[6]....
        /*0090*/ 	.word	0x000038f0


	//   ....[7]....
        /*0094*/ 	.word	0x00003930


	//   ....[8]....
        /*0098*/ 	.word	0x00003950


	//   ....[9]....
        /*009c*/ 	.word	0x000039a0


	//   ....[10]....
        /*00a0*/ 	.word	0x000039b0


	//   ....[11]....
        /*00a4*/ 	.word	0x00003a10


	//   ....[12]....
        /*00a8*/ 	.word	0x00003a20


	//   ....[13]....
        /*00ac*/ 	.word	0x00003b30


	//   ....[14]....
        /*00b0*/ 	.word	0x00003b50


	//   ....[15]....
        /*00b4*/ 	.word	0x00004020


	//   ....[16]....
        /*00b8*/ 	.word	0x00004260


	//   ....[17]....
        /*00bc*/ 	.word	0x00004ab0


	//----- nvinfo : EIATTR_VRC_CTA_INIT_COUNT
	.align		4
.L_3307:
        /*00c0*/ 	.byte	0x02, 0x4a
	.zero		1
	.zero		1


	//----- nvinfo : EIATTR_EXIT_INSTR_OFFSETS
	.align		4
        /*00c4*/ 	.byte	0x04, 0x1c
        /*00c6*/ 	.short	(.L_3309 - .L_3308)


	//   ....[0]....
.L_3308:
        /*00c8*/ 	.word	0x000003c0


	//   ....[1]....
        /*00cc*/ 	.word	0x00004b60


	//----- nvinfo : EIATTR_MAX_THREADS
	.align		4
.L_3309:
        /*00d0*/ 	.byte	0x04, 0x05
        /*00d2*/ 	.short	(.L_3311 - .L_3310)
.L_3310:
        /*00d4*/ 	.word	0x00000020
        /*00d8*/ 	.word	0x00000001
        /*00dc*/ 	.word	0x00000001


	//----- nvinfo : EIATTR_CRS_STACK_SIZE
	.align		4
.L_3311:
        /*00e0*/ 	.byte	0x04, 0x1e
        /*00e2*/ 	.short	(.L_3313 - .L_3312)
.L_3312:
        /*00e4*/ 	.word	0x00000000


	//----- nvinfo : EIATTR_CBANK_PARAM_SIZE
	.align		4
.L_3313:
        /*00e8*/ 	.byte	0x03, 0x19
        /*00ea*/ 	.short	0x0118


	//----- nvinfo : EIATTR_PARAM_CBANK
	.align		4
        /*00ec*/ 	.byte	0x04, 0x0a
        /*00ee*/ 	.short	(.L_3315 - .L_3314)
	.align		4
.L_3314:
        /*00f0*/ 	.word	index@(.nv.constant0._Z25selective_scan_fwd_kernelI32Selective_Scan_fwd_kernel_traitsILi32ELi16ELi1ELb1ELb1ELb0ELb1EN3c104HalfEfEEv13SSMParamsBase)
        /*00f4*/ 	.short	0x0380
        /*00f6*/ 	.short	0x0118


	//----- nvinfo : EIATTR_SW_WAR
	.align		4
.L_3315:
        /*00f8*/ 	.byte	0x04, 0x36
        /*00fa*/ 	.short	(.L_3317 - .L_3316)
.L_3316:
        /*00fc*/ 	.word	0x00000008
.L_3317:


//--------------------- .nv.info._Z25selective_scan_fwd_kernelI32Selective_Scan_fwd_kernel_traitsILi32ELi16ELi1ELb1ELb1ELb1ELb0EN3c104HalfEfEEv13SSMParamsBase --------------------------
	.section	.nv.info._Z25selective_scan_fwd_kernelI32Selective_Scan_fwd_kernel_traitsILi32ELi16ELi1ELb1ELb1ELb1ELb0EN3c104HalfEfEEv13SSMParamsBase,"",@"SHT_CUDA_INFO"
	.sectionflags	@""
	.align	4


	//----- nvinfo : EIATTR_CUDA_API_VERSION
	.align		4
        /*0000*/ 	.byte	0x04, 0x37
        /*0002*/ 	.short	(.L_3319 - .L_3318)
.L_3318:
        /*0004*/ 	.word	0x00000082


	//----- nvinfo : EIATTR_KPARAM_INFO
	.align		4
.L_3319:
        /*0008*/ 	.byte	0x04, 0x17
        /*000a*/ 	.short	(.L_3321 - .L_3320)
.L_3320:
        /*000c*/ 	.word	0x00000000
        /*0010*/ 	.short	0x0000
        /*0012*/ 	.short	0x0000
        /*0014*/ 	.byte	0x00, 0xf0, 0x61, 0x04


	//----- nvinfo : EIATTR_SPARSE_MMA_MASK
	.align		4
.L_3321:
        /*0018*/ 	.byte	0x03, 0x50
        /*001a*/ 	.short	0x0000


	//----- nvinfo : EIATTR_MAXREG_COUNT
	.align		4
        /*001c*/ 	.byte	0x03, 0x1b
        /*001e*/ 	.short	0x00ff


	//----- nvinfo : EIATTR_NUM_BARRIERS
	.align		4
        /*0020*/ 	.byte	0x02, 0x4c
        /*0022*/ 	.byte	0x01
	.zero		1


	//----- nvinfo : EIATTR_MERCURY_ISA_VERSION
	.align		4
        /*0024*/ 	.byte	0x03, 0x5f
        /*0026*/ 	.short	0x0101


	//----- nvinfo : EIATTR_COOP_GROUP_MASK_REGIDS
	.align		4
        /*0028*/ 	.byte	0x04, 0x29
        /*002a*/ 	.short	(.L_3323 - .L_3322)


	//   ....[0]....
.L_3322:
        /*002c*/ 	.word	0xffffffff


	//   ....[1]....
        /*0030*/ 	.word	0xffffffff


	//   ....[2]....
        /*0034*/ 	.word	0xffffffff


	//   ....[3]....
        /*0038*/ 	.word	0xffffffff


	//   ....[4]....
        /*003c*/ 	.word	0xffffffff


	//   ....[5]....
        /*0040*/ 	.word	0xffffffff


	//   ....[6]....
        /*0044*/ 	.word	0xffffffff


	//   ....[7]....
        /*0048*/ 	.word	0xffffffff


	//   ....[8]....
        /*004c*/ 	.word	0xffffffff


	//   ....[9]....
        /*0050*/ 	.word	0xffffffff


	//   ....[10]....
        /*0054*/ 	.word	0xffffffff


	//   ....[11]....
        /*0058*/ 	.word	0xffffffff


	//   ....[12]....
        /*005c*/ 	.word	0xffffffff


	//   ....[13]....
        /*0060*/ 	.word	0xffffffff


	//   ....[14]....
        /*0064*/ 	.word	0xffffffff


	//   ....[15]....
        /*0068*/ 	.word	0xffffffff


	//   ....[16]....
        /*006c*/ 	.word	0xffffffff


	//----- nvinfo : EIATTR_COOP_GROUP_INSTR_OFFSETS
	.align		4
.L_3323:
        /*0070*/ 	.byte	0x04, 0x28
        /*0072*/ 	.short	(.L_3325 - .L_3324)


	//   ....[0]....
.L_3324:
        /*0074*/ 	.word	0x000007e0


	//   ....[1]....
        /*0078*/ 	.word	0x00000870


	//   ....[2]....
        /*007c*/ 	.word	0x000032a0


	//   ....[3]....
        /*0080*/ 	.word	0x00003940


	//   ....[4]....
        /*0084*/ 	.word	0x00003950


	//   ....[5]....
        /*0088*/ 	.word	0x000039a0


	//   ....[6]....
        /*008c*/ 	.word	0x000039b0


	//   ....[7]....
        /*0090*/ 	.word	0x000039f0


	//   ....[8]....
        /*0094*/ 	.word	0x00003a10


	//   ....[9]....
        /*0098*/ 	.word	0x00003a60


	//   ....[10]....
        /*009c*/ 	.word	0x00003a90


	//   ....[11]....
        /*00a0*/ 	.word	0x00003ad0


	//   ....[12]....
        /*00a4*/ 	.word	0x00003af0


	//   ....[13]....
        /*00a8*/ 	.word	0x00003b20


	//   ....[14]....
        /*00ac*/ 	.word	0x00003bd0


	//   ....[15]....
        /*00b0*/ 	.word	0x00003be0


	//   ....[16]....
        /*00b4*/ 	.word	0x00004230


	//----- nvinfo : EIATTR_VRC_CTA_INIT_COUNT
	.align		4
.L_3325:
        /*00b8*/ 	.byte	0x02, 0x4a
	.zero		1
	.zero		1


	//----- nvinfo : EIATTR_EXIT_INSTR_OFFSETS
	.align		4
        /*00bc*/ 	.byte	0x04, 0x1c
        /*00be*/ 	.short	(.L_3327 - .L_3326)


	//   ....[0]....
.L_3326:
        /*00c0*/ 	.word	0x00000400


	//   ....[1]....
        /*00c4*/ 	.word	0x00004360


	//----- nvinfo : EIATTR_MAX_THREADS
	.align		4
.L_3327:
        /*00c8*/ 	.byte	0x04, 0x05
        /*00ca*/ 	.short	(.L_3329 - .L_3328)
.L_3328:
        /*00cc*/ 	.word	0x00000020
        /*00d0*/ 	.word	0x00000001
        /*00d4*/ 	.word	0x00000001


	//----- nvinfo : EIATTR_CRS_STACK_SIZE
	.align		4
.L_3329:
        /*00d8*/ 	.byte	0x04, 0x1e
        /*00da*/ 	.short	(.L_3331 - .L_3330)
.L_3330:
        /*00dc*/ 	.word	0x00000000


	//----- nvinfo : EIATTR_CBANK_PARAM_SIZE
	.align		4
.L_3331:
        /*00e0*/ 	.byte	0x03, 0x19
        /*00e2*/ 	.short	0x0118


	//----- nvinfo : EIATTR_PARAM_CBANK
	.align		4
        /*00e4*/ 	.byte	0x04, 0x0a
        /*00e6*/ 	.short	(.L_3333 - .L_3332)
	.align		4
.L_3332:
        /*00e8*/ 	.word	index@(.nv.constant0._Z25selective_scan_fwd_kernelI32Selective_Scan_fwd_kernel_traitsILi32ELi16ELi1ELb1ELb1ELb1ELb0EN3c104HalfEfEEv13SSMParamsBase)
        /*00ec*/ 	.short	0x0380
        /*00ee*/ 	.short	0x0118


	//----- nvinfo : EIATTR_SW_WAR
	.align		4
.L_3333:
        /*00f0*/ 	.byte	0x04, 0x36
        /*00f2*/ 	.short	(.L_3335 - .L_3334)
.L_3334:
        /*00f4*/ 	.word	0x00000008
.L_3335:


//--------------------- .nv.info._Z25selective_scan_fwd_kernelI32Selective_Scan_fwd_kernel_traitsILi32ELi16ELi1ELb1ELb1ELb1ELb1EN3c104HalfEfEEv13SSMParamsBase --------------------------
	.section	.nv.info._Z25selective_scan_fwd_kernelI32Selective_Scan_fwd_kernel_traitsILi32ELi16ELi1ELb1ELb1ELb1ELb1EN3c104HalfEfEEv13SSMParamsBase,"",@"SHT_CUDA_INFO"
	.sectionflags	@""
	.align	4


	//----- nvinfo : EIATTR_CUDA_API_VERSION
	.align		4
        /*0000*/ 	.byte	0x04, 0x37
        /*0002*/ 	.short	(.L_3337 - .L_3336)
.L_3336:
        /*0004*/ 	.word	0x00000082


	//----- nvinfo : EIATTR_KPARAM_INFO
	.align		4
.L_3337:
        /*0008*/ 	.byte	0x04, 0x17
        /*000a*/ 	.short	(.L_3339 - .L_3338)
.L_3338:
        /*000c*/ 	.word	0x00000000
        /*0010*/ 	.short	0x0000
        /*0012*/ 	.short	0x0000
        /*0014*/ 	.byte	0x00, 0xf0, 0x61, 0x04


	//----- nvinfo : EIATTR_SPARSE_MMA_MASK
	.align		4
.L_3339:
        /*0018*/ 	.byte	0x03, 0x50
        /*001a*/ 	.short	0x0000


	//----- nvinfo : EIATTR_MAXREG_COUNT
	.align		4
        /*001c*/ 	.byte	0x03, 0x1b
        /*001e*/ 	.short	0x00ff


	//----- nvinfo : EIATTR_NUM_BARRIERS
	.align		4
        /*0020*/ 	.byte	0x02, 0x4c
        /*0022*/ 	.byte	0x01
	.zero		1


	//----- nvinfo : EIATTR_MERCURY_ISA_VERSION
	.align		4
        /*0024*/ 	.byte	0x03, 0x5f
        /*0026*/ 	.short	0x0101


	//----- nvinfo : EIATTR_COOP_GROUP_MASK_REGIDS
	.align		4
        /*0028*/ 	.byte	0x04, 0x29
        /*002a*/ 	.short	(.L_3341 - .L_3340)


	//   ....[0]....
.L_3340:
        /*002c*/ 	.word	0xffffffff


	//   ....[1]....
        /*0030*/ 	.word	0xffffffff


	//   ....[2]....
        /*0034*/ 	.word	0xffffffff


	//   ....[3]....
        /*0038*/ 	.word	0xffffffff


	//   ....[4]....
        /*003c*/ 	.word	0xffffffff


	//   ....[5]....
        /*0040*/ 	.word	0xffffffff


	//   ....[6]....
        /*0044*/ 	.word	0xffffffff


	//   ....[7]....
        /*0048*/ 	.word	0xffffffff


	//   ....[8]....
        /*004c*/ 	.word	0xffffffff


	//   ....[9]....
        /*0050*/ 	.word	0xffffffff


	//   ....[10]....
        /*0054*/ 	.word	0xffffffff


	//   ....[11]....
        /*0058*/ 	.word	0xffffffff


	//   ....[12]....
        /*005c*/ 	.word	0xffffffff


	//   ....[13]....
        /*0060*/ 	.word	0xffffffff


	//   ....[14]....
        /*0064*/ 	.word	0xffffffff


	//   ....[15]....
        /*0068*/ 	.word	0xffffffff


	//   ....[16]....
        /*006c*/ 	.word	0xffffffff


	//   ....[17]....
        /*0070*/ 	.word	0xffffffff


	//   ....[18]....
        /*0074*/ 	.word	0xffffffff


	//----- nvinfo : EIATTR_COOP_GROUP_INSTR_OFFSETS
	.align		4
.L_3341:
        /*0078*/ 	.byte	0x04, 0x28
        /*007a*/ 	.short	(.L_3343 - .L_3342)


	//   ....[0]....
.L_3342:
        /*007c*/ 	.word	0x000007f0


	//   ....[1]....
        /*0080*/ 	.word	0x00000880


	//   ....[2]....
        /*0084*/ 	.word	0x000032b0


	//   ....[3]....
        /*0088*/ 	.word	0x00003950


	//   ....[4]....
        /*008c*/ 	.word	0x00003960


	//   ....[5]....
        /*0090*/ 	.word	0x000039b0


	//   ....[6]....
        /*0094*/ 	.word	0x000039c0


	//   ....[7]....
        /*0098*/ 	.word	0x00003a00


	//   ....[8]....
        /*009c*/ 	.word	0x00003a20


	//   ....[9]....
        /*00a0*/ 	.word	0x00003a70


	//   ....[10]....
        /*00a4*/ 	.word	0x00003aa0


	//   ....[11]....
        /*00a8*/ 	.word	0x00003ae0


	//   ....[12]....
        /*00ac*/ 	.word	0x00003b00


	//   ....[13]....
        /*00b0*/ 	.word	0x00003b30


	//   ....[14]....
        /*00b4*/ 	.word	0x00003be0


	//   ....[15]....
        /*00b8*/ 	.word	0x00003bf0


	//   ....[16]....
        /*00bc*/ 	.word	0x000041f0


	//   ....[17]....
        /*00c0*/ 	.word	0x00004450


	//   ....[18]....
        /*00c4*/ 	.word	0x00004cf0


	//----- nvinfo : EIATTR_VRC_CTA_INIT_COUNT
	.align		4
.L_3343:
        /*00c8*/ 	.byte	0x02, 0x4a
	.zero		1
	.zero		1


	//----- nvinfo : EIATTR_EXIT_INSTR_OFFSETS
	.align		4
        /*00cc*/ 	.byte	0x04, 0x1c
        /*00ce*/ 	.short	(.L_3345 - .L_3344)


	//   ....[0]....
.L_3344:
        /*00d0*/ 	.word	0x00000410


	//   ....[1]....
        /*00d4*/ 	.word	0x00004d50


	//----- nvinfo : EIATTR_MAX_THREADS
	.align		4
.L_3345:
        /*00d8*/ 	.byte	0x04, 0x05
        /*00da*/ 	.short	(.L_3347 - .L_3346)
.L_3346:
        /*00dc*/ 	.word	0x00000020
        /*00e0*/ 	.word	0x00000001
        /*00e4*/ 	.word	0x00000001


	//----- nvinfo : EIATTR_CRS_STACK_SIZE
	.align		4
.L_3347:
        /*00e8*/ 	.byte	0x04, 0x1e
        /*00ea*/ 	.short	(.L_3349 - .L_3348)
.L_3348:
        /*00ec*/ 	.word	0x00000000


	//----- nvinfo : EIATTR_CBANK_PARAM_SIZE
	.align		4
.L_3349:
        /*00f0*/ 	.byte	0x03, 0x19
        /*00f2*/ 	.short	0x0118


	//----- nvinfo : EIATTR_PARAM_CBANK
	.align		4
        /*00f4*/ 	.byte	0x04, 0x0a
        /*00f6*/ 	.short	(.L_3351 - .L_3350)
	.align		4
.L_3350:
        /*00f8*/ 	.word	index@(.nv.constant0._Z25selective_scan_fwd_kernelI32Selective_Scan_fwd_kernel_traitsILi32ELi16ELi1ELb1ELb1ELb1ELb1EN3c104HalfEfEEv13SSMParamsBase)
        /*00fc*/ 	.short	0x0380
        /*00fe*/ 	.short	0x0118


	//----- nvinfo : EIATTR_SW_WAR
	.align		4
.L_3351:
        /*0100*/ 	.byte	0x04, 0x36
        /*0102*/ 	.short	(.L_3353 - .L_3352)
.L_3352:
        /*0104*/ 	.word	0x00000008
.L_3353:


//--------------------- .nv.info._Z25selective_scan_fwd_kernelI32Selective_Scan_fwd_kernel_traitsILi32ELi8ELi1ELb0ELb0ELb0ELb0EN3c104HalfEfEEv13SSMParamsBase --------------------------
	.section	.nv.info._Z25selective_scan_fwd_kernelI32Selective_Scan_fwd_kernel_traitsILi32ELi8ELi1ELb0ELb0ELb0ELb0EN3c104HalfEfEEv13SSMParamsBase,"",@"SHT_CUDA_INFO"
	.sectionflags	@""
	.align	4


	//----- nvinfo : EIATTR_CUDA_API_VERSION
	.align		4
        /*0000*/ 	.byte	0x04, 0x37
        /*0002*/ 	.short	(.L_3355 - .L_3354)
.L_3354:
        /*0004*/ 	.word	0x00000082


	//----- nvinfo : EIATTR_KPARAM_INFO
	.align		4
.L_3355:
        /*0008*/ 	.byte	0x04, 0x17
        /*000a*/ 	.short	(.L_3357 - .L_3356)
.L_3356:
        /*000c*/ 	.word	0x00000000
        /*0010*/ 	.short	0x0000
        /*0012*/ 	.short	0x0000
        /*0014*/ 	.byte	0x00, 0xf0, 0x61, 0x04


	//----- nvinfo : EIATTR_SPARSE_MMA_MASK
	.align		4
.L_3357:
        /*0018*/ 	.byte	0x03, 0x50
        /*001a*/ 	.short	0x0000


	//----- nvinfo : EIATTR_MAXREG_COUNT
	.align		4
        /*001c*/ 	.byte	0x03, 0x1b
        /*001e*/ 	.short	0x00ff


	//----- nvinfo : EIATTR_NUM_BARRIERS
	.align		4
        /*0020*/ 	.byte	0x02, 0x4c
        /*0022*/ 	.byte	0x01
	.zero		1


	//----- nvinfo : EIATTR_MERCURY_ISA_VERSION
	.align		4
        /*0024*/ 	.byte	0x03, 0x5f
        /*0026*/ 	.short	0x0101


	//----- nvinfo : EIATTR_COOP_GROUP_MASK_REGIDS
	.align		4
        /*0028*/ 	.byte	0x04, 0x29
        /*002a*/ 	.short	(.L_3359 - .L_3358)


	//   ....[0]....
.L_3358:
        /*002c*/ 	.word	0xffffffff


	//   ....[1]....
        /*0030*/ 	.word	0xffffffff


	//   ....[2]....
        /*0034*/ 	.word	0xffffffff


	//   ....[3]....
        /*0038*/ 	.word	0xffffffff


	//   ....[4]....
        /*003c*/ 	.word	0xffffffff


	//   ....[5]....
        /*0040*/ 	.word	0xffffffff


	//   ....[6]....
        /*0044*/ 	.word	0xffffffff


	//   ....[7]....
        /*0048*/ 	.word	0xffffffff


	//   ....[8]....
        /*004c*/ 	.word	0xffffffff


	//   ....[9]....
        /*0050*/ 	.word	0xffffffff


	//   ....[10]....
        /*0054*/ 	.word	0xffffffff


	//   ....[11]....
        /*0058*/ 	.word	0xffffffff


	//   ....[12]....
        /*005c*/ 	.word	0xffffffff


	//   ....[13]....
        /*0060*/ 	.word	0xffffffff


	//   ....[14]....
        /*0064*/ 	.word	0xffffffff


	//----- nvinfo : EIATTR_COOP_GROUP_INSTR_OFFSETS
	.align		4
.L_3359:
        /*0068*/ 	.byte	0x04, 0x28
        /*006a*/ 	.short	(.L_3361 - .L_3360)


	//   ....[0]....
.L_3360:
        /*006c*/ 	.word	0x00000b20


	//   ....[1]....
        /*0070*/ 	.word	0x00000d30


	//   ....[2]....
        /*0074*/ 	.word	0x000026a0


	//   ....[3]....
        /*0078*/ 	.word	0x000026f0


	//   ....[4]....
        /*007c*/ 	.word	0x00002730


	//   ....[5]....
        /*0080*/ 	.word	0x00002750


	//   ....[6]....
        /*0084*/ 	.word	0x00002790


	//   ....[7]....
        /*0088*/ 	.word	0x000027b0


	//   ....[8]....
        /*008c*/ 	.word	0x00002800


	//   ....[9]....
        /*0090*/ 	.word	0x00002810


	//   ....[10]....
        /*0094*/ 	.word	0x00002860


	//   ....[11]....
        /*0098*/ 	.word	0x00002870


	//   ....[12]....
        /*009c*/ 	.word	0x000029d0


	//   ....[13]....
        /*00a0*/ 	.word	0x000029f0


	//   ....[14]....
        /*00a4*/ 	.word	0x00002e30


	//----- nvinfo : EIATTR_VRC_CTA_INIT_COUNT
	.align		4
.L_3361:
        /*00a8*/ 	.byte	0x02, 0x4a
	.zero		1
	.zero		1


	//----- nvinfo : EIATTR_EXIT_INSTR_OFFSETS
	.align		4
        /*00ac*/ 	.byte	0x04, 0x1c
        /*00ae*/ 	.short	(.L_3363 - .L_3362)


	//   ....[0]....
.L_3362:
        /*00b0*/ 	.word	0x00000210


	//   ....[1]....
        /*00b4*/ 	.word	0x000030b0


	//----- nvinfo : EIATTR_MAX_THREADS
	.align		4
.L_3363:
        /*00b8*/ 	.byte	0x04, 0x05
        /*00ba*/ 	.short	(.L_3365 - .L_3364)
.L_3364:
        /*00bc*/ 	.word	0x00000020
        /*00c0*/ 	.word	0x00000001
        /*00c4*/ 	.word	0x00000001


	//----- nvinfo : EIATTR_CRS_STACK_SIZE
	.align		4
.L_3365:
        /*00c8*/ 	.byte	0x04, 0x1e
        /*00ca*/ 	.short	(.L_3367 - .L_3366)
.L_3366:
        /*00cc*/ 	.word	0x00000000


	//----- nvinfo : EIATTR_CBANK_PARAM_SIZE
	.align		4
.L_3367:
        /*00d0*/ 	.byte	0x03, 0x19
        /*00d2*/ 	.short	0x0118


	//----- nvinfo : EIATTR_PARAM_CBANK
	.align		4
        /*00d4*/ 	.byte	0x04, 0x0a
        /*00d6*/ 	.short	(.L_3369 - .L_3368)
	.align		4
.L_3368:
        /*00d8*/ 	.word	index@(.nv.constant0._Z25selective_scan_fwd_kernelI32Selective_Scan_fwd_kernel_traitsILi32ELi8ELi1ELb0ELb0ELb0ELb0EN3c104HalfEfEEv13SSMParamsBase)
        /*00dc*/ 	.short	0x0380
        /*00de*/ 	.short	0x0118


	//----- nvinfo : EIATTR_SW_WAR
	.align		4
.L_3369:
        /*00e0*/ 	.byte	0x04, 0x36
        /*00e2*/ 	.short	(.L_3371 - .L_3370)
.L_3370:
        /*00e4*/ 	.word	0x00000008
.L_3371:


//--------------------- .nv.info._Z25selective_scan_fwd_kernelI32Selective_Scan_fwd_kernel_traitsILi32ELi8ELi1ELb0ELb0ELb0ELb1EN3c104HalfEfEEv13SSMParamsBase --------------------------
	.section	.nv.info._Z25selective_scan_fwd_kernelI32Selective_Scan_fwd_kernel_traitsILi32ELi8ELi1ELb0ELb0ELb0ELb1EN3c104HalfEfEEv13SSMParamsBase,"",@"SHT_CUDA_INFO"
	.sectionflags	@""
	.align	4


	//----- nvinfo : EIATTR_CUDA_API_VERSION
	.align		4
        /*0000*/ 	.byte	0x04, 0x37
        /*0002*/ 	.short	(.L_3373 - .L_3372)
.L_3372:
        /*0004*/ 	.word	0x00000082


	//----- nvinfo : EIATTR_KPARAM_INFO
	.align		4
.L_3373:
        /*0008*/ 	.byte	0x04, 0x17
        /*000a*/ 	.short	(.L_3375 - .L_3374)
.L_3374:
        /*000c*/ 	.word	0x00000000
        /*0010*/ 	.short	0x0000
        /*0012*/ 	.short	0x0000
        /*0014*/ 	.byte	0x00, 0xf0, 0x61, 0x04


	//----- nvinfo : EIATTR_SPARSE_MMA_MASK
	.align		4
.L_3375:
        /*0018*/ 	.byte	0x03, 0x50
        /*001a*/ 	.short	0x0000


	//----- nvinfo : EIATTR_MAXREG_COUNT
	.align		4
        /*001c*/ 	.byte	0x03, 0x1b
        /*001e*/ 	.short	0x00ff


	//----- nvinfo : EIATTR_NUM_BARRIERS
	.align		4
        /*0020*/ 	.byte	0x02, 0x4c
        /*0022*/ 	.byte	0x01
	.zero		1


	//----- nvinfo : EIATTR_MERCURY_ISA_VERSION
	.align		4
        /*0024*/ 	.byte	0x03, 0x5f
        /*0026*/ 	.short	0x0101


	//----- nvinfo : EIATTR_COOP_GROUP_MASK_REGIDS
	.align		4
        /*0028*/ 	.byte	0x04, 0x29
        /*002a*/ 	.short	(.L_3377 - .L_3376)


	//   ....[0]....
.L_3376:
        /*002c*/ 	.word	0xffffffff


	//   ....[1]....
        /*0030*/ 	.word	0xffffffff


	//   ....[2]....
        /*0034*/ 	.word	0xffffffff


	//   ....[3]....
        /*0038*/ 	.word	0xffffffff


	//   ....[4]....
        /*003c*/ 	.word	0xffffffff


	//   ....[5]....
        /*0040*/ 	.word	0xffffffff


	//   ....[6]....
        /*0044*/ 	.word	0xffffffff


	//   ....[7]....
        /*0048*/ 	.word	0xffffffff


	//   ....[8]....
        /*004c*/ 	.word	0xffffffff


	//   ....[9]....
        /*0050*/ 	.word	0xffffffff


	//   ....[10]....
        /*0054*/ 	.word	0xffffffff


	//   ....[11]....
        /*0058*/ 	.word	0xffffffff


	//   ....[12]....
        /*005c*/ 	.word	0xffffffff


	//   ....[13]....
        /*0060*/ 	.word	0xffffffff


	//   ....[14]....
        /*0064*/ 	.word	0xffffffff


	//   ....[15]....
        /*0068*/ 	.word	0xffffffff


	//   ....[16]....
        /*006c*/ 	.word	0xffffffff


	//----- nvinfo : EIATTR_COOP_GROUP_INSTR_OFFSETS
	.align		4
.L_3377:
        /*0070*/ 	.byte	0x04, 0x28
        /*0072*/ 	.short	(.L_3379 - .L_3378)


	//   ....[0]....
.L_3378:
        /*0074*/ 	.word	0x00000bf0


	//   ....[1]....
        /*0078*/ 	.word	0x00000e10


	//   ....[2]....
        /*007c*/ 	.word	0x00002790


	//   ....[3]....
        /*0080*/ 	.word	0x000027e0


	//   ....[4]....
        /*0084*/ 	.word	0x00002820


	//   ....[5]....
        /*0088*/ 	.word	0x00002840


	//   ....[6]....
        /*008c*/ 	.word	0x00002880


	//   ....[7]....
        /*0090*/ 	.word	0x000028a0


	//   ....[8]....
        /*0094*/ 	.word	0x000028f0


	//   ....[9]....
        /*0098*/ 	.word	0x00002900


	//   ....[10]....
        /*009c*/ 	.word	0x00002950


	//   ....[11]....
        /*00a0*/ 	.word	0x00002960


	//   ....[12]....
        /*00a4*/ 	.word	0x00002ac0


	//   ....[13]....
        /*00a8*/ 	.word	0x00002ae0


	//   ....[14]....
        /*00ac*/ 	.word	0x00002f60


	//   ....[15]....
        /*00b0*/ 	.word	0x00003390


	//   ....[16]....
        /*00b4*/ 	.word	0x000038c0


	//----- nvinfo : EIATTR_VRC_CTA_INIT_COUNT
	.align		4
.L_3379:
        /*00b8*/ 	.byte	0x02, 0x4a
	.zero		1
	.zero		1


	//----- nvinfo : EIATTR_EXIT_INSTR_OFFSETS
	.align		4
        /*00bc*/ 	.byte	0x04, 0x1c
        /*00be*/ 	.short	(.L_3381 - .L_3380)


	//   ....[0]....
.L_3380:
        /*00c0*/ 	.word	0x00000220


	//   ....[1]....
        /*00c4*/ 	.word	0x00003b40


	//----- nvinfo : EIATTR_MAX_THREADS
	.align		4
.L_3381:
        /*00c8*/ 	.byte	0x04, 0x05
        /*00ca*/ 	.short	(.L_3383 - .L_3382)
.L_3382:
        /*00cc*/ 	.word	0x00000020
        /*00d0*/ 	.word	0x00000001
        /*00d4*/ 	.word	0x00000001


	//----- nvinfo : EIATTR_CRS_STACK_SIZE
	.align		4
.L_3383:
        /*00d8*/ 	.byte	0x04, 0x1e
        /*00da*/ 	.short	(.L_3385 - .L_3384)
.L_3384:
        /*00dc*/ 	.word	0x00000000


	//----- nvinfo : EIATTR_CBANK_PARAM_SIZE
	.align		4
.L_3385:
        /*00e0*/ 	.byte	0x03, 0x19
        /*00e2*/ 	.short	0x0118


	//----- nvinfo : EIATTR_PARAM_CBANK
	.align		4
        /*00e4*/ 	.byte	0x04, 0x0a
        /*00e6*/ 	.short	(.L_3387 - .L_3386)
	.align		4
.L_3386:
        /*00e8*/ 	.word	index@(.nv.constant0._Z25selective_scan_fwd_kernelI32Selective_Scan_fwd_kernel_traitsILi32ELi8ELi1ELb0ELb0ELb0ELb1EN3c104HalfEfEEv13SSMParamsBase)
        /*00ec*/ 	.short	0x0380
        /*00ee*/ 	.short	0x0118


	//----- nvinfo : EIATTR_SW_WAR
	.align		4
.L_3387:
        /*00f0*/ 	.byte	0x04, 0x36
        /*00f2*/ 	.short	(.L_3389 - .L_3388)
.L_3388:
        /*00f4*/ 	.word	0x00000008
.L_3389:


//--------------------- .nv.info._Z25selective_scan_fwd_kernelI32Selective_Scan_fwd_kernel_traitsILi32ELi8ELi1ELb0ELb0ELb1ELb0EN3c104HalfEfEEv13SSMParamsBase --------------------------
	.section	.nv.info._Z25selective_scan_fwd_kernelI32Selective_Scan_fwd_kernel_traitsILi32ELi8ELi1ELb0ELb0ELb1ELb0EN3c104HalfEfEEv13SSMParamsBase,"",@"SHT_CUDA_INFO"
	.sectionflags	@""
	.align	4


	//----- nvinfo : EIATTR_CUDA_API_VERSION
	.align		4
        /*0000*/ 	.byte	0x04, 0x37
        /*0002*/ 	.short	(.L_3391 - .L_3390)
.L_3390:
        /*0004*/ 	.word	0x00000082


	//----- nvinfo : EIATTR_KPARAM_INFO
	.align		4
.L_3391:
        /*0008*/ 	.byte	0x04, 0x17
        /*000a*/ 	.short	(.L_3393 - .L_3392)
.L_3392:
        /*000c*/ 	.word	0x00000000
        /*0010*/ 	.short	0x0000
        /*0012*/ 	.short	0x0000
        /*0014*/ 	.byte	0x00, 0xf0, 0x61, 0x04


	//----- nvinfo : EIATTR_SPARSE_MMA_MASK
	.align		4
.L_3393:
        /*0018*/ 	.byte	0x03, 0x50
        /*001a*/ 	.short	0x0000


	//----- nvinfo : EIATTR_MAXREG_COUNT
	.align		4
        /*001c*/ 	.byte	0x03, 0x1b
        /*001e*/ 	.short	0x00ff


	//----- nvinfo : EIATTR_NUM_BARRIERS
	.align		4
        /*0020*/ 	.byte	0x02, 0x4c
        /*0022*/ 	.byte	0x01
	.zero		1


	//----- nvinfo : EIATTR_MERCURY_ISA_VERSION
	.align		4
        /*0024*/ 	.byte	0x03, 0x5f
        /*0026*/ 	.short	0x0101


	//----- nvinfo : EIATTR_COOP_GROUP_MASK_REGIDS
	.align		4
        /*0028*/ 	.byte	0x04, 0x29
        /*002a*/ 	.short	(.L_3395 - .L_3394)


	//   ....[0]....
.L_3394:
        /*002c*/ 	.word	0xffffffff


	//   ....[1]....
        /*0030*/ 	.word	0xffffffff


	//   ....[2]....
        /*0034*/ 	.word	0xffffffff


	//   ....[3]....
        /*0038*/ 	.word	0xffffffff


	//   ....[4]....
        /*003c*/ 	.word	0xffffffff


	//   ....[5]....
        /*0040*/ 	.word	0xffffffff


	//   ....[6]....
        /*0044*/ 	.word	0xffffffff


	//   ....[7]....
        /*0048*/ 	.word	0xffffffff


	//   ....[8]....
        /*004c*/ 	.word	0xffffffff


	//   ....[9]....
        /*0050*/ 	.word	0xffffffff


	//   ....[10]....
        /*0054*/ 	.word	0xffffffff


	//   ....[11]....
        /*0058*/ 	.word	0xffffffff


	//   ....[12]....
        /*005c*/ 	.word	0xffffffff


	//   ....[13]....
        /*0060*/ 	.word	0xffffffff


	//   ....[14]....
        /*0064*/ 	.word	0xffffffff


	//   ....[15]....
        /*0068*/ 	.word	0xffffffff


	//----- nvinfo : EIATTR_COOP_GROUP_INSTR_OFFSETS
	.align		4
.L_3395:
        /*006c*/ 	.byte	0x04, 0x28
        /*006e*/ 	.short	(.L_3397 - .L_3396)


	//   ....[0]....
.L_3396:
        /*0070*/ 	.word	0x00000d00


	//   ....[1]....
        /*0074*/ 	.word	0x00000f10


	//   ....[2]....
        /*0078*/ 	.word	0x00002870


	//   ....[3]....
        /*007c*/ 	.word	0x00002b30


	//   ....[4]....
        /*0080*/ 	.word	0x00002b80


	//   ....[5]....
        /*0084*/ 	.word	0x00002bc0


	//   ....[6]....
        /*0088*/ 	.word	0x00002be0


	//   ....[7]....
        /*008c*/ 	.word	0x00002c20


	//   ....[8]....
        /*0090*/ 	.word	0x00002c40


	//   ....[9]....
        /*0094*/ 	.word	0x00002c90


	//   ....[10]....
        /*0098*/ 	.word	0x00002ca0


	//   ....[11]....
        /*009c*/ 	.word	0x00002d40


	//   ....[12]....
        /*00a0*/ 	.word	0x00002d50


	//   ....[13]....
        /*00a4*/ 	.word	0x00002e40


	//   ....[14]....
        /*00a8*/ 	.word	0x00002e60


	//   ....[15]....
        /*00ac*/ 	.word	0x00003370


	//----- nvinfo : EIATTR_VRC_CTA_INIT_COUNT
	.align		4
.L_3397:
        /*00b0*/ 	.byte	0x02, 0x4a
	.zero		1
	.zero		1


	//----- nvinfo : EIATTR_EXIT_INSTR_OFFSETS
	.align		4
        /*00b4*/ 	.byte	0x04, 0x1c
        /*00b6*/ 	.short	(.L_3399 - .L_3398)


	//   ....[0]....
.L_3398:
        /*00b8*/ 	.word	0x00000370


	//   ....[1]....
        /*00bc*/ 	.word	0x00003610


	//----- nvinfo : EIATTR_MAX_THREADS
	.align		4
.L_3399:
        /*00c0*/ 	.byte	0x04, 0x05
        /*00c2*/ 	.short	(.L_3401 - .L_3400)
.L_3400:
        /*00c4*/ 	.word	0x00000020
        /*00c8*/ 	.word	0x00000001
        /*00cc*/ 	.word	0x00000001


	//----- nvinfo : EIATTR_CRS_STACK_SIZE
	.align		4
.L_3401:
        /*00d0*/ 	.byte	0x04, 0x1e
        /*00d2*/ 	.short	(.L_3403 - .L_3402)
.L_3402:
        /*00d4*/ 	.word	0x00000000


	//----- nvinfo : EIATTR_CBANK_PARAM_SIZE
	.align		4
.L_3403:
        /*00d8*/ 	.byte	0x03, 0x19
        /*00da*/ 	.short	0x0118


	//----- nvinfo : EIATTR_PARAM_CBANK
	.align		4
        /*00dc*/ 	.byte	0x04, 0x0a
        /*00de*/ 	.short	(.L_3405 - .L_3404)
	.align		4
.L_3404:
        /*00e0*/ 	.word	index@(.nv.constant0._Z25selective_scan_fwd_kernelI32Selective_Scan_fwd_kernel_traitsILi32ELi8ELi1ELb0ELb0ELb1ELb0EN3c104HalfEfEEv13SSMParamsBase)
        /*00e4*/ 	.short	0x0380
        /*00e6*/ 	.short	0x0118


	//----- nvinfo : EIATTR_SW_WAR
	.align		4
.L_3405:
        /*00e8*/ 	.byte	0x04, 0x36
        /*00ea*/ 	.short	(.L_3407 - .L_3406)
.L_3406:
        /*00ec*/ 	.word	0x00000008
.L_3407:


//--------------------- .nv.info._Z25selective_scan_fwd_kernelI32Selective_Scan_fwd_kernel_traitsILi32ELi8ELi1ELb0ELb0ELb1ELb1EN3c104HalfEfEEv13SSMParamsBase --------------------------
	.section	.nv.info._Z25selective_scan_fwd_kernelI32Selective_Scan_fwd_kernel_traitsILi32ELi8ELi1ELb0ELb0ELb1ELb1EN3c104HalfEfEEv13SSMParamsBase,"",@"SHT_CUDA_INFO"
	.sectionflags	@""
	.align	4


	//----- nvinfo : EIATTR_CUDA_API_VERSION
	.align		4
        /*0000*/ 	.byte	0x04, 0x37
        /*0002*/ 	.short	(.L_3409 - .L_3408)
.L_3408:
        /*0004*/ 	.word	0x00000082


	//----- nvinfo : EIATTR_KPARAM_INFO
	.align		4
.L_3409:
        /*0008*/ 	.byte	0x04, 0x17
        /*000a*/ 	.short	(.L_3411 - .L_3410)
.L_3410:
        /*000c*/ 	.word	0x00000000
        /*0010*/ 	.short	0x0000
        /*0012*/ 	.short	0x0000
        /*0014*/ 	.byte	0x00, 0xf0, 0x61, 0x04


	//----- nvinfo : EIATTR_SPARSE_MMA_MASK
	.align		4
.L_3411:
        /*0018*/ 	.byte	0x03, 0x50
        /*001a*/ 	.short	0x0000


	//----- nvinfo : EIATTR_MAXREG_COUNT
	.align		4
        /*001c*/ 	.byte	0x03, 0x1b
        /*001e*/ 	.short	0x00ff


	//----- nvinfo : EIATTR_NUM_BARRIERS
	.align		4
        /*0020*/ 	.byte	0x02, 0x4c
        /*0022*/ 	.byte	0x01
	.zero		1


	//----- nvinfo : EIATTR_MERCURY_ISA_VERSION
	.align		4
        /*0024*/ 	.byte	0x03, 0x5f
        /*0026*/ 	.short	0x0101


	//----- nvinfo : EIATTR_COOP_GROUP_MASK_REGIDS
	.align		4
        /*0028*/ 	.byte	0x04, 0x29
        /*002a*/ 	.short	(.L_3413 - .L_3412)


	//   ....[0]....
.L_3412:
        /*002c*/ 	.word	0xffffffff


	//   ....[1]....
        /*0030*/ 	.word	0xffffffff


	//   ....[2]....
        /*0034*/ 	.word	0xffffffff


	//   ....[3]....
        /*0038*/ 	.word	0xffffffff


	//   ....[4]....
        /*003c*/ 	.word	0xffffffff


	//   ....[5]....
        /*0040*/ 	.word	0xffffffff


	//   ....[6]....
        /*0044*/ 	.word	0xffffffff


	//   ....[7]....
        /*0048*/ 	.word	0xffffffff


	//   ....[8]....
        /*004c*/ 	.word	0xffffffff


	//   ....[9]....
        /*0050*/ 	.word	0xffffffff


	//   ....[10]....
        /*0054*/ 	.word	0xffffffff


	//   ....[11]....
        /*0058*/ 	.word	0xffffffff


	//   ....[12]....
        /*005c*/ 	.word	0xffffffff


	//   ....[13]....
        /*0060*/ 	.word	0xffffffff


	//   ....[14]....
        /*0064*/ 	.word	0xffffffff


	//   ....[15]....
        /*0068*/ 	.word	0xffffffff


	//   ....[16]....
        /*006c*/ 	.word	0xffffffff


	//   ....[17]....
        /*0070*/ 	.word	0xffffffff


	//----- nvinfo : EIATTR_COOP_GROUP_INSTR_OFFSETS
	.align		4
.L_3413:
        /*0074*/ 	.byte	0x04, 0x28
        /*0076*/ 	.short	(.L_3415 - .L_3414)


	//   ....[0]....
.L_3414:
        /*0078*/ 	.word	0x00000c30


	//   ....[1]....
        /*007c*/ 	.word	0x00000e40


	//   ....[2]....
        /*0080*/ 	.word	0x00002820


	//   ....[3]....
        /*0084*/ 	.word	0x00002ae0


	//   ....[4]....
        /*0088*/ 	.word	0x00002b30


	//   ....[5]....
        /*008c*/ 	.word	0x00002b70


	//   ....[6]....
        /*0090*/ 	.word	0x00002b90


	//   ....[7]....
        /*0094*/ 	.word	0x00002bd0


	//   ....[8]....
        /*0098*/ 	.word	0x00002bf0


	//   ....[9]....
        /*009c*/ 	.word	0x00002c40


	//   ....[10]....
        /*00a0*/ 	.word	0x00002c50


	//   ....[11]....
        /*00a4*/ 	.word	0x00002ce0


	//   ....[12]....
        /*00a8*/ 	.word	0x00002cf0


	//   ....[13]....
        /*00ac*/ 	.word	0x00002df0


	//   ....[14]....
        /*00b0*/ 	.word	0x00002e10


	//   ....[15]....
        /*00b4*/ 	.word	0x00003340


	//   ....[16]....
        /*00b8*/ 	.word	0x00003840


	//   ....[17]....
        /*00bc*/ 	.word	0x00003d80


	//----- nvinfo : EIATTR_VRC_CTA_INIT_COUNT
	.align		4
.L_3415:
        /*00c0*/ 	.byte	0x02, 0x4a
	.zero		1
	.zero		1


	//----- nvinfo : EIATTR_EXIT_INSTR_OFFSETS
	.align		4
        /*00c4*/ 	.byte	0x04, 0x1c
        /*00c6*/ 	.short	(.L_3417 - .L_3416)


	//   ....[0]....
.L_3416:
        /*00c8*/ 	.word	0x000003c0


	//   ....[1]....
        /*00cc*/ 	.word	0x00004060


	//----- nvinfo : EIATTR_MAX_THREADS
	.align		4
.L_3417:
        /*00d0*/ 	.byte	0x04, 0x05
        /*00d2*/ 	.short	(.L_3419 - .L_3418)
.L_3418:
        /*00d4*/ 	.word	0x00000020
        /*00d8*/ 	.word	0x00000001
        /*00dc*/ 	.word	0x00000001


	//----- nvinfo : EIATTR_CRS_STACK_SIZE
	.align		4
.L_3419:
        /*00e0*/ 	.byte	0x04, 0x1e
        /*00e2*/ 	.short	(.L_3421 - .L_3420)
.L_3420:
        /*00e4*/ 	.word	0x00000000


	//----- nvinfo : EIATTR_CBANK_PARAM_SIZE
	.align		4
.L_3421:
        /*00e8*/ 	.byte	0x03, 0x19
        /*00ea*/ 	.short	0x0118


	//----- nvinfo : EIATTR_PARAM_CBANK
	.align		4
        /*00ec*/ 	.byte	0x04, 0x0a
        /*00ee*/ 	.short	(.L_3423 - .L_3422)
	.align		4
.L_3422:
        /*00f0*/ 	.word	index@(.nv.constant0._Z25selective_scan_fwd_kernelI32Selective_Scan_fwd_kernel_traitsILi32ELi8ELi1ELb0ELb0ELb1ELb1EN3c104HalfEfEEv13SSMParamsBase)
        /*00f4*/ 	.short	0x0380
        /*00f6*/ 	.short	0x0118


	//----- nvinfo : EIATTR_SW_WAR
	.align		4
.L_3423:
        /*00f8*/ 	.byte	0x04, 0x36
        /*00fa*/ 	.short	(.L_3425 - .L_3424)
.L_3424:
        /*00fc*/ 	.word	0x00000008
.L_3425:


//--------------------- .nv.info._Z25selective_scan_fwd_kernelI32Selective_Scan_fwd_kernel_traitsILi32ELi8ELi1ELb0ELb1ELb0ELb0EN3c104HalfEfEEv13SSMParamsBase --------------------------
	.section	.nv.info._Z25selective_scan_fwd_kernelI32Selective_Scan_fwd_kernel_traitsILi32ELi8ELi1ELb0ELb1ELb0ELb0EN3c104HalfEfEEv13SSMParamsBase,"",@"SHT_CUDA_INFO"
	.sectionflags	@""
	.align	4


	//----- nvinfo : EIATTR_CUDA_API_VERSION
	.align		4
        /*0000*/ 	.byte	0x04, 0x37
        /*0002*/ 	.short	(.L_3427 - .L_3426)
.L_3426:
        /*0004*/ 	.word	0x00000082


	//----- nvinfo : EIATTR_KPARAM_INFO
	.align		4
.L_3427:
        /*0008*/ 	.byte	0x04, 0x17
        /*000a*/ 	.short	(.L_3429 - .L_3428)
.L_3428:
        /*000c*/ 	.word	0x00000000
        /*0010*/ 	.short	0x0000
        /*0012*/ 	.short	0x0000
        /*0014*/ 	.byte	0x00, 0xf0, 0x61, 0x04


	//----- nvinfo : EIATTR_SPARSE_MMA_MASK
	.align		4
.L_3429:
        /*0018*/ 	.byte	0x03, 0x50
        /*001a*/ 	.short	0x0000


	//----- nvinfo : EIATTR_MAXREG_COUNT
	.align		4
        /*001c*/ 	.byte	0x03, 0x1b
        /*001e*/ 	.short	0x00ff


	//----- nvinfo : EIATTR_NUM_BARRIERS
	.align		4
        /*0020*/ 	.byte	0x02, 0x4c
        /*0022*/ 	.byte	0x01
	.zero		1


	//----- nvinfo : EIATTR_MERCURY_ISA_VERSION
	.align		4
        /*0024*/ 	.byte	0x03, 0x5f
        /*0026*/ 	.short	0x0101


	//----- nvinfo : EIATTR_COOP_GROUP_MASK_REGIDS
	.align		4
        /*0028*/ 	.byte	0x04, 0x29
        /*002a*/ 	.short	(.L_3431 - .L_3430)


	//   ....[0]....
.L_3430:
        /*002c*/ 	.word	0xffffffff


	//   ....[1]....
        /*0030*/ 	.word	0xffffffff


	//   ....[2]....
        /*0034*/ 	.word	0xffffffff


	//   ....[3]....
        /*0038*/ 	.word	0xffffffff


	//   ....[4]....
        /*003c*/ 	.word	0xffffffff


	//   ....[5]....
        /*0040*/ 	.word	0xffffffff


	//   ....[6]....
        /*0044*/ 	.word	0xffffffff


	//   ....[7]....
        /*0048*/ 	.word	0xffffffff


	//   ....[8]....
        /*004c*/ 	.word	0xffffffff


	//   ....[9]....
        /*0050*/ 	.word	0xffffffff


	//   ....[10]....
        /*0054*/ 	.word	0xffffffff


	//   ....[11]....
        /*0058*/ 	.word	0xffffffff


	//   ....[12]....
        /*005c*/ 	.word	0xffffffff


	//   ....[13]....
        /*0060*/ 	.word	0xffffffff


	//   ....[14]....
        /*0064*/ 	.word	0xffffffff


	//   ....[15]....
        /*0068*/ 	.word	0xffffffff


	//----- nvinfo : EIATTR_COOP_GROUP_INSTR_OFFSETS
	.align		4
.L_3431:
        /*006c*/ 	.byte	0x04, 0x28
        /*006e*/ 	.short	(.L_3433 - .L_3432)


	//   ....[0]....
.L_3432:
        /*0070*/ 	.word	0x00000d00


	//   ....[1]....
        /*0074*/ 	.word	0x00000f20


	//   ....[2]....
        /*0078*/ 	.word	0x00002790


	//   ....[3]....
        /*007c*/ 	.word	0x00002c30


	//   ....[4]....
        /*0080*/ 	.word	0x00002c80


	//   ....[5]....
        /*0084*/ 	.word	0x00002cc0


	//   ....[6]....
        /*0088*/ 	.word	0x00002ce0


	//   ....[7]....
        /*008c*/ 	.word	0x00002d20


	//   ....[8]....
        /*0090*/ 	.word	0x00002d40


	//   ....[9]....
        /*0094*/ 	.word	0x00002d90


	//   ....[10]....
        /*0098*/ 	.word	0x00002da0


	//   ....[11]....
        /*009c*/ 	.word	0x00002e20


	//   ....[12]....
        /*00a0*/ 	.word	0x00002e30


	//   ....[13]....
        /*00a4*/ 	.word	0x00002f50


	//   ....[14]....
        /*00a8*/ 	.word	0x00002f70


	//   ....[15]....
        /*00ac*/ 	.word	0x00003380


	//----- nvinfo : EIATTR_VRC_CTA_INIT_COUNT
	.align		4
.L_3433:
        /*00b0*/ 	.byte	0x02, 0x4a
	.zero		1
	.zero		1


	//----- nvinfo : EIATTR_EXIT_INSTR_OFFSETS
	.align		4
        /*00b4*/ 	.byte	0x04, 0x1c
        /*00b6*/ 	.short	(.L_3435 - .L_3434)


	//   ....[0]....
.L_3434:
        /*00b8*/ 	.word	0x00000380


	//   ....[1]....
        /*00bc*/ 	.word	0x00003620


	//----- nvinfo : EIATTR_MAX_THREADS
	.align		4
.L_3435:
        /*00c0*/ 	.byte	0x04, 0x05
        /*00c2*/ 	.short	(.L_3437 - .L_3436)
.L_3436:
        /*00c4*/ 	.word	0x00000020
        /*00c8*/ 	.word	0x00000001
        /*00cc*/ 	.word	0x00000001


	//----- nvinfo : EIATTR_CRS_STACK_SIZE
	.align		4
.L_3437:
        /*00d0*/ 	.byte	0x04, 0x1e
        /*00d2*/ 	.short	(.L_3439 - .L_3438)
.L_3438:
        /*00d4*/ 	.word	0x00000000


	//----- nvinfo : EIATTR_CBANK_PARAM_SIZE
	.align		4
.L_3439:
        /*00d8*/ 	.byte	0x03, 0x19
        /*00da*/ 	.short	0x0118


	//----- nvinfo : EIATTR_PARAM_CBANK
	.align		4
        /*00dc*/ 	.byte	0x04, 0x0a
        /*00de*/ 	.short	(.L_3441 - .L_3440)
	.align		4
.L_3440:
        /*00e0*/ 	.word	index@(.nv.constant0._Z25selective_scan_fwd_kernelI32Selective_Scan_fwd_kernel_traitsILi32ELi8ELi1ELb0ELb1ELb0ELb0EN3c104HalfEfEEv13SSMParamsBase)
        /*00e4*/ 	.short	0x0380
        /*00e6*/ 	.short	0x0118


	//----- nvinfo : EIATTR_SW_WAR
	.align		4
.L_3441:
        /*00e8*/ 	.byte	0x04, 0x36
        /*00ea*/ 	.short	(.L_3443 - .L_3442)
.L_3442:
        /*00ec*/ 	.word	0x00000008
.L_3443:


//--------------------- .nv.info._Z25selective_scan_fwd_kernelI32Selective_Scan_fwd_kernel_traitsILi32ELi8ELi1ELb0ELb1ELb0ELb1EN3c104HalfEfEEv13SSMParamsBase --------------------------
	.section	.nv.info._Z25selective_scan_fwd_kernelI32Selective_Scan_fwd_kernel_traitsILi32ELi8ELi1ELb0ELb1ELb0ELb1EN3c104HalfEfEEv13SSMParamsBase,"",@"SHT_CUDA_INFO"
	.sectionflags	@""
	.align	4


	//----- nvinfo : EIATTR_CUDA_API_VERSION
	.align		4
        /*0000*/ 	.byte	0x04, 0x37
        /*0002*/ 	.short	(.L_3445 - .L_3444)
.L_3444:
        /*0004*/ 	.word	0x00000082


	//----- nvinfo : EIATTR_KPARAM_INFO
	.align		4
.L_3445:
        /*0008*/ 	.byte	0x04, 0x17
        /*000a*/ 	.short	(.L_3447 - .L_3446)
.L_3446:
        /*000c*/ 	.word	0x00000000
        /*0010*/ 	.short	0x0000
        /*0012*/ 	.short	0x0000
        /*0014*/ 	.byte	0x00, 0xf0, 0x61, 0x04


	//----- nvinfo : EIATTR_SPARSE_MMA_MASK
	.align		4
.L_3447:
        /*0018*/ 	.byte	0x03, 0x50
        /*001a*/ 	.short	0x0000


	//----- nvinfo : EIATTR_MAXREG_COUNT
	.align		4
        /*001c*/ 	.byte	0x03, 0x1b
        /*001e*/ 	.short	0x00ff


	//----- nvinfo : EIATTR_NUM_BARRIERS
	.align		4
        /*0020*/ 	.byte	0x02, 0x4c
        /*0022*/ 	.byte	0x01
	.zero		1


	//----- nvinfo : EIATTR_MERCURY_ISA_VERSION
	.align		4
        /*0024*/ 	.byte	0x03, 0x5f
        /*0026*/ 	.short	0x0101


	//----- nvinfo : EIATTR_COOP_GROUP_MASK_REGIDS
	.align		4
        /*0028*/ 	.byte	0x04, 0x29
        /*002a*/ 	.short	(.L_3449 - .L_3448)


	//   ....[0]....
.L_3448:
        /*002c*/ 	.word	0xffffffff


	//   ....[1]....
        /*0030*/ 	.word	0xffffffff


	//   ....[2]....
        /*0034*/ 	.word	0xffffffff


	//   ....[3]....
        /*0038*/ 	.word	0xffffffff


	//   ....[4]....
        /*003c*/ 	.word	0xffffffff


	//   ....[5]....
        /*0040*/ 	.word	0xffffffff


	//   ....[6]....
        /*0044*/ 	.word	0xffffffff


	//   ....[7]....
        /*0048*/ 	.word	0xffffffff


	//   ....[8]....
        /*004c*/ 	.word	0xffffffff


	//   ....[9]....
        /*0050*/ 	.word	0xffffffff


	//   ....[10]....
        /*0054*/ 	.word	0xffffffff


	//   ....[11]....
        /*0058*/ 	.word	0xffffffff


	//   ....[12]....
        /*005c*/ 	.word	0xffffffff


	//   ....[13]....
        /*0060*/ 	.word	0xffffffff


	//   ....[14]....
        /*0064*/ 	.word	0xffffffff


	//   ....[15]....
        /*0068*/ 	.word	0xffffffff


	//   ....[16]....
        /*006c*/ 	.word	0xffffffff


	//   ....[17]....
        /*0070*/ 	.word	0xffffffff


	//----- nvinfo : EIATTR_COOP_GROUP_INSTR_OFFSETS
	.align		4
.L_3449:
        /*0074*/ 	.byte	0x04, 0x28
        /*0076*/ 	.short	(.L_3451 - .L_3450)


	//   ....[0]....
.L_3450:
        /*0078*/ 	.word	0x00000c30


	//   ....[1]....
        /*007c*/ 	.word	0x00000e40


	//   ....[2]....
        /*0080*/ 	.word	0x00002720


	//   ....[3]....
        /*0084*/ 	.word	0x00002be0


	//   ....[4]....
        /*0088*/ 	.word	0x00002c30


	//   ....[5]....
        /*008c*/ 	.word	0x00002c70


	//   ....[6]....
        /*0090*/ 	.word	0x00002c90


	//   ....[7]....
        /*0094*/ 	.word	0x00002cd0


	//   ....[8]....
        /*0098*/ 	.word	0x00002cf0


	//   ....[9]....
        /*009c*/ 	.word	0x00002d40


	//   ....[10]....
        /*00a0*/ 	.word	0x00002d50


	//   ....[11]....
        /*00a4*/ 	.word	0x00002dd0


	//   ....[12]....
        /*00a8*/ 	.word	0x00002de0


	//   ....[13]....
        /*00ac*/ 	.word	0x00002f00


	//   ....[14]....
        /*00b0*/ 	.word	0x00002f20


	//   ....[15]....
        /*00b4*/ 	.word	0x00003360


	//   ....[16]....
        /*00b8*/ 	.word	0x00003860


	//   ....[17]....
        /*00bc*/ 	.word	0x00003dc0


	//----- nvinfo : EIATTR_VRC_CTA_INIT_COUNT
	.align		4
.L_3451:
        /*00c0*/ 	.byte	0x02, 0x4a
	.zero		1
	.zero		1


	//----- nvinfo : EIATTR_EXIT_INSTR_OFFSETS
	.align		4
        /*00c4*/ 	.byte	0x04, 0x1c
        /*00c6*/ 	.short	(.L_3453 - .L_3452)


	//   ....[0]....
.L_3452:
        /*00c8*/ 	.word	0x000003c0


	//   ....[1]....
        /*00cc*/ 	.word	0x00004090


	//----- nvinfo : EIATTR_MAX_THREADS
	.align		4
.L_3453:
        /*00d0*/ 	.byte	0x04, 0x05
        /*00d2*/ 	.short	(.L_3455 - .L_3454)
.L_3454:
        /*00d4*/ 	.word	0x00000020
        /*00d8*/ 	.word	0x00000001
        /*00dc*/ 	.word	0x00000001


	//----- nvinfo : EIATTR_CRS_STACK_SIZE
	.align		4
.L_3455:
        /*00e0*/ 	.byte	0x04, 0x1e
        /*00e2*/ 	.short	(.L_3457 - .L_3456)
.L_3456:
        /*00e4*/ 	.word	0x00000000


	//----- nvinfo : EIATTR_CBANK_PARAM_SIZE
	.align		4
.L_3457:
        /*00e8*/ 	.byte	0x03, 0x19
        /*00ea*/ 	.short	0x0118


	//----- nvinfo : EIATTR_PARAM_CBANK
	.align		4
        /*00ec*/ 	.byte	0x04, 0x0a
        /*00ee*/ 	.short	(.L_3459 - .L_3458)
	.align		4
.L_3458:
        /*00f0*/ 	.word	index@(.nv.constant0._Z25selective_scan_fwd_kernelI32Selective_Scan_fwd_kernel_traitsILi32ELi8ELi1ELb0ELb1ELb0ELb1EN3c104HalfEfEEv13SSMParamsBase)
        /*00f4*/ 	.short	0x0380
        /*00f6*/ 	.short	0x0118


	//----- nvinfo : EIATTR_SW_WAR
	.align		4
.L_3459:
        /*00f8*/ 	.byte	0x04, 0x36
        /*00fa*/ 	.short	(.L_3461 - .L_3460)
.L_3460:
        /*00fc*/ 	.word	0x00000008
.L_3461:


//--------------------- .nv.info._Z25selective_scan_fwd_kernelI32Selective_Scan_fwd_kernel_traitsILi32ELi8ELi1ELb0ELb1ELb1ELb0EN3c104HalfEfEEv13SSMParamsBase --------------------------
	.section	.nv.info._Z25selective_scan_fwd_kernelI32Selective_Scan_fwd_kernel_traitsILi32ELi8ELi1ELb0ELb1ELb1ELb0EN3c104HalfEfEEv13SSMParamsBase,"",@"SHT_CUDA_INFO"
	.sectionflags	@""
	.align	4


	//----- nvinfo : EIATTR_CUDA_API_VERSION
	.align		4
        /*0000*/ 	.byte	0x04, 0x37
        /*0002*/ 	.short	(.L_3463 - .L_3462)
.L_3462:
        /*0004*/ 	.word	0x00000082


	//----- nvinfo : EIATTR_KPARAM_INFO
	.align		4
.L_3463:
        /*0008*/ 	.byte	0x04, 0x17
        /*000a*/ 	.short	(.L_3465 - .L_3464)
.L_3464:
        /*000c*/ 	.word	0x00000000
        /*0010*/ 	.short	0x0000
        /*0012*/ 	.short	0x0000
        /*0014*/ 	.byte	0x00, 0xf0, 0x61, 0x04


	//----- nvinfo : EIATTR_SPARSE_MMA_MASK
	.align		4
.L_3465:
        /*0018*/ 	.byte	0x03, 0x50
        /*001a*/ 	.short	0x0000


	//----- nvinfo : EIATTR_MAXREG_COUNT
	.align		4
        /*001c*/ 	.byte	0x03, 0x1b
        /*001e*/ 	.short	0x00ff


	//----- nvinfo : EIATTR_NUM_BARRIERS
	.align		4
        /*0020*/ 	.byte	0x02, 0x4c
        /*0022*/ 	.byte	0x01
	.zero		1


	//----- nvinfo : EIATTR_MERCURY_ISA_VERSION
	.align		4
        /*0024*/ 	.byte	0x03, 0x5f
        /*0026*/ 	.short	0x0101


	//----- nvinfo : EIATTR_COOP_GROUP_MASK_REGIDS
	.align		4
        /*0028*/ 	.byte	0x04, 0x29
        /*002a*/ 	.short	(.L_3467 - .L_3466)


	//   ....[0]....
.L_3466:
        /*002c*/ 	.word	0xffffffff


	//   ....[1]....
        /*0030*/ 	.word	0xffffffff


	//   ....[2]....
        /*0034*/ 	.word	0xffffffff


	//   ....[3]....
        /*0038*/ 	.word	0xffffffff


	//   ....[4]....
        /*003c*/ 	.word	0xffffffff


	//   ....[5]....
        /*0040*/ 	.word	0xffffffff


	//   ....[6]....
        /*0044*/ 	.word	0xffffffff


	//   ....[7]....
        /*0048*/ 	.word	0xffffffff


	//   ....[8]....
        /*004c*/ 	.word	0xffffffff


	//   ....[9]....
        /*0050*/ 	.word	0xffffffff


	//   ....[10]....
        /*0054*/ 	.word	0xffffffff


	//   ....[11]....
        /*0058*/ 	.word	0xffffffff


	//   ....[12]....
        /*005c*/ 	.word	0xffffffff


	//   ....[13]....
        /*0060*/ 	.word	0xffffffff


	//   ....[14]....
        /*0064*/ 	.word	0xffffffff


	//   ....[15]....
        /*0068*/ 	.word	0xffffffff


	//   ....[16]....
        /*006c*/ 	.word	0xffffffff


	//----- nvinfo : EIATTR_COOP_GROUP_INSTR_OFFSETS
	.align		4
.L_3467:
        /*0070*/ 	.byte	0x04, 0x28
        /*0072*/ 	.short	(.L_3469 - .L_3468)


	//   ....[0]....
.L_3468:
        /*0074*/ 	.word	0x00000d80


	//   ....[1]....
        /*0078*/ 	.word	0x00000f90


	//   ....[2]....
        /*007c*/ 	.word	0x00002800


	//   ....[3]....
        /*0080*/ 	.word	0x00002d80


	//   ....[4]....
        /*0084*/ 	.word	0x00002dd0


	//   ....[5]....
        /*0088*/ 	.word	0x00002e00


	//   ....[6]....
        /*008c*/ 	.word	0x00002e60


	//   ....[7]....
        /*0090*/ 	.word	0x00002e70


	//   ....[8]....
        /*0094*/ 	.word	0x00002ea0


	//   ....[9]....
        /*0098*/ 	.word	0x00002f80


	//   ....[10]....
        /*009c*/ 	.word	0x00002fa0


	//   ....[11]....
        /*00a0*/ 	.word	0x00003090


	//   ....[12]....
        /*00a4*/ 	.word	0x000030a0


	//   ....[13]....
        /*00a8*/ 	.word	0x00003120


	//   ....[14]....
        /*00ac*/ 	.word	0x00003290


	//   ....[15]....
        /*00b0*/ 	.word	0x000032b0


	//   ....[16]....
        /*00b4*/ 	.word	0x00003740


	//----- nvinfo : EIATTR_VRC_CTA_INIT_COUNT
	.align		4
.L_3469:
        /*00b8*/ 	.byte	0x02, 0x4a
	.zero		1
	.zero		1


	//----- nvinfo : EIATTR_EXIT_INSTR_OFFSETS
	.align		4
        /*00bc*/ 	.byte	0x04, 0x1c
        /*00be*/ 	.short	(.L_3471 - .L_3470)


	//   ....[0]....
.L_3470:
        /*00c0*/ 	.word	0x000003f0


	//   ....[1]....
        /*00c4*/ 	.word	0x00003a00


	//----- nvinfo : EIATTR_MAX_THREADS
	.align		4
.L_3471:
        /*00c8*/ 	.byte	0x04, 0x05
        /*00ca*/ 	.short	(.L_3473 - .L_3472)
.L_3472:
        /*00cc*/ 	.word	0x00000020
        /*00d0*/ 	.word	0x00000001
        /*00d4*/ 	.word	0x00000001


	//----- nvinfo : EIATTR_CRS_STACK_SIZE
	.align		4
.L_3473:
        /*00d8*/ 	.byte	0x04, 0x1e
        /*00da*/ 	.short	(.L_3475 - .L_3474)
.L_3474:
        /*00dc*/ 	.word	0x00000000


	//----- nvinfo : EIATTR_CBANK_PARAM_SIZE
	.align		4
.L_3475:
        /*00e0*/ 	.byte	0x03, 0x19
        /*00e2*/ 	.short	0x0118


	//----- nvinfo : EIATTR_PARAM_CBANK
	.align		4
        /*00e4*/ 	.byte	0x04, 0x0a
        /*00e6*/ 	.short	(.L_3477 - .L_3476)
	.align		4
.L_3476:
        /*00e8*/ 	.word	index@(.nv.constant0._Z25selective_scan_fwd_kernelI32Selective_Scan_fwd_kernel_traitsILi32ELi8ELi1ELb0ELb1ELb1ELb0EN3c104HalfEfEEv13SSMParamsBase)
        /*00ec*/ 	.short	0x0380
        /*00ee*/ 	.short	0x0118


	//----- nvinfo : EIATTR_SW_WAR
	.align		4
.L_3477:
        /*00f0*/ 	.byte	0x04, 0x36
        /*00f2*/ 	.short	(.L_3479 - .L_3478)
.L_3478:
        /*00f4*/ 	.word	0x00000008
.L_3479:


//--------------------- .nv.info._Z25selective_scan_fwd_kernelI32Selective_Scan_fwd_kernel_traitsILi32ELi8ELi1ELb0ELb1ELb1ELb1EN3c104HalfEfEEv13SSMParamsBase --------------------------
	.section	.nv.info._Z25selective_scan_fwd_kernelI32Selective_Scan_fwd_kernel_traitsILi32ELi8ELi1ELb0ELb1ELb1ELb1EN3c104HalfEfEEv13SSMParamsBase,"",@"SHT_CUDA_INFO"
	.sectionflags	@""
	.align	4


	//----- nvinfo : EIATTR_CUDA_API_VERSION
	.align		4
        /*0000*/ 	.byte	0x04, 0x37
        /*0002*/ 	.short	(.L_3481 - .L_3480)
.L_3480:
        /*0004*/ 	.word	0x00000082


	//----- nvinfo : EIATTR_KPARAM_INFO
	.align		4
.L_3481:
        /*0008*/ 	.byte	0x04, 0x17
        /*000a*/ 	.short	(.L_3483 - .L_3482)
.L_3482:
        /*000c*/ 	.word	0x00000000
        /*0010*/ 	.short	0x0000
        /*0012*/ 	.short	0x0000
        /*0014*/ 	.byte	0x00, 0xf0, 0x61, 0x04


	//----- nvinfo : EIATTR_SPARSE_MMA_MASK
	.align		4
.L_3483:
        /*0018*/ 	.byte	0x03, 0x50
        /*001a*/ 	.short	0x0000


	//----- nvinfo : EIATTR_MAXREG_COUNT
	.align		4
        /*001c*/ 	.byte	0x03, 0x1b
        /*001e*/ 	.short	0x00ff


	//----- nvinfo : EIATTR_NUM_BARRIERS
	.align		4
        /*0020*/ 	.byte	0x02, 0x4c
        /*0022*/ 	.byte	0x01
	.zero		1


	//----- nvinfo : EIATTR_MERCURY_ISA_VERSION
	.align		4
        /*0024*/ 	.byte	0x03, 0x5f
        /*0026*/ 	.short	0x0101


	//----- nvinfo : EIATTR_COOP_GROUP_MASK_REGIDS
	.align		4
        /*0028*/ 	.byte	0x04, 0x29
        /*002a*/ 	.short	(.L_3485 - .L_3484)


	//   ....[0]....
.L_3484:
        /*002c*/ 	.word	0xffffffff


	//   ....[1]....
        /*0030*/ 	.word	0xffffffff


	//   ....[2]....
        /*0034*/ 	.word	0xffffffff


	//   ....[3]....
        /*0038*/ 	.word	0xffffffff


	//   ....[4]....
        /*003c*/ 	.word	0xffffffff


	//   ....[5]....
        /*0040*/ 	.word	0xffffffff


	//   ....[6]....
        /*0044*/ 	.word	0xffffffff


	//   ....[7]....
        /*0048*/ 	.word	0xffffffff


	//   ....[8]....
        /*004c*/ 	.word	0xffffffff


	//   ....[9]....
        /*0050*/ 	.word	0xffffffff


	//   ....[10]....
        /*0054*/ 	.word	0xffffffff


	//   ....[11]....
        /*0058*/ 	.word	0xffffffff


	//   ....[12]....
        /*005c*/ 	.word	0xffffffff


	//   ....[13]....
        /*0060*/ 	.word	0xffffffff


	//   ....[14]....
        /*0064*/ 	.word	0xffffffff


	//   ....[15]....
        /*0068*/ 	.word	0xffffffff


	//   ....[16]....
        /*006c*/ 	.word	0xffffffff


	//   ....[17]....
        /*0070*/ 	.word	0xffffffff


	//   ....[18]....
        /*0074*/ 	.word	0xffffffff


	//----- nvinfo : EIATTR_COOP_GROUP_INSTR_OFFSETS
	.align		4
.L_3485:
        /*0078*/ 	.byte	0x04, 0x28
        /*007a*/ 	.short	(.L_3487 - .L_3486)


	//   ....[0]....
.L_3486:
        /*007c*/ 	.word	0x00000c70


	//   ....[1]....
        /*0080*/ 	.word	0x00000e90


	//   ....[2]....
        /*0084*/ 	.word	0x000027a0


	//   ....[3]....
        /*0088*/ 	.word	0x00002d00


	//   ....[4]....
        /*008c*/ 	.word	0x00002d60


	//   ....[5]....
        /*0090*/ 	.word	0x00002da0


	//   ....[6]....
        /*0094*/ 	.word	0x00002e00


	//   ....[7]....
        /*0098*/ 	.word	0x00002e10


	//   ....[8]....
        /*009c*/ 	.word	0x00002e30


	//   ....[9]....
        /*00a0*/ 	.word	0x00002f20


	//   ....[10]....
        /*00a4*/ 	.word	0x00002f40


	//   ....[11]....
        /*00a8*/ 	.word	0x00003030


	//   ....[12]....
        /*00ac*/ 	.word	0x00003040


	//   ....[13]....
        /*00b0*/ 	.word	0x000030c0


	//   ....[14]....
        /*00b4*/ 	.word	0x00003230


	//   ....[15]....
        /*00b8*/ 	.word	0x00003250


	//   ....[16]....
        /*00bc*/ 	.word	0x00003710


	//   ....[17]....
        /*00c0*/ 	.word	0x00003c10


	//   ....[18]....
        /*00c4*/ 	.word	0x000041a0


	//----- nvinfo : EIATTR_VRC_CTA_INIT_COUNT
	.align		4
.L_3487:
        /*00c8*/ 	.byte	0x02, 0x4a
	.zero		1
	.zero		1


	//----- nvinfo : EIATTR_EXIT_INSTR_OFFSETS
	.align		4
        /*00cc*/ 	.byte	0x04, 0x1c
        /*00ce*/ 	.short	(.L_3489 - .L_3488)


	//   ....[0]....
.L_3488:
        /*00d0*/ 	.word	0x00000440


	//   ....[1]....
        /*00d4*/ 	.word	0x00004470


	//----- nvinfo : EIATTR_MAX_THREADS
	.align		4
.L_3489:
        /*00d8*/ 	.byte	0x04, 0x05
        /*00da*/ 	.short	(.L_3491 - .L_3490)
.L_3490:
        /*00dc*/ 	.word	0x00000020
        /*00e0*/ 	.word	0x00000001
        /*00e4*/ 	.word	0x00000001


	//----- nvinfo : EIATTR_CRS_STACK_SIZE
	.align		4
.L_3491:
        /*00e8*/ 	.byte	0x04, 0x1e
        /*00ea*/ 	.short	(.L_3493 - .L_3492)
.L_3492:
        /*00ec*/ 	.word	0x00000000


	//----- nvinfo : EIATTR_CBANK_PARAM_SIZE
	.align		4
.L_3493:
        /*00f0*/ 	.byte	0x03, 0x19
        /*00f2*/ 	.short	0x0118


	//----- nvinfo : EIATTR_PARAM_CBANK
	.align		4
        /*00f4*/ 	.byte	0x04, 0x0a
        /*00f6*/ 	.short	(.L_3495 - .L_3494)
	.align		4
.L_3494:
        /*00f8*/ 	.word	index@(.nv.constant0._Z25selective_scan_fwd_kernelI32Selective_Scan_fwd_kernel_traitsILi32ELi8ELi1ELb0ELb1ELb1ELb1EN3c104HalfEfEEv13SSMParamsBase)
        /*00fc*/ 	.short	0x0380
        /*00fe*/ 	.short	0x0118


	//----- nvinfo : EIATTR_SW_WAR
	.align		4
.L_3495:
        /*0100*/ 	.byte	0x04, 0x36
        /*0102*/ 	.short	(.L_3497 - .L_3496)
.L_3496:
        /*0104*/ 	.word	0x00000008
.L_3497:


//--------------------- .nv.info._Z25selective_scan_fwd_kernelI32Selective_Scan_fwd_kernel_traitsILi32ELi8ELi1ELb1ELb0ELb0ELb0EN3c104HalfEfEEv13SSMParamsBase --------------------------
	.section	.nv.info._Z25selective_scan_fwd_kernelI32Selective_Scan_fwd_kernel_traitsILi32ELi8ELi1ELb1ELb0ELb0ELb0EN3c104HalfEfEEv13SSMParamsBase,"",@"SHT_CUDA_INFO"
	.sectionflags	@""
	.align	4


	//----- nvinfo : EIATTR_CUDA_API_VERSION
	.align		4
        /*0000*/ 	.byte	0x04, 0x37
        /*0002*/ 	.short	(.L_3499 - .L_3498)
.L_3498:
        /*0004*/ 	.word	0x00000082


	//----- nvinfo : EIATTR_KPARAM_INFO
	.align		4
.L_3499:
        /*0008*/ 	.byte	0x04, 0x17
        /*000a*/ 	.short	(.L_3501 - .L_3500)
.L_3500:
        /*000c*/ 	.word	0x00000000
        /*0010*/ 	.short	0x0000
        /*0012*/ 	.short	0x0000
        /*0014*/ 	.byte	0x00, 0xf0, 0x61, 0x04


	//----- nvinfo : EIATTR_SPARSE_MMA_MASK
	.align		4
.L_3501:
        /*0018*/ 	.byte	0x03, 0x50
        /*001a*/ 	.short	0x0000


	//----- nvinfo : EIATTR_MAXREG_COUNT
	.align		4
        /*001c*/ 	.byte	0x03, 0x1b
        /*001e*/ 	.short	0x00ff


	//----- nvinfo : EIATTR_NUM_BARRIERS
	.align		4
        /*0020*/ 	.byte	0x02, 0x4c
        /*0022*/ 	.byte	0x01
	.zero		1


	//----- nvinfo : EIATTR_MERCURY_ISA_VERSION
	.align		4
        /*0024*/ 	.byte	0x03, 0x5f
        /*0026*/ 	.short	0x0101


	//----- nvinfo : EIATTR_COOP_GROUP_MASK_REGIDS
	.align		4
        /*0028*/ 	.byte	0x04, 0x29
        /*002a*/ 	.short	(.L_3503 - .L_3502)


	//   ....[0]....
.L_3502:
        /*002c*/ 	.word	0xffffffff


	//   ....[1]....
        /*0030*/ 	.word	0xffffffff


	//   ....[2]....
        /*0034*/ 	.word	0xffffffff


	//   ....[3]....
        /*0038*/ 	.word	0xffffffff


	//   ....[4]....
        /*003c*/ 	.word	0xffffffff


	//   ....[5]....
        /*0040*/ 	.word	0xffffffff


	//   ....[6]....
        /*0044*/ 	.word	0xffffffff


	//   ....[7]....
        /*0048*/ 	.word	0xffffffff


	//   ....[8]....
        /*004c*/ 	.word	0xffffffff


	//   ....[9]....
        /*0050*/ 	.word	0xffffffff


	//   ....[10]....
        /*0054*/ 	.word	0xffffffff


	//   ....[11]....
        /*0058*/ 	.word	0xffffffff


	//----- nvinfo : EIATTR_COOP_GROUP_INSTR_OFFSETS
	.align		4
.L_3503:
        /*005c*/ 	.byte	0x04, 0x28
        /*005e*/ 	.short	(.L_3505 - .L_3504)


	//   ....[0]....
.L_3504:
        /*0060*/ 	.word	0x00001fa0


	//   ....[1]....
        /*0064*/ 	.word	0x00001fe0


	//   ....[2]....
        /*0068*/ 	.word	0x00002010


	//   ....[3]....
        /*006c*/ 	.word	0x00002030


	//   ....[4]....
        /*0070*/ 	.word	0x00002070


	//   ....[5]....
        /*0074*/ 	.word	0x00002090


	//   ....[6]....
        /*0078*/ 	.word	0x000020e0


	//   ....[7]....
        /*007c*/ 	.word	0x000020f0


	//   ....[8]....
        /*0080*/ 	.word	0x00002150


	//   ....[9]....
        /*0084*/ 	.word	0x00002160


	//   ....[10]....
        /*0088*/ 	.word	0x00002250


	//   ....[11]....
        /*008c*/ 	.word	0x00002270


	//----- nvinfo : EIATTR_VRC_CTA_INIT_COUNT
	.align		4
.L_3505:
        /*0090*/ 	.byte	0x02, 0x4a
	.zero		1
	.zero		1


	//----- nvinfo : EIATTR_EXIT_INSTR_OFFSETS
	.align		4
        /*0094*/ 	.byte	0x04, 0x1c
        /*0096*/ 	.short	(.L_3507 - .L_3506)


	//   ....[0]....
.L_3506:
        /*0098*/ 	.word	0x00000200


	//   ....[1]....
        /*009c*/ 	.word	0x00002660


	//----- nvinfo : EIATTR_MAX_THREADS
	.align		4
.L_3507:
        /*00a0*/ 	.byte	0x04, 0x05
        /*00a2*/ 	.short	(.L_3509 - .L_3508)
.L_3508:
        /*00a4*/ 	.word	0x00000020
        /*00a8*/ 	.word	0x00000001
        /*00ac*/ 	.word	0x00000001


	//----- nvinfo : EIATTR_CRS_STACK_SIZE
	.align		4
.L_3509:
        /*00b0*/ 	.byte	0x04, 0x1e
        /*00b2*/ 	.short	(.L_3511 - .L_3510)
.L_3510:
        /*00b4*/ 	.word	0x00000000


	//----- nvinfo : EIATTR_CBANK_PARAM_SIZE
	.align		4
.L_3511:
        /*00b8*/ 	.byte	0x03, 0x19
        /*00ba*/ 	.short	0x0118


	//----- nvinfo : EIATTR_PARAM_CBANK
	.align		4
        /*00bc*/ 	.byte	0x04, 0x0a
        /*00be*/ 	.short	(.L_3513 - .L_3512)
	.align		4
.L_3512:
        /*00c0*/ 	.word	index@(.nv.constant0._Z25selective_scan_fwd_kernelI32Selective_Scan_fwd_kernel_traitsILi32ELi8ELi1ELb1ELb0ELb0ELb0EN3c104HalfEfEEv13SSMParamsBase)
        /*00c4*/ 	.short	0x0380
        /*00c6*/ 	.short	0x0118


	//----- nvinfo : EIATTR_SW_WAR
	.align		4
.L_3513:
        /*00c8*/ 	.byte	0x04, 0x36
        /*00ca*/ 	.short	(.L_3515 - .L_3514)
.L_3514:
        /*00cc*/ 	.word	0x00000008
.L_3515:


//--------------------- .nv.info._Z25selective_scan_fwd_kernelI32Selective_Scan_fwd_kernel_traitsILi32ELi8ELi1ELb1ELb0ELb0ELb1EN3c104HalfEfEEv13SSMParamsBase --------------------------
	.section	.nv.info._Z25selective_scan_fwd_kernelI32Selective_Scan_fwd_kernel_traitsILi32ELi8ELi1ELb1ELb0ELb0ELb1EN3c104HalfEfEEv13SSMParamsBase,"",@"SHT_CUDA_INFO"
	.sectionflags	@""
	.align	4


	//----- nvinfo : EIATTR_CUDA_API_VERSION
	.align		4
        /*0000*/ 	.byte	0x04, 0x37
        /*0002*/ 	.short	(.L_3517 - .L_3516)
.L_3516:
        /*0004*/ 	.word	0x00000082


	//----- nvinfo : EIATTR_KPARAM_INFO
	.align		4
.L_3517:
        /*0008*/ 	.byte	0x04, 0x17
        /*000a*/ 	.short	(.L_3519 - .L_3518)
.L_3518:
        /*000c*/ 	.word	0x00000000
        /*0010*/ 	.short	0x0000
        /*0012*/ 	.short	0x0000
        /*0014*/ 	.byte	0x00, 0xf0, 0x61, 0x04


	//----- nvinfo : EIATTR_SPARSE_MMA_MASK
	.align		4
.L_3519:
        /*0018*/ 	.byte	0x03, 0x50
        /*001a*/ 	.short	0x0000


	//----- nvinfo : EIATTR_MAXREG_COUNT
	.align		4
        /*001c*/ 	.byte	0x03, 0x1b
        /*001e*/ 	.short	0x00ff


	//----- nvinfo : EIATTR_NUM_BARRIERS
	.align		4
        /*0020*/ 	.byte	0x02, 0x4c
        /*0022*/ 	.byte	0x01
	.zero		1


	//----- nvinfo : EIATTR_MERCURY_ISA_VERSION
	.align		4
        /*0024*/ 	.byte	0x03, 0x5f
        /*0026*/ 	.short	0x0101


	//----- nvinfo : EIATTR_COOP_GROUP_MASK_REGIDS
	.align		4
        /*0028*/ 	.byte	0x04, 0x29
        /*002a*/ 	.short	(.L_3521 - .L_3520)


	//   ....[0]....
.L_3520:
        /*002c*/ 	.word	0xffffffff


	//   ....[1]....
        /*0030*/ 	.word	0xffffffff


	//   ....[2]....
        /*0034*/ 	.word	0xffffffff


	//   ....[3]....
        /*0038*/ 	.word	0xffffffff


	//   ....[4]....
        /*003c*/ 	.word	0xffffffff


	//   ....[5]....
        /*0040*/ 	.word	0xffffffff


	//   ....[6]....
        /*0044*/ 	.word	0xffffffff


	//   ....[7]....
        /*0048*/ 	.word	0xffffffff


	//   ....[8]....
        /*004c*/ 	.word	0xffffffff


	//   ....[9]....
        /*0050*/ 	.word	0xffffffff


	//   ....[10]....
        /*0054*/ 	.word	0xffffffff


	//   ....[11]....
        /*0058*/ 	.word	0xffffffff


	//----- nvinfo : EIATTR_COOP_GROUP_INSTR_OFFSETS
	.align		4
.L_3521:
        /*005c*/ 	.byte	0x04, 0x28
        /*005e*/ 	.short	(.L_3523 - .L_3522)


	//   ....[0]....
.L_3522:
        /*0060*/ 	.word	0x000020a0


	//   ....[1]....
        /*0064*/ 	.word	0x000020e0


	//   ....[2]....
        /*0068*/ 	.word	0x00002110


	//   ....[3]....
        /*006c*/ 	.word	0x00002130


	//   ....[4]....
        /*0070*/ 	.word	0x00002170


	//   ....[5]....
        /*0074*/ 	.word	0x00002190


	//   ....[6]....
        /*0078*/ 	.word	0x000021e0


	//   ....[7]....
        /*007c*/ 	.word	0x000021f0


	//   ....[8]....
        /*0080*/ 	.word	0x00002250


	//   ....[9]....
        /*0084*/ 	.word	0x00002260


	//   ....[10]....
        /*0088*/ 	.word	0x00002350


	//   ....[11]....
        /*008c*/ 	.word	0x00002370


	//----- nvinfo : EIATTR_VRC_CTA_INIT_COUNT
	.align		4
.L_3523:
        /*0090*/ 	.byte	0x02, 0x4a
	.zero		1
	.zero		1


	//----- nvinfo : EIATTR_EXIT_INSTR_OFFSETS
	.align		4
        /*0094*/ 	.byte	0x04, 0x1c
        /*0096*/ 	.short	(.L_3525 - .L_3524)


	//   ....[0]....
.L_3524:
        /*0098*/ 	.word	0x00000200


	//   ....[1]....
        /*009c*/ 	.word	0x00002bf0


	//----- nvinfo : EIATTR_MAX_THREADS
	.align		4
.L_3525:
        /*00a0*/ 	.byte	0x04, 0x05
        /*00a2*/ 	.short	(.L_3527 - .L_3526)
.L_3526:
        /*00a4*/ 	.word	0x00000020
        /*00a8*/ 	.word	0x00000001
        /*00ac*/ 	.word	0x00000001


	//----- nvinfo : EIATTR_CRS_STACK_SIZE
	.align		4
.L_3527:
        /*00b0*/ 	.byte	0x04, 0x1e
        /*00b2*/ 	.short	(.L_3529 - .L_3528)
.L_3528:
        /*00b4*/ 	.word	0x00000000


	//----- nvinfo : EIATTR_CBANK_PARAM_SIZE
	.align		4
.L_3529:
        /*00b8*/ 	.byte	0x03, 0x19
        /*00ba*/ 	.short	0x0118


	//----- nvinfo : EIATTR_PARAM_CBANK
	.align		4
        /*00bc*/ 	.byte	0x04, 0x0a
        /*00be*/ 	.short	(.L_3531 - .L_3530)
	.align		4
.L_3530:
        /*00c0*/ 	.word	index@(.nv.constant0._Z25selective_scan_fwd_kernelI32Selective_Scan_fwd_kernel_traitsILi32ELi8ELi1ELb1ELb0ELb0ELb1EN3c104HalfEfEEv13SSMParamsBase)
        /*00c4*/ 	.short	0x0380
        /*00c6*/ 	.short	0x0118


	//----- nvinfo : EIATTR_SW_WAR
	.align		4
.L_3531:
        /*00c8*/ 	.byte	0x04, 0x36
        /*00ca*/ 	.short	(.L_3533 - .L_3532)
.L_3532:
        /*00cc*/ 	.word	0x00000008
.L_3533:


//--------------------- .nv.info._Z25selective_scan_fwd_kernelI32Selective_Scan_fwd_kernel_traitsILi32ELi8ELi1ELb1ELb0ELb1ELb0EN3c104HalfEfEEv13SSMParamsBase --------------------------
	.section	.nv.info._Z25selective_scan_fwd_kernelI32Selective_Scan_fwd_kernel_traitsILi32ELi8ELi1ELb1ELb0ELb1ELb0EN3c104HalfEfEEv13SSMParamsBase,"",@"SHT_CUDA_INFO"
	.sectionflags	@""
	.align	4


	//----- nvinfo : EIATTR_CUDA_API_VERSION
	.align		4
        /*0000*/ 	.byte	0x04, 0x37
        /*0002*/ 	.short	(.L_3535 - .L_3534)
.L_3534:
        /*0004*/ 	.word	0x00000082


	//----- nvinfo : EIATTR_KPARAM_INFO
	.align		4
.L_3535:
        /*0008*/ 	.byte	0x04, 0x17
        /*000a*/ 	.short	(.L_3537 - .L_3536)
.L_3536:
        /*000c*/ 	.word	0x00000000
        /*0010*/ 	.short	0x0000
        /*0012*/ 	.short	0x0000
        /*0014*/ 	.byte	0x00, 0xf0, 0x61, 0x04


	//----- nvinfo : EIATTR_SPARSE_MMA_MASK
	.align		4
.L_3537:
        /*0018*/ 	.byte	0x03, 0x50
        /*001a*/ 	.short	0x0000


	//----- nvinfo : EIATTR_MAXREG_COUNT
	.align		4
        /*001c*/ 	.byte	0x03, 0x1b
        /*001e*/ 	.short	0x00ff


	//----- nvinfo : EIATTR_NUM_BARRIERS
	.align		4
        /*0020*/ 	.byte	0x02, 0x4c
        /*0022*/ 	.byte	0x01
	.zero		1


	//----- nvinfo : EIATTR_MERCURY_ISA_VERSION
	.align		4
        /*0024*/ 	.byte	0x03, 0x5f
        /*0026*/ 	.short	0x0101


	//----- nvinfo : EIATTR_COOP_GROUP_MASK_REGIDS
	.align		4
        /*0028*/ 	.byte	0x04, 0x29
        /*002a*/ 	.short	(.L_3539 - .L_3538)


	//   ....[0]....
.L_3538:
        /*002c*/ 	.word	0xffffffff


	//   ....[1]....
        /*0030*/ 	.word	0xffffffff


	//   ....[2]....
        /*0034*/ 	.word	0xffffffff


	//   ....[3]....
        /*0038*/ 	.word	0xffffffff


	//   ....[4]....
        /*003c*/ 	.word	0xffffffff


	//   ....[5]....
        /*0040*/ 	.word	0xffffffff


	//   ....[6]....
        /*0044*/ 	.word	0xffffffff


	//   ....[7]....
        /*0048*/ 	.word	0xffffffff


	//   ....[8]....
        /*004c*/ 	.word	0xffffffff


	//   ....[9]....
        /*0050*/ 	.word	0xffffffff


	//   ....[10]....
        /*0054*/ 	.word	0xffffffff


	//   ....[11]....
        /*0058*/ 	.word	0xffffffff


	//----- nvinfo : EIATTR_COOP_GROUP_INSTR_OFFSETS
	.align		4
.L_3539:
        /*005c*/ 	.byte	0x04, 0x28
        /*005e*/ 	.short	(.L_3541 - .L_3540)


	//   ....[0]....
.L_3540:
        /*0060*/ 	.word	0x000021f0


	//   ....[1]....
        /*0064*/ 	.word	0x00002230


	//   ....[2]....
        /*0068*/ 	.word	0x00002260


	//   ....[3]....
        /*006c*/ 	.word	0x00002290


	//   ....[4]....
        /*0070*/ 	.word	0x000022d0


	//   ....[5]....
        /*0074*/ 	.word	0x000022f0


	//   ....[6]....
        /*0078*/ 	.word	0x00002350


	//   ....[7]....
        /*007c*/ 	.word	0x00002370


	//   ....[8]....
        /*0080*/ 	.word	0x000023c0


	//   ....[9]....
        /*0084*/ 	.word	0x000023e0


	//   ....[10]....
        /*0088*/ 	.word	0x00002480


	//   ....[11]....
        /*008c*/ 	.word	0x00002490


	//----- nvinfo : EIATTR_VRC_CTA_INIT_COUNT
	.align		4
.L_3541:
        /*0090*/ 	.byte	0x02, 0x4a
	.zero		1
	.zero		1


	//----- nvinfo : EIATTR_EXIT_INSTR_OFFSETS
	.align		4
        /*0094*/ 	.byte	0x04, 0x1c
        /*0096*/ 	.short	(.L_3543 - .L_3542)


	//   ....[0]....
.L_3542:
        /*0098*/ 	.word	0x00000380


	//   ....[1]....
        /*009c*/ 	.word	0x00002970


	//----- nvinfo : EIATTR_MAX_THREADS
	.align		4
.L_3543:
        /*00a0*/ 	.byte	0x04, 0x05
        /*00a2*/ 	.short	(.L_3545 - .L_3544)
.L_3544:
        /*00a4*/ 	.word	0x00000020
        /*00a8*/ 	.word	0x00000001
        /*00ac*/ 	.word	0x00000001


	//----- nvinfo : EIATTR_CRS_STACK_SIZE
	.align		4
.L_3545:
        /*00b0*/ 	.byte	0x04, 0x1e
        /*00b2*/ 	.short	(.L_3547 - .L_3546)
.L_3546:
        /*00b4*/ 	.word	0x00000000


	//----- nvinfo : EIATTR_CBANK_PARAM_SIZE
	.align		4
.L_3547:
        /*00b8*/ 	.byte	0x03, 0x19
        /*00ba*/ 	.short	0x0118


	//----- nvinfo : EIATTR_PARAM_CBANK
	.align		4
        /*00bc*/ 	.byte	0x04, 0x0a
        /*00be*/ 	.short	(.L_3549 - .L_3548)
	.align		4
.L_3548:
        /*00c0*/ 	.word	index@(.nv.constant0._Z25selective_scan_fwd_kernelI32Selective_Scan_fwd_kernel_traitsILi32ELi8ELi1ELb1ELb0ELb1ELb0EN3c104HalfEfEEv13SSMParamsBase)
        /*00c4*/ 	.short	0x0380
        /*00c6*/ 	.short	0x0118


	//----- nvinfo : EIATTR_SW_WAR
	.align		4
.L_3549:
        /*00c8*/ 	.byte	0x04, 0x36
        /*00ca*/ 	.short	(.L_3551 - .L_3550)
.L_3550:
        /*00cc*/ 	.word	0x00000008
.L_3551:


//--------------------- .nv.info._Z25selective_scan_fwd_kernelI32Selective_Scan_fwd_kernel_traitsILi32ELi8ELi1ELb1ELb0ELb1ELb1EN3c104HalfEfEEv13SSMParamsBase --------------------------
	.section	.nv.info._Z25selective_scan_fwd_kernelI32Selective_Scan_fwd_kernel_traitsILi32ELi8ELi1ELb1ELb0ELb1ELb1EN3c104HalfEfEEv13SSMParamsBase,"",@"SHT_CUDA_INFO"
	.sectionflags	@""
	.align	4


	//----- nvinfo : EIATTR_CUDA_API_VERSION
	.align		4
        /*0000*/ 	.byte	0x04, 0x37
        /*0002*/ 	.short	(.L_3553 - .L_3552)
.L_3552:
        /*0004*/ 	.word	0x00000082


	//----- nvinfo : EIATTR_KPARAM_INFO
	.align		4
.L_3553:
        /*0008*/ 	.byte	0x04, 0x17
        /*000a*/ 	.short	(.L_3555 - .L_3554)
.L_3554:
        /*000c*/ 	.word	0x00000000
        /*0010*/ 	.short	0x0000
        /*0012*/ 	.short	0x0000
        /*0014*/ 	.byte	0x00, 0xf0, 0x61, 0x04


	//----- nvinfo : EIATTR_SPARSE_MMA_MASK
	.align		4
.L_3555:
        /*0018*/ 	.byte	0x03, 0x50
        /*001a*/ 	.short	0x0000


	//----- nvinfo : EIATTR_MAXREG_COUNT
	.align		4
        /*001c*/ 	.byte	0x03, 0x1b
        /*001e*/ 	.short	0x00ff


	//----- nvinfo : EIATTR_NUM_BARRIERS
	.align		4
        /*0020*/ 	.byte	0x02, 0x4c
        /*0022*/ 	.byte	0x01
	.zero		1


	//----- nvinfo : EIATTR_MERCURY_ISA_VERSION
	.align		4
        /*0024*/ 	.byte	0x03, 0x5f
        /*0026*/ 	.short	0x0101


	//----- nvinfo : EIATTR_COOP_GROUP_MASK_REGIDS
	.align		4
        /*0028*/ 	.byte	0x04, 0x29
        /*002a*/ 	.short	(.L_3557 - .L_3556)


	//   ....[0]....
.L_3556:
        /*002c*/ 	.word	0xffffffff


	//   ....[1]....
        /*0030*/ 	.word	0xffffffff


	//   ....[2]....
        /*0034*/ 	.word	0xffffffff


	//   ....[3]....
        /*0038*/ 	.word	0xffffffff


	//   ....[4]....
        /*003c*/ 	.word	0xffffffff


	//   ....[5]....
        /*0040*/ 	.word	0xffffffff


	//   ....[6]....
        /*0044*/ 	.word	0xffffffff


	//   ....[7]....
        /*0048*/ 	.word	0xffffffff


	//   ....[8]....
        /*004c*/ 	.word	0xffffffff


	//   ....[9]....
        /*0050*/ 	.word	0xffffffff


	//   ....[10]....
        /*0054*/ 	.word	0xffffffff


	//   ....[11]....
        /*0058*/ 	.word	0xffffffff


	//----- nvinfo : EIATTR_COOP_GROUP_INSTR_OFFSETS
	.align		4
.L_3557:
        /*005c*/ 	.byte	0x04, 0x28
        /*005e*/ 	.short	(.L_3559 - .L_3558)


	//   ....[0]....
.L_3558:
        /*0060*/ 	.word	0x000022e0


	//   ....[1]....
        /*0064*/ 	.word	0x00002320


	//   ....[2]....
        /*0068*/ 	.word	0x00002350


	//   ....[3]....
        /*006c*/ 	.word	0x00002380


	//   ....[4]....
        /*0070*/ 	.word	0x000023c0


	//   ....[5]....
        /*0074*/ 	.word	0x000023e0


	//   ....[6]....
        /*0078*/ 	.word	0x00002440


	//   ....[7]....
        /*007c*/ 	.word	0x00002460


	//   ....[8]....
        /*0080*/ 	.word	0x000024b0


	//   ....[9]....
        /*0084*/ 	.word	0x000024d0


	//   ....[10]....
        /*0088*/ 	.word	0x00002570


	//   ....[11]....
        /*008c*/ 	.word	0x00002590


	//----- nvinfo : EIATTR_VRC_CTA_INIT_COUNT
	.align		4
.L_3559:
        /*0090*/ 	.byte	0x02, 0x4a
	.zero		1
	.zero		1


	//----- nvinfo : EIATTR_EXIT_INSTR_OFFSETS
	.align		4
        /*0094*/ 	.byte	0x04, 0x1c
        /*0096*/ 	.short	(.L_3561 - .L_3560)


	//   ....[0]....
.L_3560:
        /*0098*/ 	.word	0x00000440


	//   ....[1]....
        /*009c*/ 	.word	0x00002f20


	//----- nvinfo : EIATTR_MAX_THREADS
	.align		4
.L_3561:
        /*00a0*/ 	.byte	0x04, 0x05
        /*00a2*/ 	.short	(.L_3563 - .L_3562)
.L_3562:
        /*00a4*/ 	.word	0x00000020
        /*00a8*/ 	.word	0x00000001
        /*00ac*/ 	.word	0x00000001


	//----- nvinfo : EIATTR_CRS_STACK_SIZE
	.align		4
.L_3563:
        /*00b0*/ 	.byte	0x04, 0x1e
        /*00b2*/ 	.short	(.L_3565 - .L_3564)
.L_3564:
        /*00b4*/ 	.word	0x00000000


	//----- nvinfo : EIATTR_CBANK_PARAM_SIZE
	.align		4
.L_3565:
        /*00b8*/ 	.byte	0x03, 0x19
        /*00ba*/ 	.short	0x0118


	//----- nvinfo : EIATTR_PARAM_CBANK
	.align		4
        /*00bc*/ 	.byte	0x04, 0x0a
        /*00be*/ 	.short	(.L_3567 - .L_3566)
	.align		4
.L_3566:
        /*00c0*/ 	.word	index@(.nv.constant0._Z25selective_scan_fwd_kernelI32Selective_Scan_fwd_kernel_traitsILi32ELi8ELi1ELb1ELb0ELb1ELb1EN3c104HalfEfEEv13SSMParamsBase)
        /*00c4*/ 	.short	0x0380
        /*00c6*/ 	.short	0x0118


	//----- nvinfo : EIATTR_SW_WAR
	.align		4
.L_3567:
        /*00c8*/ 	.byte	0x04, 0x36
        /*00ca*/ 	.short	(.L_3569 - .L_3568)
.L_3568:
        /*00cc*/ 	.word	0x00000008
.L_3569:


//--------------------- .nv.info._Z25selective_scan_fwd_kernelI32Selective_Scan_fwd_kernel_traitsILi32ELi8ELi1ELb1ELb1ELb0ELb0EN3c104HalfEfEEv13SSMParamsBase --------------------------
	.section	.nv.info._Z25selective_scan_fwd_kernelI32Selective_Scan_fwd_kernel_traitsILi32ELi8ELi1ELb1ELb1ELb0ELb0EN3c104HalfEfEEv13SSMParamsBase,"",@"SHT_CUDA_INFO"
	.sectionflags	@""
	.align	4


	//----- nvinfo : EIATTR_CUDA_API_VERSION
	.align		4
        /*0000*/ 	.byte	0x04, 0x37
        /*0002*/ 	.short	(.L_3571 - .L_3570)
.L_3570:
        /*0004*/ 	.word	0x00000082


	//----- nvinfo : EIATTR_KPARAM_INFO
	.align		4
.L_3571:
        /*0008*/ 	.byte	0x04, 0x17
        /*000a*/ 	.short	(.L_3573 - .L_3572)
.L_3572:
        /*000c*/ 	.word	0x00000000
        /*0010*/ 	.short	0x0000
        /*0012*/ 	.short	0x0000
        /*0014*/ 	.byte	0x00, 0xf0, 0x61, 0x04


	//----- nvinfo : EIATTR_SPARSE_MMA_MASK
	.align		4
.L_3573:
        /*0018*/ 	.byte	0x03, 0x50
        /*001a*/ 	.short	0x0000


	//----- nvinfo : EIATTR_MAXREG_COUNT
	.align		4
        /*001c*/ 	.byte	0x03, 0x1b
        /*001e*/ 	.short	0x00ff


	//----- nvinfo : EIATTR_NUM_BARRIERS
	.align		4
        /*0020*/ 	.byte	0x02, 0x4c
        /*0022*/ 	.byte	0x01
	.zero		1


	//----- nvinfo : EIATTR_MERCURY_ISA_VERSION
	.align		4
        /*0024*/ 	.byte	0x03, 0x5f
        /*0026*/ 	.short	0x0101


	//----- nvinfo : EIATTR_COOP_GROUP_MASK_REGIDS
	.align		4
        /*0028*/ 	.byte	0x04, 0x29
        /*002a*/ 	.short	(.L_3575 - .L_3574)


	//   ....[0]....
.L_3574:
        /*002c*/ 	.word	0xffffffff


	//   ....[1]....
        /*0030*/ 	.word	0xffffffff


	//   ....[2]....
        /*0034*/ 	.word	0xffffffff


	//   ....[3]....
        /*0038*/ 	.word	0xffffffff


	//   ....[4]....
        /*003c*/ 	.word	0xffffffff


	//   ....[5]....
        /*0040*/ 	.word	0xffffffff


	//   ....[6]....
        /*0044*/ 	.word	0xffffffff


	//   ....[7]....
        /*0048*/ 	.word	0xffffffff


	//   ....[8]....
        /*004c*/ 	.word	0xffffffff


	//   ....[9]....
        /*0050*/ 	.word	0xffffffff


	//   ....[10]....
        /*0054*/ 	.word	0xffffffff


	//   ....[11]....
        /*0058*/ 	.word	0xffffffff


	//----- nvinfo : EIATTR_COOP_GROUP_INSTR_OFFSETS
	.align		4
.L_3575:
        /*005c*/ 	.byte	0x04, 0x28
        /*005e*/ 	.short	(.L_3577 - .L_3576)


	//   ....[0]....
.L_3576:
        /*0060*/ 	.word	0x000022b0


	//   ....[1]....
        /*0064*/ 	.word	0x000022f0


	//   ....[2]....
        /*0068*/ 	.word	0x00002320


	//   ....[3]....
        /*006c*/ 	.word	0x00002340


	//   ....[4]....
        /*0070*/ 	.word	0x00002380


	//   ....[5]....
        /*0074*/ 	.word	0x000023a0


	//   ....[6]....
        /*0078*/ 	.word	0x000023f0


	//   ....[7]....
        /*007c*/ 	.word	0x00002400


	//   ....[8]....
        /*0080*/ 	.word	0x00002460


	//   ....[9]....
        /*0084*/ 	.word	0x00002470


	//   ....[10]....
        /*0088*/ 	.word	0x00002550


	//   ....[11]....
        /*008c*/ 	.word	0x00002570


	//----- nvinfo : EIATTR_VRC_CTA_INIT_COUNT
	.align		4
.L_3577:
        /*0090*/ 	.byte	0x02, 0x4a
	.zero		1
	.zero		1


	//----- nvinfo : EIATTR_EXIT_INSTR_OFFSETS
	.align		4
        /*0094*/ 	.byte	0x04, 0x1c
        /*0096*/ 	.short	(.L_3579 - .L_3578)


	//   ....[0]....
.L_3578:
        /*0098*/ 	.word	0x00000380


	//   ....[1]....
        /*009c*/ 	.word	0x00002970


	//----- nvinfo : EIATTR_MAX_THREADS
	.align		4
.L_3579:
        /*00a0*/ 	.byte	0x04, 0x05
        /*00a2*/ 	.short	(.L_3581 - .L_3580)
.L_3580:
        /*00a4*/ 	.word	0x00000020
        /*00a8*/ 	.word	0x00000001
        /*00ac*/ 	.word	0x00000001


	//----- nvinfo : EIATTR_CRS_STACK_SIZE
	.align		4
.L_3581:
        /*00b0*/ 	.byte	0x04, 0x1e
        /*00b2*/ 	.short	(.L_3583 - .L_3582)
.L_3582:
        /*00b4*/ 	.word	0x00000000


	//----- nvinfo : EIATTR_CBANK_PARAM_SIZE
	.align		4
.L_3583:
        /*00b8*/ 	.byte	0x03, 0x19
        /*00ba*/ 	.short	0x0118


	//----- nvinfo : EIATTR_PARAM_CBANK
	.align		4
        /*00bc*/ 	.byte	0x04, 0x0a
        /*00be*/ 	.short	(.L_3585 - .L_3584)
	.align		4
.L_3584:
        /*00c0*/ 	.word	index@(.nv.constant0._Z25selective_scan_fwd_kernelI32Selective_Scan_fwd_kernel_traitsILi32ELi8ELi1ELb1ELb1ELb0ELb0EN3c104HalfEfEEv13SSMParamsBase)
        /*00c4*/ 	.short	0x0380
        /*00c6*/ 	.short	0x0118


	//----- nvinfo : EIATTR_SW_WAR
	.align		4
.L_3585:
        /*00c8*/ 	.byte	0x04, 0x36
        /*00ca*/ 	.short	(.L_3587 - .L_3586)
.L_3586:
        /*00cc*/ 	.word	0x00000008
.L_3587:


//--------------------- .nv.info._Z25selective_scan_fwd_kernelI32Selective_Scan_fwd_kernel_traitsILi32ELi8ELi1ELb1ELb1ELb0ELb1EN3c104HalfEfEEv13SSMParamsBase --------------------------
	.section	.nv.info._Z25selective_scan_fwd_kernelI32Selective_Scan_fwd_kernel_traitsILi32ELi8ELi1ELb1ELb1ELb0ELb1EN3c104HalfEfEEv13SSMParamsBase,"",@"SHT_CUDA_INFO"
	.sectionflags	@""
	.align	4


	//----- nvinfo : EIATTR_CUDA_API_VERSION
	.align		4
        /*0000*/ 	.byte	0x04, 0x37
        /*0002*/ 	.short	(.L_3589 - .L_3588)
.L_3588:
        /*0004*/ 	.word	0x00000082


	//----- nvinfo : EIATTR_KPARAM_INFO
	.align		4
.L_3589:
        /*0008*/ 	.byte	0x04, 0x17
        /*000a*/ 	.short	(.L_3591 - .L_3590)
.L_3590:
        /*000c*/ 	.word	0x00000000
        /*0010*/ 	.short	0x0000
        /*0012*/ 	.short	0x0000
        /*0014*/ 	.byte	0x00, 0xf0, 0x61, 0x04


	//----- nvinfo : EIATTR_SPARSE_MMA_MASK
	.align		4
.L_3591:
        /*0018*/ 	.byte	0x03, 0x50
        /*001a*/ 	.short	0x0000


	//----- nvinfo : EIATTR_MAXREG_COUNT
	.align		4
        /*001c*/ 	.byte	0x03, 0x1b
        /*001e*/ 	.short	0x00ff


	//----- nvinfo : EIATTR_NUM_BARRIERS
	.align		4
        /*0020*/ 	.byte	0x02, 0x4c
        /*0022*/ 	.byte	0x01
	.zero		1


	//----- nvinfo : EIATTR_MERCURY_ISA_VERSION
	.align		4
        /*0024*/ 	.byte	0x03, 0x5f
        /*0026*/ 	.short	0x0101


	//----- nvinfo : EIATTR_COOP_GROUP_MASK_REGIDS
	.align		4
        /*0028*/ 	.byte	0x04, 0x29
        /*002a*/ 	.short	(.L_3593 - .L_3592)


	//   ....[0]....
.L_3592:
        /*002c*/ 	.word	0xffffffff


	//   ....[1]....
        /*0030*/ 	.word	0xffffffff


	//   ....[2]....
        /*0034*/ 	.word	0xffffffff


	//   ....[3]....
        /*0038*/ 	.word	0xffffffff


	//   ....[4]....
        /*003c*/ 	.word	0xffffffff


	//   ....[5]....
        /*0040*/ 	.word	0xffffffff


	//   ....[6]....
        /*0044*/ 	.word	0xffffffff


	//   ....[7]....
        /*0048*/ 	.word	0xffffffff


	//   ....[8]....
        /*004c*/ 	.word	0xffffffff


	//   ....[9]....
        /*0050*/ 	.word	0xffffffff


	//   ....[10]....
        /*0054*/ 	.word	0xffffffff


	//   ....[11]....
        /*0058*/ 	.word	0xffffffff


	//----- nvinfo : EIATTR_COOP_GROUP_INSTR_OFFSETS
	.align		4
.L_3593:
        /*005c*/ 	.byte	0x04, 0x28
        /*005e*/ 	.short	(.L_3595 - .L_3594)


	//   ....[0]....
.L_3594:
        /*0060*/ 	.word	0x00002360


	//   ....[1]....
        /*0064*/ 	.word	0x000023a0


	//   ....[2]....
        /*0068*/ 	.word	0x000023d0


	//   ....[3]....
        /*006c*/ 	.word	0x000023f0


	//   ....[4]....
        /*0070*/ 	.word	0x00002430


	//   ....[5]....
        /*0074*/ 	.word	0x00002450


	//   ....[6]....
        /*0078*/ 	.word	0x000024a0


	//   ....[7]....
        /*007c*/ 	.word	0x000024b0


	//   ....[8]....
        /*0080*/ 	.word	0x00002510


	//   ....[9]....
        /*0084*/ 	.word	0x00002520


	//   ....[10]....
        /*0088*/ 	.word	0x00002600


	//   ....[11]....
        /*008c*/ 	.word	0x00002620


	//----- nvinfo : EIATTR_VRC_CTA_INIT_COUNT
	.align		4
.L_3595:
        /*0090*/ 	.byte	0x02, 0x4a
	.zero		1
	.zero		1


	//----- nvinfo : EIATTR_EXIT_INSTR_OFFSETS
	.align		4
        /*0094*/ 	.byte	0x04, 0x1c
        /*0096*/ 	.short	(.L_3597 - .L_3596)


	//   ....[0]....
.L_3596:
        /*0098*/ 	.word	0x00000450


	//   ....[1]....
        /*009c*/ 	.word	0x00002eb0


	//----- nvinfo : EIATTR_MAX_THREADS
	.align		4
.L_3597:
        /*00a0*/ 	.byte	0x04, 0x05
        /*00a2*/ 	.short	(.L_3599 - .L_3598)
.L_3598:
        /*00a4*/ 	.word	0x00000020
        /*00a8*/ 	.word	0x00000001
        /*00ac*/ 	.word	0x00000001


	//----- nvinfo : EIATTR_CRS_STACK_SIZE
	.align		4
.L_3599:
        /*00b0*/ 	.byte	0x04, 0x1e
        /*00b2*/ 	.short	(.L_3601 - .L_3600)
.L_3600:
        /*00b4*/ 	.word	0x00000000


	//----- nvinfo : EIATTR_CBANK_PARAM_SIZE
	.align		4
.L_3601:
        /*00b8*/ 	.byte	0x03, 0x19
        /*00ba*/ 	.short	0x0118


	//----- nvinfo : EIATTR_PARAM_CBANK
	.align		4
        /*00bc*/ 	.byte	0x04, 0x0a
        /*00be*/ 	.short	(.L_3603 - .L_3602)
	.align		4
.L_3602:
        /*00c0*/ 	.word	index@(.nv.constant0._Z25selective_scan_fwd_kernelI32Selective_Scan_fwd_kernel_traitsILi32ELi8ELi1ELb1ELb1ELb0ELb1EN3c104HalfEfEEv13SSMParamsBase)
        /*00c4*/ 	.short	0x0380
        /*00c6*/ 	.short	0x0118


	//----- nvinfo : EIATTR_SW_WAR
	.align		4
.L_3603:
        /*00c8*/ 	.byte	0x04, 0x36
        /*00ca*/ 	.short	(.L_3605 - .L_3604)
.L_3604:
        /*00cc*/ 	.word	0x00000008
.L_3605:


//--------------------- .nv.info._Z25selective_scan_fwd_kernelI32Selective_Scan_fwd_kernel_traitsILi32ELi8ELi1ELb1ELb1ELb1ELb0EN3c104HalfEfEEv13SSMParamsBase --------------------------
	.section	.nv.info._Z25selective_scan_fwd_kernelI32Selective_Scan_fwd_kernel_traitsILi32ELi8ELi1ELb1ELb1ELb1ELb0EN3c104HalfEfEEv13SSMParamsBase,"",@"SHT_CUDA_INFO"
	.sectionflags	@""
	.align	4


	//----- nvinfo : EIATTR_CUDA_API_VERSION
	.align		4
        /*0000*/ 	.byte	0x04, 0x37
        /*0002*/ 	.short	(.L_3607 - .L_3606)
.L_3606:
        /*0004*/ 	.word	0x00000082


	//----- nvinfo : EIATTR_KPARAM_INFO
	.align		4
.L_3607:
        /*0008*/ 	.byte	0x04, 0x17
        /*000a*/ 	.short	(.L_3609 - .L_3608)
.L_3608:
        /*000c*/ 	.word	0x00000000
        /*0010*/ 	.short	0x0000
        /*0012*/ 	.short	0x0000
        /*0014*/ 	.byte	0x00, 0xf0, 0x61, 0x04


	//----- nvinfo : EIATTR_SPARSE_MMA_MASK
	.align		4
.L_3609:
        /*0018*/ 	.byte	0x03, 0x50
        /*001a*/ 	.short	0x0000


	//----- nvinfo : EIATTR_MAXREG_COUNT
	.align		4
        /*001c*/ 	.byte	0x03, 0x1b
        /*001e*/ 	.short	0x00ff


	//----- nvinfo : EIATTR_NUM_BARRIERS
	.align		4
        /*0020*/ 	.byte	0x02, 0x4c
        /*0022*/ 	.byte	0x01
	.zero		1


	//----- nvinfo : EIATTR_MERCURY_ISA_VERSION
	.align		4
        /*0024*/ 	.byte	0x03, 0x5f
        /*0026*/ 	.short	0x0101


	//----- nvinfo : EIATTR_COOP_GROUP_MASK_REGIDS
	.align		4
        /*0028*/ 	.byte	0x04, 0x29
        /*002a*/ 	.short	(.L_3611 - .L_3610)


	//   ....[0]....
.L_3610:
        /*002c*/ 	.word	0xffffffff


	//   ....[1]....
        /*0030*/ 	.word	0xffffffff


	//   ....[2]....
        /*0034*/ 	.word	0xffffffff


	//   ....[3]....
        /*0038*/ 	.word	0xffffffff


	//   ....[4]....
        /*003c*/ 	.word	0xffffffff


	//   ....[5]....
        /*0040*/ 	.word	0xffffffff


	//   ....[6]....
        /*0044*/ 	.word	0xffffffff


	//   ....[7]....
        /*0048*/ 	.word	0xffffffff


	//   ....[8]....
        /*004c*/ 	.word	0xffffffff


	//   ....[9]....
        /*0050*/ 	.word	0xffffffff


	//   ....[10]....
        /*0054*/ 	.word	0xffffffff


	//   ....[11]....
        /*0058*/ 	.word	0xffffffff


	//----- nvinfo : EIATTR_COOP_GROUP_INSTR_OFFSETS
	.align		4
.L_3611:
        /*005c*/ 	.byte	0x04, 0x28
        /*005e*/ 	.short	(.L_3613 - .L_3612)


	//   ....[0]....
.L_3612:
        /*0060*/ 	.word	0x00002350


	//   ....[1]....
        /*0064*/ 	.word	0x00002380


	//   ....[2]....
        /*0068*/ 	.word	0x000023b0


	//   ....[3]....
        /*006c*/ 	.word	0x000023e0


	//   ....[4]....
        /*0070*/ 	.word	0x00002430


	//   ....[5]....
        /*0074*/ 	.word	0x00002440


	//   ....[6]....
        /*0078*/ 	.word	0x000024a0


	//   ....[7]....
        /*007c*/ 	.word	0x000024c0


	//   ....[8]....
        /*0080*/ 	.word	0x00002510


	//   ....[9]....
        /*0084*/ 	.word	0x00002530


	//   ....[10]....
        /*0088*/ 	.word	0x000025c0


	//   ....[11]....
        /*008c*/ 	.word	0x000025d0


	//----- nvinfo : EIATTR_VRC_CTA_INIT_COUNT
	.align		4
.L_3613:
        /*0090*/ 	.byte	0x02, 0x4a
	.zero		1
	.zero		1


	//----- nvinfo : EIATTR_EXIT_INSTR_OFFSETS
	.align		4
        /*0094*/ 	.byte	0x04, 0x1c
        /*0096*/ 	.short	(.L_3615 - .L_3614)


	//   ....[0]....
.L_3614:
        /*0098*/ 	.word	0x000003f0


	//   ....[1]....
        /*009c*/ 	.word	0x00002a90


	//----- nvinfo : EIATTR_MAX_THREADS
	.align		4
.L_3615:
        /*00a0*/ 	.byte	0x04, 0x05
        /*00a2*/ 	.short	(.L_3617 - .L_3616)
.L_3616:
        /*00a4*/ 	.word	0x00000020
        /*00a8*/ 	.word	0x00000001
        /*00ac*/ 	.word	0x00000001


	//----- nvinfo : EIATTR_CRS_STACK_SIZE
	.align		4
.L_3617:
        /*00b0*/ 	.byte	0x04, 0x1e
        /*00b2*/ 	.short	(.L_3619 - .L_3618)
.L_3618:
        /*00b4*/ 	.word	0x00000000


	//----- nvinfo : EIATTR_CBANK_PARAM_SIZE
	.align		4
.L_3619:
        /*00b8*/ 	.byte	0x03, 0x19
        /*00ba*/ 	.short	0x0118


	//----- nvinfo : EIATTR_PARAM_CBANK
	.align		4
        /*00bc*/ 	.byte	0x04, 0x0a
        /*00be*/ 	.short	(.L_3621 - .L_3620)
	.align		4
.L_3620:
        /*00c0*/ 	.word	index@(.nv.constant0._Z25selective_scan_fwd_kernelI32Selective_Scan_fwd_kernel_traitsILi32ELi8ELi1ELb1ELb1ELb1ELb0EN3c104HalfEfEEv13SSMParamsBase)
        /*00c4*/ 	.short	0x0380
        /*00c6*/ 	.short	0x0118


	//----- nvinfo : EIATTR_SW_WAR
	.align		4
.L_3621:
        /*00c8*/ 	.byte	0x04, 0x36
        /*00ca*/ 	.short	(.L_3623 - .L_3622)
.L_3622:
        /*00cc*/ 	.word	0x00000008
.L_3623:


//--------------------- .nv.info._Z25selective_scan_fwd_kernelI32Selective_Scan_fwd_kernel_traitsILi32ELi8ELi1ELb1ELb1ELb1ELb1EN3c104HalfEfEEv13SSMParamsBase --------------------------
	.section	.nv.info._Z25selective_scan_fwd_kernelI32Selective_Scan_fwd_kernel_traitsILi32ELi8ELi1ELb1ELb1ELb1ELb1EN3c104HalfEfEEv13SSMParamsBase,"",@"SHT_CUDA_INFO"
	.sectionflags	@""
	.align	4


	//----- nvinfo : EIATTR_CUDA_API_VERSION
	.align		4
        /*0000*/ 	.byte	0x04, 0x37
        /*0002*/ 	.short	(.L_3625 - .L_3624)
.L_3624:
        /*0004*/ 	.word	0x00000082


	//----- nvinfo : EIATTR_KPARAM_INFO
	.align		4
.L_3625:
        /*0008*/ 	.byte	0x04, 0x17
        /*000a*/ 	.short	(.L_3627 - .L_3626)
.L_3626:
        /*000c*/ 	.word	0x00000000
        /*0010*/ 	.short	0x0000
        /*0012*/ 	.short	0x0000
        /*0014*/ 	.byte	0x00, 0xf0, 0x61, 0x04


	//----- nvinfo : EIATTR_SPARSE_MMA_MASK
	.align		4
.L_3627:
        /*0018*/ 	.byte	0x03, 0x50
        /*001a*/ 	.short	0x0000


	//----- nvinfo : EIATTR_MAXREG_COUNT
	.align		4
        /*001c*/ 	.byte	0x03, 0x1b
        /*001e*/ 	.short	0x00ff


	//----- nvinfo : EIATTR_NUM_BARRIERS
	.align		4
        /*0020*/ 	.byte	0x02, 0x4c
        /*0022*/ 	.byte	0x01
	.zero		1


	//----- nvinfo : EIATTR_MERCURY_ISA_VERSION
	.align		4
        /*0024*/ 	.byte	0x03, 0x5f
        /*0026*/ 	.short	0x0101


	//----- nvinfo : EIATTR_COOP_GROUP_MASK_REGIDS
	.align		4
        /*0028*/ 	.byte	0x04, 0x29
        /*002a*/ 	.short	(.L_3629 - .L_3628)


	//   ....[0]....
.L_3628:
        /*002c*/ 	.word	0xffffffff


	//   ....[1]....
        /*0030*/ 	.word	0xffffffff


	//   ....[2]....
        /*0034*/ 	.word	0xffffffff


	//   ....[3]....
        /*0038*/ 	.word	0xffffffff


	//   ....[4]....
        /*003c*/ 	.word	0xffffffff


	//   ....[5]....
        /*0040*/ 	.word	0xffffffff


	//   ....[6]....
        /*0044*/ 	.word	0xffffffff


	//   ....[7]....
        /*0048*/ 	.word	0xffffffff


	//   ....[8]....
        /*004c*/ 	.word	0xffffffff


	//   ....[9]....
        /*0050*/ 	.word	0xffffffff


	//   ....[10]....
        /*0054*/ 	.word	0xffffffff


	//   ....[11]....
        /*0058*/ 	.word	0xffffffff


	//----- nvinfo : EIATTR_COOP_GROUP_INSTR_OFFSETS
	.align		4
.L_3629:
        /*005c*/ 	.byte	0x04, 0x28
        /*005e*/ 	.short	(.L_3631 - .L_3630)


	//   ....[0]....
.L_3630:
        /*0060*/ 	.word	0x000023c0


	//   ....[1]....
        /*0064*/ 	.word	0x00002400


	//   ....[2]....
        /*0068*/ 	.word	0x00002430


	//   ....[3]....
        /*006c*/ 	.word	0x00002460


	//   ....[4]....
        /*0070*/ 	.word	0x000024a0


	//   ....[5]....
        /*0074*/ 	.word	0x000024c0


	//   ....[6]....
        /*0078*/ 	.word	0x00002520


	//   ....[7]....
        /*007c*/ 	.word	0x00002540


	//   ....[8]....
        /*0080*/ 	.word	0x00002590


	//   ....[9]....
        /*0084*/ 	.word	0x000025b0


	//   ....[10]....
        /*0088*/ 	.word	0x00002660


	//   ....[11]....
        /*008c*/ 	.word	0x00002670


	//----- nvinfo : EIATTR_VRC_CTA_INIT_COUNT
	.align		4
.L_3631:
        /*0090*/ 	.byte	0x02, 0x4a
	.zero		1
	.zero		1


	//----- nvinfo : EIATTR_EXIT_INSTR_OFFSETS
	.align		4
        /*0094*/ 	.byte	0x04, 0x1c
        /*0096*/ 	.short	(.L_3633 - .L_3632)


	//   ....[0]....
.L_3632:
        /*0098*/ 	.word	0x000004c0


	//   ....[1]....
        /*009c*/ 	.word	0x00002fa0


	//----- nvinfo : EIATTR_MAX_THREADS
	.align		4
.L_3633:
        /*00a0*/ 	.byte	0x04, 0x05
        /*00a2*/ 	.short	(.L_3635 - .L_3634)
.L_3634:
        /*00a4*/ 	.word	0x00000020
        /*00a8*/ 	.word	0x00000001
        /*00ac*/ 	.word	0x00000001


	//----- nvinfo : EIATTR_CRS_STACK_SIZE
	.align		4
.L_3635:
        /*00b0*/ 	.byte	0x04, 0x1e
        /*00b2*/ 	.short	(.L_3637 - .L_3636)
.L_3636:
        /*00b4*/ 	.word	0x00000000


	//----- nvinfo : EIATTR_CBANK_PARAM_SIZE
	.align		4
.L_3637:
        /*00b8*/ 	.byte	0x03, 0x19
        /*00ba*/ 	.short	0x0118


	//----- nvinfo : EIATTR_PARAM_CBANK
	.align		4
        /*00bc*/ 	.byte	0x04, 0x0a
        /*00be*/ 	.short	(.L_3639 - .L_3638)
	.align		4
.L_3638:
        /*00c0*/ 	.word	index@(.nv.constant0._Z25selective_scan_fwd_kernelI32Selective_Scan_fwd_kernel_traitsILi32ELi8ELi1ELb1ELb1ELb1ELb1EN3c104HalfEfEEv13SSMParamsBase)
        /*00c4*/ 	.short	0x0380
        /*00c6*/ 	.short	0x0118


	//----- nvinfo : EIATTR_SW_WAR
	.align		4
.L_3639:
        /*00c8*/ 	.byte	0x04, 0x36
        /*00ca*/ 	.short	(.L_3641 - .L_3640)
.L_3640:
        /*00cc*/ 	.word	0x00000008
.L_3641:


//--------------------- .nv.info._Z25selective_scan_fwd_kernelI32Selective_Scan_fwd_kernel_traitsILi32ELi4ELi1ELb0ELb0ELb0ELb0EN3c104HalfEfEEv13SSMParamsBase --------------------------
	.section	.nv.info._Z25selective_scan_fwd_kernelI32Selective_Scan_fwd_kernel_traitsILi32ELi4ELi1ELb0ELb0ELb0ELb0EN3c104HalfEfEEv13SSMParamsBase,"",@"SHT_CUDA_INFO"
	.sectionflags	@""
	.align	4


	//----- nvinfo : EIATTR_CUDA_API_VERSION
	.align		4
        /*0000*/ 	.byte	0x04, 0x37
        /*0002*/ 	.short	(.L_3643 - .L_3642)
.L_3642:
        /*0004*/ 	.word	0x00000082


	//----- nvinfo : EIATTR_KPARAM_INFO
	.align		4
.L_3643:
        /*0008*/ 	.byte	0x04, 0x17
        /*000a*/ 	.short	(.L_3645 - .L_3644)
.L_3644:
        /*000c*/ 	.word	0x00000000
        /*0010*/ 	.short	0x0000
        /*0012*/ 	.short	0x0000
        /*0014*/ 	.byte	0x00, 0xf0, 0x61, 0x04


	//----- nvinfo : EIATTR_SPARSE_MMA_MASK
	.align		4
.L_3645:
        /*0018*/ 	.byte	0x03, 0x50
        /*001a*/ 	.short	0x0000


	//----- nvinfo : EIATTR_MAXREG_COUNT
	.align		4
        /*001c*/ 	.byte	0x03, 0x1b
        /*001e*/ 	.short	0x00ff


	//----- nvinfo : EIATTR_NUM_BARRIERS
	.align		4
        /*0020*/ 	.byte	0x02, 0x4c
        /*0022*/ 	.byte	0x01
	.zero		1


	//----- nvinfo : EIATTR_MERCURY_ISA_VERSION
	.align		4
        /*0024*/ 	.byte	0x03, 0x5f
        /*0026*/ 	.short	0x0101


	//----- nvinfo : EIATTR_COOP_GROUP_MASK_REGIDS
	.align		4
        /*0028*/ 	.byte	0x04, 0x29
        /*002a*/ 	.short	(.L_3647 - .L_3646)


	//   ....[0]....
.L_3646:
        /*002c*/ 	.word	0xffffffff


	//   ....[1]....
        /*0030*/ 	.word	0xffffffff


	//   ....[2]....
        /*0034*/ 	.word	0xffffffff


	//   ....[3]....
        /*0038*/ 	.word	0xffffffff


	//   ....[4]....
        /*003c*/ 	.word	0xffffffff


	//   ....[5]....
        /*0040*/ 	.word	0xffffffff


	//   ....[6]....
        /*0044*/ 	.word	0xffffffff


	//   ....[7]....
        /*0048*/ 	.word	0xffffffff


	//   ....[8]....
        /*004c*/ 	.word	0xffffffff


	//   ....[9]....
        /*0050*/ 	.word	0xffffffff


	//   ....[10]....
        /*0054*/ 	.word	0xffffffff


	//   ....[11]....
        /*0058*/ 	.word	0xffffffff


	//   ....[12]....
        /*005c*/ 	.word	0xffffffff


	//   ....[13]....
        /*0060*/ 	.word	0xffffffff


	//   ....[14]....
        /*0064*/ 	.word	0xffffffff


	//----- nvinfo : EIATTR_COOP_GROUP_INSTR_OFFSETS
	.align		4
.L_3647:
        /*0068*/ 	.byte	0x04, 0x28
        /*006a*/ 	.short	(.L_3649 - .L_3648)


	//   ....[0]....
.L_3648:
        /*006c*/ 	.word	0x00000810


	//   ....[1]....
        /*0070*/ 	.word	0x000008e0


	//   ....[2]....
        /*0074*/ 	.word	0x00001640


	//   ....[3]....
        /*0078*/ 	.word	0x00001680


	//   ....[4]....
        /*007c*/ 	.word	0x000016b0


	//   ....[5]....
        /*0080*/ 	.word	0x000016d0


	//   ....[6]....
        /*0084*/ 	.word	0x00001710


	//   ....[7]....
        /*0088*/ 	.word	0x00001730


	//   ....[8]....
        /*008c*/ 	.word	0x00001780


	//   ....[9]....
        /*0090*/ 	.word	0x00001790


	//   ....[10]....
        /*0094*/ 	.word	0x000017e0


	//   ....[11]....
        /*0098*/ 	.word	0x000017f0


	//   ....[12]....
        /*009c*/ 	.word	0x000018f0


	//   ....[13]....
        /*00a0*/ 	.word	0x00001900


	//   ....[14]....
        /*00a4*/ 	.word	0x00001bd0


	//----- nvinfo : EIATTR_VRC_CTA_INIT_COUNT
	.align		4
.L_3649:
        /*00a8*/ 	.byte	0x02, 0x4a
	.zero		1
	.zero		1


	//----- nvinfo : EIATTR_EXIT_INSTR_OFFSETS
	.align		4
        /*00ac*/ 	.byte	0x04, 0x1c
        /*00ae*/ 	.short	(.L_3651 - .L_3650)


	//   ....[0]....
.L_3650:
        /*00b0*/ 	.word	0x00000200


	//   ....[1]....
        /*00b4*/ 	.word	0x00001da0


	//----- nvinfo : EIATTR_MAX_THREADS
	.align		4
.L_3651:
        /*00b8*/ 	.byte	0x04, 0x05
        /*00ba*/ 	.short	(.L_3653 - .L_3652)
.L_3652:
        /*00bc*/ 	.word	0x00000020
        /*00c0*/ 	.word	0x00000001
        /*00c4*/ 	.word	0x00000001


	//----- nvinfo : EIATTR_CRS_STACK_SIZE
	.align		4
.L_3653:
        /*00c8*/ 	.byte	0x04, 0x1e
        /*00ca*/ 	.short	(.L_3655 - .L_3654)
.L_3654:
        /*00cc*/ 	.word	0x00000000


	//----- nvinfo : EIATTR_CBANK_PARAM_SIZE
	.align		4
.L_3655:
        /*00d0*/ 	.byte	0x03, 0x19
        /*00d2*/ 	.short	0x0118


	//----- nvinfo : EIATTR_PARAM_CBANK
	.align		4
        /*00d4*/ 	.byte	0x04, 0x0a
        /*00d6*/ 	.short	(.L_3657 - .L_3656)
	.align		4
.L_3656:
        /*00d8*/ 	.word	index@(.nv.constant0._Z25selective_scan_fwd_kernelI32Selective_Scan_fwd_kernel_traitsILi32ELi4ELi1ELb0ELb0ELb0ELb0EN3c104HalfEfEEv13SSMParamsBase)
        /*00dc*/ 	.short	0x0380
        /*00de*/ 	.short	0x0118


	//----- nvinfo : EIATTR_SW_WAR
	.align		4
.L_3657:
        /*00e0*/ 	.byte	0x04, 0x36
        /*00e2*/ 	.short	(.L_3659 - .L_3658)
.L_3658:
        /*00e4*/ 	.word	0x00000008
.L_3659:


//--------------------- .nv.info._Z25selective_scan_fwd_kernelI32Selective_Scan_fwd_kernel_traitsILi32ELi4ELi1ELb0ELb0ELb0ELb1EN3c104HalfEfEEv13SSMParamsBase --------------------------
	.section	.nv.info._Z25selective_scan_fwd_kernelI32Selective_Scan_fwd_kernel_traitsILi32ELi4ELi1ELb0ELb0ELb0ELb1EN3c104HalfEfEEv13SSMParamsBase,"",@"SHT_CUDA_INFO"
	.sectionflags	@""
	.align	4


	//----- nvinfo : EIATTR_CUDA_API_VERSION
	.align		4
        /*0000*/ 	.byte	0x04, 0x37
        /*0002*/ 	.short	(.L_3661 - .L_3660)
.L_3660:
        /*0004*/ 	.word	0x00000082


	//----- nvinfo : EIATTR_KPARAM_INFO
	.align		4
.L_3661:
        /*0008*/ 	.byte	0x04, 0x17
        /*000a*/ 	.short	(.L_3663 - .L_3662)
.L_3662:
        /*000c*/ 	.word	0x00000000
        /*0010*/ 	.short	0x0000
        /*0012*/ 	.short	0x0000
        /*0014*/ 	.byte	0x00, 0xf0, 0x61, 0x04


	//----- nvinfo : EIATTR_SPARSE_MMA_MASK
	.align		4
.L_3663:
        /*0018*/ 	.byte	0x03, 0x50
        /*001a*/ 	.short	0x0000


	//----- nvinfo : EIATTR_MAXREG_COUNT
	.align		4
        /*001c*/ 	.byte	0x03, 0x1b
        /*001e*/ 	.short	0x00ff


	//----- nvinfo : EIATTR_NUM_BARRIERS
	.align		4
        /*0020*/ 	.byte	0x02, 0x4c
        /*0022*/ 	.byte	0x01
	.zero		1


	//----- nvinfo : EIATTR_MERCURY_ISA_VERSION
	.align		4
        /*0024*/ 	.byte	0x03, 0x5f
        /*0026*/ 	.short	0x0101


	//----- nvinfo : EIATTR_COOP_GROUP_MASK_REGIDS
	.align		4
        /*0028*/ 	.byte	0x04, 0x29
        /*002a*/ 	.short	(.L_3665 - .L_3664)


	//   ....[0]....
.L_3664:
        /*002c*/ 	.word	0xffffffff


	//   ....[1]....
        /*0030*/ 	.word	0xffffffff


	//   ....[2]....
        /*0034*/ 	.word	0xffffffff


	//   ....[3]....
        /*0038*/ 	.word	0xffffffff


	//   ....[4]....
        /*003c*/ 	.word	0xffffffff


	//   ....[5]....
        /*0040*/ 	.word	0xffffffff


	//   ....[6]....
        /*0044*/ 	.word	0xffffffff


	//   ....[7]....
        /*0048*/ 	.word	0xffffffff


	//   ....[8]....
        /*004c*/ 	.word	0xffffffff


	//   ....[9]....
        /*0050*/ 	.word	0xffffffff


	//   ....[10]....
        /*0054*/ 	.word	0xffffffff


	//   ....[11]....
        /*0058*/ 	.word	0xffffffff


	//   ....[12]....
        /*005c*/ 	.word	0xffffffff


	//   ....[13]....
        /*0060*/ 	.word	0xffffffff


	//   ....[14]....
        /*0064*/ 	.word	0xffffffff


	//   ....[15]....
        /*0068*/ 	.word	0xffffffff


	//   ....[16]....
        /*006c*/ 	.word	0xffffffff


	//----- nvinfo : EIATTR_COOP_GROUP_INSTR_OFFSETS
	.align		4
.L_3665:
        /*0070*/ 	.byte	0x04, 0x28
        /*0072*/ 	.short	(.L_3667 - .L_3666)


	//   ....[0]....
.L_3666:
        /*0074*/ 	.word	0x00000900


	//   ....[1]....
        /*0078*/ 	.word	0x000009d0


	//   ....[2]....
        /*007c*/ 	.word	0x00001740


	//   ....[3]....
        /*0080*/ 	.word	0x00001780


	//   ....[4]....
        /*0084*/ 	.word	0x000017b0


	//   ....[5]....
        /*0088*/ 	.word	0x000017d0


	//   ....[6]....
        /*008c*/ 	.word	0x00001810


	//   ....[7]....
        /*0090*/ 	.word	0x00001830


	//   ....[8]....
        /*0094*/ 	.word	0x00001880


	//   ....[9]....
        /*0098*/ 	.word	0x00001890


	//   ....[10]....
        /*009c*/ 	.word	0x000018e0


	//   ....[11]....
        /*00a0*/ 	.word	0x000018f0


	//   ....[12]....
        /*00a4*/ 	.word	0x000019f0


	//   ....[13]....
        /*00a8*/ 	.word	0x00001a00


	//   ....[14]....
        /*00ac*/ 	.word	0x00001ce0


	//   ....[15]....
        /*00b0*/ 	.word	0x00001f90


	//   ....[16]....
        /*00b4*/ 	.word	0x000021c0


	//----- nvinfo : EIATTR_VRC_CTA_INIT_COUNT
	.align		4
.L_3667:
        /*00b8*/ 	.byte	0x02, 0x4a
	.zero		1
	.zero		1


	//----- nvinfo : EIATTR_EXIT_INSTR_OFFSETS
	.align		4
        /*00bc*/ 	.byte	0x04, 0x1c
        /*00be*/ 	.short	(.L_3669 - .L_3668)


	//   ....[0]....
.L_3668:
        /*00c0*/ 	.word	0x00000230


	//   ....[1]....
        /*00c4*/ 	.word	0x00002360


	//----- nvinfo : EIATTR_MAX_THREADS
	.align		4
.L_3669:
        /*00c8*/ 	.byte	0x04, 0x05
        /*00ca*/ 	.short	(.L_3671 - .L_3670)
.L_3670:
        /*00cc*/ 	.word	0x00000020
        /*00d0*/ 	.word	0x00000001
        /*00d4*/ 	.word	0x00000001


	//----- nvinfo : EIATTR_CRS_STACK_SIZE
	.align		4
.L_3671:
        /*00d8*/ 	.byte	0x04, 0x1e
        /*00da*/ 	.short	(.L_3673 - .L_3672)
.L_3672:
        /*00dc*/ 	.word	0x00000000


	//----- nvinfo : EIATTR_CBANK_PARAM_SIZE
	.align		4
.L_3673:
        /*00e0*/ 	.byte	0x03, 0x19
        /*00e2*/ 	.short	0x0118


	//----- nvinfo : EIATTR_PARAM_CBANK
	.align		4
        /*00e4*/ 	.byte	0x04, 0x0a
        /*00e6*/ 	.short	(.L_3675 - .L_3674)
	.align		4
.L_3674:
        /*00e8*/ 	.word	index@(.nv.constant0._Z25selective_scan_fwd_kernelI32Selective_Scan_fwd_kernel_traitsILi32ELi4ELi1ELb0ELb0ELb0ELb1EN3c104HalfEfEEv13SSMParamsBase)
        /*00ec*/ 	.short	0x0380
        /*00ee*/ 	.short	0x0118


	//----- nvinfo : EIATTR_SW_WAR
	.align		4
.L_3675:
        /*00f0*/ 	.byte	0x04, 0x36
        /*00f2*/ 	.short	(.L_3677 - .L_3676)
.L_3676:
        /*00f4*/ 	.word	0x00000008
.L_3677:


//--------------------- .nv.info._Z25selective_scan_fwd_kernelI32Selective_Scan_fwd_kernel_traitsILi32ELi4ELi1ELb0ELb0ELb1ELb0EN3c104HalfEfEEv13SSMParamsBase --------------------------
	.section	.nv.info._Z25selective_scan_fwd_kernelI32Selective_Scan_fwd_kernel_traitsILi32ELi4ELi1ELb0ELb0ELb1ELb0EN3c104HalfEfEEv13SSMParamsBase,"",@"SHT_CUDA_INFO"
	.sectionflags	@""
	.align	4


	//----- nvinfo : EIATTR_CUDA_API_VERSION
	.align		4
        /*0000*/ 	.byte	0x04, 0x37
        /*0002*/ 	.short	(.L_3679 - .L_3678)
.L_3678:
        /*0004*/ 	.word	0x00000082


	//----- nvinfo : EIATTR_KPARAM_INFO
	.align		4
.L_3679:
        /*0008*/ 	.byte	0x04, 0x17
        /*000a*/ 	.short	(.L_3681 - .L_3680)
.L_3680:
        /*000c*/ 	.word	0x00000000
        /*0010*/ 	.short	0x0000
        /*0012*/ 	.short	0x0000
        /*0014*/ 	.byte	0x00, 0xf0, 0x61, 0x04


	//----- nvinfo : EIATTR_SPARSE_MMA_MASK
	.align		4
.L_3681:
        /*0018*/ 	.byte	0x03, 0x50
        /*001a*/ 	.short	0x0000


	//----- nvinfo : EIATTR_MAXREG_COUNT
	.align		4
        /*001c*/ 	.byte	0x03, 0x1b
        /*001e*/ 	.short	0x00ff


	//----- nvinfo : EIATTR_NUM_BARRIERS
	.align		4
        /*0020*/ 	.byte	0x02, 0x4c
        /*0022*/ 	.byte	0x01
	.zero		1


	//----- nvinfo : EIATTR_MERCURY_ISA_VERSION
	.align		4
        /*0024*/ 	.byte	0x03, 0x5f
        /*0026*/ 	.short	0x0101


	//----- nvinfo : EIATTR_COOP_GROUP_MASK_REGIDS
	.align		4
        /*0028*/ 	.byte	0x04, 0x29
        /*002a*/ 	.short	(.L_3683 - .L_3682)


	//   ....[0]....
.L_3682:
        /*002c*/ 	.word	0xffffffff


	//   ....[1]....
        /*0030*/ 	.word	0xffffffff


	//   ....[2]....
        /*0034*/ 	.word	0xffffffff


	//   ....[3]....
        /*0038*/ 	.word	0xffffffff


	//   ....[4]....
        /*003c*/ 	.word	0xffffffff


	//   ....[5]....
        /*0040*/ 	.word	0xffffffff


	//   ....[6]....
        /*0044*/ 	.word	0xffffffff


	//   ....[7]....
        /*0048*/ 	.word	0xffffffff


	//   ....[8]....
        /*004c*/ 	.word	0xffffffff


	//   ....[9]....
        /*0050*/ 	.word	0xffffffff


	//   ....[10]....
        /*0054*/ 	.word	0xffffffff


	//   ....[11]....
        /*0058*/ 	.word	0xffffffff


	//   ....[12]....
        /*005c*/ 	.word	0xffffffff


	//   ....[13]....
        /*0060*/ 	.word	0xffffffff


	//   ....[14]....
        /*0064*/ 	.word	0xffffffff


	//   ....[15]....
        /*0068*/ 	.word	0xffffffff


	//----- nvinfo : EIATTR_COOP_GROUP_INSTR_OFFSETS
	.align		4
.L_3683:
        /*006c*/ 	.byte	0x04, 0x28
        /*006e*/ 	.short	(.L_3685 - .L_3684)


	//   ....[0]....
.L_3684:
        /*0070*/ 	.word	0x00000a20


	//   ....[1]....
        /*0074*/ 	.word	0x00000ae0


	//   ....[2]....
        /*0078*/ 	.word	0x00001930


	//   ....[3]....
        /*007c*/ 	.word	0x00001940


	//   ....[4]....
        /*0080*/ 	.word	0x00001960


	//   ....[5]....
        /*0084*/ 	.word	0x000019b0


	//   ....[6]....
        /*0088*/ 	.word	0x000019c0


	//   ....[7]....
        /*008c*/ 	.word	0x00001a10


	//   ....[8]....
        /*0090*/ 	.word	0x00001a20


	//   ....[9]....
        /*0094*/ 	.word	0x00001a70


	//   ....[10]....
        /*0098*/ 	.word	0x00001a80


	//   ....[11]....
        /*009c*/ 	.word	0x00001ad0


	//   ....[12]....
        /*00a0*/ 	.word	0x00001ae0


	//   ....[13]....
        /*00a4*/ 	.word	0x00001bc0


	//   ....[14]....
        /*00a8*/ 	.word	0x00001bd0


	//   ....[15]....
        /*00ac*/ 	.word	0x00001f50


	//----- nvinfo : EIATTR_VRC_CTA_INIT_COUNT
	.align		4
.L_3685:
        /*00b0*/ 	.byte	0x02, 0x4a
	.zero		1
	.zero		1


	//----- nvinfo : EIATTR_EXIT_INSTR_OFFSETS
	.align		4
        /*00b4*/ 	.byte	0x04, 0x1c
        /*00b6*/ 	.short	(.L_3687 - .L_3686)


	//   ....[0]....
.L_3686:
        /*00b8*/ 	.word	0x00000370


	//   ....[1]....
        /*00bc*/ 	.word	0x00002140


	//----- nvinfo : EIATTR_MAX_THREADS
	.align		4
.L_3687:
        /*00c0*/ 	.byte	0x04, 0x05
        /*00c2*/ 	.short	(.L_3689 - .L_3688)
.L_3688:
        /*00c4*/ 	.word	0x00000020
        /*00c8*/ 	.word	0x00000001
        /*00cc*/ 	.word	0x00000001


	//----- nvinfo : EIATTR_CRS_STACK_SIZE
	.align		4
.L_3689:
        /*00d0*/ 	.byte	0x04, 0x1e
        /*00d2*/ 	.short	(.L_3691 - .L_3690)
.L_3690:
        /*00d4*/ 	.word	0x00000000


	//----- nvinfo : EIATTR_CBANK_PARAM_SIZE
	.align		4
.L_3691:
        /*00d8*/ 	.byte	0x03, 0x19
        /*00da*/ 	.short	0x0118


	//----- nvinfo : EIATTR_PARAM_CBANK
	.align		4
        /*00dc*/ 	.byte	0x04, 0x0a
        /*00de*/ 	.short	(.L_3693 - .L_3692)
	.align		4
.L_3692:
        /*00e0*/ 	.word	index@(.nv.constant0._Z25selective_scan_fwd_kernelI32Selective_Scan_fwd_kernel_traitsILi32ELi4ELi1ELb0ELb0ELb1ELb0EN3c104HalfEfEEv13SSMParamsBase)
        /*00e4*/ 	.short	0x0380
        /*00e6*/ 	.short	0x0118


	//----- nvinfo : EIATTR_SW_WAR
	.align		4
.L_3693:
        /*00e8*/ 	.byte	0x04, 0x36
        /*00ea*/ 	.short	(.L_3695 - .L_3694)
.L_3694:
        /*00ec*/ 	.word	0x00000008
.L_3695:


//--------------------- .nv.info._Z25selective_scan_fwd_kernelI32Selective_Scan_fwd_kernel_traitsILi32ELi4ELi1ELb0ELb0ELb1ELb1EN3c104HalfEfEEv13SSMParamsBase --------------------------
	.section	.nv.info._Z25selective_scan_fwd_kernelI32Selective_Scan_fwd_kernel_traitsILi32ELi4ELi1ELb0ELb0ELb1ELb1EN3c104HalfEfEEv13SSMParamsBase,"",@"SHT_CUDA_INFO"
	.sectionflags	@""
	.align	4


	//----- nvinfo : EIATTR_CUDA_API_VERSION
	.align		4
        /*0000*/ 	.byte	0x04, 0x37
        /*0002*/ 	.short	(.L_3697 - .L_3696)
.L_3696:
        /*0004*/ 	.word	0x00000082


	//----- nvinfo : EIATTR_KPARAM_INFO
	.align		4
.L_3697:
        /*0008*/ 	.byte	0x04, 0x17
        /*000a*/ 	.short	(.L_3699 - .L_3698)
.L_3698:
        /*000c*/ 	.word	0x00000000
        /*0010*/ 	.short	0x0000
        /*0012*/ 	.short	0x0000
        /*0014*/ 	.byte	0x00, 0xf0, 0x61, 0x04


	//----- nvinfo : EIATTR_SPARSE_MMA_MASK
	.align		4
.L_3699:
        /*0018*/ 	.byte	0x03, 0x50
        /*001a*/ 	.short	0x0000


	//----- nvinfo : EIATTR_MAXREG_COUNT
	.align		4
        /*001c*/ 	.byte	0x03, 0x1b
        /*001e*/ 	.short	0x00ff


	//----- nvinfo : EIATTR_NUM_BARRIERS
	.align		4
        /*0020*/ 	.byte	0x02, 0x4c
        /*0022*/ 	.byte	0x01
	.zero		1


	//----- nvinfo : EIATTR_MERCURY_ISA_VERSION
	.align		4
        /*0024*/ 	.byte	0x03, 0x5f
        /*0026*/ 	.short	0x0101


	//----- nvinfo : EIATTR_COOP_GROUP_MASK_REGIDS
	.align		4
        /*0028*/ 	.byte	0x04, 0x29
        /*002a*/ 	.short	(.L_3701 - .L_3700)


	//   ....[0]....
.L_3700:
        /*002c*/ 	.word	0xffffffff


	//   ....[1]....
        /*0030*/ 	.word	0xffffffff


	//   ....[2]....
        /*0034*/ 	.word	0xffffffff


	//   ....[3]....
        /*0038*/ 	.word	0xffffffff


	//   ....[4]....
        /*003c*/ 	.word	0xffffffff


	//   ....[5]....
        /*0040*/ 	.word	0xffffffff


	//   ....[6]....
        /*0044*/ 	.word	0xffffffff


	//   ....[7]....
        /*0048*/ 	.word	0xffffffff


	//   ....[8]....
        /*004c*/ 	.word	0xffffffff


	//   ....[9]....
        /*0050*/ 	.word	0xffffffff


	//   ....[10]....
        /*0054*/ 	.word	0xffffffff


	//   ....[11]....
        /*0058*/ 	.word	0xffffffff


	//   ....[12]....
        /*005c*/ 	.word	0xffffffff


	//   ....[13]....
        /*0060*/ 	.word	0xffffffff


	//   ....[14]....
        /*0064*/ 	.word	0xffffffff


	//   ....[15]....
        /*0068*/ 	.word	0xffffffff


	//   ....[16]....
        /*006c*/ 	.word	0xffffffff


	//   ....[17]....
        /*0070*/ 	.word	0xffffffff


	//----- nvinfo : EIATTR_COOP_GROUP_INSTR_OFFSETS
	.align		4
.L_3701:
        /*0074*/ 	.byte	0x04, 0x28
        /*0076*/ 	.short	(.L_3703 - .L_3702)


	//   ....[0]....
.L_3702:
        /*0078*/ 	.word	0x00000950


	//   ....[1]....
        /*007c*/ 	.word	0x00000a20


	//   ....[2]....
        /*0080*/ 	.word	0x00001860


	//   ....[3]....
        /*0084*/ 	.word	0x00001950


	//   ....[4]....
        /*0088*/ 	.word	0x00001960


	//   ....[5]....
        /*008c*/ 	.word	0x000019b0


	//   ....[6]....
        /*0090*/ 	.word	0x000019c0


	//   ....[7]....
        /*0094*/ 	.word	0x00001a10


	//   ....[8]....
        /*0098*/ 	.word	0x00001a20


	//   ....[9]....
        /*009c*/ 	.word	0x00001a70


	//   ....[10]....
        /*00a0*/ 	.word	0x00001a80


	//   ....[11]....
        /*00a4*/ 	.word	0x00001ad0


	//   ....[12]....
        /*00a8*/ 	.word	0x00001ae0


	//   ....[13]....
        /*00ac*/ 	.word	0x00001bc0


	//   ....[14]....
        /*00b0*/ 	.word	0x00001bd0


	//   ....[15]....
        /*00b4*/ 	.word	0x00001fb0


	//   ....[16]....
        /*00b8*/ 	.word	0x000022c0


	//   ....[17]....
        /*00bc*/ 	.word	0x00002500


	//----- nvinfo : EIATTR_VRC_CTA_INIT_COUNT
	.align		4
.L_3703:
        /*00c0*/ 	.byte	0x02, 0x4a
	.zero		1
	.zero		1


	//----- nvinfo : EIATTR_EXIT_INSTR_OFFSETS
	.align		4
        /*00c4*/ 	.byte	0x04, 0x1c
        /*00c6*/ 	.short	(.L_3705 - .L_3704)


	//   ....[0]....
.L_3704:
        /*00c8*/ 	.word	0x00000400


	//   ....[1]....
        /*00cc*/ 	.word	0x00002720


	//----- nvinfo : EIATTR_MAX_THREADS
	.align		4
.L_3705:
        /*00d0*/ 	.byte	0x04, 0x05
        /*00d2*/ 	.short	(.L_3707 - .L_3706)
.L_3706:
        /*00d4*/ 	.word	0x00000020
        /*00d8*/ 	.word	0x00000001
        /*00dc*/ 	.word	0x00000001


	//----- nvinfo : EIATTR_CRS_STACK_SIZE
	.align		4
.L_3707:
        /*00e0*/ 	.byte	0x04, 0x1e
        /*00e2*/ 	.short	(.L_3709 - .L_3708)
.L_3708:
        /*00e4*/ 	.word	0x00000000


	//----- nvinfo : EIATTR_CBANK_PARAM_SIZE
	.align		4
.L_3709:
        /*00e8*/ 	.byte	0x03, 0x19
        /*00ea*/ 	.short	0x0118


	//----- nvinfo : EIATTR_PARAM_CBANK
	.align		4
        /*00ec*/ 	.byte	0x04, 0x0a
        /*00ee*/ 	.short	(.L_3711 - .L_3710)
	.align		4
.L_3710:
        /*00f0*/ 	.word	index@(.nv.constant0._Z25selective_scan_fwd_kernelI32Selective_Scan_fwd_kernel_traitsILi32ELi4ELi1ELb0ELb0ELb1ELb1EN3c104HalfEfEEv13SSMParamsBase)
        /*00f4*/ 	.short	0x0380
        /*00f6*/ 	.short	0x0118


	//----- nvinfo : EIATTR_SW_WAR
	.align		4
.L_3711:
        /*00f8*/ 	.byte	0x04, 0x36
        /*00fa*/ 	.short	(.L_3713 - .L_3712)
.L_3712:
        /*00fc*/ 	.word	0x00000008
.L_3713:


//--------------------- .nv.info._Z25selective_scan_fwd_kernelI32Selective_Scan_fwd_kernel_traitsILi32ELi4ELi1ELb0ELb1ELb0ELb0EN3c104HalfEfEEv13SSMParamsBase --------------------------
	.section	.nv.info._Z25selective_scan_fwd_kernelI32Selective_Scan_fwd_kernel_traitsILi32ELi4ELi1ELb0ELb1ELb0ELb0EN3c104HalfEfEEv13SSMParamsBase,"",@"SHT_CUDA_INFO"
	.sectionflags	@""
	.align	4


	//----- nvinfo : EIATTR_CUDA_API_VERSION
	.align		4
        /*0000*/ 	.byte	0x04, 0x37
        /*0002*/ 	.short	(.L_3715 - .L_3714)
.L_3714:
        /*0004*/ 	.word	0x00000082


	//----- nvinfo : EIATTR_KPARAM_INFO
	.align		4
.L_3715:
        /*0008*/ 	.byte	0x04, 0x17
        /*000a*/ 	.short	(.L_3717 - .L_3716)
.L_3716:
        /*000c*/ 	.word	0x00000000
        /*0010*/ 	.short	0x0000
        /*0012*/ 	.short	0x0000
        /*0014*/ 	.byte	0x00, 0xf0, 0x61, 0x04


	//----- nvinfo : EIATTR_SPARSE_MMA_MASK
	.align		4
.L_3717:
        /*0018*/ 	.byte	0x03, 0x50
        /*001a*/ 	.short	0x0000


	//----- nvinfo : EIATTR_MAXREG_COUNT
	.align		4
        /*001c*/ 	.byte	0x03, 0x1b
        /*001e*/ 	.short	0x00ff


	//----- nvinfo : EIATTR_NUM_BARRIERS
	.align		4
        /*0020*/ 	.byte	0x02, 0x4c
        /*0022*/ 	.byte	0x01
	.zero		1


	//----- nvinfo : EIATTR_MERCURY_ISA_VERSION
	.align		4
        /*0024*/ 	.byte	0x03, 0x5f
        /*0026*/ 	.short	0x0101


	//----- nvinfo : EIATTR_COOP_GROUP_MASK_REGIDS
	.align		4
        /*0028*/ 	.byte	0x04, 0x29
        /*002a*/ 	.short	(.L_3719 - .L_3718)


	//   ....[0]....
.L_3718:
        /*002c*/ 	.word	0xffffffff


	//   ....[1]....
        /*0030*/ 	.word	0xffffffff


	//   ....[2]....
        /*0034*/ 	.word	0xffffffff


	//   ....[3]....
        /*0038*/ 	.word	0xffffffff


	//   ....[4]....
        /*003c*/ 	.word	0xffffffff


	//   ....[5]....
        /*0040*/ 	.word	0xffffffff


	//   ....[6]....
        /*0044*/ 	.word	0xffffffff


	//   ....[7]....
        /*0048*/ 	.word	0xffffffff


	//   ....[8]....
        /*004c*/ 	.word	0xffffffff


	//   ....[9]....
        /*0050*/ 	.word	0xffffffff


	//   ....[10]....
        /*0054*/ 	.word	0xffffffff


	//   ....[11]....
        /*0058*/ 	.word	0xffffffff


	//   ....[12]....
        /*005c*/ 	.word	0xffffffff


	//   ....[13]....
        /*0060*/ 	.word	0xffffffff


	//   ....[14]....
        /*0064*/ 	.word	0xffffffff


	//   ....[15]....
        /*0068*/ 	.word	0xffffffff


	//----- nvinfo : EIATTR_COOP_GROUP_INSTR_OFFSETS
	.align		4
.L_3719:
        /*006c*/ 	.byte	0x04, 0x28
        /*006e*/ 	.short	(.L_3721 - .L_3720)


	//   ....[0]....
.L_3720:
        /*0070*/ 	.word	0x00000a00


	//   ....[1]....
        /*0074*/ 	.word	0x00000ad0


	//   ....[2]....
        /*0078*/ 	.word	0x00001790


	//   ....[3]....
        /*007c*/ 	.word	0x000019d0


	//   ....[4]....
        /*0080*/ 	.word	0x00001a10


	//   ....[5]....
        /*0084*/ 	.word	0x00001a50


	//   ....[6]....
        /*0088*/ 	.word	0x00001a70


	//   ....[7]....
        /*008c*/ 	.word	0x00001ab0


	//   ....[8]....
        /*0090*/ 	.word	0x00001ad0


	//   ....[9]....
        /*0094*/ 	.word	0x00001b20


	//   ....[10]....
        /*0098*/ 	.word	0x00001b30


	//   ....[11]....
        /*009c*/ 	.word	0x00001b90


	//   ....[12]....
        /*00a0*/ 	.word	0x00001ba0


	//   ....[13]....
        /*00a4*/ 	.word	0x00001ca0


	//   ....[14]....
        /*00a8*/ 	.word	0x00001cc0


	//   ....[15]....
        /*00ac*/ 	.word	0x00001f70


	//----- nvinfo : EIATTR_VRC_CTA_INIT_COUNT
	.align		4
.L_3721:
        /*00b0*/ 	.byte	0x02, 0x4a
	.zero		1
	.zero		1


	//----- nvinfo : EIATTR_EXIT_INSTR_OFFSETS
	.align		4
        /*00b4*/ 	.byte	0x04, 0x1c
        /*00b6*/ 	.short	(.L_3723 - .L_3722)


	//   ....[0]....
.L_3722:
        /*00b8*/ 	.word	0x00000380


	//   ....[1]....
        /*00bc*/ 	.word	0x00002160


	//----- nvinfo : EIATTR_MAX_THREADS
	.align		4
.L_3723:
        /*00c0*/ 	.byte	0x04, 0x05
        /*00c2*/ 	.short	(.L_3725 - .L_3724)
.L_3724:
        /*00c4*/ 	.word	0x00000020
        /*00c8*/ 	.word	0x00000001
        /*00cc*/ 	.word	0x00000001


	//----- nvinfo : EIATTR_CRS_STACK_SIZE
	.align		4
.L_3725:
        /*00d0*/ 	.byte	0x04, 0x1e
        /*00d2*/ 	.short	(.L_3727 - .L_3726)
.L_3726:
        /*00d4*/ 	.word	0x00000000


	//----- nvinfo : EIATTR_CBANK_PARAM_SIZE
	.align		4
.L_3727:
        /*00d8*/ 	.byte	0x03, 0x19
        /*00da*/ 	.short	0x0118


	//----- nvinfo : EIATTR_PARAM_CBANK
	.align		4
        /*00dc*/ 	.byte	0x04, 0x0a
        /*00de*/ 	.short	(.L_3729 - .L_3728)
	.align		4
.L_3728:
        /*00e0*/ 	.word	index@(.nv.constant0._Z25selective_scan_fwd_kernelI32Selective_Scan_fwd_kernel_traitsILi32ELi4ELi1ELb0ELb1ELb0ELb0EN3c104HalfEfEEv13SSMParamsBase)
        /*00e4*/ 	.short	0x0380
        /*00e6*/ 	.short	0x0118


	//----- nvinfo : EIATTR_SW_WAR
	.align		4
.L_3729:
        /*00e8*/ 	.byte	0x04, 0x36
        /*00ea*/ 	.short	(.L_3731 - .L_3730)
.L_3730:
        /*00ec*/ 	.word	0x00000008
.L_3731:


//--------------------- .nv.info._Z25selective_scan_fwd_kernelI32Selective_Scan_fwd_kernel_traitsILi32ELi4ELi1ELb0ELb1ELb0ELb1EN3c104HalfEfEEv13SSMParamsBase --------------------------
	.section	.nv.info._Z25selective_scan_fwd_kernelI32Selective_Scan_fwd_kernel_traitsILi32ELi4ELi1ELb0ELb1ELb0ELb1EN3c104HalfEfEEv13SSMParamsBase,"",@"SHT_CUDA_INFO"
	.sectionflags	@""
	.align	4


	//----- nvinfo : EIATTR_CUDA_API_VERSION
	.align		4
        /*0000*/ 	.byte	0x04, 0x37
        /*0002*/ 	.short	(.L_3733 - .L_3732)
.L_3732:
        /*0004*/ 	.word	0x00000082


	//----- nvinfo : EIATTR_KPARAM_INFO
	.align		4
.L_3733:
        /*0008*/ 	.byte	0x04, 0x17
        /*000a*/ 	.short	(.L_3735 - .L_3734)
.L_3734:
        /*000c*/ 	.word	0x00000000
        /*0010*/ 	.short	0x0000
        /*0012*/ 	.short	0x0000
        /*0014*/ 	.byte	0x00, 0xf0, 0x61, 0x04


	//----- nvinfo : EIATTR_SPARSE_MMA_MASK
	.align		4
.L_3735:
        /*0018*/ 	.byte	0x03, 0x50
        /*001a*/ 	.short	0x0000


	//----- nvinfo : EIATTR_MAXREG_COUNT
	.align		4
        /*001c*/ 	.byte	0x03, 0x1b
        /*001e*/ 	.short	0x00ff


	//----- nvinfo : EIATTR_NUM_BARRIERS
	.align		4
        /*0020*/ 	.byte	0x02, 0x4c
        /*0022*/ 	.byte	0x01
	.zero		1


	//----- nvinfo : EIATTR_MERCURY_ISA_VERSION
	.align		4
        /*0024*/ 	.byte	0x03, 0x5f
        /*0026*/ 	.short	0x0101


	//----- nvinfo : EIATTR_COOP_GROUP_MASK_REGIDS
	.align		4
        /*0028*/ 	.byte	0x04, 0x29
        /*002a*/ 	.short	(.L_3737 - .L_3736)


	//   ....[0]....
.L_3736:
        /*002c*/ 	.word	0xffffffff


	//   ....[1]....
        /*0030*/ 	.word	0xffffffff


	//   ....[2]....
        /*0034*/ 	.word	0xffffffff


	//   ....[3]....
        /*0038*/ 	.word	0xffffffff


	//   ....[4]....
        /*003c*/ 	.word	0xffffffff


	//   ....[5]....
        /*0040*/ 	.word	0xffffffff


	//   ....[6]....
        /*0044*/ 	.word	0xffffffff


	//   ....[7]....
        /*0048*/ 	.word	0xffffffff


	//   ....[8]....
        /*004c*/ 	.word	0xffffffff


	//   ....[9]....
        /*0050*/ 	.word	0xffffffff


	//   ....[10]....
        /*0054*/ 	.word	0xffffffff


	//   ....[11]....
        /*0058*/ 	.word	0xffffffff


	//   ....[12]....
        /*005c*/ 	.word	0xffffffff


	//   ....[13]....
        /*0060*/ 	.word	0xffffffff


	//   ....[14]....
        /*0064*/ 	.word	0xffffffff


	//   ....[15]....
        /*0068*/ 	.word	0xffffffff


	//   ....[16]....
        /*006c*/ 	.word	0xffffffff


	//   ....[17]....
        /*0070*/ 	.word	0xffffffff


	//----- nvinfo : EIATTR_COOP_GROUP_INSTR_OFFSETS
	.align		4
.L_3737:
        /*0074*/ 	.byte	0x04, 0x28
        /*0076*/ 	.short	(.L_3739 - .L_3738)


	//   ....[0]....
.L_3738:
        /*0078*/ 	.word	0x00000930


	//   ....[1]....
        /*007c*/ 	.word	0x000009f0


	//   ....[2]....
        /*0080*/ 	.word	0x00001750


	//   ....[3]....
        /*0084*/ 	.word	0x00001980


	//   ....[4]....
        /*0088*/ 	.word	0x000019c0


	//   ....[5]....
        /*008c*/ 	.word	0x00001a00


	//   ....[6]....
        /*0090*/ 	.word	0x00001a20


	//   ....[7]....
        /*0094*/ 	.word	0x00001a60


	//   ....[8]....
        /*0098*/ 	.word	0x00001a80


	//   ....[9]....
        /*009c*/ 	.word	0x00001ad0


	//   ....[10]....
        /*00a0*/ 	.word	0x00001ae0


	//   ....[11]....
        /*00a4*/ 	.word	0x00001b40


	//   ....[12]....
        /*00a8*/ 	.word	0x00001b50


	//   ....[13]....
        /*00ac*/ 	.word	0x00001c50


	//   ....[14]....
        /*00b0*/ 	.word	0x00001c70


	//   ....[15]....
        /*00b4*/ 	.word	0x00001f70


	//   ....[16]....
        /*00b8*/ 	.word	0x00002290


	//   ....[17]....
        /*00bc*/ 	.word	0x000024c0


	//----- nvinfo : EIATTR_VRC_CTA_INIT_COUNT
	.align		4
.L_3739:
        /*00c0*/ 	.byte	0x02, 0x4a
	.zero		1
	.zero		1


	//----- nvinfo : EIATTR_EXIT_INSTR_OFFSETS
	.align		4
        /*00c4*/ 	.byte	0x04, 0x1c
        /*00c6*/ 	.short	(.L_3741 - .L_3740)


	//   ....[0]....
.L_3740:
        /*00c8*/ 	.word	0x00000400


	//   ....[1]....
        /*00cc*/ 	.word	0x000026e0


	//----- nvinfo : EIATTR_MAX_THREADS
	.align		4
.L_3741:
        /*00d0*/ 	.byte	0x04, 0x05
        /*00d2*/ 	.short	(.L_3743 - .L_3742)
.L_3742:
        /*00d4*/ 	.word	0x00000020
        /*00d8*/ 	.word	0x00000001
        /*00dc*/ 	.word	0x00000001


	//----- nvinfo : EIATTR_CRS_STACK_SIZE
	.align		4
.L_3743:
        /*00e0*/ 	.byte	0x04, 0x1e
        /*00e2*/ 	.short	(.L_3745 - .L_3744)
.L_3744:
        /*00e4*/ 	.word	0x00000000


	//----- nvinfo : EIATTR_CBANK_PARAM_SIZE
	.align		4
.L_3745:
        /*00e8*/ 	.byte	0x03, 0x19
        /*00ea*/ 	.short	0x0118


	//----- nvinfo : EIATTR_PARAM_CBANK
	.align		4
        /*00ec*/ 	.byte	0x04, 0x0a
        /*00ee*/ 	.short	(.L_3747 - .L_3746)
	.align		4
.L_3746:
        /*00f0*/ 	.word	index@(.nv.constant0._Z25selective_scan_fwd_kernelI32Selective_Scan_fwd_kernel_traitsILi32ELi4ELi1ELb0ELb1ELb0ELb1EN3c104HalfEfEEv13SSMParamsBase)
        /*00f4*/ 	.short	0x0380
        /*00f6*/ 	.short	0x0118


	//----- nvinfo : EIATTR_SW_WAR
	.align		4
.L_3747:
        /*00f8*/ 	.byte	0x04, 0x36
        /*00fa*/ 	.short	(.L_3749 - .L_3748)
.L_3748:
        /*00fc*/ 	.word	0x00000008
.L_3749:


//--------------------- .nv.info._Z25selective_scan_fwd_kernelI32Selective_Scan_fwd_kernel_traitsILi32ELi4ELi1ELb0ELb1ELb1ELb0EN3c104HalfEfEEv13SSMParamsBase --------------------------
	.section	.nv.info._Z25selective_scan_fwd_kernelI32Selective_Scan_fwd_kernel_traitsILi32ELi4ELi1ELb0ELb1ELb1ELb0EN3c104HalfEfEEv13SSMParamsBase,"",@"SHT_CUDA_INFO"
	.sectionflags	@""
	.align	4


	//----- nvinfo : EIATTR_CUDA_API_VERSION
	.align		4
        /*0000*/ 	.byte	0x04, 0x37
        /*0002*/ 	.short	(.L_3751 - .L_3750)
.L_3750:
        /*0004*/ 	.word	0x00000082


	//----- nvinfo : EIATTR_KPARAM_INFO
	.align		4
.L_3751:
        /*0008*/ 	.byte	0x04, 0x17
        /*000a*/ 	.short	(.L_3753 - .L_3752)
.L_3752:
        /*000c*/ 	.word	0x00000000
        /*0010*/ 	.short	0x0000
        /*0012*/ 	.short	0x0000
        /*0014*/ 	.byte	0x00, 0xf0, 0x61, 0x04


	//----- nvinfo : EIATTR_SPARSE_MMA_MASK
	.align		4
.L_3753:
        /*0018*/ 	.byte	0x03, 0x50
        /*001a*/ 	.short	0x0000


	//----- nvinfo : EIATTR_MAXREG_COUNT
	.align		4
        /*001c*/ 	.byte	0x03, 0x1b
        /*001e*/ 	.short	0x00ff


	//----- nvinfo : EIATTR_NUM_BARRIERS
	.align		4
        /*0020*/ 	.byte	0x02, 0x4c
        /*0022*/ 	.byte	0x01
	.zero		1


	//----- nvinfo : EIATTR_MERCURY_ISA_VERSION
	.align		4
        /*0024*/ 	.byte	0x03, 0x5f
        /*0026*/ 	.short	0x0101


	//----- nvinfo : EIATTR_COOP_GROUP_MASK_REGIDS
	.align		4
        /*0028*/ 	.byte	0x04, 0x29
        /*002a*/ 	.short	(.L_3755 - .L_3754)


	//   ....[0]....
.L_3754:
        /*002c*/ 	.word	0xffffffff


	//   ....[1]....
        /*0030*/ 	.word	0xffffffff


	//   ....[2]....
        /*0034*/ 	.word	0xffffffff


	//   ....[3]....
        /*0038*/ 	.word	0xffffffff


	//   ....[4]....
        /*003c*/ 	.word	0xffffffff


	//   ....[5]....
        /*0040*/ 	.word	0xffffffff


	//   ....[6]....
        /*0044*/ 	.word	0xffffffff


	//   ....[7]....
        /*0048*/ 	.word	0xffffffff


	//   ....[8]....
        /*004c*/ 	.word	0xffffffff


	//   ....[9]....
        /*0050*/ 	.word	0xffffffff


	//   ....[10]....
        /*0054*/ 	.word	0xffffffff


	//   ....[11]....
        /*0058*/ 	.word	0xffffffff


	//   ....[12]....
        /*005c*/ 	.word	0xffffffff


	//   ....[13]....
        /*0060*/ 	.word	0xffffffff


	//   ....[14]....
        /*0064*/ 	.word	0xffffffff


	//   ....[15]....
        /*0068*/ 	.word	0xffffffff


	//   ....[16]....
        /*006c*/ 	.word	0xffffffff


	//----- nvinfo : EIATTR_COOP_GROUP_INSTR_OFFSETS
	.align		4
.L_3755:
        /*0070*/ 	.byte	0x04, 0x28
        /*0072*/ 	.short	(.L_3757 - .L_3756)


	//   ....[0]....
.L_3756:
        /*0074*/ 	.word	0x00000a80


	//   ....[1]....
        /*0078*/ 	.word	0x00000b50


	//   ....[2]....
        /*007c*/ 	.word	0x000017f0


	//   ....[3]....
        /*0080*/ 	.word	0x00001a70


	//   ....[4]....
        /*0084*/ 	.word	0x00001a80


	//   ....[5]....
        /*0088*/ 	.word	0x00001ad0


	//   ....[6]....
        /*008c*/ 	.word	0x00001ae0


	//   ....[7]....
        /*0090*/ 	.word	0x00001b30


	//   ....[8]....
        /*0094*/ 	.word	0x00001b40


	//   ....[9]....
        /*0098*/ 	.word	0x00001b90


	//   ....[10]....
        /*009c*/ 	.word	0x00001ba0


	//   ....[11]....
        /*00a0*/ 	.word	0x00001c90


	//   ....[12]....
        /*00a4*/ 	.word	0x00001cb0


	//   ....[13]....
        /*00a8*/ 	.word	0x00001d20


	//   ....[14]....
        /*00ac*/ 	.word	0x00001e20


	//   ....[15]....
        /*00b0*/ 	.word	0x00001e40


	//   ....[16]....
        /*00b4*/ 	.word	0x00002130


	//----- nvinfo : EIATTR_VRC_CTA_INIT_COUNT
	.align		4
.L_3757:
        /*00b8*/ 	.byte	0x02, 0x4a
	.zero		1
	.zero		1


	//----- nvinfo : EIATTR_EXIT_INSTR_OFFSETS
	.align		4
        /*00bc*/ 	.byte	0x04, 0x1c
        /*00be*/ 	.short	(.L_3759 - .L_3758)


	//   ....[0]....
.L_3758:
        /*00c0*/ 	.word	0x00000400


	//   ....[1]....
        /*00c4*/ 	.word	0x00002340


	//----- nvinfo : EIATTR_MAX_THREADS
	.align		4
.L_3759:
        /*00c8*/ 	.byte	0x04, 0x05
        /*00ca*/ 	.short	(.L_3761 - .L_3760)
.L_3760:
        /*00cc*/ 	.word	0x00000020
        /*00d0*/ 	.word	0x00000001
        /*00d4*/ 	.word	0x00000001


	//----- nvinfo : EIATTR_CRS_STACK_SIZE
	.align		4
.L_3761:
        /*00d8*/ 	.byte	0x04, 0x1e
        /*00da*/ 	.short	(.L_3763 - .L_3762)
.L_3762:
        /*00dc*/ 	.word	0x00000000


	//----- nvinfo : EIATTR_CBANK_PARAM_SIZE
	.align		4
.L_3763:
        /*00e0*/ 	.byte	0x03, 0x19
        /*00e2*/ 	.short	0x0118


	//----- nvinfo : EIATTR_PARAM_CBANK
	.align		4
        /*00e4*/ 	.byte	0x04, 0x0a
        /*00e6*/ 	.short	(.L_3765 - .L_3764)
	.align		4
.L_3764:
        /*00e8*/ 	.word	index@(.nv.constant0._Z25selective_scan_fwd_kernelI32Selective_Scan_fwd_kernel_traitsILi32ELi4ELi1ELb0ELb1ELb1ELb0EN3c104HalfEfEEv13SSMParamsBase)
        /*00ec*/ 	.short	0x0380
        /*00ee*/ 	.short	0x0118


	//----- nvinfo : EIATTR_SW_WAR
	.align		4
.L_3765:
        /*00f0*/ 	.byte	0x04, 0x36
        /*00f2*/ 	.short	(.L_3767 - .L_3766)
.L_3766:
        /*00f4*/ 	.word	0x00000008
.L_3767:


//--------------------- .nv.info._Z25selective_scan_fwd_kernelI32Selective_Scan_fwd_kernel_traitsILi32ELi4ELi1ELb0ELb1ELb1ELb1EN3c104HalfEfEEv13SSMParamsBase --------------------------
	.section	.nv.info._Z25selective_scan_fwd_kernelI32Selective_Scan_fwd_kernel_traitsILi32ELi4ELi1ELb0ELb1ELb1ELb1EN3c104HalfEfEEv13SSMParamsBase,"",@"SHT_CUDA_INFO"
	.sectionflags	@""
	.align	4


	//----- nvinfo : EIATTR_CUDA_API_VERSION
	.align		4
        /*0000*/ 	.byte	0x04, 0x37
        /*0002*/ 	.short	(.L_3769 - .L_3768)
.L_3768:
        /*0004*/ 	.word	0x00000082


	//----- nvinfo : EIATTR_KPARAM_INFO
	.align		4
.L_3769:
        /*0008*/ 	.byte	0x04, 0x17
        /*000a*/ 	.short	(.L_3771 - .L_3770)
.L_3770:
        /*000c*/ 	.word	0x00000000
        /*0010*/ 	.short	0x0000
        /*0012*/ 	.short	0x0000
        /*0014*/ 	.byte	0x00, 0xf0, 0x61, 0x04


	//----- nvinfo : EIATTR_SPARSE_MMA_MASK
	.align		4
.L_3771:
        /*0018*/ 	.byte	0x03, 0x50
        /*001a*/ 	.short	0x0000


	//----- nvinfo : EIATTR_MAXREG_COUNT
	.align		4
        /*001c*/ 	.byte	0x03, 0x1b
        /*001e*/ 	.short	0x00ff


	//----- nvinfo : EIATTR_NUM_BARRIERS
	.align		4
        /*0020*/ 	.byte	0x02, 0x4c
        /*0022*/ 	.byte	0x01
	.zero		1


	//----- nvinfo : EIATTR_MERCURY_ISA_VERSION
	.align		4
        /*0024*/ 	.byte	0x03, 0x5f
        /*0026*/ 	.short	0x0101


	//----- nvinfo : EIATTR_COOP_GROUP_MASK_REGIDS
	.align		4
        /*0028*/ 	.byte	0x04, 0x29
        /*002a*/ 	.short	(.L_3773 - .L_3772)


	//   ....[0]....
.L_3772:
        /*002c*/ 	.word	0xffffffff


	//   ....[1]....
        /*0030*/ 	.word	0xffffffff


	//   ....[2]....
        /*0034*/ 	.word	0xffffffff


	//   ....[3]....
        /*0038*/ 	.word	0xffffffff


	//   ....[4]....
        /*003c*/ 	.word	0xffffffff


	//   ....[5]....
        /*0040*/ 	.word	0xffffffff


	//   ....[6]....
        /*0044*/ 	.word	0xffffffff


	//   ....[7]....
        /*0048*/ 	.word	0xffffffff


	//   ....[8]....
        /*004c*/ 	.word	0xffffffff


	//   ....[9]....
        /*0050*/ 	.word	0xffffffff


	//   ....[10]....
        /*0054*/ 	.word	0xffffffff


	//   ....[11]....
        /*0058*/ 	.word	0xffffffff


	//   ....[12]....
        /*005c*/ 	.word	0xffffffff


	//   ....[13]....
        /*0060*/ 	.word	0xffffffff


	//   ....[14]....
        /*0064*/ 	.word	0xffffffff


	//   ....[15]....
        /*0068*/ 	.word	0xffffffff


	//   ....[16]....
        /*006c*/ 	.word	0xffffffff


	//   ....[17]....
        /*0070*/ 	.word	0xffffffff


	//   ....[18]....
        /*0074*/ 	.word	0xffffffff


	//----- nvinfo : EIATTR_COOP_GROUP_INSTR_OFFSETS
	.align		4
.L_3773:
        /*0078*/ 	.byte	0x04, 0x28
        /*007a*/ 	.short	(.L_3775 - .L_3774)


	//   ....[0]....
.L_3774:
        /*007c*/ 	.word	0x00000970


	//   ....[1]....
        /*0080*/ 	.word	0x00000a40


	//   ....[2]....
        /*0084*/ 	.word	0x00001770


	//   ....[3]....
        /*0088*/ 	.word	0x000019f0


	//   ....[4]....
        /*008c*/ 	.word	0x00001a00


	//   ....[5]....
        /*0090*/ 	.word	0x00001a50


	//   ....[6]....
        /*0094*/ 	.word	0x00001a60


	//   ....[7]....
        /*0098*/ 	.word	0x00001ab0


	//   ....[8]....
        /*009c*/ 	.word	0x00001ac0


	//   ....[9]....
        /*00a0*/ 	.word	0x00001b10


	//   ....[10]....
        /*00a4*/ 	.word	0x00001b20


	//   ....[11]....
        /*00a8*/ 	.word	0x00001be0


	//   ....[12]....
        /*00ac*/ 	.word	0x00001c00


	//   ....[13]....
        /*00b0*/ 	.word	0x00001c90


	//   ....[14]....
        /*00b4*/ 	.word	0x00001d90


	//   ....[15]....
        /*00b8*/ 	.word	0x00001db0


	//   ....[16]....
        /*00bc*/ 	.word	0x000020f0


	//   ....[17]....
        /*00c0*/ 	.word	0x00002460


	//   ....[18]....
        /*00c4*/ 	.word	0x000026b0


	//----- nvinfo : EIATTR_VRC_CTA_INIT_COUNT
	.align		4
.L_3775:
        /*00c8*/ 	.byte	0x02, 0x4a
	.zero		1
	.zero		1


	//----- nvinfo : EIATTR_EXIT_INSTR_OFFSETS
	.align		4
        /*00cc*/ 	.byte	0x04, 0x1c
        /*00ce*/ 	.short	(.L_3777 - .L_3776)


	//   ....[0]....
.L_3776:
        /*00d0*/ 	.word	0x00000450


	//   ....[1]....
        /*00d4*/ 	.word	0x00002890


	//----- nvinfo : EIATTR_MAX_THREADS
	.align		4
.L_3777:
        /*00d8*/ 	.byte	0x04, 0x05
        /*00da*/ 	.short	(.L_3779 - .L_3778)
.L_3778:
        /*00dc*/ 	.word	0x00000020
        /*00e0*/ 	.word	0x00000001
        /*00e4*/ 	.word	0x00000001


	//----- nvinfo : EIATTR_CRS_STACK_SIZE
	.align		4
.L_3779:
        /*00e8*/ 	.byte	0x04, 0x1e
        /*00ea*/ 	.short	(.L_3781 - .L_3780)
.L_3780:
        /*00ec*/ 	.word	0x00000000


	//----- nvinfo : EIATTR_CBANK_PARAM_SIZE
	.align		4
.L_3781:
        /*00f0*/ 	.byte	0x03, 0x19
        /*00f2*/ 	.short	0x0118


	//----- nvinfo : EIATTR_PARAM_CBANK
	.align		4
        /*00f4*/ 	.byte	0x04, 0x0a
        /*00f6*/ 	.short	(.L_3783 - .L_3782)
	.align		4
.L_3782:
        /*00f8*/ 	.word	index@(.nv.constant0._Z25selective_scan_fwd_kernelI32Selective_Scan_fwd_kernel_traitsILi32ELi4ELi1ELb0ELb1ELb1ELb1EN3c104HalfEfEEv13SSMParamsBase)
        /*00fc*/ 	.short	0x0380
        /*00fe*/ 	.short	0x0118


	//----- nvinfo : EIATTR_SW_WAR
	.align		4
.L_3783:
        /*0100*/ 	.byte	0x04, 0x36
        /*0102*/ 	.short	(.L_3785 - .L_3784)
.L_3784:
        /*0104*/ 	.word	0x00000008
.L_3785:


//--------------------- .nv.info._Z25selective_scan_fwd_kernelI32Selective_Scan_fwd_kernel_traitsILi32ELi4ELi1ELb1ELb0ELb0ELb0EN3c104HalfEfEEv13SSMParamsBase --------------------------
	.section	.nv.info._Z25selective_scan_fwd_kernelI32Selective_Scan_fwd_kernel_traitsILi32ELi4ELi1ELb1ELb0ELb0ELb0EN3c104HalfEfEEv13SSMParamsBase,"",@"SHT_CUDA_INFO"
	.sectionflags	@""
	.align	4


	//----- nvinfo : EIATTR_CUDA_API_VERSION
	.align		4
        /*0000*/ 	.byte	0x04, 0x37
        /*0002*/ 	.short	(.L_3787 - .L_3786)
.L_3786:
        /*0004*/ 	.word	0x00000082


	//----- nvinfo : EIATTR_KPARAM_INFO
	.align		4
.L_3787:
        /*0008*/ 	.byte	0x04, 0x17
        /*000a*/ 	.short	(.L_3789 - .L_3788)
.L_3788:
        /*000c*/ 	.word	0x00000000
        /*0010*/ 	.short	0x0000
        /*0012*/ 	.short	0x0000
        /*0014*/ 	.byte	0x00, 0xf0, 0x61, 0x04


	//----- nvinfo : EIATTR_SPARSE_MMA_MASK
	.align		4
.L_3789:
        /*0018*/ 	.byte	0x03, 0x50
        /*001a*/ 	.short	0x0000


	//----- nvinfo : EIATTR_MAXREG_COUNT
	.align		4
        /*001c*/ 	.byte	0x03, 0x1b
        /*001e*/ 	.short	0x00ff


	//----- nvinfo : EIATTR_NUM_BARRIERS
	.align		4
        /*0020*/ 	.byte	0x02, 0x4c
        /*0022*/ 	.byte	0x01
	.zero		1


	//----- nvinfo : EIATTR_MERCURY_ISA_VERSION
	.align		4
        /*0024*/ 	.byte	0x03, 0x5f
        /*0026*/ 	.short	0x0101


	//----- nvinfo : EIATTR_COOP_GROUP_MASK_REGIDS
	.align		4
        /*0028*/ 	.byte	0x04, 0x29
        /*002a*/ 	.short	(.L_3791 - .L_3790)


	//   ....[0]....
.L_3790:
        /*002c*/ 	.word	0xffffffff


	//   ....[1]....
        /*0030*/ 	.word	0xffffffff


	//   ....[2]....
        /*0034*/ 	.word	0xffffffff


	//   ....[3]....
        /*0038*/ 	.word	0xffffffff


	//   ....[4]....
        /*003c*/ 	.word	0xffffffff


	//   ....[5]....
        /*0040*/ 	.word	0xffffffff


	//   ....[6]....
        /*0044*/ 	.word	0xffffffff


	//   ....[7]....
        /*0048*/ 	.word	0xffffffff


	//   ....[8]....
        /*004c*/ 	.word	0xffffffff


	//   ....[9]....
        /*0050*/ 	.word	0xffffffff


	//   ....[10]....
        /*0054*/ 	.word	0xffffffff


	//   ....[11]....
        /*0058*/ 	.word	0xffffffff


	//----- nvinfo : EIATTR_COOP_GROUP_INSTR_OFFSETS
	.align		4
.L_3791:
        /*005c*/ 	.byte	0x04, 0x28
        /*005e*/ 	.short	(.L_3793 - .L_3792)


	//   ....[0]....
.L_3792:
        /*0060*/ 	.word	0x00001400


	//   ....[1]....
        /*0064*/ 	.word	0x00001440


	//   ....[2]....
        /*0068*/ 	.word	0x00001470


	//   ....[3]....
        /*006c*/ 	.word	0x00001490


	//   ....[4]....
        /*0070*/ 	.word	0x000014d0


	//   ....[5]....
        /*0074*/ 	.word	0x000014f0


	//   ....[6]....
        /*0078*/ 	.word	0x00001540


	//   ....[7]....
        /*007c*/ 	.word	0x00001550


	//   ....[8]....
        /*0080*/ 	.word	0x000015b0


	//   ....[9]....
        /*0084*/ 	.word	0x000015c0


	//   ....[10]....
        /*0088*/ 	.word	0x000016a0


	//   ....[11]....
        /*008c*/ 	.word	0x000016c0


	//----- nvinfo : EIATTR_VRC_CTA_INIT_COUNT
	.align		4
.L_3793:
        /*0090*/ 	.byte	0x02, 0x4a
	.zero		1
	.zero		1


	//----- nvinfo : EIATTR_EXIT_INSTR_OFFSETS
	.align		4
        /*0094*/ 	.byte	0x04, 0x1c
        /*0096*/ 	.short	(.L_3795 - .L_3794)


	//   ....[0]....
.L_3794:
        /*0098*/ 	.word	0x00000230


	//   ....[1]....
        /*009c*/ 	.word	0x00001a70


	//----- nvinfo : EIATTR_MAX_THREADS
	.align		4
.L_3795:
        /*00a0*/ 	.byte	0x04, 0x05
        /*00a2*/ 	.short	(.L_3797 - .L_3796)
.L_3796:
        /*00a4*/ 	.word	0x00000020
        /*00a8*/ 	.word	0x00000001
        /*00ac*/ 	.word	0x00000001


	//----- nvinfo : EIATTR_CRS_STACK_SIZE
	.align		4
.L_3797:
        /*00b0*/ 	.byte	0x04, 0x1e
        /*00b2*/ 	.short	(.L_3799 - .L_3798)
.L_3798:
        /*00b4*/ 	.word	0x00000000


	//----- nvinfo : EIATTR_CBANK_PARAM_SIZE
	.align		4
.L_3799:
        /*00b8*/ 	.byte	0x03, 0x19
        /*00ba*/ 	.short	0x0118


	//----- nvinfo : EIATTR_PARAM_CBANK
	.align		4
        /*00bc*/ 	.byte	0x04, 0x0a
        /*00be*/ 	.short	(.L_3801 - .L_3800)
	.align		4
.L_3800:
        /*00c0*/ 	.word	index@(.nv.constant0._Z25selective_scan_fwd_kernelI32Selective_Scan_fwd_kernel_traitsILi32ELi4ELi1ELb1ELb0ELb0ELb0EN3c104HalfEfEEv13SSMParamsBase)
        /*00c4*/ 	.short	0x0380
        /*00c6*/ 	.short	0x0118


	//----- nvinfo : EIATTR_SW_WAR
	.align		4
.L_3801:
        /*00c8*/ 	.byte	0x04, 0x36
        /*00ca*/ 	.short	(.L_3803 - .L_3802)
.L_3802:
        /*00cc*/ 	.word	0x00000008
.L_3803:


//--------------------- .nv.info._Z25selective_scan_fwd_kernelI32Selective_Scan_fwd_kernel_traitsILi32ELi4ELi1ELb1ELb0ELb0ELb1EN3c104HalfEfEEv13SSMParamsBase --------------------------
	.section	.nv.info._Z25selective_scan_fwd_kernelI32Selective_Scan_fwd_kernel_traitsILi32ELi4ELi1ELb1ELb0ELb0ELb1EN3c104HalfEfEEv13SSMParamsBase,"",@"SHT_CUDA_INFO"
	.sectionflags	@""
	.align	4


	//----- nvinfo : EIATTR_CUDA_API_VERSION
	.align		4
        /*0000*/ 	.byte	0x04, 0x37
        /*0002*/ 	.short	(.L_3805 - .L_3804)
.L_3804:
        /*0004*/ 	.word	0x00000082


	//----- nvinfo : EIATTR_KPARAM_INFO
	.align		4
.L_3805:
        /*0008*/ 	.byte	0x04, 0x17
        /*000a*/ 	.short	(.L_3807 - .L_3806)
.L_3806:
        /*000c*/ 	.word	0x00000000
        /*0010*/ 	.short	0x0000
        /*0012*/ 	.short	0x0000
        /*0014*/ 	.byte	0x00, 0xf0, 0x61, 0x04


	//----- nvinfo : EIATTR_SPARSE_MMA_MASK
	.align		4
.L_3807:
        /*0018*/ 	.byte	0x03, 0x50
        /*001a*/ 	.short	0x0000


	//----- nvinfo : EIATTR_MAXREG_COUNT
	.align		4
        /*001c*/ 	.byte	0x03, 0x1b
        /*001e*/ 	.short	0x00ff


	//----- nvinfo : EIATTR_NUM_BARRIERS
	.align		4
        /*0020*/ 	.byte	0x02, 0x4c
        /*0022*/ 	.byte	0x01
	.zero		1


	//----- nvinfo : EIATTR_MERCURY_ISA_VERSION
	.align		4
        /*0024*/ 	.byte	0x03, 0x5f
        /*0026*/ 	.short	0x0101


	//----- nvinfo : EIATTR_COOP_GROUP_MASK_REGIDS
	.align		4
        /*0028*/ 	.byte	0x04, 0x29
        /*002a*/ 	.short	(.L_3809 - .L_3808)


	//   ....[0]....
.L_3808:
        /*002c*/ 	.word	0xffffffff


	//   ....[1]....
        /*0030*/ 	.word	0xffffffff


	//   ....[2]....
        /*0034*/ 	.word	0xffffffff


	//   ....[3]....
        /*0038*/ 	.word	0xffffffff


	//   ....[4]....
        /*003c*/ 	.word	0xffffffff


	//   ....[5]....
        /*0040*/ 	.word	0xffffffff


	//   ....[6]....
        /*0044*/ 	.word	0xffffffff


	//   ....[7]....
        /*0048*/ 	.word	0xffffffff


	//   ....[8]....
        /*004c*/ 	.word	0xffffffff


	//   ....[9]....
        /*0050*/ 	.word	0xffffffff


	//   ....[10]....
        /*0054*/ 	.word	0xffffffff


	//   ....[11]....
        /*0058*/ 	.word	0xffffffff


	//----- nvinfo : EIATTR_COOP_GROUP_INSTR_OFFSETS
	.align		4
.L_3809:
        /*005c*/ 	.byte	0x04, 0x28
        /*005e*/ 	.short	(.L_3811 - .L_3810)


	//   ....[0]....
.L_3810:
        /*0060*/ 	.word	0x000014e0


	//   ....[1]....
        /*0064*/ 	.word	0x00001520


	//   ....[2]....
        /*0068*/ 	.word	0x00001550


	//   ....[3]....
        /*006c*/ 	.word	0x00001570


	//   ....[4]....
        /*0070*/ 	.word	0x000015b0


	//   ....[5]....
        /*0074*/ 	.word	0x000015d0


	//   ....[6]....
        /*0078*/ 	.word	0x00001620


	//   ....[7]....
        /*007c*/ 	.word	0x00001630


	//   ....[8]....
        /*0080*/ 	.word	0x00001690


	//   ....[9]....
        /*0084*/ 	.word	0x000016a0


	//   ....[10]....
        /*0088*/ 	.word	0x00001780


	//   ....[11]....
        /*008c*/ 	.word	0x000017a0


	//----- nvinfo : EIATTR_VRC_CTA_INIT_COUNT
	.align		4
.L_3811:
        /*0090*/ 	.byte	0x02, 0x4a
	.zero		1
	.zero		1


	//----- nvinfo : EIATTR_EXIT_INSTR_OFFSETS
	.align		4
        /*0094*/ 	.byte	0x04, 0x1c
        /*0096*/ 	.short	(.L_3813 - .L_3812)


	//   ....[0]....
.L_3812:
        /*0098*/ 	.word	0x00000200


	//   ....[1]....
        /*009c*/ 	.word	0x00001e80


	//----- nvinfo : EIATTR_MAX_THREADS
	.align		4
.L_3813:
        /*00a0*/ 	.byte	0x04, 0x05
        /*00a2*/ 	.short	(.L_3815 - .L_3814)
.L_3814:
        /*00a4*/ 	.word	0x00000020
        /*00a8*/ 	.word	0x00000001
        /*00ac*/ 	.word	0x00000001


	//----- nvinfo : EIATTR_CRS_STACK_SIZE
	.align		4
.L_3815:
        /*00b0*/ 	.byte	0x04, 0x1e
        /*00b2*/ 	.short	(.L_3817 - .L_3816)
.L_3816:
        /*00b4*/ 	.word	0x00000000


	//----- nvinfo : EIATTR_CBANK_PARAM_SIZE
	.align		4
.L_3817:
        /*00b8*/ 	.byte	0x03, 0x19
        /*00ba*/ 	.short	0x0118


	//----- nvinfo : EIATTR_PARAM_CBANK
	.align		4
        /*00bc*/ 	.byte	0x04, 0x0a
        /*00be*/ 	.short	(.L_3819 - .L_3818)
	.align		4
.L_3818:
        /*00c0*/ 	.word	index@(.nv.constant0._Z25selective_scan_fwd_kernelI32Selective_Scan_fwd_kernel_traitsILi32ELi4ELi1ELb1ELb0ELb0ELb1EN3c104HalfEfEEv13SSMParamsBase)
        /*00c4*/ 	.short	0x0380
        /*00c6*/ 	.short	0x0118


	//----- nvinfo : EIATTR_SW_WAR
	.align		4
.L_3819:
        /*00c8*/ 	.byte	0x04, 0x36
        /*00ca*/ 	.short	(.L_3821 - .L_3820)
.L_3820:
        /*00cc*/ 	.word	0x00000008
.L_3821:


//--------------------- .nv.info._Z25selective_scan_fwd_kernelI32Selective_Scan_fwd_kernel_traitsILi32ELi4ELi1ELb1ELb0ELb1ELb0EN3c104HalfEfEEv13SSMParamsBase --------------------------
	.section	.nv.info._Z25selective_scan_fwd_kernelI32Selective_Scan_fwd_kernel_traitsILi32ELi4ELi1ELb1ELb0ELb1ELb0EN3c104HalfEfEEv13SSMParamsBase,"",@"SHT_CUDA_INFO"
	.sectionflags	@""
	.align	4


	//----- nvinfo : EIATTR_CUDA_API_VERSION
	.align		4
        /*0000*/ 	.byte	0x04, 0x37
        /*0002*/ 	.short	(.L_3823 - .L_3822)
.L_3822:
        /*0004*/ 	.word	0x00000082


	//----- nvinfo : EIATTR_KPARAM_INFO
	.align		4
.L_3823:
        /*0008*/ 	.byte	0x04, 0x17
        /*000a*/ 	.short	(.L_3825 - .L_3824)
.L_3824:
        /*000c*/ 	.word	0x00000000
        /*0010*/ 	.short	0x0000
        /*0012*/ 	.short	0x0000
        /*0014*/ 	.byte	0x00, 0xf0, 0x61, 0x04


	//----- nvinfo : EIATTR_SPARSE_MMA_MASK
	.align		4
.L_3825:
        /*0018*/ 	.byte	0x03, 0x50
        /*001a*/ 	.short	0x0000


	//----- nvinfo : EIATTR_MAXREG_COUNT
	.align		4
        /*001c*/ 	.byte	0x03, 0x1b
        /*001e*/ 	.short	0x00ff


	//----- nvinfo : EIATTR_NUM_BARRIERS
	.align		4
        /*0020*/ 	.byte	0x02, 0x4c
        /*0022*/ 	.byte	0x01
	.zero		1


	//----- nvinfo : EIATTR_MERCURY_ISA_VERSION
	.align		4
        /*0024*/ 	.byte	0x03, 0x5f
        /*0026*/ 	.short	0x0101


	//----- nvinfo : EIATTR_COOP_GROUP_MASK_REGIDS
	.align		4
        /*0028*/ 	.byte	0x04, 0x29
        /*002a*/ 	.short	(.L_3827 - .L_3826)


	//   ....[0]....
.L_3826:
        /*002c*/ 	.word	0xffffffff


	//   ....[1]....
        /*0030*/ 	.word	0xffffffff


	//   ....[2]....
        /*0034*/ 	.word	0xffffffff


	//   ....[3]....
        /*0038*/ 	.word	0xffffffff


	//   ....[4]....
        /*003c*/ 	.word	0xffffffff


	//   ....[5]....
        /*0040*/ 	.word	0xffffffff


	//   ....[6]....
        /*0044*/ 	.word	0xffffffff


	//   ....[7]....
        /*0048*/ 	.word	0xffffffff


	//   ....[8]....
        /*004c*/ 	.word	0xffffffff


	//   ....[9]....
        /*0050*/ 	.word	0xffffffff


	//   ....[10]....
        /*0054*/ 	.word	0xffffffff


	//   ....[11]....
        /*0058*/ 	.word	0xffffffff


	//----- nvinfo : EIATTR_COOP_GROUP_INSTR_OFFSETS
	.align		4
.L_3827:
        /*005c*/ 	.byte	0x04, 0x28
        /*005e*/ 	.short	(.L_3829 - .L_3828)


	//   ....[0]....
.L_3828:
        /*0060*/ 	.word	0x00001630


	//   ....[1]....
        /*0064*/ 	.word	0x00001670


	//   ....[2]....
        /*0068*/ 	.word	0x000016a0


	//   ....[3]....
        /*006c*/ 	.word	0x000016d0


	//   ....[4]....
        /*0070*/ 	.word	0x00001700


	//   ....[5]....
        /*0074*/ 	.word	0x00001730


	//   ....[6]....
        /*0078*/ 	.word	0x000017a0


	//   ....[7]....
        /*007c*/ 	.word	0x000017b0


	//   ....[8]....
        /*0080*/ 	.word	0x00001810


	//   ....[9]....
        /*0084*/ 	.word	0x00001820


	//   ....[10]....
        /*0088*/ 	.word	0x000018c0


	//   ....[11]....
        /*008c*/ 	.word	0x000018e0


	//----- nvinfo : EIATTR_VRC_CTA_INIT_COUNT
	.align		4
.L_3829:
        /*0090*/ 	.byte	0x02, 0x4a
	.zero		1
	.zero		1


	//----- nvinfo : EIATTR_EXIT_INSTR_OFFSETS
	.align		4
        /*0094*/ 	.byte	0x04, 0x1c
        /*0096*/ 	.short	(.L_3831 - .L_3830)


	//   ....[0]....
.L_3830:
        /*0098*/ 	.word	0x00000380


	//   ....[1]....
        /*009c*/ 	.word	0x00001d00


	//----- nvinfo : EIATTR_MAX_THREADS
	.align		4
.L_3831:
        /*00a0*/ 	.byte	0x04, 0x05
        /*00a2*/ 	.short	(.L_3833 - .L_3832)
.L_3832:
        /*00a4*/ 	.word	0x00000020
        /*00a8*/ 	.word	0x00000001
        /*00ac*/ 	.word	0x00000001


	//----- nvinfo : EIATTR_CRS_STACK_SIZE
	.align		4
.L_3833:
        /*00b0*/ 	.byte	0x04, 0x1e
        /*00b2*/ 	.short	(.L_3835 - .L_3834)
.L_3834:
        /*00b4*/ 	.word	0x00000000


	//----- nvinfo : EIATTR_CBANK_PARAM_SIZE
	.align		4
.L_3835:
        /*00b8*/ 	.byte	0x03, 0x19
        /*00ba*/ 	.short	0x0118


	//----- nvinfo : EIATTR_PARAM_CBANK
	.align		4
        /*00bc*/ 	.byte	0x04, 0x0a
        /*00be*/ 	.short	(.L_3837 - .L_3836)
	.align		4
.L_3836:
        /*00c0*/ 	.word	index@(.nv.constant0._Z25selective_scan_fwd_kernelI32Selective_Scan_fwd_kernel_traitsILi32ELi4ELi1ELb1ELb0ELb1ELb0EN3c104HalfEfEEv13SSMParamsBase)
        /*00c4*/ 	.short	0x0380
        /*00c6*/ 	.short	0x0118


	//----- nvinfo : EIATTR_SW_WAR
	.align		4
.L_3837:
        /*00c8*/ 	.byte	0x04, 0x36
        /*00ca*/ 	.short	(.L_3839 - .L_3838)
.L_3838:
        /*00cc*/ 	.word	0x00000008
.L_3839:


//--------------------- .nv.info._Z25selective_scan_fwd_kernelI32Selective_Scan_fwd_kernel_traitsILi32ELi4ELi1ELb1ELb0ELb1ELb1EN3c104HalfEfEEv13SSMParamsBase --------------------------
	.section	.nv.info._Z25selective_scan_fwd_kernelI32Selective_Scan_fwd_kernel_traitsILi32ELi4ELi1ELb1ELb0ELb1ELb1EN3c104HalfEfEEv13SSMParamsBase,"",@"SHT_CUDA_INFO"
	.sectionflags	@""
	.align	4


	//----- nvinfo : EIATTR_CUDA_API_VERSION
	.align		4
        /*0000*/ 	.byte	0x04, 0x37
        /*0002*/ 	.short	(.L_3841 - .L_3840)
.L_3840:
        /*0004*/ 	.word	0x00000082


	//----- nvinfo : EIATTR_KPARAM_INFO
	.align		4
.L_3841:
        /*0008*/ 	.byte	0x04, 0x17
        /*000a*/ 	.short	(.L_3843 - .L_3842)
.L_3842:
        /*000c*/ 	.word	0x00000000
        /*0010*/ 	.short	0x0000
        /*0012*/ 	.short	0x0000
        /*0014*/ 	.byte	0x00, 0xf0, 0x61, 0x04


	//----- nvinfo : EIATTR_SPARSE_MMA_MASK
	.align		4
.L_3843:
        /*0018*/ 	.byte	0x03, 0x50
        /*001a*/ 	.short	0x0000


	//----- nvinfo : EIATTR_MAXREG_COUNT
	.align		4
        /*001c*/ 	.byte	0x03, 0x1b
        /*001e*/ 	.short	0x00ff


	//----- nvinfo : EIATTR_NUM_BARRIERS
	.align		4
        /*0020*/ 	.byte	0x02, 0x4c
        /*0022*/ 	.byte	0x01
	.zero		1


	//----- nvinfo : EIATTR_MERCURY_ISA_VERSION
	.align		4
        /*0024*/ 	.byte	0x03, 0x5f
        /*0026*/ 	.short	0x0101


	//----- nvinfo : EIATTR_COOP_GROUP_MASK_REGIDS
	.align		4
        /*0028*/ 	.byte	0x04, 0x29
        /*002a*/ 	.short	(.L_3845 - .L_3844)


	//   ....[0]....
.L_3844:
        /*002c*/ 	.word	0xffffffff


	//   ....[1]....
        /*0030*/ 	.word	0xffffffff


	//   ....[2]....
        /*0034*/ 	.word	0xffffffff


	//   ....[3]....
        /*0038*/ 	.word	0xffffffff


	//   ....[4]....
        /*003c*/ 	.word	0xffffffff


	//   ....[5]....
        /*0040*/ 	.word	0xffffffff


	//   ....[6]....
        /*0044*/ 	.word	0xffffffff


	//   ....[7]....
        /*0048*/ 	.word	0xffffffff


	//   ....[8]....
        /*004c*/ 	.word	0xffffffff


	//   ....[9]....
        /*0050*/ 	.word	0xffffffff


	//   ....[10]....
        /*0054*/ 	.word	0xffffffff


	//   ....[11]....
        /*0058*/ 	.word	0xffffffff


	//----- nvinfo : EIATTR_COOP_GROUP_INSTR_OFFSETS
	.align		4
.L_3845:
        /*005c*/ 	.byte	0x04, 0x28
        /*005e*/ 	.short	(.L_3847 - .L_3846)


	//   ....[0]....
.L_3846:
        /*0060*/ 	.word	0x00001740


	//   ....[1]....
        /*0064*/ 	.word	0x00001780


	//   ....[2]....
        /*0068*/ 	.word	0x000017b0


	//   ....[3]....
        /*006c*/ 	.word	0x000017e0


	//   ....[4]....
        /*0070*/ 	.word	0x00001810


	//   ....[5]....
        /*0074*/ 	.word	0x00001840


	//   ....[6]....
        /*0078*/ 	.word	0x000018b0


	//   ....[7]....
        /*007c*/ 	.word	0x000018c0


	//   ....[8]....
        /*0080*/ 	.word	0x00001920


	//   ....[9]....
        /*0084*/ 	.word	0x00001930


	//   ....[10]....
        /*0088*/ 	.word	0x000019d0


	//   ....[11]....
        /*008c*/ 	.word	0x000019f0


	//----- nvinfo : EIATTR_VRC_CTA_INIT_COUNT
	.align		4
.L_3847:
        /*0090*/ 	.byte	0x02, 0x4a
	.zero		1
	.zero		1


	//----- nvinfo : EIATTR_EXIT_INSTR_OFFSETS
	.align		4
        /*0094*/ 	.byte	0x04, 0x1c
        /*0096*/ 	.short	(.L_3849 - .L_3848)


	//   ....[0]....
.L_3848:
        /*0098*/ 	.word	0x00000460


	//   ....[1]....
        /*009c*/ 	.word	0x00002160


	//----- nvinfo : EIATTR_MAX_THREADS
	.align		4
.L_3849:
        /*00a0*/ 	.byte	0x04, 0x05
        /*00a2*/ 	.short	(.L_3851 - .L_3850)
.L_3850:
        /*00a4*/ 	.word	0x00000020
        /*00a8*/ 	.word	0x00000001
        /*00ac*/ 	.word	0x00000001


	//----- nvinfo : EIATTR_CRS_STACK_SIZE
	.align		4
.L_3851:
        /*00b0*/ 	.byte	0x04, 0x1e
        /*00b2*/ 	.short	(.L_3853 - .L_3852)
.L_3852:
        /*00b4*/ 	.word	0x00000000


	//----- nvinfo : EIATTR_CBANK_PARAM_SIZE
	.align		4
.L_3853:
        /*00b8*/ 	.byte	0x03, 0x19
        /*00ba*/ 	.short	0x0118


	//----- nvinfo : EIATTR_PARAM_CBANK
	.align		4
        /*00bc*/ 	.byte	0x04, 0x0a
        /*00be*/ 	.short	(.L_3855 - .L_3854)
	.align		4
.L_3854:
        /*00c0*/ 	.word	index@(.nv.constant0._Z25selective_scan_fwd_kernelI32Selective_Scan_fwd_kernel_traitsILi32ELi4ELi1ELb1ELb0ELb1ELb1EN3c104HalfEfEEv13SSMParamsBase)
        /*00c4*/ 	.short	0x0380
        /*00c6*/ 	.short	0x0118


	//----- nvinfo : EIATTR_SW_WAR
	.align		4
.L_3855:
        /*00c8*/ 	.byte	0x04, 0x36
        /*00ca*/ 	.short	(.L_3857 - .L_3856)
.L_3856:
        /*00cc*/ 	.word	0x00000008
.L_3857:


//--------------------- .nv.info._Z25selective_scan_fwd_kernelI32Selective_Scan_fwd_kernel_traitsILi32ELi4ELi1ELb1ELb1ELb0ELb0EN3c104HalfEfEEv13SSMParamsBase --------------------------
	.section	.nv.info._Z25selective_scan_fwd_kernelI32Selective_Scan_fwd_kernel_traitsILi32ELi4ELi1ELb1ELb1ELb0ELb0EN3c104HalfEfEEv13SSMParamsBase,"",@"SHT_CUDA_INFO"
	.sectionflags	@""
	.align	4


	//----- nvinfo : EIATTR_CUDA_API_VERSION
	.align		4
        /*0000*/ 	.byte	0x04, 0x37
        /*0002*/ 	.short	(.L_3859 - .L_3858)
.L_3858:
        /*0004*/ 	.word	0x00000082


	//----- nvinfo : EIATTR_KPARAM_INFO
	.align		4
.L_3859:
        /*0008*/ 	.byte	0x04, 0x17
        /*000a*/ 	.short	(.L_3861 - .L_3860)
.L_3860:
        /*000c*/ 	.word	0x00000000
        /*0010*/ 	.short	0x0000
        /*0012*/ 	.short	0x0000
        /*0014*/ 	.byte	0x00, 0xf0, 0x61, 0x04


	//----- nvinfo : EIATTR_SPARSE_MMA_MASK
	.align		4
.L_3861:
        /*0018*/ 	.byte	0x03, 0x50
        /*001a*/ 	.short	0x0000


	//----- nvinfo : EIATTR_MAXREG_COUNT
	.align		4
        /*001c*/ 	.byte	0x03, 0x1b
        /*001e*/ 	.short	0x00ff


	//----- nvinfo : EIATTR_NUM_BARRIERS
	.align		4
        /*0020*/ 	.byte	0x02, 0x4c
        /*0022*/ 	.byte	0x01
	.zero		1


	//----- nvinfo : EIATTR_MERCURY_ISA_VERSION
	.align		4
        /*0024*/ 	.byte	0x03, 0x5f
        /*0026*/ 	.short	0x0101


	//----- nvinfo : EIATTR_COOP_GROUP_MASK_REGIDS
	.align		4
        /*0028*/ 	.byte	0x04, 0x29
        /*002a*/ 	.short	(.L_3863 - .L_3862)


	//   ....[0]....
.L_3862:
        /*002c*/ 	.word	0xffffffff


	//   ....[1]....
        /*0030*/ 	.word	0xffffffff


	//   ....[2]....
        /*0034*/ 	.word	0xffffffff


	//   ....[3]....
        /*0038*/ 	.word	0xffffffff


	//   ....[4]....
        /*003c*/ 	.word	0xffffffff


	//   ....[5]....
        /*0040*/ 	.word	0xffffffff


	//   ....[6]....
        /*0044*/ 	.word	0xffffffff


	//   ....[7]....
        /*0048*/ 	.word	0xffffffff


	//   ....[8]....
        /*004c*/ 	.word	0xffffffff


	//   ....[9]....
        /*0050*/ 	.word	0xffffffff


	//   ....[10]....
        /*0054*/ 	.word	0xffffffff


	//   ....[11]....
        /*0058*/ 	.word	0xffffffff


	//----- nvinfo : EIATTR_COOP_GROUP_INSTR_OFFSETS
	.align		4
.L_3863:
        /*005c*/ 	.byte	0x04, 0x28
        /*005e*/ 	.short	(.L_3865 - .L_3864)


	//   ....[0]....
.L_3864:
        /*0060*/ 	.word	0x00001690


	//   ....[1]....
        /*0064*/ 	.word	0x000016d0


	//   ....[2]....
        /*0068*/ 	.word	0x00001700


	//   ....[3]....
        /*006c*/ 	.word	0x00001730


	//   ....[4]....
        /*0070*/ 	.word	0x00001760


	//   ....[5]....
        /*0074*/ 	.word	0x00001790


	//   ....[6]....
        /*0078*/ 	.word	0x00001800


	//   ....[7]....
        /*007c*/ 	.word	0x00001810


	//   ....[8]....
        /*0080*/ 	.word	0x00001870


	//   ....[9]....
        /*0084*/ 	.word	0x00001880


	//   ....[10]....
        /*0088*/ 	.word	0x00001910


	//   ....[11]....
        /*008c*/ 	.word	0x00001920


	//----- nvinfo : EIATTR_VRC_CTA_INIT_COUNT
	.align		4
.L_3865:
        /*0090*/ 	.byte	0x02, 0x4a
	.zero		1
	.zero		1


	//----- nvinfo : EIATTR_EXIT_INSTR_OFFSETS
	.align		4
        /*0094*/ 	.byte	0x04, 0x1c
        /*0096*/ 	.short	(.L_3867 - .L_3866)


	//   ....[0]....
.L_3866:
        /*0098*/ 	.word	0x00000380


	//   ....[1]....
        /*009c*/ 	.word	0x00001d00


	//----- nvinfo : EIATTR_MAX_THREADS
	.align		4
.L_3867:
        /*00a0*/ 	.byte	0x04, 0x05
        /*00a2*/ 	.short	(.L_3869 - .L_3868)
.L_3868:
        /*00a4*/ 	.word	0x00000020
        /*00a8*/ 	.word	0x00000001
        /*00ac*/ 	.word	0x00000001


	//----- nvinfo : EIATTR_CRS_STACK_SIZE
	.align		4
.L_3869:
        /*00b0*/ 	.byte	0x04, 0x1e
        /*00b2*/ 	.short	(.L_3871 - .L_3870)
.L_3870:
        /*00b4*/ 	.word	0x00000000


	//----- nvinfo : EIATTR_CBANK_PARAM_SIZE
	.align		4
.L_3871:
        /*00b8*/ 	.byte	0x03, 0x19
        /*00ba*/ 	.short	0x0118


	//----- nvinfo : EIATTR_PARAM_CBANK
	.align		4
        /*00bc*/ 	.byte	0x04, 0x0a
        /*00be*/ 	.short	(.L_3873 - .L_3872)
	.align		4
.L_3872:
        /*00c0*/ 	.word	index@(.nv.constant0._Z25selective_scan_fwd_kernelI32Selective_Scan_fwd_kernel_traitsILi32ELi4ELi1ELb1ELb1ELb0ELb0EN3c104HalfEfEEv13SSMParamsBase)
        /*00c4*/ 	.short	0x0380
        /*00c6*/ 	.short	0x0118


	//----- nvinfo : EIATTR_SW_WAR
	.align		4
.L_3873:
        /*00c8*/ 	.byte	0x04, 0x36
        /*00ca*/ 	.short	(.L_3875 - .L_3874)
.L_3874:
        /*00cc*/ 	.word	0x00000008
.L_3875:


//--------------------- .nv.info._Z25selective_scan_fwd_kernelI32Selective_Scan_fwd_kernel_traitsILi32ELi4ELi1ELb1ELb1ELb0ELb1EN3c104HalfEfEEv13SSMParamsBase --------------------------
	.section	.nv.info._Z25selective_scan_fwd_kernelI32Selective_Scan_fwd_kernel_traitsILi32ELi4ELi1ELb1ELb1ELb0ELb1EN3c104HalfEfEEv13SSMParamsBase,"",@"SHT_CUDA_INFO"
	.sectionflags	@""
	.align	4


	//----- nvinfo : EIATTR_CUDA_API_VERSION
	.align		4
        /*0000*/ 	.byte	0x04, 0x37
        /*0002*/ 	.short	(.L_3877 - .L_3876)
.L_3876:
        /*0004*/ 	.word	0x00000082


	//----- nvinfo : EIATTR_KPARAM_INFO
	.align		4
.L_3877:
        /*0008*/ 	.byte	0x04, 0x17
        /*000a*/ 	.short	(.L_3879 - .L_3878)
.L_3878:
        /*000c*/ 	.word	0x00000000
        /*0010*/ 	.short	0x0000
        /*0012*/ 	.short	0x0000
        /*0014*/ 	.byte	0x00, 0xf0, 0x61, 0x04


	//----- nvinfo : EIATTR_SPARSE_MMA_MASK
	.align		4
.L_3879:
        /*0018*/ 	.byte	0x03, 0x50
        /*001a*/ 	.short	0x0000


	//----- nvinfo : EIATTR_MAXREG_COUNT
	.align		4
        /*001c*/ 	.byte	0x03, 0x1b
        /*001e*/ 	.short	0x00ff


	//----- nvinfo : EIATTR_NUM_BARRIERS
	.align		4
        /*0020*/ 	.byte	0x02, 0x4c
        /*0022*/ 	.byte	0x01
	.zero		1


	//----- nvinfo : EIATTR_MERCURY_ISA_VERSION
	.align		4
        /*0024*/ 	.byte	0x03, 0x5f
        /*0026*/ 	.short	0x0101


	//----- nvinfo : EIATTR_COOP_GROUP_MASK_REGIDS
	.align		4
        /*0028*/ 	.byte	0x04, 0x29
        /*002a*/ 	.short	(.L_3881 - .L_3880)


	//   ....[0]....
.L_3880:
        /*002c*/ 	.word	0xffffffff


	//   ....[1]....
        /*0030*/ 	.word	0xffffffff


	//   ....[2]....
        /*0034*/ 	.word	0xffffffff


	//   ....[3]....
        /*0038*/ 	.word	0xffffffff


	//   ....[4]....
        /*003c*/ 	.word	0xffffffff


	//   ....[5]....
        /*0040*/ 	.word	0xffffffff


	//   ....[6]....
        /*0044*/ 	.word	0xffffffff


	//   ....[7]....
        /*0048*/ 	.word	0xffffffff


	//   ....[8]....
        /*004c*/ 	.word	0xffffffff


	//   ....[9]....
        /*0050*/ 	.word	0xffffffff


	//   ....[10]....
        /*0054*/ 	.word	0xffffffff


	//   ....[11]....
        /*0058*/ 	.word	0xffffffff


	//----- nvinfo : EIATTR_COOP_GROUP_INSTR_OFFSETS
	.align		4
.L_3881:
        /*005c*/ 	.byte	0x04, 0x28
        /*005e*/ 	.short	(.L_3883 - .L_3882)


	//   ....[0]....
.L_3882:
        /*0060*/ 	.word	0x000017d0


	//   ....[1]....
        /*0064*/ 	.word	0x00001810


	//   ....[2]....
        /*0068*/ 	.word	0x00001840


	//   ....[3]....
        /*006c*/ 	.word	0x00001870


	//   ....[4]....
        /*0070*/ 	.word	0x000018a0


	//   ....[5]....
        /*0074*/ 	.word	0x000018d0


	//   ....[6]....
        /*0078*/ 	.word	0x00001940


	//   ....[7]....
        /*007c*/ 	.word	0x00001950


	//   ....[8]....
        /*0080*/ 	.word	0x000019b0


	//   ....[9]....
        /*0084*/ 	.word	0x000019c0


	//   ....[10]....
        /*0088*/ 	.word	0x00001a50


	//   ....[11]....
        /*008c*/ 	.word	0x00001a60


	//----- nvinfo : EIATTR_VRC_CTA_INIT_COUNT
	.align		4
.L_3883:
        /*0090*/ 	.byte	0x02, 0x4a
	.zero		1
	.zero		1


	//----- nvinfo : EIATTR_EXIT_INSTR_OFFSETS
	.align		4
        /*0094*/ 	.byte	0x04, 0x1c
        /*0096*/ 	.short	(.L_3885 - .L_3884)


	//   ....[0]....
.L_3884:
        /*0098*/ 	.word	0x00000460


	//   ....[1]....
        /*009c*/ 	.word	0x00002170


	//----- nvinfo : EIATTR_MAX_THREADS
	.align		4
.L_3885:
        /*00a0*/ 	.byte	0x04, 0x05
        /*00a2*/ 	.short	(.L_3887 - .L_3886)
.L_3886:
        /*00a4*/ 	.word	0x00000020
        /*00a8*/ 	.word	0x00000001
        /*00ac*/ 	.word	0x00000001


	//----- nvinfo : EIATTR_CRS_STACK_SIZE
	.align		4
.L_3887:
        /*00b0*/ 	.byte	0x04, 0x1e
        /*00b2*/ 	.short	(.L_3889 - .L_3888)
.L_3888:
        /*00b4*/ 	.word	0x00000000


	//----- nvinfo : EIATTR_CBANK_PARAM_SIZE
	.align		4
.L_3889:
        /*00b8*/ 	.byte	0x03, 0x19
        /*00ba*/ 	.short	0x0118


	//----- nvinfo : EIATTR_PARAM_CBANK
	.align		4
        /*00bc*/ 	.byte	0x04, 0x0a
        /*00be*/ 	.short	(.L_3891 - .L_3890)
	.align		4
.L_3890:
        /*00c0*/ 	.word	index@(.nv.constant0._Z25selective_scan_fwd_kernelI32Selective_Scan_fwd_kernel_traitsILi32ELi4ELi1ELb1ELb1ELb0ELb1EN3c104HalfEfEEv13SSMParamsBase)
        /*00c4*/ 	.short	0x0380
        /*00c6*/ 	.short	0x0118


	//----- nvinfo : EIATTR_SW_WAR
	.align		4
.L_3891:
        /*00c8*/ 	.byte	0x04, 0x36
        /*00ca*/ 	.short	(.L_3893 - .L_3892)
.L_3892:
        /*00cc*/ 	.word	0x00000008
.L_3893:


//--------------------- .nv.info._Z25selective_scan_fwd_kernelI32Selective_Scan_fwd_kernel_traitsILi32ELi4ELi1ELb1ELb1ELb1ELb0EN3c104HalfEfEEv13SSMParamsBase --------------------------
	.section	.nv.info._Z25selective_scan_fwd_kernelI32Selective_Scan_fwd_kernel_traitsILi32ELi4ELi1ELb1ELb1ELb1ELb0EN3c104HalfEfEEv13SSMParamsBase,"",@"SHT_CUDA_INFO"
	.sectionflags	@""
	.align	4


	//----- nvinfo : EIATTR_CUDA_API_VERSION
	.align		4
        /*0000*/ 	.byte	0x04, 0x37
        /*0002*/ 	.short	(.L_3895 - .L_3894)
.L_3894:
        /*0004*/ 	.word	0x00000082


	//----- nvinfo : EIATTR_KPARAM_INFO
	.align		4
.L_3895:
        /*0008*/ 	.byte	0x04, 0x17
        /*000a*/ 	.short	(.L_3897 - .L_3896)
.L_3896:
        /*000c*/ 	.word	0x00000000
        /*0010*/ 	.short	0x0000
        /*0012*/ 	.short	0x0000
        /*0014*/ 	.byte	0x00, 0xf0, 0x61, 0x04


	//----- nvinfo : EIATTR_SPARSE_MMA_MASK
	.align		4
.L_3897:
        /*0018*/ 	.byte	0x03, 0x50
        /*001a*/ 	.short	0x0000


	//----- nvinfo : EIATTR_MAXREG_COUNT
	.align		4
        /*001c*/ 	.byte	0x03, 0x1b
        /*001e*/ 	.short	0x00ff


	//----- nvinfo : EIATTR_NUM_BARRIERS
	.align		4
        /*0020*/ 	.byte	0x02, 0x4c
        /*0022*/ 	.byte	0x01
	.zero		1


	//----- nvinfo : EIATTR_MERCURY_ISA_VERSION
	.align		4
        /*0024*/ 	.byte	0x03, 0x5f
        /*0026*/ 	.short	0x0101


	//----- nvinfo : EIATTR_COOP_GROUP_MASK_REGIDS
	.align		4
        /*0028*/ 	.byte	0x04, 0x29
        /*002a*/ 	.short	(.L_3899 - .L_3898)


	//   ....[0]....
.L_3898:
        /*002c*/ 	.word	0xffffffff


	//   ....[1]....
        /*0030*/ 	.word	0xffffffff


	//   ....[2]....
        /*0034*/ 	.word	0xffffffff


	//   ....[3]....
        /*0038*/ 	.word	0xffffffff


	//   ....[4]....
        /*003c*/ 	.word	0xffffffff


	//   ....[5]....
        /*0040*/ 	.word	0xffffffff


	//   ....[6]....
        /*0044*/ 	.word	0xffffffff


	//   ....[7]....
        /*0048*/ 	.word	0xffffffff


	//   ....[8]....
        /*004c*/ 	.word	0xffffffff


	//   ....[9]....
        /*0050*/ 	.word	0xffffffff


	//   ....[10]....
        /*0054*/ 	.word	0xffffffff


	//   ....[11]....
        /*0058*/ 	.word	0xffffffff


	//----- nvinfo : EIATTR_COOP_GROUP_INSTR_OFFSETS
	.align		4
.L_3899:
        /*005c*/ 	.byte	0x04, 0x28
        /*005e*/ 	.short	(.L_3901 - .L_3900)


	//   ....[0]....
.L_3900:
        /*0060*/ 	.word	0x00001730


	//   ....[1]....
        /*0064*/ 	.word	0x00001770


	//   ....[2]....
        /*0068*/ 	.word	0x000017a0


	//   ....[3]....
        /*006c*/ 	.word	0x000017d0


	//   ....[4]....
        /*0070*/ 	.word	0x00001800


	//   ....[5]....
        /*0074*/ 	.word	0x00001830


	//   ....[6]....
        /*0078*/ 	.word	0x000018a0


	//   ....[7]....
        /*007c*/ 	.word	0x000018b0


	//   ....[8]....
        /*0080*/ 	.word	0x00001910


	//   ....[9]....
        /*0084*/ 	.word	0x00001920


	//   ....[10]....
        /*0088*/ 	.word	0x000019b0


	//   ....[11]....
        /*008c*/ 	.word	0x000019c0


	//----- nvinfo : EIATTR_VRC_CTA_INIT_COUNT
	.align		4
.L_3901:
        /*0090*/ 	.byte	0x02, 0x4a
	.zero		1
	.zero		1


	//----- nvinfo : EIATTR_EXIT_INSTR_OFFSETS
	.align		4
        /*0094*/ 	.byte	0x04, 0x1c
        /*0096*/ 	.short	(.L_3903 - .L_3902)


	//   ....[0]....
.L_3902:
        /*0098*/ 	.word	0x000003f0


	//   ....[1]....
        /*009c*/ 	.word	0x00001e00


	//----- nvinfo : EIATTR_MAX_THREADS
	.align		4
.L_3903:
        /*00a0*/ 	.byte	0x04, 0x05
        /*00a2*/ 	.short	(.L_3905 - .L_3904)
.L_3904:
        /*00a4*/ 	.word	0x00000020
        /*00a8*/ 	.word	0x00000001
        /*00ac*/ 	.word	0x00000001


	//----- nvinfo : EIATTR_CRS_STACK_SIZE
	.align		4
.L_3905:
        /*00b0*/ 	.byte	0x04, 0x1e
        /*00b2*/ 	.short	(.L_3907 - .L_3906)
.L_3906:
        /*00b4*/ 	.word	0x00000000


	//----- nvinfo : EIATTR_CBANK_PARAM_SIZE
	.align		4
.L_3907:
        /*00b8*/ 	.byte	0x03, 0x19
        /*00ba*/ 	.short	0x0118


	//----- nvinfo : EIATTR_PARAM_CBANK
	.align		4
        /*00bc*/ 	.byte	0x04, 0x0a
        /*00be*/ 	.short	(.L_3909 - .L_3908)
	.align		4
.L_3908:
        /*00c0*/ 	.word	index@(.nv.constant0._Z25selective_scan_fwd_kernelI32Selective_Scan_fwd_kernel_traitsILi32ELi4ELi1ELb1ELb1ELb1ELb0EN3c104HalfEfEEv13SSMParamsBase)
        /*00c4*/ 	.short	0x0380
        /*00c6*/ 	.short	0x0118


	//----- nvinfo : EIATTR_SW_WAR
	.align		4
.L_3909:
        /*00c8*/ 	.byte	0x04, 0x36
        /*00ca*/ 	.short	(.L_3911 - .L_3910)
.L_3910:
        /*00cc*/ 	.word	0x00000008
.L_3911:


//--------------------- .nv.info._Z25selective_scan_fwd_kernelI32Selective_Scan_fwd_kernel_traitsILi32ELi4ELi1ELb1ELb1ELb1ELb1EN3c104HalfEfEEv13SSMParamsBase --------------------------
	.section	.nv.info._Z25selective_scan_fwd_kernelI32Selective_Scan_fwd_kernel_traitsILi32ELi4ELi1ELb1ELb1ELb1ELb1EN3c104HalfEfEEv13SSMParamsBase,"",@"SHT_CUDA_INFO"
	.sectionflags	@""
	.align	4


	//----- nvinfo : EIATTR_CUDA_API_VERSION
	.align		4
        /*0000*/ 	.byte	0x04, 0x37
        /*0002*/ 	.short	(.L_3913 - .L_3912)
.L_3912:
        /*0004*/ 	.word	0x00000082


	//----- nvinfo : EIATTR_KPARAM_INFO
	.align		4
.L_3913:
        /*0008*/ 	.byte	0x04, 0x17
        /*000a*/ 	.short	(.L_3915 - .L_3914)
.L_3914:
        /*000c*/ 	.word	0x00000000
        /*0010*/ 	.short	0x0000
        /*0012*/ 	.short	0x0000
        /*0014*/ 	.byte	0x00, 0xf0, 0x61, 0x04


	//----- nvinfo : EIATTR_SPARSE_MMA_MASK
	.align		4
.L_3915:
        /*0018*/ 	.byte	0x03, 0x50
        /*001a*/ 	.short	0x0000


	//----- nvinfo : EIATTR_MAXREG_COUNT
	.align		4
        /*001c*/ 	.byte	0x03, 0x1b
        /*001e*/ 	.short	0x00ff


	//----- nvinfo : EIATTR_NUM_BARRIERS
	.align		4
        /*0020*/ 	.byte	0x02, 0x4c
        /*0022*/ 	.byte	0x01
	.zero		1


	//----- nvinfo : EIATTR_MERCURY_ISA_VERSION
	.align		4
        /*0024*/ 	.byte	0x03, 0x5f
        /*0026*/ 	.short	0x0101


	//----- nvinfo : EIATTR_COOP_GROUP_MASK_REGIDS
	.align		4
        /*0028*/ 	.byte	0x04, 0x29
        /*002a*/ 	.short	(.L_3917 - .L_3916)


	//   ....[0]....
.L_3916:
        /*002c*/ 	.word	0xffffffff


	//   ....[1]....
        /*0030*/ 	.word	0xffffffff


	//   ....[2]....
        /*0034*/ 	.word	0xffffffff


	//   ....[3]....
        /*0038*/ 	.word	0xffffffff


	//   ....[4]....
        /*003c*/ 	.word	0xffffffff


	//   ....[5]....
        /*0040*/ 	.word	0xffffffff


	//   ....[6]....
        /*0044*/ 	.word	0xffffffff


	//   ....[7]....
        /*0048*/ 	.word	0xffffffff


	//   ....[8]....
        /*004c*/ 	.word	0xffffffff


	//   ....[9]....
        /*0050*/ 	.word	0xffffffff


	//   ....[10]....
        /*0054*/ 	.word	0xffffffff


	//   ....[11]....
        /*0058*/ 	.word	0xffffffff


	//----- nvinfo : EIATTR_COOP_GROUP_INSTR_OFFSETS
	.align		4
.L_3917:
        /*005c*/ 	.byte	0x04, 0x28
        /*005e*/ 	.short	(.L_3919 - .L_3918)


	//   ....[0]....
.L_3918:
        /*0060*/ 	.word	0x000017a0


	//   ....[1]....
        /*0064*/ 	.word	0x000017e0


	//   ....[2]....
        /*0068*/ 	.word	0x00001820


	//   ....[3]....
        /*006c*/ 	.word	0x00001850


	//   ....[4]....
        /*0070*/ 	.word	0x00001880


	//   ....[5]....
        /*0074*/ 	.word	0x000018b0


	//   ....[6]....
        /*0078*/ 	.word	0x00001910


	//   ....[7]....
        /*007c*/ 	.word	0x00001920


	//   ....[8]....
        /*0080*/ 	.word	0x00001980


	//   ....[9]....
        /*0084*/ 	.word	0x00001990


	//   ....[10]....
        /*0088*/ 	.word	0x00001a20


	//   ....[11]....
        /*008c*/ 	.word	0x00001a30


	//----- nvinfo : EIATTR_VRC_CTA_INIT_COUNT
	.align		4
.L_3919:
        /*0090*/ 	.byte	0x02, 0x4a
	.zero		1
	.zero		1


	//----- nvinfo : EIATTR_EXIT_INSTR_OFFSETS
	.align		4
        /*0094*/ 	.byte	0x04, 0x1c
        /*0096*/ 	.short	(.L_3921 - .L_3920)


	//   ....[0]....
.L_3920:
        /*0098*/ 	.word	0x000004c0


	//   ....[1]....
        /*009c*/ 	.word	0x000021a0


	//----- nvinfo : EIATTR_MAX_THREADS
	.align		4
.L_3921:
        /*00a0*/ 	.byte	0x04, 0x05
        /*00a2*/ 	.short	(.L_3923 - .L_3922)
.L_3922:
        /*00a4*/ 	.word	0x00000020
        /*00a8*/ 	.word	0x00000001
        /*00ac*/ 	.word	0x00000001


	//----- nvinfo : EIATTR_CRS_STACK_SIZE
	.align		4
.L_3923:
        /*00b0*/ 	.byte	0x04, 0x1e
        /*00b2*/ 	.short	(.L_3925 - .L_3924)
.L_3924:
        /*00b4*/ 	.word	0x00000000


	//----- nvinfo : EIATTR_CBANK_PARAM_SIZE
	.align		4
.L_3925:
        /*00b8*/ 	.byte	0x03, 0x19
        /*00ba*/ 	.short	0x0118


	//----- nvinfo : EIATTR_PARAM_CBANK
	.align		4
        /*00bc*/ 	.byte	0x04, 0x0a
        /*00be*/ 	.short	(.L_3927 - .L_3926)
	.align		4
.L_3926:
        /*00c0*/ 	.word	index@(.nv.constant0._Z25selective_scan_fwd_kernelI32Selective_Scan_fwd_kernel_traitsILi32ELi4ELi1ELb1ELb1ELb1ELb1EN3c104HalfEfEEv13SSMParamsBase)
        /*00c4*/ 	.short	0x0380
        /*00c6*/ 	.short	0x0118


	//----- nvinfo : EIATTR_SW_WAR
	.align		4
.L_3927:
        /*00c8*/ 	.byte	0x04, 0x36
        /*00ca*/ 	.short	(.L_3929 - .L_3928)
.L_3928:
        /*00cc*/ 	.word	0x00000008
.L_3929:


//--------------------- .nv.callgraph             --------------------------
	.section	.nv.callgraph,"",@"SHT_CUDA_CALLGRAPH"
	.align	4
	.sectionentsize	8
	.align		4
        /*0000*/ 	.word	0x00000000
	.align		4
        /*0004*/ 	.word	0xffffffff
	.align		4
        /*0008*/ 	.word	0x00000000
	.align		4
        /*000c*/ 	.word	0xfffffffe
	.align		4
        /*0010*/ 	.word	0x00000000
	.align		4
        /*0014*/ 	.word	0xfffffffd
	.align		4
        /*0018*/ 	.word	0x00000000
	.align		4
        /*001c*/ 	.word	0xfffffffc


//--------------------- .nv.constant4             --------------------------
	.section	.nv.constant4,"a",@progbits
	.align	8
	.align		8
.nv.constant4:
        /*0000*/ 	.dword	_ZN62_INTERNAL_2155c4e5_26_selective_scan_fwd_fp16_cu_80d2ef76_35584cuda3std3__45__cpo5beginE
	.align		8
        /*0008*/ 	.dword	_ZN62_INTERNAL_2155c4e5_26_selective_scan_fwd_fp16_cu_80d2ef76_35584cuda3std3__45__cpo3endE
	.align		8
        /*0010*/ 	.dword	_ZN62_INTERNAL_2155c4e5_26_selective_scan_fwd_fp16_cu_80d2ef76_35584cuda3std3__45__cpo6cbeginE
	.align		8
        /*0018*/ 	.dword	_ZN62_INTERNAL_2155c4e5_26_selective_scan_fwd_fp16_cu_80d2ef76_35584cuda3std3__45__cpo4cendE
	.align		8
        /*0020*/ 	.dword	_ZN62_INTERNAL_2155c4e5_26_selective_scan_fwd_fp16_cu_80d2ef76_35584cuda3std3__45__cpo6rbeginE
	.align		8
        /*0028*/ 	.dword	_ZN62_INTERNAL_2155c4e5_26_selective_scan_fwd_fp16_cu_80d2ef76_35584cuda3std3__45__cpo4rendE
	.align		8
        /*0030*/ 	.dword	_ZN62_INTERNAL_2155c4e5_26_selective_scan_fwd_fp16_cu_80d2ef76_35584cuda3std3__45__cpo7crbeginE
	.align		8
        /*0038*/ 	.dword	_ZN62_INTERNAL_2155c4e5_26_selective_scan_fwd_fp16_cu_80d2ef76_35584cuda3std3__45__cpo5crendE
	.align		8
        /*0040*/ 	.dword	_ZN62_INTERNAL_2155c4e5_26_selective_scan_fwd_fp16_cu_80d2ef76_35584cuda3std3__464_GLOBAL__N__2155c4e5_26_selective_scan_fwd_fp16_cu_80d2ef76_35586ignoreE
	.align		8
        /*0048*/ 	.dword	_ZN62_INTERNAL_2155c4e5_26_selective_scan_fwd_fp16_cu_80d2ef76_35584cuda3std3__419piecewise_constructE
	.align		8
        /*0050*/ 	.dword	_ZN62_INTERNAL_2155c4e5_26_selective_scan_fwd_fp16_cu_80d2ef76_35584cuda3std3__48in_placeE
	.align		8
        /*0058*/ 	.dword	_ZN62_INTERNAL_2155c4e5_26_selective_scan_fwd_fp16_cu_80d2ef76_35584cuda3std3__420unreachable_sentinelE
	.align		8
        /*0060*/ 	.dword	_ZN62_INTERNAL_2155c4e5_26_selective_scan_fwd_fp16_cu_80d2ef76_35584cuda3std6ranges3__45__cpo4swapE
	.align		8
        /*0068*/ 	.dword	_ZN62_INTERNAL_2155c4e5_26_selective_scan_fwd_fp16_cu_80d2ef76_35584cuda3std6ranges3__45__cpo9iter_moveE
	.align		8
        /*0070*/ 	.dword	_ZN62_INTERNAL_2155c4e5_26_selective_scan_fwd_fp16_cu_80d2ef76_35584cuda3std6ranges3__45__cpo5beginE
	.align		8
        /*0078*/ 	.dword	_ZN62_INTERNAL_2155c4e5_26_selective_scan_fwd_fp16_cu_80d2ef76_35584cuda3std6ranges3__45__cpo3endE
	.align		8
        /*0080*/ 	.dword	_ZN62_INTERNAL_2155c4e5_26_selective_scan_fwd_fp16_cu_80d2ef76_35584cuda3std6ranges3__45__cpo6cbeginE
	.align		8
        /*0088*/ 	.dword	_ZN62_INTERNAL_2155c4e5_26_selective_scan_fwd_fp16_cu_80d2ef76_35584cuda3std6ranges3__45__cpo4cendE
	.align		8
        /*0090*/ 	.dword	_ZN62_INTERNAL_2155c4e5_26_selective_scan_fwd_fp16_cu_80d2ef76_35584cuda3std6ranges3__45__cpo7advanceE
	.align		8
        /*0098*/ 	.dword	_ZN62_INTERNAL_2155c4e5_26_selective_scan_fwd_fp16_cu_80d2ef76_35584cuda3std6ranges3__45__cpo9iter_swapE
	.align		8
        /*00a0*/ 	.dword	_ZN62_INTERNAL_2155c4e5_26_selective_scan_fwd_fp16_cu_80d2ef76_35584cuda3std6ranges3__45__cpo4nextE
	.align		8
        /*00a8*/ 	.dword	_ZN62_INTERNAL_2155c4e5_26_selective_scan_fwd_fp16_cu_80d2ef76_35584cuda3std6ranges3__45__cpo4prevE
	.align		8
        /*00b0*/ 	.dword	_ZN62_INTERNAL_2155c4e5_26_selective_scan_fwd_fp16_cu_80d2ef76_35584cuda3std6ranges3__45__cpo4dataE
	.align		8
        /*00b8*/ 	.dword	_ZN62_INTERNAL_2155c4e5_26_selective_scan_fwd_fp16_cu_80d2ef76_35584cuda3std6ranges3__45__cpo5cdataE
	.align		8
        /*00c0*/ 	.dword	_ZN62_INTERNAL_2155c4e5_26_selective_scan_fwd_fp16_cu_80d2ef76_35584cuda3std6ranges3__45__cpo4sizeE
	.align		8
        /*00c8*/ 	.dword	_ZN62_INTERNAL_2155c4e5_26_selective_scan_fwd_fp16_cu_80d2ef76_35584cuda3std6ranges3__45__cpo5ssizeE
	.align		8
        /*00d0*/ 	.dword	_ZN62_INTERNAL_2155c4e5_26_selective_scan_fwd_fp16_cu_80d2ef76_35584cuda3std6ranges3__45__cpo8distanceE
	.align		8
        /*00d8*/ 	.dword	_ZN62_INTERNAL_2155c4e5_26_selective_scan_fwd_fp16_cu_80d2ef76_35586thrust24THRUST_300001_SM_1000_NS6system6detail10sequential3seqE


//--------------------- .text._Z25selective_scan_fwd_kernelI32Selective_Scan_fwd_kernel_traitsILi128ELi16ELi1ELb0ELb0ELb0ELb0EN3c104HalfENS1_7complexIfEEEEv13SSMParamsBase --------------------------
	.section	.text._Z25selective_scan_fwd_kernelI32Selective_Scan_fwd_kernel_traitsILi128ELi16ELi1ELb0ELb0ELb0ELb0EN3c104HalfENS1_7complexIfEEEEv13SSMParamsBase,"ax",@progbits
	.align	128
        .global         _Z25selective_scan_fwd_kernelI32Selective_Scan_fwd_kernel_traitsILi128ELi16ELi1ELb0ELb0ELb0ELb0EN3c104HalfENS1_7complexIfEEEEv13SSMParamsBase
        .type           _Z25selective_scan_fwd_kernelI32Selective_Scan_fwd_kernel_traitsILi128ELi16ELi1ELb0ELb0ELb0ELb0EN3c104HalfENS1_7complexIfEEEEv13SSMParamsBase,@function
        .size           _Z25selective_scan_fwd_kernelI32Selective_Scan_fwd_kernel_traitsILi128ELi16ELi1ELb0ELb0ELb0ELb0EN3c104HalfENS1_7complexIfEEEEv13SSMParamsBase,(.L_x_4998 - _Z25selective_scan_fwd_kernelI32Selective_Scan_fwd_kernel_traitsILi128ELi16ELi1ELb0ELb0ELb0ELb0EN3c104HalfENS1_7complexIfEEEEv13SSMParamsBase)
        .other          _Z25selective_scan_fwd_kernelI32Selective_Scan_fwd_kernel_traitsILi128ELi16ELi1ELb0ELb0ELb0ELb0EN3c104HalfENS1_7complexIfEEEEv13SSMParamsBase,@"STO_CUDA_ENTRY STV_DEFAULT"
_Z25selective_scan_fwd_kernelI32Selective_Scan_fwd_kernel_traitsILi128ELi16ELi1ELb0ELb0ELb0ELb0EN3c104HalfENS1_7complexIfEEEEv13SSMParamsBase:
.text._Z25selective_scan_fwd_kernelI32Selective_Scan_fwd_kernel_traitsILi128ELi16ELi1ELb0ELb0ELb0ELb0EN3c104HalfENS1_7complexIfEEEEv13SSMParamsBase:
[----:B------:R-:W-:Y:S01]  /*0000*/  LDC R1, c[0x0][0x37c] ;  /* 0x0000df00ff017b82 */ /* 0x000fe20000000800 */
[----:B------:R-:W0:Y:S07]  /*0010*/  LDCU.64 UR4, c[0x0][0x458] ;  /* 0x00008b00ff0477ac */ /* 0x000e2e0008000a00 */
[----:B------:R-:W1:Y:S01]  /*0020*/  S2UR UR30, SR_CTAID.Y ;  /* 0x00000000001e79c3 */ /* 0x000e620000002600 */
[----:B------:R-:W2:Y:S01]  /*0030*/  LDCU.64 UR6, c[0x0][0x470] ;  /* 0x00008e00ff0677ac */ /* 0x000ea20008000a00 */
[----:B------:R-:W3:Y:S01]  /*0040*/  LDCU.64 UR28, c[0x0][0x358] ;  /* 0x00006b00ff1c77ac */ /* 0x000ee20008000a00 */
[----:B------:R-:W4:Y:S05]  /*0050*/  LDCU UR21, c[0x0][0x394] ;  /* 0x00007280ff1577ac */ /* 0x000f2a0008000800 */
[----:B------:R-:W4:Y:S01]  /*0060*/  S2UR UR32, SR_CTAID.X ;  /* 0x00000000002079c3 */ /* 0x000f220000002500 */
[----:B------:R-:W4:Y:S01]  /*0070*/  LDCU.128 UR12, c[0x0][0x3f0] ;  /* 0x00007e00ff0c77ac */ /* 0x000f220008000c00 */
[----:B0-----:R-:W-:-:S02]  /*0080*/  UISETP.NE.U32.AND UP0, UPT, UR4, URZ, UPT ;  /* 0x000000ff0400728c */ /* 0x001fc4000bf05070 */
[----:B--2---:R-:W-:Y:S02]  /*0090*/  UISETP.NE.U32.AND UP1, UPT, UR6, URZ, UPT ;  /* 0x000000ff0600728c */ /* 0x004fe4000bf25070 */
[----:B------:R-:W-:Y:S02]  /*00a0*/  UISETP.NE.AND.EX UP0, UPT, UR5, URZ, UPT, UP0 ;  /* 0x000000ff0500728c */ /* 0x000fe4000bf05300 */
[----:B------:R-:W-:Y:S01]  /*00b0*/  UISETP.NE.AND.EX UP1, UPT, UR7, URZ, UPT, UP1 ;  /* 0x000000ff0700728c */ /* 0x000fe2000bf25310 */
[----:B------:R-:W0:Y:S03]  /*00c0*/  LDCU.128 UR16, c[0x0][0x400] ;  /* 0x00008000ff1077ac */ /* 0x000e260008000c00 */
[----:B------:R-:W-:Y:S02]  /*00d0*/  PLOP3.LUT P0, PT, PT, PT, UP0, 0x80, 0x8 ;  /* 0x000000000008781c */ /* 0x000fe40003f0f008 */
[----:B------:R-:W-:Y:S01]  /*00e0*/  PLOP3.LUT P1, PT, PT, PT, UP1, 0x80, 0x8 ;  /* 0x000000000008781c */ /* 0x000fe20003f2f018 */
[----:B------:R-:W2:Y:S02]  /*00f0*/  LDCU UR20, c[0x0][0x384] ;  /* 0x00007080ff1477ac */ /* 0x000ea40008000800 */
[----:B-1----:R-:W-:-:S02]  /*0100*/  @UP0 ULEA UR4, UP2, UR30, UR4, 0x2 ;  /* 0x000000041e040291 */ /* 0x002fc4000f8410ff */
[----:B------:R-:W-:Y:S02]  /*0110*/  @UP1 ULEA UR6, UP3, UR30, UR6, 0x2 ;  /* 0x000000061e061291 */ /* 0x000fe4000f8610ff */
[----:B------:R-:W-:Y:S02]  /*0120*/  @UP0 ULEA.HI.X UR5, UR30, UR5, URZ, 0x2, UP2 ;  /* 0x000000051e050291 */ /* 0x000fe400090f14ff */
[----:B------:R-:W-:Y:S01]  /*0130*/  @UP1 ULEA.HI.X UR7, UR30, UR7, URZ, 0x2, UP3 ;  /* 0x000000071e071291 */ /* 0x000fe200098f14ff */
[----:B------:R-:W-:Y:S02]  /*0140*/  MOV R2, UR4 ;  /* 0x0000000400027c02 */ /* 0x000fe40008000f00 */
[----:B------:R-:W-:Y:S02]  /*0150*/  MOV R4, UR6 ;  /* 0x0000000600047c02 */ /* 0x000fe40008000f00 */
[----:B------:R-:W-:Y:S02]  /*0160*/  MOV R3, UR5 ;  /* 0x0000000500037c02 */ /* 0x000fe40008000f00 */
[----:B------:R-:W-:-:S03]  /*0170*/  MOV R5, UR7 ;  /* 0x0000000700057c02 */ /* 0x000fc60008000f00 */
[----:B---3--:R1:W5:Y:S01]  /*0180*/  @P0 LDG.E R2, desc[UR28][R2.64] ;  /* 0x0000001c02020981 */ /* 0x008362000c1e1900 */
[----:B----4-:R-:W-:Y:S01]  /*0190*/  UISETP.GE.AND UP0, UPT, UR21, 0x1, UPT ;  /* 0x000000011500788c */ /* 0x010fe2000bf06270 */
[----:B------:R-:W3:Y:S02]  /*01a0*/  LDCU.128 UR4, c[0x0][0x460] ;  /* 0x00008c00ff0477ac */ /* 0x000ee40008000c00 */
[----:B------:R1:W5:Y:S03]  /*01b0*/  @P1 LDG.E R4, desc[UR28][R4.64] ;  /* 0x0000001c04041981 */ /* 0x000366000c1e1900 */
[----:B------:R-:W-:Y:S01]  /*01c0*/  PLOP3.LUT P2, PT, PT, PT, UP0, 0x80, 0x8 ;  /* 0x000000000008781c */ /* 0x000fe20003f4f008 */
[----:B------:R-:W-:-:S12]  /*01d0*/  UIMAD.WIDE.U32 UR8, UR32, UR12, URZ ;  /* 0x0000000c200872a5 */ /* 0x000fd8000f8e00ff */
[----:B0123--:R-:W-:Y:S05]  /*01e0*/  @!P2 EXIT ;  /* 0x000000000000a94d */ /* 0x00ffea0003800000 */
[----:B------:R-:W0:Y:S01]  /*01f0*/  S2R R106, SR_TID.X ;  /* 0x00000000006a7919 */ /* 0x000e220000002100 */
[----:B------:R-:W-:Y:S02]  /*0200*/  UIMAD.WIDE.U32 UR10, UR32, UR16, URZ ;  /* 0x00000010200a72a5 */ /* 0x000fe4000f8e00ff */
[----:B------:R-:W-:Y:S02]  /*0210*/  UIMAD UR9, UR32, UR13, UR9 ;  /* 0x0000000d200972a4 */ /* 0x000fe4000f8e0209 */
[----:B------:R-:W-:Y:S02]  /*0220*/  UIMAD UR11, UR32, UR17, UR11 ;  /* 0x00000011200b72a4 */ /* 0x000fe4000f8e020b */
[----:B------:R-:W-:Y:S01]  /*0230*/  UIMAD.WIDE.U32 UR8, UR30, UR14, UR8 ;  /* 0x0000000e1e0872a5 */ /* 0x000fe2000f8e0008 */
[----:B------:R-:W1:Y:S01]  /*0240*/  LDCU UR12, c[0x0][0x38c] ;  /* 0x00007180ff0c77ac */ /* 0x000e620008000800 */
[----:B------:R-:W-:Y:S02]  /*0250*/  UIMAD.WIDE.U32 UR10, UR30, UR18, UR10 ;  /* 0x000000121e0a72a5 */ /* 0x000fe4000f8e000a */
[----:B------:R-:W-:-:S02]  /*0260*/  UIMAD UR18, UR30, UR15, UR9 ;  /* 0x0000000f1e1272a4 */ /* 0x000fc4000f8e0209 */
[----:B------:R-:W-:Y:S02]  /*0270*/  ULEA UR16, UP0, UR8, UR4, 0x1 ;  /* 0x0000000408107291 */ /* 0x000fe4000f8008ff */
[----:B------:R-:W-:Y:S02]  /*0280*/  ULEA UR17, UP1, UR10, UR6, 0x1 ;  /* 0x000000060a117291 */ /* 0x000fe4000f8208ff */
[----:B------:R-:W-:Y:S02]  /*0290*/  ULEA.HI.X UR18, UR8, UR5, UR18, 0x1, UP0 ;  /* 0x0000000508127291 */ /* 0x000fe400080f0c12 */
[----:B------:R-:W-:Y:S01]  /*02a0*/  UIMAD UR6, UR32, UR20, UR30 ;  /* 0x00000014200672a4 */ /* 0x000fe2000f8e021e */
[----:B------:R-:W-:Y:S01]  /*02b0*/  UMOV UR5, URZ ;  /* 0x000000ff00057c82 */ /* 0x000fe20008000000 */
[----:B-----5:R-:W-:Y:S02]  /*02c0*/  @P1 R2UR UR5, R4 ;  /* 0x00000000040512ca */ /* 0x020fe400000e0000 */
[----:B------:R-:W-:-:S02]  /*02d0*/  UIMAD UR6, UR6, UR21, URZ ;  /* 0x00000015060672a4 */ /* 0x000fc4000f8e02ff */
[----:B------:R-:W-:Y:S01]  /*02e0*/  UIMAD UR19, UR30, UR19, UR11 ;  /* 0x000000131e1372a4 */ /* 0x000fe2000f8e020b */
[----:B------:R-:W-:Y:S01]  /*02f0*/  UMOV UR4, URZ ;  /* 0x000000ff00047c82 */ /* 0x000fe20008000000 */
[----:B0-----:R-:W-:Y:S02]  /*0300*/  SHF.L.U32 R105, R106, 0x4, RZ ;  /* 0x000000046a697819 */ /* 0x001fe400000006ff */
[----:B------:R-:W-:Y:S01]  /*0310*/  ULEA.HI.X UR19, UR10, UR7, UR19, 0x1, UP1 ;  /* 0x000000070a137291 */ /* 0x000fe200088f0c13 */
[----:B------:R-:W-:Y:S01]  /*0320*/  @P0 R2UR UR4, R2 ;  /* 0x00000000020402ca */ /* 0x000fe200000e0000 */
[----:B-1----:R-:W-:Y:S01]  /*0330*/  UIMAD UR7, UR6, UR12, URZ ;  /* 0x0000000c060772a4 */ /* 0x002fe2000f8e02ff */
[----:B------:R-:W-:Y:S02]  /*0340*/  SHF.R.U32.HI R104, RZ, 0x5, R106 ;  /* 0x00000005ff687819 */ /* 0x000fe4000001166a */
[----:B------:R-:W-:Y:S01]  /*0350*/  LOP3.LUT R2, R106, 0x1f, RZ, 0xc0, !PT ;  /* 0x0000001f6a027812 */ /* 0x000fe200078ec0ff */
[----:B------:R-:W-:Y:S01]  /*0360*/  UMOV UR6, URZ ;  /* 0x000000ff00067c82 */ /* 0x000fe20008000000 */
[----:B------:R-:W-:-:S09]  /*0370*/  LOP3.LUT R9, R105, 0x3e00, RZ, 0xc0, !PT ;  /* 0x00003e0069097812 */ /* 0x000fd200078ec0ff */
.L_x_39:
[----:B------:R-:W0:Y:S01]  /*0380*/  LDCU UR8, c[0x0][0x388] ;  /* 0x00007100ff0877ac */ /* 0x000e220008000800 */
[----:B--2---:R-:W-:Y:S02]  /*0390*/  MOV R4, UR16 ;  /* 0x0000001000047c02 */ /* 0x004fe40008000f00 */
[----:B------:R-:W-:Y:S01]  /*03a0*/  MOV R5, UR18 ;  /* 0x0000001200057c02 */ /* 0x000fe20008000f00 */
[----:B------:R-:W-:Y:S01]  /*03b0*/  USHF.L.U32 UR9, UR6, 0xb, URZ ;  /* 0x0000000b06097899 */ /* 0x000fe200080006ff */
[----:B------:R-:W-:Y:S02]  /*03c0*/  LOP3.LUT R21, R9, R2, RZ, 0xfc, !PT ;  /* 0x0000000209157212 */ /* 0x000fe400078efcff */
[----:B------:R-:W-:Y:S02]  /*03d0*/  IADD3 R8, PT, PT, R2, R9, RZ ;  /* 0x0000000902087210 */ /* 0x000fe40007ffe0ff */
[----:B------:R-:W-:Y:S01]  /*03e0*/  PRMT R11, RZ, 0x7610, R11 ;  /* 0x00007610ff0b7816 */ /* 0x000fe2000000000b */
[C---:B------:R-:W-:Y:S01]  /*03f0*/  IMAD.WIDE.U32 R6, R21.reuse, 0x2, R4 ;  /* 0x0000000215067825 */ /* 0x040fe200078e0004 */
[----:B------:R-:W-:-:S02]  /*0400*/  LEA R4, P0, R21, UR17, 0x1 ;  /* 0x0000001115047c11 */ /* 0x000fc4000f8008ff */
[C---:B------:R-:W-:Y:S02]  /*0410*/  IADD3 R30, PT, PT, R8.reuse, 0xe0, RZ ;  /* 0x000000e0081e7810 */ /* 0x040fe40007ffe0ff */
[----:B------:R-:W-:Y:S02]  /*0420*/  IADD3.X R5, PT, PT, RZ, UR19, RZ, P0, !PT ;  /* 0x00000013ff057c10 */ /* 0x000fe400087fe4ff */
[----:B------:R-:W-:Y:S01]  /*0430*/  PRMT R14, RZ, 0x7610, R14 ;  /* 0x00007610ff0e7816 */ /* 0x000fe2000000000e */
[----:B0-----:R-:W-:Y:S01]  /*0440*/  UIADD3 UR33, UPT, UPT, -UR9, UR8, URZ ;  /* 0x0000000809217290 */ /* 0x001fe2000fffe1ff */
[C---:B------:R-:W-:Y:S02]  /*0450*/  IADD3 R34, PT, PT, R8.reuse, 0x100, RZ ;  /* 0x0000010008227810 */ /* 0x040fe40007ffe0ff */
[C---:B------:R-:W-:Y:S02]  /*0460*/  IADD3 R38, PT, PT, R8.reuse, 0xc0, RZ ;  /* 0x000000c008267810 */ /* 0x040fe40007ffe0ff */
[----:B------:R-:W-:-:S02]  /*0470*/  IADD3 R28, PT, PT, R8, 0xa0, RZ ;  /* 0x000000a0081c7810 */ /* 0x000fc40007ffe0ff */
[----:B------:R-:W-:Y:S01]  /*0480*/  ISETP.GE.AND P0, PT, R21, UR33, PT ;  /* 0x0000002115007c0c */ /* 0x000fe2000bf06270 */
[----:B------:R-:W-:Y:S01]  /*0490*/  BAR.SYNC.DEFER_BLOCKING 0x0 ;  /* 0x0000000000007b1d */ /* 0x000fe20000010000 */
[C---:B------:R-:W-:Y:S02]  /*04a0*/  IADD3 R36, PT, PT, R8.reuse, 0x80, RZ ;  /* 0x0000008008247810 */ /* 0x040fe40007ffe0ff */
[C---:B------:R-:W-:Y:S02]  /*04b0*/  IADD3 R24, PT, PT, R8.reuse, 0x20, RZ ;  /* 0x0000002008187810 */ /* 0x040fe40007ffe0ff */
[C---:B------:R-:W-:Y:S02]  /*04c0*/  IADD3 R26, PT, PT, R8.reuse, 0x60, RZ ;  /* 0x00000060081a7810 */ /* 0x040fe40007ffe0ff */
[----:B------:R-:W-:Y:S02]  /*04d0*/  IADD3 R42, PT, PT, R8, 0x40, RZ ;  /* 0x00000040082a7810 */ /* 0x000fe40007ffe0ff */
[----:B------:R-:W-:-:S02]  /*04e0*/  ISETP.GE.AND P1, PT, R38, UR33, PT ;  /* 0x0000002126007c0c */ /* 0x000fc4000bf26270 */
[----:B------:R-:W-:Y:S02]  /*04f0*/  ISETP.GE.AND P2, PT, R28, UR33, PT ;  /* 0x000000211c007c0c */ /* 0x000fe4000bf46270 */
[----:B------:R-:W-:Y:S02]  /*0500*/  ISETP.GE.AND P3, PT, R36, UR33, PT ;  /* 0x0000002124007c0c */ /* 0x000fe4000bf66270 */
[----:B------:R-:W-:Y:S02]  /*0510*/  ISETP.GE.AND P6, PT, R24, UR33, PT ;  /* 0x0000002118007c0c */ /* 0x000fe4000bfc6270 */
[----:B------:R-:W-:Y:S02]  /*0520*/  ISETP.GE.AND P4, PT, R26, UR33, PT ;  /* 0x000000211a007c0c */ /* 0x000fe4000bf86270 */
[----:B------:R-:W-:Y:S02]  /*0530*/  ISETP.GE.AND P5, PT, R42, UR33, PT ;  /* 0x000000212a007c0c */ /* 0x000fe4000bfa6270 */
[----:B------:R-:W-:-:S02]  /*0540*/  PRMT R19, RZ, 0x7610, R19 ;  /* 0x00007610ff137816 */ /* 0x000fc40000000013 */
[----:B------:R-:W-:Y:S01]  /*0550*/  PRMT R17, RZ, 0x7610, R17 ;  /* 0x00007610ff117816 */ /* 0x000fe20000000011 */
[----:B------:R-:W2:Y:S01]  /*0560*/  @!P0 LDG.E.U16 R11, desc[UR28][R6.64] ;  /* 0x0000001c060b8981 */ /* 0x000ea2000c1e1500 */
[----:B------:R-:W-:Y:S02]  /*0570*/  ISETP.GE.AND P0, PT, R30, UR33, PT ;  /* 0x000000211e007c0c */ /* 0x000fe4000bf06270 */
[----:B------:R-:W-:Y:S02]  /*0580*/  PRMT R12, RZ, 0x7610, R12 ;  /* 0x00007610ff0c7816 */ /* 0x000fe4000000000c */
[----:B------:R-:W-:Y:S01]  /*0590*/  PRMT R15, RZ, 0x7610, R15 ;  /* 0x00007610ff0f7816 */ /* 0x000fe2000000000f */
[----:B------:R-:W3:Y:S01]  /*05a0*/  @!P1 LDG.E.U16 R17, desc[UR28][R6.64+0x180] ;  /* 0x0001801c06119981 */ /* 0x000ee2000c1e1500 */
[----:B------:R-:W-:Y:S02]  /*05b0*/  IADD3 R22, PT, PT, R8, 0x120, RZ ;  /* 0x0000012008167810 */ /* 0x000fe40007ffe0ff */
[----:B------:R-:W-:Y:S01]  /*05c0*/  PRMT R2, RZ, 0x7610, R2 ;  /* 0x00007610ff027816 */ /* 0x000fe20000000002 */
[----:B------:R-:W4:Y:S01]  /*05d0*/  @!P2 LDG.E.U16 R12, desc[UR28][R6.64+0x140] ;  /* 0x0001401c060ca981 */ /* 0x000f22000c1e1500 */
[----:B------:R-:W-:-:S02]  /*05e0*/  PRMT R10, RZ, 0x7610, R10 ;  /* 0x00007610ff0a7816 */ /* 0x000fc4000000000a */
[----:B------:R-:W-:Y:S01]  /*05f0*/  IADD3 R29, PT, PT, R8, 0x140, RZ ;  /* 0x00000140081d7810 */ /* 0x000fe20007ffe0ff */
[----:B------:R-:W5:Y:S01]  /*0600*/  @!P0 LDG.E.U16 R14, desc[UR28][R6.64+0x1c0] ;  /* 0x0001c01c060e8981 */ /* 0x000f62000c1e1500 */
[----:B------:R-:W-:Y:S02]  /*0610*/  ISETP.GE.AND P0, PT, R34, UR33, PT ;  /* 0x0000002122007c0c */ /* 0x000fe4000bf06270 */
[----:B------:R-:W-:Y:S01]  /*0620*/  PRMT R13, RZ, 0x7610, R13 ;  /* 0x00007610ff0d7816 */ /* 0x000fe2000000000d */
[----:B------:R-:W3:Y:S01]  /*0630*/  @!P3 LDG.E.U16 R15, desc[UR28][R6.64+0x100] ;  /* 0x0001001c060fb981 */ /* 0x000ee2000c1e1500 */
[C---:B------:R-:W-:Y:S02]  /*0640*/  IADD3 R31, PT, PT, R8.reuse, 0x160, RZ ;  /* 0x00000160081f7810 */ /* 0x040fe40007ffe0ff */
[C---:B------:R-:W-:Y:S01]  /*0650*/  IADD3 R33, PT, PT, R8.reuse, 0x180, RZ ;  /* 0x0000018008217810 */ /* 0x040fe20007ffe0ff */
[----:B------:R-:W4:Y:S01]  /*0660*/  @!P6 LDG.E.U16 R2, desc[UR28][R6.64+0x40] ;  /* 0x0000401c0602e981 */ /* 0x000f22000c1e1500 */
[----:B------:R-:W-:-:S02]  /*0670*/  IADD3 R35, PT, PT, R8, 0x1a0, RZ ;  /* 0x000001a008237810 */ /* 0x000fc40007ffe0ff */
[----:B------:R-:W-:Y:S01]  /*0680*/  IADD3 R37, PT, PT, R8, 0x1c0, RZ ;  /* 0x000001c008257810 */ /* 0x000fe20007ffe0ff */
[----:B------:R-:W5:Y:S01]  /*0690*/  @!P4 LDG.E.U16 R10, desc[UR28][R6.64+0xc0] ;  /* 0x0000c01c060ac981 */ /* 0x000f62000c1e1500 */
[----:B------:R-:W-:Y:S02]  /*06a0*/  ISETP.GE.AND P1, PT, R29, UR33, PT ;  /* 0x000000211d007c0c */ /* 0x000fe4000bf26270 */
[----:B------:R-:W-:Y:S01]  /*06b0*/  PRMT R16, RZ, 0x7610, R16 ;  /* 0x00007610ff107816 */ /* 0x000fe20000000010 */
[----:B------:R-:W3:Y:S01]  /*06c0*/  @!P0 LDG.E.U16 R19, desc[UR28][R6.64+0x200] ;  /* 0x0002001c06138981 */ /* 0x000ee2000c1e1500 */
[----:B------:R-:W-:Y:S02]  /*06d0*/  ISETP.GE.AND P0, PT, R22, UR33, PT ;  /* 0x0000002116007c0c */ /* 0x000fe4000bf06270 */
[----:B------:R-:W-:Y:S01]  /*06e0*/  ISETP.GE.AND P2, PT, R31, UR33, PT ;  /* 0x000000211f007c0c */ /* 0x000fe2000bf46270 */
[----:B------:R-:W5:Y:S01]  /*06f0*/  @!P5 LDG.E.U16 R13, desc[UR28][R6.64+0x80] ;  /* 0x0000801c060dd981 */ /* 0x000f62000c1e1500 */
[----:B------:R-:W-:-:S02]  /*0700*/  ISETP.GE.AND P3, PT, R33, UR33, PT ;  /* 0x0000002121007c0c */ /* 0x000fc4000bf66270 */
[----:B------:R-:W-:Y:S02]  /*0710*/  ISETP.GE.AND P4, PT, R35, UR33, PT ;  /* 0x0000002123007c0c */ /* 0x000fe4000bf86270 */
[----:B------:R-:W-:Y:S02]  /*0720*/  ISETP.GE.AND P5, PT, R37, UR33, PT ;  /* 0x0000002125007c0c */ /* 0x000fe4000bfa6270 */
[----:B------:R-:W-:Y:S02]  /*0730*/  PRMT R23, RZ, 0x7610, R23 ;  /* 0x00007610ff177816 */ /* 0x000fe40000000017 */
[----:B------:R-:W-:Y:S01]  /*0740*/  PRMT R18, RZ, 0x7610, R18 ;  /* 0x00007610ff127816 */ /* 0x000fe20000000012 */
[----:B------:R-:W3:Y:S01]  /*0750*/  @!P0 LDG.E.U16 R16, desc[UR28][R6.64+0x240] ;  /* 0x0002401c06108981 */ /* 0x000ee2000c1e1500 */
[----:B------:R-:W-:Y:S02]  /*0760*/  PRMT R25, RZ, 0x7610, R25 ;  /* 0x00007610ff197816 */ /* 0x000fe40000000019 */
[----:B------:R-:W-:Y:S01]  /*0770*/  PRMT R20, RZ, 0x7610, R20 ;  /* 0x00007610ff147816 */ /* 0x000fe20000000014 */
[----:B------:R-:W3:Y:S01]  /*0780*/  @!P1 LDG.E.U16 R23, desc[UR28][R6.64+0x280] ;  /* 0x0002801c06179981 */ /* 0x000ee2000c1e1500 */
[----:B------:R-:W-:-:S02]  /*0790*/  PRMT R27, RZ, 0x7610, R27 ;  /* 0x00007610ff1b7816 */ /* 0x000fc4000000001b */
[----:B------:R-:W-:Y:S01]  /*07a0*/  IADD3 R8, PT, PT, R8, 0x1e0, RZ ;  /* 0x000001e008087810 */ /* 0x000fe20007ffe0ff */
[----:B------:R-:W3:Y:S03]  /*07b0*/  @!P2 LDG.E.U16 R18, desc[UR28][R6.64+0x2c0] ;  /* 0x0002c01c0612a981 */ /* 0x000ee6000c1e1500 */
[----:B------:R-:W-:Y:S01]  /*07c0*/  ISETP.GE.AND P6, PT, R8, UR33, PT ;  /* 0x0000002108007c0c */ /* 0x000fe2000bfc6270 */
[----:B------:R-:W3:Y:S04]  /*07d0*/  @!P3 LDG.E.U16 R25, desc[UR28][R6.64+0x300] ;  /* 0x0003001c0619b981 */ /* 0x000ee8000c1e1500 */
[----:B------:R-:W3:Y:S04]  /*07e0*/  @!P4 LDG.E.U16 R20, desc[UR28][R6.64+0x340] ;  /* 0x0003401c0614c981 */ /* 0x000ee8000c1e1500 */
[----:B------:R-:W3:Y:S01]  /*07f0*/  @!P5 LDG.E.U16 R27, desc[UR28][R6.64+0x380] ;  /* 0x0003801c061bd981 */ /* 0x000ee2000c1e1500 */
[----:B------:R-:W-:-:S06]  /*0800*/  PRMT R22, RZ, 0x7610, R22 ;  /* 0x00007610ff167816 */ /* 0x000fcc0000000016 */
[----:B------:R0:W3:Y:S01]  /*0810*/  @!P6 LDG.E.U16 R22, desc[UR28][R6.64+0x3c0] ;  /* 0x0003c01c0616e981 */ /* 0x0000e2000c1e1500 */
[----:B------:R-:W1:Y:S01]  /*0820*/  S2R R103, SR_LANEID ;  /* 0x0000000000677919 */ /* 0x000e620000000000 */
[----:B------:R-:W0:Y:S01]  /*0830*/  S2UR UR26, SR_CgaCtaId ;  /* 0x00000000001a79c3 */ /* 0x000e220000008800 */
[----:B------:R-:W-:Y:S02]  /*0840*/  UMOV UR8, 0x400 ;  /* 0x0000040000087882 */ /* 0x000fe40000000000 */
[----:B0-----:R-:W-:Y:S01]  /*0850*/  ULEA UR26, UR26, UR8, 0x18 ;  /* 0x000000081a1a7291 */ /* 0x001fe2000f8ec0ff */
[----:B-1----:R-:W-:-:S04]  /*0860*/  IADD3 R8, PT, PT, R9, R103, RZ ;  /* 0x0000006709087210 */ /* 0x002fc80007ffe0ff */
[C---:B------:R-:W-:Y:S02]  /*0870*/  IADD3 R7, PT, PT, R8.reuse, 0x60, RZ ;  /* 0x0000006008077810 */ /* 0x040fe40007ffe0ff */
[CC--:B------:R-:W-:Y:S02]  /*0880*/  LEA.HI.SX32 R102, R8.reuse, R8.reuse, 0x1b ;  /* 0x0000000808667211 */ /* 0x0c0fe400078fdaff */
[----:B------:R-:W-:Y:S02]  /*0890*/  IADD3 R9, PT, PT, R8, 0x20, RZ ;  /* 0x0000002008097810 */ /* 0x000fe40007ffe0ff */
[-C--:B------:R-:W-:Y:S02]  /*08a0*/  LEA.HI.SX32 R7, R7, R8.reuse, 0x1b ;  /* 0x0000000807077211 */ /* 0x080fe400078fdaff */
[----:B------:R-:W-:Y:S02]  /*08b0*/  LEA R102, R102, UR26, 0x1 ;  /* 0x0000001a66667c11 */ /* 0x000fe4000f8e08ff */
[----:B------:R-:W-:-:S02]  /*08c0*/  LEA.HI.SX32 R9, R9, R8, 0x1b ;  /* 0x0000000809097211 */ /* 0x000fc400078fdaff */
[C---:B------:R-:W-:Y:S02]  /*08d0*/  IADD3 R29, PT, PT, R8.reuse, 0x40, RZ ;  /* 0x00000040081d7810 */ /* 0x040fe40007ffe0ff */
[C---:B------:R-:W-:Y:S02]  /*08e0*/  IADD3 R31, PT, PT, R8.reuse, 0x80, RZ ;  /* 0x00000080081f7810 */ /* 0x040fe40007ffe0ff */
[----:B------:R-:W-:Y:S02]  /*08f0*/  LEA R99, R7, UR26, 0x1 ;  /* 0x0000001a07637c11 */ /* 0x000fe4000f8e08ff */
[----:B------:R-:W-:Y:S02]  /*0900*/  LEA R101, R9, UR26, 0x1 ;  /* 0x0000001a09657c11 */ /* 0x000fe4000f8e08ff */
[C---:B------:R-:W-:Y:S02]  /*0910*/  IADD3 R7, PT, PT, R8.reuse, 0xc0, RZ ;  /* 0x000000c008077810 */ /* 0x040fe40007ffe0ff */
[----:B------:R-:W-:-:S02]  /*0920*/  IADD3 R9, PT, PT, R8, 0xe0, RZ ;  /* 0x000000e008097810 */ /* 0x000fc40007ffe0ff */
[-C--:B------:R-:W-:Y:S02]  /*0930*/  LEA.HI.SX32 R29, R29, R8.reuse, 0x1b ;  /* 0x000000081d1d7211 */ /* 0x080fe400078fdaff */
[----:B------:R-:W-:Y:S02]  /*0940*/  IADD3 R33, PT, PT, R8, 0xa0, RZ ;  /* 0x000000a008217810 */ /* 0x000fe40007ffe0ff */
[-C--:B------:R-:W-:Y:S02]  /*0950*/  LEA.HI.SX32 R31, R31, R8.reuse, 0x1b ;  /* 0x000000081f1f7211 */ /* 0x080fe400078fdaff */
[-C--:B------:R-:W-:Y:S02]  /*0960*/  LEA.HI.SX32 R7, R7, R8.reuse, 0x1b ;  /* 0x0000000807077211 */ /* 0x080fe400078fdaff */
[----:B------:R-:W-:Y:S02]  /*0970*/  LEA.HI.SX32 R9, R9, R8, 0x1b ;  /* 0x0000000809097211 */ /* 0x000fe400078fdaff */
[----:B------:R-:W-:-:S02]  /*0980*/  LEA R100, R29, UR26, 0x1 ;  /* 0x0000001a1d647c11 */ /* 0x000fc4000f8e08ff */
[----:B------:R-:W-:Y:S02]  /*0990*/  LEA.HI.SX32 R33, R33, R8, 0x1b ;  /* 0x0000000821217211 */ /* 0x000fe400078fdaff */
[----:B------:R-:W-:Y:S02]  /*09a0*/  LEA R98, R31, UR26, 0x1 ;  /* 0x0000001a1f627c11 */ /* 0x000fe4000f8e08ff */
[C---:B------:R-:W-:Y:S02]  /*09b0*/  IADD3 R29, PT, PT, R8.reuse, 0x120, RZ ;  /* 0x00000120081d7810 */ /* 0x040fe40007ffe0ff */
[----:B------:R-:W-:Y:S02]  /*09c0*/  IADD3 R31, PT, PT, R8, 0x140, RZ ;  /* 0x00000140081f7810 */ /* 0x000fe40007ffe0ff */
[----:B------:R-:W-:Y:S02]  /*09d0*/  LEA R96, R7, UR26, 0x1 ;  /* 0x0000001a07607c11 */ /* 0x000fe4000f8e08ff */
[----:B------:R-:W-:-:S02]  /*09e0*/  LEA R95, R9, UR26, 0x1 ;  /* 0x0000001a095f7c11 */ /* 0x000fc4000f8e08ff */
[C---:B------:R-:W-:Y:S02]  /*09f0*/  IADD3 R7, PT, PT, R8.reuse, 0x160, RZ ;  /* 0x0000016008077810 */ /* 0x040fe40007ffe0ff */
[----:B------:R-:W-:Y:S02]  /*0a00*/  IADD3 R9, PT, PT, R8, 0x180, RZ ;  /* 0x0000018008097810 */ /* 0x000fe40007ffe0ff */
[----:B------:R-:W-:Y:S02]  /*0a10*/  LEA R97, R33, UR26, 0x1 ;  /* 0x0000001a21617c11 */ /* 0x000fe4000f8e08ff */
[-C--:B------:R-:W-:Y:S02]  /*0a20*/  LEA.HI.SX32 R29, R29, R8.reuse, 0x1b ;  /* 0x000000081d1d7211 */ /* 0x080fe400078fdaff */
[-C--:B------:R-:W-:Y:S02]  /*0a30*/  LEA.HI.SX32 R31, R31, R8.reuse, 0x1b ;  /* 0x000000081f1f7211 */ /* 0x080fe400078fdaff */
[----:B------:R-:W-:-:S02]  /*0a40*/  LEA.HI.SX32 R7, R7, R8, 0x1b ;  /* 0x0000000807077211 */ /* 0x000fc400078fdaff */
[----:B------:R-:W-:Y:S02]  /*0a50*/  LEA.HI.SX32 R9, R9, R8, 0x1b ;  /* 0x0000000809097211 */ /* 0x000fe400078fdaff */
[----:B------:R-:W-:Y:S02]  /*0a60*/  LEA R89, R29, UR26, 0x1 ;  /* 0x0000001a1d597c11 */ /* 0x000fe4000f8e08ff */
[----:B------:R-:W-:Y:S02]  /*0a70*/  LEA R88, R31, UR26, 0x1 ;  /* 0x0000001a1f587c11 */ /* 0x000fe4000f8e08ff */
[----:B------:R-:W-:Y:S02]  /*0a80*/  LEA R87, R7, UR26, 0x1 ;  /* 0x0000001a07577c11 */ /* 0x000fe4000f8e08ff */
[----:B------:R-:W-:Y:S02]  /*0a90*/  LEA R86, R9, UR26, 0x1 ;  /* 0x0000001a09567c11 */ /* 0x000fe4000f8e08ff */
[----:B------:R-:W-:-:S02]  /*0aa0*/  P2R R32, PR, RZ, 0x1 ;  /* 0x00000001ff207803 */ /* 0x000fc40000000000 */
[----:B------:R-:W-:Y:S02]  /*0ab0*/  ISETP.GE.AND P0, PT, R21, UR33, PT ;  /* 0x0000002115007c0c */ /* 0x000fe4000bf06270 */
[----:B------:R-:W-:Y:S02]  /*0ac0*/  PRMT R41, RZ, 0x7610, R41 ;  /* 0x00007610ff297816 */ /* 0x000fe40000000029 */
[----:B------:R-:W-:Y:S02]  /*0ad0*/  P2R R40, PR, RZ, 0x2 ;  /* 0x00000002ff287803 */ /* 0x000fe40000000000 */
[----:B------:R-:W-:Y:S02]  /*0ae0*/  ISETP.GE.AND P1, PT, R24, UR33, PT ;  /* 0x0000002118007c0c */ /* 0x000fe4000bf26270 */
[----:B------:R-:W-:Y:S02]  /*0af0*/  PRMT R21, RZ, 0x7610, R21 ;  /* 0x00007610ff157816 */ /* 0x000fe40000000015 */
[----:B------:R-:W-:Y:S01]  /*0b00*/  PRMT R24, RZ, 0x7610, R24 ;  /* 0x00007610ff187816 */ /* 0x000fe20000000018 */
[----:B--2---:R0:W-:Y:S02]  /*0b10*/  STS.U16 [R102], R11 ;  /* 0x0000000b66007388 */ /* 0x0041e40000000400 */
[----:B0-----:R-:W-:-:S04]  /*0b20*/  IADD3 R11, PT, PT, R8, 0x100, RZ ;  /* 0x00000100080b7810 */ /* 0x001fc80007ffe0ff */
[----:B------:R-:W-:-:S04]  /*0b30*/  LEA.HI.SX32 R11, R11, R8, 0x1b ;  /* 0x000000080b0b7211 */ /* 0x000fc800078fdaff */
[----:B------:R-:W-:Y:S02]  /*0b40*/  LEA R94, R11, UR26, 0x1 ;  /* 0x0000001a0b5e7c11 */ /* 0x000fe4000f8e08ff */
[C---:B------:R-:W-:Y:S01]  /*0b50*/  IADD3 R11, PT, PT, R8.reuse, 0x1a0, RZ ;  /* 0x000001a0080b7810 */ /* 0x040fe20007ffe0ff */
[----:B----4-:R-:W-:Y:S03]  /*0b60*/  STS.U16 [R101+0x40], R2 ;  /* 0x0000400265007388 */ /* 0x010fe60000000400 */
[----:B------:R-:W-:Y:S01]  /*0b70*/  LEA.HI.SX32 R11, R11, R8, 0x1b ;  /* 0x000000080b0b7211 */ /* 0x000fe200078fdaff */
[----:B-----5:R0:W-:Y:S04]  /*0b80*/  STS.U16 [R100+0x80], R13 ;  /* 0x0000800d64007388 */ /* 0x0201e80000000400 */
[----:B------:R-:W-:Y:S04]  /*0b90*/  STS.U16 [R99+0xc0], R10 ;  /* 0x0000c00a63007388 */ /* 0x000fe80000000400 */
[----:B---3--:R1:W-:Y:S01]  /*0ba0*/  STS.U16 [R98+0x100], R15 ;  /* 0x0001000f62007388 */ /* 0x0083e20000000400 */
[----:B0-----:R-:W-:-:S03]  /*0bb0*/  IADD3 R13, PT, PT, R8, 0x1c0, RZ ;  /* 0x000001c0080d7810 */ /* 0x001fc60007ffe0ff */
[----:B------:R-:W-:Y:S01]  /*0bc0*/  STS.U16 [R97+0x140], R12 ;  /* 0x0001400c61007388 */ /* 0x000fe20000000400 */
[----:B------:R-:W-:-:S03]  /*0bd0*/  LEA.HI.SX32 R13, R13, R8, 0x1b ;  /* 0x000000080d0d7211 */ /* 0x000fc600078fdaff */
[----:B------:R0:W-:Y:S01]  /*0be0*/  STS.U16 [R96+0x180], R17 ;  /* 0x0001801160007388 */ /* 0x0001e20000000400 */
[----:B-1----:R-:W-:-:S03]  /*0bf0*/  IADD3 R15, PT, PT, R8, 0x1e0, RZ ;  /* 0x000001e0080f7810 */ /* 0x002fc60007ffe0ff */
[----:B------:R-:W-:Y:S01]  /*0c00*/  STS.U16 [R95+0x1c0], R14 ;  /* 0x0001c00e5f007388 */ /* 0x000fe20000000400 */
[----:B------:R-:W-:Y:S02]  /*0c10*/  LEA R85, R11, UR26, 0x1 ;  /* 0x0000001a0b557c11 */ /* 0x000fe4000f8e08ff */
[----:B------:R-:W-:Y:S01]  /*0c20*/  LEA.HI.SX32 R15, R15, R8, 0x1b ;  /* 0x000000080f0f7211 */ /* 0x000fe200078fdaff */
[----:B------:R1:W-:Y:S01]  /*0c30*/  STS.U16 [R94+0x200], R19 ;  /* 0x000200135e007388 */ /* 0x0003e20000000400 */
[----:B------:R-:W-:Y:S01]  /*0c40*/  LEA R84, R13, UR26, 0x1 ;  /* 0x0000001a0d547c11 */ /* 0x000fe2000f8e08ff */
[----:B------:R-:W-:Y:S02]  /*0c50*/  IMAD R8, R103, 0xf, R8 ;  /* 0x0000000f67087824 */ /* 0x000fe400078e0208 */
[----:B------:R-:W-:Y:S04]  /*0c60*/  STS.U16 [R89+0x240], R16 ;  /* 0x0002401059007388 */ /* 0x000fe80000000400 */
[----:B------:R2:W-:Y:S01]  /*0c70*/  STS.U16 [R88+0x280], R23 ;  /* 0x0002801758007388 */ /* 0x0005e20000000400 */
[----:B------:R-:W-:-:S03]  /*0c80*/  IADD3 R35, PT, PT, R8, 0xd, RZ ;  /* 0x0000000d08237810 */ /* 0x000fc60007ffe0ff */
[----:B------:R-:W-:Y:S01]  /*0c90*/  STS.U16 [R87+0x2c0], R18 ;  /* 0x0002c01257007388 */ /* 0x000fe20000000400 */
[----:B------:R-:W-:-:S03]  /*0ca0*/  IADD3 R7, PT, PT, R8, 0x1, RZ ;  /* 0x0000000108077810 */ /* 0x000fc60007ffe0ff */
[----:B------:R3:W-:Y:S01]  /*0cb0*/  STS.U16 [R86+0x300], R25 ;  /* 0x0003001956007388 */ /* 0x0007e20000000400 */
[----:B------:R-:W-:-:S03]  /*0cc0*/  IADD3 R9, PT, PT, R8, 0x2, RZ ;  /* 0x0000000208097810 */ /* 0x000fc60007ffe0ff */
[----:B------:R-:W-:Y:S01]  /*0cd0*/  STS.U16 [R85+0x340], R20 ;  /* 0x0003401455007388 */ /* 0x000fe20000000400 */
[C---:B------:R-:W-:Y:S02]  /*0ce0*/  IADD3 R11, PT, PT, R8.reuse, 0x3, RZ ;  /* 0x00000003080b7810 */ /* 0x040fe40007ffe0ff */
[C---:B------:R-:W-:Y:S01]  /*0cf0*/  IADD3 R13, PT, PT, R8.reuse, 0x4, RZ ;  /* 0x00000004080d7810 */ /* 0x040fe20007ffe0ff */
[----:B------:R4:W-:Y:S01]  /*0d00*/  STS.U16 [R84+0x380], R27 ;  /* 0x0003801b54007388 */ /* 0x0009e20000000400 */
[C---:B0-----:R-:W-:Y:S02]  /*0d10*/  IADD3 R17, PT, PT, R8.reuse, 0x5, RZ ;  /* 0x0000000508117810 */ /* 0x041fe40007ffe0ff */
[C---:B-1----:R-:W-:Y:S02]  /*0d20*/  IADD3 R19, PT, PT, R8.reuse, 0x6, RZ ;  /* 0x0000000608137810 */ /* 0x042fe40007ffe0ff */
[C---:B--2---:R-:W-:Y:S02]  /*0d30*/  IADD3 R23, PT, PT, R8.reuse, 0x7, RZ ;  /* 0x0000000708177810 */ /* 0x044fe40007ffe0ff */
[----:B------:R-:W-:-:S02]  /*0d40*/  IADD3 R29, PT, PT, R8, 0x8, RZ ;  /* 0x00000008081d7810 */ /* 0x000fc40007ffe0ff */
[C---:B---3--:R-:W-:Y:S02]  /*0d50*/  IADD3 R25, PT, PT, R8.reuse, 0x9, RZ ;  /* 0x0000000908197810 */ /* 0x048fe40007ffe0ff */
[C---:B------:R-:W-:Y:S02]  /*0d60*/  IADD3 R31, PT, PT, R8.reuse, 0xa, RZ ;  /* 0x0000000a081f7810 */ /* 0x040fe40007ffe0ff */
[C---:B----4-:R-:W-:Y:S02]  /*0d70*/  IADD3 R27, PT, PT, R8.reuse, 0xb, RZ ;  /* 0x0000000b081b7810 */ /* 0x050fe40007ffe0ff */
[C---:B------:R-:W-:Y:S02]  /*0d80*/  IADD3 R33, PT, PT, R8.reuse, 0xc, RZ ;  /* 0x0000000c08217810 */ /* 0x040fe40007ffe0ff */
[C---:B------:R-:W-:Y:S02]  /*0d90*/  IADD3 R37, PT, PT, R8.reuse, 0xe, RZ ;  /* 0x0000000e08257810 */ /* 0x040fe40007ffe0ff */
[----:B------:R-:W-:-:S02]  /*0da0*/  IADD3 R39, PT, PT, R8, 0xf, RZ ;  /* 0x0000000f08277810 */ /* 0x000fc40007ffe0ff */
[-C--:B------:R-:W-:Y:S02]  /*0db0*/  LEA.HI.SX32 R35, R35, R8.reuse, 0x1b ;  /* 0x0000000823237211 */ /* 0x080fe400078fdaff */
[-C--:B------:R-:W-:Y:S02]  /*0dc0*/  LEA.HI.SX32 R7, R7, R8.reuse, 0x1b ;  /* 0x0000000807077211 */ /* 0x080fe400078fdaff */
[-C--:B------:R-:W-:Y:S02]  /*0dd0*/  LEA.HI.SX32 R9, R9, R8.reuse, 0x1b ;  /* 0x0000000809097211 */ /* 0x080fe400078fdaff */
[-C--:B------:R-:W-:Y:S02]  /*0de0*/  LEA.HI.SX32 R11, R11, R8.reuse, 0x1b ;  /* 0x000000080b0b7211 */ /* 0x080fe400078fdaff */
[-C--:B------:R-:W-:Y:S02]  /*0df0*/  LEA.HI.SX32 R13, R13, R8.reuse, 0x1b ;  /* 0x000000080d0d7211 */ /* 0x080fe400078fdaff */
[----:B------:R-:W-:-:S02]  /*0e00*/  LEA.HI.SX32 R17, R17, R8, 0x1b ;  /* 0x0000000811117211 */ /* 0x000fc400078fdaff */
        /* <DEDUP_REMOVED lines=9> */
[----:B------:R-:W-:Y:S02]  /*0ea0*/  LEA.HI.SX32 R81, R8, R8, 0x1b ;  /* 0x0000000808517211 */ /* 0x000fe400078fdaff */
[----:B------:R-:W-:Y:S02]  /*0eb0*/  LEA R83, R15, UR26, 0x1 ;  /* 0x0000001a0f537c11 */ /* 0x000fe4000f8e08ff */
[----:B------:R-:W-:-:S02]  /*0ec0*/  LEA R39, R35, UR26, 0x1 ;  /* 0x0000001a23277c11 */ /* 0x000fc4000f8e08ff */
[----:B------:R-:W-:Y:S02]  /*0ed0*/  LEA R81, R81, UR26, 0x1 ;  /* 0x0000001a51517c11 */ /* 0x000fe4000f8e08ff */
[----:B------:R-:W-:Y:S02]  /*0ee0*/  LEA R79, R7, UR26, 0x1 ;  /* 0x0000001a074f7c11 */ /* 0x000fe4000f8e08ff */
[----:B------:R-:W-:Y:S02]  /*0ef0*/  LEA R77, R9, UR26, 0x1 ;  /* 0x0000001a094d7c11 */ /* 0x000fe4000f8e08ff */
[----:B------:R-:W-:Y:S02]  /*0f00*/  LEA R75, R11, UR26, 0x1 ;  /* 0x0000001a0b4b7c11 */ /* 0x000fe4000f8e08ff */
        /* <DEDUP_REMOVED lines=10> */
[----:B------:R-:W-:Y:S01]  /*0fb0*/  LEA R35, R2, UR26, 0x1 ;  /* 0x0000001a02237c11 */ /* 0x000fe2000f8e08ff */
[----:B------:R0:W-:Y:S01]  /*0fc0*/  STS.U16 [R83+0x3c0], R22 ;  /* 0x0003c01653007388 */ /* 0x0001e20000000400 */
[----:B------:R-:W-:-:S03]  /*0fd0*/  NOP ;  /* 0x0000000000007918 */ /* 0x000fc60000000000 */
[----:B------:R-:W-:Y:S04]  /*0fe0*/  LDS.U16 R20, [R81] ;  /* 0x0000000051147984 */ /* 0x000fe80000000400 */
[----:B------:R-:W-:Y:S04]  /*0ff0*/  LDS.U16 R19, [R79+0x2] ;  /* 0x000002004f137984 */ /* 0x000fe80000000400 */
        /* <DEDUP_REMOVED lines=13> */
[----:B------:R-:W-:Y:S01]  /*10d0*/  LDS.U16 R9, [R35+0x1e] ;  /* 0x00001e0023097984 */ /* 0x000fe20000000400 */
[----:B------:R-:W-:Y:S01]  /*10e0*/  BAR.SYNC.DEFER_BLOCKING 0x0 ;  /* 0x0000000000007b1d */ /* 0x000fe20000010000 */
[----:B------:R-:W-:-:S05]  /*10f0*/  PRMT R23, RZ, 0x7610, R23 ;  /* 0x00007610ff177816 */ /* 0x000fca0000000017 */
[----:B------:R-:W2:Y:S01]  /*1100*/  @!P0 LDG.E.U16 R41, desc[UR28][R4.64] ;  /* 0x0000001c04298981 */ /* 0x000ea2000c1e1500 */
[----:B------:R-:W-:-:S03]  /*1110*/  ISETP.GE.AND P0, PT, R42, UR33, PT ;  /* 0x000000212a007c0c */ /* 0x000fc6000bf06270 */
[----:B------:R-:W3:Y:S01]  /*1120*/  @!P1 LDG.E.U16 R24, desc[UR28][R4.64+0x40] ;  /* 0x0000401c04189981 */ /* 0x000ee2000c1e1500 */
[----:B------:R-:W-:-:S09]  /*1130*/  ISETP.GE.AND P1, PT, R26, UR33, PT ;  /* 0x000000211a007c0c */ /* 0x000fd2000bf26270 */
[----:B------:R-:W4:Y:S01]  /*1140*/  @!P0 LDG.E.U16 R21, desc[UR28][R4.64+0x80] ;  /* 0x0000801c04158981 */ /* 0x000f22000c1e1500 */
[----:B------:R-:W-:Y:S02]  /*1150*/  ISETP.GE.AND P0, PT, R36, UR33, PT ;  /* 0x0000002124007c0c */ /* 0x000fe4000bf06270 */
[----:B------:R-:W-:-:S06]  /*1160*/  PRMT R26, RZ, 0x7610, R26 ;  /* 0x00007610ff1a7816 */ /* 0x000fcc000000001a */
[----:B------:R-:W5:Y:S01]  /*1170*/  @!P1 LDG.E.U16 R26, desc[UR28][R4.64+0xc0] ;  /* 0x0000c01c041a9981 */ /* 0x000f62000c1e1500 */
[----:B------:R-:W-:-:S04]  /*1180*/  ISETP.GE.AND P1, PT, R28, UR33, PT ;  /* 0x000000211c007c0c */ /* 0x000fc8000bf26270 */
[----:B------:R-:W5:Y:S01]  /*1190*/  @!P0 LDG.E.U16 R23, desc[UR28][R4.64+0x100] ;  /* 0x0001001c04178981 */ /* 0x000f62000c1e1500 */
[----:B------:R-:W-:Y:S02]  /*11a0*/  ISETP.GE.AND P0, PT, R38, UR33, PT ;  /* 0x0000002126007c0c */ /* 0x000fe4000bf06270 */
[----:B------:R-:W-:Y:S02]  /*11b0*/  PRMT R25, RZ, 0x7610, R25 ;  /* 0x00007610ff197816 */ /* 0x000fe40000000019 */
[----:B------:R-:W-:-:S06]  /*11c0*/  PRMT R28, RZ, 0x7610, R28 ;  /* 0x00007610ff1c7816 */ /* 0x000fcc000000001c */
[----:B------:R-:W5:Y:S01]  /*11d0*/  @!P1 LDG.E.U16 R28, desc[UR28][R4.64+0x140] ;  /* 0x0001401c041c9981 */ /* 0x000f62000c1e1500 */
[----:B------:R-:W-:-:S03]  /*11e0*/  ISETP.GE.AND P1, PT, R30, UR33, PT ;  /* 0x000000211e007c0c */ /* 0x000fc6000bf26270 */
[----:B------:R-:W5:Y:S01]  /*11f0*/  @!P0 LDG.E.U16 R25, desc[UR28][R4.64+0x180] ;  /* 0x0001801c04198981 */ /* 0x000f62000c1e1500 */
[----:B------:R-:W-:Y:S02]  /*1200*/  ISETP.GE.AND P0, PT, R34, UR33, PT ;  /* 0x0000002122007c0c */ /* 0x000fe4000bf06270 */
[----:B------:R-:W-:Y:S02]  /*1210*/  PRMT R27, RZ, 0x7610, R27 ;  /* 0x00007610ff1b7816 */ /* 0x000fe4000000001b */
[----:B------:R-:W-:-:S06]  /*1220*/  PRMT R30, RZ, 0x7610, R30 ;  /* 0x00007610ff1e7816 */ /* 0x000fcc000000001e */
[----:B------:R-:W5:Y:S01]  /*1230*/  @!P1 LDG.E.U16 R30, desc[UR28][R4.64+0x1c0] ;  /* 0x0001c01c041e9981 */ /* 0x000f62000c1e1500 */
[----:B------:R-:W-:-:S03]  /*1240*/  ISETP.NE.AND P1, PT, R40, RZ, PT ;  /* 0x000000ff2800720c */ /* 0x000fc60003f25270 */
[----:B------:R-:W5:Y:S01]  /*1250*/  @!P0 LDG.E.U16 R27, desc[UR28][R4.64+0x200] ;  /* 0x0002001c041b8981 */ /* 0x000f62000c1e1500 */
[----:B------:R-:W-:Y:S02]  /*1260*/  ISETP.NE.AND P0, PT, R32, RZ, PT ;  /* 0x000000ff2000720c */ /* 0x000fe40003f05270 */
[----:B------:R-:W-:Y:S02]  /*1270*/  PRMT R32, RZ, 0x7610, R32 ;  /* 0x00007610ff207816 */ /* 0x000fe40000000020 */
[----:B------:R-:W-:Y:S02]  /*1280*/  PRMT R29, RZ, 0x7610, R29 ;  /* 0x00007610ff1d7816 */ /* 0x000fe4000000001d */
[----:B------:R-:W-:Y:S02]  /*1290*/  PRMT R34, RZ, 0x7610, R34 ;  /* 0x00007610ff227816 */ /* 0x000fe40000000022 */
[----:B------:R-:W-:Y:S02]  /*12a0*/  PRMT R31, RZ, 0x7610, R31 ;  /* 0x00007610ff1f7816 */ /* 0x000fe4000000001f */
[----:B------:R-:W-:Y:S01]  /*12b0*/  PRMT R36, RZ, 0x7610, R36 ;  /* 0x00007610ff247816 */ /* 0x000fe20000000024 */
[----:B------:R-:W5:Y:S01]  /*12c0*/  @!P1 LDG.E.U16 R29, desc[UR28][R4.64+0x280] ;  /* 0x0002801c041d9981 */ /* 0x000f62000c1e1500 */
[----:B------:R-:W-:-:S02]  /*12d0*/  PRMT R33, RZ, 0x7610, R33 ;  /* 0x00007610ff217816 */ /* 0x000fc40000000021 */
[----:B0-----:R-:W-:Y:S01]  /*12e0*/  PRMT R22, RZ, 0x7610, R22 ;  /* 0x00007610ff167816 */ /* 0x001fe20000000016 */
[----:B------:R-:W5:Y:S04]  /*12f0*/  @!P0 LDG.E.U16 R32, desc[UR28][R4.64+0x240] ;  /* 0x0002401c04208981 */ /* 0x000f68000c1e1500 */
[----:B------:R-:W5:Y:S04]  /*1300*/  @!P2 LDG.E.U16 R34, desc[UR28][R4.64+0x2c0] ;  /* 0x0002c01c0422a981 */ /* 0x000f68000c1e1500 */
[----:B------:R-:W5:Y:S04]  /*1310*/  @!P3 LDG.E.U16 R31, desc[UR28][R4.64+0x300] ;  /* 0x0003001c041fb981 */ /* 0x000f68000c1e1500 */
[----:B------:R-:W5:Y:S04]  /*1320*/  @!P4 LDG.E.U16 R36, desc[UR28][R4.64+0x340] ;  /* 0x0003401c0424c981 */ /* 0x000f68000c1e1500 */
[----:B------:R-:W5:Y:S04]  /*1330*/  @!P5 LDG.E.U16 R33, desc[UR28][R4.64+0x380] ;  /* 0x0003801c0421d981 */ /* 0x000f68000c1e1500 */
[----:B------:R-:W5:Y:S01]  /*1340*/  @!P6 LDG.E.U16 R22, desc[UR28][R4.64+0x3c0] ;  /* 0x0003c01c0416e981 */ /* 0x000f62000c1e1500 */
[----:B------:R-:W0:Y:S01]  /*1350*/  LDCU.U8 UR8, c[0x0][0x39e] ;  /* 0x000073c0ff0877ac */ /* 0x000e220008000000 */
[----:B------:R-:W-:Y:S02]  /*1360*/  BSSY.RECONVERGENT B0, `(.L_x_0) ;  /* 0x0000057000007945 */ /* 0x000fe40003800200 */
[----:B--2---:R-:W-:Y:S04]  /*1370*/  STS.U16 [R102], R41 ;  /* 0x0000002966007388 */ /* 0x004fe80000000400 */
[----:B---3--:R-:W-:Y:S04]  /*1380*/  STS.U16 [R101+0x40], R24 ;  /* 0x0000401865007388 */ /* 0x008fe80000000400 */
[----:B----4-:R-:W-:Y:S04]  /*1390*/  STS.U16 [R100+0x80], R21 ;  /* 0x0000801564007388 */ /* 0x010fe80000000400 */
[----:B-----5:R-:W-:Y:S04]  /*13a0*/  STS.U16 [R99+0xc0], R26 ;  /* 0x0000c01a63007388 */ /* 0x020fe80000000400 */
[----:B------:R-:W-:Y:S04]  /*13b0*/  STS.U16 [R98+0x100], R23 ;  /* 0x0001001762007388 */ /* 0x000fe80000000400 */
        /* <DEDUP_REMOVED lines=10> */
[----:B------:R-:W-:Y:S01]  /*1460*/  STS.U16 [R83+0x3c0], R22 ;  /* 0x0003c01653007388 */ /* 0x000fe20000000400 */
[----:B------:R-:W-:-:S03]  /*1470*/  NOP ;  /* 0x0000000000007918 */ /* 0x000fc60000000000 */
[----:B------:R-:W1:Y:S04]  /*1480*/  LDS.U16 R25, [R81] ;  /* 0x0000000051197984 */ /* 0x000e680000000400 */
[----:B------:R-:W2:Y:S04]  /*1490*/  LDS.U16 R26, [R79+0x2] ;  /* 0x000002004f1a7984 */ /* 0x000ea80000000400 */
[----:B------:R-:W3:Y:S04]  /*14a0*/  LDS.U16 R27, [R77+0x4] ;  /* 0x000004004d1b7984 */ /* 0x000ee80000000400 */
[----:B------:R-:W4:Y:S04]  /*14b0*/  LDS.U16 R28, [R75+0x6] ;  /* 0x000006004b1c7984 */ /* 0x000f280000000400 */
[----:B------:R-:W5:Y:S04]  /*14c0*/  LDS.U16 R29, [R73+0x8] ;  /* 0x00000800491d7984 */ /* 0x000f680000000400 */
[----:B------:R-:W5:Y:S04]  /*14d0*/  LDS.U16 R30, [R71+0xa] ;  /* 0x00000a00471e7984 */ /* 0x000f680000000400 */
[----:B------:R-:W5:Y:S04]  /*14e0*/  LDS.U16 R31, [R69+0xc] ;  /* 0x00000c00451f7984 */ /* 0x000f680000000400 */
[----:B------:R0:W0:Y:S04]  /*14f0*/  LDS.U16 R32, [R67+0xe] ;  /* 0x00000e0043207984 */ /* 0x0000280000000400 */
[----:B------:R0:W0:Y:S04]  /*1500*/  LDS.U16 R33, [R65+0x10] ;  /* 0x0000100041217984 */ /* 0x0000280000000400 */
[----:B------:R0:W3:Y:S04]  /*1510*/  LDS.U16 R34, [R63+0x12] ;  /* 0x000012003f227984 */ /* 0x0000e80000000400 */
[----:B------:R0:W5:Y:S04]  /*1520*/  LDS.U16 R24, [R61+0x14] ;  /* 0x000014003d187984 */ /* 0x0001680000000400 */
[----:B------:R0:W5:Y:S04]  /*1530*/  LDS.U16 R23, [R59+0x16] ;  /* 0x000016003b177984 */ /* 0x0001680000000400 */
[----:B------:R0:W5:Y:S04]  /*1540*/  LDS.U16 R22, [R57+0x18] ;  /* 0x0000180039167984 */ /* 0x0001680000000400 */
[----:B------:R0:W5:Y:S04]  /*1550*/  LDS.U16 R21, [R39+0x1a] ;  /* 0x00001a0027157984 */ /* 0x0001680000000400 */
[----:B------:R0:W5:Y:S04]  /*1560*/  LDS.U16 R5, [R37+0x1c] ;  /* 0x00001c0025057984 */ /* 0x0001680000000400 */
[----:B------:R0:W5:Y:S01]  /*1570*/  LDS.U16 R4, [R35+0x1e] ;  /* 0x00001e0023047984 */ /* 0x0001620000000400 */
[----:B-1----:R-:W-:-:S05]  /*1580*/  HADD2.F32 R25, -RZ, R25.H0_H0 ;  /* 0x20000019ff197230 */ /* 0x002fca0000004100 */
[----:B------:R-:W-:-:S05]  /*1590*/  FADD.FTZ R82, R25, UR5 ;  /* 0x0000000519527e21 */ /* 0x000fca0008010000 */
[----:B------:R-:W-:Y:S01]  /*15a0*/  FSETP.GTU.FTZ.AND P0, PT, R82, 20, PT ;  /* 0x41a000005200780b */ /* 0x000fe20003f1c000 */
[----:B--2---:R-:W-:-:S03]  /*15b0*/  HADD2.F32 R26, -RZ, R26.H0_H0 ;  /* 0x2000001aff1a7230 */ /* 0x004fc60000004100 */
[----:B0-----:R-:W-:Y:S01]  /*15c0*/  ISETP.EQ.OR P0, PT, RZ, UR8, P0 ;  /* 0x00000008ff007c0c */ /* 0x001fe20008702670 */
[----:B---3--:R-:W-:Y:S02]  /*15d0*/  HADD2.F32 R27, -RZ, R27.H0_H0 ;  /* 0x2000001bff1b7230 */ /* 0x008fe40000004100 */
[----:B------:R-:W-:Y:S01]  /*15e0*/  FADD.FTZ R80, R26, UR5 ;  /* 0x000000051a507e21 */ /* 0x000fe20008010000 */
[----:B----4-:R-:W-:Y:S02]  /*15f0*/  HADD2.F32 R28, -RZ, R28.H0_H0 ;  /* 0x2000001cff1c7230 */ /* 0x010fe40000004100 */
[----:B-----5:R-:W-:Y:S02]  /*1600*/  HADD2.F32 R29, -RZ, R29.H0_H0 ;  /* 0x2000001dff1d7230 */ /* 0x020fe40000004100 */
[----:B------:R-:W-:Y:S02]  /*1610*/  HADD2.F32 R30, -RZ, R30.H0_H0 ;  /* 0x2000001eff1e7230 */ /* 0x000fe40000004100 */
[----:B------:R-:W-:Y:S01]  /*1620*/  FADD.FTZ R78, R27, UR5 ;  /* 0x000000051b4e7e21 */ /* 0x000fe20008010000 */
[----:B------:R-:W-:Y:S01]  /*1630*/  FADD.FTZ R76, R28, UR5 ;  /* 0x000000051c4c7e21 */ /* 0x000fe20008010000 */
[----:B------:R-:W-:Y:S01]  /*1640*/  FADD.FTZ R74, R29, UR5 ;  /* 0x000000051d4a7e21 */ /* 0x000fe20008010000 */
[----:B------:R-:W-:-:S02]  /*1650*/  HADD2.F32 R31, -RZ, R31.H0_H0 ;  /* 0x2000001fff1f7230 */ /* 0x000fc40000004100 */
[----:B------:R-:W-:Y:S01]  /*1660*/  FADD.FTZ R72, R30, UR5 ;  /* 0x000000051e487e21 */ /* 0x000fe20008010000 */
[----:B------:R-:W-:Y:S02]  /*1670*/  FSETP.GTU.FTZ.AND P1, PT, R80, 20, PT ;  /* 0x41a000005000780b */ /* 0x000fe40003f3c000 */
[----:B------:R-:W-:Y:S01]  /*1680*/  FSETP.GTU.FTZ.AND P5, PT, R78, 20, PT ;  /* 0x41a000004e00780b */ /* 0x000fe20003fbc000 */
[----:B------:R-:W-:Y:S01]  /*1690*/  FADD.FTZ R70, R31, UR5 ;  /* 0x000000051f467e21 */ /* 0x000fe20008010000 */
[----:B------:R-:W-:Y:S02]  /*16a0*/  FSETP.GTU.FTZ.AND P4, PT, R76, 20, PT ;  /* 0x41a000004c00780b */ /* 0x000fe40003f9c000 */
[----:B------:R-:W-:Y:S02]  /*16b0*/  FSETP.GTU.FTZ.AND P2, PT, R74, 20, PT ;  /* 0x41a000004a00780b */ /* 0x000fe40003f5c000 */
[----:B------:R-:W-:Y:S02]  /*16c0*/  FSETP.GTU.FTZ.AND P3, PT, R72, 20, PT ;  /* 0x41a000004800780b */ /* 0x000fe40003f7c000 */
[----:B------:R-:W-:Y:S01]  /*16d0*/  ISETP.EQ.OR P1, PT, RZ, UR8, P1 ;  /* 0x00000008ff007c0c */ /* 0x000fe20008f22670 */
[----:B------:R-:W-:-:S12]  /*16e0*/  @P0 BRA `(.L_x_1) ;  /* 0x0000000000780947 */ /* 0x000fd80003800000 */
[----:B------:R-:W-:Y:S01]  /*16f0*/  FMUL.FTZ R82, R82, 1.4426950216293334961 ;  /* 0x3fb8aa3b52527820 */ /* 0x000fe20000410000 */
[----:B------:R-:W-:Y:S01]  /*1700*/  HFMA2 R28, -RZ, RZ, 1.625, 0 ;  /* 0x3e800000ff1c7431 */ /* 0x000fe200000001ff */
[----:B------:R-:W-:Y:S02]  /*1710*/  MOV R29, 0x3d39bf78 ;  /* 0x3d39bf78001d7802 */ /* 0x000fe40000000f00 */
[----:B------:R-:W0:Y:S02]  /*1720*/  MUFU.EX2 R30, R82 ;  /* 0x00000052001e7308 */ /* 0x000e240000000800 */
[C---:B0-----:R-:W-:Y:S01]  /*1730*/  FADD.FTZ.RZ R25, R30.reuse, 1 ;  /* 0x3f8000001e197421 */ /* 0x041fe2000001c000 */
[----:B------:R-:W-:-:S04]  /*1740*/  ISETP.GE.U32.AND P0, PT, R30, 0x7f800000, PT ;  /* 0x7f8000001e00780c */ /* 0x000fc80003f06070 */
[----:B------:R-:W-:Y:S02]  /*1750*/  IADD3 R25, PT, PT, R25, -0x3f400000, RZ ;  /* 0xc0c0000019197810 */ /* 0x000fe40007ffe0ff */
[----:B------:R-:W-:Y:S02]  /*1760*/  ISETP.GT.AND P6, PT, R30, -0x40800000, P0 ;  /* 0xbf8000001e00780c */ /* 0x000fe400007c4270 */
[----:B------:R-:W-:-:S04]  /*1770*/  LOP3.LUT R25, R25, 0xff800000, RZ, 0xc0, !PT ;  /* 0xff80000019197812 */ /* 0x000fc800078ec0ff */
[----:B------:R-:W-:Y:S02]  /*1780*/  IADD3 R27, PT, PT, -R25, 0x40800000, RZ ;  /* 0x40800000191b7810 */ /* 0x000fe40007ffe1ff */
[-C--:B------:R-:W-:Y:S02]  /*1790*/  IADD3 R26, PT, PT, R30, -R25.reuse, RZ ;  /* 0x800000191e1a7210 */ /* 0x080fe40007ffe0ff */
[----:B------:R-:W-:Y:S01]  /*17a0*/  I2FP.F32.S32 R25, R25 ;  /* 0x0000001900197245 */ /* 0x000fe20000201400 */
[----:B------:R-:W-:-:S04]  /*17b0*/  FFMA.FTZ R27, R27, R28, -1 ;  /* 0xbf8000001b1b7423 */ /* 0x000fc8000001001c */
[----:B------:R-:W-:Y:S01]  /*17c0*/  FADD.FTZ R26, R26, R27 ;  /* 0x0000001b1a1a7221 */ /* 0x000fe20000010000 */
[----:B------:R-:W-:-:S03]  /*17d0*/  FMUL.FTZ R25, R25, 1.1920928955078125e-07 ;  /* 0x3400000019197820 */ /* 0x000fc60000410000 */
[----:B------:R-:W-:-:S04]  /*17e0*/  FFMA.FTZ R27, R26, -R29, 0.10546888411045074463 ;  /* 0x3dd800121a1b7423 */ /* 0x000fc8000001081d */
[----:B------:R-:W-:-:S04]  /*17f0*/  FFMA.FTZ R27, R26, R27, -0.13229703903198242188 ;  /* 0xbe0778e01a1b7423 */ /* 0x000fc8000001001b */
[----:B------:R-:W-:-:S04]  /*1800*/  FFMA.FTZ R27, R26, R27, 0.14491446316242218018 ;  /* 0x3e1464751a1b7423 */ /* 0x000fc8000001001b */
[----:B------:R-:W-:-:S04]  /*1810*/  FFMA.FTZ R27, R26, R27, -0.16641564667224884033 ;  /* 0xbe2a68dd1a1b7423 */ /* 0x000fc8000001001b */
[----:B------:R-:W-:-:S04]  /*1820*/  FFMA.FTZ R27, R26, R27, 0.19988867640495300293 ;  /* 0x3e4caf9e1a1b7423 */ /* 0x000fc8000001001b */
[----:B------:R-:W-:-:S04]  /*1830*/  FFMA.FTZ R27, R26, R27, -0.25000196695327758789 ;  /* 0xbe8000421a1b7423 */ /* 0x000fc8000001001b */
[----:B------:R-:W-:-:S04]  /*1840*/  FFMA.FTZ R27, R26, R27, 0.33333510160446166992 ;  /* 0x3eaaaae61a1b7423 */ /* 0x000fc8000001001b */
[----:B------:R-:W-:-:S04]  /*1850*/  FFMA.FTZ R27, R26, R27, -0.5 ;  /* 0xbf0000001a1b7423 */ /* 0x000fc8000001001b */
[----:B------:R-:W-:-:S04]  /*1860*/  FMUL.FTZ R27, R26, R27 ;  /* 0x0000001b1a1b7220 */ /* 0x000fc80000410000 */
[----:B------:R-:W-:Y:S01]  /*1870*/  FFMA.FTZ R26, R26, R27, R26 ;  /* 0x0000001b1a1a7223 */ /* 0x000fe2000001001a */
[----:B------:R-:W-:-:S03]  /*1880*/  @P0 MOV R27, 0x7f800000 ;  /* 0x7f800000001b0802 */ /* 0x000fc60000000f00 */
[----:B------:R-:W-:Y:S02]  /*1890*/  FFMA.FTZ R82, R25, 0.69314718246459960938, R26 ;  /* 0x3f31721819527823 */ /* 0x000fe4000001001a */
[C---:B------:R-:W-:Y:S01]  /*18a0*/  @P6 FFMA.FTZ R82, R30.reuse, R27, +INF ;  /* 0x7f8000001e526423 */ /* 0x040fe2000001001b */
[----:B------:R-:W-:-:S04]  /*18b0*/  @P0 FSETP.NEU.FTZ.AND P6, PT, R30, RZ, PT ;  /* 0x000000ff1e00020b */ /* 0x000fc80003fdd000 */
[----:B------:R-:W-:-:S09]  /*18c0*/  @P0 FSEL R82, R82, -RZ, P6 ;  /* 0x800000ff52520208 */ /* 0x000fd20003000000 */
.L_x_1:
[----:B------:R-:W-:Y:S05]  /*18d0*/  BSYNC.RECONVERGENT B0 ;  /* 0x0000000000007941 */ /* 0x000fea0003800200 */
.L_x_0:
[----:B------:R-:W-:Y:S01]  /*18e0*/  HADD2.F32 R32, -RZ, R32.H0_H0 ;  /* 0x20000020ff207230 */ /* 0x000fe20000004100 */
[----:B------:R-:W-:Y:S01]  /*18f0*/  BSSY.RECONVERGENT B0, `(.L_x_2) ;  /* 0x0000022000007945 */ /* 0x000fe20003800200 */
[----:B------:R-:W-:-:S03]  /*1900*/  FSETP.GTU.FTZ.AND P0, PT, R70, 20, PT ;  /* 0x41a000004600780b */ /* 0x000fc60003f1c000 */
[----:B------:R-:W-:Y:S01]  /*1910*/  FADD.FTZ R68, R32, UR5 ;  /* 0x0000000520447e21 */ /* 0x000fe20008010000 */
[----:B------:R-:W-:Y:S09]  /*1920*/  @P1 BRA `(.L_x_3) ;  /* 0x0000000000781947 */ /* 0x000ff20003800000 */
        /* <DEDUP_REMOVED lines=30> */
.L_x_3:
[----:B------:R-:W-:Y:S05]  /*1b10*/  BSYNC.RECONVERGENT B0 ;  /* 0x0000000000007941 */ /* 0x000fea0003800200 */
.L_x_2:
[----:B------:R-:W-:Y:S01]  /*1b20*/  ISETP.EQ.OR P6, PT, RZ, UR8, P5 ;  /* 0x00000008ff007c0c */ /* 0x000fe2000afc2670 */
[----:B------:R-:W-:Y:S01]  /*1b30*/  HADD2.F32 R33, -RZ, R33.H0_H0 ;  /* 0x20000021ff217230 */ /* 0x000fe20000004100 */
[----:B------:R-:W-:Y:S01]  /*1b40*/  BSSY.RECONVERGENT B0, `(.L_x_4) ;  /* 0x0000023000007945 */ /* 0x000fe20003800200 */
[----:B------:R-:W-:Y:S02]  /*1b50*/  FSETP.GTU.FTZ.AND P1, PT, R68, 20, PT ;  /* 0x41a000004400780b */ /* 0x000fe40003f3c000 */
[----:B------:R-:W-:Y:S01]  /*1b60*/  ISETP.EQ.OR P5, PT, RZ, UR8, P4 ;  /* 0x00000008ff007c0c */ /* 0x000fe2000a7a2670 */
[----:B------:R-:W-:-:S07]  /*1b70*/  FADD.FTZ R66, R33, UR5 ;  /* 0x0000000521427e21 */ /* 0x000fce0008010000 */
[----:B------:R-:W-:Y:S05]  /*1b80*/  @P6 BRA `(.L_x_5) ;  /* 0x0000000000786947 */ /* 0x000fea0003800000 */
        /* <DEDUP_REMOVED lines=30> */
.L_x_5:
[----:B------:R-:W-:Y:S05]  /*1d70*/  BSYNC.RECONVERGENT B0 ;  /* 0x0000000000007941 */ /* 0x000fea0003800200 */
.L_x_4:
        /* <DEDUP_REMOVED lines=35> */
.L_x_7:
[----:B------:R-:W-:Y:S05]  /*1fb0*/  BSYNC.RECONVERGENT B0 ;  /* 0x0000000000007941 */ /* 0x000fea0003800200 */
.L_x_6:
        /* <DEDUP_REMOVED lines=37> */
.L_x_9:
[----:B------:R-:W-:Y:S05]  /*2210*/  BSYNC.RECONVERGENT B0 ;  /* 0x0000000000007941 */ /* 0x000fea0003800200 */
.L_x_8:
        /* <DEDUP_REMOVED lines=35> */
.L_x_11:
[----:B------:R-:W-:Y:S05]  /*2450*/  BSYNC.RECONVERGENT B0 ;  /* 0x0000000000007941 */ /* 0x000fea0003800200 */
.L_x_10:
        /* <DEDUP_REMOVED lines=37> */
.L_x_13:
[----:B------:R-:W-:Y:S05]  /*26b0*/  BSYNC.RECONVERGENT B0 ;  /* 0x0000000000007941 */ /* 0x000fea0003800200 */
.L_x_12:
        /* <DEDUP_REMOVED lines=35> */
.L_x_15:
[----:B------:R-:W-:Y:S05]  /*28f0*/  BSYNC.RECONVERGENT B0 ;  /* 0x0000000000007941 */ /* 0x000fea0003800200 */
.L_x_14:
[----:B------:R-:W-:Y:S01]  /*2900*/  ISETP.EQ.OR P4, PT, RZ, UR8, P4 ;  /* 0x00000008ff007c0c */ /* 0x000fe2000a782670 */
[----:B------:R-:W-:Y:S01]  /*2910*/  HADD2.F32 R38, -RZ, R5.H0_H0 ;  /* 0x20000005ff267230 */ /* 0x000fe20000004100 */
[----:B------:R-:W-:Y:S01]  /*2920*/  BSSY.RECONVERGENT B0, `(.L_x_16) ;  /* 0x0000025000007945 */ /* 0x000fe20003800200 */
[----:B------:R-:W-:Y:S01]  /*2930*/  FSETP.GTU.FTZ.AND P1, PT, R56, 20, PT ;  /* 0x41a000003800780b */ /* 0x000fe20003f3c000 */
[----:B------:R-:W-:Y:S01]  /*2940*/  HADD2.F32 R5, -RZ, R20.H0_H0 ;  /* 0x20000014ff057230 */ /* 0x000fe20000004100 */
[----:B------:R-:W-:Y:S01]  /*2950*/  ISETP.EQ.OR P5, PT, RZ, UR8, P5 ;  /* 0x00000008ff007c0c */ /* 0x000fe2000afa2670 */
[----:B------:R-:W-:Y:S02]  /*2960*/  HADD2.F32 R41, -RZ, R19.H0_H0 ;  /* 0x20000013ff297230 */ /* 0x000fe40000004100 */
[----:B------:R-:W-:-:S05]  /*2970*/  FADD.FTZ R38, R38, UR5 ;  /* 0x0000000526267e21 */ /* 0x000fca0008010000 */
        /* <DEDUP_REMOVED lines=31> */
.L_x_17:
[----:B------:R-:W-:Y:S05]  /*2b70*/  BSYNC.RECONVERGENT B0 ;  /* 0x0000000000007941 */ /* 0x000fea0003800200 */
.L_x_16:
[----:B------:R-:W-:Y:S01]  /*2b80*/  HADD2.F32 R4, -RZ, R4.H0_H0 ;  /* 0x20000004ff047230 */ /* 0x000fe20000004100 */
[----:B------:R-:W-:Y:S01]  /*2b90*/  BSSY.RECONVERGENT B0, `(.L_x_18) ;  /* 0x0000026000007945 */ /* 0x000fe20003800200 */
[----:B------:R-:W-:Y:S01]  /*2ba0*/  FSETP.GTU.FTZ.AND P4, PT, R38, 20, PT ;  /* 0x41a000002600780b */ /* 0x000fe20003f9c000 */
[----:B------:R-:W-:Y:S02]  /*2bb0*/  HADD2.F32 R43, -RZ, R18.H0_H0 ;  /* 0x20000012ff2b7230 */ /* 0x000fe40000004100 */
[----:B------:R-:W-:Y:S02]  /*2bc0*/  HADD2.F32 R45, -RZ, R17.H0_H0 ;  /* 0x20000011ff2d7230 */ /* 0x000fe40000004100 */
[----:B------:R-:W-:Y:S01]  /*2bd0*/  FADD.FTZ R36, R4, UR5 ;  /* 0x0000000504247e21 */ /* 0x000fe20008010000 */
[----:B------:R-:W-:Y:S02]  /*2be0*/  HADD2.F32 R47, -RZ, R16.H0_H0 ;  /* 0x20000010ff2f7230 */ /* 0x000fe40000004100 */
[----:B------:R-:W-:Y:S01]  /*2bf0*/  HADD2.F32 R49, -RZ, R15.H0_H0 ;  /* 0x2000000fff317230 */ /* 0x000fe20000004100 */
[----:B------:R-:W-:Y:S06]  /*2c00*/  @P5 BRA `(.L_x_19) ;  /* 0x0000000000785947 */ /* 0x000fec0003800000 */
        /* <DEDUP_REMOVED lines=30> */
.L_x_19:
[----:B------:R-:W-:Y:S05]  /*2df0*/  BSYNC.RECONVERGENT B0 ;  /* 0x0000000000007941 */ /* 0x000fea0003800200 */
.L_x_18:
[----:B------:R-:W-:Y:S01]  /*2e00*/  ISETP.EQ.OR P3, PT, RZ, UR8, P3 ;  /* 0x00000008ff007c0c */ /* 0x000fe20009f62670 */
[----:B------:R-:W-:Y:S01]  /*2e10*/  BSSY.RECONVERGENT B0, `(.L_x_20) ;  /* 0x000002c000007945 */ /* 0x000fe20003800200 */
[----:B------:R-:W-:Y:S01]  /*2e20*/  FSETP.GTU.FTZ.AND P5, PT, R36, 20, PT ;  /* 0x41a000002400780b */ /* 0x000fe20003fbc000 */
[----:B------:R-:W-:Y:S01]  /*2e30*/  HADD2.F32 R51, -RZ, R14.H0_H0 ;  /* 0x2000000eff337230 */ /* 0x000fe20000004100 */
[----:B------:R-:W-:Y:S01]  /*2e40*/  ISETP.EQ.OR P2, PT, RZ, UR8, P2 ;  /* 0x00000008ff007c0c */ /* 0x000fe20009742670 */
        /* <DEDUP_REMOVED lines=9> */
[----:B------:R-:W-:Y:S11]  /*2ee0*/  @P3 BRA `(.L_x_21) ;  /* 0x0000000000783947 */ /* 0x000ff60003800000 */
        /* <DEDUP_REMOVED lines=30> */
.L_x_21:
[----:B------:R-:W-:Y:S05]  /*30d0*/  BSYNC.RECONVERGENT B0 ;  /* 0x0000000000007941 */ /* 0x000fea0003800200 */
.L_x_20:
[----:B------:R-:W-:Y:S04]  /*30e0*/  BSSY.RECONVERGENT B0, `(.L_x_22) ;  /* 0x0000020000007945 */ /* 0x000fe80003800200 */
        /* <DEDUP_REMOVED lines=11> */
[CC--:B------:R-:W-:Y:S02]  /*31a0*/  IADD3 R8, PT, PT, R13.reuse, -R4.reuse, RZ ;  /* 0x800000040d087210 */ /* 0x0c0fe40007ffe0ff */
[----:B------:R-:W-:Y:S01]  /*31b0*/  I2FP.F32.S32 R4, R4 ;  /* 0x0000000400047245 */ /* 0x000fe20000201400 */
[----:B------:R-:W-:Y:S01]  /*31c0*/  FFMA.FTZ R11, R10, R11, -1 ;  /* 0xbf8000000a0b7423 */ /* 0x000fe2000001000b */
[----:B------:R-:W-:-:S03]  /*31d0*/  @P2 FSETP.NEU.FTZ.AND P3, PT, R13, RZ, PT ;  /* 0x000000ff0d00220b */ /* 0x000fc60003f7d000 */
        /* <DEDUP_REMOVED lines=14> */
[----:B------:R-:W-:-:S05]  /*32c0*/  @P6 FFMA.FTZ R60, R13, R8, +INF ;  /* 0x7f8000000d3c6423 */ /* 0x000fca0000010008 */
[----:B------:R-:W-:-:S07]  /*32d0*/  @P2 FSEL R60, R60, -RZ, P3 ;  /* 0x800000ff3c3c2208 */ /* 0x000fce0001800000 */
.L_x_23:
[----:B------:R-:W-:Y:S05]  /*32e0*/  BSYNC.RECONVERGENT B0 ;  /* 0x0000000000007941 */ /* 0x000fea0003800200 */
.L_x_22:
        /* <DEDUP_REMOVED lines=32> */
.L_x_25:
[----:B------:R-:W-:Y:S05]  /*34f0*/  BSYNC.RECONVERGENT B0 ;  /* 0x0000000000007941 */ /* 0x000fea0003800200 */
.L_x_24:
        /* <DEDUP_REMOVED lines=32> */
.L_x_27:
[----:B------:R-:W-:Y:S05]  /*3700*/  BSYNC.RECONVERGENT B0 ;  /* 0x0000000000007941 */ /* 0x000fea0003800200 */
.L_x_26:
        /* <DEDUP_REMOVED lines=32> */
.L_x_29:
[----:B------:R-:W-:Y:S05]  /*3910*/  BSYNC.RECONVERGENT B0 ;  /* 0x0000000000007941 */ /* 0x000fea0003800200 */
.L_x_28:
        /* <DEDUP_REMOVED lines=32> */
.L_x_31:
[----:B------:R-:W-:Y:S05]  /*3b20*/  BSYNC.RECONVERGENT B0 ;  /* 0x0000000000007941 */ /* 0x000fea0003800200 */
.L_x_30:
[----:B------:R-:W0:Y:S01]  /*3b30*/  LDCU UR38, c[0x0][0x38c] ;  /* 0x00007180ff2677ac */ /* 0x000e220008000800 */
[----:B------:R-:W-:Y:S02]  /*3b40*/  HADD2.F32 R109, -RZ, R2.H0_H0 ;  /* 0x20000002ff6d7230 */ /* 0x000fe40000004100 */
[----:B------:R-:W-:Y:S01]  /*3b50*/  FMUL.FTZ R34, R5, UR4 ;  /* 0x0000000405227c20 */ /* 0x000fe20008410000 */
[----:B------:R-:W-:Y:S02]  /*3b60*/  HADD2.F32 R111, -RZ, R6.H0_H0 ;  /* 0x20000006ff6f7230 */ /* 0x000fe40000004100 */
[----:B------:R-:W-:Y:S01]  /*3b70*/  FMUL.FTZ R33, R41, UR4 ;  /* 0x0000000429217c20 */ /* 0x000fe20008410000 */
[----:B------:R-:W-:Y:S02]  /*3b80*/  HADD2.F32 R113, -RZ, R7.H0_H0 ;  /* 0x20000007ff717230 */ /* 0x000fe40000004100 */
[----:B------:R-:W-:Y:S01]  /*3b90*/  FMUL.FTZ R32, R43, UR4 ;  /* 0x000000042b207c20 */ /* 0x000fe20008410000 */
[----:B------:R-:W-:-:S02]  /*3ba0*/  HADD2.F32 R115, -RZ, R9.H0_H0 ;  /* 0x20000009ff737230 */ /* 0x000fc40000004100 */
[----:B------:R-:W-:Y:S01]  /*3bb0*/  FMUL.FTZ R31, R45, UR4 ;  /* 0x000000042d1f7c20 */ /* 0x000fe20008410000 */
        /* <DEDUP_REMOVED lines=9> */
[----:B0-----:R-:W-:Y:S01]  /*3c50*/  UISETP.GE.AND UP0, UPT, UR38, 0x1, UPT ;  /* 0x000000012600788c */ /* 0x001fe2000bf06270 */
[----:B------:R-:W-:Y:S01]  /*3c60*/  FMUL.FTZ R21, R111, UR4 ;  /* 0x000000046f157c20 */ /* 0x000fe20008410000 */
[----:B------:R-:W-:Y:S01]  /*3c70*/  FMUL.FTZ R20, R113, UR4 ;  /* 0x0000000471147c20 */ /* 0x000fe20008410000 */
[----:B------:R-:W-:Y:S01]  /*3c80*/  FMUL.FTZ R19, R115, UR4 ;  /* 0x0000000473137c20 */ /* 0x000fe20008410000 */
[----:B------:R-:W-:Y:S06]  /*3c90*/  BAR.SYNC.DEFER_BLOCKING 0x0 ;  /* 0x0000000000007b1d */ /* 0x000fec0000010000 */
[----:B------:R-:W-:Y:S05]  /*3ca0*/  BRA.U !UP0, `(.L_x_32) ;  /* 0x00000031081c7547 */ /* 0x000fea000b800000 */
[----:B------:R-:W0:Y:S01]  /*3cb0*/  LDCU.64 UR22, c[0x0][0x3b8] ;  /* 0x00007700ff1677ac */ /* 0x000e220008000a00 */
[----:B------:R-:W-:Y:S01]  /*3cc0*/  FMUL.FTZ R18, R5, R82 ;  /* 0x0000005205127220 */ /* 0x000fe20000410000 */
[----:B------:R-:W-:Y:S01]  /*3cd0*/  FMUL.FTZ R17, R41, R80 ;  /* 0x0000005029117220 */ /* 0x000fe20000410000 */
[----:B------:R-:W-:Y:S01]  /*3ce0*/  FMUL.FTZ R16, R43, R78 ;  /* 0x0000004e2b107220 */ /* 0x000fe20000410000 */
[----:B------:R-:W1:Y:S01]  /*3cf0*/  LDCU.64 UR34, c[0x0][0x3d8] ;  /* 0x00007b00ff2277ac */ /* 0x000e620008000a00 */
[----:B------:R-:W-:Y:S01]  /*3d00*/  FMUL.FTZ R15, R45, R76 ;  /* 0x0000004c2d0f7220 */ /* 0x000fe20000410000 */
[----:B------:R-:W-:Y:S01]  /*3d10*/  FMUL.FTZ R14, R47, R74 ;  /* 0x0000004a2f0e7220 */ /* 0x000fe20000410000 */
[----:B------:R-:W-:Y:S01]  /*3d20*/  FMUL.FTZ R13, R49, R72 ;  /* 0x00000048310d7220 */ /* 0x000fe20000410000 */
[----:B------:R-:W2:Y:S01]  /*3d30*/  LDCU.128 UR8, c[0x0][0x3a0] ;  /* 0x00007400ff0877ac */ /* 0x000ea20008000c00 */
[----:B------:R-:W-:Y:S01]  /*3d40*/  FMUL.FTZ R12, R51, R70 ;  /* 0x00000046330c7220 */ /* 0x000fe20000410000 */
[----:B------:R-:W-:Y:S01]  /*3d50*/  FMUL.FTZ R11, R53, R68 ;  /* 0x00000044350b7220 */ /* 0x000fe20000410000 */
[----:B------:R-:W-:Y:S01]  /*3d60*/  FMUL.FTZ R10, R55, R66 ;  /* 0x00000042370a7220 */ /* 0x000fe20000410000 */
[----:B------:R-:W3:Y:S01]  /*3d70*/  LDCU.64 UR36, c[0x0][0x450] ;  /* 0x00008a00ff2477ac */ /* 0x000ee20008000a00 */
[----:B------:R-:W-:Y:S01]  /*3d80*/  FMUL.FTZ R9, R91, R64 ;  /* 0x000000405b097220 */ /* 0x000fe20000410000 */
[----:B------:R-:W-:Y:S01]  /*3d90*/  FMUL.FTZ R8, R93, R62 ;  /* 0x0000003e5d087220 */ /* 0x000fe20000410000 */
[----:B------:R-:W-:Y:S01]  /*3da0*/  FMUL.FTZ R7, R107, R60 ;  /* 0x0000003c6b077220 */ /* 0x000fe20000410000 */
[----:B------:R-:W4:Y:S01]  /*3db0*/  LDCU.128 UR12, c[0x0][0x440] ;  /* 0x00008800ff0c77ac */ /* 0x000f220008000c00 */
[----:B------:R-:W-:Y:S01]  /*3dc0*/  FMUL.FTZ R6, R109, R58 ;  /* 0x0000003a6d067220 */ /* 0x000fe20000410000 */
[----:B------:R-:W-:Y:S01]  /*3dd0*/  FMUL.FTZ R5, R111, R56 ;  /* 0x000000386f057220 */ /* 0x000fe20000410000 */
[----:B------:R-:W-:Y:S01]  /*3de0*/  FMUL.FTZ R4, R113, R38 ;  /* 0x0000002671047220 */ /* 0x000fe20000410000 */
[----:B0-----:R-:W-:Y:S01]  /*3df0*/  UIMAD.WIDE.U32 UR20, UR30, UR22, URZ ;  /* 0x000000161e1472a5 */ /* 0x001fe2000f8e00ff */
[----:B------:R-:W-:Y:S01]  /*3e00*/  FMUL.FTZ R2, R115, R36 ;  /* 0x0000002473027220 */ /* 0x000fe20000410000 */
[----:B-1----:R-:W-:-:S02]  /*3e10*/  UIMAD.WIDE.U32 UR24, UR30, UR34, URZ ;  /* 0x000000221e1872a5 */ /* 0x002fc4000f8e00ff */
[----:B------:R-:W-:Y:S02]  /*3e20*/  UIMAD UR31, UR30, UR23, UR21 ;  /* 0x000000171e1f72a4 */ /* 0x000fe4000f8e0215 */
[----:B--2---:R-:W-:Y:S02]  /*3e30*/  UIMAD.WIDE.U32 UR22, UR30, UR8, URZ ;  /* 0x000000081e1672a5 */ /* 0x004fe4000f8e00ff */
[----:B------:R-:W-:Y:S02]  /*3e40*/  UIMAD UR8, UR30, UR35, UR25 ;  /* 0x000000231e0872a4 */ /* 0x000fe4000f8e0219 */
[----:B---3--:R-:W-:Y:S01]  /*3e50*/  ULEA UR21, UP2, UR24, UR36, 0x3 ;  /* 0x0000002418157291 */ /* 0x008fe2000f8418ff */
[----:B------:R-:W0:Y:S03]  /*3e60*/  LDCU.64 UR40, c[0x0][0x3e0] ;  /* 0x00007c00ff2877ac */ /* 0x000e260008000a00 */
[----:B------:R-:W-:Y:S01]  /*3e70*/  ULEA.HI.X UR24, UR24, UR37, UR8, 0x3, UP2 ;  /* 0x0000002518187291 */ /* 0x000fe200090f1c08 */
[----:B------:R-:W1:Y:S01]  /*3e80*/  LDCU.64 UR36, c[0x0][0x3c0] ;  /* 0x00007800ff2477ac */ /* 0x000e620008000a00 */
[----:B----4-:R-:W-:-:S02]  /*3e90*/  ULEA UR27, UP0, UR20, UR14, 0x3 ;  /* 0x0000000e141b7291 */ /* 0x010fc4000f8018ff */
[----:B------:R-:W-:Y:S02]  /*3ea0*/  ULEA UR25, UP1, UR22, UR12, 0x3 ;  /* 0x0000000c16197291 */ /* 0x000fe4000f8218ff */
[----:B------:R-:W-:Y:S02]  /*3eb0*/  ULEA.HI.X UR15, UR20, UR15, UR31, 0x3, UP0 ;  /* 0x0000000f140f7291 */ /* 0x000fe400080f1c1f */
[----:B------:R-:W-:Y:S02]  /*3ec0*/  UISETP.LT.AND UP0, UPT, UR38, 0x1, UPT ;  /* 0x000000012600788c */ /* 0x000fe4000bf01270 */
[----:B------:R-:W-:Y:S02]  /*3ed0*/  UIMAD UR9, UR30, UR9, UR23 ;  /* 0x000000091e0972a4 */ /* 0x000fe4000f8e0217 */
[----:B------:R-:W-:Y:S02]  /*3ee0*/  USEL UR8, UR38, 0x1, !UP0 ;  /* 0x0000000126087887 */ /* 0x000fe4000c000000 */
[----:B------:R-:W-:-:S02]  /*3ef0*/  ULEA.HI.X UR22, UR22, UR13, UR9, 0x3, UP1 ;  /* 0x0000000d16167291 */ /* 0x000fc400088f1c09 */
[----:B------:R-:W-:Y:S02]  /*3f00*/  UIMAD UR20, UR6, UR38, URZ ;  /* 0x00000026061472a4 */ /* 0x000fe4000f8e02ff */
[----:B------:R-:W-:Y:S01]  /*3f10*/  UIADD3 UR9, UPT, UPT, UR26, 0x10f0, URZ ;  /* 0x000010f01a097890 */ /* 0x000fe2000fffe0ff */
[----:B------:R-:W2:Y:S01]  /*3f20*/  LDCU.64 UR34, c[0x0][0x480] ;  /* 0x00009000ff2277ac */ /* 0x000ea20008000a00 */
[----:B------:R-:W-:Y:S02]  /*3f30*/  USHF.L.U64.HI UR12, UR10, 0x3, UR11 ;  /* 0x000000030a0c7899 */ /* 0x000fe4000801020b */
[----:B0-----:R-:W-:Y:S02]  /*3f40*/  USHF.L.U64.HI UR14, UR40, 0x3, UR41 ;  /* 0x00000003280e7899 */ /* 0x001fe40008010229 */
[----:B-1----:R-:W-:Y:S02]  /*3f50*/  USHF.L.U64.HI UR13, UR36, 0x3, UR37 ;  /* 0x00000003240d7899 */ /* 0x002fe40008010225 */
[----:B------:R-:W-:-:S12]  /*3f60*/  UIADD3 UR8, UPT, UPT, -UR8, URZ, URZ ;  /* 0x000000ff08087290 */ /* 0x000fd8000fffe1ff */
.L_x_38:
[----:B------:R-:W-:Y:S02]  /*3f70*/  MOV R40, UR25 ;  /* 0x0000001900287c02 */ /* 0x000fe40008000f00 */
[----:B------:R-:W-:-:S06]  /*3f80*/  MOV R41, UR22 ;  /* 0x0000001600297c02 */ /* 0x000fcc0008000f00 */
[----:B------:R-:W3:Y:S02]  /*3f90*/  LDG.E.64 R40, desc[UR28][R40.64] ;  /* 0x0000001c28287981 */ /* 0x000ee4000c1e1b00 */
[C---:B---3--:R-:W-:Y:S01]  /*3fa0*/  FMUL.FTZ R42, R41.reuse, R82 ;  /* 0x00000052292a7220 */ /* 0x048fe20000410000 */
[----:B------:R-:W-:Y:S01]  /*3fb0*/  FMUL.FTZ R93, R40, 1.4426950216293334961 ;  /* 0x3fb8aa3b285d7820 */ /* 0x000fe20000410000 */
[C---:B------:R-:W-:Y:S01]  /*3fc0*/  FMUL.FTZ R40, R41.reuse, R78 ;  /* 0x0000004e29287220 */ /* 0x040fe20000410000 */
[C---:B------:R-:W-:Y:S01]  /*3fd0*/  FMUL.FTZ R127, R41.reuse, R58 ;  /* 0x0000003a297f7220 */ /* 0x040fe20000410000 */
[----:B------:R-:W-:Y:S01]  /*3fe0*/  FMUL.RZ R43, R42, 0.15915493667125701904 ;  /* 0x3e22f9832a2b7820 */ /* 0x000fe2000040c000 */
[----:B------:R-:W-:Y:S01]  /*3ff0*/  FMUL.FTZ R42, R41, R80 ;  /* 0x00000050292a7220 */ /* 0x000fe20000410000 */
[----:B------:R-:W-:Y:S01]  /*4000*/  FMUL.RZ R45, R40, 0.15915493667125701904 ;  /* 0x3e22f983282d7820 */ /* 0x000fe2000040c000 */
[----:B------:R-:W-:Y:S01]  /*4010*/  FMUL.FTZ R40, R93, R78 ;  /* 0x0000004e5d287220 */ /* 0x000fe20000410000 */
[----:B------:R-:W-:Y:S01]  /*4020*/  MUFU.SIN R48, R43 ;  /* 0x0000002b00307308 */ /* 0x000fe20000000400 */
[----:B------:R-:W-:Y:S01]  /*4030*/  FMUL.RZ R44, R42, 0.15915493667125701904 ;  /* 0x3e22f9832a2c7820 */ /* 0x000fe2000040c000 */
[----:B------:R-:W-:Y:S01]  /*4040*/  FMUL.FTZ R42, R41, R76 ;  /* 0x0000004c292a7220 */ /* 0x000fe20000410000 */
[C---:B------:R-:W-:Y:S01]  /*4050*/  FMUL.FTZ R123, R93.reuse, R80 ;  /* 0x000000505d7b7220 */ /* 0x040fe20000410000 */
[C---:B------:R-:W-:Y:S01]  /*4060*/  FMUL.FTZ R119, R93.reuse, R82 ;  /* 0x000000525d777220 */ /* 0x040fe20000410000 */
[C---:B------:R-:W-:Y:S01]  /*4070*/  FMUL.FTZ R55, R93.reuse, R76 ;  /* 0x0000004c5d377220 */ /* 0x040fe20000410000 */
[C---:B------:R-:W-:Y:S01]  /*4080*/  FMUL.FTZ R115, R93.reuse, R74 ;  /* 0x0000004a5d737220 */ /* 0x040fe20000410000 */
[C---:B------:R-:W-:Y:S01]  /*4090*/  FMUL.FTZ R91, R93.reuse, R66 ;  /* 0x000000425d5b7220 */ /* 0x040fe20000410000 */
[----:B------:R0:W-:Y:S01]  /*40a0*/  MUFU.COS R118, R43 ;  /* 0x0000002b00767308 */ /* 0x0001e20000000000 */
[----:B------:R-:W-:Y:S01]  /*40b0*/  FMUL.FTZ R117, R93, R72 ;  /* 0x000000485d757220 */ /* 0x000fe20000410000 */
[----:B------:R-:W-:Y:S01]  /*40c0*/  FMUL.RZ R131, R127, 0.15915493667125701904 ;  /* 0x3e22f9837f837820 */ /* 0x000fe2000040c000 */
[C---:B------:R-:W-:Y:S01]  /*40d0*/  FMUL.FTZ R108, R93.reuse, R70 ;  /* 0x000000465d6c7220 */ /* 0x040fe20000410000 */
[C---:B------:R-:W-:Y:S01]  /*40e0*/  FMUL.FTZ R111, R93.reuse, R68 ;  /* 0x000000445d6f7220 */ /* 0x040fe20000410000 */
[----:B------:R-:W-:Y:S01]  /*40f0*/  FMUL.FTZ R53, R93, R64 ;  /* 0x000000405d357220 */ /* 0x000fe20000410000 */
[----:B------:R-:W-:Y:S01]  /*4100*/  FMUL.FTZ R134, R41, R38 ;  /* 0x0000002629867220 */ /* 0x000fe20000410000 */
[----:B------:R-:W-:Y:S01]  /*4110*/  FMUL.FTZ R46, R93, R62 ;  /* 0x0000003e5d2e7220 */ /* 0x000fe20000410000 */
[----:B------:R1:W-:Y:S01]  /*4120*/  MUFU.EX2 R125, R40 ;  /* 0x00000028007d7308 */ /* 0x0003e20000000800 */
[----:B0-----:R-:W-:Y:S01]  /*4130*/  FMUL.RZ R43, R42, 0.15915493667125701904 ;  /* 0x3e22f9832a2b7820 */ /* 0x001fe2000040c000 */
[----:B------:R-:W-:Y:S01]  /*4140*/  FMUL.FTZ R42, R41, R74 ;  /* 0x0000004a292a7220 */ /* 0x000fe20000410000 */
[----:B------:R-:W-:-:S03]  /*4150*/  FMUL.RZ R134, R134, 0.15915493667125701904 ;  /* 0x3e22f98386867820 */ /* 0x000fc6000040c000 */
[----:B------:R-:W-:Y:S02]  /*4160*/  FMUL.RZ R42, R42, 0.15915493667125701904 ;  /* 0x3e22f9832a2a7820 */ /* 0x000fe4000040c000 */
[----:B------:R-:W-:Y:S01]  /*4170*/  MUFU.SIN R121, R44 ;  /* 0x0000002c00797308 */ /* 0x000fe20000000400 */
[----:B-1----:R-:W-:-:S07]  /*4180*/  FMUL.FTZ R40, R41, R72 ;  /* 0x0000004829287220 */ /* 0x002fce0000410000 */
[----:B------:R0:W-:Y:S08]  /*4190*/  MUFU.COS R122, R44 ;  /* 0x0000002c007a7308 */ /* 0x0001f00000000000 */
[----:B------:R-:W-:Y:S01]  /*41a0*/  MUFU.SIN R52, R43 ;  /* 0x0000002b00347308 */ /* 0x000fe20000000400 */
[----:B0-----:R-:W-:Y:S01]  /*41b0*/  FMUL.RZ R44, R40, 0.15915493667125701904 ;  /* 0x3e22f983282c7820 */ /* 0x001fe2000040c000 */
[----:B------:R-:W-:-:S06]  /*41c0*/  FMUL.FTZ R40, R41, R70 ;  /* 0x0000004629287220 */ /* 0x000fcc0000410000 */
[----:B------:R0:W-:Y:S08]  /*41d0*/  MUFU.COS R120, R43 ;  /* 0x0000002b00787308 */ /* 0x0001f00000000000 */
[----:B------:R-:W-:Y:S01]  /*41e0*/  MUFU.SIN R112, R42 ;  /* 0x0000002a00707308 */ /* 0x000fe20000000400 */
[----:B0-----:R-:W-:Y:S01]  /*41f0*/  FMUL.RZ R43, R40, 0.15915493667125701904 ;  /* 0x3e22f983282b7820 */ /* 0x001fe2000040c000 */
[----:B------:R-:W-:-:S06]  /*4200*/  FMUL.FTZ R40, R41, R68 ;  /* 0x0000004429287220 */ /* 0x000fcc0000410000 */
[----:B------:R0:W-:Y:S08]  /*4210*/  MUFU.COS R114, R42 ;  /* 0x0000002a00727308 */ /* 0x0001f00000000000 */
[----:B------:R-:W-:Y:S01]  /*4220*/  MUFU.SIN R92, R43 ;  /* 0x0000002b005c7308 */ /* 0x000fe20000000400 */
[----:B0-----:R-:W-:-:S07]  /*4230*/  FMUL.FTZ R42, R41, R64 ;  /* 0x00000040292a7220 */ /* 0x001fce0000410000 */
[----:B------:R0:W-:Y:S08]  /*4240*/  MUFU.COS R107, R43 ;  /* 0x0000002b006b7308 */ /* 0x0001f00000000000 */
[----:B------:R-:W1:Y:S01]  /*4250*/  MUFU.EX2 R123, R123 ;  /* 0x0000007b007b7308 */ /* 0x000e620000000800 */
[----:B0-----:R-:W-:Y:S01]  /*4260*/  FMUL.RZ R43, R42, 0.15915493667125701904 ;  /* 0x3e22f9832a2b7820 */ /* 0x001fe2000040c000 */
[----:B------:R-:W-:-:S04]  /*4270*/  FMUL.FTZ R42, R41, R62 ;  /* 0x0000003e292a7220 */ /* 0x000fc80000410000 */
[----:B------:R-:W-:Y:S01]  /*4280*/  FMUL.RZ R124, R42, 0.15915493667125701904 ;  /* 0x3e22f9832a7c7820 */ /* 0x000fe2000040c000 */
[----:B------:R-:W-:Y:S01]  /*4290*/  FMUL.FTZ R42, R41, R60 ;  /* 0x0000003c292a7220 */ /* 0x000fe20000410000 */
[----:B------:R-:W0:Y:S03]  /*42a0*/  MUFU.SIN R126, R45 ;  /* 0x0000002d007e7308 */ /* 0x000e260000000400 */
[----:B------:R-:W-:Y:S01]  /*42b0*/  FMUL.RZ R129, R42, 0.15915493667125701904 ;  /* 0x3e22f9832a817820 */ /* 0x000fe2000040c000 */
[----:B------:R-:W-:-:S04]  /*42c0*/  IADD3 R42, PT, PT, R105, 0x2, RZ ;  /* 0x00000002692a7810 */ /* 0x000fc80007ffe0ff */
[----:B------:R3:W4:Y:S01]  /*42d0*/  MUFU.COS R128, R45 ;  /* 0x0000002d00807308 */ /* 0x0007220000000000 */
[C---:B-1----:R-:W-:Y:S01]  /*42e0*/  FMUL.FTZ R122, R123.reuse, R122 ;  /* 0x0000007a7b7a7220 */ /* 0x042fe20000410000 */
[----:B------:R-:W-:Y:S01]  /*42f0*/  FMUL.FTZ R121, R123, R121 ;  /* 0x000000797b797220 */ /* 0x000fe20000410000 */
[----:B------:R-:W-:Y:S01]  /*4300*/  ISETP.GE.U32.AND P1, PT, R42, UR33, PT ;  /* 0x000000212a007c0c */ /* 0x000fe2000bf26070 */
[----:B------:R-:W-:Y:S01]  /*4310*/  FMUL.FTZ R123, R93, R58 ;  /* 0x0000003a5d7b7220 */ /* 0x000fe20000410000 */
[----:B------:R-:W-:-:S03]  /*4320*/  IADD3 R42, PT, PT, R105, 0x5, RZ ;  /* 0x00000005692a7810 */ /* 0x000fc60007ffe0ff */
[----:B------:R-:W1:Y:S01]  /*4330*/  MUFU.EX2 R119, R119 ;  /* 0x0000007700777308 */ /* 0x000e620000000800 */
[----:B---3--:R-:W-:Y:S01]  /*4340*/  FMUL.RZ R45, R40, 0.15915493667125701904 ;  /* 0x3e22f983282d7820 */ /* 0x008fe2000040c000 */
[----:B------:R-:W-:Y:S01]  /*4350*/  FMUL.FTZ R40, R41, R66 ;  /* 0x0000004229287220 */ /* 0x000fe20000410000 */
[----:B0-----:R-:W-:Y:S01]  /*4360*/  FMUL.FTZ R126, R125, R126 ;  /* 0x0000007e7d7e7220 */ /* 0x001fe20000410000 */
[----:B------:R-:W-:-:S04]  /*4370*/  ISETP.GE.U32.AND P6, PT, R42, UR33, PT ;  /* 0x000000212a007c0c */ /* 0x000fc8000bfc6070 */
[----:B------:R-:W0:Y:S01]  /*4380*/  MUFU.EX2 R55, R55 ;  /* 0x0000003700377308 */ /* 0x000e220000000800 */
[----:B----4-:R-:W-:Y:S01]  /*4390*/  FMUL.FTZ R128, R125, R128 ;  /* 0x000000807d807220 */ /* 0x010fe20000410000 */
[----:B------:R-:W-:Y:S02]  /*43a0*/  FSEL R130, R126, RZ, !P1 ;  /* 0x000000ff7e827208 */ /* 0x000fe40004800000 */
[----:B------:R-:W-:Y:S02]  /*43b0*/  FSEL R126, R16, RZ, !P1 ;  /* 0x000000ff107e7208 */ /* 0x000fe40004800000 */
[----:B------:R-:W-:Y:S02]  /*43c0*/  FSEL R128, R128, 1, !P1 ;  /* 0x3f80000080807808 */ /* 0x000fe40004800000 */
[----:B------:R-:W-:Y:S01]  /*43d0*/  MUFU.SIN R49, R124 ;  /* 0x0000007c00317308 */ /* 0x000fe20000000400 */
[----:B-1----:R-:W-:-:S07]  /*43e0*/  FMUL.FTZ R118, R119, R118 ;  /* 0x0000007677767220 */ /* 0x002fce0000410000 */
[----:B------:R1:W-:Y:S01]  /*43f0*/  MUFU.COS R51, R124 ;  /* 0x0000007c00337308 */ /* 0x0003e20000000000 */
[----:B0-----:R-:W-:-:S07]  /*4400*/  FMUL.FTZ R120, R55, R120 ;  /* 0x0000007837787220 */ /* 0x001fce0000410000 */
[----:B------:R-:W-:Y:S01]  /*4410*/  MUFU.SIN R113, R44 ;  /* 0x0000002c00717308 */ /* 0x000fe20000000400 */
[----:B-1----:R-:W-:-:S04]  /*4420*/  IADD3 R124, PT, PT, R105, 0x3, RZ ;  /* 0x00000003697c7810 */ /* 0x002fc80007ffe0ff */
[----:B------:R-:W-:Y:S02]  /*4430*/  ISETP.GE.U32.AND P4, PT, R124, UR33, PT ;  /* 0x000000217c007c0c */ /* 0x000fe4000bf86070 */
[C---:B------:R-:W-:Y:S01]  /*4440*/  IADD3 R124, PT, PT, R105.reuse, 0x6, RZ ;  /* 0x00000006697c7810 */ /* 0x040fe20007ffe0ff */
[----:B------:R0:W-:Y:S01]  /*4450*/  MUFU.COS R116, R44 ;  /* 0x0000002c00747308 */ /* 0x0001e20000000000 */
[----:B------:R-:W-:Y:S02]  /*4460*/  FSEL R120, R120, 1, !P4 ;  /* 0x3f80000078787808 */ /* 0x000fe40006000000 */
[----:B------:R-:W-:Y:S02]  /*4470*/  ISETP.GE.U32.AND P5, PT, R124, UR33, PT ;  /* 0x000000217c007c0c */ /* 0x000fe4000bfa6070 */
[----:B------:R-:W-:-:S03]  /*4480*/  IADD3 R124, PT, PT, R105, 0x8, RZ ;  /* 0x00000008697c7810 */ /* 0x000fc60007ffe0ff */
[----:B------:R-:W-:Y:S01]  /*4490*/  MUFU.SIN R50, R43 ;  /* 0x0000002b00327308 */ /* 0x000fe20000000400 */
[----:B0-----:R-:W-:Y:S01]  /*44a0*/  FMUL.RZ R44, R40, 0.15915493667125701904 ;  /* 0x3e22f983282c7820 */ /* 0x001fe2000040c000 */
[----:B------:R-:W-:Y:S01]  /*44b0*/  ISETP.GE.U32.AND P1, PT, R124, UR33, PT ;  /* 0x000000217c007c0c */ /* 0x000fe2000bf26070 */
[----:B------:R-:W-:Y:S01]  /*44c0*/  FMUL.FTZ R124, R119, R48 ;  /* 0x00000030777c7220 */ /* 0x000fe20000410000 */
[----:B------:R-:W-:Y:S02]  /*44d0*/  FMUL.FTZ R119, R41, R56 ;  /* 0x0000003829777220 */ /* 0x000fe40000410000 */
[----:B------:R-:W-:Y:S02]  /*44e0*/  FSEL R156, R10, RZ, !P1 ;  /* 0x000000ff0a9c7208 */ /* 0x000fe40004800000 */
[----:B------:R0:W-:Y:S01]  /*44f0*/  MUFU.COS R54, R43 ;  /* 0x0000002b00367308 */ /* 0x0001e20000000000 */
[----:B------:R-:W-:Y:S01]  /*4500*/  FMUL.RZ R133, R119, 0.15915493667125701904 ;  /* 0x3e22f98377857820 */ /* 0x000fe2000040c000 */
[----:B------:R-:W-:-:S06]  /*4510*/  FSEL R119, R15, RZ, !P4 ;  /* 0x000000ff0f777208 */ /* 0x000fcc0006000000 */
[----:B------:R-:W1:Y:S01]  /*4520*/  MUFU.EX2 R115, R115 ;  /* 0x0000007300737308 */ /* 0x000e620000000800 */
[----:B0-----:R-:W-:-:S04]  /*4530*/  IADD3 R43, PT, PT, R105, 0x1, RZ ;  /* 0x00000001692b7810 */ /* 0x001fc80007ffe0ff */
[----:B------:R-:W-:Y:S02]  /*4540*/  ISETP.GE.U32.AND P0, PT, R43, UR33, PT ;  /* 0x000000212b007c0c */ /* 0x000fe4000bf06070 */
[----:B------:R-:W-:Y:S01]  /*4550*/  IADD3 R43, PT, PT, R105, 0x4, RZ ;  /* 0x00000004692b7810 */ /* 0x000fe20007ffe0ff */
[----:B------:R-:W-:Y:S01]  /*4560*/  MUFU.SIN R40, R44 ;  /* 0x0000002c00287308 */ /* 0x000fe20000000400 */
[----:B------:R-:W-:Y:S02]  /*4570*/  FSEL R127, R122, 1, !P0 ;  /* 0x3f8000007a7f7808 */ /* 0x000fe40004000000 */
[----:B------:R-:W-:Y:S02]  /*4580*/  FSEL R125, R17, RZ, !P0 ;  /* 0x000000ff117d7208 */ /* 0x000fe40004000000 */
[----:B------:R-:W-:Y:S02]  /*4590*/  ISETP.GE.U32.AND P3, PT, R43, UR33, PT ;  /* 0x000000212b007c0c */ /* 0x000fe4000bf66070 */
[----:B------:R-:W-:Y:S01]  /*45a0*/  IADD3 R43, PT, PT, R105, 0x7, RZ ;  /* 0x00000007692b7810 */ /* 0x000fe20007ffe0ff */
[----:B------:R-:W0:Y:S01]  /*45b0*/  MUFU.EX2 R91, R91 ;  /* 0x0000005b005b7308 */ /* 0x000e220000000800 */
[----:B-1----:R-:W-:-:S02]  /*45c0*/  FMUL.FTZ R114, R115, R114 ;  /* 0x0000007273727220 */ /* 0x002fc40000410000 */
[----:B------:R-:W-:-:S05]  /*45d0*/  ISETP.GE.U32.AND P2, PT, R43, UR33, PT ;  /* 0x000000212b007c0c */ /* 0x000fca000bf46070 */
[----:B------:R-:W1:Y:S08]  /*45e0*/  MUFU.EX2 R117, R117 ;  /* 0x0000007500757308 */ /* 0x000e700000000800 */
[----:B------:R-:W-:Y:S01]  /*45f0*/  MUFU.SIN R109, R45 ;  /* 0x0000002d006d7308 */ /* 0x000fe20000000400 */
[----:B0-----:R-:W-:-:S05]  /*4600*/  FMUL.FTZ R40, R91, R40 ;  /* 0x000000285b287220 */ /* 0x001fca0000410000 */
[----:B------:R-:W-:Y:S02]  /*4610*/  FSEL R140, R40, RZ, !P1 ;  /* 0x000000ff288c7208 */ /* 0x000fe40004800000 */
[----:B------:R-:W-:Y:S01]  /*4620*/  MUFU.COS R110, R45 ;  /* 0x0000002d006e7308 */ /* 0x000fe20000000000 */
[C---:B-1----:R-:W-:Y:S01]  /*4630*/  FMUL.FTZ R132, R117.reuse, R116 ;  /* 0x0000007475847220 */ /* 0x042fe20000410000 */
[----:B------:R-:W-:Y:S01]  /*4640*/  FMUL.FTZ R113, R117, R113 ;  /* 0x0000007175717220 */ /* 0x000fe20000410000 */
[----:B------:R-:W-:Y:S02]  /*4650*/  FSEL R117, R114, 1, !P3 ;  /* 0x3f80000072757808 */ /* 0x000fe40005800000 */
[----:B------:R-:W-:Y:S02]  /*4660*/  FSEL R116, R14, RZ, !P3 ;  /* 0x000000ff0e747208 */ /* 0x000fe40005800000 */
[----:B------:R-:W-:Y:S01]  /*4670*/  FSEL R114, R132, 1, !P6 ;  /* 0x3f80000084727808 */ /* 0x000fe20007000000 */
[----:B------:R0:W1:Y:S08]  /*4680*/  MUFU.COS R90, R44 ;  /* 0x0000002c005a7308 */ /* 0x0000700000000000 */
[----:B------:R-:W-:Y:S01]  /*4690*/  MUFU.SIN R45, R129 ;  /* 0x00000081002d7308 */ /* 0x000fe20000000400 */
[----:B0-----:R-:W-:-:S07]  /*46a0*/  FMUL.FTZ R44, R93, R60 ;  /* 0x0000003c5d2c7220 */ /* 0x001fce0000410000 */
[----:B------:R0:W-:Y:S01]  /*46b0*/  MUFU.COS R47, R129 ;  /* 0x00000081002f7308 */ /* 0x0001e20000000000 */
[----:B-1----:R-:W-:Y:S01]  /*46c0*/  FMUL.FTZ R90, R91, R90 ;  /* 0x0000005a5b5a7220 */ /* 0x002fe20000410000 */
[----:B------:R-:W-:Y:S01]  /*46d0*/  FMUL.FTZ R91, R41, R36 ;  /* 0x00000024295b7220 */ /* 0x000fe20000410000 */
[----:B------:R-:W-:-:S03]  /*46e0*/  IADD3 R41, PT, PT, R105, 0xf, RZ ;  /* 0x0000000f69297810 */ /* 0x000fc60007ffe0ff */
[----:B------:R-:W-:Y:S01]  /*46f0*/  FSEL R139, R90, 1, !P1 ;  /* 0x3f8000005a8b7808 */ /* 0x000fe20004800000 */
[----:B------:R-:W-:Y:S01]  /*4700*/  FMUL.RZ R135, R91, 0.15915493667125701904 ;  /* 0x3e22f9835b877820 */ /* 0x000fe2000040c000 */
[----:B------:R1:W-:Y:S01]  /*4710*/  MUFU.EX2 R48, R123 ;  /* 0x0000007b00307308 */ /* 0x0003e20000000800 */
[----:B0-----:R-:W-:Y:S01]  /*4720*/  FSEL R129, R121, RZ, !P0 ;  /* 0x000000ff79817208 */ /* 0x001fe20004000000 */
[----:B------:R-:W-:Y:S01]  /*4730*/  FMUL.FTZ R121, R55, R52 ;  /* 0x0000003437797220 */ /* 0x000fe20000410000 */
[C---:B------:R-:W-:Y:S02]  /*4740*/  ISETP.GE.U32.AND P0, PT, R105.reuse, UR33, PT ;  /* 0x0000002169007c0c */ /* 0x040fe4000bf06070 */
[----:B------:R-:W-:Y:S01]  /*4750*/  IADD3 R55, PT, PT, R105, 0x9, RZ ;  /* 0x0000000969377810 */ /* 0x000fe20007ffe0ff */
[----:B------:R-:W-:Y:S01]  /*4760*/  FMUL.FTZ R90, RZ, R129 ;  /* 0x00000081ff5a7220 */ /* 0x000fe20000410000 */
[----:B------:R-:W-:Y:S01]  /*4770*/  FSEL R121, R121, RZ, !P4 ;  /* 0x000000ff79797208 */ /* 0x000fe20006000000 */
[----:B------:R-:W0:Y:S01]  /*4780*/  MUFU.EX2 R108, R108 ;  /* 0x0000006c006c7308 */ /* 0x000e220000000800 */
[----:B-1----:R-:W-:-:S02]  /*4790*/  FSEL R123, R118, 1, !P0 ;  /* 0x3f800000767b7808 */ /* 0x002fc40004000000 */
[----:B------:R-:W-:Y:S02]  /*47a0*/  IADD3 R118, PT, PT, R105, 0xa, RZ ;  /* 0x0000000a69767810 */ /* 0x000fe40007ffe0ff */
[----:B------:R-:W-:Y:S02]  /*47b0*/  FSEL R122, R18, RZ, !P0 ;  /* 0x000000ff127a7208 */ /* 0x000fe40004000000 */
[----:B------:R-:W-:Y:S01]  /*47c0*/  ISETP.GE.U32.AND P4, PT, R118, UR33, PT ;  /* 0x0000002176007c0c */ /* 0x000fe2000bf86070 */
[----:B------:R-:W1:Y:S01]  /*47d0*/  MUFU.EX2 R111, R111 ;  /* 0x0000006f006f7308 */ /* 0x000e620000000800 */
[----:B------:R-:W-:Y:S01]  /*47e0*/  FMUL.FTZ R118, R115, R112 ;  /* 0x0000007073767220 */ /* 0x000fe20000410000 */
[----:B------:R-:W-:Y:S01]  /*47f0*/  IADD3 R112, PT, PT, R105, 0xb, RZ ;  /* 0x0000000b69707810 */ /* 0x000fe20007ffe0ff */
[-C--:B------:R-:W-:Y:S01]  /*4800*/  FMUL.FTZ R40, R129, R122.reuse ;  /* 0x0000007a81287220 */ /* 0x080fe20000410000 */
[----:B------:R-:W-:Y:S01]  /*4810*/  FSEL R124, R124, RZ, !P0 ;  /* 0x000000ff7c7c7208 */ /* 0x000fe20004000000 */
[----:B------:R-:W-:Y:S01]  /*4820*/  FFMA.FTZ R90, R127, R122, -R90 ;  /* 0x0000007a7f5a7223 */ /* 0x000fe2000001085a */
[----:B------:R-:W-:Y:S01]  /*4830*/  FSEL R118, R118, RZ, !P3 ;  /* 0x000000ff76767208 */ /* 0x000fe20005800000 */
[----:B------:R-:W-:Y:S01]  /*4840*/  FFMA.FTZ R40, RZ, R127, R40 ;  /* 0x0000007fff287223 */ /* 0x000fe20000010028 */
[----:B------:R-:W3:Y:S01]  /*4850*/  MUFU.EX2 R53, R53 ;  /* 0x0000003500357308 */ /* 0x000ee20000000800 */
[----:B------:R-:W-:Y:S01]  /*4860*/  ISETP.GE.U32.AND P3, PT, R112, UR33, PT ;  /* 0x0000002170007c0c */ /* 0x000fe2000bf66070 */
[----:B0-----:R-:W-:Y:S01]  /*4870*/  FMUL.FTZ R107, R108, R107 ;  /* 0x0000006b6c6b7220 */ /* 0x001fe20000410000 */
[----:B------:R-:W-:Y:S01]  /*4880*/  IADD3 R112, PT, PT, R105, 0xc, RZ ;  /* 0x0000000c69707810 */ /* 0x000fe20007ffe0ff */
[----:B------:R-:W-:Y:S01]  /*4890*/  FADD.FTZ R91, RZ, R40 ;  /* 0x00000028ff5b7221 */ /* 0x000fe20000010000 */
[----:B------:R-:W-:-:S02]  /*48a0*/  ISETP.GE.U32.AND P0, PT, R55, UR33, PT ;  /* 0x0000002137007c0c */ /* 0x000fc4000bf06070 */
[----:B------:R-:W-:Y:S01]  /*48b0*/  FSEL R115, R113, RZ, !P6 ;  /* 0x000000ff71737208 */ /* 0x000fe20007000000 */
[----:B------:R-:W-:Y:S01]  /*48c0*/  MUFU.SIN R52, R133 ;  /* 0x0000008500347308 */ /* 0x000fe20000000400 */
[----:B------:R-:W-:Y:S01]  /*48d0*/  FSEL R113, R13, RZ, !P6 ;  /* 0x000000ff0d717208 */ /* 0x000fe20007000000 */
[C---:B-1----:R-:W-:Y:S01]  /*48e0*/  FMUL.FTZ R109, R111.reuse, R109 ;  /* 0x0000006d6f6d7220 */ /* 0x042fe20000410000 */
[----:B------:R-:W-:Y:S01]  /*48f0*/  ISETP.GE.U32.AND P6, PT, R112, UR33, PT ;  /* 0x0000002170007c0c */ /* 0x000fe2000bfc6070 */
[----:B------:R-:W-:Y:S01]  /*4900*/  FMUL.FTZ R112, R108, R92 ;  /* 0x0000005c6c707220 */ /* 0x000fe20000410000 */
[----:B------:R-:W-:Y:S01]  /*4910*/  FMUL.FTZ R108, R111, R110 ;  /* 0x0000006e6f6c7220 */ /* 0x000fe20000410000 */
[----:B------:R-:W-:Y:S01]  /*4920*/  FSEL R111, R107, 1, !P5 ;  /* 0x3f8000006b6f7808 */ /* 0x000fe20006800000 */
[----:B------:R-:W-:Y:S01]  /*4930*/  FMUL.FTZ R92, R93, R36 ;  /* 0x000000245d5c7220 */ /* 0x000fe20000410000 */
[----:B------:R0:W-:Y:S01]  /*4940*/  MUFU.COS R55, R133 ;  /* 0x0000008500377308 */ /* 0x0001e20000000000 */
[----:B------:R-:W-:Y:S01]  /*4950*/  FSEL R109, R109, RZ, !P2 ;  /* 0x000000ff6d6d7208 */ /* 0x000fe20005000000 */
[C---:B---3--:R-:W-:Y:S01]  /*4960*/  FMUL.FTZ R54, R53.reuse, R54 ;  /* 0x0000003635367220 */ /* 0x048fe20000410000 */
[----:B------:R-:W-:Y:S01]  /*4970*/  FSEL R108, R108, 1, !P2 ;  /* 0x3f8000006c6c7808 */ /* 0x000fe20005000000 */
[----:B------:R-:W-:Y:S01]  /*4980*/  FMUL.FTZ R50, R53, R50 ;  /* 0x0000003235327220 */ /* 0x000fe20000410000 */
[----:B------:R-:W-:-:S02]  /*4990*/  FSEL R107, R11, RZ, !P2 ;  /* 0x000000ff0b6b7208 */ /* 0x000fc40005000000 */
[----:B------:R-:W-:Y:S01]  /*49a0*/  ISETP.GE.U32.AND P1, PT, R41, UR33, PT ;  /* 0x0000002129007c0c */ /* 0x000fe2000bf26070 */
[----:B------:R-:W-:Y:S01]  /*49b0*/  FADD.FTZ R41, R90, R125 ;  /* 0x0000007d5a297221 */ /* 0x000fe20000010000 */
[----:B0-----:R-:W-:Y:S01]  /*49c0*/  FMUL.FTZ R133, R93, R38 ;  /* 0x000000265d857220 */ /* 0x001fe20000410000 */
[----:B------:R-:W0:Y:S01]  /*49d0*/  MUFU.SIN R42, R131 ;  /* 0x00000083002a7308 */ /* 0x000e220000000400 */
[----:B------:R-:W-:Y:S01]  /*49e0*/  FSEL R112, R112, RZ, !P5 ;  /* 0x000000ff70707208 */ /* 0x000fe20006800000 */
[----:B------:R-:W-:Y:S01]  /*49f0*/  FMUL.FTZ R53, R130, R41 ;  /* 0x0000002982357220 */ /* 0x000fe20000410000 */
[----:B------:R-:W-:Y:S02]  /*4a00*/  FSEL R110, R12, RZ, !P5 ;  /* 0x000000ff0c6e7208 */ /* 0x000fe40006800000 */
[----:B------:R-:W-:Y:S01]  /*4a10*/  FSEL R138, R50, RZ, !P0 ;  /* 0x000000ff328a7208 */ /* 0x000fe20004000000 */
[----:B------:R-:W-:Y:S01]  /*4a20*/  FFMA.FTZ R53, R128, R91, R53 ;  /* 0x0000005b80357223 */ /* 0x000fe20000010035 */
[----:B------:R-:W-:Y:S01]  /*4a30*/  FSEL R137, R54, 1, !P0 ;  /* 0x3f80000036897808 */ /* 0x000fe20004000000 */
[----:B------:R1:W-:Y:S02]  /*4a40*/  MUFU.EX2 R132, R133 ;  /* 0x0000008500847308 */ /* 0x0003e40000000800 */
[----:B------:R-:W-:-:S04]  /*4a50*/  FADD.FTZ R53, RZ, R53 ;  /* 0x00000035ff357221 */ /* 0x000fc80000010000 */
[----:B------:R-:W-:Y:S02]  /*4a60*/  FMUL.FTZ R40, R121, R53 ;  /* 0x0000003579287220 */ /* 0x000fe40000410000 */
[----:B------:R3:W4:Y:S01]  /*4a70*/  MUFU.COS R43, R131 ;  /* 0x00000083002b7308 */ /* 0x0007220000000000 */
[----:B-1----:R-:W-:Y:S01]  /*4a80*/  IADD3 R133, PT, PT, R105, 0xe, RZ ;  /* 0x0000000e69857810 */ /* 0x002fe20007ffe0ff */
[----:B0-----:R-:W-:-:S03]  /*4a90*/  FMUL.FTZ R42, R48, R42 ;  /* 0x0000002a302a7220 */ /* 0x001fc60000410000 */
[----:B------:R-:W-:Y:S01]  /*4aa0*/  ISETP.GE.U32.AND P2, PT, R133, UR33, PT ;  /* 0x0000002185007c0c */ /* 0x000fe2000bf46070 */
[----:B------:R-:W-:Y:S02]  /*4ab0*/  FMUL.FTZ R133, R130, R91 ;  /* 0x0000005b82857220 */ /* 0x000fe40000410000 */
[----:B------:R-:W0:Y:S01]  /*4ac0*/  MUFU.EX2 R44, R44 ;  /* 0x0000002c002c7308 */ /* 0x000e220000000800 */
[----:B---3--:R-:W-:Y:S01]  /*4ad0*/  FMUL.FTZ R131, R93, R56 ;  /* 0x000000385d837220 */ /* 0x008fe20000410000 */
[----:B------:R-:W-:Y:S01]  /*4ae0*/  IADD3 R93, PT, PT, R105, 0xd, RZ ;  /* 0x0000000d695d7810 */ /* 0x000fe20007ffe0ff */
[----:B------:R-:W-:-:S03]  /*4af0*/  FFMA.FTZ R133, R128, R41, -R133 ;  /* 0x0000002980857223 */ /* 0x000fc60000010885 */
[----:B------:R-:W-:Y:S01]  /*4b00*/  ISETP.GE.U32.AND P5, PT, R93, UR33, PT ;  /* 0x000000215d007c0c */ /* 0x000fe2000bfa6070 */
[----:B------:R-:W-:Y:S01]  /*4b10*/  FADD.FTZ R133, R133, R126 ;  /* 0x0000007e85857221 */ /* 0x000fe20000010000 */
[----:B------:R-:W1:Y:S01]  /*4b20*/  MUFU.EX2 R46, R46 ;  /* 0x0000002e002e7308 */ /* 0x000e620000000800 */
[----:B----4-:R-:W-:Y:S02]  /*4b30*/  FMUL.FTZ R43, R48, R43 ;  /* 0x0000002b302b7220 */ /* 0x010fe40000410000 */
[-C--:B------:R-:W-:Y:S01]  /*4b40*/  FMUL.FTZ R91, R121, R133.reuse ;  /* 0x00000085795b7220 */ /* 0x080fe20000410000 */
[----:B------:R-:W-:-:S03]  /*4b50*/  FFMA.FTZ R40, R120, R133, -R40 ;  /* 0x0000008578287223 */ /* 0x000fc60000010828 */
[----:B------:R-:W-:Y:S01]  /*4b60*/  FFMA.FTZ R91, R120, R53, R91 ;  /* 0x00000035785b7223 */ /* 0x000fe2000001005b */
[----:B------:R-:W3:Y:S01]  /*4b70*/  MUFU.SIN R93, R134 ;  /* 0x00000086005d7308 */ /* 0x000ee20000000400 */
[C---:B0-----:R-:W-:Y:S01]  /*4b80*/  FMUL.FTZ R47, R44.reuse, R47 ;  /* 0x0000002f2c2f7220 */ /* 0x041fe20000410000 */
[----:B------:R-:W-:Y:S01]  /*4b90*/  FMUL.FTZ R45, R44, R45 ;  /* 0x0000002d2c2d7220 */ /* 0x000fe20000410000 */
[----:B------:R-:W-:Y:S01]  /*4ba0*/  FADD.FTZ R91, RZ, R91 ;  /* 0x0000005bff5b7221 */ /* 0x000fe20000010000 */
[----:B------:R-:W-:Y:S01]  /*4bb0*/  FADD.FTZ R44, R40, R119 ;  /* 0x00000077282c7221 */ /* 0x000fe20000010000 */
[----:B------:R-:W-:-:S03]  /*4bc0*/  FMUL.FTZ R40, R124, R129 ;  /* 0x000000817c287220 */ /* 0x000fc60000410000 */
[----:B------:R-:W-:Y:S01]  /*4bd0*/  MUFU.EX2 R92, R92 ;  /* 0x0000005c005c7308 */ /* 0x000fe20000000800 */
[C---:B-1----:R-:W-:Y:S01]  /*4be0*/  FMUL.FTZ R51, R46.reuse, R51 ;  /* 0x000000332e337220 */ /* 0x042fe20000410000 */
[----:B------:R-:W-:Y:S01]  /*4bf0*/  FMUL.FTZ R49, R46, R49 ;  /* 0x000000312e317220 */ /* 0x000fe20000410000 */
[C---:B------:R-:W-:Y:S01]  /*4c00*/  FMUL.FTZ R46, R118.reuse, R91 ;  /* 0x0000005b762e7220 */ /* 0x040fe20000410000 */
[----:B------:R-:W-:-:S04]  /*4c10*/  FMUL.FTZ R48, R118, R44 ;  /* 0x0000002c76307220 */ /* 0x000fc80000410000 */
[----:B------:R-:W0:Y:S01]  /*4c20*/  MUFU.COS R41, R135 ;  /* 0x0000008700297308 */ /* 0x000e220000000000 */
[----:B---3--:R-:W-:Y:S01]  /*4c30*/  FMUL.FTZ R144, R132, R93 ;  /* 0x0000005d84907220 */ /* 0x008fe20000410000 */
[C---:B------:R-:W-:Y:S01]  /*4c40*/  FFMA.FTZ R93, R117.reuse, R44, -R46 ;  /* 0x0000002c755d7223 */ /* 0x040fe2000001082e */
[----:B------:R-:W-:-:S03]  /*4c50*/  FFMA.FTZ R48, R117, R91, R48 ;  /* 0x0000005b75307223 */ /* 0x000fc60000010030 */
[----:B------:R-:W-:Y:S01]  /*4c60*/  FADD.FTZ R93, R93, R116 ;  /* 0x000000745d5d7221 */ /* 0x000fe20000010000 */
[----:B------:R-:W-:Y:S01]  /*4c70*/  FADD.FTZ R48, RZ, R48 ;  /* 0x00000030ff307221 */ /* 0x000fe20000010000 */
[----:B------:R-:W1:Y:S03]  /*4c80*/  MUFU.EX2 R131, R131 ;  /* 0x0000008300837308 */ /* 0x000e660000000800 */
[----:B------:R-:W-:-:S04]  /*4c90*/  FMUL.FTZ R46, R115, R48 ;  /* 0x00000030732e7220 */ /* 0x000fc80000410000 */
[----:B------:R-:W-:Y:S01]  /*4ca0*/  FFMA.FTZ R46, R114, R93, -R46 ;  /* 0x0000005d722e7223 */ /* 0x000fe2000001082e */
[----:B------:R-:W3:Y:S01]  /*4cb0*/  MUFU.SIN R147, R135 ;  /* 0x0000008700937308 */ /* 0x000ee20000000400 */
[----:B0-----:R-:W-:Y:S01]  /*4cc0*/  FMUL.FTZ R148, R92, R41 ;  /* 0x000000295c947220 */ /* 0x001fe20000410000 */
[----:B------:R-:W-:-:S04]  /*4cd0*/  FMUL.FTZ R41, R123, R129 ;  /* 0x000000817b297220 */ /* 0x000fc80000410000 */
[-C--:B------:R-:W-:Y:S01]  /*4ce0*/  FFMA.FTZ R53, R124, R127.reuse, R41 ;  /* 0x0000007f7c357223 */ /* 0x080fe20000010029 */
[----:B------:R-:W-:Y:S01]  /*4cf0*/  FFMA.FTZ R41, R123, R127, -R40 ;  /* 0x0000007f7b297223 */ /* 0x000fe20000010828 */
[----:B------:R-:W0:Y:S01]  /*4d00*/  MUFU.COS R145, R134 ;  /* 0x0000008600917308 */ /* 0x000e220000000000 */
[C---:B-1----:R-:W-:Y:S01]  /*4d10*/  FMUL.FTZ R55, R131.reuse, R55 ;  /* 0x0000003783377220 */ /* 0x042fe20000410000 */
[----:B------:R-:W-:Y:S01]  /*4d20*/  FMUL.FTZ R52, R131, R52 ;  /* 0x0000003483347220 */ /* 0x000fe20000410000 */
[----:B------:R-:W-:Y:S01]  /*4d30*/  FMUL.FTZ R131, R115, R93 ;  /* 0x0000005d73837220 */ /* 0x000fe20000410000 */
[C---:B------:R-:W-:Y:S01]  /*4d40*/  FMUL.FTZ R40, R130.reuse, R41 ;  /* 0x0000002982287220 */ /* 0x040fe20000410000 */
[-C--:B------:R-:W-:Y:S02]  /*4d50*/  FMUL.FTZ R91, R130, R53.reuse ;  /* 0x00000035825b7220 */ /* 0x080fe40000410000 */
[----:B------:R-:W-:Y:S01]  /*4d60*/  FFMA.FTZ R131, R114, R48, R131 ;  /* 0x0000003072837223 */ /* 0x000fe20000010083 */
[C---:B------:R-:W-:Y:S01]  /*4d70*/  FFMA.FTZ R40, R128.reuse, R53, R40 ;  /* 0x0000003580287223 */ /* 0x040fe20000010028 */
[----:B------:R-:W-:Y:S01]  /*4d80*/  FFMA.FTZ R91, R128, R41, -R91 ;  /* 0x00000029805b7223 */ /* 0x000fe2000001085b */
[----:B------:R-:W-:Y:S01]  /*4d90*/  FADD.FTZ R48, R46, R113 ;  /* 0x000000712e307221 */ /* 0x000fe20000010000 */
[----:B------:R-:W-:Y:S01]  /*4da0*/  FADD.FTZ R131, RZ, R131 ;  /* 0x00000083ff837221 */ /* 0x000fe20000010000 */
[CC--:B------:R-:W-:Y:S01]  /*4db0*/  FMUL.FTZ R44, R121.reuse, R40.reuse ;  /* 0x00000028792c7220 */ /* 0x0c0fe20000410000 */
[----:B------:R-:W-:Y:S01]  /*4dc0*/  FMUL.FTZ R41, R121, R91 ;  /* 0x0000005b79297220 */ /* 0x000fe20000410000 */
[----:B---3--:R-:W-:Y:S01]  /*4dd0*/  FMUL.FTZ R147, R92, R147 ;  /* 0x000000935c937220 */ /* 0x008fe20000410000 */
[----:B------:R-:W-:Y:S01]  /*4de0*/  FMUL.FTZ R90, R112, R131 ;  /* 0x00000083705a7220 */ /* 0x000fe20000410000 */
[C---:B------:R-:W-:Y:S01]  /*4df0*/  FFMA.FTZ R44, R120.reuse, R91, -R44 ;  /* 0x0000005b782c7223 */ /* 0x040fe2000001082c */
[----:B------:R-:W-:Y:S01]  /*4e00*/  FFMA.FTZ R41, R120, R40, R41 ;  /* 0x0000002878297223 */ /* 0x000fe20000010029 */
[-C--:B------:R-:W-:Y:S01]  /*4e10*/  FMUL.FTZ R92, R112, R48.reuse ;  /* 0x00000030705c7220 */ /* 0x080fe20000410000 */
[C---:B------:R-:W-:Y:S01]  /*4e20*/  FFMA.FTZ R53, R111.reuse, R48, -R90 ;  /* 0x000000306f357223 */ /* 0x040fe2000001085a */
[CC--:B------:R-:W-:Y:S01]  /*4e30*/  FMUL.FTZ R46, R118.reuse, R44.reuse ;  /* 0x0000002c762e7220 */ /* 0x0c0fe20000410000 */
[----:B------:R-:W-:Y:S01]  /*4e40*/  FMUL.FTZ R40, R118, R41 ;  /* 0x0000002976287220 */ /* 0x000fe20000410000 */
[----:B------:R-:W-:Y:S01]  /*4e50*/  FFMA.FTZ R92, R111, R131, R92 ;  /* 0x000000836f5c7223 */ /* 0x000fe2000001005c */
[----:B------:R-:W-:Y:S01]  /*4e60*/  FADD.FTZ R48, R53, R110 ;  /* 0x0000006e35307221 */ /* 0x000fe20000010000 */
[C---:B------:R-:W-:Y:S01]  /*4e70*/  FFMA.FTZ R46, R117.reuse, R41, R46 ;  /* 0x00000029752e7223 */ /* 0x040fe2000001002e */
[----:B------:R-:W-:Y:S01]  /*4e80*/  FFMA.FTZ R40, R117, R44, -R40 ;  /* 0x0000002c75287223 */ /* 0x000fe20000010828 */
[----:B------:R-:W-:Y:S01]  /*4e90*/  FADD.FTZ R92, RZ, R92 ;  /* 0x0000005cff5c7221 */ /* 0x000fe20000010000 */
[----:B------:R-:W-:Y:S01]  /*4ea0*/  FMUL.FTZ R93, R109, R48 ;  /* 0x000000306d5d7220 */ /* 0x000fe20000410000 */
[C---:B------:R-:W-:Y:S01]  /*4eb0*/  FMUL.FTZ R41, R115.reuse, R46 ;  /* 0x0000002e73297220 */ /* 0x040fe20000410000 */
[----:B------:R-:W-:Y:S01]  /*4ec0*/  FMUL.FTZ R53, R115, R40 ;  /* 0x0000002873357220 */ /* 0x000fe20000410000 */
[-C--:B------:R-:W-:Y:S01]  /*4ed0*/  FMUL.FTZ R91, R109, R92.reuse ;  /* 0x0000005c6d5b7220 */ /* 0x080fe20000410000 */
[----:B------:R-:W-:Y:S01]  /*4ee0*/  FFMA.FTZ R93, R108, R92, R93 ;  /* 0x0000005c6c5d7223 */ /* 0x000fe2000001005d */
[C---:B------:R-:W-:Y:S01]  /*4ef0*/  FFMA.FTZ R41, R114.reuse, R40, -R41 ;  /* 0x0000002872297223 */ /* 0x040fe20000010829 */
[----:B------:R-:W-:Y:S01]  /*4f00*/  FFMA.FTZ R53, R114, R46, R53 ;  /* 0x0000002e72357223 */ /* 0x000fe20000010035 */
[----:B------:R-:W-:Y:S01]  /*4f10*/  FFMA.FTZ R48, R108, R48, -R91 ;  /* 0x000000306c307223 */ /* 0x000fe2000001085b */
[----:B------:R-:W-:Y:S01]  /*4f20*/  FADD.FTZ R46, RZ, R93 ;  /* 0x0000005dff2e7221 */ /* 0x000fe20000010000 */
[C---:B------:R-:W-:Y:S01]  /*4f30*/  FMUL.FTZ R44, R112.reuse, R41 ;  /* 0x00000029702c7220 */ /* 0x040fe20000410000 */
[-C--:B------:R-:W-:Y:S01]  /*4f40*/  FMUL.FTZ R40, R112, R53.reuse ;  /* 0x0000003570287220 */ /* 0x080fe20000410000 */
[----:B------:R-:W-:Y:S01]  /*4f50*/  FADD.FTZ R48, R48, R107 ;  /* 0x0000006b30307221 */ /* 0x000fe20000010000 */
[C---:B------:R-:W-:Y:S01]  /*4f60*/  FMUL.FTZ R92, R140.reuse, R46 ;  /* 0x0000002e8c5c7220 */ /* 0x040fe20000410000 */
[C---:B------:R-:W-:Y:S01]  /*4f70*/  FFMA.FTZ R44, R111.reuse, R53, R44 ;  /* 0x000000356f2c7223 */ /* 0x040fe2000001002c */
[----:B------:R-:W-:Y:S01]  /*4f80*/  FFMA.FTZ R40, R111, R41, -R40 ;  /* 0x000000296f287223 */ /* 0x000fe20000010828 */
[-C--:B------:R-:W-:Y:S01]  /*4f90*/  FMUL.FTZ R53, R140, R48.reuse ;  /* 0x000000308c357220 */ /* 0x080fe20000410000 */
[----:B------:R-:W-:Y:S01]  /*4fa0*/  FFMA.FTZ R41, R139, R48, -R92 ;  /* 0x000000308b297223 */ /* 0x000fe2000001085c */
[----:B------:R-:W-:Y:S01]  /*4fb0*/  FSEL R155, R9, RZ, !P0 ;  /* 0x000000ff099b7208 */ /* 0x000fe20004000000 */
[----:B0-----:R-:W-:Y:S01]  /*4fc0*/  FMUL.FTZ R145, R132, R145 ;  /* 0x0000009184917220 */ /* 0x001fe20000410000 */
[----:B------:R-:W-:Y:S01]  /*4fd0*/  FFMA.FTZ R53, R139, R46, R53 ;  /* 0x0000002e8b357223 */ /* 0x000fe20000010035 */
[----:B------:R-:W-:Y:S01]  /*4fe0*/  FADD.FTZ R46, R41, R156 ;  /* 0x0000009c292e7221 */ /* 0x000fe20000010000 */
[----:B------:R-:W-:-:S02]  /*4ff0*/  FSEL R136, R49, RZ, !P4 ;  /* 0x000000ff31887208 */ /* 0x000fc40006000000 */
[----:B------:R-:W-:Y:S01]  /*5000*/  FADD.FTZ R53, RZ, R53 ;  /* 0x00000035ff357221 */ /* 0x000fe20000010000 */
[C---:B------:R-:W-:Y:S01]  /*5010*/  FMUL.FTZ R48, R138.reuse, R46 ;  /* 0x0000002e8a307220 */ /* 0x040fe20000410000 */
[----:B------:R-:W-:Y:S02]  /*5020*/  FSEL R135, R51, 1, !P4 ;  /* 0x3f80000033877808 */ /* 0x000fe40006000000 */
[-C--:B------:R-:W-:Y:S01]  /*5030*/  FMUL.FTZ R131, R138, R53.reuse ;  /* 0x000000358a837220 */ /* 0x080fe20000410000 */
[----:B------:R-:W-:Y:S01]  /*5040*/  FFMA.FTZ R48, R137, R53, R48 ;  /* 0x0000003589307223 */ /* 0x000fe20000010030 */
[----:B------:R-:W-:Y:S01]  /*5050*/  FMUL.FTZ R41, R109, R44 ;  /* 0x0000002c6d297220 */ /* 0x000fe20000410000 */
[----:B------:R-:W-:Y:S01]  /*5060*/  FSEL R154, R8, RZ, !P4 ;  /* 0x000000ff089a7208 */ /* 0x000fe20006000000 */
[----:B------:R-:W-:Y:S01]  /*5070*/  FFMA.FTZ R46, R137, R46, -R131 ;  /* 0x0000002e892e7223 */ /* 0x000fe20000010883 */
[----:B------:R-:W-:Y:S01]  /*5080*/  FADD.FTZ R48, RZ, R48 ;  /* 0x00000030ff307221 */ /* 0x000fe20000010000 */
[-C--:B------:R-:W-:Y:S01]  /*5090*/  FFMA.FTZ R41, R108, R40.reuse, -R41 ;  /* 0x000000286c297223 */ /* 0x080fe20000010829 */
[----:B------:R-:W-:Y:S01]  /*50a0*/  FMUL.FTZ R49, R109, R40 ;  /* 0x000000286d317220 */ /* 0x000fe20000410000 */
[----:B------:R-:W-:Y:S01]  /*50b0*/  FADD.FTZ R46, R46, R155 ;  /* 0x0000009b2e2e7221 */ /* 0x000fe20000010000 */
[----:B------:R-:W-:Y:S01]  /*50c0*/  FMUL.FTZ R40, R136, R48 ;  /* 0x0000003088287220 */ /* 0x000fe20000410000 */
[----:B------:R-:W-:-:S02]  /*50d0*/  FSEL R134, R45, RZ, !P3 ;  /* 0x000000ff2d867208 */ /* 0x000fc40005800000 */
[-C--:B------:R-:W-:Y:S01]  /*50e0*/  FMUL.FTZ R53, R136, R46.reuse ;  /* 0x0000002e88357220 */ /* 0x080fe20000410000 */
[----:B------:R-:W-:Y:S01]  /*50f0*/  FFMA.FTZ R51, R135, R46, -R40 ;  /* 0x0000002e87337223 */ /* 0x000fe20000010828 */
[----:B------:R-:W-:Y:S02]  /*5100*/  FSEL R133, R47, 1, !P3 ;  /* 0x3f8000002f857808 */ /* 0x000fe40005800000 */
[----:B------:R-:W-:Y:S01]  /*5110*/  FFMA.FTZ R53, R135, R48, R53 ;  /* 0x0000003087357223 */ /* 0x000fe20000010035 */
[----:B------:R-:W-:Y:S01]  /*5120*/  FADD.FTZ R51, R51, R154 ;  /* 0x0000009a33337221 */ /* 0x000fe20000010000 */
[----:B------:R-:W-:Y:S01]  /*5130*/  FFMA.FTZ R49, R108, R44, R49 ;  /* 0x0000002c6c317223 */ /* 0x000fe20000010031 */
[----:B------:R-:W-:Y:S01]  /*5140*/  MOV R90, UR27 ;  /* 0x0000001b005a7c02 */ /* 0x000fe20008000f00 */
[----:B------:R-:W-:Y:S01]  /*5150*/  FADD.FTZ R53, RZ, R53 ;  /* 0x00000035ff357221 */ /* 0x000fe20000010000 */
[----:B------:R-:W-:Y:S01]  /*5160*/  FMUL.FTZ R46, R134, R51 ;  /* 0x00000033862e7220 */ /* 0x000fe20000410000 */
[----:B------:R-:W-:Y:S01]  /*5170*/  FMUL.FTZ R44, R140, R41 ;  /* 0x000000298c2c7220 */ /* 0x000fe20000410000 */
[----:B------:R-:W-:Y:S01]  /*5180*/  MOV R91, UR15 ;  /* 0x0000000f005b7c02 */ /* 0x000fe20008000f00 */
[-C--:B------:R-:W-:Y:S01]  /*5190*/  FMUL.FTZ R48, R134, R53.reuse ;  /* 0x0000003586307220 */ /* 0x080fe20000410000 */
[----:B------:R-:W-:Y:S01]  /*51a0*/  MOV R92, UR21 ;  /* 0x00000015005c7c02 */ /* 0x000fe20008000f00 */
[----:B------:R-:W-:Y:S01]  /*51b0*/  FFMA.FTZ R53, R133, R53, R46 ;  /* 0x0000003585357223 */ /* 0x000fe2000001002e */
[----:B------:R-:W-:Y:S01]  /*51c0*/  MOV R93, UR24 ;  /* 0x00000018005d7c02 */ /* 0x000fe20008000f00 */
[-C--:B------:R-:W-:Y:S01]  /*51d0*/  FMUL.FTZ R40, R140, R49.reuse ;  /* 0x000000318c287220 */ /* 0x080fe20000410000 */
[----:B------:R-:W-:Y:S01]  /*51e0*/  FFMA.FTZ R44, R139, R49, R44 ;  /* 0x000000318b2c7223 */ /* 0x000fe2000001002c */
[----:B------:R-:W-:Y:S01]  /*51f0*/  FSEL R153, R7, RZ, !P3 ;  /* 0x000000ff07997208 */ /* 0x000fe20005800000 */
[----:B------:R-:W-:Y:S01]  /*5200*/  FFMA.FTZ R48, R133, R51, -R48 ;  /* 0x0000003385307223 */ /* 0x000fe20000010830 */
[----:B------:R-:W-:Y:S01]  /*5210*/  FSEL R132, R42, RZ, !P6 ;  /* 0x000000ff2a847208 */ /* 0x000fe20007000000 */
[----:B------:R-:W-:Y:S01]  /*5220*/  FADD.FTZ R53, RZ, R53 ;  /* 0x00000035ff357221 */ /* 0x000fe20000010000 */
[----:B------:R-:W3:Y:S01]  /*5230*/  LDG.E.64 R90, desc[UR28][R90.64] ;  /* 0x0000001c5a5a7981 */ /* 0x000ee2000c1e1b00 */
[----:B------:R-:W-:Y:S01]  /*5240*/  FFMA.FTZ R40, R139, R41, -R40 ;  /* 0x000000298b287223 */ /* 0x000fe20000010828 */
[----:B------:R-:W-:-:S02]  /*5250*/  FMUL.FTZ R46, R138, R44 ;  /* 0x0000002c8a2e7220 */ /* 0x000fc40000410000 */
[----:B------:R-:W3:Y:S01]  /*5260*/  LDG.E.64 R92, desc[UR28][R92.64] ;  /* 0x0000001c5c5c7981 */ /* 0x000ee2000c1e1b00 */
[----:B------:R-:W-:Y:S01]  /*5270*/  FADD.FTZ R48, R48, R153 ;  /* 0x0000009930307221 */ /* 0x000fe20000010000 */
[----:B------:R-:W-:Y:S01]  /*5280*/  FSEL R131, R43, 1, !P6 ;  /* 0x3f8000002b837808 */ /* 0x000fe20007000000 */
[-C--:B------:R-:W-:Y:S01]  /*5290*/  FMUL.FTZ R42, R132, R53.reuse ;  /* 0x00000035842a7220 */ /* 0x080fe20000410000 */
[-C--:B------:R-:W-:Y:S01]  /*52a0*/  FFMA.FTZ R46, R137, R40.reuse, -R46 ;  /* 0x00000028892e7223 */ /* 0x080fe2000001082e */
[----:B------:R-:W-:Y:S01]  /*52b0*/  FMUL.FTZ R40, R138, R40 ;  /* 0x000000288a287220 */ /* 0x000fe20000410000 */
[-C--:B------:R-:W-:Y:S01]  /*52c0*/  FMUL.FTZ R50, R132, R48.reuse ;  /* 0x0000003084327220 */ /* 0x080fe20000410000 */
[----:B------:R-:W-:Y:S01]  /*52d0*/  FSEL R152, R6, RZ, !P6 ;  /* 0x000000ff06987208 */ /* 0x000fe20007000000 */
[----:B------:R-:W-:Y:S01]  /*52e0*/  FFMA.FTZ R41, R131, R48, -R42 ;  /* 0x0000003083297223 */ /* 0x000fe2000001082a */
[----:B------:R-:W-:Y:S01]  /*52f0*/  FFMA.FTZ R40, R137, R44, R40 ;  /* 0x0000002c89287223 */ /* 0x000fe20000010028 */
[----:B------:R-:W-:Y:S01]  /*5300*/  FFMA.FTZ R50, R131, R53, R50 ;  /* 0x0000003583327223 */ /* 0x000fe20000010032 */
[----:B------:R-:W-:Y:S01]  /*5310*/  FSEL R141, R52, RZ, !P5 ;  /* 0x000000ff348d7208 */ /* 0x000fe20006800000 */
[----:B------:R-:W-:Y:S01]  /*5320*/  FADD.FTZ R43, R41, R152 ;  /* 0x00000098292b7221 */ /* 0x000fe20000010000 */
[----:B------:R-:W-:Y:S01]  /*5330*/  FSEL R142, R55, 1, !P5 ;  /* 0x3f800000378e7808 */ /* 0x000fe20006800000 */
[C---:B------:R-:W-:Y:S01]  /*5340*/  FMUL.FTZ R42, R136.reuse, R40 ;  /* 0x00000028882a7220 */ /* 0x040fe20000410000 */
[----:B------:R-:W-:Y:S01]  /*5350*/  FADD.FTZ R50, RZ, R50 ;  /* 0x00000032ff327221 */ /* 0x000fe20000010000 */
[-C--:B------:R-:W-:Y:S01]  /*5360*/  FMUL.FTZ R45, R141, R43.reuse ;  /* 0x0000002b8d2d7220 */ /* 0x080fe20000410000 */
[-C--:B------:R-:W-:Y:S01]  /*5370*/  FMUL.FTZ R41, R136, R46.reuse ;  /* 0x0000002e88297220 */ /* 0x080fe20000410000 */
[----:B------:R-:W-:Y:S01]  /*5380*/  FFMA.FTZ R42, R135, R46, -R42 ;  /* 0x0000002e872a7223 */ /* 0x000fe2000001082a */
[-C--:B------:R-:W-:Y:S01]  /*5390*/  FMUL.FTZ R44, R141, R50.reuse ;  /* 0x000000328d2c7220 */ /* 0x080fe20000410000 */
[----:B------:R-:W-:Y:S01]  /*53a0*/  FFMA.FTZ R45, R142, R50, R45 ;  /* 0x000000328e2d7223 */ /* 0x000fe2000001002d */
[----:B------:R-:W-:Y:S01]  /*53b0*/  FFMA.FTZ R41, R135, R40, R41 ;  /* 0x0000002887297223 */ /* 0x000fe20000010029 */
[----:B------:R-:W-:Y:S01]  /*53c0*/  FSEL R143, R5, RZ, !P5 ;  /* 0x000000ff058f7208 */ /* 0x000fe20006800000 */
[----:B------:R-:W-:Y:S01]  /*53d0*/  FMUL.FTZ R40, R134, R42 ;  /* 0x0000002a86287220 */ /* 0x000fe20000410000 */
[----:B------:R-:W-:Y:S01]  /*53e0*/  FFMA.FTZ R44, R142, R43, -R44 ;  /* 0x0000002b8e2c7223 */ /* 0x000fe2000001082c */
[----:B------:R-:W-:Y:S01]  /*53f0*/  FSEL R144, R144, RZ, !P2 ;  /* 0x000000ff90907208 */ /* 0x000fe20005000000 */
[----:B------:R-:W-:Y:S01]  /*5400*/  FADD.FTZ R45, RZ, R45 ;  /* 0x0000002dff2d7221 */ /* 0x000fe20000010000 */
[-C--:B------:R-:W-:Y:S01]  /*5410*/  FFMA.FTZ R43, R133, R41.reuse, R40 ;  /* 0x00000029852b7223 */ /* 0x080fe20000010028 */
[----:B------:R-:W-:Y:S01]  /*5420*/  FADD.FTZ R44, R44, R143 ;  /* 0x0000008f2c2c7221 */ /* 0x000fe20000010000 */
[----:B------:R-:W-:Y:S01]  /*5430*/  FSEL R145, R145, 1, !P2 ;  /* 0x3f80000091917808 */ /* 0x000fe20005000000 */
[----:B------:R-:W-:Y:S01]  /*5440*/  FMUL.FTZ R40, R134, R41 ;  /* 0x0000002986287220 */ /* 0x000fe20000410000 */
[C---:B------:R-:W-:Y:S01]  /*5450*/  FMUL.FTZ R46, R144.reuse, R45 ;  /* 0x0000002d902e7220 */ /* 0x040fe20000410000 */
[----:B------:R-:W-:Y:S01]  /*5460*/  FMUL.FTZ R48, R144, R44 ;  /* 0x0000002c90307220 */ /* 0x000fe20000410000 */
[----:B------:R-:W-:Y:S01]  /*5470*/  FSEL R146, R4, RZ, !P2 ;  /* 0x000000ff04927208 */ /* 0x000fe20005000000 */
[----:B------:R-:W-:Y:S01]  /*5480*/  FFMA.FTZ R40, R133, R42, -R40 ;  /* 0x0000002a85287223 */ /* 0x000fe20000010828 */
[C---:B------:R-:W-:Y:S01]  /*5490*/  FFMA.FTZ R41, R145.reuse, R44, -R46 ;  /* 0x0000002c91297223 */ /* 0x040fe2000001082e */
[C---:B------:R-:W-:Y:S01]  /*54a0*/  FMUL.FTZ R42, R132.reuse, R43 ;  /* 0x0000002b842a7220 */ /* 0x040fe20000410000 */
[----:B------:R-:W-:Y:S01]  /*54b0*/  FFMA.FTZ R48, R145, R45, R48 ;  /* 0x0000002d91307223 */ /* 0x000fe20000010030 */
[----:B------:R-:W-:Y:S01]  /*54c0*/  FSEL R147, R147, RZ, !P1 ;  /* 0x000000ff93937208 */ /* 0x000fe20004800000 */
[----:B------:R-:W-:Y:S01]  /*54d0*/  FADD.FTZ R44, R41, R146 ;  /* 0x00000092292c7221 */ /* 0x000fe20000010000 */
[-C--:B------:R-:W-:Y:S01]  /*54e0*/  FFMA.FTZ R42, R131, R40.reuse, -R42 ;  /* 0x00000028832a7223 */ /* 0x080fe2000001082a */
[----:B------:R-:W-:Y:S01]  /*54f0*/  FMUL.FTZ R40, R132, R40 ;  /* 0x0000002884287220 */ /* 0x000fe20000410000 */
[----:B------:R-:W-:Y:S01]  /*5500*/  FADD.FTZ R48, RZ, R48 ;  /* 0x00000030ff307221 */ /* 0x000fe20000010000 */
[----:B------:R-:W-:Y:S01]  /*5510*/  FSEL R148, R148, 1, !P1 ;  /* 0x3f80000094947808 */ /* 0x000fe20004800000 */
[----:B------:R-:W-:Y:S01]  /*5520*/  FMUL.FTZ R45, R147, R44 ;  /* 0x0000002c932d7220 */ /* 0x000fe20000410000 */
[----:B------:R-:W-:Y:S01]  /*5530*/  FFMA.FTZ R40, R131, R43, R40 ;  /* 0x0000002b83287223 */ /* 0x000fe20000010028 */
[----:B------:R-:W-:Y:S01]  /*5540*/  FMUL.FTZ R43, R147, R48 ;  /* 0x00000030932b7220 */ /* 0x000fe20000410000 */
[C---:B------:R-:W-:Y:S01]  /*5550*/  FMUL.FTZ R41, R141.reuse, R42 ;  /* 0x0000002a8d297220 */ /* 0x040fe20000410000 */
[----:B------:R-:W-:Y:S01]  /*5560*/  FFMA.FTZ R45, R148, R48, R45 ;  /* 0x00000030942d7223 */ /* 0x000fe2000001002d */
[----:B------:R-:W-:Y:S01]  /*5570*/  FSEL R149, R2, RZ, !P1 ;  /* 0x000000ff02957208 */ /* 0x000fe20004800000 */
[----:B------:R-:W-:Y:S01]  /*5580*/  FFMA.FTZ R44, R148, R44, -R43 ;  /* 0x0000002c942c7223 */ /* 0x000fe2000001082b */
[-C--:B------:R-:W-:Y:S01]  /*5590*/  FFMA.FTZ R43, R142, R40.reuse, R41 ;  /* 0x000000288e2b7223 */ /* 0x080fe20000010029 */
[----:B------:R-:W-:Y:S01]  /*55a0*/  FADD.FTZ R158, RZ, R45 ;  /* 0x0000002dff9e7221 */ /* 0x000fe20000010000 */
[----:B------:R-:W-:Y:S01]  /*55b0*/  FMUL.FTZ R41, R141, R40 ;  /* 0x000000288d297220 */ /* 0x000fe20000410000 */
[----:B------:R-:W-:Y:S01]  /*55c0*/  FADD.FTZ R157, R44, R149 ;  /* 0x000000952c9d7221 */ /* 0x000fe20000010000 */
[----:B------:R-:W-:Y:S01]  /*55d0*/  FMUL.FTZ R40, R144, R43 ;  /* 0x0000002b90287220 */ /* 0x000fe20000410000 */
[C---:B------:R-:W-:Y:S01]  /*55e0*/  ISETP.GE.AND P0, PT, R103.reuse, 0x1, PT ;  /* 0x000000016700780c */ /* 0x040fe20003f06270 */
[----:B------:R-:W-:Y:S01]  /*55f0*/  FFMA.FTZ R41, R142, R42, -R41 ;  /* 0x0000002a8e297223 */ /* 0x000fe20000010829 */
[----:B------:R-:W0:Y:S01]  /*5600*/  SHFL.UP PT, R45, R158, 0x1, RZ ;  /* 0x042000009e2d7989 */ /* 0x000e2200000e00ff */
[----:B------:R-:W1:Y:S01]  /*5610*/  S2UR UR11, SR_CgaCtaId ;  /* 0x00000000000b79c3 */ /* 0x000e620000008800 */
[----:B------:R-:W-:Y:S01]  /*5620*/  ISETP.NE.AND P1, PT, R103, 0x1f, PT ;  /* 0x0000001f6700780c */ /* 0x000fe20003f25270 */
[-C--:B------:R-:W-:Y:S01]  /*5630*/  FFMA.FTZ R40, R145, R41.reuse, -R40 ;  /* 0x0000002991287223 */ /* 0x080fe20000010828 */
[----:B------:R-:W-:Y:S01]  /*5640*/  FMUL.FTZ R42, R144, R41 ;  /* 0x00000029902a7220 */ /* 0x000fe20000410000 */
[----:B------:R-:W4:Y:S01]  /*5650*/  SHFL.UP PT, R44, R157, 0x1, RZ ;  /* 0x042000009d2c7989 */ /* 0x000f2200000e00ff */
[----:B------:R-:W-:Y:S01]  /*5660*/  UMOV UR26, 0x400 ;  /* 0x00000400001a7882 */ /* 0x000fe20000000000 */
[----:B------:R-:W-:Y:S01]  /*5670*/  FMUL.FTZ R41, R147, R40 ;  /* 0x0000002893297220 */ /* 0x000fe20000410000 */
[----:B------:R-:W-:Y:S01]  /*5680*/  FFMA.FTZ R42, R145, R43, R42 ;  /* 0x0000002b912a7223 */ /* 0x000fe2000001002a */
[----:B------:R-:W-:Y:S03]  /*5690*/  BSSY.RECONVERGENT B0, `(.L_x_33) ;  /* 0x00000b7000007945 */ /* 0x000fe60003800200 */
[-C--:B------:R-:W-:Y:S01]  /*56a0*/  FFMA.FTZ R160, R148, R42.reuse, R41 ;  /* 0x0000002a94a07223 */ /* 0x080fe20000010029 */
[----:B------:R-:W-:-:S04]  /*56b0*/  FMUL.FTZ R159, R147, R42 ;  /* 0x0000002a939f7220 */ /* 0x000fc80000410000 */
[----:B------:R-:W-:Y:S01]  /*56c0*/  FFMA.FTZ R159, R148, R40, -R159 ;  /* 0x00000028949f7223 */ /* 0x000fe2000001089f */
[----:B------:R-:W5:Y:S04]  /*56d0*/  SHFL.UP PT, R41, R160, 0x1, RZ ;  /* 0x04200000a0297989 */ /* 0x000f6800000e00ff */
[----:B------:R-:W2:Y:S01]  /*56e0*/  SHFL.UP PT, R40, R159, 0x1, RZ ;  /* 0x042000009f287989 */ /* 0x000ea200000e00ff */
[CC--:B0-----:R-:W-:Y:S01]  /*56f0*/  FMUL.FTZ R43, R159.reuse, R45.reuse ;  /* 0x0000002d9f2b7220 */ /* 0x0c1fe20000410000 */
[C---:B------:R-:W-:Y:S01]  /*5700*/  FMUL.FTZ R42, R160.reuse, R45 ;  /* 0x0000002da02a7220 */ /* 0x040fe20000410000 */
[----:B-1----:R-:W-:Y:S02]  /*5710*/  ULEA UR26, UR11, UR26, 0x18 ;  /* 0x0000001a0b1a7291 */ /* 0x002fe4000f8ec0ff */
[-C--:B----4-:R-:W-:Y:S01]  /*5720*/  FFMA.FTZ R43, R160, R44.reuse, R43 ;  /* 0x0000002ca02b7223 */ /* 0x090fe2000001002b */
[----:B------:R-:W-:-:S03]  /*5730*/  FFMA.FTZ R42, R159, R44, -R42 ;  /* 0x0000002c9f2a7223 */ /* 0x000fc6000001082a */
[----:B------:R-:W-:Y:S01]  /*5740*/  @!P1 LEA R163, R104, UR26, 0x4 ;  /* 0x0000001a68a39c11 */ /* 0x000fe2000f8e20ff */
[----:B------:R-:W-:Y:S01]  /*5750*/  @P0 FADD.FTZ R158, R158, R43 ;  /* 0x0000002b9e9e0221 */ /* 0x000fe20000010000 */
[----:B------:R-:W-:-:S04]  /*5760*/  @P0 FADD.FTZ R157, R157, R42 ;  /* 0x0000002a9d9d0221 */ /* 0x000fc80000010000 */
[----:B------:R-:W0:Y:S04]  /*5770*/  SHFL.UP PT, R45, R158, 0x2, RZ ;  /* 0x044000009e2d7989 */ /* 0x000e2800000e00ff */
[----:B------:R-:W1:Y:S01]  /*5780*/  SHFL.UP PT, R44, R157, 0x2, RZ ;  /* 0x044000009d2c7989 */ /* 0x000e6200000e00ff */
[-C--:B-----5:R-:W-:Y:S01]  /*5790*/  FMUL.FTZ R43, R159, R41.reuse ;  /* 0x000000299f2b7220 */ /* 0x0a0fe20000410000 */
[----:B------:R-:W-:-:S03]  /*57a0*/  FMUL.FTZ R42, R160, R41 ;  /* 0x00000029a02a7220 */ /* 0x000fc60000410000 */
[-C--:B--2---:R-:W-:Y:S01]  /*57b0*/  @P0 FFMA.FTZ R160, R160, R40.reuse, R43 ;  /* 0x00000028a0a00223 */ /* 0x084fe2000001002b */
[----:B------:R-:W-:Y:S01]  /*57c0*/  @P0 FFMA.FTZ R159, R159, R40, -R42 ;  /* 0x000000289f9f0223 */ /* 0x000fe2000001082a */
[----:B------:R-:W-:-:S03]  /*57d0*/  ISETP.GE.AND P0, PT, R103, 0x2, PT ;  /* 0x000000026700780c */ /* 0x000fc60003f06270 */
[----:B------:R-:W2:Y:S04]  /*57e0*/  SHFL.UP PT, R41, R160, 0x2, RZ ;  /* 0x04400000a0297989 */ /* 0x000ea800000e00ff */
[----:B------:R-:W4:Y:S01]  /*57f0*/  SHFL.UP PT, R40, R159, 0x2, RZ ;  /* 0x044000009f287989 */ /* 0x000f2200000e00ff */
[-C--:B0-----:R-:W-:Y:S01]  /*5800*/  FMUL.FTZ R43, R159, R45.reuse ;  /* 0x0000002d9f2b7220 */ /* 0x081fe20000410000 */
[----:B------:R-:W-:-:S03]  /*5810*/  FMUL.FTZ R42, R160, R45 ;  /* 0x0000002da02a7220 */ /* 0x000fc60000410000 */
[-C--:B-1----:R-:W-:Y:S01]  /*5820*/  FFMA.FTZ R43, R160, R44.reuse, R43 ;  /* 0x0000002ca02b7223 */ /* 0x082fe2000001002b */
[----:B------:R-:W-:-:S03]  /*5830*/  FFMA.FTZ R42, R159, R44, -R42 ;  /* 0x0000002c9f2a7223 */ /* 0x000fc6000001082a */
[----:B------:R-:W-:Y:S01]  /*5840*/  @P0 FADD.FTZ R158, R158, R43 ;  /* 0x0000002b9e9e0221 */ /* 0x000fe20000010000 */
[----:B------:R-:W-:-:S04]  /*5850*/  @P0 FADD.FTZ R157, R157, R42 ;  /* 0x0000002a9d9d0221 */ /* 0x000fc80000010000 */
[----:B------:R-:W0:Y:S01]  /*5860*/  SHFL.UP PT, R45, R158, 0x4, RZ ;  /* 0x048000009e2d7989 */ /* 0x000e2200000e00ff */
[CC--:B--2---:R-:W-:Y:S01]  /*5870*/  FMUL.FTZ R43, R159.reuse, R41.reuse ;  /* 0x000000299f2b7220 */ /* 0x0c4fe20000410000 */
[C---:B------:R-:W-:Y:S02]  /*5880*/  FMUL.FTZ R42, R160.reuse, R41 ;  /* 0x00000029a02a7220 */ /* 0x040fe40000410000 */
[----:B------:R-:W1:Y:S01]  /*5890*/  SHFL.UP PT, R44, R157, 0x4, RZ ;  /* 0x048000009d2c7989 */ /* 0x000e6200000e00ff */
[-C--:B----4-:R-:W-:Y:S01]  /*58a0*/  @P0 FFMA.FTZ R160, R160, R40.reuse, R43 ;  /* 0x00000028a0a00223 */ /* 0x090fe2000001002b */
        /* <DEDUP_REMOVED lines=9> */
[----:B------:R-:W-:Y:S01]  /*5940*/  @P0 FADD.FTZ R157, R157, R42 ;  /* 0x0000002a9d9d0221 */ /* 0x000fe20000010000 */
[CC--:B--2---:R-:W-:Y:S01]  /*5950*/  FMUL.FTZ R43, R159.reuse, R41.reuse ;  /* 0x000000299f2b7220 */ /* 0x0c4fe20000410000 */
[C---:B------:R-:W-:Y:S02]  /*5960*/  FMUL.FTZ R42, R160.reuse, R41 ;  /* 0x00000029a02a7220 */ /* 0x040fe40000410000 */
[----:B------:R-:W0:Y:S01]  /*5970*/  SHFL.UP PT, R44, R158, 0x8, RZ ;  /* 0x050000009e2c7989 */ /* 0x000e2200000e00ff */
[-C--:B----4-:R-:W-:Y:S01]  /*5980*/  @P0 FFMA.FTZ R160, R160, R40.reuse, R43 ;  /* 0x00000028a0a00223 */ /* 0x090fe2000001002b */
[----:B------:R-:W-:Y:S01]  /*5990*/  @P0 FFMA.FTZ R159, R159, R40, -R42 ;  /* 0x000000289f9f0223 */ /* 0x000fe2000001082a */
[----:B------:R-:W-:Y:S01]  /*59a0*/  ISETP.GE.AND P0, PT, R103, 0x8, PT ;  /* 0x000000086700780c */ /* 0x000fe20003f06270 */
[----:B------:R-:W1:Y:S04]  /*59b0*/  SHFL.UP PT, R43, R157, 0x8, RZ ;  /* 0x050000009d2b7989 */ /* 0x000e6800000e00ff */
[----:B------:R-:W2:Y:S04]  /*59c0*/  SHFL.UP PT, R41, R160, 0x8, RZ ;  /* 0x05000000a0297989 */ /* 0x000ea800000e00ff */
[----:B------:R-:W4:Y:S01]  /*59d0*/  SHFL.UP PT, R40, R159, 0x8, RZ ;  /* 0x050000009f287989 */ /* 0x000f2200000e00ff */
[-C--:B0-----:R-:W-:Y:S01]  /*59e0*/  FMUL.FTZ R45, R159, R44.reuse ;  /* 0x0000002c9f2d7220 */ /* 0x081fe20000410000 */
[----:B------:R-:W-:-:S03]  /*59f0*/  FMUL.FTZ R44, R160, R44 ;  /* 0x0000002ca02c7220 */ /* 0x000fc60000410000 */
[CC--:B-1----:R-:W-:Y:S01]  /*5a00*/  FFMA.FTZ R47, R160.reuse, R43.reuse, R45 ;  /* 0x0000002ba02f7223 */ /* 0x0c2fe2000001002d */
[C---:B------:R-:W-:Y:S01]  /*5a10*/  FFMA.FTZ R44, R159.reuse, R43, -R44 ;  /* 0x0000002b9f2c7223 */ /* 0x040fe2000001082c */
[-C--:B--2---:R-:W-:Y:S01]  /*5a20*/  FMUL.FTZ R45, R159, R41.reuse ;  /* 0x000000299f2d7220 */ /* 0x084fe20000410000 */
[----:B------:R-:W-:Y:S01]  /*5a30*/  FMUL.FTZ R42, R160, R41 ;  /* 0x00000029a02a7220 */ /* 0x000fe20000410000 */
[----:B------:R-:W-:Y:S01]  /*5a40*/  @P0 FADD.FTZ R158, R158, R47 ;  /* 0x0000002f9e9e0221 */ /* 0x000fe20000010000 */
[----:B------:R-:W-:Y:S01]  /*5a50*/  @P0 FADD.FTZ R157, R157, R44 ;  /* 0x0000002c9d9d0221 */ /* 0x000fe20000010000 */
[-C--:B----4-:R-:W-:Y:S01]  /*5a60*/  @P0 FFMA.FTZ R160, R160, R40.reuse, R45 ;  /* 0x00000028a0a00223 */ /* 0x090fe2000001002d */
[----:B------:R-:W-:Y:S01]  /*5a70*/  @P0 FFMA.FTZ R159, R159, R40, -R42 ;  /* 0x000000289f9f0223 */ /* 0x000fe2000001082a */
[----:B------:R-:W-:Y:S01]  /*5a80*/  LOP3.LUT P0, RZ, R106, 0x1f, RZ, 0xc0, !PT ;  /* 0x0000001f6aff7812 */ /* 0x000fe2000780c0ff */
[----:B------:R-:W0:Y:S03]  /*5a90*/  SHFL.UP PT, R43, R158, 0x10, RZ ;  /* 0x060000009e2b7989 */ /* 0x000e2600000e00ff */
[----:B------:R-:W-:Y:S01]  /*5aa0*/  ISETP.EQ.OR P0, PT, RZ, UR6, P0 ;  /* 0x00000006ff007c0c */ /* 0x000fe20008702670 */
[----:B------:R-:W1:Y:S04]  /*5ab0*/  SHFL.UP PT, R40, R160, 0x10, RZ ;  /* 0x06000000a0287989 */ /* 0x000e6800000e00ff */
[----:B------:R-:W2:Y:S04]  /*5ac0*/  SHFL.UP PT, R53, R159, 0x10, RZ ;  /* 0x060000009f357989 */ /* 0x000ea800000e00ff */
[----:B------:R-:W4:Y:S01]  /*5ad0*/  SHFL.UP PT, R41, R157, 0x10, RZ ;  /* 0x060000009d297989 */ /* 0x000f2200000e00ff */
[CC--:B0-----:R-:W-:Y:S01]  /*5ae0*/  FMUL.FTZ R42, R160.reuse, R43.reuse ;  /* 0x0000002ba02a7220 */ /* 0x0c1fe20000410000 */
[C---:B------:R-:W-:Y:S01]  /*5af0*/  FMUL.FTZ R43, R159.reuse, R43 ;  /* 0x0000002b9f2b7220 */ /* 0x040fe20000410000 */
[-C--:B-1----:R-:W-:Y:S01]  /*5b00*/  FMUL.FTZ R52, R160, R40.reuse ;  /* 0x00000028a0347220 */ /* 0x082fe20000410000 */
[----:B------:R-:W-:-:S03]  /*5b10*/  FMUL.FTZ R40, R159, R40 ;  /* 0x000000289f287220 */ /* 0x000fc60000410000 */
[CC--:B--2---:R-:W-:Y:S01]  /*5b20*/  FFMA.FTZ R52, R159.reuse, R53.reuse, -R52 ;  /* 0x000000359f347223 */ /* 0x0c4fe20000010834 */
[C---:B------:R-:W-:Y:S01]  /*5b30*/  FFMA.FTZ R53, R160.reuse, R53, R40 ;  /* 0x00000035a0357223 */ /* 0x040fe20000010028 */
[----:B------:R-:W-:Y:S02]  /*5b40*/  HFMA2 R40, -RZ, RZ, 1.875, 0 ;  /* 0x3f800000ff287431 */ /* 0x000fe400000001ff */
[-C--:B----4-:R-:W-:Y:S01]  /*5b50*/  FFMA.FTZ R54, R159, R41.reuse, -R42 ;  /* 0x000000299f367223 */ /* 0x090fe2000001082a */
[----:B------:R-:W-:Y:S01]  /*5b60*/  FFMA.FTZ R55, R160, R41, R43 ;  /* 0x00000029a0377223 */ /* 0x000fe2000001002b */
[----:B------:R-:W-:Y:S02]  /*5b70*/  CS2R R42, SRZ ;  /* 0x00000000002a7805 */ /* 0x000fe4000001ff00 */
[----:B------:R-:W-:Y:S01]  /*5b80*/  MOV R41, RZ ;  /* 0x000000ff00297202 */ /* 0x000fe20000000f00 */
[----:B------:R-:W-:Y:S01]  /*5b90*/  FADD.FTZ R54, R157, R54 ;  /* 0x000000369d367221 */ /* 0x000fe20000010000 */
[----:B------:R-:W-:-:S04]  /*5ba0*/  FADD.FTZ R55, R158, R55 ;  /* 0x000000379e377221 */ /* 0x000fc80000010000 */
[----:B------:R-:W-:Y:S01]  /*5bb0*/  @!P0 LDS.128 R40, [UR9] ;  /* 0x00000009ff288984 */ /* 0x000fe20008000c00 */
[----:B------:R-:W-:-:S03]  /*5bc0*/  ISETP.GE.AND P0, PT, R103, 0x10, PT ;  /* 0x000000106700780c */ /* 0x000fc60003f06270 */
[----:B------:R-:W-:Y:S01]  /*5bd0*/  @!P1 STS.128 [R163+0x1090], R52 ;  /* 0x00109034a3009388 */ /* 0x000fe20000000c00 */
[----:B------:R-:W-:Y:S01]  /*5be0*/  BAR.SYNC.DEFER_BLOCKING 0x0 ;  /* 0x0000000000007b1d */ /* 0x000fe20000010000 */
[----:B------:R-:W-:-:S05]  /*5bf0*/  ISETP.GE.U32.AND P1, PT, R106, 0x20, PT ;  /* 0x000000206a00780c */ /* 0x000fca0003f26070 */
[----:B------:R-:W0:Y:S04]  /*5c00*/  LDS.128 R44, [UR26+0x1090] ;  /* 0x0010901aff2c7984 */ /* 0x000e280008000c00 */
[----:B------:R-:W1:Y:S01]  /*5c10*/  LDS.128 R48, [UR26+0x10a0] ;  /* 0x0010a01aff307984 */ /* 0x000e620008000c00 */
[CC--:B---3--:R-:W-:Y:S01]  /*5c20*/  FMUL.FTZ R161, R91.reuse, R93.reuse ;  /* 0x0000005d5ba17220 */ /* 0x0c8fe20000410000 */
[----:B------:R-:W-:Y:S01]  /*5c30*/  FMUL.FTZ R162, R90, R93 ;  /* 0x0000005d5aa27220 */ /* 0x000fe20000410000 */
[----:B------:R-:W-:Y:S02]  /*5c40*/  FSEL R93, R158, R55, !P0 ;  /* 0x000000379e5d7208 */ /* 0x000fe40004000000 */
[-C--:B------:R-:W-:Y:S01]  /*5c50*/  FFMA.FTZ R161, R90, R92.reuse, -R161 ;  /* 0x0000005c5aa17223 */ /* 0x080fe200000108a1 */
[----:B------:R-:W-:Y:S01]  /*5c60*/  FFMA.FTZ R162, R91, R92, R162 ;  /* 0x0000005c5ba27223 */ /* 0x000fe200000100a2 */
[----:B------:R-:W-:-:S02]  /*5c70*/  FSEL R90, R159, R52, !P0 ;  /* 0x000000349f5a7208 */ /* 0x000fc40004000000 */
[----:B------:R-:W-:Y:S01]  /*5c80*/  FSEL R91, R160, R53, !P0 ;  /* 0x00000035a05b7208 */ /* 0x000fe20004000000 */
[----:B------:R-:W-:Y:S01]  /*5c90*/  SHFL.UP PT, R93, R93, 0x1, RZ ;  /* 0x042000005d5d7989 */ /* 0x000fe200000e00ff */
[----:B------:R-:W-:Y:S02]  /*5ca0*/  FSEL R92, R157, R54, !P0 ;  /* 0x000000369d5c7208 */ /* 0x000fe40004000000 */
[----:B------:R-:W-:Y:S01]  /*5cb0*/  ISETP.NE.AND P0, PT, R104, 0x1, PT ;  /* 0x000000016800780c */ /* 0x000fe20003f05270 */
[----:B------:R-:W2:Y:S01]  /*5cc0*/  LDS.128 R52, [UR26+0x10b0] ;  /* 0x0010b01aff347984 */ /* 0x000ea20008000c00 */
[----:B------:R-:W-:Y:S02]  /*5cd0*/  R2UR UR31, R161 ;  /* 0x00000000a11f72ca */ /* 0x000fe400000e0000 */
[----:B------:R-:W-:Y:S01]  /*5ce0*/  R2UR UR37, R162 ;  /* 0x00000000a22572ca */ /* 0x000fe200000e0000 */
[----:B------:R-:W-:Y:S04]  /*5cf0*/  SHFL.UP PT, R90, R90, 0x1, RZ ;  /* 0x042000005a5a7989 */ /* 0x000fe800000e00ff */
[----:B------:R-:W-:Y:S04]  /*5d00*/  SHFL.UP PT, R91, R91, 0x1, RZ ;  /* 0x042000005b5b7989 */ /* 0x000fe800000e00ff */
[----:B------:R-:W-:Y:S01]  /*5d10*/  SHFL.UP PT, R92, R92, 0x1, RZ ;  /* 0x042000005c5c7989 */ /* 0x000fe200000e00ff */
[----:B0-----:R-:W-:-:S02]  /*5d20*/  FSEL R158, R44, R3, !P0 ;  /* 0x000000032c9e7208 */ /* 0x001fc40004000000 */
[C---:B------:R-:W-:Y:S01]  /*5d30*/  FSEL R0, R45.reuse, R0, !P0 ;  /* 0x000000002d007208 */ /* 0x040fe20004000000 */
[CC--:B-1----:R-:W-:Y:S01]  /*5d40*/  FMUL.FTZ R157, R45.reuse, R49.reuse ;  /* 0x000000312d9d7220 */ /* 0x0c2fe20000410000 */
[----:B------:R-:W-:Y:S01]  /*5d50*/  FMUL.FTZ R160, R44, R49 ;  /* 0x000000312ca07220 */ /* 0x000fe20000410000 */
[----:B------:R-:W-:Y:S02]  /*5d60*/  FSEL R151, R46, R151, !P0 ;  /* 0x000000972e977208 */ /* 0x000fe40004000000 */
[-C--:B------:R-:W-:Y:S01]  /*5d70*/  FFMA.FTZ R157, R44, R48.reuse, -R157 ;  /* 0x000000302c9d7223 */ /* 0x080fe2000001089d */
[----:B------:R-:W-:Y:S01]  /*5d80*/  FFMA.FTZ R3, R45, R48, R160 ;  /* 0x000000302d037223 */ /* 0x000fe200000100a0 */
[CC--:B------:R-:W-:Y:S01]  /*5d90*/  FMUL.FTZ R45, R47.reuse, R49.reuse ;  /* 0x000000312f2d7220 */ /* 0x0c0fe20000410000 */
[C---:B------:R-:W-:Y:S01]  /*5da0*/  FMUL.FTZ R44, R46.reuse, R49 ;  /* 0x000000312e2c7220 */ /* 0x040fe20000410000 */
[C---:B------:R-:W-:Y:S02]  /*5db0*/  FSEL R150, R47.reuse, R150, !P0 ;  /* 0x000000962f967208 */ /* 0x040fe40004000000 */
[-C--:B------:R-:W-:Y:S01]  /*5dc0*/  FFMA.FTZ R49, R46, R48.reuse, -R45 ;  /* 0x000000302e317223 */ /* 0x080fe2000001082d */
[----:B------:R-:W-:Y:S01]  /*5dd0*/  FFMA.FTZ R48, R47, R48, R44 ;  /* 0x000000302f307223 */ /* 0x000fe2000001002c */
[----:B------:R-:W-:Y:S01]  /*5de0*/  ISETP.NE.AND P0, PT, R104, 0x2, PT ;  /* 0x000000026800780c */ /* 0x000fe20003f05270 */
[----:B------:R-:W0:Y:S01]  /*5df0*/  LDS.128 R44, [UR26+0x10c0] ;  /* 0x0010c01aff2c7984 */ /* 0x000e220008000c00 */
[----:B------:R-:W-:Y:S01]  /*5e00*/  FADD.FTZ R50, R50, R49 ;  /* 0x0000003132327221 */ /* 0x000fe20000010000 */
[----:B------:R-:W-:Y:S01]  /*5e10*/  FADD.FTZ R51, R51, R48 ;  /* 0x0000003033337221 */ /* 0x000fe20000010000 */
[----:B------:R-:W-:-:S02]  /*5e20*/  FSEL R49, R3, R0, !P0 ;  /* 0x0000000003317208 */ /* 0x000fc40004000000 */
[----:B------:R-:W-:Y:S02]  /*5e30*/  FSEL R158, R157, R158, !P0 ;  /* 0x0000009e9d9e7208 */ /* 0x000fe40004000000 */
[C---:B------:R-:W-:Y:S02]  /*5e40*/  FSEL R151, R50.reuse, R151, !P0 ;  /* 0x0000009732977208 */ /* 0x040fe40004000000 */
[----:B------:R-:W-:Y:S01]  /*5e50*/  FSEL R150, R51, R150, !P0 ;  /* 0x0000009633967208 */ /* 0x000fe20004000000 */
[-C--:B--2---:R-:W-:Y:S01]  /*5e60*/  FMUL.FTZ R48, R3, R53.reuse ;  /* 0x0000003503307220 */ /* 0x084fe20000410000 */
[CC--:B------:R-:W-:Y:S01]  /*5e70*/  FMUL.FTZ R160, R157.reuse, R53.reuse ;  /* 0x000000359da07220 */ /* 0x0c0fe20000410000 */
[-C--:B------:R-:W-:Y:S01]  /*5e80*/  FMUL.FTZ R0, R50, R53.reuse ;  /* 0x0000003532007220 */ /* 0x080fe20000410000 */
[----:B------:R-:W-:Y:S01]  /*5e90*/  ISETP.NE.AND P0, PT, R104, 0x3, PT ;  /* 0x000000036800780c */ /* 0x000fe20003f05270 */
[-C--:B------:R-:W-:Y:S01]  /*5ea0*/  FFMA.FTZ R157, R157, R52.reuse, -R48 ;  /* 0x000000349d9d7223 */ /* 0x080fe20000010830 */
[-C--:B------:R-:W-:Y:S01]  /*5eb0*/  FFMA.FTZ R48, R3, R52.reuse, R160 ;  /* 0x0000003403307223 */ /* 0x080fe200000100a0 */
[C---:B------:R-:W-:Y:S01]  /*5ec0*/  FMUL.FTZ R3, R51.reuse, R53 ;  /* 0x0000003533037220 */ /* 0x040fe20000410000 */
[----:B------:R-:W-:-:S03]  /*5ed0*/  FFMA.FTZ R0, R51, R52, R0 ;  /* 0x0000003433007223 */ /* 0x000fc60000010000 */
[----:B------:R-:W-:Y:S01]  /*5ee0*/  FFMA.FTZ R3, R50, R52, -R3 ;  /* 0x0000003432037223 */ /* 0x000fe20000010803 */
[----:B------:R-:W-:-:S03]  /*5ef0*/  FADD.FTZ R55, R55, R0 ;  /* 0x0000000037377221 */ /* 0x000fc60000010000 */
[----:B------:R-:W-:Y:S01]  /*5f00*/  FADD.FTZ R54, R54, R3 ;  /* 0x0000000336367221 */ /* 0x000fe20000010000 */
[----:B------:R-:W-:Y:S02]  /*5f10*/  FSEL R3, R157, R158, !P0 ;  /* 0x0000009e9d037208 */ /* 0x000fe40004000000 */
[----:B------:R-:W-:Y:S02]  /*5f20*/  FSEL R150, R55, R150, !P0 ;  /* 0x0000009637967208 */ /* 0x000fe40004000000 */
[----:B------:R-:W-:Y:S01]  /*5f30*/  FSEL R151, R54, R151, !P0 ;  /* 0x0000009736977208 */ /* 0x000fe20004000000 */
[-C--:B0-----:R-:W-:Y:S01]  /*5f40*/  FMUL.FTZ R0, R48, R45.reuse ;  /* 0x0000002d30007220 */ /* 0x081fe20000410000 */
[----:B------:R-:W-:-:S03]  /*5f50*/  FMUL.FTZ R51, R157, R45 ;  /* 0x0000002d9d337220 */ /* 0x000fc60000410000 */
[-C--:B------:R-:W-:Y:S01]  /*5f60*/  FFMA.FTZ R157, R157, R44.reuse, -R0 ;  /* 0x0000002c9d9d7223 */ /* 0x080fe20000010800 */
[C---:B------:R-:W-:Y:S01]  /*5f70*/  FSEL R0, R48.reuse, R49, !P0 ;  /* 0x0000003130007208 */ /* 0x040fe20004000000 */
[----:B------:R-:W-:Y:S01]  /*5f80*/  FFMA.FTZ R51, R48, R44, R51 ;  /* 0x0000002c30337223 */ /* 0x000fe20000010033 */
[-C--:B------:R-:W-:Y:S01]  /*5f90*/  FMUL.FTZ R49, R55, R45.reuse ;  /* 0x0000002d37317220 */ /* 0x080fe20000410000 */
[----:B------:R-:W-:-:S03]  /*5fa0*/  FMUL.FTZ R48, R54, R45 ;  /* 0x0000002d36307220 */ /* 0x000fc60000410000 */
[-C--:B------:R-:W-:Y:S01]  /*5fb0*/  FFMA.FTZ R49, R54, R44.reuse, -R49 ;  /* 0x0000002c36317223 */ /* 0x080fe20000010831 */
[----:B------:R-:W-:-:S03]  /*5fc0*/  FFMA.FTZ R48, R55, R44, R48 ;  /* 0x0000002c37307223 */ /* 0x000fc60000010030 */
[----:B------:R-:W-:Y:S01]  /*5fd0*/  FADD.FTZ R46, R46, R49 ;  /* 0x000000312e2e7221 */ /* 0x000fe20000010000 */
[----:B------:R-:W-:Y:S01]  /*5fe0*/  FADD.FTZ R47, R47, R48 ;  /* 0x000000302f2f7221 */ /* 0x000fe20000010000 */
[----:B------:R-:W-:Y:S06]  /*5ff0*/  @!P1 BRA `(.L_x_34) ;  /* 0x0000000000409947 */ /* 0x000fec0003800000 */
[C---:B------:R-:W-:Y:S01]  /*6000*/  FMUL.FTZ R45, R91.reuse, R151 ;  /* 0x000000975b2d7220 */ /* 0x040fe20000410000 */
[C---:B------:R-:W-:Y:S01]  /*6010*/  FMUL.FTZ R46, R91.reuse, R150 ;  /* 0x000000965b2e7220 */ /* 0x040fe20000410000 */
[C---:B------:R-:W-:Y:S01]  /*6020*/  FMUL.FTZ R44, R91.reuse, R0 ;  /* 0x000000005b2c7220 */ /* 0x040fe20000410000 */
[----:B------:R-:W-:Y:S01]  /*6030*/  FMUL.FTZ R91, R91, R3 ;  /* 0x000000035b5b7220 */ /* 0x000fe20000410000 */
[C---:B------:R-:W-:Y:S01]  /*6040*/  FFMA.FTZ R48, R90.reuse, R150, R45 ;  /* 0x000000965a307223 */ /* 0x040fe2000001002d */
[C---:B------:R-:W-:Y:S01]  /*6050*/  FFMA.FTZ R45, R90.reuse, R151, -R46 ;  /* 0x000000975a2d7223 */ /* 0x040fe2000001082e */
[C---:B------:R-:W-:Y:S01]  /*6060*/  FFMA.FTZ R44, R90.reuse, R3, -R44 ;  /* 0x000000035a2c7223 */ /* 0x040fe2000001082c */
[----:B------:R-:W-:Y:S01]  /*6070*/  FFMA.FTZ R91, R90, R0, R91 ;  /* 0x000000005a5b7223 */ /* 0x000fe2000001005b */
[----:B------:R-:W-:Y:S01]  /*6080*/  FADD.FTZ R93, R93, R48 ;  /* 0x000000305d5d7221 */ /* 0x000fe20000010000 */
[----:B------:R-:W-:Y:S01]  /*6090*/  FADD.FTZ R92, R92, R45 ;  /* 0x0000002d5c5c7221 */ /* 0x000fe20000010000 */
[----:B------:R-:W-:-:S04]  /*60a0*/  ISETP.NE.AND P0, PT, R103, RZ, PT ;  /* 0x000000ff6700720c */ /* 0x000fc80003f05270 */
[----:B------:R-:W-:Y:S02]  /*60b0*/  FSEL R90, R3, R44, !P0 ;  /* 0x0000002c035a7208 */ /* 0x000fe40004000000 */
[----:B------:R-:W-:Y:S02]  /*60c0*/  FSEL R91, R0, R91, !P0 ;  /* 0x0000005b005b7208 */ /* 0x000fe40004000000 */
[----:B------:R-:W-:Y:S02]  /*60d0*/  FSEL R92, R151, R92, !P0 ;  /* 0x0000005c975c7208 */ /* 0x000fe40004000000 */
[----:B------:R-:W-:Y:S01]  /*60e0*/  FSEL R93, R150, R93, !P0 ;  /* 0x0000005d965d7208 */ /* 0x000fe20004000000 */
[----:B------:R-:W-:Y:S06]  /*60f0*/  BRA `(.L_x_35) ;  /* 0x0000000000407947 */ /* 0x000fec0003800000 */
.L_x_34:
[----:B------:R-:W-:Y:S01]  /*6100*/  ISETP.NE.AND P0, PT, R103, RZ, PT ;  /* 0x000000ff6700720c */ /* 0x000fe20003f05270 */
[C---:B------:R-:W-:Y:S01]  /*6110*/  FMUL.FTZ R48, R51.reuse, R43 ;  /* 0x0000002b33307220 */ /* 0x040fe20000410000 */
[CC--:B------:R-:W-:Y:S01]  /*6120*/  FMUL.FTZ R50, R51.reuse, R42.reuse ;  /* 0x0000002a33327220 */ /* 0x0c0fe20000410000 */
[----:B------:R-:W-:Y:S02]  /*6130*/  FMUL.FTZ R44, R51, R41 ;  /* 0x00000029332c7220 */ /* 0x000fe40000410000 */
[----:B------:R-:W-:Y:S01]  /*6140*/  FFMA.FTZ R45, R157, R42, -R48 ;  /* 0x0000002a9d2d7223 */ /* 0x000fe20000010830 */
[----:B------:R-:W-:Y:S01]  /*6150*/  FMUL.FTZ R48, R51, R40 ;  /* 0x0000002833307220 */ /* 0x000fe20000410000 */
[----:B------:R-:W-:-:S06]  /*6160*/  FFMA.FTZ R50, R157, R43, R50 ;  /* 0x0000002b9d327223 */ /* 0x000fcc0000010032 */
[----:B------:R0:W-:Y:S01]  /*6170*/  @!P0 STS.128 [UR26+0x10e0], R40 ;  /* 0x0010e028ff008988 */ /* 0x0001e20008000c1a */
[----:B------:R-:W-:Y:S02]  /*6180*/  @!P0 MOV R92, R42 ;  /* 0x0000002a005c8202 */ /* 0x000fe40000000f00 */
[-C--:B------:R-:W-:Y:S02]  /*6190*/  @!P0 MOV R90, R40.reuse ;  /* 0x00000028005a8202 */ /* 0x080fe40000000f00 */
[----:B------:R-:W-:Y:S02]  /*61a0*/  @!P0 MOV R91, R41 ;  /* 0x00000029005b8202 */ /* 0x000fe40000000f00 */
[----:B------:R-:W-:Y:S01]  /*61b0*/  @!P0 MOV R93, R43 ;  /* 0x0000002b005d8202 */ /* 0x000fe20000000f00 */
[C---:B0-----:R-:W-:Y:S01]  /*61c0*/  FFMA.FTZ R40, R157.reuse, R40, -R44 ;  /* 0x000000289d287223 */ /* 0x041fe2000001082c */
[----:B------:R-:W-:Y:S01]  /*61d0*/  FFMA.FTZ R41, R157, R41, R48 ;  /* 0x000000299d297223 */ /* 0x000fe20000010030 */
[----:B------:R-:W-:Y:S01]  /*61e0*/  FADD.FTZ R42, R46, R45 ;  /* 0x0000002d2e2a7221 */ /* 0x000fe20000010000 */
[----:B------:R-:W-:-:S07]  /*61f0*/  FADD.FTZ R43, R47, R50 ;  /* 0x000000322f2b7221 */ /* 0x000fce0000010000 */
.L_x_35:
[----:B------:R-:W-:Y:S05]  /*6200*/  BSYNC.RECONVERGENT B0 ;  /* 0x0000000000007941 */ /* 0x000fea0003800200 */
.L_x_33:
[----:B------:R-:W-:Y:S01]  /*6210*/  BAR.SYNC.DEFER_BLOCKING 0x0 ;  /* 0x0000000000007b1d */ /* 0x000fe20000010000 */
[----:B------:R-:W-:-:S05]  /*6220*/  ISETP.NE.AND P0, PT, R106, RZ, PT ;  /* 0x000000ff6a00720c */ /* 0x000fca0003f05270 */
[----:B------:R-:W-:Y:S08]  /*6230*/  BSSY.RECONVERGENT B0, `(.L_x_36) ;  /* 0x0000072000007945 */ /* 0x000ff00003800200 */
[----:B------:R-:W0:Y:S02]  /*6240*/  @P0 LDS.64 R44, [UR26+0x10e8] ;  /* 0x0010e81aff2c0984 */ /* 0x000e240008000a00 */
[-C--:B0-----:R-:W-:Y:S01]  /*6250*/  @P0 FMUL.FTZ R47, R45, R91.reuse ;  /* 0x0000005b2d2f0220 */ /* 0x081fe20000410000 */
[----:B------:R-:W-:-:S03]  /*6260*/  @P0 FMUL.FTZ R46, R44, R91 ;  /* 0x0000005b2c2e0220 */ /* 0x000fc60000410000 */
[-C--:B------:R-:W-:Y:S01]  /*6270*/  @P0 FFMA.FTZ R47, R44, R90.reuse, -R47 ;  /* 0x0000005a2c2f0223 */ /* 0x080fe2000001082f */
[----:B------:R-:W-:-:S03]  /*6280*/  @P0 FFMA.FTZ R46, R45, R90, R46 ;  /* 0x0000005a2d2e0223 */ /* 0x000fc6000001002e */
[----:B------:R-:W-:Y:S01]  /*6290*/  @P0 FADD.FTZ R92, R92, R47 ;  /* 0x0000002f5c5c0221 */ /* 0x000fe20000010000 */
[----:B------:R-:W-:Y:S01]  /*62a0*/  @P0 FADD.FTZ R93, R93, R46 ;  /* 0x0000002e5d5d0221 */ /* 0x000fe20000010000 */
[----:B------:R-:W-:Y:S02]  /*62b0*/  ISETP.NE.AND P0, PT, R106, RZ, PT ;  /* 0x000000ff6a00720c */ /* 0x000fe40003f05270 */
[C---:B------:R-:W-:Y:S01]  /*62c0*/  FMUL.FTZ R44, R124.reuse, R92 ;  /* 0x0000005c7c2c7220 */ /* 0x040fe20000410000 */
[----:B------:R-:W-:-:S03]  /*62d0*/  FMUL.FTZ R45, R124, R93 ;  /* 0x0000005d7c2d7220 */ /* 0x000fc60000410000 */
[C---:B------:R-:W-:Y:S01]  /*62e0*/  FFMA.FTZ R44, R123.reuse, R93, R44 ;  /* 0x0000005d7b2c7223 */ /* 0x040fe2000001002c */
[----:B------:R-:W-:-:S03]  /*62f0*/  FFMA.FTZ R45, R123, R92, -R45 ;  /* 0x0000005c7b2d7223 */ /* 0x000fc6000001082d */
[----:B------:R-:W-:Y:S01]  /*6300*/  FADD.FTZ R46, RZ, R44 ;  /* 0x0000002cff2e7221 */ /* 0x000fe20000010000 */
[----:B------:R-:W-:-:S03]  /*6310*/  FADD.FTZ R122, R122, R45 ;  /* 0x0000002d7a7a7221 */ /* 0x000fc60000010000 */
[C---:B------:R-:W-:Y:S01]  /*6320*/  FMUL.FTZ R44, R129.reuse, R46 ;  /* 0x0000002e812c7220 */ /* 0x040fe20000410000 */
[----:B------:R-:W-:-:S03]  /*6330*/  FMUL.FTZ R129, R129, R122 ;  /* 0x0000007a81817220 */ /* 0x000fc60000410000 */
[C---:B------:R-:W-:Y:S01]  /*6340*/  FFMA.FTZ R44, R127.reuse, R122, -R44 ;  /* 0x0000007a7f2c7223 */ /* 0x040fe2000001082c */
[----:B------:R-:W-:-:S03]  /*6350*/  FFMA.FTZ R47, R127, R46, R129 ;  /* 0x0000002e7f2f7223 */ /* 0x000fc60000010081 */
[----:B------:R-:W-:Y:S01]  /*6360*/  FADD.FTZ R125, R125, R44 ;  /* 0x0000002c7d7d7221 */ /* 0x000fe20000010000 */
[----:B------:R-:W-:-:S03]  /*6370*/  FADD.FTZ R47, RZ, R47 ;  /* 0x0000002fff2f7221 */ /* 0x000fc60000010000 */
        /* <DEDUP_REMOVED lines=83> */
[----:B------:R-:W-:Y:S06]  /*68b0*/  @P0 BRA `(.L_x_37) ;  /* 0x0000000000240947 */ /* 0x000fec0003800000 */
[----:B------:R-:W-:Y:S01]  /*68c0*/  USHF.R.S32.HI UR11, URZ, 0x1f, UR20 ;  /* 0x0000001fff0b7899 */ /* 0x000fe20008011414 */
[----:B------:R0:W-:Y:S01]  /*68d0*/  STS.128 [UR9], R40 ;  /* 0x00000028ff007988 */ /* 0x0001e20008000c09 */
[----:B------:R-:W-:-:S04]  /*68e0*/  UIADD3 UR23, UP0, UPT, UR7, UR20, URZ ;  /* 0x0000001407177290 */ /* 0x000fc8000ff1e0ff */
[----:B------:R-:W-:Y:S02]  /*68f0*/  ULEA.HI.X.SX32 UR11, UR7, UR11, 0x1, UP0 ;  /* 0x0000000b070b7291 */ /* 0x000fe400080f0eff */
[----:B------:R-:W-:-:S04]  /*6900*/  ULEA UR38, UP0, UR23, UR34, 0x4 ;  /* 0x0000002217267291 */ /* 0x000fc8000f8020ff */
[----:B------:R-:W-:Y:S02]  /*6910*/  ULEA.HI.X UR39, UR23, UR35, UR11, 0x4, UP0 ;  /* 0x0000002317277291 */ /* 0x000fe400080f240b */
[----:B------:R-:W-:-:S04]  /*6920*/  MOV R44, UR38 ;  /* 0x00000026002c7c02 */ /* 0x000fc80008000f00 */
[----:B------:R-:W-:-:S05]  /*6930*/  MOV R45, UR39 ;  /* 0x00000027002d7c02 */ /* 0x000fca0008000f00 */
[----:B------:R0:W-:Y:S02]  /*6940*/  STG.E.128 desc[UR28][R44.64], R40 ;  /* 0x000000282c007986 */ /* 0x0001e4000c101d1c */
.L_x_37:
[----:B------:R-:W-:Y:S05]  /*6950*/  BSYNC.RECONVERGENT B0 ;  /* 0x0000000000007941 */ /* 0x000fea0003800200 */
.L_x_36:
[----:B0-----:R-:W-:Y:S01]  /*6960*/  FMUL.FTZ R40, R47, UR37 ;  /* 0x000000252f287c20 */ /* 0x001fe20008410000 */
[----:B------:R-:W-:Y:S01]  /*6970*/  ULEA UR21, UP0, UR40, UR21, 0x3 ;  /* 0x0000001528157291 */ /* 0x000fe2000f8018ff */
[----:B------:R-:W-:Y:S01]  /*6980*/  FMUL.FTZ R41, R46, UR37 ;  /* 0x000000252e297c20 */ /* 0x000fe20008410000 */
[----:B------:R-:W-:Y:S01]  /*6990*/  UIADD3 UR8, UPT, UPT, UR8, 0x1, URZ ;  /* 0x0000000108087890 */ /* 0x000fe2000fffe0ff */
[----:B------:R-:W-:Y:S01]  /*69a0*/  FFMA.FTZ R40, R125, UR31, -R40 ;  /* 0x0000001f7d287c23 */ /* 0x000fe20008010828 */
[----:B------:R-:W-:Y:S01]  /*69b0*/  UIADD3.X UR24, UPT, UPT, UR24, UR14, URZ, UP0, !UPT ;  /* 0x0000000e18187290 */ /* 0x000fe200087fe4ff */
[----:B------:R-:W-:Y:S01]  /*69c0*/  FMUL.FTZ R42, R49, UR37 ;  /* 0x00000025312a7c20 */ /* 0x000fe20008410000 */
[----:B------:R-:W-:Y:S01]  /*69d0*/  UISETP.NE.AND UP0, UPT, UR8, URZ, UPT ;  /* 0x000000ff0800728c */ /* 0x000fe2000bf05270 */
[----:B------:R-:W-:Y:S01]  /*69e0*/  FFMA.FTZ R33, R40, 2, R33 ;  /* 0x4000000028217823 */ /* 0x000fe20000010021 */
[----:B------:R-:W-:Y:S01]  /*69f0*/  FADD.FTZ R40, RZ, R147 ;  /* 0x00000093ff287221 */ /* 0x000fe20000010000 */
        /* <DEDUP_REMOVED lines=13> */
[----:B------:R-:W-:Y:S01]  /*6ad0*/  FFMA.FTZ R41, R122, UR31, -R41 ;  /* 0x0000001f7a297c23 */ /* 0x000fe20008010829 */
        /* <DEDUP_REMOVED lines=14> */
[----:B------:R-:W-:Y:S01]  /*6bc0*/  ULEA UR27, UP1, UR36, UR27, 0x3 ;  /* 0x0000001b241b7291 */ /* 0x000fe2000f8218ff */
[----:B------:R-:W-:Y:S01]  /*6bd0*/  FFMA.FTZ R34, R41, 2, R34 ;  /* 0x4000000029227823 */ /* 0x000fe20000010022 */
[----:B------:R-:W-:Y:S01]  /*6be0*/  ULEA UR25, UP2, UR10, UR25, 0x3 ;  /* 0x000000190a197291 */ /* 0x000fe2000f8418ff */
[----:B------:R-:W-:Y:S01]  /*6bf0*/  FFMA.FTZ R32, R43, 2, R32 ;  /* 0x400000002b207823 */ /* 0x000fe20000010020 */
        /* <DEDUP_REMOVED lines=13> */
[----:B------:R-:W-:-:S02]  /*6cd0*/  UIADD3 UR9, UPT, UPT, UR9, 0x10, URZ ;  /* 0x0000001009097890 */ /* 0x000fc4000fffe0ff */
[----:B------:R-:W-:Y:S02]  /*6ce0*/  UIADD3 UR20, UPT, UPT, UR20, 0x1, URZ ;  /* 0x0000000114147890 */ /* 0x000fe4000fffe0ff */
[----:B------:R-:W-:Y:S02]  /*6cf0*/  UIADD3.X UR15, UPT, UPT, UR15, UR13, URZ, UP1, !UPT ;  /* 0x0000000d0f0f7290 */ /* 0x000fe40008ffe4ff */
[----:B------:R-:W-:Y:S01]  /*6d00*/  UIADD3.X UR22, UPT, UPT, UR22, UR12, URZ, UP2, !UPT ;  /* 0x0000000c16167290 */ /* 0x000fe200097fe4ff */
[----:B------:R-:W-:Y:S11]  /*6d10*/  BRA.U UP0, `(.L_x_38) ;  /* 0xffffffd100947547 */ /* 0x000ff6000b83ffff */
.L_x_32:
[----:B------:R-:W-:Y:S01]  /*6d20*/  BAR.SYNC.DEFER_BLOCKING 0x0 ;  /* 0x0000000000007b1d */ /* 0x000fe20000010000 */
[----:B------:R-:W-:Y:S01]  /*6d30*/  F2FP.F16.F32.PACK_AB R33, R33, R34 ;  /* 0x000000222121723e */ /* 0x000fe200000000ff */
[----:B------:R-:W-:Y:S01]  /*6d40*/  USHF.L.U32 UR8, UR6, 0xb, URZ ;  /* 0x0000000b06087899 */ /* 0x000fe200080006ff */
[----:B------:R-:W-:Y:S01]  /*6d50*/  F2FP.F16.F32.PACK_AB R31, R31, R32 ;  /* 0x000000201f1f723e */ /* 0x000fe200000000ff */
[----:B------:R-:W-:Y:S01]  /*6d60*/  UIADD3 UR17, UP0, UPT, UR17, 0x1000, URZ ;  /* 0x0000100011117890 */ /* 0x000fe2000ff1e0ff */
[----:B------:R-:W-:Y:S01]  /*6d70*/  PRMT R2, R33, 0x7632, R2 ;  /* 0x0000763221027816 */ /* 0x000fe20000000002 */
[----:B------:R-:W0:Y:S01]  /*6d80*/  LDCU.128 UR12, c[0x0][0x420] ;  /* 0x00008400ff0c77ac */ /* 0x000e220008000c00 */
[----:B------:R-:W-:Y:S02]  /*6d90*/  F2FP.F16.F32.PACK_AB R29, R29, R30 ;  /* 0x0000001e1d1d723e */ /* 0x000fe400000000ff */
[----:B------:R-:W-:Y:S01]  /*6da0*/  PRMT R4, R31, 0x7632, R4 ;  /* 0x000076321f047816 */ /* 0x000fe20000000004 */
[----:B------:R-:W-:Y:S01]  /*6db0*/  UMOV UR9, URZ ;  /* 0x000000ff00097c82 */ /* 0x000fe20008000000 */
[----:B------:R-:W-:Y:S01]  /*6dc0*/  F2FP.F16.F32.PACK_AB R27, R27, R28 ;  /* 0x0000001c1b1b723e */ /* 0x000fe200000000ff */
[----:B------:R-:W1:Y:S01]  /*6dd0*/  LDCU.64 UR10, c[0x0][0x478] ;  /* 0x00008f00ff0a77ac */ /* 0x000e620008000a00 */
[----:B------:R-:W-:-:S02]  /*6de0*/  PRMT R5, R29, 0x7632, R5 ;  /* 0x000076321d057816 */ /* 0x000fc40000000005 */
[----:B------:R-:W-:Y:S01]  /*6df0*/  F2FP.F16.F32.PACK_AB R25, R25, R26 ;  /* 0x0000001a1919723e */ /* 0x000fe200000000ff */
[----:B------:R-:W-:Y:S01]  /*6e00*/  UIADD3 UR6, UPT, UPT, UR6, 0x1, URZ ;  /* 0x0000000106067890 */ /* 0x000fe2000fffe0ff */
[----:B------:R-:W-:Y:S01]  /*6e10*/  F2FP.F16.F32.PACK_AB R23, R23, R24 ;  /* 0x000000181717723e */ /* 0x000fe200000000ff */
[----:B------:R-:W-:Y:S01]  /*6e20*/  UIADD3.X UR19, UPT, UPT, URZ, UR19, URZ, UP0, !UPT ;  /* 0x00000013ff137290 */ /* 0x000fe200087fe4ff */
[----:B------:R-:W-:Y:S01]  /*6e30*/  PRMT R6, R25, 0x7632, R6 ;  /* 0x0000763219067816 */ /* 0x000fe20000000006 */
[----:B------:R-:W-:Y:S01]  /*6e40*/  UIADD3 UR16, UP1, UPT, UR16, 0x1000, URZ ;  /* 0x0000100010107890 */ /* 0x000fe2000ff3e0ff */
[----:B------:R-:W-:Y:S02]  /*6e50*/  F2FP.F16.F32.PACK_AB R21, R21, R22 ;  /* 0x000000161515723e */ /* 0x000fe400000000ff */
[----:B------:R-:W-:Y:S01]  /*6e60*/  ISETP.NE.AND P0, PT, R106, RZ, PT ;  /* 0x000000ff6a00720c */ /* 0x000fe20003f05270 */
[----:B------:R-:W-:Y:S01]  /*6e70*/  STS.U16 [R81], R33 ;  /* 0x0000002151007388 */ /* 0x000fe20000000400 */
[----:B------:R-:W-:Y:S01]  /*6e80*/  F2FP.F16.F32.PACK_AB R19, R19, R20 ;  /* 0x000000141313723e */ /* 0x000fe200000000ff */
[----:B0-----:R-:W-:Y:S01]  /*6e90*/  UIMAD.WIDE.U32 UR8, UR32, UR12, UR8 ;  /* 0x0000000c200872a5 */ /* 0x001fe2000f8e0008 */
[----:B------:R-:W-:Y:S01]  /*6ea0*/  PRMT R8, R21, 0x7632, R8 ;  /* 0x0000763215087816 */ /* 0x000fe20000000008 */
[----:B------:R0:W-:Y:S01]  /*6eb0*/  STS.U16 [R79+0x2], R2 ;  /* 0x000002024f007388 */ /* 0x0001e20000000400 */
[----:B------:R-:W-:Y:S01]  /*6ec0*/  LOP3.LUT R9, R105, 0x3e00, RZ, 0xc0, !PT ;  /* 0x00003e0069097812 */ /* 0x000fe200078ec0ff */
[----:B------:R-:W-:-:S02]  /*6ed0*/  UIMAD UR9, UR32, UR13, UR9 ;  /* 0x0000000d200972a4 */ /* 0x000fc4000f8e0209 */
[----:B------:R-:W-:Y:S01]  /*6ee0*/  STS.U16 [R77+0x4], R31 ;  /* 0x0000041f4d007388 */ /* 0x000fe20000000400 */
[----:B------:R-:W-:Y:S02]  /*6ef0*/  UIADD3.X UR18, UPT, UPT, URZ, UR18, URZ, UP1, !UPT ;  /* 0x00000012ff127290 */ /* 0x000fe40008ffe4ff */
[----:B------:R-:W-:Y:S01]  /*6f00*/  UIMAD.WIDE.U32 UR8, UR30, UR14, UR8 ;  /* 0x0000000e1e0872a5 */ /* 0x000fe2000f8e0008 */
[----:B------:R2:W-:Y:S01]  /*6f10*/  STS.U16 [R75+0x6], R4 ;  /* 0x000006044b007388 */ /* 0x0005e20000000400 */
[----:B0-----:R-:W-:Y:S02]  /*6f20*/  PRMT R2, R27, 0x7632, R2 ;  /* 0x000076321b027816 */ /* 0x001fe40000000002 */
[----:B------:R-:W-:Y:S01]  /*6f30*/  UIMAD UR9, UR30, UR15, UR9 ;  /* 0x0000000f1e0972a4 */ /* 0x000fe2000f8e0209 */
[----:B------:R-:W-:Y:S04]  /*6f40*/  STS.U16 [R73+0x8], R29 ;  /* 0x0000081d49007388 */ /* 0x000fe80000000400 */
[----:B------:R0:W-:Y:S01]  /*6f50*/  STS.U16 [R71+0xa], R5 ;  /* 0x00000a0547007388 */ /* 0x0001e20000000400 */
[----:B--2---:R-:W-:-:S03]  /*6f60*/  MOV R4, UR33 ;  /* 0x0000002100047c02 */ /* 0x004fc60008000f00 */
[----:B------:R-:W-:Y:S04]  /*6f70*/  STS.U16 [R69+0xc], R27 ;  /* 0x00000c1b45007388 */ /* 0x000fe80000000400 */
[----:B------:R2:W-:Y:S01]  /*6f80*/  STS.U16 [R67+0xe], R2 ;  /* 0x00000e0243007388 */ /* 0x0005e20000000400 */
[----:B0-----:R-:W-:-:S03]  /*6f90*/  PRMT R5, R23, 0x7632, R5 ;  /* 0x0000763217057816 */ /* 0x001fc60000000005 */
[----:B------:R-:W-:Y:S04]  /*6fa0*/  STS.U16 [R65+0x10], R25 ;  /* 0x0000101941007388 */ /* 0x000fe80000000400 */
[----:B------:R-:W-:Y:S01]  /*6fb0*/  STS.U16 [R63+0x12], R6 ;  /* 0x000012063f007388 */ /* 0x000fe20000000400 */
[----:B--2---:R-:W-:-:S03]  /*6fc0*/  PRMT R2, R19, 0x7632, R2 ;  /* 0x0000763213027816 */ /* 0x004fc60000000002 */
[----:B------:R-:W-:Y:S04]  /*6fd0*/  STS.U16 [R61+0x14], R23 ;  /* 0x000014173d007388 */ /* 0x000fe80000000400 */
[----:B------:R-:W-:Y:S04]  /*6fe0*/  STS.U16 [R59+0x16], R5 ;  /* 0x000016053b007388 */ /* 0x000fe80000000400 */
[----:B------:R-:W-:Y:S04]  /*6ff0*/  STS.U16 [R57+0x18], R21 ;  /* 0x0000181539007388 */ /* 0x000fe80000000400 */
[----:B------:R-:W-:Y:S04]  /*7000*/  STS.U16 [R39+0x1a], R8 ;  /* 0x00001a0827007388 */ /* 0x000fe80000000400 */
[----:B------:R-:W-:Y:S04]  /*7010*/  STS.U16 [R37+0x1c], R19 ;  /* 0x00001c1325007388 */ /* 0x000fe80000000400 */
[----:B------:R0:W-:Y:S01]  /*7020*/  STS.U16 [R35+0x1e], R2 ;  /* 0x00001e0223007388 */ /* 0x0001e20000000400 */
[----:B------:R-:W-:-:S03]  /*7030*/  NOP ;  /* 0x0000000000007918 */ /* 0x000fc60000000000 */
[----:B------:R-:W-:Y:S01]  /*7040*/  LDS.U16 R7, [R102] ;  /* 0x0000000066077984 */ /* 0x000fe20000000400 */
[----:B0-----:R-:W-:-:S03]  /*7050*/  LOP3.LUT R2, R106, 0x1f, RZ, 0xc0, !PT ;  /* 0x0000001f6a027812 */ /* 0x001fc600078ec0ff */
[----:B------:R-:W-:Y:S01]  /*7060*/  LDS.U16 R101, [R101+0x40] ;  /* 0x0000400065657984 */ /* 0x000fe20000000400 */
[----:B------:R-:W-:-:S03]  /*7070*/  LOP3.LUT R25, R9, R2, RZ, 0xfc, !PT ;  /* 0x0000000209197212 */ /* 0x000fc600078efcff */
[----:B------:R-:W-:Y:S01]  /*7080*/  LDS.U16 R11, [R100+0x80] ;  /* 0x00008000640b7984 */ /* 0x000fe20000000400 */
[----:B------:R-:W-:-:S03]  /*7090*/  IADD3 R10, PT, PT, R2, R9, RZ ;  /* 0x00000009020a7210 */ /* 0x000fc60007ffe0ff */
[----:B------:R-:W-:Y:S01]  /*70a0*/  LDS.U16 R99, [R99+0xc0] ;  /* 0x0000c00063637984 */ /* 0x000fe20000000400 */
[C---:B------:R-:W-:Y:S02]  /*70b0*/  IADD3 R27, PT, PT, R10.reuse, 0x20, RZ ;  /* 0x000000200a1b7810 */ /* 0x040fe40007ffe0ff */
[C---:B------:R-:W-:Y:S01]  /*70c0*/  IADD3 R29, PT, PT, R10.reuse, 0x40, RZ ;  /* 0x000000400a1d7810 */ /* 0x040fe20007ffe0ff */
[----:B------:R-:W-:Y:S01]  /*70d0*/  LDS.U16 R13, [R98+0x100] ;  /* 0x00010000620d7984 */ /* 0x000fe20000000400 */
[----:B------:R-:W-:-:S03]  /*70e0*/  IADD3 R31, PT, PT, R10, 0xc0, RZ ;  /* 0x000000c00a1f7810 */ /* 0x000fc60007ffe0ff */
        /* <DEDUP_REMOVED lines=11> */
[----:B------:R1:W-:Y:S01]  /*71a0*/  @!P0 STS [UR26+0x1080], R4 ;  /* 0x00108004ff008988 */ /* 0x0003e2000800081a */
[----:B------:R-:W-:Y:S01]  /*71b0*/  BAR.SYNC.DEFER_BLOCKING 0x0 ;  /* 0x0000000000007b1d */ /* 0x000fe20000010000 */
[----:B------:R-:W-:-:S04]  /*71c0*/  IADD3 R5, P0, PT, R25, UR8, RZ ;  /* 0x0000000819057c10 */ /* 0x000fc8000ff1e0ff */
[----:B------:R-:W-:Y:S01]  /*71d0*/  IADD3.X R8, PT, PT, RZ, UR9, RZ, P0, !PT ;  /* 0x00000009ff087c10 */ /* 0x000fe200087fe4ff */
[----:B------:R-:W0:Y:S01]  /*71e0*/  LDCU UR8, c[0x0][0x394] ;  /* 0x00007280ff0877ac */ /* 0x000e220008000800 */
[----:B-1----:R-:W-:-:S04]  /*71f0*/  LEA R4, P0, R5, UR10, 0x1 ;  /* 0x0000000a05047c11 */ /* 0x002fc8000f8008ff */
[----:B------:R-:W-:Y:S01]  /*7200*/  LEA.HI.X R5, R5, UR11, R8, 0x1, P0 ;  /* 0x0000000b05057c11 */ /* 0x000fe200080f0c08 */
[----:B------:R-:W1:Y:S01]  /*7210*/  LDS R6, [UR26+0x1080] ;  /* 0x0010801aff067984 */ /* 0x000e620008000800 */
[----:B0-----:R-:W-:Y:S01]  /*7220*/  UISETP.GE.AND UP0, UPT, UR6, UR8, UPT ;  /* 0x000000080600728c */ /* 0x001fe2000bf06270 */
[-C--:B-1----:R-:W-:Y:S02]  /*7230*/  ISETP.GE.AND P2, PT, R25, R6.reuse, PT ;  /* 0x000000061900720c */ /* 0x082fe40003f46270 */
[-C--:B------:R-:W-:Y:S02]  /*7240*/  ISETP.GE.AND P1, PT, R27, R6.reuse, PT ;  /* 0x000000061b00720c */ /* 0x080fe40003f26270 */
[----:B------:R-:W-:Y:S02]  /*7250*/  ISETP.GE.AND P0, PT, R29, R6, PT ;  /* 0x000000061d00720c */ /* 0x000fe40003f06270 */
[C---:B------:R-:W-:Y:S02]  /*7260*/  IADD3 R25, PT, PT, R10.reuse, 0x60, RZ ;  /* 0x000000600a197810 */ /* 0x040fe40007ffe0ff */
[----:B------:R-:W-:-:S02]  /*7270*/  IADD3 R27, PT, PT, R10, 0x80, RZ ;  /* 0x000000800a1b7810 */ /* 0x000fc40007ffe0ff */
[C---:B------:R-:W-:Y:S02]  /*7280*/  IADD3 R29, PT, PT, R10.reuse, 0xa0, RZ ;  /* 0x000000a00a1d7810 */ /* 0x040fe40007ffe0ff */
[-C--:B------:R-:W-:Y:S01]  /*7290*/  ISETP.GE.AND P4, PT, R25, R6.reuse, PT ;  /* 0x000000061900720c */ /* 0x080fe20003f86270 */
[----:B------:R0:W-:Y:S01]  /*72a0*/  @!P2 STG.E.U16 desc[UR28][R4.64], R7 ;  /* 0x000000070400a986 */ /* 0x0001e2000c10151c */
[-C--:B------:R-:W-:Y:S02]  /*72b0*/  ISETP.GE.AND P6, PT, R27, R6.reuse, PT ;  /* 0x000000061b00720c */ /* 0x080fe40003fc6270 */
[-C--:B------:R-:W-:Y:S01]  /*72c0*/  ISETP.GE.AND P5, PT, R29, R6.reuse, PT ;  /* 0x000000061d00720c */ /* 0x080fe20003fa6270 */
[----:B------:R-:W-:Y:S01]  /*72d0*/  @!P1 STG.E.U16 desc[UR28][R4.64+0x40], R101 ;  /* 0x0000406504009986 */ /* 0x000fe2000c10151c */
[C---:B------:R-:W-:Y:S02]  /*72e0*/  IADD3 R25, PT, PT, R10.reuse, 0xe0, RZ ;  /* 0x000000e00a197810 */ /* 0x040fe40007ffe0ff */
[----:B------:R-:W-:Y:S01]  /*72f0*/  IADD3 R27, PT, PT, R10, 0x100, RZ ;  /* 0x000001000a1b7810 */ /* 0x000fe20007ffe0ff */
[----:B------:R1:W-:Y:S01]  /*7300*/  @!P0 STG.E.U16 desc[UR28][R4.64+0x80], R11 ;  /* 0x0000800b04008986 */ /* 0x0003e2000c10151c */
[----:B------:R-:W-:-:S02]  /*7310*/  ISETP.GE.AND P2, PT, R25, R6, PT ;  /* 0x000000061900720c */ /* 0x000fc40003f46270 */
[-C--:B------:R-:W-:Y:S01]  /*7320*/  ISETP.GE.AND P3, PT, R31, R6.reuse, PT ;  /* 0x000000061f00720c */ /* 0x080fe20003f66270 */
[----:B------:R2:W-:Y:S01]  /*7330*/  @!P4 STG.E.U16 desc[UR28][R4.64+0xc0], R99 ;  /* 0x0000c0630400c986 */ /* 0x0005e2000c10151c */
[C---:B------:R-:W-:Y:S02]  /*7340*/  IADD3 R25, PT, PT, R10.reuse, 0x120, RZ ;  /* 0x000001200a197810 */ /* 0x040fe40007ffe0ff */
[-C--:B------:R-:W-:Y:S01]  /*7350*/  ISETP.GE.AND P1, PT, R27, R6.reuse, PT ;  /* 0x000000061b00720c */ /* 0x080fe20003f26270 */
[----:B------:R2:W-:Y:S01]  /*7360*/  @!P6 STG.E.U16 desc[UR28][R4.64+0x100], R13 ;  /* 0x0001000d0400e986 */ /* 0x0005e2000c10151c */
[----:B------:R-:W-:Y:S02]  /*7370*/  ISETP.GE.AND P0, PT, R25, R6, PT ;  /* 0x000000061900720c */ /* 0x000fe40003f06270 */
[C---:B------:R-:W-:Y:S01]  /*7380*/  IADD3 R25, PT, PT, R10.reuse, 0x160, RZ ;  /* 0x000001600a197810 */ /* 0x040fe20007ffe0ff */
[----:B------:R2:W-:Y:S01]  /*7390*/  @!P5 STG.E.U16 desc[UR28][R4.64+0x140], R97 ;  /* 0x000140610400d986 */ /* 0x0005e2000c10151c */
[----:B0-----:R-:W-:-:S02]  /*73a0*/  IADD3 R7, PT, PT, R10, 0x180, RZ ;  /* 0x000001800a077810 */ /* 0x001fc40007ffe0ff */
[-C--:B------:R-:W-:Y:S01]  /*73b0*/  ISETP.GE.AND P6, PT, R25, R6.reuse, PT ;  /* 0x000000061900720c */ /* 0x080fe20003fc6270 */
[----:B------:R2:W-:Y:S01]  /*73c0*/  @!P3 STG.E.U16 desc[UR28][R4.64+0x180], R15 ;  /* 0x0001800f0400b986 */ /* 0x0005e2000c10151c */
[----:B------:R-:W-:Y:S02]  /*73d0*/  ISETP.GE.AND P5, PT, R7, R6, PT ;  /* 0x000000060700720c */ /* 0x000fe40003fa6270 */
[C---:B------:R-:W-:Y:S01]  /*73e0*/  IADD3 R27, PT, PT, R10.reuse, 0x140, RZ ;  /* 0x000001400a1b7810 */ /* 0x040fe20007ffe0ff */
[----:B------:R2:W-:Y:S01]  /*73f0*/  @!P2 STG.E.U16 desc[UR28][R4.64+0x1c0], R95 ;  /* 0x0001c05f0400a986 */ /* 0x0005e2000c10151c */
[C---:B------:R-:W-:Y:S02]  /*7400*/  IADD3 R25, PT, PT, R10.reuse, 0x1a0, RZ ;  /* 0x000001a00a197810 */ /* 0x040fe40007ffe0ff */
[C---:B------:R-:W-:Y:S01]  /*7410*/  IADD3 R7, PT, PT, R10.reuse, 0x1c0, RZ ;  /* 0x000001c00a077810 */ /* 0x040fe20007ffe0ff */
[----:B------:R2:W-:Y:S01]  /*7420*/  @!P1 STG.E.U16 desc[UR28][R4.64+0x200], R17 ;  /* 0x0002001104009986 */ /* 0x0005e2000c10151c */
[----:B-1----:R-:W-:-:S02]  /*7430*/  IADD3 R11, PT, PT, R10, 0x1e0, RZ ;  /* 0x000001e00a0b7810 */ /* 0x002fc40007ffe0ff */
[-C--:B------:R-:W-:Y:S01]  /*7440*/  ISETP.GE.AND P4, PT, R27, R6.reuse, PT ;  /* 0x000000061b00720c */ /* 0x080fe20003f86270 */
[----:B------:R2:W-:Y:S01]  /*7450*/  @!P0 STG.E.U16 desc[UR28][R4.64+0x240], R89 ;  /* 0x0002405904008986 */ /* 0x0005e2000c10151c */
[-C--:B------:R-:W-:Y:S02]  /*7460*/  ISETP.GE.AND P3, PT, R25, R6.reuse, PT ;  /* 0x000000061900720c */ /* 0x080fe40003f66270 */
[-C--:B------:R-:W-:Y:S01]  /*7470*/  ISETP.GE.AND P2, PT, R7, R6.reuse, PT ;  /* 0x000000060700720c */ /* 0x080fe20003f46270 */
[----:B------:R2:W-:Y:S01]  /*7480*/  @!P6 STG.E.U16 desc[UR28][R4.64+0x2c0], R87 ;  /* 0x0002c0570400e986 */ /* 0x0005e2000c10151c */
[----:B------:R-:W-:-:S03]  /*7490*/  ISETP.GE.AND P1, PT, R11, R6, PT ;  /* 0x000000060b00720c */ /* 0x000fc60003f26270 */
[----:B------:R2:W-:Y:S04]  /*74a0*/  @!P5 STG.E.U16 desc[UR28][R4.64+0x300], R21 ;  /* 0x000300150400d986 */ /* 0x0005e8000c10151c */
[----:B------:R2:W-:Y:S04]  /*74b0*/  @!P4 STG.E.U16 desc[UR28][R4.64+0x280], R19 ;  /* 0x000280130400c986 */ /* 0x0005e8000c10151c */
[----:B------:R2:W-:Y:S04]  /*74c0*/  @!P3 STG.E.U16 desc[UR28][R4.64+0x340], R85 ;  /* 0x000340550400b986 */ /* 0x0005e8000c10151c */
[----:B------:R2:W-:Y:S04]  /*74d0*/  @!P2 STG.E.U16 desc[UR28][R4.64+0x380], R23 ;  /* 0x000380170400a986 */ /* 0x0005e8000c10151c */
[----:B------:R2:W-:Y:S01]  /*74e0*/  @!P1 STG.E.U16 desc[UR28][R4.64+0x3c0], R83 ;  /* 0x0003c05304009986 */ /* 0x0005e2000c10151c */
[----:B------:R-:W-:Y:S05]  /*74f0*/  BRA.U !UP0, `(.L_x_39) ;  /* 0xffffff8d08a07547 */ /* 0x000fea000b83ffff */
[----:B------:R-:W-:Y:S05]  /*7500*/  EXIT ;  /* 0x000000000000794d */ /* 0x000fea0003800000 */
.L_x_40:
[----:B------:R-:W-:-:S00]  /*7510*/  BRA `(.L_x_40) ;  /* 0xfffffffc00fc7947 */ /* 0x000fc0000383ffff */
[----:B------:R-:W-:-:S00]  /*7520*/  NOP ;  /* 0x0000000000007918 */ /* 0x000fc00000000000 */
        /* <DEDUP_REMOVED lines=13> */
.L_x_4998:


//--------------------- .text._Z25selective_scan_fwd_kernelI32Selective_Scan_fwd_kernel_traitsILi128ELi16ELi1ELb0ELb0ELb0ELb1EN3c104HalfENS1_7complexIfEEEEv13SSMParamsBase --------------------------
	.section	.text._Z25selective_scan_fwd_kernelI32Selective_Scan_fwd_kernel_traitsILi128ELi16ELi1ELb0ELb0ELb0ELb1EN3c104HalfENS1_7complexIfEEEEv13SSMParamsBase,"ax",@progbits
	.align	128
        .global         _Z25selective_scan_fwd_kernelI32Selective_Scan_fwd_kernel_traitsILi128ELi16ELi1ELb0ELb0ELb0ELb1EN3c104HalfENS1_7complexIfEEEEv13SSMParamsBase
        .type           _Z25selective_scan_fwd_kernelI32Selective_Scan_fwd_kernel_traitsILi128ELi16ELi1ELb0ELb0ELb0ELb1EN3c104HalfENS1_7complexIfEEEEv13SSMParamsBase,@function
        .size           _Z25selective_scan_fwd_kernelI32Selective_Scan_fwd_kernel_traitsILi128ELi16ELi1ELb0ELb0ELb0ELb1EN3c104HalfENS1_7complexIfEEEEv13SSMParamsBase,(.L_x_4999 - _Z25selective_scan_fwd_kernelI32Selective_Scan_fwd_kernel_traitsILi128ELi16ELi1ELb0ELb0ELb0ELb1EN3c104HalfENS1_7complexIfEEEEv13SSMParamsBase)
        .other          _Z25selective_scan_fwd_kernelI32Selective_Scan_fwd_kernel_traitsILi128ELi16ELi1ELb0ELb0ELb0ELb1EN3c104HalfENS1_7complexIfEEEEv13SSMParamsBase,@"STO_CUDA_ENTRY STV_DEFAULT"
_Z25selective_scan_fwd_kernelI32Selective_Scan_fwd_kernel_traitsILi128ELi16ELi1ELb0ELb0ELb0ELb1EN3c104HalfENS1_7complexIfEEEEv13SSMParamsBase:
.text._Z25selective_scan_fwd_kernelI32Selective_Scan_fwd_kernel_traitsILi128ELi16ELi1ELb0ELb0ELb0ELb1EN3c104HalfENS1_7complexIfEEEEv13SSMParamsBase:
        /* <DEDUP_REMOVED lines=45> */
[----:B------:R-:W-:Y:S01]  /*02d0*/  UIMAD UR6, UR6, UR21, URZ ;  /* 0x00000015060672a4 */ /* 0x000fe2000f8e02ff */
[----:B------:R-:W-:Y:S01]  /*02e0*/  UMOV UR4, URZ ;  /* 0x000000ff00047c82 */ /* 0x000fe20008000000 */
[----:B------:R-:W-:Y:S01]  /*02f0*/  UIMAD UR9, UR30, UR19, UR11 ;  /* 0x000000131e0972a4 */ /* 0x000fe2000f8e020b */
[----:B------:R-:W-:Y:S01]  /*0300*/  @P0 R2UR UR4, R2 ;  /* 0x00000000020402ca */ /* 0x000fe200000e0000 */
[----:B-1----:R-:W-:Y:S01]  /*0310*/  UIMAD UR19, UR6, UR12, URZ ;  /* 0x0000000c061372a4 */ /* 0x002fe2000f8e02ff */
[C---:B0-----:R-:W-:Y:S01]  /*0320*/  SHF.L.U32 R106, R107.reuse, 0x4, RZ ;  /* 0x000000046b6a7819 */ /* 0x041fe200000006ff */
[----:B------:R-:W-:Y:S01]  /*0330*/  ULEA.HI.X UR7, UR10, UR7, UR9, 0x1, UP1 ;  /* 0x000000070a077291 */ /* 0x000fe200088f0c09 */
[----:B------:R-:W-:Y:S01]  /*0340*/  SHF.R.U32.HI R105, RZ, 0x5, R107 ;  /* 0x00000005ff697819 */ /* 0x000fe2000001166b */
[----:B------:R-:W-:Y:S01]  /*0350*/  UMOV UR6, URZ ;  /* 0x000000ff00067c82 */ /* 0x000fe20008000000 */
[----:B------:R-:W-:-:S02]  /*0360*/  LOP3.LUT R2, R107, 0x1f, RZ, 0xc0, !PT ;  /* 0x0000001f6b027812 */ /* 0x000fc400078ec0ff */
[----:B------:R-:W-:-:S07]  /*0370*/  LOP3.LUT R9, R106, 0x3e00, RZ, 0xc0, !PT ;  /* 0x00003e006a097812 */ /* 0x000fce00078ec0ff */
.L_x_80:
[----:B------:R-:W0:Y:S01]  /*0380*/  LDCU UR20, c[0x0][0x388] ;  /* 0x00007100ff1477ac */ /* 0x000e220008000800 */
[----:B------:R-:W-:Y:S02]  /*0390*/  MOV R4, UR18 ;  /* 0x0000001200047c02 */ /* 0x000fe40008000f00 */
        /* <DEDUP_REMOVED lines=37> */
[C---:B------:R-:W-:Y:S01]  /*05f0*/  IADD3 R26, PT, PT, R8.reuse, 0x140, RZ ;  /* 0x00000140081a7810 */ /* 0x040fe20007ffe0ff */
        /* <DEDUP_REMOVED lines=39> */
[CC--:B------:R-:W-:Y:S02]  /*0870*/  LEA.HI.SX32 R103, R9.reuse, R9.reuse, 0x1b ;  /* 0x0000000909677211 */ /* 0x0c0fe400078fdaff */
[C---:B------:R-:W-:Y:S02]  /*0880*/  IADD3 R6, PT, PT, R9.reuse, 0x60, RZ ;  /* 0x0000006009067810 */ /* 0x040fe40007ffe0ff */
[----:B------:R-:W-:Y:S02]  /*0890*/  IADD3 R8, PT, PT, R9, 0x20, RZ ;  /* 0x0000002009087810 */ /* 0x000fe40007ffe0ff */
[----:B------:R-:W-:Y:S02]  /*08a0*/  LEA R103, R103, UR21, 0x1 ;  /* 0x0000001567677c11 */ /* 0x000fe4000f8e08ff */
[-C--:B------:R-:W-:Y:S02]  /*08b0*/  LEA.HI.SX32 R6, R6, R9.reuse, 0x1b ;  /* 0x0000000906067211 */ /* 0x080fe400078fdaff */
[----:B------:R-:W-:-:S02]  /*08c0*/  LEA.HI.SX32 R8, R8, R9, 0x1b ;  /* 0x0000000908087211 */ /* 0x000fc400078fdaff */
[C---:B------:R-:W-:Y:S02]  /*08d0*/  IADD3 R24, PT, PT, R9.reuse, 0x40, RZ ;  /* 0x0000004009187810 */ /* 0x040fe40007ffe0ff */
[C---:B------:R-:W-:Y:S02]  /*08e0*/  IADD3 R26, PT, PT, R9.reuse, 0x80, RZ ;  /* 0x00000080091a7810 */ /* 0x040fe40007ffe0ff */
[----:B------:R-:W-:Y:S02]  /*08f0*/  LEA R100, R6, UR21, 0x1 ;  /* 0x0000001506647c11 */ /* 0x000fe4000f8e08ff */
[----:B------:R-:W-:Y:S02]  /*0900*/  LEA R102, R8, UR21, 0x1 ;  /* 0x0000001508667c11 */ /* 0x000fe4000f8e08ff */
[----:B------:R-:W-:Y:S02]  /*0910*/  IADD3 R6, PT, PT, R9, 0xe0, RZ ;  /* 0x000000e009067810 */ /* 0x000fe40007ffe0ff */
[----:B------:R-:W-:-:S02]  /*0920*/  LEA.HI.SX32 R24, R24, R9, 0x1b ;  /* 0x0000000918187211 */ /* 0x000fc400078fdaff */
[C---:B------:R-:W-:Y:S02]  /*0930*/  IADD3 R8, PT, PT, R9.reuse, 0x100, RZ ;  /* 0x0000010009087810 */ /* 0x040fe40007ffe0ff */
[----:B------:R-:W-:Y:S02]  /*0940*/  IADD3 R28, PT, PT, R9, 0xa0, RZ ;  /* 0x000000a0091c7810 */ /* 0x000fe40007ffe0ff */
[-C--:B------:R-:W-:Y:S02]  /*0950*/  LEA.HI.SX32 R26, R26, R9.reuse, 0x1b ;  /* 0x000000091a1a7211 */ /* 0x080fe400078fdaff */
[-C--:B------:R-:W-:Y:S02]  /*0960*/  LEA.HI.SX32 R6, R6, R9.reuse, 0x1b ;  /* 0x0000000906067211 */ /* 0x080fe400078fdaff */
[----:B------:R-:W-:Y:S02]  /*0970*/  LEA R101, R24, UR21, 0x1 ;  /* 0x0000001518657c11 */ /* 0x000fe4000f8e08ff */
[----:B------:R-:W-:-:S02]  /*0980*/  LEA.HI.SX32 R8, R8, R9, 0x1b ;  /* 0x0000000908087211 */ /* 0x000fc400078fdaff */
[----:B------:R-:W-:Y:S02]  /*0990*/  LEA.HI.SX32 R28, R28, R9, 0x1b ;  /* 0x000000091c1c7211 */ /* 0x000fe400078fdaff */
[----:B------:R-:W-:Y:S02]  /*09a0*/  LEA R99, R26, UR21, 0x1 ;  /* 0x000000151a637c11 */ /* 0x000fe4000f8e08ff */
[C---:B------:R-:W-:Y:S02]  /*09b0*/  IADD3 R24, PT, PT, R9.reuse, 0x120, RZ ;  /* 0x0000012009187810 */ /* 0x040fe40007ffe0ff */
[----:B------:R-:W-:Y:S02]  /*09c0*/  IADD3 R26, PT, PT, R9, 0x140, RZ ;  /* 0x00000140091a7810 */ /* 0x000fe40007ffe0ff */
[----:B------:R-:W-:Y:S02]  /*09d0*/  LEA R96, R6, UR21, 0x1 ;  /* 0x0000001506607c11 */ /* 0x000fe4000f8e08ff */
[----:B------:R-:W-:-:S02]  /*09e0*/  LEA R95, R8, UR21, 0x1 ;  /* 0x00000015085f7c11 */ /* 0x000fc4000f8e08ff */
[C---:B------:R-:W-:Y:S02]  /*09f0*/  IADD3 R6, PT, PT, R9.reuse, 0x180, RZ ;  /* 0x0000018009067810 */ /* 0x040fe40007ffe0ff */
[----:B------:R-:W-:Y:S02]  /*0a00*/  LEA R98, R28, UR21, 0x1 ;  /* 0x000000151c627c11 */ /* 0x000fe4000f8e08ff */
[-C--:B------:R-:W-:Y:S02]  /*0a10*/  LEA.HI.SX32 R24, R24, R9.reuse, 0x1b ;  /* 0x0000000918187211 */ /* 0x080fe400078fdaff */
[----:B------:R-:W-:Y:S02]  /*0a20*/  IADD3 R8, PT, PT, R9, 0x1a0, RZ ;  /* 0x000001a009087810 */ /* 0x000fe40007ffe0ff */
[-C--:B------:R-:W-:Y:S02]  /*0a30*/  LEA.HI.SX32 R26, R26, R9.reuse, 0x1b ;  /* 0x000000091a1a7211 */ /* 0x080fe400078fdaff */
[----:B------:R-:W-:-:S02]  /*0a40*/  LEA.HI.SX32 R6, R6, R9, 0x1b ;  /* 0x0000000906067211 */ /* 0x000fc400078fdaff */
[----:B------:R-:W-:Y:S02]  /*0a50*/  LEA R94, R24, UR21, 0x1 ;  /* 0x00000015185e7c11 */ /* 0x000fe4000f8e08ff */
[----:B------:R-:W-:Y:S02]  /*0a60*/  LEA.HI.SX32 R8, R8, R9, 0x1b ;  /* 0x0000000908087211 */ /* 0x000fe400078fdaff */
        /* <DEDUP_REMOVED lines=8> */
[----:B------:R-:W-:Y:S01]  /*0af0*/  PRMT R21, RZ, 0x7610, R21 ;  /* 0x00007610ff157816 */ /* 0x000fe20000000015 */
[----:B--2---:R0:W-:Y:S02]  /*0b00*/  STS.U16 [R103], R2 ;  /* 0x0000000267007388 */ /* 0x0041e40000000400 */
[----:B0-----:R-:W-:-:S04]  /*0b10*/  IADD3 R2, PT, PT, R9, 0xc0, RZ ;  /* 0x000000c009027810 */ /* 0x001fc80007ffe0ff */
[----:B------:R-:W-:-:S04]  /*0b20*/  LEA.HI.SX32 R2, R2, R9, 0x1b ;  /* 0x0000000902027211 */ /* 0x000fc800078fdaff */
[----:B------:R-:W-:Y:S02]  /*0b30*/  LEA R97, R2, UR21, 0x1 ;  /* 0x0000001502617c11 */ /* 0x000fe4000f8e08ff */
[----:B------:R-:W-:Y:S01]  /*0b40*/  IADD3 R2, PT, PT, R9, 0x160, RZ ;  /* 0x0000016009027810 */ /* 0x000fe20007ffe0ff */
[----:B----4-:R-:W-:Y:S03]  /*0b50*/  STS.U16 [R102+0x40], R11 ;  /* 0x0000400b66007388 */ /* 0x010fe60000000400 */
[----:B------:R-:W-:-:S04]  /*0b60*/  LEA.HI.SX32 R2, R2, R9, 0x1b ;  /* 0x0000000902027211 */ /* 0x000fc800078fdaff */
[----:B------:R-:W-:Y:S01]  /*0b70*/  LEA R88, R2, UR21, 0x1 ;  /* 0x0000001502587c11 */ /* 0x000fe2000f8e08ff */
[----:B-----5:R0:W-:Y:S04]  /*0b80*/  STS.U16 [R101+0x80], R10 ;  /* 0x0000800a65007388 */ /* 0x0201e80000000400 */
[----:B------:R-:W-:Y:S01]  /*0b90*/  STS.U16 [R100+0xc0], R13 ;  /* 0x0000c00d64007388 */ /* 0x000fe20000000400 */
[----:B0-----:R-:W-:-:S03]  /*0ba0*/  IADD3 R10, PT, PT, R9, 0x1c0, RZ ;  /* 0x000001c0090a7810 */ /* 0x001fc60007ffe0ff */
[----:B---3--:R0:W-:Y:S01]  /*0bb0*/  STS.U16 [R99+0x100], R12 ;  /* 0x0001000c63007388 */ /* 0x0081e20000000400 */
[----:B------:R-:W-:-:S03]  /*0bc0*/  LEA.HI.SX32 R10, R10, R9, 0x1b ;  /* 0x000000090a0a7211 */ /* 0x000fc600078fdaff */
[----:B------:R-:W-:Y:S04]  /*0bd0*/  STS.U16 [R98+0x140], R15 ;  /* 0x0001400f62007388 */ /* 0x000fe80000000400 */
[----:B------:R1:W-:Y:S01]  /*0be0*/  STS.U16 [R97+0x180], R14 ;  /* 0x0001800e61007388 */ /* 0x0003e20000000400 */
[----:B0-----:R-:W-:-:S03]  /*0bf0*/  IADD3 R12, PT, PT, R9, 0x1e0, RZ ;  /* 0x000001e0090c7810 */ /* 0x001fc60007ffe0ff */
[----:B------:R-:W-:Y:S01]  /*0c00*/  STS.U16 [R96+0x1c0], R17 ;  /* 0x0001c01160007388 */ /* 0x000fe20000000400 */
[----:B------:R-:W-:Y:S02]  /*0c10*/  LEA R85, R10, UR21, 0x1 ;  /* 0x000000150a557c11 */ /* 0x000fe4000f8e08ff */
[----:B------:R-:W-:Y:S01]  /*0c20*/  LEA.HI.SX32 R12, R12, R9, 0x1b ;  /* 0x000000090c0c7211 */ /* 0x000fe200078fdaff */
[----:B------:R0:W-:Y:S01]  /*0c30*/  STS.U16 [R95+0x200], R16 ;  /* 0x000200105f007388 */ /* 0x0001e20000000400 */
[----:B------:R-:W-:-:S03]  /*0c40*/  IMAD R9, R104, 0xf, R9 ;  /* 0x0000000f68097824 */ /* 0x000fc600078e0209 */
[----:B------:R-:W-:Y:S04]  /*0c50*/  STS.U16 [R94+0x240], R19 ;  /* 0x000240135e007388 */ /* 0x000fe80000000400 */
[----:B------:R2:W-:Y:S04]  /*0c60*/  STS.U16 [R89+0x280], R18 ;  /* 0x0002801259007388 */ /* 0x0005e80000000400 */
        /* <DEDUP_REMOVED lines=8> */
[C---:B-1----:R-:W-:Y:S02]  /*0cf0*/  IADD3 R14, PT, PT, R9.reuse, 0x5, RZ ;  /* 0x00000005090e7810 */ /* 0x042fe40007ffe0ff */
[C---:B0-----:R-:W-:Y:S02]  /*0d00*/  IADD3 R16, PT, PT, R9.reuse, 0x6, RZ ;  /* 0x0000000609107810 */ /* 0x041fe40007ffe0ff */
        /* <DEDUP_REMOVED lines=8> */
[----:B------:R-:W-:Y:S02]  /*0d90*/  IADD3 R34, PT, PT, R9, 0xf, RZ ;  /* 0x0000000f09227810 */ /* 0x000fe40007ffe0ff */
        /* <DEDUP_REMOVED lines=15> */
[----:B------:R-:W-:Y:S02]  /*0e90*/  LEA.HI.SX32 R83, R9, R9, 0x1b ;  /* 0x0000000909537211 */ /* 0x000fe400078fdaff */
        /* <DEDUP_REMOVED lines=56> */
[----:B0-----:R-:W-:-:S06]  /*1220*/  PRMT R27, RZ, 0x7610, R27 ;  /* 0x00007610ff1b7816 */ /* 0x001fcc000000001b */
        /* <DEDUP_REMOVED lines=11> */
[----:B------:R-:W-:Y:S01]  /*12e0*/  PRMT R35, RZ, 0x7610, R35 ;  /* 0x00007610ff237816 */ /* 0x000fe20000000023 */
        /* <DEDUP_REMOVED lines=94> */
.L_x_42:
[----:B------:R-:W-:Y:S05]  /*18d0*/  BSYNC.RECONVERGENT B0 ;  /* 0x0000000000007941 */ /* 0x000fea0003800200 */
.L_x_41:
        /* <DEDUP_REMOVED lines=35> */
.L_x_44:
[----:B------:R-:W-:Y:S05]  /*1b10*/  BSYNC.RECONVERGENT B0 ;  /* 0x0000000000007941 */ /* 0x000fea0003800200 */
.L_x_43:
        /* <DEDUP_REMOVED lines=37> */
.L_x_46:
[----:B------:R-:W-:Y:S05]  /*1d70*/  BSYNC.RECONVERGENT B0 ;  /* 0x0000000000007941 */ /* 0x000fea0003800200 */
.L_x_45:
        /* <DEDUP_REMOVED lines=35> */
.L_x_48:
[----:B------:R-:W-:Y:S05]  /*1fb0*/  BSYNC.RECONVERGENT B0 ;  /* 0x0000000000007941 */ /* 0x000fea0003800200 */
.L_x_47:
        /* <DEDUP_REMOVED lines=37> */
.L_x_50:
[----:B------:R-:W-:Y:S05]  /*2210*/  BSYNC.RECONVERGENT B0 ;  /* 0x0000000000007941 */ /* 0x000fea0003800200 */
.L_x_49:
        /* <DEDUP_REMOVED lines=35> */
.L_x_52:
[----:B------:R-:W-:Y:S05]  /*2450*/  BSYNC.RECONVERGENT B0 ;  /* 0x0000000000007941 */ /* 0x000fea0003800200 */
.L_x_51:
        /* <DEDUP_REMOVED lines=37> */
.L_x_54:
[----:B------:R-:W-:Y:S05]  /*26b0*/  BSYNC.RECONVERGENT B0 ;  /* 0x0000000000007941 */ /* 0x000fea0003800200 */
.L_x_53:
        /* <DEDUP_REMOVED lines=35> */
.L_x_56:
[----:B------:R-:W-:Y:S05]  /*28f0*/  BSYNC.RECONVERGENT B0 ;  /* 0x0000000000007941 */ /* 0x000fea0003800200 */
.L_x_55:
[----:B------:R-:W-:Y:S01]  /*2900*/  ISETP.EQ.OR P4, PT, RZ, UR8, P4 ;  /* 0x00000008ff007c0c */ /* 0x000fe2000a782670 */
[----:B------:R-:W-:Y:S01]  /*2910*/  HADD2.F32 R38, -RZ, R5.H0_H0 ;  /* 0x20000005ff267230 */ /* 0x000fe20000004100 */
[----:B------:R-:W-:Y:S01]  /*2920*/  BSSY.RECONVERGENT B0, `(.L_x_57) ;  /* 0x0000026000007945 */ /* 0x000fe20003800200 */
[----:B------:R-:W-:Y:S01]  /*2930*/  FSETP.GTU.FTZ.AND P1, PT, R56, 20, PT ;  /* 0x41a000003800780b */ /* 0x000fe20003f3c000 */
[----:B------:R-:W-:Y:S01]  /*2940*/  HADD2.F32 R5, -RZ, R20.H0_H0 ;  /* 0x20000014ff057230 */ /* 0x000fe20000004100 */
[----:B------:R-:W-:Y:S01]  /*2950*/  ISETP.EQ.OR P5, PT, RZ, UR8, P5 ;  /* 0x00000008ff007c0c */ /* 0x000fe2000afa2670 */
[----:B------:R-:W-:Y:S01]  /*2960*/  HADD2.F32 R41, -RZ, R19.H0_H0 ;  /* 0x20000013ff297230 */ /* 0x000fe20000004100 */
[----:B------:R-:W-:Y:S01]  /*2970*/  PRMT R35, RZ, 0x7610, R35 ;  /* 0x00007610ff237816 */ /* 0x000fe20000000023 */
        /* <DEDUP_REMOVED lines=32> */
.L_x_58:
[----:B------:R-:W-:Y:S05]  /*2b80*/  BSYNC.RECONVERGENT B0 ;  /* 0x0000000000007941 */ /* 0x000fea0003800200 */
.L_x_57:
        /* <DEDUP_REMOVED lines=39> */
.L_x_60:
[----:B------:R-:W-:Y:S05]  /*2e00*/  BSYNC.RECONVERGENT B0 ;  /* 0x0000000000007941 */ /* 0x000fea0003800200 */
.L_x_59:
        /* <DEDUP_REMOVED lines=45> */
.L_x_62:
[----:B------:R-:W-:Y:S05]  /*30e0*/  BSYNC.RECONVERGENT B0 ;  /* 0x0000000000007941 */ /* 0x000fea0003800200 */
.L_x_61:
        /* <DEDUP_REMOVED lines=32> */
.L_x_64:
[----:B------:R-:W-:Y:S05]  /*32f0*/  BSYNC.RECONVERGENT B0 ;  /* 0x0000000000007941 */ /* 0x000fea0003800200 */
.L_x_63:
        /* <DEDUP_REMOVED lines=32> */
.L_x_66:
[----:B------:R-:W-:Y:S05]  /*3500*/  BSYNC.RECONVERGENT B0 ;  /* 0x0000000000007941 */ /* 0x000fea0003800200 */
.L_x_65:
        /* <DEDUP_REMOVED lines=32> */
.L_x_68:
[----:B------:R-:W-:Y:S05]  /*3710*/  BSYNC.RECONVERGENT B0 ;  /* 0x0000000000007941 */ /* 0x000fea0003800200 */
.L_x_67:
        /* <DEDUP_REMOVED lines=32> */
.L_x_70:
[----:B------:R-:W-:Y:S05]  /*3920*/  BSYNC.RECONVERGENT B0 ;  /* 0x0000000000007941 */ /* 0x000fea0003800200 */
.L_x_69:
        /* <DEDUP_REMOVED lines=32> */
.L_x_72:
[----:B------:R-:W-:Y:S05]  /*3b30*/  BSYNC.RECONVERGENT B0 ;  /* 0x0000000000007941 */ /* 0x000fea0003800200 */
.L_x_71:
        /* <DEDUP_REMOVED lines=28> */
[----:B------:R-:W1:Y:S01]  /*3d00*/  LDCU.128 UR8, c[0x0][0x3a0] ;  /* 0x00007400ff0877ac */ /* 0x000e620008000c00 */
[----:B------:R-:W-:Y:S01]  /*3d10*/  FMUL.FTZ R15, R45, R76 ;  /* 0x0000004c2d0f7220 */ /* 0x000fe20000410000 */
[----:B------:R-:W-:Y:S01]  /*3d20*/  FMUL.FTZ R14, R47, R74 ;  /* 0x0000004a2f0e7220 */ /* 0x000fe20000410000 */
[----:B------:R-:W-:Y:S01]  /*3d30*/  FMUL.FTZ R13, R49, R72 ;  /* 0x00000048310d7220 */ /* 0x000fe20000410000 */
[----:B------:R-:W2:Y:S01]  /*3d40*/  LDCU.64 UR36, c[0x0][0x450] ;  /* 0x00008a00ff2477ac */ /* 0x000ea20008000a00 */
        /* <DEDUP_REMOVED lines=15> */
[----:B--2---:R-:W-:Y:S01]  /*3e40*/  ULEA UR25, UP1, UR24, UR36, 0x3 ;  /* 0x0000002418197291 */ /* 0x004fe2000f8218ff */
[----:B------:R-:W0:Y:S03]  /*3e50*/  LDCU.64 UR40, c[0x0][0x3e0] ;  /* 0x00007c00ff2877ac */ /* 0x000e260008000a00 */
[----:B------:R-:W-:Y:S01]  /*3e60*/  ULEA.HI.X UR24, UR24, UR37, UR8, 0x3, UP1 ;  /* 0x0000002518187291 */ /* 0x000fe200088f1c08 */
[----:B------:R-:W1:Y:S01]  /*3e70*/  LDCU.64 UR36, c[0x0][0x3c0] ;  /* 0x00007800ff2477ac */ /* 0x000e620008000a00 */
[----:B---3--:R-:W-:Y:S02]  /*3e80*/  UIMAD.WIDE.U32 UR22, UR30, UR32, URZ ;  /* 0x000000201e1672a5 */ /* 0x008fe4000f8e00ff */
[----:B------:R-:W-:-:S02]  /*3e90*/  UIMAD UR9, UR30, UR9, UR27 ;  /* 0x000000091e0972a4 */ /* 0x000fc4000f8e021b */
[----:B------:R-:W-:Y:S02]  /*3ea0*/  UIMAD UR33, UR30, UR33, UR23 ;  /* 0x000000211e2172a4 */ /* 0x000fe4000f8e0217 */
[----:B----4-:R-:W-:Y:S02]  /*3eb0*/  ULEA UR32, UP0, UR22, UR14, 0x3 ;  /* 0x0000000e16207291 */ /* 0x010fe4000f8018ff */
[----:B------:R-:W-:Y:S02]  /*3ec0*/  ULEA UR23, UP2, UR26, UR12, 0x3 ;  /* 0x0000000c1a177291 */ /* 0x000fe4000f8418ff */
[----:B------:R-:W-:Y:S02]  /*3ed0*/  ULEA.HI.X UR15, UR22, UR15, UR33, 0x3, UP0 ;  /* 0x0000000f160f7291 */ /* 0x000fe400080f1c21 */
[----:B------:R-:W-:Y:S02]  /*3ee0*/  UISETP.LT.AND UP0, UPT, UR38, 0x1, UPT ;  /* 0x000000012600788c */ /* 0x000fe4000bf01270 */
[----:B------:R-:W-:-:S02]  /*3ef0*/  ULEA.HI.X UR26, UR26, UR13, UR9, 0x3, UP2 ;  /* 0x0000000d1a1a7291 */ /* 0x000fc400090f1c09 */
[----:B------:R-:W-:Y:S02]  /*3f00*/  USEL UR8, UR38, 0x1, !UP0 ;  /* 0x0000000126087887 */ /* 0x000fe4000c000000 */
[----:B------:R-:W-:Y:S02]  /*3f10*/  UIMAD UR22, UR6, UR38, URZ ;  /* 0x00000026061672a4 */ /* 0x000fe4000f8e02ff */
[----:B------:R-:W-:Y:S01]  /*3f20*/  UIADD3 UR9, UPT, UPT, UR21, 0x10f0, URZ ;  /* 0x000010f015097890 */ /* 0x000fe2000fffe0ff */
[----:B------:R-:W2:Y:S01]  /*3f30*/  LDCU.64 UR34, c[0x0][0x480] ;  /* 0x00009000ff2277ac */ /* 0x000ea20008000a00 */
[----:B------:R-:W-:Y:S02]  /*3f40*/  USHF.L.U64.HI UR12, UR10, 0x3, UR11 ;  /* 0x000000030a0c7899 */ /* 0x000fe4000801020b */
[----:B0-----:R-:W-:Y:S02]  /*3f50*/  USHF.L.U64.HI UR14, UR40, 0x3, UR41 ;  /* 0x00000003280e7899 */ /* 0x001fe40008010229 */
[----:B-1----:R-:W-:-:S02]  /*3f60*/  USHF.L.U64.HI UR13, UR36, 0x3, UR37 ;  /* 0x00000003240d7899 */ /* 0x002fc40008010225 */
[----:B------:R-:W-:-:S12]  /*3f70*/  UIADD3 UR8, UPT, UPT, -UR8, URZ, URZ ;  /* 0x000000ff08087290 */ /* 0x000fd8000fffe1ff */
.L_x_79:
[----:B------:R-:W-:Y:S02]  /*3f80*/  MOV R40, UR23 ;  /* 0x0000001700287c02 */ /* 0x000fe40008000f00 */
[----:B------:R-:W-:-:S06]  /*3f90*/  MOV R41, UR26 ;  /* 0x0000001a00297c02 */ /* 0x000fcc0008000f00 */
[----:B------:R-:W3:Y:S01]  /*3fa0*/  LDG.E.64 R40, desc[UR28][R40.64] ;  /* 0x0000001c28287981 */ /* 0x000ee2000c1e1b00 */
[----:B------:R-:W-:-:S04]  /*3fb0*/  IADD3 R127, PT, PT, R106, 0x3, RZ ;  /* 0x000000036a7f7810 */ /* 0x000fc80007ffe0ff */
[----:B------:R-:W-:Y:S02]  /*3fc0*/  ISETP.GE.U32.AND P4, PT, R127, UR20, PT ;  /* 0x000000147f007c0c */ /* 0x000fe4000bf86070 */
[----:B------:R-:W-:-:S04]  /*3fd0*/  IADD3 R127, PT, PT, R106, 0x6, RZ ;  /* 0x000000066a7f7810 */ /* 0x000fc80007ffe0ff */
[----:B------:R-:W-:Y:S01]  /*3fe0*/  ISETP.GE.U32.AND P5, PT, R127, UR20, PT ;  /* 0x000000147f007c0c */ /* 0x000fe2000bfa6070 */
[----:B---3--:R-:W-:Y:S01]  /*3ff0*/  FMUL.FTZ R93, R40, 1.4426950216293334961 ;  /* 0x3fb8aa3b285d7820 */ /* 0x008fe20000410000 */
[C---:B------:R-:W-:Y:S01]  /*4000*/  FMUL.FTZ R42, R41.reuse, R82 ;  /* 0x00000052292a7220 */ /* 0x040fe20000410000 */
[C---:B------:R-:W-:Y:S01]  /*4010*/  FMUL.FTZ R40, R41.reuse, R78 ;  /* 0x0000004e29287220 */ /* 0x040fe20000410000 */
[----:B------:R-:W-:Y:S01]  /*4020*/  FMUL.FTZ R129, R41, R58 ;  /* 0x0000003a29817220 */ /* 0x000fe20000410000 */
[-C--:B------:R-:W-:Y:S01]  /*4030*/  FMUL.FTZ R124, R93, R80.reuse ;  /* 0x000000505d7c7220 */ /* 0x080fe20000410000 */
[----:B------:R-:W-:Y:S01]  /*4040*/  FMUL.RZ R43, R42, 0.15915493667125701904 ;  /* 0x3e22f9832a2b7820 */ /* 0x000fe2000040c000 */
[----:B------:R-:W-:Y:S01]  /*4050*/  FMUL.RZ R45, R40, 0.15915493667125701904 ;  /* 0x3e22f983282d7820 */ /* 0x000fe2000040c000 */
[----:B------:R-:W-:Y:S01]  /*4060*/  FMUL.FTZ R42, R41, R80 ;  /* 0x00000050292a7220 */ /* 0x000fe20000410000 */
[C---:B------:R-:W-:Y:S01]  /*4070*/  FMUL.FTZ R40, R93.reuse, R78 ;  /* 0x0000004e5d287220 */ /* 0x040fe20000410000 */
[----:B------:R-:W-:Y:S01]  /*4080*/  MUFU.SIN R52, R43 ;  /* 0x0000002b00347308 */ /* 0x000fe20000000400 */
[C---:B------:R-:W-:Y:S01]  /*4090*/  FMUL.FTZ R119, R93.reuse, R76 ;  /* 0x0000004c5d777220 */ /* 0x040fe20000410000 */
[----:B------:R-:W-:Y:S01]  /*40a0*/  FMUL.RZ R44, R42, 0.15915493667125701904 ;  /* 0x3e22f9832a2c7820 */ /* 0x000fe2000040c000 */
        /* <DEDUP_REMOVED lines=10> */
[C---:B------:R-:W-:Y:S01]  /*4150*/  FMUL.FTZ R47, R93.reuse, R62 ;  /* 0x0000003e5d2f7220 */ /* 0x040fe20000410000 */
[----:B------:R-:W-:-:S02]  /*4160*/  FMUL.FTZ R135, R93, R38 ;  /* 0x000000265d877220 */ /* 0x000fc40000410000 */
[----:B------:R1:W-:Y:S01]  /*4170*/  MUFU.EX2 R128, R40 ;  /* 0x0000002800807308 */ /* 0x0003e20000000800 */
[----:B0-----:R-:W-:-:S04]  /*4180*/  FMUL.FTZ R43, R41, R76 ;  /* 0x0000004c292b7220 */ /* 0x001fc80000410000 */
[----:B------:R-:W-:Y:S01]  /*4190*/  FMUL.RZ R46, R43, 0.15915493667125701904 ;  /* 0x3e22f9832b2e7820 */ /* 0x000fe2000040c000 */
[C---:B------:R-:W-:Y:S02]  /*41a0*/  FMUL.FTZ R43, R41.reuse, R74 ;  /* 0x0000004a292b7220 */ /* 0x040fe40000410000 */
[----:B------:R-:W-:Y:S01]  /*41b0*/  MUFU.SIN R122, R44 ;  /* 0x0000002c007a7308 */ /* 0x000fe20000000400 */
[----:B-1----:R-:W-:Y:S01]  /*41c0*/  FMUL.FTZ R40, R41, R72 ;  /* 0x0000004829287220 */ /* 0x002fe20000410000 */
[----:B------:R-:W-:-:S06]  /*41d0*/  FMUL.RZ R43, R43, 0.15915493667125701904 ;  /* 0x3e22f9832b2b7820 */ /* 0x000fcc000040c000 */
[----:B------:R0:W-:Y:S08]  /*41e0*/  MUFU.COS R123, R44 ;  /* 0x0000002c007b7308 */ /* 0x0001f00000000000 */
[----:B------:R-:W1:Y:S01]  /*41f0*/  MUFU.SIN R125, R45 ;  /* 0x0000002d007d7308 */ /* 0x000e620000000400 */
[----:B0-----:R-:W-:Y:S01]  /*4200*/  FMUL.RZ R44, R40, 0.15915493667125701904 ;  /* 0x3e22f983282c7820 */ /* 0x001fe2000040c000 */
[----:B------:R-:W-:-:S06]  /*4210*/  FMUL.FTZ R40, R41, R70 ;  /* 0x0000004629287220 */ /* 0x000fcc0000410000 */
[----:B------:R0:W3:Y:S08]  /*4220*/  MUFU.COS R42, R45 ;  /* 0x0000002d002a7308 */ /* 0x0000f00000000000 */
[----:B------:R-:W-:Y:S01]  /*4230*/  MUFU.SIN R113, R43 ;  /* 0x0000002b00717308 */ /* 0x000fe20000000400 */
[----:B0-----:R-:W-:Y:S01]  /*4240*/  FMUL.RZ R45, R40, 0.15915493667125701904 ;  /* 0x3e22f983282d7820 */ /* 0x001fe2000040c000 */
[----:B------:R-:W-:Y:S01]  /*4250*/  FMUL.FTZ R40, R41, R68 ;  /* 0x0000004429287220 */ /* 0x000fe20000410000 */
[----:B-1----:R-:W-:Y:S01]  /*4260*/  FMUL.FTZ R131, R128, R125 ;  /* 0x0000007d80837220 */ /* 0x002fe20000410000 */
[----:B------:R-:W-:-:S04]  /*4270*/  IADD3 R125, PT, PT, R106, 0x8, RZ ;  /* 0x000000086a7d7810 */ /* 0x000fc80007ffe0ff */
[----:B------:R0:W-:Y:S01]  /*4280*/  MUFU.COS R117, R43 ;  /* 0x0000002b00757308 */ /* 0x0001e20000000000 */
[----:B---3--:R-:W-:-:S07]  /*4290*/  FMUL.FTZ R42, R128, R42 ;  /* 0x0000002a802a7220 */ /* 0x008fce0000410000 */
[----:B------:R-:W-:Y:S01]  /*42a0*/  MUFU.SIN R114, R44 ;  /* 0x0000002c00727308 */ /* 0x000fe20000000400 */
[----:B0-----:R-:W-:Y:S01]  /*42b0*/  FMUL.RZ R43, R40, 0.15915493667125701904 ;  /* 0x3e22f983282b7820 */ /* 0x001fe2000040c000 */
[----:B------:R-:W-:-:S06]  /*42c0*/  FMUL.FTZ R40, R41, R66 ;  /* 0x0000004229287220 */ /* 0x000fcc0000410000 */
[----:B------:R0:W-:Y:S08]  /*42d0*/  MUFU.COS R118, R44 ;  /* 0x0000002c00767308 */ /* 0x0001f00000000000 */
[----:B------:R-:W1:Y:S01]  /*42e0*/  MUFU.EX2 R124, R124 ;  /* 0x0000007c007c7308 */ /* 0x000e620000000800 */
[----:B0-----:R-:W-:Y:S01]  /*42f0*/  FMUL.RZ R44, R40, 0.15915493667125701904 ;  /* 0x3e22f983282c7820 */ /* 0x001fe2000040c000 */
[----:B------:R-:W-:-:S06]  /*4300*/  FMUL.FTZ R40, R41, R64 ;  /* 0x0000004029287220 */ /* 0x000fcc0000410000 */
[----:B------:R-:W-:Y:S08]  /*4310*/  MUFU.SIN R108, R45 ;  /* 0x0000002d006c7308 */ /* 0x000ff00000000400 */
[----:B------:R0:W-:Y:S01]  /*4320*/  MUFU.COS R92, R45 ;  /* 0x0000002d005c7308 */ /* 0x0001e20000000000 */
[C---:B-1----:R-:W-:Y:S01]  /*4330*/  FMUL.FTZ R122, R124.reuse, R122 ;  /* 0x0000007a7c7a7220 */ /* 0x042fe20000410000 */
[----:B------:R-:W-:-:S06]  /*4340*/  FMUL.FTZ R123, R124, R123 ;  /* 0x0000007b7c7b7220 */ /* 0x000fcc0000410000 */
[----:B------:R-:W-:Y:S01]  /*4350*/  MUFU.COS R120, R46 ;  /* 0x0000002e00787308 */ /* 0x000fe20000000000 */
[----:B0-----:R-:W-:Y:S01]  /*4360*/  FMUL.RZ R45, R40, 0.15915493667125701904 ;  /* 0x3e22f983282d7820 */ /* 0x001fe2000040c000 */
[----:B------:R-:W-:-:S04]  /*4370*/  FMUL.FTZ R40, R41, R62 ;  /* 0x0000003e29287220 */ /* 0x000fc80000410000 */
[----:B------:R-:W-:Y:S01]  /*4380*/  FMUL.RZ R126, R40, 0.15915493667125701904 ;  /* 0x3e22f983287e7820 */ /* 0x000fe2000040c000 */
[----:B------:R-:W-:Y:S01]  /*4390*/  FMUL.FTZ R40, R41, R60 ;  /* 0x0000003c29287220 */ /* 0x000fe20000410000 */
[----:B------:R-:W0:Y:S03]  /*43a0*/  MUFU.EX2 R119, R119 ;  /* 0x0000007700777308 */ /* 0x000e260000000800 */
[----:B------:R-:W-:Y:S01]  /*43b0*/  FMUL.RZ R130, R40, 0.15915493667125701904 ;  /* 0x3e22f98328827820 */ /* 0x000fe2000040c000 */
[----:B------:R-:W-:-:S04]  /*43c0*/  IADD3 R40, PT, PT, R106, 0x2, RZ ;  /* 0x000000026a287810 */ /* 0x000fc80007ffe0ff */
[----:B------:R-:W-:Y:S01]  /*43d0*/  MUFU.SIN R54, R46 ;  /* 0x0000002e00367308 */ /* 0x000fe20000000400 */
[----:B------:R-:W-:Y:S02]  /*43e0*/  ISETP.GE.U32.AND P1, PT, R40, UR20, PT ;  /* 0x0000001428007c0c */ /* 0x000fe4000bf26070 */
[----:B------:R-:W-:Y:S02]  /*43f0*/  IADD3 R40, PT, PT, R106, 0x5, RZ ;  /* 0x000000056a287810 */ /* 0x000fe40007ffe0ff */
[----:B------:R-:W-:Y:S02]  /*4400*/  FSEL R131, R131, RZ, !P1 ;  /* 0x000000ff83837208 */ /* 0x000fe40004800000 */
[----:B------:R-:W-:Y:S01]  /*4410*/  FSEL R129, R42, 1, !P1 ;  /* 0x3f8000002a817808 */ /* 0x000fe20004800000 */
[----:B------:R-:W1:Y:S01]  /*4420*/  MUFU.EX2 R121, R121 ;  /* 0x0000007900797308 */ /* 0x000e620000000800 */
[----:B0-----:R-:W-:Y:S01]  /*4430*/  FMUL.FTZ R120, R119, R120 ;  /* 0x0000007877787220 */ /* 0x001fe20000410000 */
[----:B------:R-:W-:-:S02]  /*4440*/  FSEL R127, R16, RZ, !P1 ;  /* 0x000000ff107f7208 */ /* 0x000fc40004800000 */
[----:B------:R-:W-:Y:S02]  /*4450*/  ISETP.GE.U32.AND P1, PT, R125, UR20, PT ;  /* 0x000000147d007c0c */ /* 0x000fe4000bf26070 */
[----:B------:R-:W-:Y:S02]  /*4460*/  ISETP.GE.U32.AND P6, PT, R40, UR20, PT ;  /* 0x0000001428007c0c */ /* 0x000fe4000bfc6070 */
[----:B------:R-:W0:Y:S01]  /*4470*/  MUFU.EX2 R116, R116 ;  /* 0x0000007400747308 */ /* 0x000e220000000800 */
[----:B------:R-:W-:-:S07]  /*4480*/  FSEL R157, R10, RZ, !P1 ;  /* 0x000000ff0a9d7208 */ /* 0x000fce0004800000 */
[----:B------:R-:W-:Y:S01]  /*4490*/  MUFU.SIN R55, R44 ;  /* 0x0000002c00377308 */ /* 0x000fe20000000400 */
[C---:B-1----:R-:W-:Y:S01]  /*44a0*/  FMUL.FTZ R124, R121.reuse, R53 ;  /* 0x00000035797c7220 */ /* 0x042fe20000410000 */
[----:B------:R-:W-:Y:S01]  /*44b0*/  FMUL.FTZ R125, R121, R52 ;  /* 0x00000034797d7220 */ /* 0x000fe20000410000 */
[----:B------:R-:W-:Y:S01]  /*44c0*/  FSEL R121, R120, 1, !P4 ;  /* 0x3f80000078797808 */ /* 0x000fe20006000000 */
[----:B------:R-:W-:Y:S01]  /*44d0*/  FMUL.FTZ R52, R41, R56 ;  /* 0x0000003829347220 */ /* 0x000fe20000410000 */
[----:B------:R-:W-:-:S03]  /*44e0*/  FSEL R120, R15, RZ, !P4 ;  /* 0x000000ff0f787208 */ /* 0x000fc60006000000 */
[----:B------:R1:W-:Y:S01]  /*44f0*/  MUFU.COS R91, R44 ;  /* 0x0000002c005b7308 */ /* 0x0003e20000000000 */
[----:B0-----:R-:W-:Y:S01]  /*4500*/  FMUL.FTZ R117, R116, R117 ;  /* 0x0000007574757220 */ /* 0x001fe20000410000 */
[----:B------:R-:W-:-:S06]  /*4510*/  FMUL.RZ R134, R52, 0.15915493667125701904 ;  /* 0x3e22f98334867820 */ /* 0x000fcc000040c000 */
[----:B------:R-:W0:Y:S01]  /*4520*/  MUFU.EX2 R115, R115 ;  /* 0x0000007300737308 */ /* 0x000e220000000800 */
[----:B-1----:R-:W-:-:S04]  /*4530*/  IADD3 R44, PT, PT, R106, 0x1, RZ ;  /* 0x000000016a2c7810 */ /* 0x002fc80007ffe0ff */
[----:B------:R-:W-:Y:S01]  /*4540*/  ISETP.GE.U32.AND P0, PT, R44, UR20, PT ;  /* 0x000000142c007c0c */ /* 0x000fe2000bf06070 */
[----:B------:R-:W-:Y:S02]  /*4550*/  FMUL.FTZ R44, R93, R60 ;  /* 0x0000003c5d2c7220 */ /* 0x000fe40000410000 */
[----:B------:R-:W-:Y:S01]  /*4560*/  MUFU.SIN R111, R43 ;  /* 0x0000002b006f7308 */ /* 0x000fe20000000400 */
[----:B------:R-:W-:-:S07]  /*4570*/  FSEL R128, R123, 1, !P0 ;  /* 0x3f8000007b807808 */ /* 0x000fce0004000000 */
[----:B------:R-:W-:Y:S01]  /*4580*/  MUFU.COS R110, R43 ;  /* 0x0000002b006e7308 */ /* 0x000fe20000000000 */
[----:B0-----:R-:W-:-:S07]  /*4590*/  FMUL.FTZ R114, R115, R114 ;  /* 0x0000007273727220 */ /* 0x001fce0000410000 */
[----:B------:R-:W-:Y:S08]  /*45a0*/  MUFU.SIN R49, R45 ;  /* 0x0000002d00317308 */ /* 0x000ff00000000400 */
[----:B------:R-:W-:Y:S08]  /*45b0*/  MUFU.COS R51, R45 ;  /* 0x0000002d00337308 */ /* 0x000ff00000000000 */
[----:B------:R-:W-:Y:S08]  /*45c0*/  MUFU.SIN R46, R126 ;  /* 0x0000007e002e7308 */ /* 0x000ff00000000400 */
[----:B------:R0:W-:Y:S08]  /*45d0*/  MUFU.COS R48, R126 ;  /* 0x0000007e00307308 */ /* 0x0001f00000000000 */
[----:B------:R-:W-:Y:S01]  /*45e0*/  MUFU.SIN R43, R130 ;  /* 0x00000082002b7308 */ /* 0x000fe20000000400 */
[----:B0-----:R-:W-:-:S04]  /*45f0*/  IADD3 R126, PT, PT, R106, 0x4, RZ ;  /* 0x000000046a7e7810 */ /* 0x001fc80007ffe0ff */
[----:B------:R-:W-:Y:S02]  /*4600*/  ISETP.GE.U32.AND P3, PT, R126, UR20, PT ;  /* 0x000000147e007c0c */ /* 0x000fe4000bf66070 */
[----:B------:R-:W-:Y:S01]  /*4610*/  IADD3 R126, PT, PT, R106, 0x7, RZ ;  /* 0x000000076a7e7810 */ /* 0x000fe20007ffe0ff */
[----:B------:R0:W-:Y:S03]  /*4620*/  MUFU.COS R45, R130 ;  /* 0x00000082002d7308 */ /* 0x0001e60000000000 */
[----:B------:R-:W-:Y:S02]  /*4630*/  ISETP.GE.U32.AND P2, PT, R126, UR20, PT ;  /* 0x000000147e007c0c */ /* 0x000fe4000bf46070 */
[----:B------:R-:W-:-:S03]  /*4640*/  FSEL R126, R17, RZ, !P0 ;  /* 0x000000ff117e7208 */ /* 0x000fc60004000000 */
[----:B------:R-:W1:Y:S01]  /*4650*/  MUFU.EX2 R109, R109 ;  /* 0x0000006d006d7308 */ /* 0x000e620000000800 */
[----:B0-----:R-:W-:Y:S01]  /*4660*/  FSEL R130, R122, RZ, !P0 ;  /* 0x000000ff7a827208 */ /* 0x001fe20004000000 */
[----:B------:R-:W-:Y:S01]  /*4670*/  FMUL.FTZ R122, R119, R54 ;  /* 0x00000036777a7220 */ /* 0x000fe20000410000 */
[C---:B------:R-:W-:Y:S02]  /*4680*/  IADD3 R119, PT, PT, R106.reuse, 0xa, RZ ;  /* 0x0000000a6a777810 */ /* 0x040fe40007ffe0ff */
[----:B------:R-:W-:Y:S02]  /*4690*/  ISETP.GE.U32.AND P0, PT, R106, UR20, PT ;  /* 0x000000146a007c0c */ /* 0x000fe4000bf06070 */
[----:B------:R-:W-:Y:S01]  /*46a0*/  FSEL R122, R122, RZ, !P4 ;  /* 0x000000ff7a7a7208 */ /* 0x000fe20006000000 */
[----:B------:R-:W0:Y:S01]  /*46b0*/  MUFU.EX2 R90, R90 ;  /* 0x0000005a005a7308 */ /* 0x000e220000000800 */
[----:B------:R-:W-:Y:S01]  /*46c0*/  ISETP.GE.U32.AND P4, PT, R119, UR20, PT ;  /* 0x0000001477007c0c */ /* 0x000fe2000bf86070 */
[----:B------:R-:W-:Y:S01]  /*46d0*/  FMUL.FTZ R119, R116, R113 ;  /* 0x0000007174777220 */ /* 0x000fe20000410000 */
[----:B------:R-:W-:-:S02]  /*46e0*/  IADD3 R113, PT, PT, R106, 0xb, RZ ;  /* 0x0000000b6a717810 */ /* 0x000fc40007ffe0ff */
[----:B------:R-:W-:Y:S02]  /*46f0*/  IADD3 R54, PT, PT, R106, 0x9, RZ ;  /* 0x000000096a367810 */ /* 0x000fe40007ffe0ff */
[----:B------:R-:W-:Y:S01]  /*4700*/  FSEL R119, R119, RZ, !P3 ;  /* 0x000000ff77777208 */ /* 0x000fe20005800000 */
[----:B------:R-:W3:Y:S01]  /*4710*/  MUFU.EX2 R112, R112 ;  /* 0x0000007000707308 */ /* 0x000ee20000000800 */
[----:B------:R-:W-:Y:S01]  /*4720*/  FSEL R125, R125, RZ, !P0 ;  /* 0x000000ff7d7d7208 */ /* 0x000fe20004000000 */
[----:B-1----:R-:W-:Y:S01]  /*4730*/  FMUL.FTZ R108, R109, R108 ;  /* 0x0000006c6d6c7220 */ /* 0x002fe20000410000 */
[----:B------:R-:W-:Y:S02]  /*4740*/  FSEL R124, R124, 1, !P0 ;  /* 0x3f8000007c7c7808 */ /* 0x000fe40004000000 */
[----:B------:R-:W-:Y:S02]  /*4750*/  FSEL R123, R18, RZ, !P0 ;  /* 0x000000ff127b7208 */ /* 0x000fe40004000000 */
[----:B------:R-:W-:Y:S01]  /*4760*/  ISETP.GE.U32.AND P0, PT, R54, UR20, PT ;  /* 0x0000001436007c0c */ /* 0x000fe2000bf06070 */
[----:B------:R1:W-:Y:S01]  /*4770*/  MUFU.EX2 R53, R132 ;  /* 0x0000008400357308 */ /* 0x0003e20000000800 */
[----:B------:R-:W-:Y:S01]  /*4780*/  FSEL R116, R114, RZ, !P6 ;  /* 0x000000ff72747208 */ /* 0x000fe20007000000 */
[C---:B0-----:R-:W-:Y:S01]  /*4790*/  FMUL.FTZ R143, R90.reuse, R55 ;  /* 0x000000375a8f7220 */ /* 0x041fe20000410000 */
[----:B------:R-:W-:Y:S01]  /*47a0*/  FSEL R114, R13, RZ, !P6 ;  /* 0x000000ff0d727208 */ /* 0x000fe20007000000 */
[----:B------:R-:W-:Y:S01]  /*47b0*/  FMUL.FTZ R91, R90, R91 ;  /* 0x0000005b5a5b7220 */ /* 0x000fe20000410000 */
[----:B------:R-:W-:Y:S01]  /*47c0*/  FMUL.FTZ R90, R41, R36 ;  /* 0x00000024295a7220 */ /* 0x000fe20000410000 */
[----:B------:R-:W-:-:S02]  /*47d0*/  IADD3 R55, PT, PT, R106, 0xf, RZ ;  /* 0x0000000f6a377810 */ /* 0x000fc40007ffe0ff */
[----:B------:R-:W-:Y:S01]  /*47e0*/  MUFU.SIN R52, R134 ;  /* 0x0000008600347308 */ /* 0x000fe20000000400 */
[----:B-1----:R-:W-:Y:S01]  /*47f0*/  FMUL.FTZ R132, R115, R118 ;  /* 0x0000007673847220 */ /* 0x002fe20000410000 */
[----:B------:R-:W-:Y:S02]  /*4800*/  FSEL R118, R117, 1, !P3 ;  /* 0x3f80000075767808 */ /* 0x000fe40005800000 */
[----:B------:R-:W-:Y:S02]  /*4810*/  FSEL R117, R14, RZ, !P3 ;  /* 0x000000ff0e757208 */ /* 0x000fe40005800000 */
[----:B------:R-:W-:Y:S02]  /*4820*/  ISETP.GE.U32.AND P3, PT, R113, UR20, PT ;  /* 0x0000001471007c0c */ /* 0x000fe4000bf66070 */
[----:B------:R-:W-:Y:S01]  /*4830*/  IADD3 R113, PT, PT, R106, 0xc, RZ ;  /* 0x0000000c6a717810 */ /* 0x000fe20007ffe0ff */
[----:B------:R0:W-:Y:S01]  /*4840*/  MUFU.COS R54, R134 ;  /* 0x0000008600367308 */ /* 0x0001e20000000000 */
[----:B------:R-:W-:-:S02]  /*4850*/  FSEL R115, R132, 1, !P6 ;  /* 0x3f80000084737808 */ /* 0x000fc40007000000 */
[----:B------:R-:W-:Y:S01]  /*4860*/  ISETP.GE.U32.AND P6, PT, R113, UR20, PT ;  /* 0x0000001471007c0c */ /* 0x000fe2000bfc6070 */
[----:B------:R-:W-:Y:S01]  /*4870*/  FMUL.FTZ R113, R41, R38 ;  /* 0x0000002629717220 */ /* 0x000fe20000410000 */
[----:B------:R-:W-:Y:S01]  /*4880*/  FMUL.FTZ R41, R130, R123 ;  /* 0x0000007b82297220 */ /* 0x000fe20000410000 */
[----:B------:R-:W-:Y:S01]  /*4890*/  FSEL R142, R91, 1, !P1 ;  /* 0x3f8000005b8e7808 */ /* 0x000fe20004800000 */
[----:B------:R-:W-:Y:S01]  /*48a0*/  FMUL.FTZ R91, RZ, R130 ;  /* 0x00000082ff5b7220 */ /* 0x000fe20000410000 */
[----:B------:R-:W1:Y:S01]  /*48b0*/  MUFU.SIN R40, R133 ;  /* 0x0000008500287308 */ /* 0x000e620000000400 */
[----:B0-----:R-:W-:Y:S01]  /*48c0*/  FMUL.FTZ R134, R109, R92 ;  /* 0x0000005c6d867220 */ /* 0x001fe20000410000 */
[C---:B---3--:R-:W-:Y:S01]  /*48d0*/  FMUL.FTZ R109, R112.reuse, R110 ;  /* 0x0000006e706d7220 */ /* 0x048fe20000410000 */
[----:B------:R-:W-:Y:S01]  /*48e0*/  FMUL.FTZ R110, R112, R111 ;  /* 0x0000006f706e7220 */ /* 0x000fe20000410000 */
[----:B------:R-:W-:Y:S01]  /*48f0*/  FMUL.FTZ R92, R93, R36 ;  /* 0x000000245d5c7220 */ /* 0x000fe20000410000 */
[----:B------:R-:W-:Y:S01]  /*4900*/  FMUL.RZ R136, R113, 0.15915493667125701904 ;  /* 0x3e22f98371887820 */ /* 0x000fe2000040c000 */
[----:B------:R-:W-:Y:S01]  /*4910*/  FSEL R112, R134, 1, !P5 ;  /* 0x3f80000086707808 */ /* 0x000fe20006800000 */
[----:B------:R-:W-:Y:S01]  /*4920*/  FFMA.FTZ R41, RZ, R128, R41 ;  /* 0x00000080ff297223 */ /* 0x000fe20000010029 */
[----:B------:R0:W3:Y:S01]  /*4930*/  MUFU.COS R42, R133 ;  /* 0x00000085002a7308 */ /* 0x0000e20000000000 */
[----:B------:R-:W-:Y:S01]  /*4940*/  IADD3 R134, PT, PT, R106, 0xe, RZ ;  /* 0x0000000e6a867810 */ /* 0x000fe20007ffe0ff */
[----:B------:R-:W-:Y:S01]  /*4950*/  FFMA.FTZ R91, R128, R123, -R91 ;  /* 0x0000007b805b7223 */ /* 0x000fe2000001085b */
[----:B------:R-:W-:-:S02]  /*4960*/  FSEL R113, R108, RZ, !P5 ;  /* 0x000000ff6c717208 */ /* 0x000fc40006800000 */
[----:B------:R-:W-:Y:S02]  /*4970*/  FSEL R110, R110, RZ, !P2 ;  /* 0x000000ff6e6e7208 */ /* 0x000fe40005000000 */
[----:B------:R-:W-:Y:S01]  /*4980*/  FSEL R109, R109, 1, !P2 ;  /* 0x3f8000006d6d7808 */ /* 0x000fe20005000000 */
[----:B------:R-:W4:Y:S01]  /*4990*/  MUFU.EX2 R44, R44 ;  /* 0x0000002c002c7308 */ /* 0x000f220000000800 */
[----:B0-----:R-:W-:Y:S01]  /*49a0*/  FMUL.FTZ R133, R93, R56 ;  /* 0x000000385d857220 */ /* 0x001fe20000410000 */
[----:B------:R-:W-:Y:S01]  /*49b0*/  IADD3 R93, PT, PT, R106, 0xd, RZ ;  /* 0x0000000d6a5d7810 */ /* 0x000fe20007ffe0ff */
[----:B-1----:R-:W-:Y:S01]  /*49c0*/  FMUL.FTZ R40, R53, R40 ;  /* 0x0000002835287220 */ /* 0x002fe20000410000 */
[----:B------:R-:W-:Y:S02]  /*49d0*/  FSEL R108, R11, RZ, !P2 ;  /* 0x000000ff0b6c7208 */ /* 0x000fe40005000000 */
[----:B------:R-:W-:Y:S01]  /*49e0*/  ISETP.GE.U32.AND P2, PT, R134, UR20, PT ;  /* 0x0000001486007c0c */ /* 0x000fe2000bf46070 */
[----:B------:R-:W-:Y:S01]  /*49f0*/  FADD.FTZ R134, RZ, R41 ;  /* 0x00000029ff867221 */ /* 0x000fe20000010000 */
[----:B------:R-:W-:Y:S01]  /*4a00*/  FSEL R111, R12, RZ, !P5 ;  /* 0x000000ff0c6f7208 */ /* 0x000fe20006800000 */
[----:B------:R0:W-:Y:S01]  /*4a10*/  MUFU.EX2 R132, R135 ;  /* 0x0000008700847308 */ /* 0x0001e20000000800 */
[----:B------:R-:W-:Y:S01]  /*4a20*/  ISETP.GE.U32.AND P5, PT, R93, UR20, PT ;  /* 0x000000145d007c0c */ /* 0x000fe2000bfa6070 */
[----:B---3--:R-:W-:Y:S01]  /*4a30*/  FMUL.FTZ R42, R53, R42 ;  /* 0x0000002a352a7220 */ /* 0x008fe20000410000 */
[----:B------:R-:W-:-:S02]  /*4a40*/  FSEL R143, R143, RZ, !P1 ;  /* 0x000000ff8f8f7208 */ /* 0x000fc40004800000 */
[----:B------:R-:W-:-:S03]  /*4a50*/  ISETP.GE.U32.AND P1, PT, R55, UR20, PT ;  /* 0x0000001437007c0c */ /* 0x000fc6000bf26070 */
[----:B------:R-:W1:Y:S01]  /*4a60*/  MUFU.EX2 R47, R47 ;  /* 0x0000002f002f7308 */ /* 0x000e620000000800 */
[----:B0-----:R-:W-:Y:S01]  /*4a70*/  FMUL.RZ R135, R90, 0.15915493667125701904 ;  /* 0x3e22f9835a877820 */ /* 0x001fe2000040c000 */
[----:B------:R-:W-:Y:S01]  /*4a80*/  FADD.FTZ R90, R91, R126 ;  /* 0x0000007e5b5a7221 */ /* 0x000fe20000010000 */
[C---:B----4-:R-:W-:Y:S01]  /*4a90*/  FMUL.FTZ R45, R44.reuse, R45 ;  /* 0x0000002d2c2d7220 */ /* 0x050fe20000410000 */
[----:B------:R-:W-:-:S04]  /*4aa0*/  FMUL.FTZ R43, R44, R43 ;  /* 0x0000002b2c2b7220 */ /* 0x000fc80000410000 */
[----:B------:R-:W-:Y:S08]  /*4ab0*/  MUFU.SIN R93, R136 ;  /* 0x00000088005d7308 */ /* 0x000ff00000000400 */
[----:B------:R0:W-:Y:S01]  /*4ac0*/  MUFU.COS R145, R136 ;  /* 0x0000008800917308 */ /* 0x0001e20000000000 */
[C---:B-1----:R-:W-:Y:S01]  /*4ad0*/  FMUL.FTZ R48, R47.reuse, R48 ;  /* 0x000000302f307220 */ /* 0x042fe20000410000 */
[----:B------:R-:W-:-:S06]  /*4ae0*/  FMUL.FTZ R46, R47, R46 ;  /* 0x0000002e2f2e7220 */ /* 0x000fcc0000410000 */
[----:B------:R-:W1:Y:S01]  /*4af0*/  MUFU.EX2 R133, R133 ;  /* 0x0000008500857308 */ /* 0x000e620000000800 */
[----:B0-----:R-:W-:-:S07]  /*4b00*/  FMUL.FTZ R136, R131, R134 ;  /* 0x0000008683887220 */ /* 0x001fce0000410000 */
[----:B------:R-:W0:Y:S01]  /*4b10*/  MUFU.EX2 R50, R50 ;  /* 0x0000003200327308 */ /* 0x000e220000000800 */
[-C--:B------:R-:W-:Y:S01]  /*4b20*/  FFMA.FTZ R136, R129, R90.reuse, -R136 ;  /* 0x0000005a81887223 */ /* 0x080fe20000010888 */
[----:B------:R-:W-:-:S06]  /*4b30*/  FMUL.FTZ R90, R131, R90 ;  /* 0x0000005a835a7220 */ /* 0x000fcc0000410000 */
[----:B------:R-:W-:Y:S01]  /*4b40*/  MUFU.EX2 R92, R92 ;  /* 0x0000005c005c7308 */ /* 0x000fe20000000800 */
[----:B------:R-:W-:Y:S01]  /*4b50*/  FFMA.FTZ R90, R129, R134, R90 ;  /* 0x00000086815a7223 */ /* 0x000fe2000001005a */
[----:B------:R-:W-:Y:S01]  /*4b60*/  FADD.FTZ R136, R136, R127 ;  /* 0x0000007f88887221 */ /* 0x000fe20000010000 */
[C---:B-1----:R-:W-:Y:S01]  /*4b70*/  FMUL.FTZ R54, R133.reuse, R54 ;  /* 0x0000003685367220 */ /* 0x042fe20000410000 */
[----:B------:R-:W-:Y:S01]  /*4b80*/  FMUL.FTZ R133, R133, R52 ;  /* 0x0000003485857220 */ /* 0x000fe20000410000 */
[----:B------:R-:W-:Y:S01]  /*4b90*/  FADD.FTZ R90, RZ, R90 ;  /* 0x0000005aff5a7221 */ /* 0x000fe20000010000 */
[C---:B------:R-:W-:Y:S02]  /*4ba0*/  FMUL.FTZ R44, R122.reuse, R136 ;  /* 0x000000887a2c7220 */ /* 0x040fe40000410000 */
[----:B------:R-:W1:Y:S01]  /*4bb0*/  MUFU.COS R41, R135 ;  /* 0x0000008700297308 */ /* 0x000e620000000000 */
[-C--:B------:R-:W-:Y:S01]  /*4bc0*/  FMUL.FTZ R47, R122, R90.reuse ;  /* 0x0000005a7a2f7220 */ /* 0x080fe20000410000 */
[C---:B------:R-:W-:Y:S01]  /*4bd0*/  FFMA.FTZ R44, R121.reuse, R90, R44 ;  /* 0x0000005a792c7223 */ /* 0x040fe2000001002c */
[C---:B0-----:R-:W-:Y:S01]  /*4be0*/  FMUL.FTZ R51, R50.reuse, R51 ;  /* 0x0000003332337220 */ /* 0x041fe20000410000 */
[----:B------:R-:W-:Y:S01]  /*4bf0*/  FMUL.FTZ R49, R50, R49 ;  /* 0x0000003132317220 */ /* 0x000fe20000410000 */
[----:B------:R-:W-:Y:S01]  /*4c00*/  FFMA.FTZ R47, R121, R136, -R47 ;  /* 0x00000088792f7223 */ /* 0x000fe2000001082f */
[----:B------:R-:W-:Y:S01]  /*4c10*/  FADD.FTZ R52, RZ, R44 ;  /* 0x0000002cff347221 */ /* 0x000fe20000010000 */
[----:B------:R-:W-:Y:S01]  /*4c20*/  FMUL.FTZ R44, R124, R130 ;  /* 0x000000827c2c7220 */ /* 0x000fe20000410000 */
[----:B------:R-:W0:Y:S01]  /*4c30*/  MUFU.SIN R147, R135 ;  /* 0x0000008700937308 */ /* 0x000e220000000400 */
[----:B------:R-:W-:Y:S01]  /*4c40*/  FADD.FTZ R47, R47, R120 ;  /* 0x000000782f2f7221 */ /* 0x000fe20000010000 */
[----:B------:R-:W-:Y:S01]  /*4c50*/  FMUL.FTZ R53, R119, R52 ;  /* 0x0000003477357220 */ /* 0x000fe20000410000 */
[----:B------:R-:W-:Y:S01]  /*4c60*/  FFMA.FTZ R50, R125, R128, R44 ;  /* 0x000000807d327223 */ /* 0x000fe2000001002c */
[----:B------:R-:W-:Y:S01]  /*4c70*/  FSEL R141, R49, RZ, !P0 ;  /* 0x000000ff318d7208 */ /* 0x000fe20004000000 */
[-C--:B------:R-:W-:Y:S01]  /*4c80*/  FMUL.FTZ R55, R119, R47.reuse ;  /* 0x0000002f77377220 */ /* 0x080fe20000410000 */
[----:B------:R-:W-:Y:S01]  /*4c90*/  FFMA.FTZ R90, R118, R47, -R53 ;  /* 0x0000002f765a7223 */ /* 0x000fe20000010835 */
[----:B------:R-:W-:Y:S01]  /*4ca0*/  FSEL R140, R51, 1, !P0 ;  /* 0x3f800000338c7808 */ /* 0x000fe20004000000 */
[----:B------:R-:W-:Y:S01]  /*4cb0*/  FMUL.FTZ R144, R132, R93 ;  /* 0x0000005d84907220 */ /* 0x000fe20000410000 */
[----:B-1----:R-:W-:Y:S01]  /*4cc0*/  FMUL.FTZ R148, R92, R41 ;  /* 0x000000295c947220 */ /* 0x002fe20000410000 */
[----:B------:R-:W-:Y:S01]  /*4cd0*/  FMUL.FTZ R41, R125, R130 ;  /* 0x000000827d297220 */ /* 0x000fe20000410000 */
[----:B------:R-:W-:Y:S01]  /*4ce0*/  FFMA.FTZ R55, R118, R52, R55 ;  /* 0x0000003476377223 */ /* 0x000fe20000010037 */
[----:B------:R-:W-:Y:S01]  /*4cf0*/  FADD.FTZ R90, R90, R117 ;  /* 0x000000755a5a7221 */ /* 0x000fe20000010000 */
[----:B------:R-:W-:Y:S01]  /*4d00*/  FMUL.FTZ R52, R131, R50 ;  /* 0x0000003283347220 */ /* 0x000fe20000410000 */
[----:B------:R-:W-:Y:S01]  /*4d10*/  FFMA.FTZ R44, R124, R128, -R41 ;  /* 0x000000807c2c7223 */ /* 0x000fe20000010829 */
[----:B------:R-:W-:Y:S01]  /*4d20*/  FADD.FTZ R55, RZ, R55 ;  /* 0x00000037ff377221 */ /* 0x000fe20000010000 */
[----:B------:R-:W-:Y:S01]  /*4d30*/  FSEL R156, R9, RZ, !P0 ;  /* 0x000000ff099c7208 */ /* 0x000fe20004000000 */
[----:B0-----:R-:W-:Y:S01]  /*4d40*/  FMUL.FTZ R147, R92, R147 ;  /* 0x000000935c937220 */ /* 0x001fe20000410000 */
[C---:B------:R-:W-:Y:S01]  /*4d50*/  FMUL.FTZ R92, R116.reuse, R90 ;  /* 0x0000005a745c7220 */ /* 0x040fe20000410000 */
[-C--:B------:R-:W-:Y:S01]  /*4d60*/  FMUL.FTZ R41, R131, R44.reuse ;  /* 0x0000002c83297220 */ /* 0x080fe20000410000 */
[----:B------:R-:W-:Y:S01]  /*4d70*/  FFMA.FTZ R52, R129, R44, -R52 ;  /* 0x0000002c81347223 */ /* 0x000fe20000010834 */
[-C--:B------:R-:W-:Y:S01]  /*4d80*/  FMUL.FTZ R53, R116, R55.reuse ;  /* 0x0000003774357220 */ /* 0x080fe20000410000 */
[----:B------:R-:W-:Y:S01]  /*4d90*/  FFMA.FTZ R92, R115, R55, R92 ;  /* 0x00000037735c7223 */ /* 0x000fe2000001005c */
[----:B------:R-:W-:Y:S01]  /*4da0*/  FFMA.FTZ R41, R129, R50, R41 ;  /* 0x0000003281297223 */ /* 0x000fe20000010029 */
[C---:B------:R-:W-:Y:S01]  /*4db0*/  FMUL.FTZ R44, R122.reuse, R52 ;  /* 0x000000347a2c7220 */ /* 0x040fe20000410000 */
[----:B------:R-:W-:Y:S01]  /*4dc0*/  FFMA.FTZ R53, R115, R90, -R53 ;  /* 0x0000005a73357223 */ /* 0x000fe20000010835 */
[----:B------:R-:W-:Y:S01]  /*4dd0*/  FADD.FTZ R92, RZ, R92 ;  /* 0x0000005cff5c7221 */ /* 0x000fe20000010000 */
[-C--:B------:R-:W-:Y:S01]  /*4de0*/  FMUL.FTZ R47, R122, R41.reuse ;  /* 0x000000297a2f7220 */ /* 0x080fe20000410000 */
[----:B------:R-:W-:Y:S01]  /*4df0*/  FFMA.FTZ R44, R121, R41, R44 ;  /* 0x00000029792c7223 */ /* 0x000fe2000001002c */
[----:B------:R-:W-:Y:S01]  /*4e00*/  FADD.FTZ R50, R53, R114 ;  /* 0x0000007235327221 */ /* 0x000fe20000010000 */
[----:B------:R-:W-:Y:S01]  /*4e10*/  FMUL.FTZ R55, R113, R92 ;  /* 0x0000005c71377220 */ /* 0x000fe20000410000 */
[----:B------:R-:W-:Y:S01]  /*4e20*/  FFMA.FTZ R47, R121, R52, -R47 ;  /* 0x00000034792f7223 */ /* 0x000fe2000001082f */
[----:B------:R-:W-:Y:S01]  /*4e30*/  FMUL.FTZ R41, R119, R44 ;  /* 0x0000002c77297220 */ /* 0x000fe20000410000 */
[-C--:B------:R-:W-:Y:S01]  /*4e40*/  FMUL.FTZ R91, R113, R50.reuse ;  /* 0x00000032715b7220 */ /* 0x080fe20000410000 */
[----:B------:R-:W-:Y:S01]  /*4e50*/  FFMA.FTZ R50, R112, R50, -R55 ;  /* 0x0000003270327223 */ /* 0x000fe20000010837 */
[-C--:B------:R-:W-:Y:S01]  /*4e60*/  FMUL.FTZ R53, R119, R47.reuse ;  /* 0x0000002f77357220 */ /* 0x080fe20000410000 */
[----:B------:R-:W-:Y:S01]  /*4e70*/  FFMA.FTZ R41, R118, R47, -R41 ;  /* 0x0000002f76297223 */ /* 0x000fe20000010829 */
[----:B------:R-:W-:Y:S01]  /*4e80*/  FFMA.FTZ R91, R112, R92, R91 ;  /* 0x0000005c705b7223 */ /* 0x000fe2000001005b */
[----:B------:R-:W-:Y:S01]  /*4e90*/  FADD.FTZ R52, R50, R111 ;  /* 0x0000006f32347221 */ /* 0x000fe20000010000 */
[----:B------:R-:W-:Y:S01]  /*4ea0*/  FFMA.FTZ R53, R118, R44, R53 ;  /* 0x0000002c76357223 */ /* 0x000fe20000010035 */
[----:B------:R-:W-:Y:S01]  /*4eb0*/  FMUL.FTZ R50, R116, R41 ;  /* 0x0000002974327220 */ /* 0x000fe20000410000 */
[----:B------:R-:W-:Y:S01]  /*4ec0*/  FADD.FTZ R91, RZ, R91 ;  /* 0x0000005bff5b7221 */ /* 0x000fe20000010000 */
[----:B------:R-:W-:Y:S01]  /*4ed0*/  FMUL.FTZ R90, R110, R52 ;  /* 0x000000346e5a7220 */ /* 0x000fe20000410000 */
[-C--:B------:R-:W-:Y:S01]  /*4ee0*/  FMUL.FTZ R44, R116, R53.reuse ;  /* 0x00000035742c7220 */ /* 0x080fe20000410000 */
[----:B------:R-:W-:Y:S01]  /*4ef0*/  FFMA.FTZ R50, R115, R53, R50 ;  /* 0x0000003573327223 */ /* 0x000fe20000010032 */
[-C--:B------:R-:W-:Y:S01]  /*4f00*/  FMUL.FTZ R53, R110, R91.reuse ;  /* 0x0000005b6e357220 */ /* 0x080fe20000410000 */
[----:B------:R-:W-:Y:S01]  /*4f10*/  FFMA.FTZ R90, R109, R91, R90 ;  /* 0x0000005b6d5a7223 */ /* 0x000fe2000001005a */
[----:B------:R-:W-:Y:S01]  /*4f20*/  FFMA.FTZ R44, R115, R41, -R44 ;  /* 0x00000029732c7223 */ /* 0x000fe2000001082c */
[----:B------:R-:W-:Y:S01]  /*4f30*/  FMUL.FTZ R41, R113, R50 ;  /* 0x0000003271297220 */ /* 0x000fe20000410000 */
[----:B------:R-:W-:Y:S01]  /*4f40*/  FFMA.FTZ R53, R109, R52, -R53 ;  /* 0x000000346d357223 */ /* 0x000fe20000010835 */
[----:B------:R-:W-:Y:S01]  /*4f50*/  FADD.FTZ R52, RZ, R90 ;  /* 0x0000005aff347221 */ /* 0x000fe20000010000 */
[-C--:B------:R-:W-:Y:S01]  /*4f60*/  FMUL.FTZ R47, R113, R44.reuse ;  /* 0x0000002c712f7220 */ /* 0x080fe20000410000 */
[C---:B------:R-:W-:Y:S01]  /*4f70*/  FFMA.FTZ R41, R112.reuse, R44, -R41 ;  /* 0x0000002c70297223 */ /* 0x040fe20000010829 */
[----:B------:R-:W-:Y:S01]  /*4f80*/  FADD.FTZ R53, R53, R108 ;  /* 0x0000006c35357221 */ /* 0x000fe20000010000 */
[C---:B------:R-:W-:Y:S01]  /*4f90*/  FMUL.FTZ R55, R143.reuse, R52 ;  /* 0x000000348f377220 */ /* 0x040fe20000410000 */
[----:B------:R-:W-:Y:S01]  /*4fa0*/  FFMA.FTZ R47, R112, R50, R47 ;  /* 0x00000032702f7223 */ /* 0x000fe2000001002f */
[----:B------:R-:W-:Y:S01]  /*4fb0*/  FSEL R139, R46, RZ, !P4 ;  /* 0x000000ff2e8b7208 */ /* 0x000fe20006000000 */
[-C--:B------:R-:W-:Y:S01]  /*4fc0*/  FMUL.FTZ R135, R143, R53.reuse ;  /* 0x000000358f877220 */ /* 0x080fe20000410000 */
[----:B------:R-:W-:Y:S01]  /*4fd0*/  FFMA.FTZ R44, R142, R53, -R55 ;  /* 0x000000358e2c7223 */ /* 0x000fe20000010837 */
[----:B------:R-:W-:Y:S01]  /*4fe0*/  FSEL R138, R48, 1, !P4 ;  /* 0x3f800000308a7808 */ /* 0x000fe20006000000 */
[----:B------:R-:W-:Y:S01]  /*4ff0*/  FMUL.FTZ R145, R132, R145 ;  /* 0x0000009184917220 */ /* 0x000fe20000410000 */
[----:B------:R-:W-:Y:S01]  /*5000*/  FFMA.FTZ R135, R142, R52, R135 ;  /* 0x000000348e877223 */ /* 0x000fe20000010087 */
[----:B------:R-:W-:Y:S01]  /*5010*/  FADD.FTZ R49, R44, R157 ;  /* 0x0000009d2c317221 */ /* 0x000fe20000010000 */
[----:B------:R-:W-:-:S02]  /*5020*/  FSEL R155, R8, RZ, !P4 ;  /* 0x000000ff089b7208 */ /* 0x000fc40006000000 */
[----:B------:R-:W-:Y:S01]  /*5030*/  FADD.FTZ R135, RZ, R135 ;  /* 0x00000087ff877221 */ /* 0x000fe20000010000 */
[----:B------:R-:W-:Y:S01]  /*5040*/  FMUL.FTZ R51, R141, R49 ;  /* 0x000000318d337220 */ /* 0x000fe20000410000 */
[----:B------:R-:W-:Y:S02]  /*5050*/  FSEL R137, R43, RZ, !P3 ;  /* 0x000000ff2b897208 */ /* 0x000fe40005800000 */
[-C--:B------:R-:W-:Y:S01]  /*5060*/  FMUL.FTZ R50, R141, R135.reuse ;  /* 0x000000878d327220 */ /* 0x080fe20000410000 */
[----:B------:R-:W-:Y:S01]  /*5070*/  FFMA.FTZ R51, R140, R135, R51 ;  /* 0x000000878c337223 */ /* 0x000fe20000010033 */
[----:B------:R-:W-:Y:S01]  /*5080*/  FMUL.FTZ R44, R110, R47 ;  /* 0x0000002f6e2c7220 */ /* 0x000fe20000410000 */
[----:B------:R-:W-:Y:S01]  /*5090*/  FSEL R136, R45, 1, !P3 ;  /* 0x3f8000002d887808 */ /* 0x000fe20005800000 */
[----:B------:R-:W-:Y:S01]  /*50a0*/  FFMA.FTZ R49, R140, R49, -R50 ;  /* 0x000000318c317223 */ /* 0x000fe20000010832 */
[----:B------:R-:W-:Y:S01]  /*50b0*/  FADD.FTZ R51, RZ, R51 ;  /* 0x00000033ff337221 */ /* 0x000fe20000010000 */
[-C--:B------:R-:W-:Y:S01]  /*50c0*/  FFMA.FTZ R44, R109, R41.reuse, -R44 ;  /* 0x000000296d2c7223 */ /* 0x080fe2000001082c */
[----:B------:R-:W-:Y:S01]  /*50d0*/  FMUL.FTZ R46, R110, R41 ;  /* 0x000000296e2e7220 */ /* 0x000fe20000410000 */
[----:B------:R-:W-:Y:S01]  /*50e0*/  FADD.FTZ R49, R49, R156 ;  /* 0x0000009c31317221 */ /* 0x000fe20000010000 */
[----:B------:R-:W-:Y:S01]  /*50f0*/  FMUL.FTZ R41, R139, R51 ;  /* 0x000000338b297220 */ /* 0x000fe20000410000 */
[----:B------:R-:W-:-:S02]  /*5100*/  MOV R90, UR32 ;  /* 0x00000020005a7c02 */ /* 0x000fc40008000f00 */
[-C--:B------:R-:W-:Y:S01]  /*5110*/  FMUL.FTZ R50, R139, R49.reuse ;  /* 0x000000318b327220 */ /* 0x080fe20000410000 */
[C---:B------:R-:W-:Y:S01]  /*5120*/  FFMA.FTZ R48, R138.reuse, R49, -R41 ;  /* 0x000000318a307223 */ /* 0x040fe20000010829 */
[----:B------:R-:W-:Y:S02]  /*5130*/  MOV R91, UR15 ;  /* 0x0000000f005b7c02 */ /* 0x000fe40008000f00 */
[----:B------:R-:W-:Y:S01]  /*5140*/  FFMA.FTZ R50, R138, R51, R50 ;  /* 0x000000338a327223 */ /* 0x000fe20000010032 */
[----:B------:R-:W-:Y:S01]  /*5150*/  FADD.FTZ R48, R48, R155 ;  /* 0x0000009b30307221 */ /* 0x000fe20000010000 */
[----:B------:R-:W-:Y:S02]  /*5160*/  MOV R92, UR25 ;  /* 0x00000019005c7c02 */ /* 0x000fe40008000f00 */
[----:B------:R-:W-:Y:S01]  /*5170*/  FADD.FTZ R50, RZ, R50 ;  /* 0x00000032ff327221 */ /* 0x000fe20000010000 */
[----:B------:R-:W-:Y:S01]  /*5180*/  MOV R93, UR24 ;  /* 0x00000018005d7c02 */ /* 0x000fe20008000f00 */
[----:B------:R-:W-:Y:S01]  /*5190*/  FMUL.FTZ R45, R137, R48 ;  /* 0x00000030892d7220 */ /* 0x000fe20000410000 */
[----:B------:R-:W-:Y:S01]  /*51a0*/  FFMA.FTZ R46, R109, R47, R46 ;  /* 0x0000002f6d2e7223 */ /* 0x000fe2000001002e */
[----:B------:R-:W-:Y:S01]  /*51b0*/  FMUL.FTZ R43, R143, R44 ;  /* 0x0000002c8f2b7220 */ /* 0x000fe20000410000 */
[-C--:B------:R-:W-:Y:S01]  /*51c0*/  FMUL.FTZ R47, R137, R50.reuse ;  /* 0x00000032892f7220 */ /* 0x080fe20000410000 */
[----:B------:R-:W-:Y:S01]  /*51d0*/  FFMA.FTZ R50, R136, R50, R45 ;  /* 0x0000003288327223 */ /* 0x000fe2000001002d */
[-C--:B------:R-:W-:Y:S01]  /*51e0*/  FMUL.FTZ R41, R143, R46.reuse ;  /* 0x0000002e8f297220 */ /* 0x080fe20000410000 */
[----:B------:R-:W-:Y:S01]  /*51f0*/  FFMA.FTZ R43, R142, R46, R43 ;  /* 0x0000002e8e2b7223 */ /* 0x000fe2000001002b */
[----:B------:R-:W3:Y:S01]  /*5200*/  LDG.E.64 R90, desc[UR28][R90.64] ;  /* 0x0000001c5a5a7981 */ /* 0x000ee2000c1e1b00 */
[----:B------:R-:W-:Y:S01]  /*5210*/  FSEL R154, R7, RZ, !P3 ;  /* 0x000000ff079a7208 */ /* 0x000fe20005800000 */
[----:B------:R-:W-:Y:S01]  /*5220*/  FFMA.FTZ R47, R136, R48, -R47 ;  /* 0x00000030882f7223 */ /* 0x000fe2000001082f */
[----:B------:R-:W-:Y:S01]  /*5230*/  FSEL R135, R40, RZ, !P6 ;  /* 0x000000ff28877208 */ /* 0x000fe20007000000 */
[----:B------:R-:W3:Y:S01]  /*5240*/  LDG.E.64 R92, desc[UR28][R92.64] ;  /* 0x0000001c5c5c7981 */ /* 0x000ee2000c1e1b00 */
[----:B------:R-:W-:Y:S01]  /*5250*/  FADD.FTZ R50, RZ, R50 ;  /* 0x00000032ff327221 */ /* 0x000fe20000010000 */
[----:B------:R-:W-:Y:S01]  /*5260*/  FFMA.FTZ R41, R142, R44, -R41 ;  /* 0x0000002c8e297223 */ /* 0x000fe20000010829 */
[----:B------:R-:W-:Y:S01]  /*5270*/  FMUL.FTZ R45, R141, R43 ;  /* 0x0000002b8d2d7220 */ /* 0x000fe20000410000 */
        /* <DEDUP_REMOVED lines=12> */
[----:B------:R-:W-:Y:S01]  /*5340*/  FMUL.FTZ R43, R139, R41 ;  /* 0x000000298b2b7220 */ /* 0x000fe20000410000 */
[----:B------:R-:W-:Y:S01]  /*5350*/  FSEL R132, R54, 1, !P5 ;  /* 0x3f80000036847808 */ /* 0x000fe20006800000 */
[----:B------:R-:W-:Y:S01]  /*5360*/  FADD.FTZ R51, RZ, R51 ;  /* 0x00000033ff337221 */ /* 0x000fe20000010000 */
[-C--:B------:R-:W-:Y:S01]  /*5370*/  FMUL.FTZ R47, R133, R42.reuse ;  /* 0x0000002a852f7220 */ /* 0x080fe20000410000 */
[-C--:B------:R-:W-:Y:S01]  /*5380*/  FMUL.FTZ R40, R139, R45.reuse ;  /* 0x0000002d8b287220 */ /* 0x080fe20000410000 */
[----:B------:R-:W-:Y:S01]  /*5390*/  FFMA.FTZ R43, R138, R45, -R43 ;  /* 0x0000002d8a2b7223 */ /* 0x000fe2000001082b */
[-C--:B------:R-:W-:Y:S01]  /*53a0*/  FMUL.FTZ R45, R133, R51.reuse ;  /* 0x00000033852d7220 */ /* 0x080fe20000410000 */
[----:B------:R-:W-:Y:S01]  /*53b0*/  FFMA.FTZ R47, R132, R51, R47 ;  /* 0x00000033842f7223 */ /* 0x000fe2000001002f */
[----:B------:R-:W-:Y:S01]  /*53c0*/  FFMA.FTZ R40, R138, R41, R40 ;  /* 0x000000298a287223 */ /* 0x000fe20000010028 */
[----:B------:R-:W-:Y:S01]  /*53d0*/  FMUL.FTZ R41, R137, R43 ;  /* 0x0000002b89297220 */ /* 0x000fe20000410000 */
[----:B------:R-:W-:Y:S01]  /*53e0*/  FSEL R152, R5, RZ, !P5 ;  /* 0x000000ff05987208 */ /* 0x000fe20006800000 */
[----:B------:R-:W-:Y:S01]  /*53f0*/  FFMA.FTZ R45, R132, R42, -R45 ;  /* 0x0000002a842d7223 */ /* 0x000fe2000001082d */
[----:B------:R-:W-:Y:S01]  /*5400*/  FSEL R144, R144, RZ, !P2 ;  /* 0x000000ff90907208 */ /* 0x000fe20005000000 */
[----:B------:R-:W-:Y:S01]  /*5410*/  FADD.FTZ R47, RZ, R47 ;  /* 0x0000002fff2f7221 */ /* 0x000fe20000010000 */
[-C--:B------:R-:W-:Y:S01]  /*5420*/  FFMA.FTZ R42, R136, R40.reuse, R41 ;  /* 0x00000028882a7223 */ /* 0x080fe20000010029 */
[----:B------:R-:W-:Y:S01]  /*5430*/  FADD.FTZ R45, R45, R152 ;  /* 0x000000982d2d7221 */ /* 0x000fe20000010000 */
[----:B------:R-:W-:Y:S01]  /*5440*/  FMUL.FTZ R41, R137, R40 ;  /* 0x0000002889297220 */ /* 0x000fe20000410000 */
[----:B------:R-:W-:Y:S01]  /*5450*/  FSEL R145, R145, 1, !P2 ;  /* 0x3f80000091917808 */ /* 0x000fe20005000000 */
[C---:B------:R-:W-:Y:S01]  /*5460*/  FMUL.FTZ R40, R144.reuse, R47 ;  /* 0x0000002f90287220 */ /* 0x040fe20000410000 */
[----:B------:R-:W-:Y:S01]  /*5470*/  FMUL.FTZ R44, R144, R45 ;  /* 0x0000002d902c7220 */ /* 0x000fe20000410000 */
[----:B------:R-:W-:Y:S01]  /*5480*/  FSEL R146, R4, RZ, !P2 ;  /* 0x000000ff04927208 */ /* 0x000fe20005000000 */
[----:B------:R-:W-:Y:S01]  /*5490*/  FFMA.FTZ R41, R136, R43, -R41 ;  /* 0x0000002b88297223 */ /* 0x000fe20000010829 */
[----:B------:R-:W-:Y:S01]  /*54a0*/  FFMA.FTZ R45, R145, R45, -R40 ;  /* 0x0000002d912d7223 */ /* 0x000fe20000010828 */
[----:B------:R-:W-:Y:S01]  /*54b0*/  FMUL.FTZ R43, R135, R42 ;  /* 0x0000002a872b7220 */ /* 0x000fe20000410000 */
[----:B------:R-:W-:Y:S01]  /*54c0*/  FSEL R147, R147, RZ, !P1 ;  /* 0x000000ff93937208 */ /* 0x000fe20004800000 */
[----:B------:R-:W-:Y:S01]  /*54d0*/  FFMA.FTZ R44, R145, R47, R44 ;  /* 0x0000002f912c7223 */ /* 0x000fe2000001002c */
[----:B------:R-:W-:Y:S01]  /*54e0*/  FADD.FTZ R40, R45, R146 ;  /* 0x000000922d287221 */ /* 0x000fe20000010000 */
[-C--:B------:R-:W-:Y:S01]  /*54f0*/  FFMA.FTZ R43, R134, R41.reuse, -R43 ;  /* 0x00000029862b7223 */ /* 0x080fe2000001082b */
[----:B------:R-:W-:Y:S01]  /*5500*/  FSEL R148, R148, 1, !P1 ;  /* 0x3f80000094947808 */ /* 0x000fe20004800000 */
[----:B------:R-:W-:Y:S01]  /*5510*/  FMUL.FTZ R41, R135, R41 ;  /* 0x0000002987297220 */ /* 0x000fe20000410000 */
[----:B------:R-:W-:Y:S01]  /*5520*/  FADD.FTZ R44, RZ, R44 ;  /* 0x0000002cff2c7221 */ /* 0x000fe20000010000 */
[----:B------:R-:W-:Y:S01]  /*5530*/  FMUL.FTZ R49, R147, R40 ;  /* 0x0000002893317220 */ /* 0x000fe20000410000 */
[----:B------:R-:W-:Y:S01]  /*5540*/  FMUL.FTZ R45, R133, R43 ;  /* 0x0000002b852d7220 */ /* 0x000fe20000410000 */
[----:B------:R-:W-:Y:S01]  /*5550*/  FFMA.FTZ R41, R134, R42, R41 ;  /* 0x0000002a86297223 */ /* 0x000fe20000010029 */
[-C--:B------:R-:W-:Y:S01]  /*5560*/  FMUL.FTZ R47, R147, R44.reuse ;  /* 0x0000002c932f7220 */ /* 0x080fe20000410000 */
[----:B------:R-:W-:Y:S01]  /*5570*/  FFMA.FTZ R49, R148, R44, R49 ;  /* 0x0000002c94317223 */ /* 0x000fe20000010031 */
[----:B------:R-:W-:Y:S01]  /*5580*/  FSEL R149, R2, RZ, !P1 ;  /* 0x000000ff02957208 */ /* 0x000fe20004800000 */
[-C--:B------:R-:W-:Y:S01]  /*5590*/  FFMA.FTZ R45, R132, R41.reuse, R45 ;  /* 0x00000029842d7223 */ /* 0x080fe2000001002d */
[----:B------:R-:W-:Y:S01]  /*55a0*/  FFMA.FTZ R42, R148, R40, -R47 ;  /* 0x00000028942a7223 */ /* 0x000fe2000001082f */
[----:B------:R-:W-:Y:S01]  /*55b0*/  FADD.FTZ R158, RZ, R49 ;  /* 0x00000031ff9e7221 */ /* 0x000fe20000010000 */
[----:B------:R-:W-:Y:S01]  /*55c0*/  FMUL.FTZ R41, R133, R41 ;  /* 0x0000002985297220 */ /* 0x000fe20000410000 */
[----:B------:R-:W-:Y:S01]  /*55d0*/  FMUL.FTZ R40, R144, R45 ;  /* 0x0000002d90287220 */ /* 0x000fe20000410000 */
[----:B------:R-:W-:Y:S01]  /*55e0*/  FADD.FTZ R159, R42, R149 ;  /* 0x000000952a9f7221 */ /* 0x000fe20000010000 */
[----:B------:R-:W-:Y:S01]  /*55f0*/  ISETP.GE.AND P0, PT, R104, 0x1, PT ;  /* 0x000000016800780c */ /* 0x000fe20003f06270 */
        /* <DEDUP_REMOVED lines=88> */
[----:B------:R-:W-:Y:S02]  /*5b80*/  MOV R41, RZ ;  /* 0x000000ff00297202 */ /* 0x000fe40000000f00 */
[----:B------:R-:W-:Y:S01]  /*5b90*/  FADD.FTZ R54, R159, R42 ;  /* 0x0000002a9f367221 */ /* 0x000fe20000010000 */
[----:B------:R-:W-:Y:S01]  /*5ba0*/  CS2R R42, SRZ ;  /* 0x00000000002a7805 */ /* 0x000fe2000001ff00 */
[----:B------:R-:W-:-:S05]  /*5bb0*/  FADD.FTZ R55, R158, R55 ;  /* 0x000000379e377221 */ /* 0x000fca0000010000 */
        /* <DEDUP_REMOVED lines=39> */
[C---:B------:R-:W-:Y:S01]  /*5e30*/  FSEL R159, R158.reuse, R159, !P0 ;  /* 0x0000009f9e9f7208 */ /* 0x040fe20004000000 */
[-C--:B--2---:R-:W-:Y:S01]  /*5e40*/  FMUL.FTZ R49, R3, R53.reuse ;  /* 0x0000003503317220 */ /* 0x084fe20000410000 */
[----:B------:R-:W-:Y:S01]  /*5e50*/  FMUL.FTZ R48, R158, R53 ;  /* 0x000000359e307220 */ /* 0x000fe20000410000 */
[----:B------:R-:W-:-:S02]  /*5e60*/  FSEL R151, R50, R151, !P0 ;  /* 0x0000009732977208 */ /* 0x000fc40004000000 */
[----:B------:R-:W-:Y:S01]  /*5e70*/  FFMA.FTZ R158, R158, R52, -R49 ;  /* 0x000000349e9e7223 */ /* 0x000fe20000010831 */
[C---:B------:R-:W-:Y:S01]  /*5e80*/  FSEL R49, R3.reuse, R0, !P0 ;  /* 0x0000000003317208 */ /* 0x040fe20004000000 */
[----:B------:R-:W-:Y:S01]  /*5e90*/  FFMA.FTZ R48, R3, R52, R48 ;  /* 0x0000003403307223 */ /* 0x000fe20000010030 */
[CC--:B------:R-:W-:Y:S01]  /*5ea0*/  FMUL.FTZ R3, R51.reuse, R53.reuse ;  /* 0x0000003533037220 */ /* 0x0c0fe20000410000 */
[C---:B------:R-:W-:Y:S01]  /*5eb0*/  FMUL.FTZ R0, R50.reuse, R53 ;  /* 0x0000003532007220 */ /* 0x040fe20000410000 */
[C---:B------:R-:W-:Y:S02]  /*5ec0*/  FSEL R150, R51.reuse, R150, !P0 ;  /* 0x0000009633967208 */ /* 0x040fe40004000000 */
[-C--:B------:R-:W-:Y:S01]  /*5ed0*/  FFMA.FTZ R3, R50, R52.reuse, -R3 ;  /* 0x0000003432037223 */ /* 0x080fe20000010803 */
[----:B------:R-:W-:Y:S01]  /*5ee0*/  FFMA.FTZ R0, R51, R52, R0 ;  /* 0x0000003433007223 */ /* 0x000fe20000010000 */
[----:B------:R-:W-:Y:S02]  /*5ef0*/  ISETP.NE.AND P0, PT, R105, 0x3, PT ;  /* 0x000000036900780c */ /* 0x000fe40003f05270 */
[----:B------:R-:W-:Y:S01]  /*5f00*/  FADD.FTZ R54, R54, R3 ;  /* 0x0000000336367221 */ /* 0x000fe20000010000 */
[----:B------:R-:W-:Y:S01]  /*5f10*/  FADD.FTZ R55, R55, R0 ;  /* 0x0000000037377221 */ /* 0x000fe20000010000 */
[----:B------:R-:W-:-:S02]  /*5f20*/  FSEL R0, R48, R49, !P0 ;  /* 0x0000003130007208 */ /* 0x000fc40004000000 */
[----:B------:R-:W-:Y:S02]  /*5f30*/  FSEL R3, R158, R159, !P0 ;  /* 0x0000009f9e037208 */ /* 0x000fe40004000000 */
[----:B------:R-:W-:Y:S02]  /*5f40*/  FSEL R151, R54, R151, !P0 ;  /* 0x0000009736977208 */ /* 0x000fe40004000000 */
[C---:B------:R-:W-:Y:S01]  /*5f50*/  FSEL R150, R55.reuse, R150, !P0 ;  /* 0x0000009637967208 */ /* 0x040fe20004000000 */
[-C--:B0-----:R-:W-:Y:S01]  /*5f60*/  FMUL.FTZ R53, R158, R45.reuse ;  /* 0x0000002d9e357220 */ /* 0x081fe20000410000 */
[CC--:B------:R-:W-:Y:S01]  /*5f70*/  FMUL.FTZ R51, R48.reuse, R45.reuse ;  /* 0x0000002d30337220 */ /* 0x0c0fe20000410000 */
[-C--:B------:R-:W-:Y:S02]  /*5f80*/  FMUL.FTZ R49, R55, R45.reuse ;  /* 0x0000002d37317220 */ /* 0x080fe40000410000 */
[-C--:B------:R-:W-:Y:S01]  /*5f90*/  FFMA.FTZ R53, R48, R44.reuse, R53 ;  /* 0x0000002c30357223 */ /* 0x080fe20000010035 */
[C---:B------:R-:W-:Y:S01]  /*5fa0*/  FMUL.FTZ R48, R54.reuse, R45 ;  /* 0x0000002d36307220 */ /* 0x040fe20000410000 */
[-C--:B------:R-:W-:Y:S01]  /*5fb0*/  FFMA.FTZ R49, R54, R44.reuse, -R49 ;  /* 0x0000002c36317223 */ /* 0x080fe20000010831 */
[----:B------:R-:W-:-:S02]  /*5fc0*/  FFMA.FTZ R158, R158, R44, -R51 ;  /* 0x0000002c9e9e7223 */ /* 0x000fc40000010833 */
[----:B------:R-:W-:Y:S01]  /*5fd0*/  FFMA.FTZ R48, R55, R44, R48 ;  /* 0x0000002c37307223 */ /* 0x000fe20000010030 */
[----:B------:R-:W-:-:S03]  /*5fe0*/  FADD.FTZ R46, R46, R49 ;  /* 0x000000312e2e7221 */ /* 0x000fc60000010000 */
        /* <DEDUP_REMOVED lines=18> */
.L_x_75:
[----:B------:R-:W-:Y:S01]  /*6110*/  ISETP.NE.AND P0, PT, R104, RZ, PT ;  /* 0x000000ff6800720c */ /* 0x000fe20003f05270 */
[C---:B------:R-:W-:Y:S01]  /*6120*/  FMUL.FTZ R49, R53.reuse, R43 ;  /* 0x0000002b35317220 */ /* 0x040fe20000410000 */
[C---:B------:R-:W-:Y:S01]  /*6130*/  FMUL.FTZ R48, R53.reuse, R42 ;  /* 0x0000002a35307220 */ /* 0x040fe20000410000 */
[C---:B------:R-:W-:Y:S01]  /*6140*/  FMUL.FTZ R45, R53.reuse, R41 ;  /* 0x00000029352d7220 */ /* 0x040fe20000410000 */
[----:B------:R-:W-:Y:S01]  /*6150*/  FMUL.FTZ R44, R53, R40 ;  /* 0x00000028352c7220 */ /* 0x000fe20000410000 */
[C---:B------:R-:W-:Y:S01]  /*6160*/  FFMA.FTZ R49, R158.reuse, R42, -R49 ;  /* 0x0000002a9e317223 */ /* 0x040fe20000010831 */
[----:B------:R-:W-:-:S07]  /*6170*/  FFMA.FTZ R48, R158, R43, R48 ;  /* 0x0000002b9e307223 */ /* 0x000fce0000010030 */
        /* <DEDUP_REMOVED lines=9> */
.L_x_76:
[----:B------:R-:W-:Y:S05]  /*6210*/  BSYNC.RECONVERGENT B0 ;  /* 0x0000000000007941 */ /* 0x000fea0003800200 */
.L_x_74:
        /* <DEDUP_REMOVED lines=116> */
.L_x_78:
[----:B------:R-:W-:Y:S05]  /*6960*/  BSYNC.RECONVERGENT B0 ;  /* 0x0000000000007941 */ /* 0x000fea0003800200 */
.L_x_77:
[----:B0-----:R-:W-:Y:S01]  /*6970*/  FMUL.FTZ R41, R46, UR37 ;  /* 0x000000252e297c20 */ /* 0x001fe20008410000 */
[----:B------:R-:W-:Y:S01]  /*6980*/  FMUL.FTZ R40, R47, UR37 ;  /* 0x000000252f287c20 */ /* 0x000fe20008410000 */
[----:B------:R-:W-:Y:S01]  /*6990*/  ULEA UR25, UP0, UR40, UR25, 0x3 ;  /* 0x0000001928197291 */ /* 0x000fe2000f8018ff */
[----:B------:R-:W-:Y:S01]  /*69a0*/  FMUL.FTZ R48, R48, UR37 ;  /* 0x0000002530307c20 */ /* 0x000fe20008410000 */
[----:B------:R-:W-:Y:S01]  /*69b0*/  FFMA.FTZ R126, R126, UR33, -R41 ;  /* 0x000000217e7e7c23 */ /* 0x000fe20008010829 */
[----:B------:R-:W-:Y:S01]  /*69c0*/  FFMA.FTZ R123, R123, UR33, -R40 ;  /* 0x000000217b7b7c23 */ /* 0x000fe20008010828 */
[----:B------:R-:W-:Y:S01]  /*69d0*/  FMUL.FTZ R41, R133, UR37 ;  /* 0x0000002585297c20 */ /* 0x000fe20008410000 */
[----:B------:R-:W-:Y:S01]  /*69e0*/  FMUL.FTZ R40, R110, UR37 ;  /* 0x000000256e287c20 */ /* 0x000fe20008410000 */
[----:B------:R-:W-:Y:S01]  /*69f0*/  UIADD3 UR8, UPT, UPT, UR8, 0x1, URZ ;  /* 0x0000000108087890 */ /* 0x000fe2000fffe0ff */
[----:B------:R-:W-:Y:S01]  /*6a00*/  FMUL.FTZ R49, R49, UR37 ;  /* 0x0000002531317c20 */ /* 0x000fe20008410000 */
[----:B------:R-:W-:Y:S01]  /*6a10*/  FFMA.FTZ R152, R152, UR33, -R41 ;  /* 0x0000002198987c23 */ /* 0x000fe20008010829 */
[----:B------:R-:W-:Y:S01]  /*6a20*/  FFMA.FTZ R41, R93, UR33, -R40 ;  /* 0x000000215d297c23 */ /* 0x000fe20008010828 */
[----:B------:R-:W-:Y:S01]  /*6a30*/  FADD.FTZ R40, RZ, R147 ;  /* 0x00000093ff287221 */ /* 0x000fe20000010000 */
[----:B------:R-:W-:Y:S01]  /*6a40*/  UIADD3.X UR24, UPT, UPT, UR24, UR14, URZ, UP0, !UPT ;  /* 0x0000000e18187290 */ /* 0x000fe200087fe4ff */
[----:B------:R-:W-:Y:S01]  /*6a50*/  FMUL.FTZ R50, R50, UR37 ;  /* 0x0000002532327c20 */ /* 0x000fe20008410000 */
[----:B------:R-:W-:Y:S01]  /*6a60*/  UISETP.NE.AND UP0, UPT, UR8, URZ, UPT ;  /* 0x000000ff0800728c */ /* 0x000fe2000bf05270 */
        /* <DEDUP_REMOVED lines=44> */
.L_x_73:
[----:B------:R-:W-:Y:S01]  /*6d30*/  BAR.SYNC.DEFER_BLOCKING 0x0 ;  /* 0x0000000000007b1d */ /* 0x000fe20000010000 */
[----:B------:R-:W-:Y:S01]  /*6d40*/  F2FP.F16.F32.PACK_AB R2, R33, R34 ;  /* 0x000000222102723e */ /* 0x000fe200000000ff */
[----:B------:R-:W-:Y:S01]  /*6d50*/  USHF.L.U32 UR8, UR6, 0xb, URZ ;  /* 0x0000000b06087899 */ /* 0x000fe200080006ff */
[----:B------:R-:W-:Y:S02]  /*6d60*/  F2FP.F16.F32.PACK_AB R4, R31, R32 ;  /* 0x000000201f04723e */ /* 0x000fe400000000ff */
[C---:B------:R-:W-:Y:S01]  /*6d70*/  PRMT R5, R2.reuse, 0x7610, R5 ;  /* 0x0000761002057816 */ /* 0x040fe20000000005 */
[----:B------:R-:W0:Y:S01]  /*6d80*/  LDCU.128 UR12, c[0x0][0x420] ;  /* 0x00008400ff0c77ac */ /* 0x000e220008000c00 */
[----:B------:R-:W-:Y:S02]  /*6d90*/  PRMT R6, R2, 0x7632, R6 ;  /* 0x0000763202067816 */ /* 0x000fe40000000006 */
[C---:B------:R-:W-:Y:S01]  /*6da0*/  PRMT R7, R4.reuse, 0x7610, R7 ;  /* 0x0000761004077816 */ /* 0x040fe20000000007 */
[----:B------:R-:W-:Y:S01]  /*6db0*/  UMOV UR9, URZ ;  /* 0x000000ff00097c82 */ /* 0x000fe20008000000 */
[----:B------:R-:W-:Y:S01]  /*6dc0*/  F2FP.F16.F32.PACK_AB R2, R29, R30 ;  /* 0x0000001e1d02723e */ /* 0x000fe200000000ff */
[----:B------:R-:W1:Y:S01]  /*6dd0*/  LDCU.64 UR22, c[0x0][0x478] ;  /* 0x00008f00ff1677ac */ /* 0x000e620008000a00 */
[----:B------:R-:W-:-:S02]  /*6de0*/  PRMT R8, R4, 0x7632, R8 ;  /* 0x0000763204087816 */ /* 0x000fc40000000008 */
[----:B------:R-:W-:Y:S02]  /*6df0*/  F2FP.F16.F32.PACK_AB R4, R27, R28 ;  /* 0x0000001c1b04723e */ /* 0x000fe400000000ff */
[C---:B------:R-:W-:Y:S02]  /*6e00*/  PRMT R9, R2.reuse, 0x7610, R9 ;  /* 0x0000761002097816 */ /* 0x040fe40000000009 */
[----:B------:R-:W-:Y:S02]  /*6e10*/  PRMT R10, R2, 0x7632, R10 ;  /* 0x00007632020a7816 */ /* 0x000fe4000000000a */
[----:B------:R-:W-:Y:S02]  /*6e20*/  F2FP.F16.F32.PACK_AB R2, R25, R26 ;  /* 0x0000001a1902723e */ /* 0x000fe400000000ff */
[----:B------:R-:W-:Y:S01]  /*6e30*/  PRMT R11, R4, 0x7610, R11 ;  /* 0x00007610040b7816 */ /* 0x000fe2000000000b */
[----:B------:R2:W-:Y:S01]  /*6e40*/  STS.U16 [R83], R5 ;  /* 0x0000000553007388 */ /* 0x0005e20000000400 */
[----:B------:R-:W-:Y:S01]  /*6e50*/  ISETP.NE.AND P0, PT, R107, RZ, PT ;  /* 0x000000ff6b00720c */ /* 0x000fe20003f05270 */
[----:B0-----:R-:W-:Y:S01]  /*6e60*/  UIMAD.WIDE.U32 UR10, UR31, UR12, UR8 ;  /* 0x0000000c1f0a72a5 */ /* 0x001fe2000f8e0008 */
[----:B------:R-:W-:Y:S01]  /*6e70*/  PRMT R46, RZ, 0x7610, R46 ;  /* 0x00007610ff2e7816 */ /* 0x000fe2000000002e */
[----:B------:R0:W-:Y:S01]  /*6e80*/  STS.U16 [R81+0x2], R6 ;  /* 0x0000020651007388 */ /* 0x0001e20000000400 */
[----:B------:R-:W-:Y:S01]  /*6e90*/  PRMT R48, RZ, 0x7610, R48 ;  /* 0x00007610ff307816 */ /* 0x000fe20000000030 */
[----:B------:R-:W-:-:S02]  /*6ea0*/  UIMAD UR11, UR31, UR13, UR11 ;  /* 0x0000000d1f0b72a4 */ /* 0x000fc4000f8e020b */
[----:B------:R3:W-:Y:S01]  /*6eb0*/  STS.U16 [R79+0x4], R7 ;  /* 0x000004074f007388 */ /* 0x0007e20000000400 */
[----:B--2---:R-:W-:Y:S01]  /*6ec0*/  PRMT R5, R4, 0x7632, R5 ;  /* 0x0000763204057816 */ /* 0x004fe20000000005 */
[----:B------:R-:W-:Y:S01]  /*6ed0*/  UIMAD.WIDE.U32 UR10, UR30, UR14, UR10 ;  /* 0x0000000e1e0a72a5 */ /* 0x000fe2000f8e000a */
[----:B------:R-:W-:Y:S01]  /*6ee0*/  F2FP.F16.F32.PACK_AB R4, R23, R24 ;  /* 0x000000181704723e */ /* 0x000fe200000000ff */
[----:B------:R2:W-:Y:S01]  /*6ef0*/  STS.U16 [R77+0x6], R8 ;  /* 0x000006084d007388 */ /* 0x0005e20000000400 */
[C---:B0-----:R-:W-:Y:S01]  /*6f00*/  PRMT R6, R2.reuse, 0x7610, R6 ;  /* 0x0000761002067816 */ /* 0x041fe20000000006 */
[----:B------:R-:W-:Y:S02]  /*6f10*/  UIMAD UR11, UR30, UR15, UR11 ;  /* 0x0000000f1e0b72a4 */ /* 0x000fe4000f8e020b */
[----:B------:R0:W-:Y:S01]  /*6f20*/  STS.U16 [R75+0x8], R9 ;  /* 0x000008094b007388 */ /* 0x0001e20000000400 */
[----:B---3--:R-:W-:Y:S01]  /*6f30*/  PRMT R7, R2, 0x7632, R7 ;  /* 0x0000763202077816 */ /* 0x008fe20000000007 */
[----:B------:R-:W3:Y:S01]  /*6f40*/  LDCU.128 UR12, c[0x0][0x410] ;  /* 0x00008200ff0c77ac */ /* 0x000ee20008000c00 */
[----:B------:R-:W-:Y:S01]  /*6f50*/  F2FP.F16.F32.PACK_AB R2, R21, R22 ;  /* 0x000000161502723e */ /* 0x000fe200000000ff */
[----:B------:R4:W-:Y:S01]  /*6f60*/  STS.U16 [R73+0xa], R10 ;  /* 0x00000a0a49007388 */ /* 0x0009e20000000400 */
[----:B--2---:R-:W-:-:S03]  /*6f70*/  PRMT R8, R4, 0x7610, R8 ;  /* 0x0000761004087816 */ /* 0x004fc60000000008 */
[----:B------:R-:W-:Y:S01]  /*6f80*/  STS.U16 [R71+0xc], R11 ;  /* 0x00000c0b47007388 */ /* 0x000fe20000000400 */
[----:B0-----:R-:W-:Y:S02]  /*6f90*/  PRMT R9, R4, 0x7632, R9 ;  /* 0x0000763204097816 */ /* 0x001fe40000000009 */
[----:B------:R-:W-:Y:S01]  /*6fa0*/  F2FP.F16.F32.PACK_AB R4, R19, R20 ;  /* 0x000000141304723e */ /* 0x000fe200000000ff */
[----:B------:R0:W-:Y:S01]  /*6fb0*/  STS.U16 [R69+0xe], R5 ;  /* 0x00000e0545007388 */ /* 0x0001e20000000400 */
[----:B----4-:R-:W-:-:S03]  /*6fc0*/  PRMT R10, R2, 0x7632, R10 ;  /* 0x00007632020a7816 */ /* 0x010fc6000000000a */
[----:B------:R2:W-:Y:S04]  /*6fd0*/  STS.U16 [R67+0x10], R6 ;  /* 0x0000100643007388 */ /* 0x0005e80000000400 */
[----:B------:R-:W-:Y:S01]  /*6fe0*/  STS.U16 [R65+0x12], R7 ;  /* 0x0000120741007388 */ /* 0x000fe20000000400 */
[----:B0-----:R-:W-:-:S03]  /*6ff0*/  PRMT R5, R4, 0x7610, R5 ;  /* 0x0000761004057816 */ /* 0x001fc60000000005 */
[----:B------:R-:W-:Y:S01]  /*7000*/  STS.U16 [R63+0x14], R8 ;  /* 0x000014083f007388 */ /* 0x000fe20000000400 */
[----:B--2---:R-:W-:-:S03]  /*7010*/  PRMT R6, R4, 0x7632, R6 ;  /* 0x0000763204067816 */ /* 0x004fc60000000006 */
[----:B------:R0:W-:Y:S01]  /*7020*/  STS.U16 [R61+0x16], R9 ;  /* 0x000016093d007388 */ /* 0x0001e20000000400 */
[----:B------:R-:W-:-:S03]  /*7030*/  MOV R4, UR20 ;  /* 0x0000001400047c02 */ /* 0x000fc60008000f00 */
[----:B------:R2:W-:Y:S04]  /*7040*/  STS.U16 [R59+0x18], R2 ;  /* 0x000018023b007388 */ /* 0x0005e80000000400 */
[----:B------:R-:W-:Y:S01]  /*7050*/  STS.U16 [R57+0x1a], R10 ;  /* 0x00001a0a39007388 */ /* 0x000fe20000000400 */
[----:B0-----:R-:W-:-:S03]  /*7060*/  LOP3.LUT R9, R106, 0x3e00, RZ, 0xc0, !PT ;  /* 0x00003e006a097812 */ /* 0x001fc600078ec0ff */
[----:B------:R0:W-:Y:S01]  /*7070*/  STS.U16 [R39+0x1c], R5 ;  /* 0x00001c0527007388 */ /* 0x0001e20000000400 */
[----:B--2---:R-:W-:-:S03]  /*7080*/  LOP3.LUT R2, R107, 0x1f, RZ, 0xc0, !PT ;  /* 0x0000001f6b027812 */ /* 0x004fc600078ec0ff */
[----:B------:R2:W-:Y:S01]  /*7090*/  STS.U16 [R37+0x1e], R6 ;  /* 0x00001e0625007388 */ /* 0x0005e20000000400 */
[----:B------:R-:W-:-:S03]  /*70a0*/  NOP ;  /* 0x0000000000007918 */ /* 0x000fc60000000000 */
[----:B------:R-:W-:Y:S01]  /*70b0*/  LDS.U16 R7, [R103] ;  /* 0x0000000067077984 */ /* 0x000fe20000000400 */
[----:B------:R-:W-:Y:S02]  /*70c0*/  LOP3.LUT R13, R9, R2, RZ, 0xfc, !PT ;  /* 0x00000002090d7212 */ /* 0x000fe400078efcff */
[----:B------:R-:W-:Y:S01]  /*70d0*/  IADD3 R38, PT, PT, R2, R9, RZ ;  /* 0x0000000902267210 */ /* 0x000fe20007ffe0ff */
[----:B------:R-:W-:Y:S01]  /*70e0*/  LDS.U16 R41, [R102+0x40] ;  /* 0x0000400066297984 */ /* 0x000fe20000000400 */
[----:B0-----:R-:W-:Y:S02]  /*70f0*/  IADD3 R5, P1, PT, R13, UR10, RZ ;  /* 0x0000000a0d057c10 */ /* 0x001fe4000ff3e0ff */
[C---:B------:R-:W-:Y:S01]  /*7100*/  IADD3 R12, PT, PT, R38.reuse, 0x20, RZ ;  /* 0x00000020260c7810 */ /* 0x040fe20007ffe0ff */
[----:B------:R-:W-:Y:S01]  /*7110*/  LDS.U16 R43, [R101+0x80] ;  /* 0x00008000652b7984 */ /* 0x000fe20000000400 */
[----:B--2---:R-:W-:Y:S01]  /*7120*/  IADD3.X R6, PT, PT, RZ, UR11, RZ, P1, !PT ;  /* 0x0000000bff067c10 */ /* 0x004fe20008ffe4ff */
[----:B---3--:R-:W-:Y:S01]  /*7130*/  UIMAD.WIDE.U32 UR10, UR31, UR12, UR8 ;  /* 0x0000000c1f0a72a5 */ /* 0x008fe2000f8e0008 */
[C---:B------:R-:W-:Y:S01]  /*7140*/  IADD3 R8, PT, PT, R38.reuse, 0x40, RZ ;  /* 0x0000004026087810 */ /* 0x040fe20007ffe0ff */
[----:B------:R-:W-:Y:S01]  /*7150*/  LDS.U16 R45, [R100+0xc0] ;  /* 0x0000c000642d7984 */ /* 0x000fe20000000400 */
[C---:B------:R-:W-:Y:S01]  /*7160*/  IADD3 R11, PT, PT, R38.reuse, 0x60, RZ ;  /* 0x00000060260b7810 */ /* 0x040fe20007ffe0ff */
[----:B------:R-:W-:Y:S01]  /*7170*/  UIMAD UR11, UR31, UR13, UR11 ;  /* 0x0000000d1f0b72a4 */ /* 0x000fe2000f8e020b */
[C---:B------:R-:W-:Y:S01]  /*7180*/  IADD3 R10, PT, PT, R38.reuse, 0x80, RZ ;  /* 0x00000080260a7810 */ /* 0x040fe20007ffe0ff */
[----:B------:R-:W-:Y:S01]  /*7190*/  LDS.U16 R47, [R99+0x100] ;  /* 0x00010000632f7984 */ /* 0x000fe20000000400 */
[C---:B------:R-:W-:Y:S01]  /*71a0*/  IADD3 R36, PT, PT, R38.reuse, 0xa0, RZ ;  /* 0x000000a026247810 */ /* 0x040fe20007ffe0ff */
[----:B------:R-:W0:Y:S01]  /*71b0*/  LDCU.64 UR12, c[0x0][0x488] ;  /* 0x00009100ff0c77ac */ /* 0x000e220008000a00 */
[C---:B------:R-:W-:Y:S01]  /*71c0*/  IADD3 R18, PT, PT, R38.reuse, 0xc0, RZ ;  /* 0x000000c026127810 */ /* 0x040fe20007ffe0ff */
[----:B------:R-:W-:Y:S01]  /*71d0*/  LDS.U16 R49, [R98+0x140] ;  /* 0x0001400062317984 */ /* 0x000fe20000000400 */
[C---:B------:R-:W-:Y:S01]  /*71e0*/  IADD3 R17, PT, PT, R38.reuse, 0xe0, RZ ;  /* 0x000000e026117810 */ /* 0x040fe20007ffe0ff */
[----:B------:R-:W-:Y:S01]  /*71f0*/  UIMAD.WIDE.U32 UR10, UR30, UR14, UR10 ;  /* 0x0000000e1e0a72a5 */ /* 0x000fe2000f8e000a */
[C---:B------:R-:W-:Y:S01]  /*7200*/  IADD3 R16, PT, PT, R38.reuse, 0x100, RZ ;  /* 0x0000010026107810 */ /* 0x040fe20007ffe0ff */
[----:B------:R-:W-:Y:S01]  /*7210*/  LDS.U16 R51, [R97+0x180] ;  /* 0x0001800061337984 */ /* 0x000fe20000000400 */
[C---:B------:R-:W-:Y:S01]  /*7220*/  IADD3 R15, PT, PT, R38.reuse, 0x120, RZ ;  /* 0x00000120260f7810 */ /* 0x040fe20007ffe0ff */
[----:B------:R-:W-:Y:S01]  /*7230*/  UIMAD UR15, UR30, UR15, UR11 ;  /* 0x0000000f1e0f72a4 */ /* 0x000fe2000f8e020b */
[C---:B------:R-:W-:Y:S01]  /*7240*/  IADD3 R14, PT, PT, R38.reuse, 0x140, RZ ;  /* 0x00000140260e7810 */ /* 0x040fe20007ffe0ff */
[----:B------:R-:W-:Y:S01]  /*7250*/  LDS.U16 R53, [R96+0x1c0] ;  /* 0x0001c00060357984 */ /* 0x000fe20000000400 */
[----:B------:R-:W-:-:S02]  /*7260*/  IADD3 R42, PT, PT, R38, 0x180, RZ ;  /* 0x00000180262a7810 */ /* 0x000fc40007ffe0ff */
[----:B------:R-:W-:Y:S01]  /*7270*/  IADD3 R40, PT, PT, R38, 0x1c0, RZ ;  /* 0x000001c026287810 */ /* 0x000fe20007ffe0ff */
        /* <DEDUP_REMOVED lines=10> */
[----:B-1----:R-:W-:-:S04]  /*7320*/  LEA R4, P5, R5, UR22, 0x1 ;  /* 0x0000001605047c11 */ /* 0x002fc8000f8a08ff */
[----:B------:R-:W-:Y:S01]  /*7330*/  LEA.HI.X R5, R5, UR23, R6, 0x1, P5 ;  /* 0x0000001705057c11 */ /* 0x000fe2000a8f0c06 */
[----:B------:R-:W1:Y:S02]  /*7340*/  LDS R119, [UR21+0x1080] ;  /* 0x00108015ff777984 */ /* 0x000e640008000800 */
[-C--:B-1----:R-:W-:Y:S02]  /*7350*/  ISETP.GE.AND P1, PT, R13, R119.reuse, PT ;  /* 0x000000770d00720c */ /* 0x082fe40003f26270 */
[-C--:B------:R-:W-:Y:S02]  /*7360*/  ISETP.GE.AND P2, PT, R12, R119.reuse, PT ;  /* 0x000000770c00720c */ /* 0x080fe40003f46270 */
[-C--:B------:R-:W-:Y:S02]  /*7370*/  ISETP.GE.AND P3, PT, R8, R119.reuse, PT ;  /* 0x000000770800720c */ /* 0x080fe40003f66270 */
[-C--:B------:R-:W-:Y:S02]  /*7380*/  ISETP.GE.AND P4, PT, R11, R119.reuse, PT ;  /* 0x000000770b00720c */ /* 0x080fe40003f86270 */
[----:B------:R-:W-:-:S02]  /*7390*/  ISETP.GE.AND P5, PT, R10, R119, PT ;  /* 0x000000770a00720c */ /* 0x000fc40003fa6270 */
[----:B------:R-:W-:-:S03]  /*73a0*/  ISETP.GE.AND P6, PT, R14, R119, PT ;  /* 0x000000770e00720c */ /* 0x000fc60003fc6270 */
[----:B------:R-:W-:Y:S01]  /*73b0*/  @!P1 STG.E.U16 desc[UR28][R4.64], R7 ;  /* 0x0000000704009986 */ /* 0x000fe2000c10151c */
[----:B------:R-:W-:-:S03]  /*73c0*/  ISETP.GE.AND P1, PT, R17, R119, PT ;  /* 0x000000771100720c */ /* 0x000fc60003f26270 */
[----:B------:R1:W-:Y:S01]  /*73d0*/  @!P2 STG.E.U16 desc[UR28][R4.64+0x40], R41 ;  /* 0x000040290400a986 */ /* 0x0003e2000c10151c */
[----:B------:R-:W-:-:S03]  /*73e0*/  ISETP.GE.AND P2, PT, R18, R119, PT ;  /* 0x000000771200720c */ /* 0x000fc60003f46270 */
[----:B------:R2:W-:Y:S01]  /*73f0*/  @!P3 STG.E.U16 desc[UR28][R4.64+0x80], R43 ;  /* 0x0000802b0400b986 */ /* 0x0005e2000c10151c */
[----:B------:R-:W-:-:S03]  /*7400*/  ISETP.GE.AND P3, PT, R36, R119, PT ;  /* 0x000000772400720c */ /* 0x000fc60003f66270 */
[----:B------:R3:W-:Y:S01]  /*7410*/  @!P4 STG.E.U16 desc[UR28][R4.64+0xc0], R45 ;  /* 0x0000c02d0400c986 */ /* 0x0007e2000c10151c */
[----:B------:R-:W-:-:S03]  /*7420*/  ISETP.GE.AND P4, PT, R16, R119, PT ;  /* 0x000000771000720c */ /* 0x000fc60003f86270 */
[----:B------:R4:W-:Y:S01]  /*7430*/  @!P5 STG.E.U16 desc[UR28][R4.64+0x100], R47 ;  /* 0x0001002f0400d986 */ /* 0x0009e2000c10151c */
[-C--:B------:R-:W-:Y:S02]  /*7440*/  ISETP.GE.AND P5, PT, R15, R119.reuse, PT ;  /* 0x000000770f00720c */ /* 0x080fe40003fa6270 */
[C---:B-1----:R-:W-:Y:S01]  /*7450*/  IADD3 R41, PT, PT, R38.reuse, 0x1a0, RZ ;  /* 0x000001a026297810 */ /* 0x042fe20007ffe0ff */
[----:B------:R-:W-:Y:S01]  /*7460*/  @!P2 STG.E.U16 desc[UR28][R4.64+0x180], R51 ;  /* 0x000180330400a986 */ /* 0x000fe2000c10151c */
[C---:B--2---:R-:W-:Y:S02]  /*7470*/  IADD3 R43, PT, PT, R38.reuse, 0x160, RZ ;  /* 0x00000160262b7810 */ /* 0x044fe40007ffe0ff */
[----:B------:R-:W-:Y:S01]  /*7480*/  IADD3 R38, PT, PT, R38, 0x1e0, RZ ;  /* 0x000001e026267810 */ /* 0x000fe20007ffe0ff */
[----:B------:R1:W-:Y:S01]  /*7490*/  @!P3 STG.E.U16 desc[UR28][R4.64+0x140], R49 ;  /* 0x000140310400b986 */ /* 0x0003e2000c10151c */
[-C--:B------:R-:W-:Y:S02]  /*74a0*/  ISETP.GE.AND P3, PT, R41, R119.reuse, PT ;  /* 0x000000772900720c */ /* 0x080fe40003f66270 */
[-C--:B------:R-:W-:Y:S01]  /*74b0*/  ISETP.GE.AND P2, PT, R40, R119.reuse, PT ;  /* 0x000000772800720c */ /* 0x080fe20003f46270 */
[----:B------:R-:W-:Y:S01]  /*74c0*/  @!P1 STG.E.U16 desc[UR28][R4.64+0x1c0], R53 ;  /* 0x0001c03504009986 */ /* 0x000fe2000c10151c */
[----:B------:R-:W-:-:S02]  /*74d0*/  ISETP.GE.AND P1, PT, R38, R119, PT ;  /* 0x000000772600720c */ /* 0x000fc40003f26270 */
[----:B---3--:R-:W-:Y:S01]  /*74e0*/  PRMT R45, RZ, 0x7610, R45 ;  /* 0x00007610ff2d7816 */ /* 0x008fe2000000002d */
[----:B------:R-:W-:Y:S01]  /*74f0*/  @!P4 STG.E.U16 desc[UR28][R4.64+0x200], R55 ;  /* 0x000200370400c986 */ /* 0x000fe2000c10151c */
[-C--:B------:R-:W-:Y:S02]  /*7500*/  ISETP.GE.AND P4, PT, R42, R119.reuse, PT ;  /* 0x000000772a00720c */ /* 0x080fe40003f86270 */
[----:B----4-:R-:W-:Y:S01]  /*7510*/  PRMT R47, RZ, 0x7610, R47 ;  /* 0x00007610ff2f7816 */ /* 0x010fe2000000002f */
[----:B------:R-:W-:Y:S01]  /*7520*/  @!P5 STG.E.U16 desc[UR28][R4.64+0x240], R91 ;  /* 0x0002405b0400d986 */ /* 0x000fe2000c10151c */
[----:B------:R-:W-:Y:S02]  /*7530*/  ISETP.GE.AND P5, PT, R43, R119, PT ;  /* 0x000000772b00720c */ /* 0x000fe40003fa6270 */
[----:B-1----:R-:W-:Y:S01]  /*7540*/  PRMT R49, RZ, 0x7610, R49 ;  /* 0x00007610ff317816 */ /* 0x002fe20000000031 */
[----:B------:R-:W-:Y:S01]  /*7550*/  @!P6 STG.E.U16 desc[UR28][R4.64+0x280], R93 ;  /* 0x0002805d0400e986 */ /* 0x000fe2000c10151c */
[----:B------:R-:W-:Y:S01]  /*7560*/  IADD3 R7, P6, PT, R13, UR10, RZ ;  /* 0x0000000a0d077c10 */ /* 0x000fe2000ffde0ff */
[----:B------:R-:W1:Y:S02]  /*7570*/  LDCU.64 UR10, c[0x0][0x490] ;  /* 0x00009200ff0a77ac */ /* 0x000e640008000a00 */
[----:B------:R-:W-:Y:S01]  /*7580*/  @!P3 STG.E.U16 desc[UR28][R4.64+0x340], R113 ;  /* 0x000340710400b986 */ /* 0x000fe2000c10151c */
[----:B------:R-:W-:-:S02]  /*7590*/  IADD3.X R44, PT, PT, RZ, UR15, RZ, P6, !PT ;  /* 0x0000000fff2c7c10 */ /* 0x000fc4000b7fe4ff */
[----:B------:R-:W-:Y:S01]  /*75a0*/  ISETP.GE.AND P3, PT, R12, UR20, PT ;  /* 0x000000140c007c0c */ /* 0x000fe2000bf66270 */
[----:B------:R-:W-:Y:S01]  /*75b0*/  @!P4 STG.E.U16 desc[UR28][R4.64+0x300], R111 ;  /* 0x0003006f0400c986 */ /* 0x000fe2000c10151c */
[----:B0-----:R-:W-:Y:S02]  /*75c0*/  LEA R6, P6, R7, UR12, 0x1 ;  /* 0x0000000c07067c11 */ /* 0x001fe4000f8c08ff */
[----:B------:R-:W-:Y:S01]  /*75d0*/  ISETP.GE.AND P4, PT, R8, UR20, PT ;  /* 0x0000001408007c0c */ /* 0x000fe2000bf86270 */
[----:B------:R-:W-:Y:S01]  /*75e0*/  @!P5 STG.E.U16 desc[UR28][R4.64+0x2c0], R109 ;  /* 0x0002c06d0400d986 */ /* 0x000fe2000c10151c */
[----:B------:R-:W-:Y:S02]  /*75f0*/  ISETP.GE.AND P5, PT, R11, UR20, PT ;  /* 0x000000140b007c0c */ /* 0x000fe4000bfa6270 */
[--C-:B------:R-:W-:Y:S01]  /*7600*/  LEA.HI.X R7, R7, UR13, R44.reuse, 0x1, P6 ;  /* 0x0000000d07077c11 */ /* 0x100fe2000b0f0c2c */
[----:B------:R-:W-:Y:S01]  /*7610*/  @!P2 STG.E.U16 desc[UR28][R4.64+0x380], R115 ;  /* 0x000380730400a986 */ /* 0x000fe2000c10151c */
[----:B------:R-:W-:Y:S01]  /*7620*/  ISETP.GE.AND P2, PT, R13, UR20, PT ;  /* 0x000000140d007c0c */ /* 0x000fe2000bf46270 */
[----:B------:R-:W0:Y:S01]  /*7630*/  LDCU.128 UR12, c[0x0][0x430] ;  /* 0x00008600ff0c77ac */ /* 0x000e220008000c00 */
[----:B------:R-:W-:Y:S01]  /*7640*/  PRMT R44, RZ, 0x7610, R44 ;  /* 0x00007610ff2c7816 */ /* 0x000fe2000000002c */
[----:B------:R2:W-:Y:S01]  /*7650*/  @!P1 STG.E.U16 desc[UR28][R4.64+0x3c0], R117 ;  /* 0x0003c07504009986 */ /* 0x0005e2000c10151c */
[----:B------:R-:W-:-:S02]  /*7660*/  ISETP.GE.AND P6, PT, R10, UR20, PT ;  /* 0x000000140a007c0c */ /* 0x000fc4000bfc6270 */
[----:B------:R-:W-:Y:S01]  /*7670*/  ISETP.GE.AND P1, PT, R36, UR20, PT ;  /* 0x0000001424007c0c */ /* 0x000fe2000bf26270 */
[----:B------:R-:W-:Y:S01]  /*7680*/  BAR.SYNC.DEFER_BLOCKING 0x0 ;  /* 0x0000000000007b1d */ /* 0x000fe20000010000 */
[----:B------:R-:W-:Y:S02]  /*7690*/  PRMT R50, RZ, 0x7610, R50 ;  /* 0x00007610ff327816 */ /* 0x000fe40000000032 */
[----:B------:R-:W-:Y:S02]  /*76a0*/  PRMT R51, RZ, 0x7610, R51 ;  /* 0x00007610ff337816 */ /* 0x000fe40000000033 */
[----:B--2---:R-:W-:Y:S02]  /*76b0*/  PRMT R4, RZ, 0x7610, R4 ;  /* 0x00007610ff047816 */ /* 0x004fe40000000004 */
[----:B------:R-:W-:Y:S01]  /*76c0*/  PRMT R5, RZ, 0x7610, R5 ;  /* 0x00007610ff057816 */ /* 0x000fe20000000005 */
[----:B------:R-:W2:Y:S01]  /*76d0*/  @!P2 LDG.E.U16 R44, desc[UR28][R6.64] ;  /* 0x0000001c062ca981 */ /* 0x000ea2000c1e1500 */
[----:B------:R-:W-:-:S03]  /*76e0*/  ISETP.GE.AND P2, PT, R18, UR20, PT ;  /* 0x0000001412007c0c */ /* 0x000fc6000bf46270 */
[----:B------:R-:W3:Y:S01]  /*76f0*/  @!P3 LDG.E.U16 R45, desc[UR28][R6.64+0x40] ;  /* 0x0000401c062db981 */ /* 0x000ee2000c1e1500 */
[----:B------:R-:W-:-:S03]  /*7700*/  ISETP.GE.AND P3, PT, R17, UR20, PT ;  /* 0x0000001411007c0c */ /* 0x000fc6000bf66270 */
[----:B------:R-:W4:Y:S01]  /*7710*/  @!P4 LDG.E.U16 R46, desc[UR28][R6.64+0x80] ;  /* 0x0000801c062ec981 */ /* 0x000f22000c1e1500 */
[----:B------:R-:W-:-:S03]  /*7720*/  ISETP.GE.AND P4, PT, R16, UR20, PT ;  /* 0x0000001410007c0c */ /* 0x000fc6000bf86270 */
[----:B------:R-:W5:Y:S01]  /*7730*/  @!P5 LDG.E.U16 R47, desc[UR28][R6.64+0xc0] ;  /* 0x0000c01c062fd981 */ /* 0x000f62000c1e1500 */
        /* <DEDUP_REMOVED lines=12> */
[----:B------:R-:W-:Y:S02]  /*7800*/  ISETP.GE.AND P5, PT, R38, UR20, PT ;  /* 0x0000001426007c0c */ /* 0x000fe4000bfa6270 */
[----:B------:R-:W-:Y:S02]  /*7810*/  PRMT R52, RZ, 0x7610, R52 ;  /* 0x00007610ff347816 */ /* 0x000fe40000000034 */
[----:B------:R-:W-:Y:S02]  /*7820*/  PRMT R53, RZ, 0x7610, R53 ;  /* 0x00007610ff357816 */ /* 0x000fe40000000035 */
[----:B------:R-:W-:Y:S02]  /*7830*/  PRMT R54, RZ, 0x7610, R54 ;  /* 0x00007610ff367816 */ /* 0x000fe40000000036 */
[----:B------:R-:W-:Y:S01]  /*7840*/  PRMT R55, RZ, 0x7610, R55 ;  /* 0x00007610ff377816 */ /* 0x000fe20000000037 */
[----:B------:R-:W5:Y:S01]  /*7850*/  @!P6 LDG.E.U16 R52, desc[UR28][R6.64+0x280] ;  /* 0x0002801c0634e981 */ /* 0x000f62000c1e1500 */
[----:B------:R-:W-:-:S03]  /*7860*/  PRMT R56, RZ, 0x7610, R56 ;  /* 0x00007610ff387816 */ /* 0x000fc60000000038 */
[----:B------:R-:W5:Y:S04]  /*7870*/  @!P1 LDG.E.U16 R53, desc[UR28][R6.64+0x2c0] ;  /* 0x0002c01c06359981 */ /* 0x000f68000c1e1500 */
[----:B------:R-:W5:Y:S04]  /*7880*/  @!P2 LDG.E.U16 R54, desc[UR28][R6.64+0x300] ;  /* 0x0003001c0636a981 */ /* 0x000f68000c1e1500 */
[----:B------:R-:W5:Y:S04]  /*7890*/  @!P3 LDG.E.U16 R55, desc[UR28][R6.64+0x340] ;  /* 0x0003401c0637b981 */ /* 0x000f68000c1e1500 */
[----:B------:R-:W5:Y:S04]  /*78a0*/  @!P4 LDG.E.U16 R56, desc[UR28][R6.64+0x380] ;  /* 0x0003801c0638c981 */ /* 0x000f68000c1e1500 */
[----:B------:R-:W5:Y:S01]  /*78b0*/  @!P5 LDG.E.U16 R35, desc[UR28][R6.64+0x3c0] ;  /* 0x0003c01c0623d981 */ /* 0x000f62000c1e1500 */
[----:B0-----:R-:W-:-:S03]  /*78c0*/  UIMAD.WIDE.U32 UR8, UR31, UR12, UR8 ;  /* 0x0000000c1f0872a5 */ /* 0x001fc6000f8e0008 */
        /* <DEDUP_REMOVED lines=17> */
[----:B------:R-:W0:Y:S04]  /*79e0*/  LDS.U16 R5, [R81+0x2] ;  /* 0x0000020051057984 */ /* 0x000e280000000400 */
[----:B------:R-:W2:Y:S04]  /*79f0*/  LDS.U16 R4, [R83] ;  /* 0x0000000053047984 */ /* 0x000ea80000000400 */
[----:B------:R-:W3:Y:S04]  /*7a00*/  LDS.U16 R7, [R75+0x8] ;  /* 0x000008004b077984 */ /* 0x000ee80000000400 */
[----:B------:R-:W4:Y:S04]  /*7a10*/  LDS.U16 R6, [R77+0x6] ;  /* 0x000006004d067984 */ /* 0x000f280000000400 */
[----:B------:R-:W5:Y:S04]  /*7a20*/  LDS.U16 R44, [R73+0xa] ;  /* 0x00000a00492c7984 */ /* 0x000f680000000400 */
[----:B------:R-:W1:Y:S04]  /*7a30*/  LDS.U16 R46, [R79+0x4] ;  /* 0x000004004f2e7984 */ /* 0x000e680000000400 */
[----:B------:R-:W1:Y:S04]  /*7a40*/  LDS.U16 R45, [R71+0xc] ;  /* 0x00000c00472d7984 */ /* 0x000e680000000400 */
[----:B------:R-:W1:Y:S04]  /*7a50*/  LDS.U16 R50, [R67+0x10] ;  /* 0x0000100043327984 */ /* 0x000e680000000400 */
[----:B------:R-:W1:Y:S04]  /*7a60*/  LDS.U16 R49, [R59+0x18] ;  /* 0x000018003b317984 */ /* 0x000e680000000400 */
[----:B------:R-:W1:Y:S01]  /*7a70*/  LDS.U16 R48, [R69+0xe] ;  /* 0x00000e0045307984 */ /* 0x000e620000000400 */
[----:B0-----:R-:W-:-:S03]  /*7a80*/  HADD2.F32 R54, -RZ, R5.H0_H0 ;  /* 0x20000005ff367230 */ /* 0x001fc60000004100 */
[----:B------:R-:W-:Y:S01]  /*7a90*/  LDS.U16 R47, [R61+0x16] ;  /* 0x000016003d2f7984 */ /* 0x000fe20000000400 */
[----:B--2---:R-:W-:Y:S02]  /*7aa0*/  HADD2.F32 R52, -RZ, R4.H0_H0 ;  /* 0x20000004ff347230 */ /* 0x004fe40000004100 */
[----:B------:R-:W-:Y:S01]  /*7ab0*/  FMUL.FTZ R51, R54, -1.4426950216293334961 ;  /* 0xbfb8aa3b36337820 */ /* 0x000fe20000410000 */
[----:B------:R-:W0:Y:S02]  /*7ac0*/  LDS.U16 R5, [R65+0x12] ;  /* 0x0000120041057984 */ /* 0x000e240000000400 */
[----:B------:R-:W-:Y:S02]  /*7ad0*/  FMUL.FTZ R35, R52, -1.4426950216293334961 ;  /* 0xbfb8aa3b34237820 */ /* 0x000fe40000410000 */
[----:B------:R-:W2:Y:S01]  /*7ae0*/  LDS.U16 R4, [R63+0x14] ;  /* 0x000014003f047984 */ /* 0x000ea20000000400 */
[----:B---3--:R-:W-:Y:S01]  /*7af0*/  HADD2.F32 R62, -RZ, R7.H0_H0 ;  /* 0x20000007ff3e7230 */ /* 0x008fe20000004100 */
[----:B------:R3:W-:Y:S02]  /*7b00*/  MUFU.EX2 R55, R51 ;  /* 0x0000003300377308 */ /* 0x0007e40000000800 */
[----:B------:R-:W2:Y:S06]  /*7b10*/  LDS.U16 R7, [R57+0x1a] ;  /* 0x00001a0039077984 */ /* 0x000eac0000000400 */
[----:B------:R4:W2:Y:S01]  /*7b20*/  MUFU.EX2 R53, R35 ;  /* 0x0000002300357308 */ /* 0x0008a20000000800 */
[----:B---3--:R-:W3:Y:S04]  /*7b30*/  LDS.U16 R51, [R37+0x1e] ;  /* 0x00001e0025337984 */ /* 0x008ee80000000400 */
[----:B----4-:R-:W4:Y:S01]  /*7b40*/  LDS.U16 R35, [R39+0x1c] ;  /* 0x00001c0027237984 */ /* 0x010f220000000400 */
[----:B------:R-:W-:Y:S01]  /*7b50*/  FMUL.FTZ R64, R62, -1.4426950216293334961 ;  /* 0xbfb8aa3b3e407820 */ /* 0x000fe20000410000 */
[----:B------:R-:W-:-:S02]  /*7b60*/  HADD2.F32 R58, -RZ, R6.H0_H0 ;  /* 0x20000006ff3a7230 */ /* 0x000fc40000004100 */
[----:B-----5:R-:W-:-:S03]  /*7b70*/  HADD2.F32 R6, -RZ, R44.H0_H0 ;  /* 0x2000002cff067230 */ /* 0x020fc60000004100 */
[----:B------:R-:W5:Y:S01]  /*7b80*/  MUFU.EX2 R64, R64 ;  /* 0x0000004000407308 */ /* 0x000f620000000800 */
[----:B-1----:R-:W-:Y:S02]  /*7b90*/  HADD2.F32 R46, -RZ, R46.H0_H0 ;  /* 0x2000002eff2e7230 */ /* 0x002fe40000004100 */
[----:B------:R-:W-:Y:S01]  /*7ba0*/  FMUL.FTZ R60, R58, -1.4426950216293334961 ;  /* 0xbfb8aa3b3a3c7820 */ /* 0x000fe20000410000 */
[----:B------:R-:W-:Y:S02]  /*7bb0*/  HADD2.F32 R45, -RZ, R45.H0_H0 ;  /* 0x2000002dff2d7230 */ /* 0x000fe40000004100 */
[----:B------:R-:W-:Y:S01]  /*7bc0*/  FMUL.FTZ R44, R6, -1.4426950216293334961 ;  /* 0xbfb8aa3b062c7820 */ /* 0x000fe20000410000 */
[----:B------:R-:W-:Y:S02]  /*7bd0*/  HADD2.F32 R50, -RZ, R50.H0_H0 ;  /* 0x20000032ff327230 */ /* 0x000fe40000004100 */
[----:B------:R-:W-:Y:S02]  /*7be0*/  HADD2.F32 R49, -RZ, R49.H0_H0 ;  /* 0x20000031ff317230 */ /* 0x000fe40000004100 */
[----:B------:R-:W-:Y:S01]  /*7bf0*/  FMUL.FTZ R56, R46, -1.4426950216293334961 ;  /* 0xbfb8aa3b2e387820 */ /* 0x000fe20000410000 */
[----:B------:R-:W-:Y:S01]  /*7c00*/  HADD2.F32 R48, -RZ, R48.H0_H0 ;  /* 0x20000030ff307230 */ /* 0x000fe20000004100 */
[----:B------:R2:W-:Y:S01]  /*7c10*/  MUFU.EX2 R66, R44 ;  /* 0x0000002c00427308 */ /* 0x0005e20000000800 */
[----:B0-----:R-:W-:-:S02]  /*7c20*/  HADD2.F32 R5, -RZ, R5.H0_H0 ;  /* 0x20000005ff057230 */ /* 0x001fc40000004100 */
[----:B------:R-:W-:Y:S01]  /*7c30*/  FMUL.FTZ R68, R45, -1.4426950216293334961 ;  /* 0xbfb8aa3b2d447820 */ /* 0x000fe20000410000 */
[----:B------:R-:W-:Y:S01]  /*7c40*/  FMUL.FTZ R72, R50, -1.4426950216293334961 ;  /* 0xbfb8aa3b32487820 */ /* 0x000fe20000410000 */
[----:B------:R-:W-:Y:S02]  /*7c50*/  HADD2.F32 R47, -RZ, R47.H0_H0 ;  /* 0x2000002fff2f7230 */ /* 0x000fe40000004100 */
[----:B------:R-:W-:Y:S01]  /*7c60*/  FMUL.FTZ R80, R49, -1.4426950216293334961 ;  /* 0xbfb8aa3b31507820 */ /* 0x000fe20000410000 */
[----:B------:R-:W-:Y:S01]  /*7c70*/  FMUL.FTZ R70, R48, -1.4426950216293334961 ;  /* 0xbfb8aa3b30467820 */ /* 0x000fe20000410000 */
[----:B------:R-:W0:Y:S01]  /*7c80*/  MUFU.EX2 R60, R60 ;  /* 0x0000003c003c7308 */ /* 0x000e220000000800 */
[----:B--2---:R-:W-:Y:S02]  /*7c90*/  HADD2.F32 R44, -RZ, R4.H0_H0 ;  /* 0x20000004ff2c7230 */ /* 0x004fe40000004100 */
[----:B------:R-:W-:Y:S02]  /*7ca0*/  HADD2.F32 R4, -RZ, R7.H0_H0 ;  /* 0x20000007ff047230 */ /* 0x000fe40000004100 */
[----:B------:R-:W-:Y:S01]  /*7cb0*/  FMUL.FTZ R74, R5, -1.4426950216293334961 ;  /* 0xbfb8aa3b054a7820 */ /* 0x000fe20000410000 */
[----:B---3--:R-:W-:-:S02]  /*7cc0*/  HADD2.F32 R7, -RZ, R51.H0_H0 ;  /* 0x20000033ff077230 */ /* 0x008fc40000004100 */
[----:B------:R-:W1:Y:S01]  /*7cd0*/  MUFU.EX2 R56, R56 ;  /* 0x0000003800387308 */ /* 0x000e620000000800 */
[----:B------:R-:W-:Y:S01]  /*7ce0*/  FMUL.FTZ R78, R47, -1.4426950216293334961 ;  /* 0xbfb8aa3b2f4e7820 */ /* 0x000fe20000410000 */
[----:B------:R-:W-:Y:S01]  /*7cf0*/  FADD.FTZ R53, R53, 1 ;  /* 0x3f80000035357421 */ /* 0x000fe20000010000 */
[----:B------:R-:W-:Y:S01]  /*7d00*/  FMUL.FTZ R76, R44, -1.4426950216293334961 ;  /* 0xbfb8aa3b2c4c7820 */ /* 0x000fe20000410000 */
[----:B------:R-:W-:Y:S01]  /*7d10*/  FMUL.FTZ R91, R7, -1.4426950216293334961 ;  /* 0xbfb8aa3b075b7820 */ /* 0x000fe20000410000 */
[----:B----4-:R-:W-:-:S03]  /*7d20*/  HADD2.F32 R35, -RZ, R35.H0_H0 ;  /* 0x20000023ff237230 */ /* 0x010fc60000004100 */
[----:B------:R-:W2:Y:S01]  /*7d30*/  MUFU.EX2 R68, R68 ;  /* 0x0000004400447308 */ /* 0x000ea20000000800 */
[----:B------:R-:W-:Y:S01]  /*7d40*/  FMUL.FTZ R82, R4, -1.4426950216293334961 ;  /* 0xbfb8aa3b04527820 */ /* 0x000fe20000410000 */
[----:B-----5:R-:W-:Y:S01]  /*7d50*/  FADD.FTZ R64, R64, 1 ;  /* 0x3f80000040407421 */ /* 0x020fe20000010000 */
[----:B------:R-:W-:-:S05]  /*7d60*/  FMUL.FTZ R51, R35, -1.4426950216293334961 ;  /* 0xbfb8aa3b23337820 */ /* 0x000fca0000410000 */
[----:B------:R-:W3:Y:S01]  /*7d70*/  MUFU.EX2 R72, R72 ;  /* 0x0000004800487308 */ /* 0x000ee20000000800 */
[----:B------:R-:W-:-:S07]  /*7d80*/  FADD.FTZ R55, R55, 1 ;  /* 0x3f80000037377421 */ /* 0x000fce0000010000 */
[----:B------:R-:W4:Y:S08]  /*7d90*/  MUFU.EX2 R80, R80 ;  /* 0x0000005000507308 */ /* 0x000f300000000800 */
[----:B------:R-:W5:Y:S08]  /*7da0*/  MUFU.EX2 R70, R70 ;  /* 0x0000004600467308 */ /* 0x000f700000000800 */
[----:B------:R-:W5:Y:S01]  /*7db0*/  MUFU.EX2 R74, R74 ;  /* 0x0000004a004a7308 */ /* 0x000f620000000800 */
[----:B0-----:R-:W-:-:S07]  /*7dc0*/  FADD.FTZ R60, R60, 1 ;  /* 0x3f8000003c3c7421 */ /* 0x001fce0000010000 */
[----:B------:R-:W0:Y:S08]  /*7dd0*/  MUFU.EX2 R78, R78 ;  /* 0x0000004e004e7308 */ /* 0x000e300000000800 */
[----:B------:R-:W0:Y:S08]  /*7de0*/  MUFU.RCP R53, R53 ;  /* 0x0000003500357308 */ /* 0x000e300000001000 */
[----:B------:R-:W0:Y:S08]  /*7df0*/  MUFU.RCP R111, R64 ;  /* 0x00000040006f7308 */ /* 0x000e300000001000 */
[----:B------:R-:W0:Y:S08]  /*7e00*/  MUFU.EX2 R76, R76 ;  /* 0x0000004c004c7308 */ /* 0x000e300000000800 */
[----:B------:R0:W0:Y:S08]  /*7e10*/  MUFU.EX2 R90, R51 ;  /* 0x00000033005a7308 */ /* 0x0000300000000800 */
[----:B------:R-:W0:Y:S08]  /*7e20*/  MUFU.EX2 R91, R91 ;  /* 0x0000005b005b7308 */ /* 0x000e300000000800 */
[----:B------:R-:W0:Y:S01]  /*7e30*/  MUFU.EX2 R82, R82 ;  /* 0x0000005200527308 */ /* 0x000e220000000800 */
[----:B-1----:R-:W-:Y:S01]  /*7e40*/  FADD.FTZ R56, R56, 1 ;  /* 0x3f80000038387421 */ /* 0x002fe20000010000 */
[----:B--2---:R-:W-:-:S06]  /*7e50*/  FADD.FTZ R68, R68, 1 ;  /* 0x3f80000044447421 */ /* 0x004fcc0000010000 */
[----:B------:R-:W1:Y:S01]  /*7e60*/  MUFU.RCP R55, R55 ;  /* 0x0000003700377308 */ /* 0x000e620000001000 */
[----:B---3--:R-:W-:Y:S01]  /*7e70*/  FADD.FTZ R72, R72, 1 ;  /* 0x3f80000048487421 */ /* 0x008fe20000010000 */
[----:B----4-:R-:W-:Y:S01]  /*7e80*/  FADD.FTZ R80, R80, 1 ;  /* 0x3f80000050507421 */ /* 0x010fe20000010000 */
[----:B------:R-:W-:Y:S01]  /*7e90*/  FADD.FTZ R66, R66, 1 ;  /* 0x3f80000042427421 */ /* 0x000fe20000010000 */
[----:B-----5:R-:W-:-:S04]  /*7ea0*/  FADD.FTZ R70, R70, 1 ;  /* 0x3f80000046467421 */ /* 0x020fc80000010000 */
[----:B------:R-:W2:Y:S01]  /*7eb0*/  MUFU.RCP R109, R60 ;  /* 0x0000003c006d7308 */ /* 0x000ea20000001000 */
[----:B------:R-:W-:Y:S01]  /*7ec0*/  FADD.FTZ R74, R74, 1 ;  /* 0x3f8000004a4a7421 */ /* 0x000fe20000010000 */
[----:B0-----:R-:W-:Y:S01]  /*7ed0*/  FADD.FTZ R78, R78, 1 ;  /* 0x3f8000004e4e7421 */ /* 0x001fe20000010000 */
[----:B------:R-:W-:Y:S01]  /*7ee0*/  FMUL.FTZ R51, R52, R53 ;  /* 0x0000003534337220 */ /* 0x000fe20000410000 */
[----:B------:R-:W-:-:S04]  /*7ef0*/  FMUL.FTZ R53, R62, R111 ;  /* 0x0000006f3e357220 */ /* 0x000fc80000410000 */
[----:B------:R-:W0:Y:S01]  /*7f00*/  MUFU.RCP R93, R56 ;  /* 0x00000038005d7308 */ /* 0x000e220000001000 */
[----:B------:R-:W-:Y:S01]  /*7f10*/  FADD.FTZ R76, R76, 1 ;  /* 0x3f8000004c4c7421 */ /* 0x000fe20000010000 */
[----:B------:R-:W-:Y:S01]  /*7f20*/  FADD.FTZ R90, R90, 1 ;  /* 0x3f8000005a5a7421 */ /* 0x000fe20000010000 */
[----:B------:R-:W-:Y:S01]  /*7f30*/  FADD.FTZ R91, R91, 1 ;  /* 0x3f8000005b5b7421 */ /* 0x000fe20000010000 */
[----:B------:R-:W-:-:S04]  /*7f40*/  FADD.FTZ R82, R82, 1 ;  /* 0x3f80000052527421 */ /* 0x000fc80000010000 */
[----:B------:R-:W3:Y:S01]  /*7f50*/  MUFU.RCP R117, R72 ;  /* 0x0000004800757308 */ /* 0x000ee20000001000 */
[----:B------:R-:W-:Y:S01]  /*7f60*/  FMUL.FTZ R53, R53, R30 ;  /* 0x0000001e35357220 */ /* 0x000fe20000410000 */
[----:B-1----:R-:W-:-:S06]  /*7f70*/  FMUL.FTZ R54, R54, R55 ;  /* 0x0000003736367220 */ /* 0x002fcc0000410000 */
[----:B------:R-:W1:Y:S08]  /*7f80*/  MUFU.RCP R113, R66 ;  /* 0x0000004200717308 */ /* 0x000e700000001000 */
[----:B------:R-:W4:Y:S08]  /*7f90*/  MUFU.RCP R68, R68 ;  /* 0x0000004400447308 */ /* 0x000f300000001000 */
[----:B------:R-:W5:Y:S08]  /*7fa0*/  MUFU.RCP R80, R80 ;  /* 0x0000005000507308 */ /* 0x000f700000001000 */
[----:B------:R-:W5:Y:S01]  /*7fb0*/  MUFU.RCP R115, R70 ;  /* 0x0000004600737308 */ /* 0x000f620000001000 */
[----:B--2---:R-:W-:-:S07]  /*7fc0*/  FMUL.FTZ R58, R58, R109 ;  /* 0x0000006d3a3a7220 */ /* 0x004fce0000410000 */
[----:B------:R-:W2:Y:S08]  /*7fd0*/  MUFU.RCP R74, R74 ;  /* 0x0000004a004a7308 */ /* 0x000eb00000001000 */
[----:B------:R-:W2:Y:S08]  /*7fe0*/  MUFU.RCP R119, R76 ;  /* 0x0000004c00777308 */ /* 0x000eb00000001000 */
[----:B------:R-:W2:Y:S08]  /*7ff0*/  MUFU.RCP R78, R78 ;  /* 0x0000004e004e7308 */ /* 0x000eb00000001000 */
[----:B------:R-:W2:Y:S01]  /*8000*/  MUFU.RCP R30, R91 ;  /* 0x0000005b001e7308 */ /* 0x000ea20000001000 */
[----:B------:R-:W-:-:S07]  /*8010*/  FMUL.FTZ R54, R54, R33 ;  /* 0x0000002136367220 */ /* 0x000fce0000410000 */
[----:B------:R-:W2:Y:S01]  /*8020*/  MUFU.RCP R55, R82 ;  /* 0x0000005200377308 */ /* 0x000ea20000001000 */
[----:B0-----:R-:W-:-:S07]  /*8030*/  FMUL.FTZ R33, R46, R93 ;  /* 0x0000005d2e217220 */ /* 0x001fce0000410000 */
[----:B------:R-:W0:Y:S01]  /*8040*/  MUFU.RCP R90, R90 ;  /* 0x0000005a005a7308 */ /* 0x000e220000001000 */
[----:B------:R-:W-:Y:S01]  /*8050*/  FMUL.FTZ R58, R58, R31 ;  /* 0x0000001f3a3a7220 */ /* 0x000fe20000410000 */
[----:B---3--:R-:W-:Y:S01]  /*8060*/  FMUL.FTZ R31, R50, R117 ;  /* 0x00000075321f7220 */ /* 0x008fe20000410000 */
[----:B------:R-:W-:Y:S01]  /*8070*/  FMUL.FTZ R51, R51, R34 ;  /* 0x0000002233337220 */ /* 0x000fe20000410000 */
[----:B-1----:R-:W-:Y:S01]  /*8080*/  FMUL.FTZ R6, R6, R113 ;  /* 0x0000007106067220 */ /* 0x002fe20000410000 */
[----:B----4-:R-:W-:Y:S01]  /*8090*/  FMUL.FTZ R45, R45, R68 ;  /* 0x000000442d2d7220 */ /* 0x010fe20000410000 */
[----:B-----5:R-:W-:Y:S01]  /*80a0*/  FMUL.FTZ R49, R49, R80 ;  /* 0x0000005031317220 */ /* 0x020fe20000410000 */
[----:B------:R-:W-:Y:S01]  /*80b0*/  FMUL.FTZ R33, R33, R32 ;  /* 0x0000002021217220 */ /* 0x000fe20000410000 */
[----:B------:R-:W-:Y:S01]  /*80c0*/  FMUL.FTZ R48, R48, R115 ;  /* 0x0000007330307220 */ /* 0x000fe20000410000 */
[----:B------:R-:W-:Y:S01]  /*80d0*/  FMUL.FTZ R31, R31, R26 ;  /* 0x0000001a1f1f7220 */ /* 0x000fe20000410000 */
[----:B------:R-:W-:Y:S01]  /*80e0*/  FMUL.FTZ R6, R6, R29 ;  /* 0x0000001d06067220 */ /* 0x000fe20000410000 */
[----:B------:R-:W-:Y:S01]  /*80f0*/  BAR.SYNC.DEFER_BLOCKING 0x0 ;  /* 0x0000000000007b1d */ /* 0x000fe20000010000 */
[----:B--2---:R-:W-:Y:S01]  /*8100*/  FMUL.FTZ R26, R5, R74 ;  /* 0x0000004a051a7220 */ /* 0x004fe20000410000 */
[----:B------:R-:W-:Y:S01]  /*8110*/  FMUL.FTZ R45, R45, R28 ;  /* 0x0000001c2d2d7220 */ /* 0x000fe20000410000 */
[----:B------:R-:W-:Y:S01]  /*8120*/  FMUL.FTZ R49, R49, R22 ;  /* 0x0000001631317220 */ /* 0x000fe20000410000 */
[----:B------:R-:W-:Y:S01]  /*8130*/  F2FP.F16.F32.PACK_AB R51, R54, R51 ;  /* 0x000000333633723e */ /* 0x000fe200000000ff */
[----:B------:R-:W-:Y:S01]  /*8140*/  FMUL.FTZ R48, R48, R27 ;  /* 0x0000001b30307220 */ /* 0x000fe20000410000 */
[----:B------:R-:W-:Y:S01]  /*8150*/  FMUL.FTZ R5, R44, R119 ;  /* 0x000000772c057220 */ /* 0x000fe20000410000 */
[----:B------:R-:W-:Y:S01]  /*8160*/  FMUL.FTZ R28, R47, R78 ;  /* 0x0000004e2f1c7220 */ /* 0x000fe20000410000 */
[----:B------:R-:W-:Y:S01]  /*8170*/  FMUL.FTZ R22, R7, R30 ;  /* 0x0000001e07167220 */ /* 0x000fe20000410000 */
[----:B------:R-:W-:Y:S01]  /*8180*/  FMUL.FTZ R4, R4, R55 ;  /* 0x0000003704047220 */ /* 0x000fe20000410000 */
[----:B------:R-:W-:Y:S01]  /*8190*/  F2FP.F16.F32.PACK_AB R33, R58, R33 ;  /* 0x000000213a21723e */ /* 0x000fe200000000ff */
[----:B------:R-:W-:Y:S01]  /*81a0*/  FMUL.FTZ R26, R26, R25 ;  /* 0x000000191a1a7220 */ /* 0x000fe20000410000 */
[----:B0-----:R-:W-:Y:S01]  /*81b0*/  FMUL.FTZ R35, R35, R90 ;  /* 0x0000005a23237220 */ /* 0x001fe20000410000 */
[----:B------:R-:W-:Y:S01]  /*81c0*/  PRMT R7, R51, 0x7632, R7 ;  /* 0x0000763233077816 */ /* 0x000fe20000000007 */
[----:B------:R-:W-:Y:S01]  /*81d0*/  FMUL.FTZ R5, R5, R24 ;  /* 0x0000001805057220 */ /* 0x000fe20000410000 */
[----:B------:R-:W-:Y:S01]  /*81e0*/  F2FP.F16.F32.PACK_AB R6, R6, R53 ;  /* 0x000000350606723e */ /* 0x000fe200000000ff */
[----:B------:R-:W-:Y:S01]  /*81f0*/  FMUL.FTZ R28, R28, R23 ;  /* 0x000000171c1c7220 */ /* 0x000fe20000410000 */
[----:B------:R-:W-:Y:S01]  /*8200*/  FMUL.FTZ R22, R22, R19 ;  /* 0x0000001316167220 */ /* 0x000fe20000410000 */
[----:B------:R-:W-:Y:S01]  /*8210*/  FMUL.FTZ R4, R4, R21 ;  /* 0x0000001504047220 */ /* 0x000fe20000410000 */
[----:B------:R-:W-:Y:S01]  /*8220*/  PRMT R19, R33, 0x7632, R19 ;  /* 0x0000763221137816 */ /* 0x000fe20000000013 */
[----:B------:R-:W-:Y:S01]  /*8230*/  FMUL.FTZ R35, R35, R20 ;  /* 0x0000001423237220 */ /* 0x000fe20000410000 */
[----:B------:R-:W-:-:S02]  /*8240*/  F2FP.F16.F32.PACK_AB R45, R48, R45 ;  /* 0x0000002d302d723e */ /* 0x000fc400000000ff */
[----:B------:R-:W-:Y:S01]  /*8250*/  PRMT R20, R6, 0x7632, R20 ;  /* 0x0000763206147816 */ /* 0x000fe20000000014 */
[----:B------:R-:W-:Y:S01]  /*8260*/  STS.U16 [R83], R51 ;  /* 0x0000003353007388 */ /* 0x000fe20000000400 */
[----:B------:R-:W-:Y:S02]  /*8270*/  F2FP.F16.F32.PACK_AB R26, R26, R31 ;  /* 0x0000001f1a1a723e */ /* 0x000fe400000000ff */
[----:B------:R-:W-:Y:S01]  /*8280*/  PRMT R21, R45, 0x7632, R21 ;  /* 0x000076322d157816 */ /* 0x000fe20000000015 */
[----:B------:R0:W-:Y:S01]  /*8290*/  STS.U16 [R81+0x2], R7 ;  /* 0x0000020751007388 */ /* 0x0001e20000000400 */
[----:B------:R-:W-:Y:S02]  /*82a0*/  F2FP.F16.F32.PACK_AB R5, R28, R5 ;  /* 0x000000051c05723e */ /* 0x000fe400000000ff */
[----:B------:R-:W-:Y:S01]  /*82b0*/  F2FP.F16.F32.PACK_AB R4, R4, R49 ;  /* 0x000000310404723e */ /* 0x000fe200000000ff */
[----:B------:R-:W-:Y:S01]  /*82c0*/  STS.U16 [R79+0x4], R33 ;  /* 0x000004214f007388 */ /* 0x000fe20000000400 */
[----:B------:R-:W-:-:S03]  /*82d0*/  F2FP.F16.F32.PACK_AB R22, R22, R35 ;  /* 0x000000231616723e */ /* 0x000fc600000000ff */
[----:B------:R-:W-:Y:S01]  /*82e0*/  STS.U16 [R77+0x6], R19 ;  /* 0x000006134d007388 */ /* 0x000fe20000000400 */
[----:B0-----:R-:W-:-:S03]  /*82f0*/  PRMT R7, R26, 0x7632, R7 ;  /* 0x000076321a077816 */ /* 0x001fc60000000007 */
[----:B------:R0:W-:Y:S01]  /*8300*/  STS.U16 [R75+0x8], R6 ;  /* 0x000008064b007388 */ /* 0x0001e20000000400 */
[----:B------:R-:W-:-:S03]  /*8310*/  PRMT R23, R4, 0x7632, R23 ;  /* 0x0000763204177816 */ /* 0x000fc60000000017 */
[----:B------:R1:W-:Y:S04]  /*8320*/  STS.U16 [R73+0xa], R20 ;  /* 0x00000a1449007388 */ /* 0x0003e80000000400 */
[----:B------:R-:W-:Y:S01]  /*8330*/  STS.U16 [R71+0xc], R45 ;  /* 0x00000c2d47007388 */ /* 0x000fe20000000400 */
[----:B0-----:R-:W-:-:S03]  /*8340*/  PRMT R6, R5, 0x7632, R6 ;  /* 0x0000763205067816 */ /* 0x001fc60000000006 */
[----:B------:R-:W-:Y:S01]  /*8350*/  STS.U16 [R69+0xe], R21 ;  /* 0x00000e1545007388 */ /* 0x000fe20000000400 */
[----:B-1----:R-:W-:-:S03]  /*8360*/  PRMT R20, R4, 0x7610, R20 ;  /* 0x0000761004147816 */ /* 0x002fc60000000014 */
[----:B------:R-:W-:Y:S01]  /*8370*/  STS.U16 [R67+0x10], R26 ;  /* 0x0000101a43007388 */ /* 0x000fe20000000400 */
[----:B------:R-:W-:-:S03]  /*8380*/  PRMT R24, R22, 0x7632, R24 ;  /* 0x0000763216187816 */ /* 0x000fc60000000018 */
[----:B------:R-:W-:Y:S01]  /*8390*/  STS.U16 [R65+0x12], R7 ;  /* 0x0000120741007388 */ /* 0x000fe20000000400 */
[----:B------:R-:W-:-:S03]  /*83a0*/  MOV R4, UR20 ;  /* 0x0000001400047c02 */ /* 0x000fc60008000f00 */
[----:B------:R0:W-:Y:S04]  /*83b0*/  STS.U16 [R63+0x14], R5 ;  /* 0x000014053f007388 */ /* 0x0001e80000000400 */
[----:B------:R1:W-:Y:S04]  /*83c0*/  STS.U16 [R61+0x16], R6 ;  /* 0x000016063d007388 */ /* 0x0003e80000000400 */
[----:B------:R-:W-:Y:S04]  /*83d0*/  STS.U16 [R59+0x18], R20 ;  /* 0x000018143b007388 */ /* 0x000fe80000000400 */
[----:B------:R-:W-:Y:S04]  /*83e0*/  STS.U16 [R57+0x1a], R23 ;  /* 0x00001a1739007388 */ /* 0x000fe80000000400 */
[----:B------:R-:W-:Y:S04]  /*83f0*/  STS.U16 [R39+0x1c], R22 ;  /* 0x00001c1627007388 */ /* 0x000fe80000000400 */
[----:B------:R-:W-:Y:S01]  /*8400*/  STS.U16 [R37+0x1e], R24 ;  /* 0x00001e1825007388 */ /* 0x000fe20000000400 */
        /* <DEDUP_REMOVED lines=18> */
[----:B------:R-:W-:Y:S06]  /*8530*/  BAR.SYNC.DEFER_BLOCKING 0x0 ;  /* 0x0000000000007b1d */ /* 0x000fec0000010000 */
[----:B------:R-:W3:Y:S01]  /*8540*/  LDS R33, [UR21+0x1080] ;  /* 0x00108015ff217984 */ /* 0x000ee20008000800 */
[----:B------:R-:W-:-:S04]  /*8550*/  UIMAD UR9, UR31, UR13, UR9 ;  /* 0x0000000d1f0972a4 */ /* 0x000fc8000f8e0209 */
[----:B------:R-:W-:-:S04]  /*8560*/  UIMAD.WIDE.U32 UR8, UR30, UR14, UR8 ;  /* 0x0000000e1e0872a5 */ /* 0x000fc8000f8e0008 */
[----:B------:R-:W-:Y:S02]  /*8570*/  UIMAD UR9, UR30, UR15, UR9 ;  /* 0x0000000f1e0972a4 */ /* 0x000fe4000f8e0209 */
[----:B0-----:R-:W-:-:S04]  /*8580*/  IADD3 R5, P0, PT, R13, UR8, RZ ;  /* 0x000000080d057c10 */ /* 0x001fc8000ff1e0ff */
[----:B-1----:R-:W-:Y:S01]  /*8590*/  IADD3.X R6, PT, PT, RZ, UR9, RZ, P0, !PT ;  /* 0x00000009ff067c10 */ /* 0x002fe200087fe4ff */
[----:B------:R-:W0:Y:S01]  /*85a0*/  LDCU UR8, c[0x0][0x394] ;  /* 0x00007280ff0877ac */ /* 0x000e220008000800 */
[----:B--2---:R-:W-:-:S04]  /*85b0*/  LEA R4, P3, R5, UR10, 0x1 ;  /* 0x0000000a05047c11 */ /* 0x004fc8000f8608ff */
[----:B------:R-:W-:Y:S02]  /*85c0*/  LEA.HI.X R5, R5, UR11, R6, 0x1, P3 ;  /* 0x0000000b05057c11 */ /* 0x000fe400098f0c06 */
[-C--:B---3--:R-:W-:Y:S02]  /*85d0*/  ISETP.GE.AND P2, PT, R13, R33.reuse, PT ;  /* 0x000000210d00720c */ /* 0x088fe40003f46270 */
[-C--:B------:R-:W-:Y:S02]  /*85e0*/  ISETP.GE.AND P1, PT, R12, R33.reuse, PT ;  /* 0x000000210c00720c */ /* 0x080fe40003f26270 */
[-C--:B------:R-:W-:Y:S02]  /*85f0*/  ISETP.GE.AND P0, PT, R8, R33.reuse, PT ;  /* 0x000000210800720c */ /* 0x080fe40003f06270 */
[-C--:B------:R-:W-:Y:S02]  /*8600*/  ISETP.GE.AND P4, PT, R11, R33.reuse, PT ;  /* 0x000000210b00720c */ /* 0x080fe40003f86270 */
[----:B------:R-:W-:-:S02]  /*8610*/  ISETP.GE.AND P6, PT, R10, R33, PT ;  /* 0x000000210a00720c */ /* 0x000fc40003fc6270 */
[-C--:B------:R-:W-:Y:S02]  /*8620*/  ISETP.GE.AND P5, PT, R36, R33.reuse, PT ;  /* 0x000000212400720c */ /* 0x080fe40003fa6270 */
[-C--:B------:R-:W-:Y:S01]  /*8630*/  ISETP.GE.AND P3, PT, R18, R33.reuse, PT ;  /* 0x000000211200720c */ /* 0x080fe20003f66270 */
[----:B------:R1:W-:Y:S01]  /*8640*/  @!P2 STG.E.U16 desc[UR28][R4.64], R103 ;  /* 0x000000670400a986 */ /* 0x0003e2000c10151c */
        /* <DEDUP_REMOVED lines=17> */
[----:B------:R1:W-:Y:S04]  /*8760*/  @!P0 STG.E.U16 desc[UR28][R4.64+0x240], R25 ;  /* 0x0002401904008986 */ /* 0x0003e8000c10151c */
[----:B------:R1:W-:Y:S04]  /*8770*/  @!P4 STG.E.U16 desc[UR28][R4.64+0x280], R89 ;  /* 0x000280590400c986 */ /* 0x0003e8000c10151c */
[----:B------:R1:W-:Y:S04]  /*8780*/  @!P6 STG.E.U16 desc[UR28][R4.64+0x2c0], R27 ;  /* 0x0002c01b0400e986 */ /* 0x0003e8000c10151c */
[----:B------:R1:W-:Y:S04]  /*8790*/  @!P5 STG.E.U16 desc[UR28][R4.64+0x300], R87 ;  /* 0x000300570400d986 */ /* 0x0003e8000c10151c */
[----:B------:R1:W-:Y:S04]  /*87a0*/  @!P3 STG.E.U16 desc[UR28][R4.64+0x340], R29 ;  /* 0x0003401d0400b986 */ /* 0x0003e8000c10151c */
[----:B------:R1:W-:Y:S04]  /*87b0*/  @!P2 STG.E.U16 desc[UR28][R4.64+0x380], R85 ;  /* 0x000380550400a986 */ /* 0x0003e8000c10151c */
[----:B------:R1:W-:Y:S01]  /*87c0*/  @!P1 STG.E.U16 desc[UR28][R4.64+0x3c0], R31 ;  /* 0x0003c01f04009986 */ /* 0x0003e2000c10151c */
[----:B------:R-:W-:-:S02]  /*87d0*/  UIADD3 UR17, UP0, UPT, UR17, 0x1000, URZ ;  /* 0x0000100011117890 */ /* 0x000fc4000ff1e0ff */
[----:B------:R-:W-:Y:S02]  /*87e0*/  UIADD3 UR6, UPT, UPT, UR6, 0x1, URZ ;  /* 0x0000000106067890 */ /* 0x000fe4000fffe0ff */
[----:B------:R-:W-:Y:S02]  /*87f0*/  UIADD3.X UR7, UPT, UPT, URZ, UR7, URZ, UP0, !UPT ;  /* 0x00000007ff077290 */ /* 0x000fe400087fe4ff */
[----:B0-----:R-:W-:Y:S02]  /*8800*/  UISETP.GE.AND UP0, UPT, UR6, UR8, UPT ;  /* 0x000000080600728c */ /* 0x001fe4000bf06270 */
[----:B------:R-:W-:-:S04]  /*8810*/  UIADD3 UR18, UP1, UPT, UR18, 0x1000, URZ ;  /* 0x0000100012127890 */ /* 0x000fc8000ff3e0ff */
[----:B------:R-:W-:-:S03]  /*8820*/  UIADD3.X UR16, UPT, UPT, URZ, UR16, URZ, UP1, !UPT ;  /* 0x00000010ff107290 */ /* 0x000fc60008ffe4ff */
[----:B-1----:R-:W-:Y:S09]  /*8830*/  BRA.U !UP0, `(.L_x_80) ;  /* 0xffffff7908d07547 */ /* 0x002ff2000b83ffff */
[----:B------:R-:W-:Y:S05]  /*8840*/  EXIT ;  /* 0x000000000000794d */ /* 0x000fea0003800000 */
.L_x_81:
        /* <DEDUP_REMOVED lines=11> */
.L_x_4999:


//--------------------- .text._Z25selective_scan_fwd_kernelI32Selective_Scan_fwd_kernel_traitsILi128ELi16ELi1ELb0ELb0ELb1ELb0EN3c104HalfENS1_7complexIfEEEEv13SSMParamsBase --------------------------
	.section	.text._Z25selective_scan_fwd_kernelI32Selective_Scan_fwd_kernel_traitsILi128ELi16ELi1ELb0ELb0ELb1ELb0EN3c104HalfENS1_7complexIfEEEEv13SSMParamsBase,"ax",@progbits
	.align	128
        .global         _Z25selective_scan_fwd_kernelI32Selective_Scan_fwd_kernel_traitsILi128ELi16ELi1ELb0ELb0ELb1ELb0EN3c104HalfENS1_7complexIfEEEEv13SSMParamsBase
        .type           _Z25selective_scan_fwd_kernelI32Selective_Scan_fwd_kernel_traitsILi128ELi16ELi1ELb0ELb0ELb1ELb0EN3c104HalfENS1_7complexIfEEEEv13SSMParamsBase,@function
        .size           _Z25selective_scan_fwd_kernelI32Selective_Scan_fwd_kernel_traitsILi128ELi16ELi1ELb0ELb0ELb1ELb0EN3c104HalfENS1_7complexIfEEEEv13SSMParamsBase,(.L_x_5000 - _Z25selective_scan_fwd_kernelI32Selective_Scan_fwd_kernel_traitsILi128ELi16ELi1ELb0ELb0ELb1ELb0EN3c104HalfENS1_7complexIfEEEEv13SSMParamsBase)
        .other          _Z25selective_scan_fwd_kernelI32Selective_Scan_fwd_kernel_traitsILi128ELi16ELi1ELb0ELb0ELb1ELb0EN3c104HalfENS1_7complexIfEEEEv13SSMParamsBase,@"STO_CUDA_ENTRY STV_DEFAULT"
_Z25selective_scan_fwd_kernelI32Selective_Scan_fwd_kernel_traitsILi128ELi16ELi1ELb0ELb0ELb1ELb0EN3c104HalfENS1_7complexIfEEEEv13SSMParamsBase:
.text._Z25selective_scan_fwd_kernelI32Selective_Scan_fwd_kernel_traitsILi128ELi16ELi1ELb0ELb0ELb1ELb0EN3c104HalfENS1_7complexIfEEEEv13SSMParamsBase:
[----:B------:R-:W0:Y:S01]  /*0000*/  LDC R1, c[0x0][0x37c] ;  /* 0x0000df00ff017b82 */ /* 0x000e220000000800 */
[----:B------:R-:W1:Y:S07]  /*0010*/  LDCU UR31, c[0x0][0x398] ;  /* 0x00007300ff1f77ac */ /* 0x000e6e0008000800 */
[----:B------:R-:W2:Y:S01]  /*0020*/  S2UR UR20, SR_CTAID.Y ;  /* 0x00000000001479c3 */ /* 0x000ea20000002600 */
[----:B0-----:R-:W-:Y:S01]  /*0030*/  IADD3 R1, PT, PT, R1, -0x58, RZ ;  /* 0xffffffa801017810 */ /* 0x001fe20007ffe0ff */
[----:B------:R-:W0:Y:S01]  /*0040*/  LDCU.128 UR8, c[0x0][0x450] ;  /* 0x00008a00ff0877ac */ /* 0x000e220008000c00 */
[----:B------:R-:W3:Y:S01]  /*0050*/  LDCU.64 UR4, c[0x0][0x470] ;  /* 0x00008e00ff0477ac */ /* 0x000ee20008000a00 */
[----:B------:R-:W4:Y:S01]  /*0060*/  LDCU.64 UR22, c[0x0][0x358] ;  /* 0x00006b00ff1677ac */ /* 0x000f220008000a00 */
[----:B------:R-:W4:Y:S03]  /*0070*/  S2R R6, SR_CTAID.Y ;  /* 0x0000000000067919 */ /* 0x000f260000002600 */
[----:B------:R-:W4:Y:S01]  /*0080*/  S2UR UR24, SR_CTAID.X ;  /* 0x00000000001879c3 */ /* 0x000f220000002500 */
[----:B------:R-:W4:Y:S01]  /*0090*/  LDCU.128 UR16, c[0x0][0x3f0] ;  /* 0x00007e00ff1077ac */ /* 0x000f220008000c00 */
[----:B-1----:R-:W-:Y:S01]  /*00a0*/  MOV R0, UR31 ;  /* 0x0000001f00007c02 */ /* 0x002fe20008000f00 */
[----:B------:R-:W1:Y:S03]  /*00b0*/  LDCU UR30, c[0x0][0x394] ;  /* 0x00007280ff1e77ac */ /* 0x000e660008000800 */
[----:B------:R-:W-:Y:S01]  /*00c0*/  IABS R0, R0 ;  /* 0x0000000000007213 */ /* 0x000fe20000000000 */
[----:B0-----:R-:W-:-:S03]  /*00d0*/  UISETP.NE.U32.AND UP0, UPT, UR10, URZ, UPT ;  /* 0x000000ff0a00728c */ /* 0x001fc6000bf05070 */
[----:B------:R-:W-:Y:S01]  /*00e0*/  R2UR UR28, R0 ;  /* 0x00000000001c72ca */ /* 0x000fe200000e0000 */
[----:B---3--:R-:W-:Y:S02]  /*00f0*/  UISETP.NE.U32.AND UP1, UPT, UR4, URZ, UPT ;  /* 0x000000ff0400728c */ /* 0x008fe4000bf25070 */
[----:B------:R-:W-:Y:S02]  /*0100*/  UISETP.NE.AND.EX UP0, UPT, UR11, URZ, UPT, UP0 ;  /* 0x000000ff0b00728c */ /* 0x000fe4000bf05300 */
[----:B------:R-:W-:Y:S01]  /*0110*/  UISETP.NE.AND.EX UP1, UPT, UR5, URZ, UPT, UP1 ;  /* 0x000000ff0500728c */ /* 0x000fe2000bf25310 */
[----:B------:R-:W0:Y:S03]  /*0120*/  LDCU.128 UR12, c[0x0][0x400] ;  /* 0x00008000ff0c77ac */ /* 0x000e260008000c00 */
[----:B------:R-:W-:Y:S02]  /*0130*/  PLOP3.LUT P0, PT, PT, PT, UP0, 0x80, 0x8 ;  /* 0x000000000008781c */ /* 0x000fe40003f0f008 */
[----:B------:R-:W-:Y:S01]  /*0140*/  PLOP3.LUT P1, PT, PT, PT, UP1, 0x80, 0x8 ;  /* 0x000000000008781c */ /* 0x000fe20003f2f018 */
[----:B------:R-:W3:Y:S01]  /*0150*/  LDCU.64 UR26, c[0x0][0x3d0] ;  /* 0x00007a00ff1a77ac */ /* 0x000ee20008000a00 */
[----:B------:R-:W1:Y:S01]  /*0160*/  I2F.RP R0, UR28 ;  /* 0x0000001c00007d06 */ /* 0x000e620008209400 */
[----:B--2---:R-:W-:-:S02]  /*0170*/  @UP0 ULEA UR10, UP2, UR20, UR10, 0x2 ;  /* 0x0000000a140a0291 */ /* 0x004fc4000f8410ff */
[----:B------:R-:W-:Y:S02]  /*0180*/  @UP1 ULEA UR4, UP3, UR20, UR4, 0x2 ;  /* 0x0000000414041291 */ /* 0x000fe4000f8610ff */
[----:B------:R-:W-:Y:S02]  /*0190*/  @UP0 ULEA.HI.X UR11, UR20, UR11, URZ, 0x2, UP2 ;  /* 0x0000000b140b0291 */ /* 0x000fe400090f14ff */
[----:B------:R-:W-:Y:S01]  /*01a0*/  MOV R2, UR10 ;  /* 0x0000000a00027c02 */ /* 0x000fe20008000f00 */
[----:B------:R-:W-:-:S03]  /*01b0*/  @UP1 ULEA.HI.X UR5, UR20, UR5, URZ, 0x2, UP3 ;  /* 0x0000000514051291 */ /* 0x000fc600098f14ff */
[----:B------:R-:W-:Y:S01]  /*01c0*/  MOV R3, UR11 ;  /* 0x0000000b00037c02 */ /* 0x000fe20008000f00 */
[----:B-1----:R-:W1:Y:S05]  /*01d0*/  MUFU.RCP R0, R0 ;  /* 0x0000000000007308 */ /* 0x002e6a0000001000 */
[----:B----4-:R1:W5:Y:S01]  /*01e0*/  @P0 LDG.E R3, desc[UR22][R2.64] ;  /* 0x0000001602030981 */ /* 0x010362000c1e1900 */
[----:B------:R-:W-:Y:S02]  /*01f0*/  MOV R5, UR5 ;  /* 0x0000000500057c02 */ /* 0x000fe40008000f00 */
[----:B------:R-:W-:-:S06]  /*0200*/  MOV R4, UR4 ;  /* 0x0000000400047c02 */ /* 0x000fcc0008000f00 */
[----:B------:R2:W5:Y:S01]  /*0210*/  @P1 LDG.E R4, desc[UR22][R4.64] ;  /* 0x0000001604041981 */ /* 0x000562000c1e1900 */
[----:B------:R-:W-:Y:S01]  /*0220*/  UMOV UR4, URZ ;  /* 0x000000ff00047c82 */ /* 0x000fe20008000000 */
[----:B------:R-:W-:Y:S01]  /*0230*/  UISETP.GE.AND UP1, UPT, UR30, 0x1, UPT ;  /* 0x000000011e00788c */ /* 0x000fe2000bf26270 */
[----:B-1----:R-:W-:Y:S01]  /*0240*/  IADD3 R2, PT, PT, R0, 0xffffffe, RZ ;  /* 0x0ffffffe00027810 */ /* 0x002fe20007ffe0ff */
[----:B------:R-:W-:-:S04]  /*0250*/  UISETP.NE.AND UP2, UPT, UR31, URZ, UPT ;  /* 0x000000ff1f00728c */ /* 0x000fc8000bf45270 */
[----:B------:R-:W-:Y:S01]  /*0260*/  PLOP3.LUT P2, PT, PT, PT, UP1, 0x80, 0x8 ;  /* 0x000000000008781c */ /* 0x000fe20003f4f018 */
[----:B------:R-:W1:Y:S01]  /*0270*/  F2I.FTZ.U32.TRUNC.NTZ R2, R2 ;  /* 0x0000000200027305 */ /* 0x000e62000021f000 */
[----:B--2---:R-:W-:-:S04]  /*0280*/  IABS R5, R6 ;  /* 0x0000000600057213 */ /* 0x004fc80000000000 */
[----:B------:R-:W-:Y:S02]  /*0290*/  R2UR UR25, R5 ;  /* 0x00000000051972ca */ /* 0x000fe400000e0000 */
[----:B-1----:R-:W-:-:S13]  /*02a0*/  R2UR UR5, R2 ;  /* 0x00000000020572ca */ /* 0x002fda00000e0000 */
[----:B------:R-:W-:-:S04]  /*02b0*/  UIADD3 UR6, UPT, UPT, URZ, -UR5, URZ ;  /* 0x80000005ff067290 */ /* 0x000fc8000fffe0ff */
[----:B------:R-:W-:-:S04]  /*02c0*/  UIMAD UR6, UR6, UR28, URZ ;  /* 0x0000001c060672a4 */ /* 0x000fc8000f8e02ff */
[----:B------:R-:W-:Y:S02]  /*02d0*/  UIMAD.WIDE.U32 UR6, UR5, UR6, UR4 ;  /* 0x00000006050672a5 */ /* 0x000fe4000f8e0004 */
[----:B------:R-:W-:Y:S02]  /*02e0*/  UIMAD.WIDE.U32 UR4, UR24, UR16, URZ ;  /* 0x00000010180472a5 */ /* 0x000fe4000f8e00ff */
[----:B------:R-:W-:Y:S02]  /*02f0*/  UIMAD.WIDE.U32 UR6, UR7, UR25, URZ ;  /* 0x00000019070672a5 */ /* 0x000fe4000f8e00ff */
[----:B------:R-:W-:Y:S02]  /*0300*/  UIMAD UR5, UR24, UR17, UR5 ;  /* 0x00000011180572a4 */ /* 0x000fe4000f8e0205 */
[----:B0-----:R-:W-:Y:S02]  /*0310*/  UIMAD.WIDE.U32 UR16, UR24, UR12, URZ ;  /* 0x0000000c181072a5 */ /* 0x001fe4000f8e00ff */
[----:B------:R-:W-:Y:S01]  /*0320*/  UIMAD.WIDE.U32 UR10, UR20, UR18, UR4 ;  /* 0x00000012140a72a5 */ /* 0x000fe2000f8e0004 */
[----:B------:R-:W-:Y:S01]  /*0330*/  UMOV UR21, UR7 ;  /* 0x0000000700157c82 */ /* 0x000fe20008000000 */
[----:B------:R-:W-:-:S02]  /*0340*/  ULOP3.LUT UR12, UR20, UR31, URZ, 0x3c, !UPT ;  /* 0x0000001f140c7292 */ /* 0x000fc4000f8e3cff */
[----:B------:R-:W-:Y:S02]  /*0350*/  UIADD3 UR6, UPT, UPT, -UR21, URZ, URZ ;  /* 0x000000ff15067290 */ /* 0x000fe4000fffe1ff */
[----:B------:R-:W-:Y:S02]  /*0360*/  UIMAD UR13, UR24, UR13, UR17 ;  /* 0x0000000d180d72a4 */ /* 0x000fe4000f8e0211 */
[----:B------:R-:W-:Y:S02]  /*0370*/  UIMAD UR18, UR28, UR6, UR25 ;  /* 0x000000061c1272a4 */ /* 0x000fe4000f8e0219 */
[----:B------:R-:W-:Y:S02]  /*0380*/  UISETP.GE.AND UP3, UPT, UR12, URZ, UPT ;  /* 0x000000ff0c00728c */ /* 0x000fe4000bf66270 */
[----:B------:R-:W-:Y:S01]  /*0390*/  UISETP.GT.U32.AND UP0, UPT, UR28, UR18, UPT ;  /* 0x000000121c00728c */ /* 0x000fe2000bf04070 */
[----:B------:R-:W-:Y:S01]  /*03a0*/  UMOV UR12, UR16 ;  /* 0x00000010000c7c82 */ /* 0x000fe20008000000 */
[----:B------:R-:W-:Y:S01]  /*03b0*/  UIMAD UR19, UR20, UR19, UR11 ;  /* 0x00000013141372a4 */ /* 0x000fe2000f8e020b */
[----:B------:R-:W0:Y:S01]  /*03c0*/  LDCU.128 UR4, c[0x0][0x460] ;  /* 0x00008c00ff0477ac */ /* 0x000e220008000c00 */
[----:B------:R-:W-:-:S07]  /*03d0*/  UIMAD.WIDE.U32 UR12, UR20, UR14, UR12 ;  /* 0x0000000e140c72a5 */ /* 0x000fce000f8e000c */
[----:B------:R-:W-:Y:S02]  /*03e0*/  @!UP0 UIADD3 UR18, UPT, UPT, UR18, -UR28, URZ ;  /* 0x8000001c12128290 */ /* 0x000fe4000fffe0ff */
[----:B------:R-:W-:Y:S02]  /*03f0*/  @!UP0 UIADD3 UR21, UPT, UPT, UR21, 0x1, URZ ;  /* 0x0000000115158890 */ /* 0x000fe4000fffe0ff */
[----:B------:R-:W-:Y:S01]  /*0400*/  UISETP.GE.U32.AND UP1, UPT, UR18, UR28, UPT ;  /* 0x0000001c1200728c */ /* 0x000fe2000bf26070 */
[----:B0--3--:R-:W-:Y:S10]  /*0410*/  @!P2 EXIT ;  /* 0x000000000000a94d */ /* 0x009ff40003800000 */
[----:B------:R-:W0:Y:S01]  /*0420*/  S2R R13, SR_TID.X ;  /* 0x00000000000d7919 */ /* 0x000e220000002100 */
[----:B------:R-:W1:Y:S01]  /*0430*/  LDCU.64 UR28, c[0x0][0x3e8] ;  /* 0x00007d00ff1c77ac */ /* 0x000e620008000a00 */
[----:B------:R-:W-:Y:S01]  /*0440*/  @UP1 UIADD3 UR21, UPT, UPT, UR21, 0x1, URZ ;  /* 0x0000000115151890 */ /* 0x000fe2000fffe0ff */
[----:B------:R-:W2:Y:S03]  /*0450*/  LDCU UR18, c[0x0][0x384] ;  /* 0x00007080ff1277ac */ /* 0x000ea60008000800 */
[----:B------:R-:W-:Y:S02]  /*0460*/  @!UP3 UIADD3 UR21, UPT, UPT, -UR21, URZ, URZ ;  /* 0x000000ff1515b290 */ /* 0x000fe4000fffe1ff */
[----:B------:R-:W-:Y:S02]  /*0470*/  @!UP2 ULOP3.LUT UR21, URZ, UR31, URZ, 0x33, !UPT ;  /* 0x0000001fff15a292 */ /* 0x000fe4000f8e33ff */
[----:B------:R-:W-:-:S02]  /*0480*/  ULEA UR11, UP0, UR10, UR4, 0x1 ;  /* 0x000000040a0b7291 */ /* 0x000fc4000f8008ff */
[----:B------:R-:W-:Y:S02]  /*0490*/  UIMAD UR16, UR20, UR15, UR13 ;  /* 0x0000000f141072a4 */ /* 0x000fe4000f8e020d */
[----:B------:R-:W-:Y:S02]  /*04a0*/  USHF.R.S32.HI UR4, URZ, 0x1f, UR21 ;  /* 0x0000001fff047899 */ /* 0x000fe40008011415 */
[----:B------:R-:W-:Y:S01]  /*04b0*/  UIMAD.WIDE.U32 UR14, UR24, UR26, URZ ;  /* 0x0000001a180e72a5 */ /* 0x000fe2000f8e00ff */
[----:B------:R-:W3:Y:S01]  /*04c0*/  LDCU UR25, c[0x0][0x38c] ;  /* 0x00007180ff1977ac */ /* 0x000ee20008000800 */
[----:B------:R-:W-:Y:S02]  /*04d0*/  ULEA UR13, UP1, UR12, UR6, 0x1 ;  /* 0x000000060c0d7291 */ /* 0x000fe4000f8208ff */
[----:B-1----:R-:W-:Y:S02]  /*04e0*/  UIMAD UR4, UR4, UR28, URZ ;  /* 0x0000001c040472a4 */ /* 0x002fe4000f8e02ff */
[----:B------:R-:W-:Y:S01]  /*04f0*/  UIMAD UR15, UR24, UR27, UR15 ;  /* 0x0000001b180f72a4 */ /* 0x000fe2000f8e020f */
[----:B0-----:R-:W-:Y:S01]  /*0500*/  SHF.L.U32 R0, R13, 0x4, RZ ;  /* 0x000000040d007819 */ /* 0x001fe200000006ff */
[----:B------:R-:W-:-:S02]  /*0510*/  ULEA.HI.X UR17, UR10, UR5, UR19, 0x1, UP0 ;  /* 0x000000050a117291 */ /* 0x000fc400080f0c13 */
[----:B------:R-:W-:Y:S01]  /*0520*/  ULEA.HI.X UR16, UR12, UR7, UR16, 0x1, UP1 ;  /* 0x000000070c107291 */ /* 0x000fe200088f0c10 */
[----:B------:R-:W-:Y:S01]  /*0530*/  UMOV UR5, URZ ;  /* 0x000000ff00057c82 */ /* 0x000fe20008000000 */
[----:B-----5:R-:W-:Y:S01]  /*0540*/  @P1 R2UR UR5, R4 ;  /* 0x00000000040512ca */ /* 0x020fe200000e0000 */
[----:B------:R-:W-:Y:S02]  /*0550*/  UIMAD.WIDE.U32 UR6, UR21, UR28, UR14 ;  /* 0x0000001c150672a5 */ /* 0x000fe4000f8e000e */
[----:B------:R-:W-:Y:S02]  /*0560*/  UIMAD UR21, UR21, UR29, UR4 ;  /* 0x0000001d151572a4 */ /* 0x000fe4000f8e0204 */
[----:B--2---:R-:W-:Y:S01]  /*0570*/  UIMAD UR20, UR24, UR18, UR20 ;  /* 0x00000012181472a4 */ /* 0x004fe2000f8e0214 */
[----:B------:R-:W-:Y:S01]  /*0580*/  UMOV UR4, URZ ;  /* 0x000000ff00047c82 */ /* 0x000fe20008000000 */
[----:B------:R-:W-:Y:S01]  /*0590*/  @P0 R2UR UR4, R3 ;  /* 0x00000000030402ca */ /* 0x000fe200000e0000 */
[----:B------:R-:W-:Y:S01]  /*05a0*/  ULEA UR15, UP0, UR6, UR8, 0x1 ;  /* 0x00000008060f7291 */ /* 0x000fe2000f8008ff */
[----:B------:R-:W-:Y:S01]  /*05b0*/  LOP3.LUT R3, R13, 0x1f, RZ, 0xc0, !PT ;  /* 0x0000001f0d037812 */ /* 0x000fe200078ec0ff */
[----:B------:R-:W-:-:S02]  /*05c0*/  UIADD3 UR7, UPT, UPT, UR7, UR21, URZ ;  /* 0x0000001507077290 */ /* 0x000fc4000fffe0ff */
[----:B------:R-:W-:Y:S01]  /*05d0*/  UIMAD UR10, UR20, UR30, URZ ;  /* 0x0000001e140a72a4 */ /* 0x000fe2000f8e02ff */
[----:B------:R-:W-:Y:S01]  /*05e0*/  LOP3.LUT R5, R3, 0x3e00, R0, 0xf8, !PT ;  /* 0x00003e0003057812 */ /* 0x000fe200078ef800 */
[----:B------:R-:W-:Y:S01]  /*05f0*/  ULEA.HI.X UR20, UR6, UR9, UR7, 0x1, UP0 ;  /* 0x0000000906147291 */ /* 0x000fe200080f0c07 */
[----:B------:R-:W-:Y:S01]  /*0600*/  UMOV UR12, UR13 ;  /* 0x0000000d000c7c82 */ /* 0x000fe20008000000 */
[----:B---3--:R-:W-:Y:S01]  /*0610*/  UIMAD UR10, UR10, UR25, URZ ;  /* 0x000000190a0a72a4 */ /* 0x008fe2000f8e02ff */
[----:B------:R-:W-:Y:S01]  /*0620*/  UMOV UR6, URZ ;  /* 0x000000ff00067c82 */ /* 0x000fe20008000000 */
[----:B------:R-:W-:Y:S01]  /*0630*/  UMOV UR13, UR17 ;  /* 0x00000011000d7c82 */ /* 0x000fe20008000000 */
[----:B------:R-:W-:-:S09]  /*0640*/  UMOV UR14, UR16 ;  /* 0x00000010000e7c82 */ /* 0x000fd20008000000 */
.L_x_121:
[----:B------:R-:W0:Y:S01]  /*0650*/  LDCU UR19, c[0x0][0x388] ;  /* 0x00007100ff1377ac */ /* 0x000e220008000800 */
[----:B------:R-:W-:Y:S02]  /*0660*/  SHF.L.U32 R65, R13, 0x4, RZ ;  /* 0x000000040d417819 */ /* 0x000fe400000006ff */
[----:B--2---:R-:W-:Y:S02]  /*0670*/  LOP3.LUT R29, R29, 0xfffffeff, RZ, 0xc0, !PT ;  /* 0xfffffeff1d1d7812 */ /* 0x004fe400078ec0ff */
[----:B------:R-:W-:Y:S02]  /*0680*/  LOP3.LUT R27, R65, 0x3e00, RZ, 0xc0, !PT ;  /* 0x00003e00411b7812 */ /* 0x000fe400078ec0ff */
[----:B------:R-:W-:Y:S02]  /*0690*/  MOV R2, UR11 ;  /* 0x0000000b00027c02 */ /* 0x000fe40008000f00 */
[----:B------:R-:W-:Y:S02]  /*06a0*/  LOP3.LUT R28, R27, 0x1f, R13, 0xf8, !PT ;  /* 0x0000001f1b1c7812 */ /* 0x000fe400078ef80d */
[----:B------:R-:W-:-:S02]  /*06b0*/  MOV R3, UR13 ;  /* 0x0000000d00037c02 */ /* 0x000fc40008000f00 */
[C---:B------:R-:W-:Y:S02]  /*06c0*/  LOP3.LUT R0, R28.reuse, 0x20, RZ, 0xfc, !PT ;  /* 0x000000201c007812 */ /* 0x040fe400078efcff */
[C---:B------:R-:W-:Y:S01]  /*06d0*/  LOP3.LUT R4, R28.reuse, 0x40, RZ, 0xfc, !PT ;  /* 0x000000401c047812 */ /* 0x040fe200078efcff */
[----:B------:R-:W-:Y:S01]  /*06e0*/  IMAD.WIDE.U32 R2, R5, 0x2, R2 ;  /* 0x0000000205027825 */ /* 0x000fe200078e0002 */
[----:B------:R-:W-:Y:S01]  /*06f0*/  LOP3.LUT R6, R28, 0x60, RZ, 0xfc, !PT ;  /* 0x000000601c067812 */ /* 0x000fe200078efcff */
[----:B0-----:R-:W-:Y:S01]  /*0700*/  UIMAD UR7, UR6, -0x800, UR19 ;  /* 0xfffff800060778a4 */ /* 0x001fe2000f8e0213 */
[----:B------:R-:W-:Y:S02]  /*0710*/  PRMT R14, RZ, 0x7610, R14 ;  /* 0x00007610ff0e7816 */ /* 0x000fe4000000000e */
[----:B------:R-:W-:Y:S02]  /*0720*/  PRMT R16, RZ, 0x7610, R16 ;  /* 0x00007610ff107816 */ /* 0x000fe40000000010 */
[----:B------:R-:W-:-:S02]  /*0730*/  PRMT R7, RZ, 0x7610, R7 ;  /* 0x00007610ff077816 */ /* 0x000fc40000000007 */
[----:B------:R-:W-:Y:S02]  /*0740*/  ISETP.GE.AND P0, PT, R5, UR7, PT ;  /* 0x0000000705007c0c */ /* 0x000fe4000bf06270 */
[----:B------:R-:W-:Y:S01]  /*0750*/  ISETP.GE.AND P6, PT, R0, UR7, PT ;  /* 0x0000000700007c0c */ /* 0x000fe2000bfc6270 */
[----:B------:R-:W-:Y:S01]  /*0760*/  BAR.SYNC.DEFER_BLOCKING 0x0 ;  /* 0x0000000000007b1d */ /* 0x000fe20000010000 */
[----:B------:R-:W-:Y:S02]  /*0770*/  ISETP.GE.AND P5, PT, R4, UR7, PT ;  /* 0x0000000704007c0c */ /* 0x000fe4000bfa6270 */
[----:B------:R-:W-:Y:S02]  /*0780*/  ISETP.GE.AND P4, PT, R6, UR7, PT ;  /* 0x0000000706007c0c */ /* 0x000fe4000bf86270 */
[C---:B------:R-:W-:Y:S02]  /*0790*/  LOP3.LUT R0, R28.reuse, 0x80, RZ, 0xfc, !PT ;  /* 0x000000801c007812 */ /* 0x040fe400078efcff */
[----:B------:R-:W-:-:S02]  /*07a0*/  LOP3.LUT R5, R28, 0xa0, RZ, 0xfc, !PT ;  /* 0x000000a01c057812 */ /* 0x000fc400078efcff */
[----:B------:R-:W-:Y:S02]  /*07b0*/  ISETP.GE.AND P3, PT, R0, UR7, PT ;  /* 0x0000000700007c0c */ /* 0x000fe4000bf66270 */
[----:B------:R-:W-:Y:S02]  /*07c0*/  @P0 LOP3.LUT R29, R29, 0x100, RZ, 0xfc, !PT ;  /* 0x000001001d1d0812 */ /* 0x000fe400078efcff */
[----:B------:R-:W-:Y:S02]  /*07d0*/  LEA R4, P0, R28, UR12, 0x1 ;  /* 0x0000000c1c047c11 */ /* 0x000fe4000f8008ff */
[----:B------:R-:W-:Y:S02]  /*07e0*/  LOP3.LUT R29, R29, 0xffffff7f, RZ, 0xc0, !PT ;  /* 0xffffff7f1d1d7812 */ /* 0x000fe400078ec0ff */
[----:B------:R-:W-:Y:S02]  /*07f0*/  ISETP.GE.AND P2, PT, R5, UR7, PT ;  /* 0x0000000705007c0c */ /* 0x000fe4000bf46270 */
[----:B------:R-:W-:-:S02]  /*0800*/  @P6 LOP3.LUT R29, R29, 0x80, RZ, 0xfc, !PT ;  /* 0x000000801d1d6812 */ /* 0x000fc400078efcff */
[----:B------:R-:W-:Y:S02]  /*0810*/  IADD3.X R5, PT, PT, RZ, UR14, RZ, P0, !PT ;  /* 0x0000000eff057c10 */ /* 0x000fe400087fe4ff */
[----:B------:R-:W-:Y:S01]  /*0820*/  LOP3.LUT R29, R29, 0xffffffbf, RZ, 0xc0, !PT ;  /* 0xffffffbf1d1d7812 */ /* 0x000fe200078ec0ff */
[----:B------:R-:W2:Y:S01]  /*0830*/  @!P6 LDG.E.U16 R7, desc[UR22][R2.64+0x40] ;  /* 0x000040160207e981 */ /* 0x000ea2000c1e1500 */
[----:B------:R-:W-:Y:S02]  /*0840*/  LOP3.LUT R6, R28, 0xc0, RZ, 0xfc, !PT ;  /* 0x000000c01c067812 */ /* 0x000fe400078efcff */
[----:B------:R-:W-:Y:S02]  /*0850*/  @P5 LOP3.LUT R29, R29, 0x40, RZ, 0xfc, !PT ;  /* 0x000000401d1d5812 */ /* 0x000fe400078efcff */
[----:B------:R-:W-:Y:S02]  /*0860*/  ISETP.GE.AND P1, PT, R6, UR7, PT ;  /* 0x0000000706007c0c */ /* 0x000fe4000bf26270 */
[----:B------:R-:W-:-:S02]  /*0870*/  LOP3.LUT R29, R29, 0xffffffdf, RZ, 0xc0, !PT ;  /* 0xffffffdf1d1d7812 */ /* 0x000fc400078ec0ff */
[----:B------:R-:W-:Y:S02]  /*0880*/  PRMT R6, RZ, 0x7610, R6 ;  /* 0x00007610ff067816 */ /* 0x000fe40000000006 */
[----:B------:R-:W-:Y:S02]  /*0890*/  @P4 LOP3.LUT R29, R29, 0x20, RZ, 0xfc, !PT ;  /* 0x000000201d1d4812 */ /* 0x000fe400078efcff */
[----:B------:R-:W-:Y:S02]  /*08a0*/  PRMT R12, RZ, 0x7610, R12 ;  /* 0x00007610ff0c7816 */ /* 0x000fe4000000000c */
[C---:B------:R-:W-:Y:S02]  /*08b0*/  LOP3.LUT P0, RZ, R29.reuse, 0x100, RZ, 0xc0, !PT ;  /* 0x000001001dff7812 */ /* 0x040fe4000780c0ff */
[----:B------:R-:W-:Y:S02]  /*08c0*/  LOP3.LUT R29, R29, 0xffffffef, RZ, 0xc0, !PT ;  /* 0xffffffef1d1d7812 */ /* 0x000fe400078ec0ff */
[----:B------:R-:W-:Y:S01]  /*08d0*/  LOP3.LUT R0, R28, 0xe0, RZ, 0xfc, !PT ;  /* 0x000000e01c007812 */ /* 0x000fe200078efcff */
[----:B------:R-:W3:Y:S01]  /*08e0*/  @!P1 LDG.E.U16 R12, desc[UR22][R2.64+0x180] ;  /* 0x00018016020c9981 */ /* 0x000ee2000c1e1500 */
[----:B------:R-:W-:-:S02]  /*08f0*/  @P3 LOP3.LUT R29, R29, 0x10, RZ, 0xfc, !PT ;  /* 0x000000101d1d3812 */ /* 0x000fc400078efcff */
[----:B------:R-:W-:Y:S02]  /*0900*/  PRMT R8, RZ, 0x7610, R8 ;  /* 0x00007610ff087816 */ /* 0x000fe40000000008 */
[----:B------:R-:W-:Y:S02]  /*0910*/  LOP3.LUT R29, R29, 0xfffffff7, RZ, 0xc0, !PT ;  /* 0xfffffff71d1d7812 */ /* 0x000fe400078ec0ff */
[----:B------:R-:W-:Y:S01]  /*0920*/  PRMT R11, RZ, 0x7610, R11 ;  /* 0x00007610ff0b7816 */ /* 0x000fe2000000000b */
[----:B------:R-:W4:Y:S01]  /*0930*/  @!P0 LDG.E.U16 R6, desc[UR22][R2.64] ;  /* 0x0000001602068981 */ /* 0x000f22000c1e1500 */
[----:B------:R-:W-:Y:S02]  /*0940*/  @P2 LOP3.LUT R29, R29, 0x8, RZ, 0xfc, !PT ;  /* 0x000000081d1d2812 */ /* 0x000fe400078efcff */
[----:B------:R-:W-:Y:S01]  /*0950*/  ISETP.GE.AND P0, PT, R0, UR7, PT ;  /* 0x0000000700007c0c */ /* 0x000fe2000bf06270 */
[----:B------:R-:W5:Y:S01]  /*0960*/  @!P5 LDG.E.U16 R8, desc[UR22][R2.64+0x80] ;  /* 0x000080160208d981 */ /* 0x000f62000c1e1500 */
[----:B------:R-:W-:-:S02]  /*0970*/  LOP3.LUT R29, R29, 0xfffffffb, RZ, 0xc0, !PT ;  /* 0xfffffffb1d1d7812 */ /* 0x000fc400078ec0ff */
[----:B------:R-:W-:Y:S01]  /*0980*/  LOP3.LUT R15, R28, 0x100, RZ, 0xfc, !PT ;  /* 0x000001001c0f7812 */ /* 0x000fe200078efcff */
[----:B------:R-:W3:Y:S01]  /*0990*/  @!P2 LDG.E.U16 R11, desc[UR22][R2.64+0x140] ;  /* 0x00014016020ba981 */ /* 0x000ee2000c1e1500 */
[----:B------:R-:W-:Y:S02]  /*09a0*/  @P1 LOP3.LUT R29, R29, 0x4, RZ, 0xfc, !PT ;  /* 0x000000041d1d1812 */ /* 0x000fe400078efcff */
[----:B------:R-:W-:Y:S02]  /*09b0*/  PRMT R9, RZ, 0x7610, R9 ;  /* 0x00007610ff097816 */ /* 0x000fe40000000009 */
[----:B------:R-:W-:Y:S02]  /*09c0*/  LOP3.LUT R29, R29, 0xfffffffd, RZ, 0xc0, !PT ;  /* 0xfffffffd1d1d7812 */ /* 0x000fe400078ec0ff */
[----:B------:R-:W-:Y:S01]  /*09d0*/  PRMT R10, RZ, 0x7610, R10 ;  /* 0x00007610ff0a7816 */ /* 0x000fe2000000000a */
[----:B------:R-:W3:Y:S01]  /*09e0*/  @!P0 LDG.E.U16 R14, desc[UR22][R2.64+0x1c0] ;  /* 0x0001c016020e8981 */ /* 0x000ee2000c1e1500 */
[----:B------:R-:W-:-:S02]  /*09f0*/  @P0 LOP3.LUT R29, R29, 0x2, RZ, 0xfc, !PT ;  /* 0x000000021d1d0812 */ /* 0x000fc400078efcff */
[----:B------:R-:W-:Y:S01]  /*0a00*/  ISETP.GE.AND P0, PT, R15, UR7, PT ;  /* 0x000000070f007c0c */ /* 0x000fe2000bf06270 */
[----:B------:R-:W3:Y:S01]  /*0a10*/  @!P4 LDG.E.U16 R9, desc[UR22][R2.64+0xc0] ;  /* 0x0000c0160209c981 */ /* 0x000ee2000c1e1500 */
[----:B------:R-:W-:Y:S02]  /*0a20*/  LOP3.LUT R29, R29, 0xfffffffe, RZ, 0xc0, !PT ;  /* 0xfffffffe1d1d7812 */ /* 0x000fe400078ec0ff */
[C---:B------:R-:W-:Y:S01]  /*0a30*/  LOP3.LUT R17, R28.reuse, 0x120, RZ, 0xfc, !PT ;  /* 0x000001201c117812 */ /* 0x040fe200078efcff */
[----:B------:R-:W3:Y:S01]  /*0a40*/  @!P3 LDG.E.U16 R10, desc[UR22][R2.64+0x100] ;  /* 0x00010016020ab981 */ /* 0x000ee2000c1e1500 */
[C---:B------:R-:W-:Y:S02]  /*0a50*/  LOP3.LUT R19, R28.reuse, 0x140, RZ, 0xfc, !PT ;  /* 0x000001401c137812 */ /* 0x040fe400078efcff */
[C---:B------:R-:W-:Y:S02]  /*0a60*/  LOP3.LUT R21, R28.reuse, 0x160, RZ, 0xfc, !PT ;  /* 0x000001601c157812 */ /* 0x040fe400078efcff */
[----:B------:R-:W-:-:S02]  /*0a70*/  LOP3.LUT R23, R28, 0x180, RZ, 0xfc, !PT ;  /* 0x000001801c177812 */ /* 0x000fc400078efcff */
[----:B------:R-:W-:Y:S01]  /*0a80*/  LOP3.LUT R25, R28, 0x1a0, RZ, 0xfc, !PT ;  /* 0x000001a01c197812 */ /* 0x000fe200078efcff */
[----:B------:R-:W3:Y:S01]  /*0a90*/  @!P0 LDG.E.U16 R16, desc[UR22][R2.64+0x200] ;  /* 0x0002001602108981 */ /* 0x000ee2000c1e1500 */
[----:B------:R-:W-:Y:S02]  /*0aa0*/  @P0 LOP3.LUT R29, R29, 0x1, RZ, 0xfc, !PT ;  /* 0x000000011d1d0812 */ /* 0x000fe400078efcff */
[----:B------:R-:W-:Y:S02]  /*0ab0*/  ISETP.GE.AND P0, PT, R17, UR7, PT ;  /* 0x0000000711007c0c */ /* 0x000fe4000bf06270 */
[----:B------:R-:W-:Y:S02]  /*0ac0*/  ISETP.GE.AND P1, PT, R19, UR7, PT ;  /* 0x0000000713007c0c */ /* 0x000fe4000bf26270 */
[----:B------:R-:W-:Y:S02]  /*0ad0*/  ISETP.GE.AND P2, PT, R21, UR7, PT ;  /* 0x0000000715007c0c */ /* 0x000fe4000bf46270 */
[----:B------:R-:W-:-:S02]  /*0ae0*/  ISETP.GE.AND P3, PT, R23, UR7, PT ;  /* 0x0000000717007c0c */ /* 0x000fc4000bf66270 */
[----:B------:R-:W-:Y:S02]  /*0af0*/  ISETP.GE.AND P4, PT, R25, UR7, PT ;  /* 0x0000000719007c0c */ /* 0x000fe4000bf86270 */
[----:B------:R-:W-:Y:S02]  /*0b00*/  PRMT R18, RZ, 0x7610, R18 ;  /* 0x00007610ff127816 */ /* 0x000fe40000000012 */
[----:B------:R-:W-:Y:S02]  /*0b10*/  PRMT R20, RZ, 0x7610, R20 ;  /* 0x00007610ff147816 */ /* 0x000fe40000000014 */
[----:B------:R-:W-:Y:S02]  /*0b20*/  PRMT R22, RZ, 0x7610, R22 ;  /* 0x00007610ff167816 */ /* 0x000fe40000000016 */
[----:B------:R-:W-:Y:S01]  /*0b30*/  PRMT R24, RZ, 0x7610, R24 ;  /* 0x00007610ff187816 */ /* 0x000fe20000000018 */
[----:B------:R-:W3:Y:S01]  /*0b40*/  @!P0 LDG.E.U16 R18, desc[UR22][R2.64+0x240] ;  /* 0x0002401602128981 */ /* 0x000ee2000c1e1500 */
[----:B------:R-:W-:-:S02]  /*0b50*/  PRMT R26, RZ, 0x7610, R26 ;  /* 0x00007610ff1a7816 */ /* 0x000fc4000000001a */
[C---:B------:R-:W-:Y:S01]  /*0b60*/  LOP3.LUT R0, R28.reuse, 0x1c0, RZ, 0xfc, !PT ;  /* 0x000001c01c007812 */ /* 0x040fe200078efcff */
[----:B------:R-:W3:Y:S01]  /*0b70*/  @!P1 LDG.E.U16 R20, desc[UR22][R2.64+0x280] ;  /* 0x0002801602149981 */ /* 0x000ee2000c1e1500 */
[----:B------:R-:W-:Y:S02]  /*0b80*/  LOP3.LUT R17, R28, 0x1e0, RZ, 0xfc, !PT ;  /* 0x000001e01c117812 */ /* 0x000fe400078efcff */
[----:B------:R-:W-:Y:S01]  /*0b90*/  ISETP.GE.AND P5, PT, R0, UR7, PT ;  /* 0x0000000700007c0c */ /* 0x000fe2000bfa6270 */
[----:B------:R-:W3:Y:S01]  /*0ba0*/  @!P2 LDG.E.U16 R22, desc[UR22][R2.64+0x2c0] ;  /* 0x0002c0160216a981 */ /* 0x000ee2000c1e1500 */
[----:B------:R-:W-:-:S03]  /*0bb0*/  ISETP.GE.AND P6, PT, R17, UR7, PT ;  /* 0x0000000711007c0c */ /* 0x000fc6000bfc6270 */
[----:B------:R-:W3:Y:S04]  /*0bc0*/  @!P3 LDG.E.U16 R24, desc[UR22][R2.64+0x300] ;  /* 0x000300160218b981 */ /* 0x000ee8000c1e1500 */
[----:B------:R-:W3:Y:S01]  /*0bd0*/  @!P4 LDG.E.U16 R26, desc[UR22][R2.64+0x340] ;  /* 0x00034016021ac981 */ /* 0x000ee2000c1e1500 */
[----:B------:R-:W-:Y:S02]  /*0be0*/  PRMT R15, RZ, 0x7610, R15 ;  /* 0x00007610ff0f7816 */ /* 0x000fe4000000000f */
[----:B------:R-:W-:-:S04]  /*0bf0*/  PRMT R19, RZ, 0x7610, R19 ;  /* 0x00007610ff137816 */ /* 0x000fc80000000013 */
[----:B------:R-:W3:Y:S04]  /*0c00*/  @!P5 LDG.E.U16 R15, desc[UR22][R2.64+0x380] ;  /* 0x00038016020fd981 */ /* 0x000ee8000c1e1500 */
[----:B------:R0:W3:Y:S01]  /*0c10*/  @!P6 LDG.E.U16 R19, desc[UR22][R2.64+0x3c0] ;  /* 0x0003c0160213e981 */ /* 0x0000e2000c1e1500 */
[----:B------:R-:W1:Y:S01]  /*0c20*/  S2R R0, SR_LANEID ;  /* 0x0000000000007919 */ /* 0x000e620000000000 */
[----:B------:R-:W0:Y:S01]  /*0c30*/  S2UR UR21, SR_CgaCtaId ;  /* 0x00000000001579c3 */ /* 0x000e220000008800 */
[----:B------:R-:W-:Y:S01]  /*0c40*/  UMOV UR7, 0x400 ;  /* 0x0000040000077882 */ /* 0x000fe20000000000 */
[----:B------:R-:W-:Y:S02]  /*0c50*/  P2R R31, PR, RZ, 0x1 ;  /* 0x00000001ff1f7803 */ /* 0x000fe40000000000 */
[----:B------:R-:W-:-:S04]  /*0c60*/  LOP3.LUT P0, RZ, R29, 0x1, RZ, 0xc0, !PT ;  /* 0x000000011dff7812 */ /* 0x000fc8000780c0ff */
[----:B------:R-:W-:Y:S02]  /*0c70*/  P2R R42, PR, RZ, 0x1 ;  /* 0x00000001ff2a7803 */ /* 0x000fe40000000000 */
[----:B------:R-:W-:Y:S01]  /*0c80*/  LOP3.LUT P0, RZ, R29, 0x2, RZ, 0xc0, !PT ;  /* 0x000000021dff7812 */ /* 0x000fe2000780c0ff */
[----:B0-----:R-:W-:Y:S01]  /*0c90*/  ULEA UR21, UR21, UR7, 0x18 ;  /* 0x0000000715157291 */ /* 0x001fe2000f8ec0ff */
[----:B-1----:R-:W-:-:S04]  /*0ca0*/  IADD3 R17, PT, PT, R27, R0, RZ ;  /* 0x000000001b117210 */ /* 0x002fc80007ffe0ff */
[C---:B------:R-:W-:Y:S02]  /*0cb0*/  IADD3 R28, PT, PT, R17.reuse, 0x20, RZ ;  /* 0x00000020111c7810 */ /* 0x040fe40007ffe0ff */
[C---:B------:R-:W-:Y:S02]  /*0cc0*/  IADD3 R30, PT, PT, R17.reuse, 0x40, RZ ;  /* 0x00000040111e7810 */ /* 0x040fe40007ffe0ff */
[C---:B------:R-:W-:Y:S02]  /*0cd0*/  IADD3 R32, PT, PT, R17.reuse, 0x60, RZ ;  /* 0x0000006011207810 */ /* 0x040fe40007ffe0ff */
[CC--:B------:R-:W-:Y:S02]  /*0ce0*/  LEA.HI.SX32 R21, R17.reuse, R17.reuse, 0x1b ;  /* 0x0000001111157211 */ /* 0x0c0fe400078fdaff */
[----:B------:R-:W-:Y:S02]  /*0cf0*/  IADD3 R34, PT, PT, R17, 0x80, RZ ;  /* 0x0000008011227810 */ /* 0x000fe40007ffe0ff */
[----:B------:R-:W-:-:S02]  /*0d00*/  LEA.HI.SX32 R28, R28, R17, 0x1b ;  /* 0x000000111c1c7211 */ /* 0x000fc400078fdaff */
[-C--:B------:R-:W-:Y:S02]  /*0d10*/  LEA.HI.SX32 R30, R30, R17.reuse, 0x1b ;  /* 0x000000111e1e7211 */ /* 0x080fe400078fdaff */
[----:B------:R-:W-:Y:S02]  /*0d20*/  IADD3 R2, PT, PT, R17, 0xa0, RZ ;  /* 0x000000a011027810 */ /* 0x000fe40007ffe0ff */
[-C--:B------:R-:W-:Y:S02]  /*0d30*/  LEA.HI.SX32 R32, R32, R17.reuse, 0x1b ;  /* 0x0000001120207211 */ /* 0x080fe400078fdaff */
[----:B------:R-:W-:Y:S02]  /*0d40*/  LEA R63, R21, UR21, 0x1 ;  /* 0x00000015153f7c11 */ /* 0x000fe4000f8e08ff */
[----:B------:R-:W-:Y:S02]  /*0d50*/  LEA.HI.SX32 R34, R34, R17, 0x1b ;  /* 0x0000001122227211 */ /* 0x000fe400078fdaff */
[----:B------:R-:W-:-:S02]  /*0d60*/  LEA R62, R28, UR21, 0x1 ;  /* 0x000000151c3e7c11 */ /* 0x000fc4000f8e08ff */
[----:B------:R-:W-:Y:S02]  /*0d70*/  LEA R61, R30, UR21, 0x1 ;  /* 0x000000151e3d7c11 */ /* 0x000fe4000f8e08ff */
[----:B------:R-:W-:Y:S02]  /*0d80*/  LEA.HI.SX32 R2, R2, R17, 0x1b ;  /* 0x0000001102027211 */ /* 0x000fe400078fdaff */
[----:B------:R-:W-:Y:S02]  /*0d90*/  LEA R60, R32, UR21, 0x1 ;  /* 0x00000015203c7c11 */ /* 0x000fe4000f8e08ff */
[C---:B------:R-:W-:Y:S02]  /*0da0*/  IADD3 R28, PT, PT, R17.reuse, 0xc0, RZ ;  /* 0x000000c0111c7810 */ /* 0x040fe40007ffe0ff */
[----:B------:R-:W-:Y:S02]  /*0db0*/  LEA R59, R34, UR21, 0x1 ;  /* 0x00000015223b7c11 */ /* 0x000fe4000f8e08ff */
[----:B------:R-:W-:-:S02]  /*0dc0*/  IADD3 R30, PT, PT, R17, 0xe0, RZ ;  /* 0x000000e0111e7810 */ /* 0x000fc40007ffe0ff */
[C---:B------:R-:W-:Y:S02]  /*0dd0*/  IADD3 R32, PT, PT, R17.reuse, 0x100, RZ ;  /* 0x0000010011207810 */ /* 0x040fe40007ffe0ff */
[----:B------:R-:W-:Y:S02]  /*0de0*/  P2R R41, PR, RZ, 0x1 ;  /* 0x00000001ff297803 */ /* 0x000fe40000000000 */
[----:B------:R-:W-:Y:S02]  /*0df0*/  IADD3 R34, PT, PT, R17, 0x120, RZ ;  /* 0x0000012011227810 */ /* 0x000fe40007ffe0ff */
[----:B------:R-:W-:Y:S02]  /*0e00*/  LEA R58, R2, UR21, 0x1 ;  /* 0x00000015023a7c11 */ /* 0x000fe4000f8e08ff */
[----:B------:R-:W-:Y:S02]  /*0e10*/  LOP3.LUT P0, RZ, R29, 0x4, RZ, 0xc0, !PT ;  /* 0x000000041dff7812 */ /* 0x000fe4000780c0ff */
[----:B------:R-:W-:-:S02]  /*0e20*/  LEA.HI.SX32 R28, R28, R17, 0x1b ;  /* 0x000000111c1c7211 */ /* 0x000fc400078fdaff */
[----:B------:R-:W-:Y:S02]  /*0e30*/  IADD3 R2, PT, PT, R17, 0x140, RZ ;  /* 0x0000014011027810 */ /* 0x000fe40007ffe0ff */
[-C--:B------:R-:W-:Y:S02]  /*0e40*/  LEA.HI.SX32 R30, R30, R17.reuse, 0x1b ;  /* 0x000000111e1e7211 */ /* 0x080fe400078fdaff */
[-C--:B------:R-:W-:Y:S02]  /*0e50*/  LEA.HI.SX32 R32, R32, R17.reuse, 0x1b ;  /* 0x0000001120207211 */ /* 0x080fe400078fdaff */
[----:B------:R-:W-:Y:S02]  /*0e60*/  LEA.HI.SX32 R34, R34, R17, 0x1b ;  /* 0x0000001122227211 */ /* 0x000fe400078fdaff */
[----:B------:R-:W-:Y:S02]  /*0e70*/  P2R R40, PR, RZ, 0x1 ;  /* 0x00000001ff287803 */ /* 0x000fe40000000000 */
[----:B------:R-:W-:-:S02]  /*0e80*/  LEA R57, R28, UR21, 0x1 ;  /* 0x000000151c397c11 */ /* 0x000fc4000f8e08ff */
[----:B------:R-:W-:Y:S02]  /*0e90*/  LEA.HI.SX32 R2, R2, R17, 0x1b ;  /* 0x0000001102027211 */ /* 0x000fe400078fdaff */
[----:B------:R-:W-:Y:S02]  /*0ea0*/  LOP3.LUT P0, RZ, R29, 0x8, RZ, 0xc0, !PT ;  /* 0x000000081dff7812 */ /* 0x000fe4000780c0ff */
[----:B------:R-:W-:Y:S02]  /*0eb0*/  LEA R56, R30, UR21, 0x1 ;  /* 0x000000151e387c11 */ /* 0x000fe4000f8e08ff */
[----:B------:R-:W-:Y:S02]  /*0ec0*/  LEA R55, R32, UR21, 0x1 ;  /* 0x0000001520377c11 */ /* 0x000fe4000f8e08ff */
[----:B------:R-:W-:Y:S02]  /*0ed0*/  LEA R54, R34, UR21, 0x1 ;  /* 0x0000001522367c11 */ /* 0x000fe4000f8e08ff */
[----:B------:R-:W-:-:S02]  /*0ee0*/  IADD3 R28, PT, PT, R17, 0x1c0, RZ ;  /* 0x000001c0111c7810 */ /* 0x000fc40007ffe0ff */
[----:B------:R-:W-:Y:S02]  /*0ef0*/  IADD3 R30, PT, PT, R17, 0x1e0, RZ ;  /* 0x000001e0111e7810 */ /* 0x000fe40007ffe0ff */
[----:B------:R-:W-:Y:S02]  /*0f00*/  LEA R53, R2, UR21, 0x1 ;  /* 0x0000001502357c11 */ /* 0x000fe4000f8e08ff */
[----:B------:R-:W-:Y:S02]  /*0f10*/  P2R R39, PR, RZ, 0x1 ;  /* 0x00000001ff277803 */ /* 0x000fe40000000000 */
[----:B------:R-:W-:Y:S02]  /*0f20*/  LOP3.LUT P0, RZ, R29, 0x10, RZ, 0xc0, !PT ;  /* 0x000000101dff7812 */ /* 0x000fe4000780c0ff */
[-C--:B------:R-:W-:Y:S02]  /*0f30*/  LEA.HI.SX32 R28, R28, R17.reuse, 0x1b ;  /* 0x000000111c1c7211 */ /* 0x080fe400078fdaff */
[----:B------:R-:W-:-:S02]  /*0f40*/  LEA.HI.SX32 R30, R30, R17, 0x1b ;  /* 0x000000111e1e7211 */ /* 0x000fc400078fdaff */
[----:B------:R-:W-:Y:S02]  /*0f50*/  P2R R38, PR, RZ, 0x1 ;  /* 0x00000001ff267803 */ /* 0x000fe40000000000 */
[----:B------:R-:W-:-:S04]  /*0f60*/  LOP3.LUT P0, RZ, R29, 0x20, RZ, 0xc0, !PT ;  /* 0x000000201dff7812 */ /* 0x000fc8000780c0ff */
[----:B------:R-:W-:Y:S02]  /*0f70*/  P2R R37, PR, RZ, 0x1 ;  /* 0x00000001ff257803 */ /* 0x000fe40000000000 */
[C---:B------:R-:W-:Y:S02]  /*0f80*/  LOP3.LUT P0, RZ, R29.reuse, 0x40, RZ, 0xc0, !PT ;  /* 0x000000401dff7812 */ /* 0x040fe4000780c0ff */
[----:B------:R-:W-:Y:S02]  /*0f90*/  LEA R49, R28, UR21, 0x1 ;  /* 0x000000151c317c11 */ /* 0x000fe4000f8e08ff */
[----:B------:R-:W-:Y:S02]  /*0fa0*/  P2R R35, PR, RZ, 0x1 ;  /* 0x00000001ff237803 */ /* 0x000fe40000000000 */
[----:B------:R-:W-:Y:S02]  /*0fb0*/  LEA R48, R30, UR21, 0x1 ;  /* 0x000000151e307c11 */ /* 0x000fe4000f8e08ff */
[----:B------:R-:W-:-:S04]  /*0fc0*/  LOP3.LUT P0, RZ, R29, 0x80, RZ, 0xc0, !PT ;  /* 0x000000801dff7812 */ /* 0x000fc8000780c0ff */
[----:B------:R-:W-:Y:S02]  /*0fd0*/  P2R R33, PR, RZ, 0x1 ;  /* 0x00000001ff217803 */ /* 0x000fe40000000000 */
[----:B------:R-:W-:Y:S02]  /*0fe0*/  LOP3.LUT P0, RZ, R29, 0x100, RZ, 0xc0, !PT ;  /* 0x000001001dff7812 */ /* 0x000fe4000780c0ff */
[----:B------:R-:W-:Y:S01]  /*0ff0*/  PRMT R3, RZ, 0x7610, R3 ;  /* 0x00007610ff037816 */ /* 0x000fe20000000003 */
[----:B----4-:R0:W-:Y:S04]  /*1000*/  STS.U16 [R63], R6 ;  /* 0x000000063f007388 */ /* 0x0101e80000000400 */
[----:B--2---:R-:W-:Y:S04]  /*1010*/  STS.U16 [R62+0x40], R7 ;  /* 0x000040073e007388 */ /* 0x004fe80000000400 */
[----:B-----5:R1:W-:Y:S01]  /*1020*/  STS.U16 [R61+0x80], R8 ;  /* 0x000080083d007388 */ /* 0x0203e20000000400 */
[----:B0-----:R-:W-:-:S04]  /*1030*/  IADD3 R6, PT, PT, R17, 0x160, RZ ;  /* 0x0000016011067810 */ /* 0x001fc80007ffe0ff */
[-C--:B------:R-:W-:Y:S02]  /*1040*/  LEA.HI.SX32 R6, R6, R17.reuse, 0x1b ;  /* 0x0000001106067211 */ /* 0x080fe400078fdaff */
[C---:B-1----:R-:W-:Y:S01]  /*1050*/  IADD3 R8, PT, PT, R17.reuse, 0x180, RZ ;  /* 0x0000018011087810 */ /* 0x042fe20007ffe0ff */
[----:B---3--:R-:W-:Y:S04]  /*1060*/  STS.U16 [R60+0xc0], R9 ;  /* 0x0000c0093c007388 */ /* 0x008fe80000000400 */
[----:B------:R0:W-:Y:S01]  /*1070*/  STS.U16 [R59+0x100], R10 ;  /* 0x0001000a3b007388 */ /* 0x0001e20000000400 */
[----:B------:R-:W-:Y:S02]  /*1080*/  LEA.HI.SX32 R8, R8, R17, 0x1b ;  /* 0x0000001108087211 */ /* 0x000fe400078fdaff */
[----:B------:R-:W-:Y:S01]  /*1090*/  LEA R52, R6, UR21, 0x1 ;  /* 0x0000001506347c11 */ /* 0x000fe2000f8e08ff */
[----:B------:R-:W-:Y:S01]  /*10a0*/  STS.U16 [R58+0x140], R11 ;  /* 0x0001400b3a007388 */ /* 0x000fe20000000400 */
[----:B0-----:R-:W-:-:S03]  /*10b0*/  IADD3 R10, PT, PT, R17, 0x1a0, RZ ;  /* 0x000001a0110a7810 */ /* 0x001fc60007ffe0ff */
[----:B------:R0:W-:Y:S01]  /*10c0*/  STS.U16 [R57+0x180], R12 ;  /* 0x0001800c39007388 */ /* 0x0001e20000000400 */
[----:B------:R-:W-:-:S03]  /*10d0*/  LEA.HI.SX32 R10, R10, R17, 0x1b ;  /* 0x000000110a0a7211 */ /* 0x000fc600078fdaff */
[----:B------:R1:W-:Y:S01]  /*10e0*/  STS.U16 [R56+0x1c0], R14 ;  /* 0x0001c00e38007388 */ /* 0x0003e20000000400 */
[----:B------:R-:W-:Y:S01]  /*10f0*/  LEA R51, R8, UR21, 0x1 ;  /* 0x0000001508337c11 */ /* 0x000fe2000f8e08ff */
[----:B------:R-:W-:Y:S01]  /*1100*/  IMAD R17, R0, 0xf, R17 ;  /* 0x0000000f00117824 */ /* 0x000fe200078e0211 */
[----:B------:R-:W-:Y:S01]  /*1110*/  LEA R50, R10, UR21, 0x1 ;  /* 0x000000150a327c11 */ /* 0x000fe2000f8e08ff */
[----:B------:R2:W-:Y:S03]  /*1120*/  STS.U16 [R55+0x200], R16 ;  /* 0x0002001037007388 */ /* 0x0005e60000000400 */
[C---:B------:R-:W-:Y:S01]  /*1130*/  IADD3 R2, PT, PT, R17.reuse, 0x1, RZ ;  /* 0x0000000111027810 */ /* 0x040fe20007ffe0ff */
[----:B------:R3:W-:Y:S04]  /*1140*/  STS.U16 [R54+0x240], R18 ;  /* 0x0002401236007388 */ /* 0x0007e80000000400 */
[----:B------:R4:W-:Y:S01]  /*1150*/  STS.U16 [R53+0x280], R20 ;  /* 0x0002801435007388 */ /* 0x0009e20000000400 */
[----:B------:R-:W-:-:S03]  /*1160*/  IADD3 R6, PT, PT, R17, 0x2, RZ ;  /* 0x0000000211067810 */ /* 0x000fc60007ffe0ff */
[----:B------:R5:W-:Y:S01]  /*1170*/  STS.U16 [R52+0x2c0], R22 ;  /* 0x0002c01634007388 */ /* 0x000be20000000400 */
[----:B------:R-:W-:-:S03]  /*1180*/  IADD3 R8, PT, PT, R17, 0x3, RZ ;  /* 0x0000000311087810 */ /* 0x000fc60007ffe0ff */
[----:B------:R5:W-:Y:S01]  /*1190*/  STS.U16 [R51+0x300], R24 ;  /* 0x0003001833007388 */ /* 0x000be20000000400 */
[C---:B------:R-:W-:Y:S02]  /*11a0*/  IADD3 R10, PT, PT, R17.reuse, 0x4, RZ ;  /* 0x00000004110a7810 */ /* 0x040fe40007ffe0ff */
[C---:B0-----:R-:W-:Y:S01]  /*11b0*/  IADD3 R12, PT, PT, R17.reuse, 0x5, RZ ;  /* 0x00000005110c7810 */ /* 0x041fe20007ffe0ff */
[----:B------:R0:W-:Y:S01]  /*11c0*/  STS.U16 [R50+0x340], R26 ;  /* 0x0003401a32007388 */ /* 0x0001e20000000400 */
[C---:B-1----:R-:W-:Y:S02]  /*11d0*/  IADD3 R14, PT, PT, R17.reuse, 0x6, RZ ;  /* 0x00000006110e7810 */ /* 0x042fe40007ffe0ff */
[C---:B--2---:R-:W-:Y:S02]  /*11e0*/  IADD3 R16, PT, PT, R17.reuse, 0x7, RZ ;  /* 0x0000000711107810 */ /* 0x044fe40007ffe0ff */
[C---:B---3--:R-:W-:Y:S02]  /*11f0*/  IADD3 R18, PT, PT, R17.reuse, 0x8, RZ ;  /* 0x0000000811127810 */ /* 0x048fe40007ffe0ff */
[----:B----4-:R-:W-:-:S02]  /*1200*/  IADD3 R20, PT, PT, R17, 0x9, RZ ;  /* 0x0000000911147810 */ /* 0x010fc40007ffe0ff */
[C---:B-----5:R-:W-:Y:S02]  /*1210*/  IADD3 R22, PT, PT, R17.reuse, 0xa, RZ ;  /* 0x0000000a11167810 */ /* 0x060fe40007ffe0ff */
[C---:B------:R-:W-:Y:S02]  /*1220*/  IADD3 R24, PT, PT, R17.reuse, 0xb, RZ ;  /* 0x0000000b11187810 */ /* 0x040fe40007ffe0ff */
[C---:B0-----:R-:W-:Y:S02]  /*1230*/  IADD3 R26, PT, PT, R17.reuse, 0xc, RZ ;  /* 0x0000000c111a7810 */ /* 0x041fe40007ffe0ff */
        /* <DEDUP_REMOVED lines=34> */
[----:B------:R-:W-:Y:S01]  /*1460*/  LEA R2, R36, UR21, 0x1 ;  /* 0x0000001524027c11 */ /* 0x000fe2000f8e08ff */
        /* <DEDUP_REMOVED lines=22> */
[----:B------:R-:W-:Y:S02]  /*15d0*/  ISETP.NE.AND P0, PT, R33, RZ, PT ;  /* 0x000000ff2100720c */ /* 0x000fe40003f05270 */
[----:B------:R-:W-:-:S11]  /*15e0*/  PRMT R7, RZ, 0x7610, R7 ;  /* 0x00007610ff077816 */ /* 0x000fd60000000007 */
[----:B------:R-:W3:Y:S01]  /*15f0*/  @!P0 LDG.E.U16 R6, desc[UR22][R4.64+0x40] ;  /* 0x0000401604068981 */ /* 0x000ee2000c1e1500 */
[----:B------:R-:W-:Y:S02]  /*1600*/  ISETP.NE.AND P0, PT, R35, RZ, PT ;  /* 0x000000ff2300720c */ /* 0x000fe40003f05270 */
[----:B------:R-:W-:-:S11]  /*1610*/  PRMT R8, RZ, 0x7610, R8 ;  /* 0x00007610ff087816 */ /* 0x000fd60000000008 */
[----:B------:R-:W4:Y:S01]  /*1620*/  @!P0 LDG.E.U16 R7, desc[UR22][R4.64+0x80] ;  /* 0x0000801604078981 */ /* 0x000f22000c1e1500 */
[----:B------:R-:W-:Y:S02]  /*1630*/  ISETP.NE.AND P0, PT, R37, RZ, PT ;  /* 0x000000ff2500720c */ /* 0x000fe40003f05270 */
[----:B------:R-:W-:-:S11]  /*1640*/  PRMT R9, RZ, 0x7610, R9 ;  /* 0x00007610ff097816 */ /* 0x000fd60000000009 */
[----:B------:R-:W5:Y:S01]  /*1650*/  @!P0 LDG.E.U16 R8, desc[UR22][R4.64+0xc0] ;  /* 0x0000c01604088981 */ /* 0x000f62000c1e1500 */
        /* <DEDUP_REMOVED lines=13> */
[----:B------:R-:W-:Y:S02]  /*1730*/  PRMT R32, RZ, 0x7610, R32 ;  /* 0x00007610ff207816 */ /* 0x000fe40000000020 */
[----:B------:R-:W-:Y:S02]  /*1740*/  PRMT R33, RZ, 0x7610, R33 ;  /* 0x00007610ff217816 */ /* 0x000fe40000000021 */
[----:B------:R-:W-:Y:S02]  /*1750*/  PRMT R34, RZ, 0x7610, R34 ;  /* 0x00007610ff227816 */ /* 0x000fe40000000022 */
[----:B------:R-:W-:Y:S01]  /*1760*/  PRMT R35, RZ, 0x7610, R35 ;  /* 0x00007610ff237816 */ /* 0x000fe20000000023 */
[----:B------:R-:W5:Y:S04]  /*1770*/  @!P1 LDG.E.U16 R32, desc[UR22][R4.64+0x280] ;  /* 0x0002801604209981 */ /* 0x000f68000c1e1500 */
[----:B------:R-:W5:Y:S01]  /*1780*/  @!P0 LDG.E.U16 R27, desc[UR22][R4.64+0x200] ;  /* 0x00020016041b8981 */ /* 0x000f62000c1e1500 */
[----:B------:R-:W-:-:S02]  /*1790*/  ISETP.NE.AND P0, PT, R31, RZ, PT ;  /* 0x000000ff1f00720c */ /* 0x000fc40003f05270 */
[----:B------:R-:W-:Y:S01]  /*17a0*/  PRMT R31, RZ, 0x7610, R31 ;  /* 0x00007610ff1f7816 */ /* 0x000fe2000000001f */
[----:B------:R-:W5:Y:S01]  /*17b0*/  @!P2 LDG.E.U16 R33, desc[UR22][R4.64+0x2c0] ;  /* 0x0002c0160421a981 */ /* 0x000f62000c1e1500 */
[----:B------:R-:W-:Y:S02]  /*17c0*/  PRMT R36, RZ, 0x7610, R36 ;  /* 0x00007610ff247816 */ /* 0x000fe40000000024 */
[----:B------:R-:W-:Y:S01]  /*17d0*/  PRMT R37, RZ, 0x7610, R37 ;  /* 0x00007610ff257816 */ /* 0x000fe20000000025 */
[----:B------:R-:W5:Y:S04]  /*17e0*/  @!P3 LDG.E.U16 R34, desc[UR22][R4.64+0x300] ;  /* 0x000300160422b981 */ /* 0x000f68000c1e1500 */
[----:B------:R-:W5:Y:S04]  /*17f0*/  @!P4 LDG.E.U16 R35, desc[UR22][R4.64+0x340] ;  /* 0x000340160423c981 */ /* 0x000f68000c1e1500 */
[----:B------:R-:W5:Y:S04]  /*1800*/  @!P0 LDG.E.U16 R31, desc[UR22][R4.64+0x240] ;  /* 0x00024016041f8981 */ /* 0x000f68000c1e1500 */
[----:B------:R-:W5:Y:S04]  /*1810*/  @!P5 LDG.E.U16 R36, desc[UR22][R4.64+0x380] ;  /* 0x000380160424d981 */ /* 0x000f68000c1e1500 */
[----:B------:R-:W5:Y:S04]  /*1820*/  @!P6 LDG.E.U16 R37, desc[UR22][R4.64+0x3c0] ;  /* 0x0003c0160425e981 */ /* 0x000f68000c1e1500 */
[----:B------:R-:W-:Y:S04]  /*1830*/  STL [R1+0x50], R63 ;  /* 0x0000503f01007387 */ /* 0x000fe80000100800 */
[----:B------:R-:W-:Y:S04]  /*1840*/  STL [R1+0x4c], R62 ;  /* 0x00004c3e01007387 */ /* 0x000fe80000100800 */
[----:B------:R-:W-:Y:S04]  /*1850*/  STL [R1+0x48], R61 ;  /* 0x0000483d01007387 */ /* 0x000fe80000100800 */
[----:B------:R-:W-:Y:S01]  /*1860*/  STL [R1+0x44], R60 ;  /* 0x0000443c01007387 */ /* 0x000fe20000100800 */
[----:B------:R-:W0:Y:S03]  /*1870*/  LDCU.U8 UR7, c[0x0][0x39e] ;  /* 0x000073c0ff0777ac */ /* 0x000e260008000000 */
[----:B------:R-:W-:Y:S04]  /*1880*/  STL [R1+0x40], R59 ;  /* 0x0000403b01007387 */ /* 0x000fe80000100800 */
        /* <DEDUP_REMOVED lines=15> */
[----:B------:R-:W-:Y:S04]  /*1980*/  STL [R1], R43 ;  /* 0x0000002b01007387 */ /* 0x000fe80000100800 */
        /* <DEDUP_REMOVED lines=48> */
[----:B------:R-:W-:Y:S01]  /*1c90*/  FSETP.GTU.FTZ.AND P1, PT, R4, 20, PT ;  /* 0x41a000000400780b */ /* 0x000fe20003f3c000 */
[----:B------:R-:W-:Y:S01]  /*1ca0*/  BSSY.RECONVERGENT B0, `(.L_x_82) ;  /* 0x0000026000007945 */ /* 0x000fe20003800200 */
        /* <DEDUP_REMOVED lines=37> */
.L_x_83:
[----:B------:R-:W-:Y:S05]  /*1f00*/  BSYNC.RECONVERGENT B0 ;  /* 0x0000000000007941 */ /* 0x000fea0003800200 */
.L_x_82:
        /* <DEDUP_REMOVED lines=35> */
.L_x_85:
[----:B------:R-:W-:Y:S05]  /*2140*/  BSYNC.RECONVERGENT B0 ;  /* 0x0000000000007941 */ /* 0x000fea0003800200 */
.L_x_84:
        /* <DEDUP_REMOVED lines=37> */
.L_x_87:
[----:B------:R-:W-:Y:S05]  /*23a0*/  BSYNC.RECONVERGENT B0 ;  /* 0x0000000000007941 */ /* 0x000fea0003800200 */
.L_x_86:
        /* <DEDUP_REMOVED lines=35> */
.L_x_89:
[----:B------:R-:W-:Y:S05]  /*25e0*/  BSYNC.RECONVERGENT B0 ;  /* 0x0000000000007941 */ /* 0x000fea0003800200 */
.L_x_88:
[----:B------:R-:W-:Y:S01]  /*25f0*/  ISETP.EQ.OR P6, PT, RZ, UR7, P2 ;  /* 0x00000007ff007c0c */ /* 0x000fe200097c2670 */
[----:B------:R-:W-:Y:S01]  /*2600*/  HADD2.F32 R35, -RZ, R35.H0_H0 ;  /* 0x20000023ff237230 */ /* 0x000fe20000004100 */
[----:B------:R-:W-:Y:S01]  /*2610*/  BSSY.RECONVERGENT B0, `(.L_x_90) ;  /* 0x0000025000007945 */ /* 0x000fe20003800200 */
[----:B------:R-:W-:Y:S01]  /*2620*/  LOP3.LUT R37, R13, 0x1f, RZ, 0xc0, !PT ;  /* 0x0000001f0d257812 */ /* 0x000fe200078ec0ff */
[----:B------:R-:W-:Y:S01]  /*2630*/  HADD2.F32 R38, -RZ, R30.H0_H0 ;  /* 0x2000001eff267230 */ /* 0x000fe20000004100 */
[----:B------:R-:W-:Y:S01]  /*2640*/  FSETP.GTU.FTZ.AND P5, PT, R12, 20, PT ;  /* 0x41a000000c00780b */ /* 0x000fe20003fbc000 */
[----:B------:R-:W-:Y:S01]  /*2650*/  FADD.FTZ R13, R35, UR5 ;  /* 0x00000005230d7e21 */ /* 0x000fe20008010000 */
[----:B------:R-:W-:-:S06]  /*2660*/  ISETP.EQ.OR P2, PT, RZ, UR7, P3 ;  /* 0x00000007ff007c0c */ /* 0x000fcc0009f42670 */
[----:B------:R-:W-:Y:S07]  /*2670*/  @P6 BRA `(.L_x_91) ;  /* 0x0000000000786947 */ /* 0x000fee0003800000 */
        /* <DEDUP_REMOVED lines=30> */
.L_x_91:
[----:B------:R-:W-:Y:S05]  /*2860*/  BSYNC.RECONVERGENT B0 ;  /* 0x0000000000007941 */ /* 0x000fea0003800200 */
.L_x_90:
[----:B------:R-:W-:Y:S01]  /*2870*/  HADD2.F32 R34, -RZ, R34.H0_H0 ;  /* 0x20000022ff227230 */ /* 0x000fe20000004100 */
[----:B------:R-:W-:Y:S01]  /*2880*/  BSSY.RECONVERGENT B0, `(.L_x_92) ;  /* 0x0000026000007945 */ /* 0x000fe20003800200 */
[----:B------:R-:W-:Y:S01]  /*2890*/  HADD2.F32 R42, -RZ, R14.H0_H0 ;  /* 0x2000000eff2a7230 */ /* 0x000fe20000004100 */
[----:B------:R-:W-:Y:S01]  /*28a0*/  FSETP.GTU.FTZ.AND P3, PT, R13, 20, PT ;  /* 0x41a000000d00780b */ /* 0x000fe20003f7c000 */
        /* <DEDUP_REMOVED lines=35> */
.L_x_93:
[----:B------:R-:W-:Y:S05]  /*2ae0*/  BSYNC.RECONVERGENT B0 ;  /* 0x0000000000007941 */ /* 0x000fea0003800200 */
.L_x_92:
[----:B------:R-:W-:Y:S01]  /*2af0*/  ISETP.EQ.OR P0, PT, RZ, UR7, P0 ;  /* 0x00000007ff007c0c */ /* 0x000fe20008702670 */
[----:B------:R-:W-:Y:S01]  /*2b00*/  HADD2.F32 R33, -RZ, R33.H0_H0 ;  /* 0x20000021ff217230 */ /* 0x000fe20000004100 */
[----:B------:R-:W-:Y:S01]  /*2b10*/  BSSY.RECONVERGENT B0, `(.L_x_94) ;  /* 0x0000027000007945 */ /* 0x000fe20003800200 */
[----:B------:R-:W-:Y:S01]  /*2b20*/  HADD2.F32 R46, -RZ, R15.H0_H0 ;  /* 0x2000000fff2e7230 */ /* 0x000fe20000004100 */
[----:B------:R-:W-:Y:S01]  /*2b30*/  FSETP.GTU.FTZ.AND P2, PT, R14, 20, PT ;  /* 0x41a000000e00780b */ /* 0x000fe20003f5c000 */
[----:B------:R-:W-:Y:S01]  /*2b40*/  HADD2.F32 R43, -RZ, R25.H0_H0 ;  /* 0x20000019ff2b7230 */ /* 0x000fe20000004100 */
[----:B------:R-:W-:Y:S01]  /*2b50*/  ISETP.EQ.OR P1, PT, RZ, UR7, P1 ;  /* 0x00000007ff007c0c */ /* 0x000fe20008f22670 */
[----:B------:R-:W-:Y:S02]  /*2b60*/  HADD2.F32 R44, -RZ, R24.H0_H0 ;  /* 0x20000018ff2c7230 */ /* 0x000fe40000004100 */
[----:B------:R-:W-:Y:S01]  /*2b70*/  FADD.FTZ R15, R33, UR5 ;  /* 0x00000005210f7e21 */ /* 0x000fe20008010000 */
[----:B------:R-:W-:-:S03]  /*2b80*/  HADD2.F32 R45, -RZ, R23.H0_H0 ;  /* 0x20000017ff2d7230 */ /* 0x000fc60000004100 */
        /* <DEDUP_REMOVED lines=31> */
.L_x_95:
[----:B------:R-:W-:Y:S05]  /*2d80*/  BSYNC.RECONVERGENT B0 ;  /* 0x0000000000007941 */ /* 0x000fea0003800200 */
.L_x_94:
        /* <DEDUP_REMOVED lines=39> */
.L_x_97:
[----:B------:R-:W-:Y:S05]  /*3000*/  BSYNC.RECONVERGENT B0 ;  /* 0x0000000000007941 */ /* 0x000fea0003800200 */
.L_x_96:
        /* <DEDUP_REMOVED lines=8> */
[----:B------:R-:W-:Y:S01]  /*3090*/  FMUL.FTZ R20, R38, UR4 ;  /* 0x0000000426147c20 */ /* 0x000fe20008410000 */
[----:B------:R-:W-:-:S03]  /*30a0*/  FADD.FTZ R17, R31, UR5 ;  /* 0x000000051f117e21 */ /* 0x000fc60008010000 */
        /* <DEDUP_REMOVED lines=31> */
.L_x_99:
[----:B------:R-:W-:Y:S05]  /*32a0*/  BSYNC.RECONVERGENT B0 ;  /* 0x0000000000007941 */ /* 0x000fea0003800200 */
.L_x_98:
[----:B------:R-:W-:Y:S01]  /*32b0*/  HADD2.F32 R27, -RZ, R27.H0_H0 ;  /* 0x2000001bff1b7230 */ /* 0x000fe20000004100 */
[----:B------:R-:W-:Y:S01]  /*32c0*/  BSSY.RECONVERGENT B0, `(.L_x_100) ;  /* 0x0000026000007945 */ /* 0x000fe20003800200 */
[----:B------:R-:W-:Y:S01]  /*32d0*/  FSETP.GTU.FTZ.AND P4, PT, R17, 20, PT ;  /* 0x41a000001100780b */ /* 0x000fe20003f9c000 */
[----:B------:R-:W-:Y:S01]  /*32e0*/  FMUL.FTZ R21, R39, UR4 ;  /* 0x0000000427157c20 */ /* 0x000fe20008410000 */
[----:B------:R-:W-:Y:S01]  /*32f0*/  FMUL.FTZ R22, R40, UR4 ;  /* 0x0000000428167c20 */ /* 0x000fe20008410000 */
[----:B------:R-:W-:Y:S01]  /*3300*/  FMUL.FTZ R23, R41, UR4 ;  /* 0x0000000429177c20 */ /* 0x000fe20008410000 */
[----:B------:R-:W-:Y:S01]  /*3310*/  FMUL.FTZ R24, R42, UR4 ;  /* 0x000000042a187c20 */ /* 0x000fe20008410000 */
[----:B------:R-:W-:Y:S01]  /*3320*/  FADD.FTZ R18, R27, UR5 ;  /* 0x000000051b127e21 */ /* 0x000fe20008010000 */
        /* <DEDUP_REMOVED lines=31> */
.L_x_101:
[----:B------:R-:W-:Y:S05]  /*3520*/  BSYNC.RECONVERGENT B0 ;  /* 0x0000000000007941 */ /* 0x000fea0003800200 */
.L_x_100:
[----:B------:R-:W-:Y:S01]  /*3530*/  ISETP.EQ.OR P3, PT, RZ, UR7, P3 ;  /* 0x00000007ff007c0c */ /* 0x000fe20009f62670 */
[----:B------:R-:W-:Y:S01]  /*3540*/  BSSY.RECONVERGENT B0, `(.L_x_102) ;  /* 0x000002c000007945 */ /* 0x000fe20003800200 */
[----:B------:R-:W-:Y:S01]  /*3550*/  FSETP.GTU.FTZ.AND P5, PT, R18, 20, PT ;  /* 0x41a000001200780b */ /* 0x000fe20003fbc000 */
[----:B------:R-:W-:Y:S01]  /*3560*/  FMUL.FTZ R25, R43, UR4 ;  /* 0x000000042b197c20 */ /* 0x000fe20008410000 */
[----:B------:R-:W-:Y:S01]  /*3570*/  ISETP.EQ.OR P2, PT, RZ, UR7, P2 ;  /* 0x00000007ff007c0c */ /* 0x000fe20009742670 */
        /* <DEDUP_REMOVED lines=40> */
.L_x_103:
[----:B------:R-:W-:Y:S05]  /*3800*/  BSYNC.RECONVERGENT B0 ;  /* 0x0000000000007941 */ /* 0x000fea0003800200 */
.L_x_102:
        /* <DEDUP_REMOVED lines=32> */
.L_x_105:
[----:B------:R-:W-:Y:S05]  /*3a10*/  BSYNC.RECONVERGENT B0 ;  /* 0x0000000000007941 */ /* 0x000fea0003800200 */
.L_x_104:
        /* <DEDUP_REMOVED lines=32> */
.L_x_107:
[----:B------:R-:W-:Y:S05]  /*3c20*/  BSYNC.RECONVERGENT B0 ;  /* 0x0000000000007941 */ /* 0x000fea0003800200 */
.L_x_106:
        /* <DEDUP_REMOVED lines=32> */
.L_x_109:
[----:B------:R-:W-:Y:S05]  /*3e30*/  BSYNC.RECONVERGENT B0 ;  /* 0x0000000000007941 */ /* 0x000fea0003800200 */
.L_x_108:
        /* <DEDUP_REMOVED lines=32> */
.L_x_111:
[----:B------:R-:W-:Y:S05]  /*4040*/  BSYNC.RECONVERGENT B0 ;  /* 0x0000000000007941 */ /* 0x000fea0003800200 */
.L_x_110:
        /* <DEDUP_REMOVED lines=32> */
.L_x_113:
[----:B------:R-:W-:Y:S05]  /*4250*/  BSYNC.RECONVERGENT B0 ;  /* 0x0000000000007941 */ /* 0x000fea0003800200 */
.L_x_112:
[----:B------:R-:W0:Y:S01]  /*4260*/  LDCU UR7, c[0x0][0x38c] ;  /* 0x00007180ff0777ac */ /* 0x000e220008000800 */
[----:B------:R-:W-:Y:S01]  /*4270*/  FMUL.FTZ R31, R49, UR4 ;  /* 0x00000004311f7c20 */ /* 0x000fe20008410000 */
[----:B------:R-:W-:Y:S01]  /*4280*/  FMUL.FTZ R32, R50, UR4 ;  /* 0x0000000432207c20 */ /* 0x000fe20008410000 */
[----:B------:R-:W-:Y:S01]  /*4290*/  FMUL.FTZ R33, R51, UR4 ;  /* 0x0000000433217c20 */ /* 0x000fe20008410000 */
[----:B------:R-:W-:Y:S01]  /*42a0*/  FMUL.FTZ R34, R64, UR4 ;  /* 0x0000000440227c20 */ /* 0x000fe20008410000 */
[----:B------:R-:W-:Y:S01]  /*42b0*/  FMUL.FTZ R19, R67, UR4 ;  /* 0x0000000443137c20 */ /* 0x000fe20008410000 */
[----:B0-----:R-:W-:Y:S01]  /*42c0*/  UISETP.GE.AND UP0, UPT, UR7, 0x1, UPT ;  /* 0x000000010700788c */ /* 0x001fe2000bf06270 */
[----:B------:R-:W-:Y:S08]  /*42d0*/  BAR.SYNC.DEFER_BLOCKING 0x0 ;  /* 0x0000000000007b1d */ /* 0x000ff00000010000 */
[----:B------:R-:W-:Y:S05]  /*42e0*/  BRA.U !UP0, `(.L_x_114) ;  /* 0x0000004908587547 */ /* 0x000fea000b800000 */
[----:B------:R-:W0:Y:S01]  /*42f0*/  S2R R35, SR_TID.X ;  /* 0x0000000000237919 */ /* 0x000e220000002100 */
[----:B------:R-:W1:Y:S01]  /*4300*/  S2UR UR43, SR_CTAID.Y ;  /* 0x00000000002b79c3 */ /* 0x000e620000002600 */
[----:B------:R-:W1:Y:S01]  /*4310*/  LDCU.64 UR16, c[0x0][0x3a0] ;  /* 0x00007400ff1077ac */ /* 0x000e620008000a00 */
[----:B------:R-:W-:Y:S01]  /*4320*/  ISETP.NE.AND P0, PT, RZ, UR6, PT ;  /* 0x00000006ff007c0c */ /* 0x000fe2000bf05270 */
[----:B------:R-:W-:Y:S01]  /*4330*/  FMUL.FTZ R63, R64, R17 ;  /* 0x00000011403f7220 */ /* 0x000fe20000410000 */
[----:B------:R-:W-:Y:S01]  /*4340*/  FMUL.FTZ R53, R42, R7 ;  /* 0x000000072a357220 */ /* 0x000fe20000410000 */
[----:B------:R-:W-:Y:S01]  /*4350*/  USHF.L.U32 UR7, UR6, 0xc, URZ ;  /* 0x0000000c06077899 */ /* 0x000fe200080006ff */
[----:B------:R-:W-:Y:S01]  /*4360*/  ISETP.EQ.AND P0, PT, R37, RZ, P0 ;  /* 0x000000ff2500720c */ /* 0x000fe20000702270 */
[----:B------:R-:W-:Y:S01]  /*4370*/  FMUL.FTZ R37, R38, R3 ;  /* 0x0000000326257220 */ /* 0x000fe20000410000 */
[----:B------:R-:W-:Y:S01]  /*4380*/  FMUL.FTZ R38, R39, R4 ;  /* 0x0000000427267220 */ /* 0x000fe20000410000 */
[----:B------:R-:W-:Y:S01]  /*4390*/  ULEA UR24, UR19, -UR7, 0x1 ;  /* 0x8000000713187291 */ /* 0x000fe2000f8e08ff */
[----:B------:R-:W-:Y:S01]  /*43a0*/  FMUL.FTZ R39, R40, R5 ;  /* 0x0000000528277220 */ /* 0x000fe20000410000 */
        /* <DEDUP_REMOVED lines=10> */
[----:B------:R-:W2:Y:S01]  /*4450*/  LDCU UR44, c[0x0][0x38c] ;  /* 0x00007180ff2c77ac */ /* 0x000ea20008000800 */
[----:B-1----:R-:W-:Y:S01]  /*4460*/  UIMAD.WIDE.U32 UR8, UR43, UR16, URZ ;  /* 0x000000102b0872a5 */ /* 0x002fe2000f8e00ff */
[----:B------:R-:W1:Y:S01]  /*4470*/  LDCU UR19, c[0x0][0x388] ;  /* 0x00007100ff1377ac */ /* 0x000e620008000800 */
[----:B0-----:R-:W-:-:S02]  /*4480*/  SHF.L.U32 R36, R35, 0x5, RZ ;  /* 0x0000000523247819 */ /* 0x001fc400000006ff */
[----:B------:R-:W-:Y:S01]  /*4490*/  UIMAD UR18, UR43, UR17, UR9 ;  /* 0x000000112b1272a4 */ /* 0x000fe2000f8e0209 */
[----:B------:R-:W0:Y:S01]  /*44a0*/  LDCU.64 UR26, c[0x0][0x3a8] ;  /* 0x00007500ff1a77ac */ /* 0x000e220008000a00 */
[----:B------:R-:W-:Y:S01]  /*44b0*/  LOP3.LUT R36, R36, R35, RZ, 0xfc, !PT ;  /* 0x0000002324247212 */ /* 0x000fe200078efcff */
[----:B------:R-:W3:Y:S03]  /*44c0*/  LDCU.64 UR28, c[0x0][0x440] ;  /* 0x00008800ff1c77ac */ /* 0x000ee60008000a00 */
[----:B------:R-:W-:Y:S01]  /*44d0*/  LOP3.LUT R52, R36, 0x7c1f, RZ, 0xc0, !PT ;  /* 0x00007c1f24347812 */ /* 0x000fe200078ec0ff */
[----:B------:R-:W4:Y:S03]  /*44e0*/  LDCU.64 UR30, c[0x0][0x3b8] ;  /* 0x00007700ff1e77ac */ /* 0x000f260008000a00 */
[----:B------:R-:W-:Y:S01]  /*44f0*/  ISETP.GE.AND P1, PT, R52, UR24, PT ;  /* 0x0000001834007c0c */ /* 0x000fe2000bf26270 */
[----:B------:R-:W-:Y:S01]  /*4500*/  FMUL.FTZ R52, R41, R6 ;  /* 0x0000000629347220 */ /* 0x000fe20000410000 */
[----:B------:R-:W0:Y:S01]  /*4510*/  LDCU.64 UR32, c[0x0][0x3c0] ;  /* 0x00007800ff2077ac */ /* 0x000e220008000a00 */
[----:B------:R-:W0:Y:S01]  /*4520*/  LDCU.64 UR34, c[0x0][0x448] ;  /* 0x00008900ff2277ac */ /* 0x000e220008000a00 */
[----:B------:R-:W0:Y:S01]  /*4530*/  LDCU.64 UR36, c[0x0][0x480] ;  /* 0x00009000ff2477ac */ /* 0x000e220008000a00 */
[----:B------:R-:W0:Y:S01]  /*4540*/  LDCU.64 UR38, c[0x0][0x3e0] ;  /* 0x00007c00ff2677ac */ /* 0x000e220008000a00 */
[----:B-12---:R-:W-:-:S07]  /*4550*/  UMOV UR7, URZ ;  /* 0x000000ff00077c82 */ /* 0x006fce0008000000 */
.L_x_120:
[----:B------:R-:W-:Y:S01]  /*4560*/  UMOV UR16, UR8 ;  /* 0x0000000800107c82 */ /* 0x000fe20008000000 */
[----:B------:R-:W-:Y:S02]  /*4570*/  UMOV UR17, UR18 ;  /* 0x0000001200117c82 */ /* 0x000fe40008000000 */
[----:B0-----:R-:W-:-:S04]  /*4580*/  UIMAD.WIDE.U32 UR16, UR7, UR26, UR16 ;  /* 0x0000001a071072a5 */ /* 0x001fc8000f8e0010 */
[----:B------:R-:W-:Y:S02]  /*4590*/  UIMAD UR17, UR7, UR27, UR17 ;  /* 0x0000001b071172a4 */ /* 0x000fe4000f8e0211 */
[----:B---3--:R-:W-:-:S04]  /*45a0*/  ULEA UR21, UP0, UR16, UR28, 0x3 ;  /* 0x0000001c10157291 */ /* 0x008fc8000f8018ff */
[----:B------:R-:W-:Y:S02]  /*45b0*/  ULEA.HI.X UR16, UR16, UR29, UR17, 0x3, UP0 ;  /* 0x0000001d10107291 */ /* 0x000fe400080f1c11 */
[----:B------:R-:W-:-:S04]  /*45c0*/  MOV R40, UR21 ;  /* 0x0000001500287c02 */ /* 0x000fc80008000f00 */
[----:B------:R-:W-:-:S06]  /*45d0*/  MOV R41, UR16 ;  /* 0x0000001000297c02 */ /* 0x000fcc0008000f00 */
[----:B------:R-:W2:Y:S01]  /*45e0*/  LDG.E.64 R40, desc[UR22][R40.64] ;  /* 0x0000001628287981 */ /* 0x000ea2000c1e1b00 */
[----:B------:R-:W-:Y:S01]  /*45f0*/  HFMA2 R45, -RZ, RZ, 0, 0 ;  /* 0x00000000ff2d7431 */ /* 0x000fe200000001ff */
[----:B------:R-:W-:Y:S02]  /*4600*/  LOP3.LUT R44, R36, 0x7c1f, RZ, 0xc0, !PT ;  /* 0x00007c1f242c7812 */ /* 0x000fe400078ec0ff */
[----:B------:R-:W-:Y:S02]  /*4610*/  MOV R47, UR38 ;  /* 0x00000026002f7c02 */ /* 0x000fe40008000f00 */
[----:B------:R-:W-:Y:S02]  /*4620*/  MOV R43, UR39 ;  /* 0x00000027002b7c02 */ /* 0x000fe40008000f00 */
[----:B------:R-:W-:Y:S01]  /*4630*/  PRMT R110, RZ, 0x7610, R110 ;  /* 0x00007610ff6e7816 */ /* 0x000fe2000000006e */
[----:B------:R-:W-:-:S04]  /*4640*/  IMAD.WIDE.U32 R46, R47, UR7, R44 ;  /* 0x000000072f2e7c25 */ /* 0x000fc8000f8e002c */
[----:B------:R-:W-:Y:S01]  /*4650*/  IMAD R43, R43, UR7, R47 ;  /* 0x000000072b2b7c24 */ /* 0x000fe2000f8e022f */
[----:B------:R-:W-:-:S04]  /*4660*/  LOP3.LUT R45, R44, 0x60, RZ, 0xfc, !PT ;  /* 0x000000602c2d7812 */ /* 0x000fc800078efcff */
[----:B------:R-:W-:Y:S02]  /*4670*/  ISETP.GE.AND P4, PT, R45, UR24, PT ;  /* 0x000000182d007c0c */ /* 0x000fe4000bf86270 */
[----:B------:R-:W-:Y:S02]  /*4680*/  PRMT R100, RZ, 0x7610, R100 ;  /* 0x00007610ff647816 */ /* 0x000fe40000000064 */
[----:B------:R-:W-:Y:S02]  /*4690*/  PRMT R101, RZ, 0x7610, R101 ;  /* 0x00007610ff657816 */ /* 0x000fe40000000065 */
[----:B------:R-:W-:Y:S02]  /*46a0*/  PRMT R97, RZ, 0x7610, R97 ;  /* 0x00007610ff617816 */ /* 0x000fe40000000061 */
[----:B------:R-:W-:Y:S02]  /*46b0*/  PRMT R98, RZ, 0x7610, R98 ;  /* 0x00007610ff627816 */ /* 0x000fe40000000062 */
[----:B------:R-:W-:-:S02]  /*46c0*/  PRMT R99, RZ, 0x7610, R99 ;  /* 0x00007610ff637816 */ /* 0x000fc40000000063 */
[----:B------:R-:W-:Y:S02]  /*46d0*/  LOP3.LUT R45, R44, 0x100, RZ, 0xfc, !PT ;  /* 0x000001002c2d7812 */ /* 0x000fe400078efcff */
[----:B------:R-:W-:Y:S02]  /*46e0*/  PRMT R134, RZ, 0x7610, R134 ;  /* 0x00007610ff867816 */ /* 0x000fe40000000086 */
[----:B------:R-:W-:Y:S02]  /*46f0*/  PRMT R51, RZ, 0x7610, R51 ;  /* 0x00007610ff337816 */ /* 0x000fe40000000033 */
[----:B------:R-:W-:Y:S02]  /*4700*/  PRMT R118, RZ, 0x7610, R118 ;  /* 0x00007610ff767816 */ /* 0x000fe40000000076 */
[----:B------:R-:W-:Y:S02]  /*4710*/  PRMT R127, RZ, 0x7610, R127 ;  /* 0x00007610ff7f7816 */ /* 0x000fe4000000007f */
[----:B------:R-:W-:-:S02]  /*4720*/  PRMT R128, RZ, 0x7610, R128 ;  /* 0x00007610ff807816 */ /* 0x000fc40000000080 */
[----:B------:R-:W-:Y:S02]  /*4730*/  PRMT R125, RZ, 0x7610, R125 ;  /* 0x00007610ff7d7816 */ /* 0x000fe4000000007d */
[----:B------:R-:W-:Y:S02]  /*4740*/  PRMT R126, RZ, 0x7610, R126 ;  /* 0x00007610ff7e7816 */ /* 0x000fe4000000007e */
[----:B------:R-:W-:Y:S02]  /*4750*/  PRMT R129, RZ, 0x7610, R129 ;  /* 0x00007610ff817816 */ /* 0x000fe40000000081 */
[----:B------:R-:W-:Y:S02]  /*4760*/  PRMT R122, RZ, 0x7610, R122 ;  /* 0x00007610ff7a7816 */ /* 0x000fe4000000007a */
[----:B------:R-:W-:Y:S02]  /*4770*/  PRMT R120, RZ, 0x7610, R120 ;  /* 0x00007610ff787816 */ /* 0x000fe40000000078 */
[----:B------:R-:W-:-:S02]  /*4780*/  PRMT R123, RZ, 0x7610, R123 ;  /* 0x00007610ff7b7816 */ /* 0x000fc4000000007b */
[----:B------:R-:W-:Y:S01]  /*4790*/  PRMT R124, RZ, 0x7610, R124 ;  /* 0x00007610ff7c7816 */ /* 0x000fe2000000007c */
[C---:B--2---:R-:W-:Y:S01]  /*47a0*/  FMUL.FTZ R42, R41.reuse, R3 ;  /* 0x00000003292a7220 */ /* 0x044fe20000410000 */
[----:B------:R-:W-:Y:S01]  /*47b0*/  FMUL.FTZ R96, R40, 1.4426950216293334961 ;  /* 0x3fb8aa3b28607820 */ /* 0x000fe20000410000 */
[C---:B------:R-:W-:Y:S02]  /*47c0*/  FMUL.FTZ R40, R41.reuse, R4 ;  /* 0x0000000429287220 */ /* 0x040fe40000410000 */
[----:B------:R-:W-:Y:S01]  /*47d0*/  FMUL.RZ R48, R42, 0.15915493667125701904 ;  /* 0x3e22f9832a307820 */ /* 0x000fe2000040c000 */
[----:B------:R-:W-:Y:S01]  /*47e0*/  LEA R42, P2, R46, UR15, 0x1 ;  /* 0x0000000f2e2a7c11 */ /* 0x000fe2000f8408ff */
[----:B------:R-:W-:Y:S01]  /*47f0*/  FMUL.RZ R49, R40, 0.15915493667125701904 ;  /* 0x3e22f98328317820 */ /* 0x000fe2000040c000 */
[----:B------:R-:W-:Y:S01]  /*4800*/  LOP3.LUT R40, R44, 0x20, RZ, 0xfc, !PT ;  /* 0x000000202c287812 */ /* 0x000fe200078efcff */
[----:B------:R-:W-:Y:S01]  /*4810*/  MUFU.SIN R66, R48 ;  /* 0x0000003000427308 */ /* 0x000fe20000000400 */
[----:B------:R-:W-:Y:S01]  /*4820*/  LEA.HI.X R43, R46, UR20, R43, 0x1, P2 ;  /* 0x000000142e2b7c11 */ /* 0x000fe200090f0c2b */
[C---:B------:R-:W-:Y:S01]  /*4830*/  FMUL.FTZ R47, R41.reuse, R5 ;  /* 0x00000005292f7220 */ /* 0x040fe20000410000 */
[----:B------:R-:W-:Y:S01]  /*4840*/  ISETP.GE.AND P2, PT, R40, UR24, PT ;  /* 0x0000001828007c0c */ /* 0x000fe2000bf46270 */
[----:B------:R-:W-:Y:S01]  /*4850*/  FMUL.FTZ R50, R41, R9 ;  /* 0x0000000929327220 */ /* 0x000fe20000410000 */
[C---:B------:R-:W-:Y:S01]  /*4860*/  LOP3.LUT R40, R44.reuse, 0x40, RZ, 0xfc, !PT ;  /* 0x000000402c287812 */ /* 0x040fe200078efcff */
[----:B------:R-:W2:Y:S01]  /*4870*/  @!P1 LDG.E.U16 R110, desc[UR22][R42.64] ;  /* 0x000000162a6e9981 */ /* 0x000ea2000c1e1500 */
[----:B------:R-:W-:Y:S01]  /*4880*/  LOP3.LUT R46, R44, 0x80, RZ, 0xfc, !PT ;  /* 0x000000802c2e7812 */ /* 0x000fe200078efcff */
[----:B------:R0:W-:Y:S01]  /*4890*/  MUFU.COS R68, R48 ;  /* 0x0000003000447308 */ /* 0x0001e20000000000 */
[----:B------:R-:W-:Y:S01]  /*48a0*/  ISETP.GE.AND P3, PT, R40, UR24, PT ;  /* 0x0000001828007c0c */ /* 0x000fe2000bf66270 */
[----:B------:R-:W3:Y:S01]  /*48b0*/  @!P4 LDG.E.U16 R97, desc[UR22][R42.64+0xc0] ;  /* 0x0000c0162a61c981 */ /* 0x000ee2000c1e1500 */
[----:B------:R-:W-:-:S02]  /*48c0*/  ISETP.GE.AND P5, PT, R46, UR24, PT ;  /* 0x000000182e007c0c */ /* 0x000fc4000bfa6270 */
[----:B------:R-:W-:Y:S02]  /*48d0*/  PRMT R121, RZ, 0x7610, R121 ;  /* 0x00007610ff797816 */ /* 0x000fe40000000079 */
[----:B------:R-:W-:Y:S01]  /*48e0*/  PRMT R119, RZ, 0x7610, R119 ;  /* 0x00007610ff777816 */ /* 0x000fe20000000077 */
[----:B------:R-:W5:Y:S01]  /*48f0*/  @!P2 LDG.E.U16 R100, desc[UR22][R42.64+0x40] ;  /* 0x000040162a64a981 */ /* 0x000f62000c1e1500 */
[----:B------:R-:W-:Y:S01]  /*4900*/  MUFU.SIN R69, R49 ;  /* 0x0000003100457308 */ /* 0x000fe20000000400 */
[C---:B------:R-:W-:Y:S01]  /*4910*/  FMUL.FTZ R71, R96.reuse, R4 ;  /* 0x0000000460477220 */ /* 0x040fe20000410000 */
[C---:B------:R-:W-:Y:S01]  /*4920*/  FMUL.FTZ R72, R96.reuse, R5 ;  /* 0x0000000560487220 */ /* 0x040fe20000410000 */
[----:B------:R-:W-:Y:S02]  /*4930*/  FMUL.FTZ R67, R96, R3 ;  /* 0x0000000360437220 */ /* 0x000fe40000410000 */
[----:B------:R-:W4:Y:S03]  /*4940*/  @!P3 LDG.E.U16 R101, desc[UR22][R42.64+0x80] ;  /* 0x000080162a65b981 */ /* 0x000f26000c1e1500 */
[----:B------:R-:W-:Y:S01]  /*4950*/  MUFU.COS R70, R49 ;  /* 0x0000003100467308 */ /* 0x000fe20000000000 */
[----:B------:R-:W3:Y:S01]  /*4960*/  @!P5 LDG.E.U16 R98, desc[UR22][R42.64+0x100] ;  /* 0x000100162a62d981 */ /* 0x000ee2000c1e1500 */
[----:B------:R-:W-:-:S04]  /*4970*/  FMUL.FTZ R40, R41, R6 ;  /* 0x0000000629287220 */ /* 0x000fc80000410000 */
[----:B0-----:R-:W-:Y:S01]  /*4980*/  FMUL.RZ R48, R40, 0.15915493667125701904 ;  /* 0x3e22f98328307820 */ /* 0x001fe2000040c000 */
[----:B------:R-:W-:Y:S01]  /*4990*/  LOP3.LUT R40, R44, 0xa0, RZ, 0xfc, !PT ;  /* 0x000000a02c287812 */ /* 0x000fe200078efcff */
[----:B------:R-:W-:Y:S01]  /*49a0*/  FMUL.RZ R47, R47, 0.15915493667125701904 ;  /* 0x3e22f9832f2f7820 */ /* 0x000fe2000040c000 */
[----:B------:R-:W-:Y:S02]  /*49b0*/  ISETP.GE.AND P4, PT, R45, UR24, PT ;  /* 0x000000182d007c0c */ /* 0x000fe4000bf86270 */
[----:B------:R-:W-:Y:S01]  /*49c0*/  LOP3.LUT R46, R36, 0x3e0, RZ, 0xfc, !PT ;  /* 0x000003e0242e7812 */ /* 0x000fe200078efcff */
[----:B------:R-:W-:Y:S01]  /*49d0*/  FMUL.RZ R74, R50, 0.15915493667125701904 ;  /* 0x3e22f983324a7820 */ /* 0x000fe2000040c000 */
[----:B------:R-:W-:Y:S01]  /*49e0*/  ISETP.GE.AND P2, PT, R40, UR24, PT ;  /* 0x0000001828007c0c */ /* 0x000fe2000bf46270 */
[----:B------:R-:W-:Y:S01]  /*49f0*/  MUFU.SIN R75, R48 ;  /* 0x00000030004b7308 */ /* 0x000fe20000000400 */
[----:B------:R-:W-:-:S07]  /*4a00*/  LOP3.LUT R45, R44, 0x140, RZ, 0xfc, !PT ;  /* 0x000001402c2d7812 */ /* 0x000fce00078efcff */
[----:B------:R0:W-:Y:S01]  /*4a10*/  MUFU.COS R76, R48 ;  /* 0x00000030004c7308 */ /* 0x0001e20000000000 */
[----:B------:R-:W3:Y:S04]  /*4a20*/  @!P4 LDG.E.U16 R51, desc[UR22][R42.64+0x200] ;  /* 0x000200162a33c981 */ /* 0x000ee8000c1e1500 */
[----:B------:R-:W3:Y:S01]  /*4a30*/  @!P2 LDG.E.U16 R99, desc[UR22][R42.64+0x140] ;  /* 0x000140162a63a981 */ /* 0x000ee2000c1e1500 */
[----:B------:R-:W-:Y:S02]  /*4a40*/  LOP3.LUT R40, R44, 0xc0, RZ, 0xfc, !PT ;  /* 0x000000c02c287812 */ /* 0x000fe400078efcff */
[----:B------:R-:W1:Y:S02]  /*4a50*/  MUFU.EX2 R71, R71 ;  /* 0x0000004700477308 */ /* 0x000e640000000800 */
[----:B------:R-:W-:-:S02]  /*4a60*/  ISETP.GE.AND P6, PT, R40, UR24, PT ;  /* 0x0000001828007c0c */ /* 0x000fc4000bfc6270 */
[----:B------:R-:W-:-:S04]  /*4a70*/  LOP3.LUT R40, R44, 0xe0, RZ, 0xfc, !PT ;  /* 0x000000e02c287812 */ /* 0x000fc800078efcff */
[----:B------:R-:W-:Y:S01]  /*4a80*/  ISETP.GE.AND P3, PT, R40, UR24, PT ;  /* 0x0000001828007c0c */ /* 0x000fe2000bf66270 */
[----:B------:R-:W-:Y:S01]  /*4a90*/  MUFU.EX2 R72, R72 ;  /* 0x0000004800487308 */ /* 0x000fe20000000800 */
[----:B------:R-:W-:Y:S02]  /*4aa0*/  LOP3.LUT R40, R44, 0x120, RZ, 0xfc, !PT ;  /* 0x000001202c287812 */ /* 0x000fe400078efcff */
[----:B0-----:R-:W-:Y:S02]  /*4ab0*/  PRMT R48, RZ, 0x7610, R48 ;  /* 0x00007610ff307816 */ /* 0x001fe40000000030 */
[----:B------:R-:W-:Y:S01]  /*4ac0*/  ISETP.GE.AND P5, PT, R40, UR24, PT ;  /* 0x0000001828007c0c */ /* 0x000fe2000bfa6270 */
[----:B------:R-:W3:Y:S01]  /*4ad0*/  @!P6 LDG.E.U16 R134, desc[UR22][R42.64+0x180] ;  /* 0x000180162a86e981 */ /* 0x000ee2000c1e1500 */
[----:B------:R-:W-:Y:S01]  /*4ae0*/  LOP3.LUT R40, R44, 0x160, RZ, 0xfc, !PT ;  /* 0x000001602c287812 */ /* 0x000fe200078efcff */
[----:B------:R-:W-:Y:S01]  /*4af0*/  MUFU.SIN R73, R47 ;  /* 0x0000002f00497308 */ /* 0x000fe20000000400 */
[----:B------:R-:W-:-:S03]  /*4b00*/  ISETP.GE.AND P6, PT, R45, UR24, PT ;  /* 0x000000182d007c0c */ /* 0x000fc6000bfc6270 */
[----:B------:R-:W3:Y:S04]  /*4b10*/  @!P3 LDG.E.U16 R48, desc[UR22][R42.64+0x1c0] ;  /* 0x0001c0162a30b981 */ /* 0x000ee8000c1e1500 */
[----:B------:R0:W1:Y:S01]  /*4b20*/  MUFU.COS R103, R47 ;  /* 0x0000002f00677308 */ /* 0x0000620000000000 */
[----:B------:R-:W-:Y:S02]  /*4b30*/  ISETP.GE.AND P3, PT, R40, UR24, PT ;  /* 0x0000001828007c0c */ /* 0x000fe4000bf66270 */
[----:B------:R-:W-:Y:S02]  /*4b40*/  PRMT R45, RZ, 0x7610, R45 ;  /* 0x00007610ff2d7816 */ /* 0x000fe4000000002d */
[----:B------:R-:W-:-:S03]  /*4b50*/  LOP3.LUT R40, R44, 0x180, RZ, 0xfc, !PT ;  /* 0x000001802c287812 */ /* 0x000fc600078efcff */
[----:B------:R-:W1:Y:S01]  /*4b60*/  MUFU.EX2 R67, R67 ;  /* 0x0000004300437308 */ /* 0x000e620000000800 */
[----:B0-----:R-:W-:Y:S01]  /*4b70*/  FMUL.FTZ R47, R41, R7 ;  /* 0x00000007292f7220 */ /* 0x001fe20000410000 */
[----:B------:R-:W-:Y:S01]  /*4b80*/  ISETP.GE.AND P2, PT, R46, UR24, PT ;  /* 0x000000182e007c0c */ /* 0x000fe2000bf46270 */
[----:B------:R-:W3:Y:S02]  /*4b90*/  @!P5 LDG.E.U16 R45, desc[UR22][R42.64+0x240] ;  /* 0x000240162a2dd981 */ /* 0x000ee4000c1e1500 */
[----:B------:R-:W-:Y:S01]  /*4ba0*/  FMUL.RZ R49, R47, 0.15915493667125701904 ;  /* 0x3e22f9832f317820 */ /* 0x000fe2000040c000 */
[----:B------:R-:W-:Y:S01]  /*4bb0*/  FMUL.FTZ R47, R41, R8 ;  /* 0x00000008292f7220 */ /* 0x000fe20000410000 */
[----:B------:R-:W-:Y:S02]  /*4bc0*/  LOP3.LUT R46, R44, 0x1a0, RZ, 0xfc, !PT ;  /* 0x000001a02c2e7812 */ /* 0x000fe400078efcff */
[----:B------:R-:W-:Y:S01]  /*4bd0*/  ISETP.GE.AND P4, PT, R40, UR24, PT ;  /* 0x0000001828007c0c */ /* 0x000fe2000bf86270 */
[----:B------:R-:W-:Y:S01]  /*4be0*/  FMUL.RZ R65, R47, 0.15915493667125701904 ;  /* 0x3e22f9832f417820 */ /* 0x000fe2000040c000 */
[----:B------:R-:W-:-:S02]  /*4bf0*/  PRMT R47, RZ, 0x7610, R47 ;  /* 0x00007610ff2f7816 */ /* 0x000fc4000000002f */
[----:B------:R-:W-:Y:S02]  /*4c00*/  ISETP.GE.AND P5, PT, R46, UR24, PT ;  /* 0x000000182e007c0c */ /* 0x000fe4000bfa6270 */
[----:B------:R-:W-:Y:S01]  /*4c10*/  PRMT R46, RZ, 0x7610, R46 ;  /* 0x00007610ff2e7816 */ /* 0x000fe2000000002e */
[----:B------:R-:W-:Y:S01]  /*4c20*/  MUFU.SIN R78, R49 ;  /* 0x00000031004e7308 */ /* 0x000fe20000000400 */
[----:B------:R-:W-:Y:S01]  /*4c30*/  LOP3.LUT R40, R44, 0x1c0, RZ, 0xfc, !PT ;  /* 0x000001c02c287812 */ /* 0x000fe200078efcff */
[----:B------:R-:W3:Y:S03]  /*4c40*/  @!P6 LDG.E.U16 R47, desc[UR22][R42.64+0x280] ;  /* 0x000280162a2fe981 */ /* 0x000ee6000c1e1500 */
[----:B------:R-:W-:Y:S01]  /*4c50*/  ISETP.GE.AND P6, PT, R40, UR24, PT ;  /* 0x0000001828007c0c */ /* 0x000fe2000bfc6270 */
[----:B------:R-:W3:Y:S02]  /*4c60*/  @!P3 LDG.E.U16 R46, desc[UR22][R42.64+0x2c0] ;  /* 0x0002c0162a2eb981 */ /* 0x000ee4000c1e1500 */
[----:B------:R0:W-:Y:S01]  /*4c70*/  MUFU.COS R79, R49 ;  /* 0x00000031004f7308 */ /* 0x0001e20000000000 */
[C---:B------:R-:W-:Y:S01]  /*4c80*/  LOP3.LUT R40, R44.reuse, 0x200, RZ, 0xfc, !PT ;  /* 0x000002002c287812 */ /* 0x040fe200078efcff */
[----:B------:R-:W3:Y:S01]  /*4c90*/  @!P4 LDG.E.U16 R118, desc[UR22][R42.64+0x300] ;  /* 0x000300162a76c981 */ /* 0x000ee2000c1e1500 */
[----:B0-----:R-:W-:-:S07]  /*4ca0*/  LOP3.LUT R49, R44, 0x1e0, RZ, 0xfc, !PT ;  /* 0x000001e02c317812 */ /* 0x001fce00078efcff */
[----:B------:R-:W3:Y:S01]  /*4cb0*/  @!P6 LDG.E.U16 R127, desc[UR22][R42.64+0x380] ;  /* 0x000380162a7fe981 */ /* 0x000ee2000c1e1500 */
[----:B------:R-:W-:Y:S02]  /*4cc0*/  ISETP.GE.AND P3, PT, R49, UR24, PT ;  /* 0x0000001831007c0c */ /* 0x000fe4000bf66270 */
[----:B------:R-:W-:Y:S02]  /*4cd0*/  PRMT R49, RZ, 0x7610, R49 ;  /* 0x00007610ff317816 */ /* 0x000fe40000000031 */
[----:B------:R-:W-:Y:S02]  /*4ce0*/  ISETP.GE.AND P4, PT, R40, UR24, PT ;  /* 0x0000001828007c0c */ /* 0x000fe4000bf86270 */
[----:B------:R-:W-:Y:S02]  /*4cf0*/  LOP3.LUT R40, R44, 0x220, RZ, 0xfc, !PT ;  /* 0x000002202c287812 */ /* 0x000fe400078efcff */
[----:B------:R-:W3:Y:S02]  /*4d00*/  @!P5 LDG.E.U16 R49, desc[UR22][R42.64+0x340] ;  /* 0x000340162a31d981 */ /* 0x000ee4000c1e1500 */
[----:B------:R-:W-:-:S02]  /*4d10*/  ISETP.GE.AND P5, PT, R40, UR24, PT ;  /* 0x0000001828007c0c */ /* 0x000fc4000bfa6270 */
[C---:B------:R-:W-:Y:S01]  /*4d20*/  LOP3.LUT R40, R44.reuse, 0x240, RZ, 0xfc, !PT ;  /* 0x000002402c287812 */ /* 0x040fe200078efcff */
[----:B------:R-:W3:Y:S01]  /*4d30*/  @!P3 LDG.E.U16 R128, desc[UR22][R42.64+0x3c0] ;  /* 0x0003c0162a80b981 */ /* 0x000ee2000c1e1500 */
[----:B------:R-:W-:Y:S02]  /*4d40*/  LOP3.LUT R50, R44, 0x260, RZ, 0xfc, !PT ;  /* 0x000002602c327812 */ /* 0x000fe400078efcff */
[----:B------:R-:W-:Y:S01]  /*4d50*/  ISETP.GE.AND P6, PT, R40, UR24, PT ;  /* 0x0000001828007c0c */ /* 0x000fe2000bfc6270 */
[----:B------:R-:W3:Y:S01]  /*4d60*/  @!P4 LDG.E.U16 R125, desc[UR22][R42.64+0x400] ;  /* 0x000400162a7dc981 */ /* 0x000ee2000c1e1500 */
[----:B------:R-:W-:Y:S02]  /*4d70*/  LOP3.LUT R40, R44, 0x280, RZ, 0xfc, !PT ;  /* 0x000002802c287812 */ /* 0x000fe400078efcff */
[----:B------:R-:W-:Y:S02]  /*4d80*/  ISETP.GE.AND P3, PT, R50, UR24, PT ;  /* 0x0000001832007c0c */ /* 0x000fe4000bf66270 */
[----:B------:R-:W-:Y:S01]  /*4d90*/  ISETP.GE.AND P4, PT, R40, UR24, PT ;  /* 0x0000001828007c0c */ /* 0x000fe2000bf86270 */
[----:B------:R-:W3:Y:S01]  /*4da0*/  @!P5 LDG.E.U16 R126, desc[UR22][R42.64+0x440] ;  /* 0x000440162a7ed981 */ /* 0x000ee2000c1e1500 */
[----:B------:R-:W-:-:S02]  /*4db0*/  LOP3.LUT R40, R44, 0x2a0, RZ, 0xfc, !PT ;  /* 0x000002a02c287812 */ /* 0x000fc400078efcff */
[----:B------:R-:W-:Y:S02]  /*4dc0*/  LOP3.LUT R50, R44, 0x2c0, RZ, 0xfc, !PT ;  /* 0x000002c02c327812 */ /* 0x000fe400078efcff */
[----:B------:R-:W-:Y:S01]  /*4dd0*/  ISETP.GE.AND P5, PT, R40, UR24, PT ;  /* 0x0000001828007c0c */ /* 0x000fe2000bfa6270 */
[----:B------:R-:W3:Y:S01]  /*4de0*/  @!P6 LDG.E.U16 R129, desc[UR22][R42.64+0x480] ;  /* 0x000480162a81e981 */ /* 0x000ee2000c1e1500 */
[----:B------:R-:W-:Y:S02]  /*4df0*/  ISETP.GE.AND P6, PT, R50, UR24, PT ;  /* 0x0000001832007c0c */ /* 0x000fe4000bfc6270 */
[C---:B------:R-:W-:Y:S01]  /*4e00*/  LOP3.LUT R40, R44.reuse, 0x2e0, RZ, 0xfc, !PT ;  /* 0x000002e02c287812 */ /* 0x040fe200078efcff */
[----:B------:R-:W3:Y:S01]  /*4e10*/  @!P3 LDG.E.U16 R122, desc[UR22][R42.64+0x4c0] ;  /* 0x0004c0162a7ab981 */ /* 0x000ee2000c1e1500 */
[----:B------:R-:W-:Y:S02]  /*4e20*/  LOP3.LUT R50, R44, 0x300, RZ, 0xfc, !PT ;  /* 0x000003002c327812 */ /* 0x000fe400078efcff */
[----:B------:R-:W-:Y:S01]  /*4e30*/  ISETP.GE.AND P3, PT, R40, UR24, PT ;  /* 0x0000001828007c0c */ /* 0x000fe2000bf66270 */
[----:B------:R-:W3:Y:S01]  /*4e40*/  @!P4 LDG.E.U16 R120, desc[UR22][R42.64+0x500] ;  /* 0x000500162a78c981 */ /* 0x000ee2000c1e1500 */
[----:B------:R-:W-:-:S02]  /*4e50*/  LOP3.LUT R40, R44, 0x320, RZ, 0xfc, !PT ;  /* 0x000003202c287812 */ /* 0x000fc400078efcff */
[----:B------:R-:W-:Y:S01]  /*4e60*/  ISETP.GE.AND P4, PT, R50, UR24, PT ;  /* 0x0000001832007c0c */ /* 0x000fe2000bf86270 */
[----:B------:R-:W3:Y:S01]  /*4e70*/  @!P5 LDG.E.U16 R123, desc[UR22][R42.64+0x540] ;  /* 0x000540162a7bd981 */ /* 0x000ee2000c1e1500 */
[----:B------:R-:W-:Y:S01]  /*4e80*/  ISETP.GE.AND P5, PT, R40, UR24, PT ;  /* 0x0000001828007c0c */ /* 0x000fe2000bfa6270 */
[----:B------:R-:W-:Y:S01]  /*4e90*/  FMUL.FTZ R50, R41, R11 ;  /* 0x0000000b29327220 */ /* 0x000fe20000410000 */
[----:B------:R-:W-:Y:S01]  /*4ea0*/  LOP3.LUT R40, R44, 0x340, RZ, 0xfc, !PT ;  /* 0x000003402c287812 */ /* 0x000fe200078efcff */
[----:B------:R-:W-:Y:S01]  /*4eb0*/  MUFU.SIN R81, R65 ;  /* 0x0000004100517308 */ /* 0x000fe20000000400 */
[----:B------:R-:W3:Y:S02]  /*4ec0*/  @!P6 LDG.E.U16 R124, desc[UR22][R42.64+0x580] ;  /* 0x000580162a7ce981 */ /* 0x000ee4000c1e1500 */
[----:B------:R-:W-:-:S05]  /*4ed0*/  ISETP.GE.AND P6, PT, R40, UR24, PT ;  /* 0x0000001828007c0c */ /* 0x000fca000bfc6270 */
[----:B------:R0:W-:Y:S01]  /*4ee0*/  MUFU.COS R82, R65 ;  /* 0x0000004100527308 */ /* 0x0001e20000000000 */
[----:B------:R-:W-:Y:S01]  /*4ef0*/  LOP3.LUT R40, R44, 0x360, RZ, 0xfc, !PT ;  /* 0x000003602c287812 */ /* 0x000fe200078efcff */
[----:B------:R-:W3:Y:S04]  /*4f00*/  @!P4 LDG.E.U16 R121, desc[UR22][R42.64+0x600] ;  /* 0x000600162a79c981 */ /* 0x000ee8000c1e1500 */
[----:B------:R-:W3:Y:S02]  /*4f10*/  @!P3 LDG.E.U16 R119, desc[UR22][R42.64+0x5c0] ;  /* 0x0005c0162a77b981 */ /* 0x000ee4000c1e1500 */
[----:B------:R-:W-:Y:S01]  /*4f20*/  MUFU.SIN R84, R74 ;  /* 0x0000004a00547308 */ /* 0x000fe20000000400 */
[----:B0-----:R-:W-:-:S07]  /*4f30*/  FMUL.FTZ R65, R41, R10 ;  /* 0x0000000a29417220 */ /* 0x001fce0000410000 */
[----:B------:R0:W-:Y:S01]  /*4f40*/  MUFU.COS R85, R74 ;  /* 0x0000004a00557308 */ /* 0x0001e20000000000 */
[----:B------:R-:W-:Y:S01]  /*4f50*/  FMUL.RZ R65, R65, 0.15915493667125701904 ;  /* 0x3e22f98341417820 */ /* 0x000fe2000040c000 */
[----:B------:R-:W-:Y:S01]  /*4f60*/  ISETP.GE.AND P3, PT, R40, UR24, PT ;  /* 0x0000001828007c0c */ /* 0x000fe2000bf66270 */
[----:B0-----:R-:W-:Y:S01]  /*4f70*/  FMUL.RZ R74, R50, 0.15915493667125701904 ;  /* 0x3e22f983324a7820 */ /* 0x001fe2000040c000 */
[----:B------:R-:W-:-:S04]  /*4f80*/  LOP3.LUT R50, R44, 0x380, RZ, 0xfc, !PT ;  /* 0x000003802c327812 */ /* 0x000fc800078efcff */
[----:B------:R-:W-:Y:S01]  /*4f90*/  MUFU.SIN R87, R65 ;  /* 0x0000004100577308 */ /* 0x000fe20000000400 */
[----:B------:R-:W-:Y:S02]  /*4fa0*/  PRMT R40, RZ, 0x7610, R40 ;  /* 0x00007610ff287816 */ /* 0x000fe40000000028 */
[----:B------:R-:W-:Y:S02]  /*4fb0*/  ISETP.GE.AND P4, PT, R50, UR24, PT ;  /* 0x0000001832007c0c */ /* 0x000fe4000bf86270 */
[----:B------:R-:W-:Y:S02]  /*4fc0*/  PRMT R50, RZ, 0x7610, R50 ;  /* 0x00007610ff327816 */ /* 0x000fe40000000032 */
[----:B------:R-:W3:Y:S01]  /*4fd0*/  @!P5 LDG.E.U16 R40, desc[UR22][R42.64+0x640] ;  /* 0x000640162a28d981 */ /* 0x000ee2000c1e1500 */
[----:B------:R0:W-:Y:S03]  /*4fe0*/  MUFU.COS R88, R65 ;  /* 0x0000004100587308 */ /* 0x0001e60000000000 */
[----:B------:R-:W3:Y:S01]  /*4ff0*/  @!P6 LDG.E.U16 R50, desc[UR22][R42.64+0x680] ;  /* 0x000680162a32e981 */ /* 0x000ee2000c1e1500 */
[----:B0-----:R-:W-:-:S02]  /*5000*/  LOP3.LUT R65, R44, 0x3a0, RZ, 0xfc, !PT ;  /* 0x000003a02c417812 */ /* 0x001fc400078efcff */
[----:B------:R-:W-:Y:S02]  /*5010*/  LOP3.LUT R44, R44, 0x3c0, RZ, 0xfc, !PT ;  /* 0x000003c02c2c7812 */ /* 0x000fe400078efcff */
[----:B------:R-:W-:Y:S02]  /*5020*/  ISETP.GE.AND P5, PT, R65, UR24, PT ;  /* 0x0000001841007c0c */ /* 0x000fe4000bfa6270 */
[----:B------:R-:W-:Y:S01]  /*5030*/  ISETP.GE.AND P6, PT, R44, UR24, PT ;  /* 0x000000182c007c0c */ /* 0x000fe2000bfc6270 */
[----:B------:R-:W-:Y:S01]  /*5040*/  FMUL.FTZ R44, R41, R12 ;  /* 0x0000000c292c7220 */ /* 0x000fe20000410000 */
[----:B------:R-:W-:Y:S01]  /*5050*/  SHF.L.U32 R65, R35, 0x4, RZ ;  /* 0x0000000423417819 */ /* 0x000fe200000006ff */
[C---:B------:R-:W-:Y:S01]  /*5060*/  FMUL.FTZ R77, R96.reuse, R6 ;  /* 0x00000006604d7220 */ /* 0x040fe20000410000 */
[----:B------:R-:W-:Y:S01]  /*5070*/  PRMT R133, RZ, 0x7610, R133 ;  /* 0x00007610ff857816 */ /* 0x000fe20000000085 */
[C---:B------:R-:W-:Y:S01]  /*5080*/  FMUL.FTZ R83, R96.reuse, R8 ;  /* 0x0000000860537220 */ /* 0x040fe20000410000 */
[----:B------:R-:W-:Y:S01]  /*5090*/  PRMT R132, RZ, 0x7610, R132 ;  /* 0x00007610ff847816 */ /* 0x000fe20000000084 */
[----:B------:R-:W-:Y:S01]  /*50a0*/  UIMAD UR17, UR6, -0x800, UR19 ;  /* 0xfffff800061178a4 */ /* 0x000fe2000f8e0213 */
[C---:B------:R-:W-:Y:S01]  /*50b0*/  FMUL.FTZ R80, R96.reuse, R7 ;  /* 0x0000000760507220 */ /* 0x040fe20000410000 */
[----:B------:R-:W-:Y:S01]  /*50c0*/  FMUL.FTZ R86, R96, R9 ;  /* 0x0000000960567220 */ /* 0x000fe20000410000 */
[----:B------:R-:W-:Y:S01]  /*50d0*/  MUFU.SIN R91, R74 ;  /* 0x0000004a005b7308 */ /* 0x000fe20000000400 */
[----:B------:R-:W-:Y:S01]  /*50e0*/  FMUL.RZ R104, R44, 0.15915493667125701904 ;  /* 0x3e22f9832c687820 */ /* 0x000fe2000040c000 */
[----:B------:R-:W-:Y:S01]  /*50f0*/  IADD3 R44, PT, PT, R65, 0x1, RZ ;  /* 0x00000001412c7810 */ /* 0x000fe20007ffe0ff */
[----:B------:R-:W3:Y:S01]  /*5100*/  @!P3 LDG.E.U16 R133, desc[UR22][R42.64+0x6c0] ;  /* 0x0006c0162a85b981 */ /* 0x000ee2000c1e1500 */
[----:B------:R-:W-:-:S04]  /*5110*/  PRMT R131, RZ, 0x7610, R131 ;  /* 0x00007610ff837816 */ /* 0x000fc80000000083 */
[----:B------:R0:W-:Y:S01]  /*5120*/  MUFU.COS R90, R74 ;  /* 0x0000004a005a7308 */ /* 0x0001e20000000000 */
[----:B------:R-:W3:Y:S01]  /*5130*/  @!P4 LDG.E.U16 R132, desc[UR22][R42.64+0x700] ;  /* 0x000700162a84c981 */ /* 0x000ee2000c1e1500 */
[----:B------:R-:W-:Y:S02]  /*5140*/  ISETP.GE.U32.AND P3, PT, R44, UR17, PT ;  /* 0x000000112c007c0c */ /* 0x000fe4000bf66070 */
[----:B------:R-:W-:Y:S01]  /*5150*/  PRMT R130, RZ, 0x7610, R130 ;  /* 0x00007610ff827816 */ /* 0x000fe20000000082 */
[----:B------:R-:W3:Y:S01]  /*5160*/  @!P5 LDG.E.U16 R131, desc[UR22][R42.64+0x740] ;  /* 0x000740162a83d981 */ /* 0x000ee2000c1e1500 */
[----:B0-----:R-:W-:Y:S02]  /*5170*/  IADD3 R74, PT, PT, R65, 0x2, RZ ;  /* 0x00000002414a7810 */ /* 0x001fe40007ffe0ff */
[----:B------:R-:W0:Y:S01]  /*5180*/  MUFU.EX2 R77, R77 ;  /* 0x0000004d004d7308 */ /* 0x000e220000000800 */
[----:B------:R-:W-:Y:S01]  /*5190*/  PRMT R44, RZ, 0x7610, R44 ;  /* 0x00007610ff2c7816 */ /* 0x000fe2000000002c */
[C---:B-1----:R-:W-:Y:S01]  /*51a0*/  FMUL.FTZ R70, R71.reuse, R70 ;  /* 0x0000004647467220 */ /* 0x042fe20000410000 */
[----:B------:R-:W-:Y:S01]  /*51b0*/  ISETP.GE.U32.AND P4, PT, R74, UR17, PT ;  /* 0x000000114a007c0c */ /* 0x000fe2000bf86070 */
[----:B------:R-:W-:Y:S01]  /*51c0*/  FMUL.FTZ R69, R71, R69 ;  /* 0x0000004547457220 */ /* 0x000fe20000410000 */
[C---:B------:R-:W-:Y:S01]  /*51d0*/  IADD3 R74, PT, PT, R65.reuse, 0x3, RZ ;  /* 0x00000003414a7810 */ /* 0x040fe20007ffe0ff */
[----:B------:R-:W3:Y:S02]  /*51e0*/  @!P6 LDG.E.U16 R130, desc[UR22][R42.64+0x780] ;  /* 0x000780162a82e981 */ /* 0x000ee4000c1e1500 */
[----:B------:R-:W1:Y:S01]  /*51f0*/  MUFU.EX2 R83, R83 ;  /* 0x0000005300537308 */ /* 0x000e620000000800 */
[----:B------:R-:W-:Y:S01]  /*5200*/  ISETP.GE.U32.AND P5, PT, R74, UR17, PT ;  /* 0x000000114a007c0c */ /* 0x000fe2000bfa6070 */
[----:B------:R0:W3:Y:S01]  /*5210*/  @!P2 LDG.E.U16 R44, desc[UR22][R42.64+0x7c0] ;  /* 0x0007c0162a2ca981 */ /* 0x0000e2000c1e1500 */
[----:B------:R-:W-:-:S05]  /*5220*/  IADD3 R74, PT, PT, R65, 0x4, RZ ;  /* 0x00000004414a7810 */ /* 0x000fca0007ffe0ff */
[----:B------:R-:W1:Y:S01]  /*5230*/  MUFU.EX2 R80, R80 ;  /* 0x0000005000507308 */ /* 0x000e620000000800 */
[----:B------:R-:W-:-:S07]  /*5240*/  FMUL.FTZ R103, R72, R103 ;  /* 0x0000006748677220 */ /* 0x000fce0000410000 */
[----:B------:R-:W2:Y:S01]  /*5250*/  MUFU.EX2 R86, R86 ;  /* 0x0000005600567308 */ /* 0x000ea20000000800 */
[----:B------:R-:W-:Y:S01]  /*5260*/  FMUL.FTZ R68, R67, R68 ;  /* 0x0000004443447220 */ /* 0x000fe20000410000 */
[----:B------:R-:W-:Y:S01]  /*5270*/  FMUL.FTZ R72, R72, R73 ;  /* 0x0000004948487220 */ /* 0x000fe20000410000 */
[----:B0-----:R-:W-:Y:S01]  /*5280*/  IADD3 R42, PT, PT, R65, 0x6, RZ ;  /* 0x00000006412a7810 */ /* 0x001fe20007ffe0ff */
[----:B------:R-:W-:Y:S01]  /*5290*/  FMUL.FTZ R66, R67, R66 ;  /* 0x0000004243427220 */ /* 0x000fe20000410000 */
[----:B------:R-:W-:Y:S01]  /*52a0*/  ISETP.GE.U32.AND P2, PT, R65, UR17, PT ;  /* 0x0000001141007c0c */ /* 0x000fe2000bf46070 */
[C---:B------:R-:W-:Y:S01]  /*52b0*/  FMUL.FTZ R73, R41.reuse, R14 ;  /* 0x0000000e29497220 */ /* 0x040fe20000410000 */
[----:B------:R-:W-:Y:S01]  /*52c0*/  ISETP.GE.U32.AND P6, PT, R74, UR17, PT ;  /* 0x000000114a007c0c */ /* 0x000fe2000bfc6070 */
[----:B------:R-:W-:Y:S01]  /*52d0*/  FMUL.FTZ R102, R41, R13 ;  /* 0x0000000d29667220 */ /* 0x000fe20000410000 */
[----:B------:R-:W-:Y:S01]  /*52e0*/  IADD3 R74, PT, PT, R65, 0x5, RZ ;  /* 0x00000005414a7810 */ /* 0x000fe20007ffe0ff */
[----:B------:R-:W0:Y:S01]  /*52f0*/  S2UR UR16, SR_CgaCtaId ;  /* 0x00000000001079c3 */ /* 0x000e220000008800 */
[----:B------:R-:W-:-:S02]  /*5300*/  FSEL R69, R69, RZ, !P3 ;  /* 0x000000ff45457208 */ /* 0x000fc40005800000 */
[----:B------:R-:W-:Y:S02]  /*5310*/  FSEL R70, R70, 1, !P3 ;  /* 0x3f80000046467808 */ /* 0x000fe40005800000 */
[----:B------:R-:W-:Y:S02]  /*5320*/  FSEL R71, R38, RZ, !P3 ;  /* 0x000000ff26477208 */ /* 0x000fe40005800000 */
[----:B------:R-:W-:Y:S01]  /*5330*/  ISETP.GE.U32.AND P3, PT, R42, UR17, PT ;  /* 0x000000112a007c0c */ /* 0x000fe2000bf66070 */
[----:B------:R-:W-:Y:S01]  /*5340*/  FMUL.RZ R42, R73, 0.15915493667125701904 ;  /* 0x3e22f983492a7820 */ /* 0x000fe2000040c000 */
[----:B------:R-:W-:Y:S02]  /*5350*/  IADD3 R43, PT, PT, R65, 0x7, RZ ;  /* 0x00000007412b7810 */ /* 0x000fe40007ffe0ff */
[----:B------:R-:W-:Y:S01]  /*5360*/  FSEL R67, R68, 1, !P2 ;  /* 0x3f80000044437808 */ /* 0x000fe20005000000 */
[----:B------:R-:W-:Y:S01]  /*5370*/  FMUL.RZ R102, R102, 0.15915493667125701904 ;  /* 0x3e22f98366667820 */ /* 0x000fe2000040c000 */
[----:B------:R-:W-:-:S02]  /*5380*/  FSEL R66, R66, RZ, !P2 ;  /* 0x000000ff42427208 */ /* 0x000fc40005000000 */
[----:B------:R-:W-:Y:S02]  /*5390*/  FSEL R68, R37, RZ, !P2 ;  /* 0x000000ff25447208 */ /* 0x000fe40005000000 */
[----:B------:R-:W-:Y:S01]  /*53a0*/  FSEL R73, R103, 1, !P4 ;  /* 0x3f80000067497808 */ /* 0x000fe20006000000 */
[----:B------:R-:W-:Y:S01]  /*53b0*/  FMUL.FTZ R103, R41, R15 ;  /* 0x0000000f29677220 */ /* 0x000fe20000410000 */
[----:B------:R-:W-:Y:S01]  /*53c0*/  ISETP.GE.U32.AND P2, PT, R74, UR17, PT ;  /* 0x000000114a007c0c */ /* 0x000fe2000bf46070 */
[----:B------:R-:W-:Y:S01]  /*53d0*/  MUFU.SIN R95, R104 ;  /* 0x00000068005f7308 */ /* 0x000fe20000000400 */
[----:B------:R-:W-:Y:S01]  /*53e0*/  FSEL R72, R72, RZ, !P4 ;  /* 0x000000ff48487208 */ /* 0x000fe20006000000 */
[----:B------:R-:W-:Y:S01]  /*53f0*/  FMUL.FTZ R75, R77, R75 ;  /* 0x0000004b4d4b7220 */ /* 0x000fe20000410000 */
[----:B------:R-:W-:Y:S01]  /*5400*/  FSEL R74, R39, RZ, !P4 ;  /* 0x000000ff274a7208 */ /* 0x000fe20006000000 */
[----:B------:R-:W-:Y:S01]  /*5410*/  FMUL.FTZ R76, R77, R76 ;  /* 0x0000004c4d4c7220 */ /* 0x000fe20000410000 */
[----:B------:R-:W-:Y:S01]  /*5420*/  ISETP.GE.U32.AND P4, PT, R43, UR17, PT ;  /* 0x000000112b007c0c */ /* 0x000fe2000bf86070 */
[C---:B-1----:R-:W-:Y:S01]  /*5430*/  FMUL.FTZ R82, R83.reuse, R82 ;  /* 0x0000005253527220 */ /* 0x042fe20000410000 */
[----:B------:R-:W-:Y:S01]  /*5440*/  FMUL.FTZ R81, R83, R81 ;  /* 0x0000005153517220 */ /* 0x000fe20000410000 */
[----:B------:R-:W-:Y:S01]  /*5450*/  MUFU.COS R93, R104 ;  /* 0x00000068005d7308 */ /* 0x000fe20000000000 */
[----:B------:R-:W-:Y:S01]  /*5460*/  FMUL.FTZ R89, R96, R10 ;  /* 0x0000000a60597220 */ /* 0x000fe20000410000 */
[C---:B------:R-:W-:Y:S01]  /*5470*/  FMUL.FTZ R79, R80.reuse, R79 ;  /* 0x0000004f504f7220 */ /* 0x040fe20000410000 */
[----:B------:R-:W-:Y:S01]  /*5480*/  FMUL.FTZ R78, R80, R78 ;  /* 0x0000004e504e7220 */ /* 0x000fe20000410000 */
[C---:B--2---:R-:W-:Y:S01]  /*5490*/  FMUL.FTZ R85, R86.reuse, R85 ;  /* 0x0000005556557220 */ /* 0x044fe20000410000 */
[----:B------:R-:W-:Y:S01]  /*54a0*/  FMUL.FTZ R84, R86, R84 ;  /* 0x0000005456547220 */ /* 0x000fe20000410000 */
[----:B------:R-:W-:-:S02]  /*54b0*/  IADD3 R80, PT, PT, R65, 0x8, RZ ;  /* 0x0000000841507810 */ /* 0x000fc40007ffe0ff */
[----:B------:R-:W-:Y:S01]  /*54c0*/  MUFU.SIN R43, R42 ;  /* 0x0000002a002b7308 */ /* 0x000fe20000000400 */
[----:B------:R-:W-:Y:S01]  /*54d0*/  IADD3 R86, PT, PT, R65, 0xa, RZ ;  /* 0x0000000a41567810 */ /* 0x000fe20007ffe0ff */
[C---:B------:R-:W-:Y:S01]  /*54e0*/  FMUL.FTZ R92, R96.reuse, R11 ;  /* 0x0000000b605c7220 */ /* 0x040fe20000410000 */
[----:B------:R-:W-:Y:S01]  /*54f0*/  FMUL.FTZ R94, R96, R12 ;  /* 0x0000000c605e7220 */ /* 0x000fe20000410000 */
[----:B------:R-:W-:-:S04]  /*5500*/  FSEL R75, R75, RZ, !P5 ;  /* 0x000000ff4b4b7208 */ /* 0x000fc80006800000 */
[----:B------:R1:W-:Y:S01]  /*5510*/  MUFU.COS R104, R42 ;  /* 0x0000002a00687308 */ /* 0x0003e20000000000 */
[----:B------:R-:W-:Y:S02]  /*5520*/  FSEL R76, R76, 1, !P5 ;  /* 0x3f8000004c4c7808 */ /* 0x000fe40006800000 */
[----:B------:R-:W-:Y:S02]  /*5530*/  FSEL R77, R52, RZ, !P5 ;  /* 0x000000ff344d7208 */ /* 0x000fe40006800000 */
[----:B------:R-:W-:-:S03]  /*5540*/  FSEL R81, R81, RZ, !P2 ;  /* 0x000000ff51517208 */ /* 0x000fc60005000000 */
[----:B------:R-:W-:Y:S01]  /*5550*/  MUFU.SIN R112, R102 ;  /* 0x0000006600707308 */ /* 0x000fe20000000400 */
[----:B-1----:R-:W-:Y:S01]  /*5560*/  FMUL.RZ R42, R103, 0.15915493667125701904 ;  /* 0x3e22f983672a7820 */ /* 0x002fe2000040c000 */
[----:B------:R-:W-:Y:S02]  /*5570*/  IADD3 R103, PT, PT, R65, 0xb, RZ ;  /* 0x0000000b41677810 */ /* 0x000fe40007ffe0ff */
[----:B------:R-:W-:-:S04]  /*5580*/  FSEL R82, R82, 1, !P2 ;  /* 0x3f80000052527808 */ /* 0x000fc80005000000 */
[----:B------:R1:W-:Y:S01]  /*5590*/  MUFU.COS R135, R102 ;  /* 0x0000006600877308 */ /* 0x0003e20000000000 */
[----:B------:R-:W-:Y:S02]  /*55a0*/  FSEL R83, R54, RZ, !P2 ;  /* 0x000000ff36537208 */ /* 0x000fe40005000000 */
[----:B------:R-:W-:Y:S02]  /*55b0*/  ISETP.GE.U32.AND P5, PT, R80, UR17, PT ;  /* 0x0000001150007c0c */ /* 0x000fe4000bfa6070 */
[----:B------:R-:W-:Y:S02]  /*55c0*/  ISETP.GE.U32.AND P2, PT, R86, UR17, PT ;  /* 0x0000001156007c0c */ /* 0x000fe4000bf46070 */
[----:B-1----:R-:W-:Y:S01]  /*55d0*/  IADD3 R102, PT, PT, R65, 0x9, RZ ;  /* 0x0000000941667810 */ /* 0x002fe20007ffe0ff */
[----:B------:R-:W1:Y:S01]  /*55e0*/  MUFU.EX2 R89, R89 ;  /* 0x0000005900597308 */ /* 0x000e620000000800 */
[----:B------:R-:W-:Y:S02]  /*55f0*/  LOP3.LUT R35, R35, 0x3e0, RZ, 0xc0, !PT ;  /* 0x000003e023237812 */ /* 0x000fe400078ec0ff */
[----:B------:R-:W-:-:S02]  /*5600*/  FSEL R78, R78, RZ, !P6 ;  /* 0x000000ff4e4e7208 */ /* 0x000fc40007000000 */
[----:B------:R-:W-:Y:S02]  /*5610*/  FSEL R79, R79, 1, !P6 ;  /* 0x3f8000004f4f7808 */ /* 0x000fe40007000000 */
[----:B------:R-:W-:Y:S02]  /*5620*/  FSEL R80, R53, RZ, !P6 ;  /* 0x000000ff35507208 */ /* 0x000fe40007000000 */
[----:B------:R-:W-:Y:S02]  /*5630*/  FSEL R84, R84, RZ, !P3 ;  /* 0x000000ff54547208 */ /* 0x000fe40005800000 */
[----:B------:R-:W-:Y:S02]  /*5640*/  FSEL R85, R85, 1, !P3 ;  /* 0x3f80000055557808 */ /* 0x000fe40005800000 */
[----:B------:R-:W-:Y:S02]  /*5650*/  FSEL R86, R55, RZ, !P3 ;  /* 0x000000ff37567208 */ /* 0x000fe40005800000 */
[----:B------:R-:W-:-:S02]  /*5660*/  ISETP.GE.U32.AND P6, PT, R102, UR17, PT ;  /* 0x0000001166007c0c */ /* 0x000fc4000bfc6070 */
[----:B------:R-:W-:Y:S01]  /*5670*/  ISETP.GE.U32.AND P3, PT, R103, UR17, PT ;  /* 0x0000001167007c0c */ /* 0x000fe2000bf66070 */
[----:B------:R-:W-:Y:S01]  /*5680*/  MUFU.SIN R102, R42 ;  /* 0x0000002a00667308 */ /* 0x000fe20000000400 */
[----:B------:R-:W-:-:S07]  /*5690*/  UMOV UR21, 0x400 ;  /* 0x0000040000157882 */ /* 0x000fce0000000000 */
[----:B------:R2:W-:Y:S08]  /*56a0*/  MUFU.COS R103, R42 ;  /* 0x0000002a00677308 */ /* 0x0005f00000000000 */
[----:B------:R-:W5:Y:S01]  /*56b0*/  MUFU.EX2 R92, R92 ;  /* 0x0000005c005c7308 */ /* 0x000f620000000800 */
[----:B--2---:R-:W-:-:S07]  /*56c0*/  IADD3 R42, PT, PT, R35, R0, RZ ;  /* 0x00000000232a7210 */ /* 0x004fce0007ffe0ff */
[----:B------:R-:W2:Y:S01]  /*56d0*/  MUFU.EX2 R94, R94 ;  /* 0x0000005e005e7308 */ /* 0x000ea20000000800 */
[----:B------:R-:W-:Y:S01]  /*56e0*/  IMAD R35, R35, 0x1f, R42 ;  /* 0x0000001f23237824 */ /* 0x000fe200078e022a */
[----:B0-----:R-:W-:-:S04]  /*56f0*/  ULEA UR21, UR16, UR21, 0x18 ;  /* 0x0000001510157291 */ /* 0x001fc8000f8ec0ff */
[----:B------:R-:W-:Y:S01]  /*5700*/  LEA.HI.SX32 R136, R35, R35, 0x1b ;  /* 0x0000002323887211 */ /* 0x000fe200078fdaff */
[C---:B-1----:R-:W-:Y:S01]  /*5710*/  FMUL.FTZ R88, R89.reuse, R88 ;  /* 0x0000005859587220 */ /* 0x042fe20000410000 */
[----:B------:R-:W-:Y:S02]  /*5720*/  FMUL.FTZ R87, R89, R87 ;  /* 0x0000005759577220 */ /* 0x000fe40000410000 */
[----:B------:R-:W-:Y:S01]  /*5730*/  LEA R136, R136, UR21, 0x1 ;  /* 0x0000001588887c11 */ /* 0x000fe2000f8e08ff */
[C---:B-----5:R-:W-:Y:S01]  /*5740*/  FMUL.FTZ R91, R92.reuse, R91 ;  /* 0x0000005b5c5b7220 */ /* 0x060fe20000410000 */
[----:B------:R-:W-:Y:S01]  /*5750*/  IADD3 R106, PT, PT, R65, 0xc, RZ ;  /* 0x0000000c416a7810 */ /* 0x000fe20007ffe0ff */
[----:B------:R-:W-:Y:S01]  /*5760*/  FMUL.FTZ R92, R92, R90 ;  /* 0x0000005a5c5c7220 */ /* 0x000fe20000410000 */
[----:B------:R-:W-:Y:S01]  /*5770*/  FSEL R87, R87, RZ, !P4 ;  /* 0x000000ff57577208 */ /* 0x000fe20006000000 */
[----:B------:R0:W-:Y:S01]  /*5780*/  STS.U16 [R136], R110 ;  /* 0x0000006e88007388 */ /* 0x0001e20000000400 */
[----:B------:R-:W-:Y:S01]  /*5790*/  FSEL R88, R88, 1, !P4 ;  /* 0x3f80000058587808 */ /* 0x000fe20006000000 */
[----:B--2---:R-:W-:Y:S01]  /*57a0*/  FMUL.FTZ R95, R94, R95 ;  /* 0x0000005f5e5f7220 */ /* 0x004fe20000410000 */
[----:B------:R-:W-:Y:S01]  /*57b0*/  FSEL R89, R56, RZ, !P4 ;  /* 0x000000ff38597208 */ /* 0x000fe20006000000 */
[----:B------:R-:W-:Y:S01]  /*57c0*/  FMUL.FTZ R94, R94, R93 ;  /* 0x0000005d5e5e7220 */ /* 0x000fe20000410000 */
[----:B------:R-:W-:Y:S01]  /*57d0*/  ISETP.GE.U32.AND P4, PT, R106, UR17, PT ;  /* 0x000000116a007c0c */ /* 0x000fe2000bf86070 */
[----:B------:R-:W-:Y:S01]  /*57e0*/  FMUL.FTZ R113, R96, R13 ;  /* 0x0000000d60717220 */ /* 0x000fe20000410000 */
[----:B------:R-:W-:-:S02]  /*57f0*/  IADD3 R106, PT, PT, R65, 0xd, RZ ;  /* 0x0000000d416a7810 */ /* 0x000fc40007ffe0ff */
[----:B------:R-:W-:Y:S02]  /*5800*/  IADD3 R111, PT, PT, R65, 0xe, RZ ;  /* 0x0000000e416f7810 */ /* 0x000fe40007ffe0ff */
[C---:B0-----:R-:W-:Y:S02]  /*5810*/  IADD3 R136, PT, PT, R35.reuse, 0x20, RZ ;  /* 0x0000002023887810 */ /* 0x041fe40007ffe0ff */
[----:B------:R-:W-:Y:S02]  /*5820*/  IADD3 R137, PT, PT, R35, 0x40, RZ ;  /* 0x0000004023897810 */ /* 0x000fe40007ffe0ff */
[----:B------:R-:W-:Y:S02]  /*5830*/  FSEL R90, R91, RZ, !P5 ;  /* 0x000000ff5b5a7208 */ /* 0x000fe40006800000 */
[----:B------:R-:W-:Y:S02]  /*5840*/  IADD3 R139, PT, PT, R35, 0x60, RZ ;  /* 0x00000060238b7810 */ /* 0x000fe40007ffe0ff */
[----:B------:R-:W-:-:S02]  /*5850*/  FSEL R91, R92, 1, !P5 ;  /* 0x3f8000005c5b7808 */ /* 0x000fc40006800000 */
[----:B------:R-:W-:Y:S02]  /*5860*/  FSEL R93, R95, RZ, !P6 ;  /* 0x000000ff5f5d7208 */ /* 0x000fe40007000000 */
[----:B------:R-:W-:Y:S02]  /*5870*/  IADD3 R138, PT, PT, R35, 0x80, RZ ;  /* 0x00000080238a7810 */ /* 0x000fe40007ffe0ff */
[----:B------:R-:W-:Y:S02]  /*5880*/  FSEL R92, R57, RZ, !P5 ;  /* 0x000000ff395c7208 */ /* 0x000fe40006800000 */
[----:B------:R-:W-:Y:S02]  /*5890*/  FSEL R94, R94, 1, !P6 ;  /* 0x3f8000005e5e7808 */ /* 0x000fe40007000000 */
[----:B------:R-:W-:Y:S02]  /*58a0*/  FSEL R95, R58, RZ, !P6 ;  /* 0x000000ff3a5f7208 */ /* 0x000fe40007000000 */
[----:B------:R-:W-:Y:S01]  /*58b0*/  LEA.HI.SX32 R136, R136, R35, 0x1b ;  /* 0x0000002388887211 */ /* 0x000fe200078fdaff */
[----:B------:R-:W-:Y:S01]  /*58c0*/  FMUL.FTZ R105, R96, R14 ;  /* 0x0000000e60697220 */ /* 0x000fe20000410000 */
[----:B------:R-:W-:Y:S01]  /*58d0*/  ISETP.GE.U32.AND P5, PT, R106, UR17, PT ;  /* 0x000000116a007c0c */ /* 0x000fe2000bfa6070 */
[C---:B------:R-:W-:Y:S01]  /*58e0*/  FMUL.FTZ R107, R96.reuse, R15 ;  /* 0x0000000f606b7220 */ /* 0x040fe20000410000 */
[----:B------:R-:W-:Y:S01]  /*58f0*/  ISETP.GE.U32.AND P6, PT, R111, UR17, PT ;  /* 0x000000116f007c0c */ /* 0x000fe2000bfc6070 */
[C---:B------:R-:W-:Y:S01]  /*5900*/  FMUL.FTZ R106, R96.reuse, R16 ;  /* 0x00000010606a7220 */ /* 0x040fe20000410000 */
[----:B------:R-:W-:Y:S01]  /*5910*/  LEA.HI.SX32 R137, R137, R35, 0x1b ;  /* 0x0000002389897211 */ /* 0x000fe200078fdaff */
[C---:B------:R-:W-:Y:S01]  /*5920*/  FMUL.FTZ R110, R96.reuse, R17 ;  /* 0x00000011606e7220 */ /* 0x040fe20000410000 */
[----:B------:R-:W-:Y:S01]  /*5930*/  FMUL.FTZ R111, R96, R18 ;  /* 0x00000012606f7220 */ /* 0x000fe20000410000 */
[-C--:B------:R-:W-:Y:S01]  /*5940*/  LEA.HI.SX32 R139, R139, R35.reuse, 0x1b ;  /* 0x000000238b8b7211 */ /* 0x080fe200078fdaff */
[----:B------:R-:W0:Y:S01]  /*5950*/  MUFU.EX2 R113, R113 ;  /* 0x0000007100717308 */ /* 0x000e220000000800 */
[----:B------:R-:W-:-:S02]  /*5960*/  LEA.HI.SX32 R96, R138, R35, 0x1b ;  /* 0x000000238a607211 */ /* 0x000fc400078fdaff */
[----:B------:R-:W-:Y:S02]  /*5970*/  LEA R136, R136, UR21, 0x1 ;  /* 0x0000001588887c11 */ /* 0x000fe4000f8e08ff */
[----:B------:R-:W-:Y:S02]  /*5980*/  LEA R137, R137, UR21, 0x1 ;  /* 0x0000001589897c11 */ /* 0x000fe4000f8e08ff */
[----:B------:R-:W-:Y:S02]  /*5990*/  LEA R139, R139, UR21, 0x1 ;  /* 0x000000158b8b7c11 */ /* 0x000fe4000f8e08ff */
[----:B------:R-:W-:Y:S01]  /*59a0*/  LEA R96, R96, UR21, 0x1 ;  /* 0x0000001560607c11 */ /* 0x000fe2000f8e08ff */
[----:B------:R1:W-:Y:S04]  /*59b0*/  STS.U16 [R136+0x40], R100 ;  /* 0x0000406488007388 */ /* 0x0003e80000000400 */
[----:B----4-:R-:W-:Y:S04]  /*59c0*/  STS.U16 [R137+0x80], R101 ;  /* 0x0000806589007388 */ /* 0x010fe80000000400 */
[----:B---3--:R-:W-:Y:S04]  /*59d0*/  STS.U16 [R139+0xc0], R97 ;  /* 0x0000c0618b007388 */ /* 0x008fe80000000400 */
[----:B------:R2:W-:Y:S01]  /*59e0*/  STS.U16 [R96+0x100], R98 ;  /* 0x0001006260007388 */ /* 0x0005e20000000400 */
[----:B-1----:R-:W-:Y:S01]  /*59f0*/  FMUL.FTZ R136, RZ, R69 ;  /* 0x00000045ff887220 */ /* 0x002fe20000410000 */
[----:B------:R-:W-:Y:S01]  /*5a00*/  FMUL.FTZ R109, R41, R16 ;  /* 0x00000010296d7220 */ /* 0x000fe20000410000 */
[----:B--2---:R-:W-:-:S02]  /*5a10*/  FMUL.FTZ R98, R69, R68 ;  /* 0x0000004445627220 */ /* 0x004fc40000410000 */
[----:B------:R-:W-:Y:S02]  /*5a20*/  FFMA.FTZ R136, R70, R68, -R136 ;  /* 0x0000004446887223 */ /* 0x000fe40000010888 */
[----:B------:R-:W-:Y:S01]  /*5a30*/  FFMA.FTZ R98, RZ, R70, R98 ;  /* 0x00000046ff627223 */ /* 0x000fe20000010062 */
[C---:B0-----:R-:W-:Y:S01]  /*5a40*/  FMUL.FTZ R97, R113.reuse, R135 ;  /* 0x0000008771617220 */ /* 0x041fe20000410000 */
[----:B------:R-:W-:Y:S02]  /*5a50*/  FADD.FTZ R136, R136, R71 ;  /* 0x0000004788887221 */ /* 0x000fe40000010000 */
[----:B------:R-:W-:Y:S01]  /*5a60*/  FADD.FTZ R135, RZ, R98 ;  /* 0x00000062ff877221 */ /* 0x000fe20000010000 */
[----:B------:R-:W-:Y:S01]  /*5a70*/  FMUL.FTZ R96, R113, R112 ;  /* 0x0000007071607220 */ /* 0x000fe20000410000 */
[----:B------:R-:W-:Y:S01]  /*5a80*/  FMUL.RZ R109, R109, 0.15915493667125701904 ;  /* 0x3e22f9836d6d7820 */ /* 0x000fe2000040c000 */
[----:B------:R-:W-:Y:S01]  /*5a90*/  FMUL.FTZ R138, R41, R17 ;  /* 0x00000011298a7220 */ /* 0x000fe20000410000 */
[----:B------:R-:W-:Y:S01]  /*5aa0*/  IADD3 R112, PT, PT, R35, 0xa0, RZ ;  /* 0x000000a023707810 */ /* 0x000fe20007ffe0ff */
[C---:B------:R-:W-:Y:S01]  /*5ab0*/  FMUL.FTZ R137, R72.reuse, R135 ;  /* 0x0000008748897220 */ /* 0x040fe20000410000 */
[-C--:B------:R-:W-:Y:S01]  /*5ac0*/  FMUL.FTZ R139, R72, R136.reuse ;  /* 0x00000088488b7220 */ /* 0x080fe20000410000 */
[----:B------:R-:W-:Y:S01]  /*5ad0*/  FMUL.RZ R138, R138, 0.15915493667125701904 ;  /* 0x3e22f9838a8a7820 */ /* 0x000fe2000040c000 */
[----:B------:R-:W-:Y:S01]  /*5ae0*/  LEA.HI.SX32 R112, R112, R35, 0x1b ;  /* 0x0000002370707211 */ /* 0x000fe200078fdaff */
[----:B------:R-:W-:Y:S01]  /*5af0*/  FFMA.FTZ R137, R73, R136, -R137 ;  /* 0x0000008849897223 */ /* 0x000fe20000010889 */
[----:B------:R-:W0:Y:S01]  /*5b00*/  MUFU.EX2 R105, R105 ;  /* 0x0000006900697308 */ /* 0x000e220000000800 */
[----:B------:R-:W-:Y:S01]  /*5b10*/  FMUL.FTZ R113, R41, R18 ;  /* 0x0000001229717220 */ /* 0x000fe20000410000 */
[----:B------:R-:W-:Y:S01]  /*5b20*/  FFMA.FTZ R139, R73, R135, R139 ;  /* 0x00000087498b7223 */ /* 0x000fe2000001008b */
[----:B------:R-:W-:Y:S01]  /*5b30*/  IADD3 R41, PT, PT, R65, 0xf, RZ ;  /* 0x0000000f41297810 */ /* 0x000fe20007ffe0ff */
[----:B------:R-:W-:Y:S01]  /*5b40*/  FADD.FTZ R137, R137, R74 ;  /* 0x0000004a89897221 */ /* 0x000fe20000010000 */
[----:B------:R-:W-:-:S03]  /*5b50*/  LEA R112, R112, UR21, 0x1 ;  /* 0x0000001570707c11 */ /* 0x000fc6000f8e08ff */
[----:B------:R-:W-:Y:S01]  /*5b60*/  MUFU.SIN R108, R109 ;  /* 0x0000006d006c7308 */ /* 0x000fe20000000400 */
[----:B------:R-:W-:Y:S01]  /*5b70*/  FSEL R96, R96, RZ, !P2 ;  /* 0x000000ff60607208 */ /* 0x000fe20005000000 */
[----:B------:R-:W-:Y:S01]  /*5b80*/  FADD.FTZ R139, RZ, R139 ;  /* 0x0000008bff8b7221 */ /* 0x000fe20000010000 */
[----:B------:R-:W-:-:S05]  /*5b90*/  FSEL R97, R97, 1, !P2 ;  /* 0x3f80000061617808 */ /* 0x000fca0005000000 */
[----:B------:R-:W-:Y:S01]  /*5ba0*/  MUFU.COS R109, R109 ;  /* 0x0000006d006d7308 */ /* 0x000fe20000000000 */
[----:B------:R-:W-:Y:S02]  /*5bb0*/  FSEL R98, R59, RZ, !P2 ;  /* 0x000000ff3b627208 */ /* 0x000fe40005000000 */
[----:B------:R-:W-:-:S05]  /*5bc0*/  ISETP.GE.U32.AND P2, PT, R41, UR17, PT ;  /* 0x0000001129007c0c */ /* 0x000fca000bf46070 */
[----:B------:R-:W1:Y:S01]  /*5bd0*/  MUFU.EX2 R106, R106 ;  /* 0x0000006a006a7308 */ /* 0x000e620000000800 */
[C---:B------:R-:W-:Y:S01]  /*5be0*/  FMUL.FTZ R41, R75.reuse, R137 ;  /* 0x000000894b297220 */ /* 0x040fe20000410000 */
[----:B------:R2:W-:Y:S06]  /*5bf0*/  STS.U16 [R112+0x140], R99 ;  /* 0x0001406370007388 */ /* 0x0005ec0000000400 */
[----:B------:R-:W-:Y:S08]  /*5c00*/  MUFU.EX2 R110, R110 ;  /* 0x0000006e006e7308 */ /* 0x000ff00000000800 */
[----:B------:R-:W3:Y:S01]  /*5c10*/  MUFU.SIN R100, R138 ;  /* 0x0000008a00647308 */ /* 0x000ee20000000400 */
[-C--:B--2---:R-:W-:Y:S01]  /*5c20*/  FMUL.FTZ R99, R75, R139.reuse ;  /* 0x0000008b4b637220 */ /* 0x084fe20000410000 */
[----:B------:R-:W-:Y:S01]  /*5c30*/  FMUL.RZ R113, R113, 0.15915493667125701904 ;  /* 0x3e22f98371717820 */ /* 0x000fe2000040c000 */
[----:B------:R-:W-:-:S05]  /*5c40*/  FFMA.FTZ R41, R76, R139, R41 ;  /* 0x0000008b4c297223 */ /* 0x000fca0000010029 */
[----:B------:R-:W2:Y:S01]  /*5c50*/  MUFU.COS R138, R138 ;  /* 0x0000008a008a7308 */ /* 0x000ea20000000000 */
[----:B------:R-:W-:Y:S01]  /*5c60*/  FFMA.FTZ R99, R76, R137, -R99 ;  /* 0x000000894c637223 */ /* 0x000fe20000010863 */
[----:B------:R-:W-:-:S06]  /*5c70*/  FADD.FTZ R41, RZ, R41 ;  /* 0x00000029ff297221 */ /* 0x000fcc0000010000 */
[----:B------:R-:W4:Y:S01]  /*5c80*/  MUFU.EX2 R107, R107 ;  /* 0x0000006b006b7308 */ /* 0x000f220000000800 */
[C---:B0-----:R-:W-:Y:S01]  /*5c90*/  FMUL.FTZ R104, R105.reuse, R104 ;  /* 0x0000006869687220 */ /* 0x041fe20000410000 */
[----:B------:R-:W-:Y:S01]  /*5ca0*/  FMUL.FTZ R43, R105, R43 ;  /* 0x0000002b692b7220 */ /* 0x000fe20000410000 */
[----:B------:R-:W-:Y:S01]  /*5cb0*/  FADD.FTZ R99, R99, R77 ;  /* 0x0000004d63637221 */ /* 0x000fe20000010000 */
[C---:B-1----:R-:W-:Y:S01]  /*5cc0*/  FMUL.FTZ R109, R106.reuse, R109 ;  /* 0x0000006d6a6d7220 */ /* 0x042fe20000410000 */
[----:B------:R-:W-:-:S03]  /*5cd0*/  FMUL.FTZ R105, R106, R108 ;  /* 0x0000006c6a697220 */ /* 0x000fc60000410000 */
[----:B------:R-:W-:Y:S01]  /*5ce0*/  MUFU.EX2 R111, R111 ;  /* 0x0000006f006f7308 */ /* 0x000fe20000000800 */
[----:B------:R-:W-:Y:S01]  /*5cf0*/  FMUL.FTZ R106, R78, R41 ;  /* 0x000000294e6a7220 */ /* 0x000fe20000410000 */
[----:B---3--:R-:W-:-:S06]  /*5d00*/  FMUL.FTZ R108, R110, R100 ;  /* 0x000000646e6c7220 */ /* 0x008fcc0000410000 */
[----:B------:R-:W0:Y:S01]  /*5d10*/  MUFU.COS R112, R113 ;  /* 0x0000007100707308 */ /* 0x000e220000000000 */
[----:B------:R-:W-:-:S07]  /*5d20*/  FMUL.FTZ R100, R78, R99 ;  /* 0x000000634e647220 */ /* 0x000fce0000410000 */
[----:B------:R1:W3:Y:S01]  /*5d30*/  MUFU.SIN R101, R113 ;  /* 0x0000007100657308 */ /* 0x0002e20000000400 */
[C---:B------:R-:W-:Y:S01]  /*5d40*/  FFMA.FTZ R99, R79.reuse, R99, -R106 ;  /* 0x000000634f637223 */ /* 0x040fe2000001086a */
[----:B------:R-:W-:Y:S01]  /*5d50*/  FFMA.FTZ R41, R79, R41, R100 ;  /* 0x000000294f297223 */ /* 0x000fe20000010064 */
[----:B--2---:R-:W-:Y:S01]  /*5d60*/  FMUL.FTZ R138, R110, R138 ;  /* 0x0000008a6e8a7220 */ /* 0x004fe20000410000 */
[C---:B------:R-:W-:Y:S01]  /*5d70*/  FMUL.FTZ R106, R66.reuse, R69 ;  /* 0x00000045426a7220 */ /* 0x040fe20000410000 */
[C---:B----4-:R-:W-:Y:S01]  /*5d80*/  FMUL.FTZ R103, R107.reuse, R103 ;  /* 0x000000676b677220 */ /* 0x050fe20000410000 */
[----:B------:R-:W-:Y:S01]  /*5d90*/  FMUL.FTZ R102, R107, R102 ;  /* 0x000000666b667220 */ /* 0x000fe20000410000 */
[----:B------:R-:W-:Y:S01]  /*5da0*/  FADD.FTZ R110, R99, R80 ;  /* 0x00000050636e7221 */ /* 0x000fe20000010000 */
[C---:B------:R-:W-:Y:S01]  /*5db0*/  FMUL.FTZ R107, R67.reuse, R69 ;  /* 0x00000045436b7220 */ /* 0x040fe20000410000 */
[----:B------:R-:W-:Y:S01]  /*5dc0*/  FADD.FTZ R41, RZ, R41 ;  /* 0x00000029ff297221 */ /* 0x000fe20000010000 */
[----:B------:R-:W-:Y:S01]  /*5dd0*/  FFMA.FTZ R106, R67, R70, -R106 ;  /* 0x00000046436a7223 */ /* 0x000fe2000001086a */
[----:B------:R-:W-:Y:S01]  /*5de0*/  FMUL.FTZ R99, R81, R110 ;  /* 0x0000006e51637220 */ /* 0x000fe20000410000 */
[----:B0-----:R-:W-:Y:S01]  /*5df0*/  FMUL.FTZ R112, R111, R112 ;  /* 0x000000706f707220 */ /* 0x001fe20000410000 */
[----:B------:R-:W-:Y:S01]  /*5e00*/  FFMA.FTZ R107, R66, R70, R107 ;  /* 0x00000046426b7223 */ /* 0x000fe2000001006b */
[-C--:B-1----:R-:W-:Y:S01]  /*5e10*/  FMUL.FTZ R113, R81, R41.reuse ;  /* 0x0000002951717220 */ /* 0x082fe20000410000 */
[----:B------:R-:W-:Y:S01]  /*5e20*/  FFMA.FTZ R99, R82, R41, R99 ;  /* 0x0000002952637223 */ /* 0x000fe20000010063 */
[----:B---3--:R-:W-:Y:S01]  /*5e30*/  FMUL.FTZ R111, R111, R101 ;  /* 0x000000656f6f7220 */ /* 0x008fe20000410000 */
[C---:B------:R-:W-:Y:S01]  /*5e40*/  FMUL.FTZ R101, R72.reuse, R106 ;  /* 0x0000006a48657220 */ /* 0x040fe20000410000 */
[-C--:B------:R-:W-:Y:S01]  /*5e50*/  FMUL.FTZ R100, R72, R107.reuse ;  /* 0x0000006b48647220 */ /* 0x080fe20000410000 */
[----:B------:R-:W-:Y:S01]  /*5e60*/  FFMA.FTZ R113, R82, R110, -R113 ;  /* 0x0000006e52717223 */ /* 0x000fe20000010871 */
[----:B------:R-:W-:Y:S01]  /*5e70*/  FADD.FTZ R99, RZ, R99 ;  /* 0x00000063ff637221 */ /* 0x000fe20000010000 */
[C---:B------:R-:W-:Y:S01]  /*5e80*/  FFMA.FTZ R101, R73.reuse, R107, R101 ;  /* 0x0000006b49657223 */ /* 0x040fe20000010065 */
[----:B------:R-:W-:Y:S01]  /*5e90*/  FFMA.FTZ R100, R73, R106, -R100 ;  /* 0x0000006a49647223 */ /* 0x000fe20000010864 */
[----:B------:R-:W-:Y:S01]  /*5ea0*/  FADD.FTZ R113, R113, R83 ;  /* 0x0000005371717221 */ /* 0x000fe20000010000 */
[C---:B------:R-:W-:Y:S01]  /*5eb0*/  FMUL.FTZ R106, R84.reuse, R99 ;  /* 0x00000063546a7220 */ /* 0x040fe20000410000 */
[C---:B------:R-:W-:Y:S01]  /*5ec0*/  FMUL.FTZ R41, R75.reuse, R101 ;  /* 0x000000654b297220 */ /* 0x040fe20000410000 */
[-C--:B------:R-:W-:Y:S01]  /*5ed0*/  FMUL.FTZ R110, R75, R100.reuse ;  /* 0x000000644b6e7220 */ /* 0x080fe20000410000 */
[-C--:B------:R-:W-:Y:S01]  /*5ee0*/  FMUL.FTZ R107, R84, R113.reuse ;  /* 0x00000071546b7220 */ /* 0x080fe20000410000 */
[C---:B------:R-:W-:Y:S01]  /*5ef0*/  FFMA.FTZ R113, R85.reuse, R113, -R106 ;  /* 0x0000007155717223 */ /* 0x040fe2000001086a */
[C---:B------:R-:W-:Y:S01]  /*5f00*/  FFMA.FTZ R100, R76.reuse, R100, -R41 ;  /* 0x000000644c647223 */ /* 0x040fe20000010829 */
[----:B------:R-:W-:Y:S01]  /*5f10*/  FFMA.FTZ R41, R76, R101, R110 ;  /* 0x000000654c297223 */ /* 0x000fe2000001006e */
[----:B------:R-:W-:Y:S01]  /*5f20*/  FFMA.FTZ R101, R85, R99, R107 ;  /* 0x0000006355657223 */ /* 0x000fe2000001006b */
[----:B------:R-:W-:Y:S01]  /*5f30*/  FADD.FTZ R99, R113, R86 ;  /* 0x0000005671637221 */ /* 0x000fe20000010000 */
[C---:B------:R-:W-:Y:S01]  /*5f40*/  FMUL.FTZ R106, R78.reuse, R100 ;  /* 0x000000644e6a7220 */ /* 0x040fe20000410000 */
[----:B------:R-:W-:Y:S01]  /*5f50*/  FMUL.FTZ R107, R78, R41 ;  /* 0x000000294e6b7220 */ /* 0x000fe20000410000 */
[----:B------:R-:W-:-:S02]  /*5f60*/  FADD.FTZ R101, RZ, R101 ;  /* 0x00000065ff657221 */ /* 0x000fc40000010000 */
[----:B------:R-:W-:Y:S01]  /*5f70*/  FFMA.FTZ R106, R79, R41, R106 ;  /* 0x000000294f6a7223 */ /* 0x000fe2000001006a */
[----:B------:R-:W-:Y:S01]  /*5f80*/  FMUL.FTZ R41, R87, R99 ;  /* 0x0000006357297220 */ /* 0x000fe20000410000 */
[----:B------:R-:W-:Y:S01]  /*5f90*/  FFMA.FTZ R110, R79, R100, -R107 ;  /* 0x000000644f6e7223 */ /* 0x000fe2000001086b */
[-C--:B------:R-:W-:Y:S01]  /*5fa0*/  FMUL.FTZ R113, R87, R101.reuse ;  /* 0x0000006557717220 */ /* 0x080fe20000410000 */
[C---:B------:R-:W-:Y:S01]  /*5fb0*/  FMUL.FTZ R100, R81.reuse, R106 ;  /* 0x0000006a51647220 */ /* 0x040fe20000410000 */
[C---:B------:R-:W-:Y:S01]  /*5fc0*/  FFMA.FTZ R41, R88.reuse, R101, R41 ;  /* 0x0000006558297223 */ /* 0x040fe20000010029 */
[-C--:B------:R-:W-:Y:S01]  /*5fd0*/  FMUL.FTZ R107, R81, R110.reuse ;  /* 0x0000006e516b7220 */ /* 0x080fe20000410000 */
[----:B------:R-:W-:Y:S01]  /*5fe0*/  FFMA.FTZ R113, R88, R99, -R113 ;  /* 0x0000006358717223 */ /* 0x000fe20000010871 */
[C---:B------:R-:W-:Y:S01]  /*5ff0*/  FFMA.FTZ R100, R82.reuse, R110, -R100 ;  /* 0x0000006e52647223 */ /* 0x040fe20000010864 */
[----:B------:R-:W-:Y:S01]  /*6000*/  FADD.FTZ R99, RZ, R41 ;  /* 0x00000029ff637221 */ /* 0x000fe20000010000 */
[----:B------:R-:W-:Y:S01]  /*6010*/  FFMA.FTZ R107, R82, R106, R107 ;  /* 0x0000006a526b7223 */ /* 0x000fe2000001006b */
[----:B------:R-:W-:Y:S01]  /*6020*/  FADD.FTZ R113, R113, R89 ;  /* 0x0000005971717221 */ /* 0x000fe20000010000 */
[-C--:B------:R-:W-:Y:S01]  /*6030*/  FMUL.FTZ R41, R84, R100.reuse ;  /* 0x0000006454297220 */ /* 0x080fe20000410000 */
[----:B------:R-:W-:Y:S01]  /*6040*/  FMUL.FTZ R101, R90, R99 ;  /* 0x000000635a657220 */ /* 0x000fe20000410000 */
[----:B------:R-:W-:Y:S01]  /*6050*/  FMUL.FTZ R110, R84, R107 ;  /* 0x0000006b546e7220 */ /* 0x000fe20000410000 */
[----:B------:R-:W-:Y:S01]  /*6060*/  FMUL.FTZ R106, R90, R113 ;  /* 0x000000715a6a7220 */ /* 0x000fe20000410000 */
[----:B------:R-:W-:Y:S01]  /*6070*/  FFMA.FTZ R107, R85, R107, R41 ;  /* 0x0000006b556b7223 */ /* 0x000fe20000010029 */
[----:B------:R-:W-:Y:S01]  /*6080*/  FFMA.FTZ R101, R91, R113, -R101 ;  /* 0x000000715b657223 */ /* 0x000fe20000010865 */
[----:B------:R-:W-:Y:S01]  /*6090*/  FFMA.FTZ R41, R85, R100, -R110 ;  /* 0x0000006455297223 */ /* 0x000fe2000001086e */
[----:B------:R-:W-:Y:S01]  /*60a0*/  FFMA.FTZ R99, R91, R99, R106 ;  /* 0x000000635b637223 */ /* 0x000fe2000001006a */
[----:B------:R-:W-:Y:S01]  /*60b0*/  FMUL.FTZ R113, R87, R107 ;  /* 0x0000006b57717220 */ /* 0x000fe20000410000 */
[----:B------:R-:W-:Y:S01]  /*60c0*/  FADD.FTZ R100, R101, R92 ;  /* 0x0000005c65647221 */ /* 0x000fe20000010000 */
[-C--:B------:R-:W-:Y:S01]  /*60d0*/  FMUL.FTZ R110, R87, R41.reuse ;  /* 0x00000029576e7220 */ /* 0x080fe20000410000 */
[----:B------:R-:W-:Y:S01]  /*60e0*/  FADD.FTZ R99, RZ, R99 ;  /* 0x00000063ff637221 */ /* 0x000fe20000010000 */
[C---:B------:R-:W-:Y:S01]  /*60f0*/  FFMA.FTZ R101, R88.reuse, R41, -R113 ;  /* 0x0000002958657223 */ /* 0x040fe20000010871 */
[C---:B------:R-:W-:Y:S01]  /*6100*/  FMUL.FTZ R41, R93.reuse, R100 ;  /* 0x000000645d297220 */ /* 0x040fe20000410000 */
[----:B------:R-:W-:Y:S01]  /*6110*/  FFMA.FTZ R110, R88, R107, R110 ;  /* 0x0000006b586e7223 */ /* 0x000fe2000001006e */
[----:B------:R-:W-:Y:S01]  /*6120*/  FMUL.FTZ R113, R93, R99 ;  /* 0x000000635d717220 */ /* 0x000fe20000410000 */
[----:B------:R-:W-:Y:S01]  /*6130*/  FMUL.FTZ R106, R90, R101 ;  /* 0x000000655a6a7220 */ /* 0x000fe20000410000 */
[----:B------:R-:W-:Y:S01]  /*6140*/  FFMA.FTZ R41, R94, R99, R41 ;  /* 0x000000635e297223 */ /* 0x000fe20000010029 */
[----:B------:R-:W-:Y:S01]  /*6150*/  FMUL.FTZ R107, R90, R110 ;  /* 0x0000006e5a6b7220 */ /* 0x000fe20000410000 */
[----:B------:R-:W-:Y:S01]  /*6160*/  FFMA.FTZ R113, R94, R100, -R113 ;  /* 0x000000645e717223 */ /* 0x000fe20000010871 */
[C---:B------:R-:W-:Y:S01]  /*6170*/  FFMA.FTZ R106, R91.reuse, R110, R106 ;  /* 0x0000006e5b6a7223 */ /* 0x040fe2000001006a */
[----:B------:R-:W-:Y:S01]  /*6180*/  FADD.FTZ R41, RZ, R41 ;  /* 0x00000029ff297221 */ /* 0x000fe20000010000 */
[----:B------:R-:W-:Y:S01]  /*6190*/  FFMA.FTZ R107, R91, R101, -R107 ;  /* 0x000000655b6b7223 */ /* 0x000fe2000001086b */
[----:B------:R-:W-:Y:S01]  /*61a0*/  FADD.FTZ R99, R113, R95 ;  /* 0x0000005f71637221 */ /* 0x000fe20000010000 */
[CC--:B------:R-:W-:Y:S01]  /*61b0*/  FMUL.FTZ R113, R93.reuse, R106.reuse ;  /* 0x0000006a5d717220 */ /* 0x0c0fe20000410000 */
[C---:B------:R-:W-:Y:S01]  /*61c0*/  FMUL.FTZ R100, R96.reuse, R41 ;  /* 0x0000002960647220 */ /* 0x040fe20000410000 */
[----:B------:R-:W-:Y:S01]  /*61d0*/  FMUL.FTZ R110, R93, R107 ;  /* 0x0000006b5d6e7220 */ /* 0x000fe20000410000 */
[----:B------:R-:W-:Y:S01]  /*61e0*/  FMUL.FTZ R101, R96, R99 ;  /* 0x0000006360657220 */ /* 0x000fe20000410000 */
[C---:B------:R-:W-:Y:S01]  /*61f0*/  FFMA.FTZ R113, R94.reuse, R107, -R113 ;  /* 0x0000006b5e717223 */ /* 0x040fe20000010871 */
[C---:B------:R-:W-:Y:S01]  /*6200*/  FFMA.FTZ R107, R97.reuse, R99, -R100 ;  /* 0x00000063616b7223 */ /* 0x040fe20000010864 */
[----:B------:R-:W-:Y:S01]  /*6210*/  FFMA.FTZ R106, R94, R106, R110 ;  /* 0x0000006a5e6a7223 */ /* 0x000fe2000001006e */
[----:B------:R-:W-:Y:S01]  /*6220*/  FFMA.FTZ R101, R97, R41, R101 ;  /* 0x0000002961657223 */ /* 0x000fe20000010065 */
[----:B------:R-:W-:Y:S01]  /*6230*/  FSEL R99, R43, RZ, !P3 ;  /* 0x000000ff2b637208 */ /* 0x000fe20005800000 */
[----:B------:R-:W-:Y:S01]  /*6240*/  FADD.FTZ R107, R107, R98 ;  /* 0x000000626b6b7221 */ /* 0x000fe20000010000 */
[----:B------:R-:W-:Y:S01]  /*6250*/  FSEL R100, R104, 1, !P3 ;  /* 0x3f80000068647808 */ /* 0x000fe20005800000 */
[C---:B------:R-:W-:Y:S01]  /*6260*/  FMUL.FTZ R104, R96.reuse, R106 ;  /* 0x0000006a60687220 */ /* 0x040fe20000410000 */
[----:B------:R-:W-:Y:S01]  /*6270*/  FADD.FTZ R101, RZ, R101 ;  /* 0x00000065ff657221 */ /* 0x000fe20000010000 */
[----:B------:R-:W-:Y:S01]  /*6280*/  FMUL.FTZ R41, R96, R113 ;  /* 0x0000007160297220 */ /* 0x000fe20000410000 */
[----:B------:R-:W-:Y:S01]  /*6290*/  FMUL.FTZ R43, R99, R107 ;  /* 0x0000006b632b7220 */ /* 0x000fe20000410000 */
[----:B------:R-:W-:Y:S01]  /*62a0*/  FFMA.FTZ R113, R97, R113, -R104 ;  /* 0x0000007161717223 */ /* 0x000fe20000010868 */
[----:B------:R-:W-:-:S02]  /*62b0*/  FMUL.FTZ R104, R99, R101 ;  /* 0x0000006563687220 */ /* 0x000fc40000410000 */
[----:B------:R-:W-:Y:S01]  /*62c0*/  FFMA.FTZ R43, R100, R101, R43 ;  /* 0x00000065642b7223 */ /* 0x000fe2000001002b */
[----:B------:R-:W-:Y:S01]  /*62d0*/  FSEL R101, R60, RZ, !P3 ;  /* 0x000000ff3c657208 */ /* 0x000fe20005800000 */
[----:B------:R-:W-:Y:S01]  /*62e0*/  FFMA.FTZ R104, R100, R107, -R104 ;  /* 0x0000006b64687223 */ /* 0x000fe20000010868 */
[----:B------:R-:W-:Y:S01]  /*62f0*/  FFMA.FTZ R41, R97, R106, R41 ;  /* 0x0000006a61297223 */ /* 0x000fe20000010029 */
[----:B------:R-:W-:Y:S02]  /*6300*/  FSEL R102, R102, RZ, !P4 ;  /* 0x000000ff66667208 */ /* 0x000fe40006000000 */
[----:B------:R-:W-:Y:S01]  /*6310*/  FADD.FTZ R154, R104, R101 ;  /* 0x00000065689a7221 */ /* 0x000fe20000010000 */
[----:B------:R-:W-:Y:S01]  /*6320*/  FADD.FTZ R43, RZ, R43 ;  /* 0x0000002bff2b7221 */ /* 0x000fe20000010000 */
[----:B------:R-:W-:Y:S01]  /*6330*/  FSEL R103, R103, 1, !P4 ;  /* 0x3f80000067677808 */ /* 0x000fe20006000000 */
[C---:B------:R-:W-:Y:S01]  /*6340*/  FMUL.FTZ R110, R99.reuse, R41 ;  /* 0x00000029636e7220 */ /* 0x040fe20000410000 */
[CC--:B------:R-:W-:Y:S01]  /*6350*/  FMUL.FTZ R104, R102.reuse, R154.reuse ;  /* 0x0000009a66687220 */ /* 0x0c0fe20000410000 */
[----:B------:R-:W-:Y:S01]  /*6360*/  FMUL.FTZ R107, R99, R113 ;  /* 0x00000071636b7220 */ /* 0x000fe20000410000 */
[----:B------:R-:W-:Y:S01]  /*6370*/  FMUL.FTZ R106, R102, R43 ;  /* 0x0000002b666a7220 */ /* 0x000fe20000410000 */
[C---:B------:R-:W-:Y:S01]  /*6380*/  FFMA.FTZ R113, R100.reuse, R113, -R110 ;  /* 0x0000007164717223 */ /* 0x040fe2000001086e */
[----:B------:R-:W-:Y:S01]  /*6390*/  FFMA.FTZ R110, R103, R43, R104 ;  /* 0x0000002b676e7223 */ /* 0x000fe20000010068 */
[----:B------:R-:W-:Y:S01]  /*63a0*/  FSEL R104, R61, RZ, !P4 ;  /* 0x000000ff3d687208 */ /* 0x000fe20006000000 */
[----:B------:R-:W-:Y:S01]  /*63b0*/  FFMA.FTZ R154, R103, R154, -R106 ;  /* 0x0000009a679a7223 */ /* 0x000fe2000001086a */
[----:B------:R-:W-:Y:S01]  /*63c0*/  FSEL R105, R105, RZ, !P5 ;  /* 0x000000ff69697208 */ /* 0x000fe20006800000 */
[----:B------:R-:W-:Y:S01]  /*63d0*/  FADD.FTZ R110, RZ, R110 ;  /* 0x0000006eff6e7221 */ /* 0x000fe20000010000 */
[----:B------:R-:W-:Y:S01]  /*63e0*/  FFMA.FTZ R41, R100, R41, R107 ;  /* 0x0000002964297223 */ /* 0x000fe2000001006b */
[----:B------:R-:W-:Y:S01]  /*63f0*/  FADD.FTZ R154, R154, R104 ;  /* 0x000000689a9a7221 */ /* 0x000fe20000010000 */
[----:B------:R-:W-:Y:S01]  /*6400*/  FSEL R106, R109, 1, !P5 ;  /* 0x3f8000006d6a7808 */ /* 0x000fe20006800000 */
[C---:B------:R-:W-:Y:S01]  /*6410*/  FMUL.FTZ R135, R105.reuse, R110 ;  /* 0x0000006e69877220 */ /* 0x040fe20000410000 */
[----:B------:R-:W-:Y:S01]  /*6420*/  FMUL.FTZ R43, R102, R41 ;  /* 0x00000029662b7220 */ /* 0x000fe20000410000 */
[-C--:B------:R-:W-:Y:S01]  /*6430*/  FMUL.FTZ R109, R105, R154.reuse ;  /* 0x0000009a696d7220 */ /* 0x080fe20000410000 */
[----:B------:R-:W-:Y:S01]  /*6440*/  FSEL R107, R62, RZ, !P5 ;  /* 0x000000ff3e6b7208 */ /* 0x000fe20006800000 */
[C---:B------:R-:W-:Y:S01]  /*6450*/  FFMA.FTZ R154, R106.reuse, R154, -R135 ;  /* 0x0000009a6a9a7223 */ /* 0x040fe20000010887 */
[CC--:B------:R-:W-:Y:S01]  /*6460*/  FFMA.FTZ R43, R103.reuse, R113.reuse, -R43 ;  /* 0x00000071672b7223 */ /* 0x0c0fe2000001082b */
[----:B------:R-:W-:Y:S01]  /*6470*/  FFMA.FTZ R109, R106, R110, R109 ;  /* 0x0000006e6a6d7223 */ /* 0x000fe2000001006d */
[----:B------:R-:W-:Y:S01]  /*6480*/  FMUL.FTZ R113, R102, R113 ;  /* 0x0000007166717220 */ /* 0x000fe20000410000 */
[----:B------:R-:W-:Y:S01]  /*6490*/  FSEL R108, R108, RZ, !P6 ;  /* 0x000000ff6c6c7208 */ /* 0x000fe20007000000 */
[----:B------:R-:W-:Y:S01]  /*64a0*/  FADD.FTZ R154, R154, R107 ;  /* 0x0000006b9a9a7221 */ /* 0x000fe20000010000 */
[----:B------:R-:W-:Y:S01]  /*64b0*/  FADD.FTZ R155, RZ, R109 ;  /* 0x0000006dff9b7221 */ /* 0x000fe20000010000 */
[----:B------:R-:W-:Y:S01]  /*64c0*/  FFMA.FTZ R41, R103, R41, R113 ;  /* 0x0000002967297223 */ /* 0x000fe20000010071 */
[----:B------:R-:W-:Y:S01]  /*64d0*/  FSEL R109, R138, 1, !P6 ;  /* 0x3f8000008a6d7808 */ /* 0x000fe20007000000 */
[C---:B------:R-:W-:Y:S01]  /*64e0*/  FMUL.FTZ R110, R108.reuse, R154 ;  /* 0x0000009a6c6e7220 */ /* 0x040fe20000410000 */
[----:B------:R-:W-:Y:S01]  /*64f0*/  FMUL.FTZ R135, R108, R155 ;  /* 0x0000009b6c877220 */ /* 0x000fe20000410000 */
[----:B------:R-:W-:-:S02]  /*6500*/  FMUL.FTZ R113, R105, R41 ;  /* 0x0000002969717220 */ /* 0x000fc40000410000 */
[----:B------:R-:W-:Y:S01]  /*6510*/  FFMA.FTZ R155, R109, R155, R110 ;  /* 0x0000009b6d9b7223 */ /* 0x000fe2000001006e */
[----:B------:R-:W-:Y:S01]  /*6520*/  FSEL R110, R63, RZ, !P6 ;  /* 0x000000ff3f6e7208 */ /* 0x000fe20007000000 */
[----:B------:R-:W-:Y:S01]  /*6530*/  FFMA.FTZ R154, R109, R154, -R135 ;  /* 0x0000009a6d9a7223 */ /* 0x000fe20000010887 */
[-C--:B------:R-:W-:Y:S01]  /*6540*/  FFMA.FTZ R113, R106, R43.reuse, -R113 ;  /* 0x0000002b6a717223 */ /* 0x080fe20000010871 */
[----:B------:R-:W-:Y:S01]  /*6550*/  FMUL.FTZ R43, R105, R43 ;  /* 0x0000002b692b7220 */ /* 0x000fe20000410000 */
[----:B------:R-:W-:Y:S01]  /*6560*/  FSEL R111, R111, RZ, !P2 ;  /* 0x000000ff6f6f7208 */ /* 0x000fe20005000000 */
[----:B------:R-:W-:Y:S01]  /*6570*/  FADD.FTZ R154, R154, R110 ;  /* 0x0000006e9a9a7221 */ /* 0x000fe20000010000 */
[----:B------:R-:W-:Y:S01]  /*6580*/  FADD.FTZ R155, RZ, R155 ;  /* 0x0000009bff9b7221 */ /* 0x000fe20000010000 */
[----:B------:R-:W-:Y:S01]  /*6590*/  FFMA.FTZ R41, R106, R41, R43 ;  /* 0x000000296a297223 */ /* 0x000fe2000001002b */
[----:B------:R-:W-:Y:S01]  /*65a0*/  IADD3 R43, PT, PT, R35, 0xc0, RZ ;  /* 0x000000c0232b7810 */ /* 0x000fe20007ffe0ff */
[C---:B------:R-:W-:Y:S01]  /*65b0*/  FMUL.FTZ R135, R111.reuse, R154 ;  /* 0x0000009a6f877220 */ /* 0x040fe20000410000 */
[----:B------:R-:W-:Y:S01]  /*65c0*/  FSEL R112, R112, 1, !P2 ;  /* 0x3f80000070707808 */ /* 0x000fe20005000000 */
[----:B------:R-:W-:Y:S01]  /*65d0*/  FMUL.FTZ R136, R111, R155 ;  /* 0x0000009b6f887220 */ /* 0x000fe20000410000 */
[----:B------:R-:W-:Y:S01]  /*65e0*/  LEA.HI.SX32 R43, R43, R35, 0x1b ;  /* 0x000000232b2b7211 */ /* 0x000fe200078fdaff */
[----:B------:R-:W-:-:S02]  /*65f0*/  FMUL.FTZ R152, R108, R41 ;  /* 0x000000296c987220 */ /* 0x000fc40000410000 */
[----:B------:R-:W-:Y:S01]  /*6600*/  FFMA.FTZ R155, R112, R155, R135 ;  /* 0x0000009b709b7223 */ /* 0x000fe20000010087 */
[----:B------:R-:W-:Y:S01]  /*6610*/  LEA R43, R43, UR21, 0x1 ;  /* 0x000000152b2b7c11 */ /* 0x000fe2000f8e08ff */
[CC--:B------:R-:W-:Y:S01]  /*6620*/  FFMA.FTZ R152, R109.reuse, R113.reuse, -R152 ;  /* 0x000000716d987223 */ /* 0x0c0fe20000010898 */
[----:B------:R-:W-:Y:S01]  /*6630*/  FMUL.FTZ R135, R108, R113 ;  /* 0x000000716c877220 */ /* 0x000fe20000410000 */
[----:B------:R-:W-:Y:S01]  /*6640*/  FSEL R113, R64, RZ, !P2 ;  /* 0x000000ff40717208 */ /* 0x000fe20005000000 */
[----:B------:R-:W-:Y:S01]  /*6650*/  FADD.FTZ R155, RZ, R155 ;  /* 0x0000009bff9b7221 */ /* 0x000fe20000010000 */
[----:B------:R-:W-:Y:S01]  /*6660*/  FFMA.FTZ R154, R112, R154, -R136 ;  /* 0x0000009a709a7223 */ /* 0x000fe20000010888 */
[----:B------:R-:W-:Y:S03]  /*6670*/  STS.U16 [R43+0x180], R134 ;  /* 0x000180862b007388 */ /* 0x000fe60000000400 */
[----:B------:R-:W-:Y:S01]  /*6680*/  FADD.FTZ R154, R154, R113 ;  /* 0x000000719a9a7221 */ /* 0x000fe20000010000 */
[----:B------:R-:W0:Y:S01]  /*6690*/  SHFL.UP PT, R43, R155, 0x1, RZ ;  /* 0x042000009b2b7989 */ /* 0x000e2200000e00ff */
[----:B------:R-:W-:Y:S01]  /*66a0*/  FFMA.FTZ R41, R109, R41, R135 ;  /* 0x000000296d297223 */ /* 0x000fe20000010087 */
[----:B------:R-:W-:-:S02]  /*66b0*/  FMUL.FTZ R153, R111, R152 ;  /* 0x000000986f997220 */ /* 0x000fc40000410000 */
[----:B------:R-:W1:Y:S01]  /*66c0*/  SHFL.UP PT, R135, R154, 0x1, RZ ;  /* 0x042000009a877989 */ /* 0x000e6200000e00ff */
[----:B------:R-:W-:Y:S01]  /*66d0*/  IADD3 R136, PT, PT, R35, 0xe0, RZ ;  /* 0x000000e023887810 */ /* 0x000fe20007ffe0ff */
[-C--:B------:R-:W-:Y:S01]  /*66e0*/  FFMA.FTZ R153, R112, R41.reuse, R153 ;  /* 0x0000002970997223 */ /* 0x080fe20000010099 */
[----:B------:R-:W-:Y:S02]  /*66f0*/  FMUL.FTZ R41, R111, R41 ;  /* 0x000000296f297220 */ /* 0x000fe40000410000 */
[----:B------:R-:W-:Y:S02]  /*6700*/  LEA.HI.SX32 R136, R136, R35, 0x1b ;  /* 0x0000002388887211 */ /* 0x000fe400078fdaff */
[----:B------:R-:W-:Y:S01]  /*6710*/  FFMA.FTZ R152, R112, R152, -R41 ;  /* 0x0000009870987223 */ /* 0x000fe20000010829 */
[----:B------:R-:W2:Y:S01]  /*6720*/  SHFL.UP PT, R134, R153, 0x1, RZ ;  /* 0x0420000099867989 */ /* 0x000ea200000e00ff */
[----:B------:R-:W-:Y:S02]  /*6730*/  LEA R136, R136, UR21, 0x1 ;  /* 0x0000001588887c11 */ /* 0x000fe4000f8e08ff */
[----:B------:R-:W-:Y:S01]  /*6740*/  ISETP.GE.AND P2, PT, R0, 0x1, PT ;  /* 0x000000010000780c */ /* 0x000fe20003f46270 */
[----:B------:R-:W3:Y:S04]  /*6750*/  SHFL.UP PT, R41, R152, 0x1, RZ ;  /* 0x0420000098297989 */ /* 0x000ee800000e00ff */
[----:B------:R4:W-:Y:S02]  /*6760*/  STS.U16 [R136+0x1c0], R48 ;  /* 0x0001c03088007388 */ /* 0x0009e40000000400 */
[----:B----4-:R-:W-:Y:S01]  /*6770*/  IADD3 R48, PT, PT, R35, 0x100, RZ ;  /* 0x0000010023307810 */ /* 0x010fe20007ffe0ff */
[-C--:B0-----:R-:W-:Y:S01]  /*6780*/  FMUL.FTZ R136, R153, R43.reuse ;  /* 0x0000002b99887220 */ /* 0x081fe20000410000 */
[----:B------:R-:W-:-:S02]  /*6790*/  FMUL.FTZ R43, R152, R43 ;  /* 0x0000002b982b7220 */ /* 0x000fc40000410000 */
[----:B------:R-:W-:Y:S02]  /*67a0*/  LEA.HI.SX32 R48, R48, R35, 0x1b ;  /* 0x0000002330307211 */ /* 0x000fe400078fdaff */
[-C--:B-1----:R-:W-:Y:S02]  /*67b0*/  FFMA.FTZ R43, R153, R135.reuse, R43 ;  /* 0x00000087992b7223 */ /* 0x082fe4000001002b */
[----:B------:R-:W-:Y:S02]  /*67c0*/  LEA R48, R48, UR21, 0x1 ;  /* 0x0000001530307c11 */ /* 0x000fe4000f8e08ff */
[----:B------:R-:W-:Y:S01]  /*67d0*/  @P2 FADD.FTZ R155, R155, R43 ;  /* 0x0000002b9b9b2221 */ /* 0x000fe20000010000 */
[----:B------:R-:W-:Y:S01]  /*67e0*/  IADD3 R43, PT, PT, R35, 0x120, RZ ;  /* 0x00000120232b7810 */ /* 0x000fe20007ffe0ff */
[----:B------:R-:W-:Y:S01]  /*67f0*/  FFMA.FTZ R136, R152, R135, -R136 ;  /* 0x0000008798887223 */ /* 0x000fe20000010888 */
[----:B------:R2:W-:Y:S03]  /*6800*/  STS.U16 [R48+0x200], R51 ;  /* 0x0002003330007388 */ /* 0x0005e60000000400 */
[----:B------:R-:W-:Y:S01]  /*6810*/  @P2 FADD.FTZ R154, R154, R136 ;  /* 0x000000889a9a2221 */ /* 0x000fe20000010000 */
[-C--:B--2---:R-:W-:Y:S01]  /*6820*/  FMUL.FTZ R48, R152, R134.reuse ;  /* 0x0000008698307220 */ /* 0x084fe20000410000 */
[----:B------:R-:W-:Y:S01]  /*6830*/  FMUL.FTZ R134, R153, R134 ;  /* 0x0000008699867220 */ /* 0x000fe20000410000 */
[----:B------:R-:W-:-:S02]  /*6840*/  LEA.HI.SX32 R51, R43, R35, 0x1b ;  /* 0x000000232b337211 */ /* 0x000fc400078fdaff */
[----:B------:R-:W0:Y:S01]  /*6850*/  SHFL.UP PT, R43, R155, 0x2, RZ ;  /* 0x044000009b2b7989 */ /* 0x000e2200000e00ff */
[-C--:B---3--:R-:W-:Y:S01]  /*6860*/  @P2 FFMA.FTZ R153, R153, R41.reuse, R48 ;  /* 0x0000002999992223 */ /* 0x088fe20000010030 */
[----:B------:R-:W-:Y:S01]  /*6870*/  @P2 FFMA.FTZ R152, R152, R41, -R134 ;  /* 0x0000002998982223 */ /* 0x000fe20000010886 */
[----:B------:R-:W-:Y:S01]  /*6880*/  LEA R134, R51, UR21, 0x1 ;  /* 0x0000001533867c11 */ /* 0x000fe2000f8e08ff */
[----:B------:R-:W1:Y:S01]  /*6890*/  SHFL.UP PT, R41, R154, 0x2, RZ ;  /* 0x044000009a297989 */ /* 0x000e6200000e00ff */
[----:B------:R-:W-:-:S03]  /*68a0*/  IADD3 R48, PT, PT, R35, 0x140, RZ ;  /* 0x0000014023307810 */ /* 0x000fc60007ffe0ff */
[----:B------:R2:W-:Y:S01]  /*68b0*/  STS.U16 [R134+0x240], R45 ;  /* 0x0002402d86007388 */ /* 0x0005e20000000400 */
[----:B------:R-:W-:-:S03]  /*68c0*/  LEA.HI.SX32 R48, R48, R35, 0x1b ;  /* 0x0000002330307211 */ /* 0x000fc600078fdaff */
[----:B------:R-:W3:Y:S01]  /*68d0*/  SHFL.UP PT, R51, R153, 0x2, RZ ;  /* 0x0440000099337989 */ /* 0x000ee200000e00ff */
[----:B--2---:R-:W-:-:S04]  /*68e0*/  IADD3 R134, PT, PT, R35, 0x160, RZ ;  /* 0x0000016023867810 */ /* 0x004fc80007ffe0ff */
[----:B------:R-:W-:Y:S01]  /*68f0*/  LEA.HI.SX32 R134, R134, R35, 0x1b ;  /* 0x0000002386867211 */ /* 0x000fe200078fdaff */
[----:B------:R-:W2:Y:S01]  /*6900*/  SHFL.UP PT, R45, R152, 0x2, RZ ;  /* 0x04400000982d7989 */ /* 0x000ea200000e00ff */
[----:B------:R-:W-:Y:S02]  /*6910*/  LEA R48, R48, UR21, 0x1 ;  /* 0x0000001530307c11 */ /* 0x000fe4000f8e08ff */
[----:B------:R-:W-:Y:S02]  /*6920*/  LEA R134, R134, UR21, 0x1 ;  /* 0x0000001586867c11 */ /* 0x000fe4000f8e08ff */
[----:B------:R-:W-:Y:S01]  /*6930*/  ISETP.GE.AND P2, PT, R0, 0x2, PT ;  /* 0x000000020000780c */ /* 0x000fe20003f46270 */
[----:B------:R-:W-:Y:S04]  /*6940*/  STS.U16 [R48+0x280], R47 ;  /* 0x0002802f30007388 */ /* 0x000fe80000000400 */
[----:B------:R0:W-:Y:S02]  /*6950*/  STS.U16 [R134+0x2c0], R46 ;  /* 0x0002c02e86007388 */ /* 0x0001e40000000400 */
[-C--:B0-----:R-:W-:Y:S01]  /*6960*/  FMUL.FTZ R46, R152, R43.reuse ;  /* 0x0000002b982e7220 */ /* 0x081fe20000410000 */
[----:B------:R-:W-:-:S03]  /*6970*/  FMUL.FTZ R43, R153, R43 ;  /* 0x0000002b992b7220 */ /* 0x000fc60000410000 */
[-C--:B-1----:R-:W-:Y:S01]  /*6980*/  FFMA.FTZ R136, R153, R41.reuse, R46 ;  /* 0x0000002999887223 */ /* 0x082fe2000001002e */
[----:B------:R-:W-:-:S03]  /*6990*/  FFMA.FTZ R43, R152, R41, -R43 ;  /* 0x00000029982b7223 */ /* 0x000fc6000001082b */
[----:B------:R-:W-:Y:S01]  /*69a0*/  @P2 FADD.FTZ R155, R155, R136 ;  /* 0x000000889b9b2221 */ /* 0x000fe20000010000 */
[----:B------:R-:W-:Y:S01]  /*69b0*/  @P2 FADD.FTZ R154, R154, R43 ;  /* 0x0000002b9a9a2221 */ /* 0x000fe20000010000 */
[----:B---3--:R-:W-:-:S03]  /*69c0*/  FMUL.FTZ R140, R152, R51 ;  /* 0x00000033988c7220 */ /* 0x008fc60000410000 */
[----:B------:R-:W0:Y:S01]  /*69d0*/  SHFL.UP PT, R46, R155, 0x4, RZ ;  /* 0x048000009b2e7989 */ /* 0x000e2200000e00ff */
[C---:B------:R-:W-:Y:S01]  /*69e0*/  FMUL.FTZ R138, R153.reuse, R51 ;  /* 0x00000033998a7220 */ /* 0x040fe20000410000 */
[-C--:B--2---:R-:W-:Y:S02]  /*69f0*/  @P2 FFMA.FTZ R153, R153, R45.reuse, R140 ;  /* 0x0000002d99992223 */ /* 0x084fe4000001008c */
[----:B------:R-:W1:Y:S01]  /*6a00*/  SHFL.UP PT, R43, R154, 0x4, RZ ;  /* 0x048000009a2b7989 */ /* 0x000e6200000e00ff */
[C---:B------:R-:W-:Y:S01]  /*6a10*/  IADD3 R48, PT, PT, R35.reuse, 0x180, RZ ;  /* 0x0000018023307810 */ /* 0x040fe20007ffe0ff */
[----:B------:R-:W-:Y:S01]  /*6a20*/  @P2 FFMA.FTZ R152, R152, R45, -R138 ;  /* 0x0000002d98982223 */ /* 0x000fe2000001088a */
[----:B------:R-:W-:Y:S01]  /*6a30*/  IADD3 R47, PT, PT, R35, 0x1a0, RZ ;  /* 0x000001a0232f7810 */ /* 0x000fe20007ffe0ff */
[----:B------:R-:W2:Y:S01]  /*6a40*/  SHFL.UP PT, R41, R153, 0x4, RZ ;  /* 0x0480000099297989 */ /* 0x000ea200000e00ff */
[-C--:B------:R-:W-:Y:S02]  /*6a50*/  LEA.HI.SX32 R48, R48, R35.reuse, 0x1b ;  /* 0x0000002330307211 */ /* 0x080fe400078fdaff */
[----:B------:R-:W-:Y:S01]  /*6a60*/  LEA.HI.SX32 R47, R47, R35, 0x1b ;  /* 0x000000232f2f7211 */ /* 0x000fe200078fdaff */
[----:B------:R-:W3:Y:S01]  /*6a70*/  SHFL.UP PT, R45, R152, 0x4, RZ ;  /* 0x04800000982d7989 */ /* 0x000ee200000e00ff */
[----:B------:R-:W-:-:S02]  /*6a80*/  LEA R48, R48, UR21, 0x1 ;  /* 0x0000001530307c11 */ /* 0x000fc4000f8e08ff */
[----:B------:R-:W-:Y:S02]  /*6a90*/  LEA R47, R47, UR21, 0x1 ;  /* 0x000000152f2f7c11 */ /* 0x000fe4000f8e08ff */
[----:B------:R-:W-:Y:S01]  /*6aa0*/  ISETP.GE.AND P2, PT, R0, 0x4, PT ;  /* 0x000000040000780c */ /* 0x000fe20003f46270 */
[----:B------:R4:W-:Y:S04]  /*6ab0*/  STS.U16 [R48+0x300], R118 ;  /* 0x0003007630007388 */ /* 0x0009e80000000400 */
[----:B------:R5:W-:Y:S01]  /*6ac0*/  STS.U16 [R47+0x340], R49 ;  /* 0x000340312f007388 */ /* 0x000be20000000400 */
[-C--:B0-----:R-:W-:Y:S01]  /*6ad0*/  FMUL.FTZ R136, R152, R46.reuse ;  /* 0x0000002e98887220 */ /* 0x081fe20000410000 */
[C---:B----4-:R-:W-:Y:S02]  /*6ae0*/  IADD3 R48, PT, PT, R35.reuse, 0x1e0, RZ ;  /* 0x000001e023307810 */ /* 0x050fe40007ffe0ff */
[----:B-----5:R-:W-:Y:S01]  /*6af0*/  IADD3 R47, PT, PT, R35, 0x1c0, RZ ;  /* 0x000001c0232f7810 */ /* 0x020fe20007ffe0ff */
[----:B------:R-:W-:Y:S01]  /*6b00*/  FMUL.FTZ R135, R153, R46 ;  /* 0x0000002e99877220 */ /* 0x000fe20000410000 */
[----:B------:R-:W-:-:S02]  /*6b10*/  IADD3 R49, PT, PT, R35, 0x200, RZ ;  /* 0x0000020023317810 */ /* 0x000fc40007ffe0ff */
[----:B------:R-:W-:Y:S01]  /*6b20*/  LEA.HI.SX32 R47, R47, R35, 0x1b ;  /* 0x000000232f2f7211 */ /* 0x000fe200078fdaff */
[----:B-1----:R-:W-:Y:S01]  /*6b30*/  FFMA.FTZ R136, R153, R43, R136 ;  /* 0x0000002b99887223 */ /* 0x002fe20000010088 */
[----:B------:R-:W-:Y:S02]  /*6b40*/  LEA.HI.SX32 R48, R48, R35, 0x1b ;  /* 0x0000002330307211 */ /* 0x000fe400078fdaff */
[----:B------:R-:W-:Y:S01]  /*6b50*/  LEA R47, R47, UR21, 0x1 ;  /* 0x000000152f2f7c11 */ /* 0x000fe2000f8e08ff */
[----:B------:R-:W-:Y:S01]  /*6b60*/  FFMA.FTZ R135, R152, R43, -R135 ;  /* 0x0000002b98877223 */ /* 0x000fe20000010887 */
[----:B------:R-:W-:Y:S01]  /*6b70*/  LEA.HI.SX32 R49, R49, R35, 0x1b ;  /* 0x0000002331317211 */ /* 0x000fe200078fdaff */
[----:B------:R-:W-:Y:S01]  /*6b80*/  @P2 FADD.FTZ R155, R155, R136 ;  /* 0x000000889b9b2221 */ /* 0x000fe20000010000 */
[----:B------:R-:W-:Y:S01]  /*6b90*/  LEA R48, R48, UR21, 0x1 ;  /* 0x0000001530307c11 */ /* 0x000fe2000f8e08ff */
[-C--:B--2---:R-:W-:Y:S01]  /*6ba0*/  FMUL.FTZ R134, R152, R41.reuse ;  /* 0x0000002998867220 */ /* 0x084fe20000410000 */
[----:B------:R-:W-:Y:S01]  /*6bb0*/  LEA R49, R49, UR21, 0x1 ;  /* 0x0000001531317c11 */ /* 0x000fe2000f8e08ff */
[----:B------:R0:W-:Y:S01]  /*6bc0*/  STS.U16 [R47+0x380], R127 ;  /* 0x0003807f2f007388 */ /* 0x0001e20000000400 */
[----:B------:R-:W-:Y:S01]  /*6bd0*/  @P2 FADD.FTZ R154, R154, R135 ;  /* 0x000000879a9a2221 */ /* 0x000fe20000010000 */
[----:B------:R-:W-:-:S02]  /*6be0*/  FMUL.FTZ R46, R153, R41 ;  /* 0x00000029992e7220 */ /* 0x000fc40000410000 */
[----:B------:R-:W-:Y:S01]  /*6bf0*/  STS.U16 [R48+0x3c0], R128 ;  /* 0x0003c08030007388 */ /* 0x000fe20000000400 */
[----:B---3--:R-:W-:-:S03]  /*6c00*/  @P2 FFMA.FTZ R153, R153, R45, R134 ;  /* 0x0000002d99992223 */ /* 0x008fc60000010086 */
[----:B------:R-:W1:Y:S01]  /*6c10*/  SHFL.UP PT, R48, R155, 0x8, RZ ;  /* 0x050000009b307989 */ /* 0x000e6200000e00ff */
[C---:B------:R-:W-:Y:S01]  /*6c20*/  IADD3 R51, PT, PT, R35.reuse, 0x220, RZ ;  /* 0x0000022023337810 */ /* 0x040fe20007ffe0ff */
[----:B------:R-:W-:Y:S02]  /*6c30*/  @P2 FFMA.FTZ R152, R152, R45, -R46 ;  /* 0x0000002d98982223 */ /* 0x000fe4000001082e */
[----:B------:R2:W-:Y:S01]  /*6c40*/  STS.U16 [R49+0x400], R125 ;  /* 0x0004007d31007388 */ /* 0x0005e20000000400 */
[----:B------:R-:W-:-:S03]  /*6c50*/  IADD3 R118, PT, PT, R35, 0x240, RZ ;  /* 0x0000024023767810 */ /* 0x000fc60007ffe0ff */
[----:B------:R-:W-:Y:S01]  /*6c60*/  SHFL.UP PT, R125, R154, 0x8, RZ ;  /* 0x050000009a7d7989 */ /* 0x000fe200000e00ff */
[----:B------:R-:W-:-:S03]  /*6c70*/  LEA.HI.SX32 R51, R51, R35, 0x1b ;  /* 0x0000002333337211 */ /* 0x000fc600078fdaff */
[----:B------:R-:W3:Y:S01]  /*6c80*/  SHFL.UP PT, R127, R153, 0x8, RZ ;  /* 0x05000000997f7989 */ /* 0x000ee200000e00ff */
[----:B------:R-:W-:-:S03]  /*6c90*/  LEA.HI.SX32 R118, R118, R35, 0x1b ;  /* 0x0000002376767211 */ /* 0x000fc600078fdaff */
[----:B------:R-:W4:Y:S01]  /*6ca0*/  SHFL.UP PT, R135, R152, 0x8, RZ ;  /* 0x0500000098877989 */ /* 0x000f2200000e00ff */
[----:B------:R-:W-:Y:S02]  /*6cb0*/  LEA R51, R51, UR21, 0x1 ;  /* 0x0000001533337c11 */ /* 0x000fe4000f8e08ff */
[----:B------:R-:W-:-:S03]  /*6cc0*/  LEA R118, R118, UR21, 0x1 ;  /* 0x0000001576767c11 */ /* 0x000fc6000f8e08ff */
[----:B------:R5:W-:Y:S01]  /*6cd0*/  STS.U16 [R51+0x440], R126 ;  /* 0x0004407e33007388 */ /* 0x000be20000000400 */
[C---:B0-----:R-:W-:Y:S02]  /*6ce0*/  IADD3 R47, PT, PT, R35.reuse, 0x260, RZ ;  /* 0x00000260232f7810 */ /* 0x041fe40007ffe0ff */
[C---:B--2---:R-:W-:Y:S01]  /*6cf0*/  IADD3 R49, PT, PT, R35.reuse, 0x280, RZ ;  /* 0x0000028023317810 */ /* 0x044fe20007ffe0ff */
[----:B------:R0:W-:Y:S01]  /*6d00*/  STS.U16 [R118+0x480], R129 ;  /* 0x0004808176007388 */ /* 0x0001e20000000400 */
[C---:B------:R-:W-:Y:S02]  /*6d10*/  IADD3 R128, PT, PT, R35.reuse, 0x300, RZ ;  /* 0x0000030023807810 */ /* 0x040fe40007ffe0ff */
[C---:B------:R-:W-:Y:S02]  /*6d20*/  IADD3 R134, PT, PT, R35.reuse, 0x340, RZ ;  /* 0x0000034023867810 */ /* 0x040fe40007ffe0ff */
[C---:B------:R-:W-:Y:S02]  /*6d30*/  IADD3 R41, PT, PT, R35.reuse, 0x360, RZ ;  /* 0x0000036023297810 */ /* 0x040fe40007ffe0ff */
[----:B-----5:R-:W-:-:S02]  /*6d40*/  IADD3 R51, PT, PT, R35, 0x2a0, RZ ;  /* 0x000002a023337810 */ /* 0x020fc40007ffe0ff */
[C---:B------:R-:W-:Y:S02]  /*6d50*/  IADD3 R126, PT, PT, R35.reuse, 0x2e0, RZ ;  /* 0x000002e0237e7810 */ /* 0x040fe40007ffe0ff */
[C---:B0-----:R-:W-:Y:S02]  /*6d60*/  IADD3 R118, PT, PT, R35.reuse, 0x2c0, RZ ;  /* 0x000002c023767810 */ /* 0x041fe40007ffe0ff */
[C---:B------:R-:W-:Y:S02]  /*6d70*/  IADD3 R129, PT, PT, R35.reuse, 0x320, RZ ;  /* 0x0000032023817810 */ /* 0x040fe40007ffe0ff */
[C---:B------:R-:W-:Y:S02]  /*6d80*/  IADD3 R43, PT, PT, R35.reuse, 0x380, RZ ;  /* 0x00000380232b7810 */ /* 0x040fe40007ffe0ff */
[C---:B------:R-:W-:Y:S02]  /*6d90*/  IADD3 R45, PT, PT, R35.reuse, 0x3a0, RZ ;  /* 0x000003a0232d7810 */ /* 0x040fe40007ffe0ff */
[----:B------:R-:W-:-:S02]  /*6da0*/  IADD3 R46, PT, PT, R35, 0x3c0, RZ ;  /* 0x000003c0232e7810 */ /* 0x000fc40007ffe0ff */
[----:B------:R-:W-:Y:S02]  /*6db0*/  IADD3 R136, PT, PT, R35, 0x3e0, RZ ;  /* 0x000003e023887810 */ /* 0x000fe40007ffe0ff */
[----:B------:R-:W-:Y:S02]  /*6dc0*/  ISETP.GE.AND P2, PT, R0, 0x8, PT ;  /* 0x000000080000780c */ /* 0x000fe40003f46270 */
        /* <DEDUP_REMOVED lines=12> */
[----:B------:R-:W-:Y:S01]  /*6e90*/  LEA.HI.SX32 R136, R136, R35, 0x1b ;  /* 0x0000002388887211 */ /* 0x000fe200078fdaff */
[CC--:B-1----:R-:W-:Y:S01]  /*6ea0*/  FMUL.FTZ R35, R152.reuse, R48.reuse ;  /* 0x0000003098237220 */ /* 0x0c2fe20000410000 */
[C---:B------:R-:W-:Y:S01]  /*6eb0*/  FMUL.FTZ R137, R153.reuse, R48 ;  /* 0x0000003099897220 */ /* 0x040fe20000410000 */
[C---:B---3--:R-:W-:Y:S02]  /*6ec0*/  FMUL.FTZ R48, R152.reuse, R127 ;  /* 0x0000007f98307220 */ /* 0x048fe40000410000 */
[-C--:B------:R-:W-:Y:S01]  /*6ed0*/  FFMA.FTZ R138, R153, R125.reuse, R35 ;  /* 0x0000007d998a7223 */ /* 0x080fe20000010023 */
[----:B------:R-:W-:Y:S01]  /*6ee0*/  LEA R47, R47, UR21, 0x1 ;  /* 0x000000152f2f7c11 */ /* 0x000fe2000f8e08ff */
[----:B------:R-:W-:Y:S01]  /*6ef0*/  FFMA.FTZ R137, R152, R125, -R137 ;  /* 0x0000007d98897223 */ /* 0x000fe20000010889 */
[----:B------:R-:W-:Y:S01]  /*6f00*/  FMUL.FTZ R127, R153, R127 ;  /* 0x0000007f997f7220 */ /* 0x000fe20000410000 */
[----:B------:R-:W-:Y:S01]  /*6f10*/  @P2 FADD.FTZ R155, R155, R138 ;  /* 0x0000008a9b9b2221 */ /* 0x000fe20000010000 */
[----:B----4-:R-:W-:Y:S01]  /*6f20*/  @P2 FFMA.FTZ R153, R153, R135, R48 ;  /* 0x0000008799992223 */ /* 0x010fe20000010030 */
[----:B------:R-:W-:Y:S01]  /*6f30*/  LEA R49, R49, UR21, 0x1 ;  /* 0x0000001531317c11 */ /* 0x000fe2000f8e08ff */
[----:B------:R-:W-:Y:S01]  /*6f40*/  STS.U16 [R47+0x4c0], R122 ;  /* 0x0004c07a2f007388 */ /* 0x000fe20000000400 */
[----:B------:R-:W-:Y:S01]  /*6f50*/  @P2 FADD.FTZ R154, R154, R137 ;  /* 0x000000899a9a2221 */ /* 0x000fe20000010000 */
[----:B------:R-:W-:-:S02]  /*6f60*/  LEA R51, R51, UR21, 0x1 ;  /* 0x0000001533337c11 */ /* 0x000fc4000f8e08ff */
[----:B------:R-:W0:Y:S01]  /*6f70*/  SHFL.UP PT, R47, R155, 0x10, RZ ;  /* 0x060000009b2f7989 */ /* 0x000e2200000e00ff */
[----:B------:R-:W-:Y:S01]  /*6f80*/  @P2 FFMA.FTZ R152, R152, R135, -R127 ;  /* 0x0000008798982223 */ /* 0x000fe2000001087f */
[----:B------:R-:W1:Y:S02]  /*6f90*/  S2R R35, SR_TID.X ;  /* 0x0000000000237919 */ /* 0x000e640000002100 */
[----:B------:R-:W2:Y:S04]  /*6fa0*/  SHFL.UP PT, R48, R153, 0x10, RZ ;  /* 0x0600000099307989 */ /* 0x000ea800000e00ff */
[----:B------:R-:W-:Y:S04]  /*6fb0*/  STS.U16 [R49+0x500], R120 ;  /* 0x0005007831007388 */ /* 0x000fe80000000400 */
[----:B------:R-:W3:Y:S04]  /*6fc0*/  SHFL.UP PT, R49, R154, 0x10, RZ ;  /* 0x060000009a317989 */ /* 0x000ee800000e00ff */
[----:B------:R4:W-:Y:S01]  /*6fd0*/  STS.U16 [R51+0x540], R123 ;  /* 0x0005407b33007388 */ /* 0x0009e20000000400 */
[----:B------:R-:W-:-:S03]  /*6fe0*/  LEA R118, R118, UR21, 0x1 ;  /* 0x0000001576767c11 */ /* 0x000fc6000f8e08ff */
[----:B------:R-:W5:Y:S01]  /*6ff0*/  SHFL.UP PT, R51, R152, 0x10, RZ ;  /* 0x0600000098337989 */ /* 0x000f6200000e00ff */
[----:B------:R-:W-:Y:S02]  /*7000*/  LEA R126, R126, UR21, 0x1 ;  /* 0x000000157e7e7c11 */ /* 0x000fe4000f8e08ff */
[----:B------:R-:W-:Y:S01]  /*7010*/  LEA R128, R128, UR21, 0x1 ;  /* 0x0000001580807c11 */ /* 0x000fe2000f8e08ff */
[----:B------:R0:W-:Y:S01]  /*7020*/  STS.U16 [R118+0x580], R124 ;  /* 0x0005807c76007388 */ /* 0x0001e20000000400 */
[----:B------:R-:W-:Y:S02]  /*7030*/  LEA R129, R129, UR21, 0x1 ;  /* 0x0000001581817c11 */ /* 0x000fe4000f8e08ff */
[----:B----4-:R-:W-:Y:S01]  /*7040*/  LEA R123, R134, UR21, 0x1 ;  /* 0x00000015867b7c11 */ /* 0x010fe2000f8e08ff */
[----:B------:R-:W-:Y:S01]  /*7050*/  STS.U16 [R126+0x5c0], R119 ;  /* 0x0005c0777e007388 */ /* 0x000fe20000000400 */
[----:B------:R-:W-:Y:S02]  /*7060*/  LEA R43, R43, UR21, 0x1 ;  /* 0x000000152b2b7c11 */ /* 0x000fe4000f8e08ff */
[----:B------:R-:W-:Y:S01]  /*7070*/  LEA R120, R45, UR21, 0x1 ;  /* 0x000000152d787c11 */ /* 0x000fe2000f8e08ff */
[----:B------:R-:W-:Y:S01]  /*7080*/  STS.U16 [R128+0x600], R121 ;  /* 0x0006007980007388 */ /* 0x000fe20000000400 */
[----:B0-----:R-:W-:Y:S01]  /*7090*/  LEA R118, R41, UR21, 0x1 ;  /* 0x0000001529767c11 */ /* 0x001fe2000f8e08ff */
[----:B------:R-:W-:-:S02]  /*70a0*/  UIMAD.WIDE.U32 UR16, UR43, UR30, URZ ;  /* 0x0000001e2b1072a5 */ /* 0x000fc4000f8e00ff */
[----:B------:R-:W-:Y:S01]  /*70b0*/  STS.U16 [R129+0x640], R40 ;  /* 0x0006402881007388 */ /* 0x000fe20000000400 */
[----:B------:R-:W-:Y:S02]  /*70c0*/  LEA R41, R46, UR21, 0x1 ;  /* 0x000000152e297c11 */ /* 0x000fe4000f8e08ff */
[----:B------:R-:W-:Y:S01]  /*70d0*/  ISETP.NE.AND P2, PT, R0, 0x1f, PT ;  /* 0x0000001f0000780c */ /* 0x000fe20003f45270 */
[----:B------:R0:W-:Y:S01]  /*70e0*/  STS.U16 [R123+0x680], R50 ;  /* 0x000680327b007388 */ /* 0x0001e20000000400 */
[----:B------:R-:W-:-:S03]  /*70f0*/  UIMAD UR17, UR43, UR31, UR17 ;  /* 0x0000001f2b1172a4 */ /* 0x000fc6000f8e0211 */
[----:B------:R-:W-:Y:S01]  /*7100*/  STS.U16 [R118+0x6c0], R133 ;  /* 0x0006c08576007388 */ /* 0x000fe20000000400 */
[----:B------:R-:W-:-:S03]  /*7110*/  LEA R45, R136, UR21, 0x1 ;  /* 0x00000015882d7c11 */ /* 0x000fc6000f8e08ff */
[----:B------:R-:W-:Y:S01]  /*7120*/  STS.U16 [R43+0x700], R132 ;  /* 0x000700842b007388 */ /* 0x000fe20000000400 */
[----:B0-----:R-:W-:-:S03]  /*7130*/  FMUL.FTZ R50, R152, R47 ;  /* 0x0000002f98327220 */ /* 0x001fc60000410000 */
[----:B------:R-:W-:Y:S01]  /*7140*/  STS.U16 [R120+0x740], R131 ;  /* 0x0007408378007388 */ /* 0x000fe20000000400 */
[CC--:B--2---:R-:W-:Y:S01]  /*7150*/  FMUL.FTZ R40, R153.reuse, R48.reuse ;  /* 0x0000003099287220 */ /* 0x0c4fe20000410000 */
[----:B------:R-:W-:Y:S02]  /*7160*/  VOTEU.ANY UP1, P0 ;  /* 0x0000000000ff7886 */ /* 0x000fe40000020100 */
[----:B------:R0:W-:Y:S01]  /*7170*/  STS.U16 [R41+0x780], R130 ;  /* 0x0007808229007388 */ /* 0x0001e20000000400 */
[C---:B------:R-:W-:Y:S01]  /*7180*/  FMUL.FTZ R119, R153.reuse, R47 ;  /* 0x0000002f99777220 */ /* 0x040fe20000410000 */
[----:B------:R-:W-:Y:S01]  /*7190*/  FMUL.FTZ R48, R152, R48 ;  /* 0x0000003098307220 */ /* 0x000fe20000410000 */
[----:B---3--:R-:W-:Y:S01]  /*71a0*/  FFMA.FTZ R47, R153, R49, R50 ;  /* 0x00000031992f7223 */ /* 0x008fe20000010032 */
[----:B------:R-:W-:Y:S01]  /*71b0*/  UIMAD.WIDE.U32 UR16, UR7, UR32, UR16 ;  /* 0x00000020071072a5 */ /* 0x000fe2000f8e0010 */
[----:B------:R5:W-:Y:S01]  /*71c0*/  STS.U16 [R45+0x7c0], R44 ;  /* 0x0007c02c2d007388 */ /* 0x000be20000000400 */
[----:B0-----:R-:W-:Y:S01]  /*71d0*/  SHF.L.U32 R41, R42, 0x5, RZ ;  /* 0x000000052a297819 */ /* 0x001fe200000006ff */
[----:B------:R-:W-:-:S03]  /*71e0*/  @UP1 ULEA UR25, UR7, UR21, 0x4 ;  /* 0x0000001507191291 */ /* 0x000fc6000f8e20ff */
[----:B------:R-:W-:Y:S01]  /*71f0*/  LEA.HI.SX32 R50, R41, R41, 0x1b ;  /* 0x0000002929327211 */ /* 0x000fe200078fdaff */
[----:B------:R-:W-:Y:S02]  /*7200*/  HFMA2 R41, -RZ, RZ, 0, 0 ;  /* 0x00000000ff297431 */ /* 0x000fe400000001ff */
[----:B-----5:R-:W-:Y:S01]  /*7210*/  FFMA.FTZ R45, R153, R51, R48 ;  /* 0x00000033992d7223 */ /* 0x020fe20000010030 */
[C---:B------:R-:W-:Y:S01]  /*7220*/  FFMA.FTZ R46, R152.reuse, R49, -R119 ;  /* 0x00000031982e7223 */ /* 0x040fe20000010877 */
[----:B-1----:R-:W-:Y:S01]  /*7230*/  @!P2 SHF.R.U32.HI R48, RZ, 0x1, R35 ;  /* 0x00000001ff30a819 */ /* 0x002fe20000011623 */
[----:B------:R-:W-:Y:S01]  /*7240*/  UIMAD UR17, UR7, UR33, UR17 ;  /* 0x00000021071172a4 */ /* 0x000fe2000f8e0211 */
[----:B------:R-:W-:Y:S01]  /*7250*/  FFMA.FTZ R44, R152, R51, -R40 ;  /* 0x00000033982c7223 */ /* 0x000fe20000010828 */
[----:B------:R-:W-:Y:S01]  /*7260*/  ULEA UR40, UP0, UR16, UR34, 0x3 ;  /* 0x0000002210287291 */ /* 0x000fe2000f8018ff */
[----:B------:R-:W-:Y:S02]  /*7270*/  MOV R40, 0x3f800000 ;  /* 0x3f80000000287802 */ /* 0x000fe40000000f00 */
[----:B------:R-:W-:-:S02]  /*7280*/  CS2R R42, SRZ ;  /* 0x00000000002a7805 */ /* 0x000fc4000001ff00 */
[----:B------:R-:W-:Y:S01]  /*7290*/  LEA R50, R50, UR21, 0x1 ;  /* 0x0000001532327c11 */ /* 0x000fe2000f8e08ff */
[----:B------:R-:W-:Y:S01]  /*72a0*/  ULEA.HI.X UR16, UR16, UR35, UR17, 0x3, UP0 ;  /* 0x0000002310107291 */ /* 0x000fe200080f1c11 */
[----:B------:R-:W-:Y:S01]  /*72b0*/  @!P2 LOP3.LUT R48, R48, 0x1f0, RZ, 0xc0, !PT ;  /* 0x000001f03030a812 */ /* 0x000fe200078ec0ff */
[----:B------:R-:W-:Y:S01]  /*72c0*/  FADD.FTZ R46, R154, R46 ;  /* 0x0000002e9a2e7221 */ /* 0x000fe20000010000 */
[----:B------:R-:W-:Y:S01]  /*72d0*/  FADD.FTZ R47, R155, R47 ;  /* 0x0000002f9b2f7221 */ /* 0x000fe20000010000 */
[----:B------:R-:W-:Y:S01]  /*72e0*/  NOP ;  /* 0x0000000000007918 */ /* 0x000fe20000000000 */
[----:B------:R-:W-:Y:S01]  /*72f0*/  LDS.U16 R118, [R50] ;  /* 0x0000000032767984 */ /* 0x000fe20000000400 */
[----:B------:R-:W-:-:S03]  /*7300*/  MOV R49, UR16 ;  /* 0x0000001000317c02 */ /* 0x000fc60008000f00 */
        /* <DEDUP_REMOVED lines=31> */
[----:B------:R-:W-:Y:S04]  /*7500*/  @P0 LDS.128 R40, [UR25+0x2160] ;  /* 0x00216019ff280984 */ /* 0x000fe80008000c00 */
[----:B------:R0:W-:Y:S02]  /*7510*/  @!P2 STS.128 [R48+UR21+0x2100], R44 ;  /* 0x0021002c3000a988 */ /* 0x0001e40008000c15 */
[----:B0-----:R-:W-:-:S06]  /*7520*/  MOV R48, UR40 ;  /* 0x0000002800307c02 */ /* 0x001fcc0008000f00 */
[----:B------:R-:W2:Y:S01]  /*7530*/  LDG.E.64 R48, desc[UR22][R48.64] ;  /* 0x0000001630307981 */ /* 0x000ea2000c1e1b00 */
[----:B------:R-:W-:-:S04]  /*7540*/  ISETP.GE.AND P2, PT, R0, 0x10, PT ;  /* 0x000000100000780c */ /* 0x000fc80003f46270 */
[----:B------:R-:W-:Y:S02]  /*7550*/  FSEL R152, R152, R44, !P2 ;  /* 0x0000002c98987208 */ /* 0x000fe40005000000 */
[----:B------:R-:W-:Y:S02]  /*7560*/  SHF.R.U32.HI R44, RZ, 0x5, R35 ;  /* 0x00000005ff2c7819 */ /* 0x000fe40000011623 */
[----:B------:R-:W-:Y:S02]  /*7570*/  FSEL R153, R153, R45, !P2 ;  /* 0x0000002d99997208 */ /* 0x000fe40005000000 */
[C---:B------:R-:W-:Y:S02]  /*7580*/  ISETP.NE.AND P3, PT, R44.reuse, 0x3, PT ;  /* 0x000000032c00780c */ /* 0x040fe40003f65270 */
[C---:B------:R-:W-:Y:S02]  /*7590*/  ISETP.NE.AND P4, PT, R44.reuse, 0x2, PT ;  /* 0x000000022c00780c */ /* 0x040fe40003f85270 */
[----:B------:R-:W-:-:S02]  /*75a0*/  ISETP.NE.AND P5, PT, R44, 0x1, PT ;  /* 0x000000012c00780c */ /* 0x000fc40003fa5270 */
[----:B------:R-:W-:Y:S02]  /*75b0*/  FSEL R154, R154, R46, !P2 ;  /* 0x0000002e9a9a7208 */ /* 0x000fe40005000000 */
[----:B------:R-:W-:Y:S01]  /*75c0*/  FSEL R155, R155, R47, !P2 ;  /* 0x0000002f9b9b7208 */ /* 0x000fe20005000000 */
[----:B------:R-:W-:Y:S06]  /*75d0*/  BAR.SYNC.DEFER_BLOCKING 0x0 ;  /* 0x0000000000007b1d */ /* 0x000fec0000010000 */
[----:B------:R-:W0:Y:S02]  /*75e0*/  LDS.128 R44, [UR21+0x2100] ;  /* 0x00210015ff2c7984 */ /* 0x000e240008000c00 */
[----:B0-----:R-:W-:-:S02]  /*75f0*/  FSEL R116, R44, R116, !P5 ;  /* 0x000000742c747208 */ /* 0x001fc40006800000 */
[----:B------:R-:W-:Y:S02]  /*7600*/  FSEL R114, R46, R114, !P5 ;  /* 0x000000722e727208 */ /* 0x000fe40006800000 */
[----:B------:R-:W-:Y:S02]  /*7610*/  FSEL R115, R45, R115, !P5 ;  /* 0x000000732d737208 */ /* 0x000fe40006800000 */
[----:B------:R-:W-:Y:S02]  /*7620*/  FSEL R117, R47, R117, !P5 ;  /* 0x000000752f757208 */ /* 0x000fe40006800000 */
[----:B------:R-:W-:Y:S01]  /*7630*/  ISETP.GE.U32.AND P2, PT, R35, 0x20, PT ;  /* 0x000000202300780c */ /* 0x000fe20003f46070 */
[----:B------:R-:W-:Y:S01]  /*7640*/  SHFL.UP PT, R152, R152, 0x1, RZ ;  /* 0x0420000098987989 */ /* 0x000fe200000e00ff */
[----:B------:R-:W-:Y:S03]  /*7650*/  BSSY.RECONVERGENT B0, `(.L_x_115) ;  /* 0x0000074000007945 */ /* 0x000fe60003800200 */
[----:B------:R-:W-:Y:S01]  /*7660*/  SHFL.UP PT, R153, R153, 0x1, RZ ;  /* 0x0420000099997989 */ /* 0x000fe200000e00ff */
[----:B------:R-:W-:-:S03]  /*7670*/  HADD2.F32 R118, -RZ, R118.H0_H0 ;  /* 0x20000076ff767230 */ /* 0x000fc60000004100 */
[----:B------:R-:W-:Y:S01]  /*7680*/  SHFL.UP PT, R154, R154, 0x1, RZ ;  /* 0x042000009a9a7989 */ /* 0x000fe200000e00ff */
[----:B------:R-:W-:-:S03]  /*7690*/  HADD2.F32 R119, -RZ, R119.H0_H0 ;  /* 0x20000077ff777230 */ /* 0x000fc60000004100 */
[----:B------:R-:W-:Y:S01]  /*76a0*/  SHFL.UP PT, R155, R155, 0x1, RZ ;  /* 0x042000009b9b7989 */ /* 0x000fe200000e00ff */
[----:B------:R-:W-:Y:S02]  /*76b0*/  HADD2.F32 R120, -RZ, R120.H0_H0 ;  /* 0x20000078ff787230 */ /* 0x000fe40000004100 */
[----:B------:R-:W-:Y:S02]  /*76c0*/  HADD2.F32 R121, -RZ, R121.H0_H0 ;  /* 0x20000079ff797230 */ /* 0x000fe40000004100 */
[----:B------:R-:W-:Y:S02]  /*76d0*/  HADD2.F32 R122, -RZ, R122.H0_H0 ;  /* 0x2000007aff7a7230 */ /* 0x000fe40000004100 */
[----:B------:R-:W-:Y:S02]  /*76e0*/  HADD2.F32 R123, -RZ, R123.H0_H0 ;  /* 0x2000007bff7b7230 */ /* 0x000fe40000004100 */
[----:B------:R-:W-:Y:S02]  /*76f0*/  HADD2.F32 R124, -RZ, R124.H0_H0 ;  /* 0x2000007cff7c7230 */ /* 0x000fe40000004100 */
[----:B------:R-:W-:-:S02]  /*7700*/  HADD2.F32 R125, -RZ, R125.H0_H0 ;  /* 0x2000007dff7d7230 */ /* 0x000fc40000004100 */
[----:B------:R-:W-:Y:S02]  /*7710*/  HADD2.F32 R126, -RZ, R126.H0_H0 ;  /* 0x2000007eff7e7230 */ /* 0x000fe40000004100 */
[----:B------:R-:W-:Y:S02]  /*7720*/  HADD2.F32 R127, -RZ, R127.H0_H0 ;  /* 0x2000007fff7f7230 */ /* 0x000fe40000004100 */
[----:B------:R-:W-:Y:S02]  /*7730*/  HADD2.F32 R128, -RZ, R128.H0_H0 ;  /* 0x20000080ff807230 */ /* 0x000fe40000004100 */
[----:B------:R-:W-:Y:S01]  /*7740*/  HADD2.F32 R129, -RZ, R129.H0_H0 ;  /* 0x20000081ff817230 */ /* 0x000fe20000004100 */
[----:B--2---:R-:W-:Y:S02]  /*7750*/  R2UR UR42, R49 ;  /* 0x00000000312a72ca */ /* 0x004fe400000e0000 */
[----:B------:R-:W-:Y:S02]  /*7760*/  R2UR UR25, R48 ;  /* 0x00000000301972ca */ /* 0x000fe400000e0000 */
[----:B------:R-:W0:Y:S02]  /*7770*/  LDS.128 R48, [UR21+0x2110] ;  /* 0x00211015ff307984 */ /* 0x000e240008000c00 */
[-C--:B0-----:R-:W-:Y:S01]  /*7780*/  FMUL.FTZ R161, R45, R49.reuse ;  /* 0x000000312da17220 */ /* 0x081fe20000410000 */
[----:B------:R-:W-:-:S03]  /*7790*/  FMUL.FTZ R162, R44, R49 ;  /* 0x000000312ca27220 */ /* 0x000fc60000410000 */
[----:B------:R-:W-:Y:S01]  /*77a0*/  FFMA.FTZ R161, R44, R48, -R161 ;  /* 0x000000302ca17223 */ /* 0x000fe200000108a1 */
[----:B------:R-:W-:-:S04]  /*77b0*/  FMUL.FTZ R44, R47, R49 ;  /* 0x000000312f2c7220 */ /* 0x000fc80000410000 */
[C---:B------:R-:W-:Y:S01]  /*77c0*/  FFMA.FTZ R44, R46.reuse, R48, -R44 ;  /* 0x000000302e2c7223 */ /* 0x040fe2000001082c */
[----:B------:R-:W-:-:S04]  /*77d0*/  FMUL.FTZ R46, R46, R49 ;  /* 0x000000312e2e7220 */ /* 0x000fc80000410000 */
[-C--:B------:R-:W-:Y:S01]  /*77e0*/  FFMA.FTZ R46, R47, R48.reuse, R46 ;  /* 0x000000302f2e7223 */ /* 0x080fe2000001002e */
[----:B------:R-:W-:Y:S01]  /*77f0*/  FFMA.FTZ R162, R45, R48, R162 ;  /* 0x000000302da27223 */ /* 0x000fe200000100a2 */
[----:B------:R-:W-:Y:S02]  /*7800*/  FADD.FTZ R50, R50, R44 ;  /* 0x0000002c32327221 */ /* 0x000fe40000010000 */
[----:B------:R-:W-:Y:S02]  /*7810*/  FADD.FTZ R51, R51, R46 ;  /* 0x0000002e33337221 */ /* 0x000fe40000010000 */
[----:B------:R-:W0:Y:S01]  /*7820*/  LDS.128 R44, [UR21+0x2120] ;  /* 0x00212015ff2c7984 */ /* 0x000e220008000c00 */
[----:B------:R-:W-:Y:S02]  /*7830*/  FSEL R116, R161, R116, !P4 ;  /* 0x00000074a1747208 */ /* 0x000fe40006000000 */
[----:B------:R-:W-:Y:S02]  /*7840*/  FSEL R117, R51, R117, !P4 ;  /* 0x0000007533757208 */ /* 0x000fe40006000000 */
[----:B------:R-:W-:-:S02]  /*7850*/  FSEL R115, R162, R115, !P4 ;  /* 0x00000073a2737208 */ /* 0x000fc40006000000 */
[----:B------:R-:W-:Y:S01]  /*7860*/  FSEL R114, R50, R114, !P4 ;  /* 0x0000007232727208 */ /* 0x000fe20006000000 */
[-C--:B0-----:R-:W-:Y:S01]  /*7870*/  FMUL.FTZ R48, R162, R45.reuse ;  /* 0x0000002da2307220 */ /* 0x081fe20000410000 */
[----:B------:R-:W-:-:S03]  /*7880*/  FMUL.FTZ R49, R51, R45 ;  /* 0x0000002d33317220 */ /* 0x000fc60000410000 */
[CC--:B------:R-:W-:Y:S01]  /*7890*/  FFMA.FTZ R48, R161.reuse, R44.reuse, -R48 ;  /* 0x0000002ca1307223 */ /* 0x0c0fe20000010830 */
[-C--:B------:R-:W-:Y:S01]  /*78a0*/  FMUL.FTZ R161, R161, R45.reuse ;  /* 0x0000002da1a17220 */ /* 0x080fe20000410000 */
[C---:B------:R-:W-:Y:S01]  /*78b0*/  FMUL.FTZ R45, R50.reuse, R45 ;  /* 0x0000002d322d7220 */ /* 0x040fe20000410000 */
[----:B------:R-:W-:-:S03]  /*78c0*/  FFMA.FTZ R49, R50, R44, -R49 ;  /* 0x0000002c32317223 */ /* 0x000fc60000010831 */
[-C--:B------:R-:W-:Y:S01]  /*78d0*/  FFMA.FTZ R51, R51, R44.reuse, R45 ;  /* 0x0000002c33337223 */ /* 0x080fe2000001002d */
[----:B------:R-:W-:Y:S01]  /*78e0*/  FFMA.FTZ R162, R162, R44, R161 ;  /* 0x0000002ca2a27223 */ /* 0x000fe200000100a1 */
[----:B------:R-:W-:Y:S02]  /*78f0*/  FADD.FTZ R50, R46, R49 ;  /* 0x000000312e327221 */ /* 0x000fe40000010000 */
[----:B------:R-:W-:Y:S02]  /*7900*/  FADD.FTZ R51, R47, R51 ;  /* 0x000000332f337221 */ /* 0x000fe40000010000 */
[----:B------:R-:W0:Y:S01]  /*7910*/  LDS.128 R44, [UR21+0x2130] ;  /* 0x00213015ff2c7984 */ /* 0x000e220008000c00 */
[----:B------:R-:W-:Y:S02]  /*7920*/  FSEL R116, R48, R116, !P3 ;  /* 0x0000007430747208 */ /* 0x000fe40005800000 */
[----:B------:R-:W-:Y:S01]  /*7930*/  FSEL R115, R162, R115, !P3 ;  /* 0x00000073a2737208 */ /* 0x000fe20005800000 */
[----:B------:R-:W-:Y:S01]  /*7940*/  HADD2.F32 R130, -RZ, R130.H0_H0 ;  /* 0x20000082ff827230 */ /* 0x000fe20000004100 */
[----:B------:R-:W-:Y:S01]  /*7950*/  FSEL R114, R50, R114, !P3 ;  /* 0x0000007232727208 */ /* 0x000fe20005800000 */
[----:B------:R-:W-:Y:S01]  /*7960*/  HADD2.F32 R131, -RZ, R131.H0_H0 ;  /* 0x20000083ff837230 */ /* 0x000fe20000004100 */
[----:B------:R-:W-:Y:S01]  /*7970*/  FSEL R117, R51, R117, !P3 ;  /* 0x0000007533757208 */ /* 0x000fe20005800000 */
[----:B------:R-:W-:-:S02]  /*7980*/  HADD2.F32 R132, -RZ, R132.H0_H0 ;  /* 0x20000084ff847230 */ /* 0x000fc40000004100 */
[----:B------:R-:W-:Y:S02]  /*7990*/  HADD2.F32 R133, -RZ, R133.H0_H0 ;  /* 0x20000085ff857230 */ /* 0x000fe40000004100 */
[----:B------:R-:W-:Y:S02]  /*79a0*/  HADD2.F32 R134, -RZ, R134.H0_H0 ;  /* 0x20000086ff867230 */ /* 0x000fe40000004100 */
[----:B------:R-:W-:Y:S02]  /*79b0*/  HADD2.F32 R135, -RZ, R135.H0_H0 ;  /* 0x20000087ff877230 */ /* 0x000fe40000004100 */
[----:B------:R-:W-:Y:S02]  /*79c0*/  HADD2.F32 R136, -RZ, R136.H0_H0 ;  /* 0x20000088ff887230 */ /* 0x000fe40000004100 */
[----:B------:R-:W-:Y:S02]  /*79d0*/  HADD2.F32 R137, -RZ, R137.H0_H0 ;  /* 0x20000089ff897230 */ /* 0x000fe40000004100 */
[----:B------:R-:W-:-:S02]  /*79e0*/  HADD2.F32 R138, -RZ, R138.H0_H0 ;  /* 0x2000008aff8a7230 */ /* 0x000fc40000004100 */
[----:B0-----:R-:W-:-:S04]  /*79f0*/  FMUL.FTZ R49, R162, R45 ;  /* 0x0000002da2317220 */ /* 0x001fc80000410000 */
[C---:B------:R-:W-:Y:S01]  /*7a00*/  FFMA.FTZ R49, R48.reuse, R44, -R49 ;  /* 0x0000002c30317223 */ /* 0x040fe20000010831 */
[----:B------:R-:W-:-:S04]  /*7a10*/  FMUL.FTZ R48, R48, R45 ;  /* 0x0000002d30307220 */ /* 0x000fc80000410000 */
[----:B------:R-:W-:Y:S01]  /*7a20*/  FFMA.FTZ R162, R162, R44, R48 ;  /* 0x0000002ca2a27223 */ /* 0x000fe20000010030 */
[-C--:B------:R-:W-:Y:S01]  /*7a30*/  FMUL.FTZ R48, R51, R45.reuse ;  /* 0x0000002d33307220 */ /* 0x080fe20000410000 */
[----:B------:R-:W-:-:S03]  /*7a40*/  FMUL.FTZ R45, R50, R45 ;  /* 0x0000002d322d7220 */ /* 0x000fc60000410000 */
[-C--:B------:R-:W-:Y:S01]  /*7a50*/  FFMA.FTZ R48, R50, R44.reuse, -R48 ;  /* 0x0000002c32307223 */ /* 0x080fe20000010830 */
[----:B------:R-:W-:Y:S01]  /*7a60*/  FFMA.FTZ R45, R51, R44, R45 ;  /* 0x0000002c332d7223 */ /* 0x000fe2000001002d */
[----:B------:R-:W-:Y:S02]  /*7a70*/  HADD2.F32 R139, -RZ, R139.H0_H0 ;  /* 0x2000008bff8b7230 */ /* 0x000fe40000004100 */
[----:B------:R-:W-:Y:S01]  /*7a80*/  FADD.FTZ R46, R46, R48 ;  /* 0x000000302e2e7221 */ /* 0x000fe20000010000 */
[----:B------:R-:W-:Y:S01]  /*7a90*/  FADD.FTZ R47, R47, R45 ;  /* 0x0000002d2f2f7221 */ /* 0x000fe20000010000 */
[----:B------:R-:W-:Y:S02]  /*7aa0*/  HADD2.F32 R140, -RZ, R140.H0_H0 ;  /* 0x2000008cff8c7230 */ /* 0x000fe40000004100 */
[----:B------:R-:W-:Y:S02]  /*7ab0*/  HADD2.F32 R141, -RZ, R141.H0_H0 ;  /* 0x2000008dff8d7230 */ /* 0x000fe40000004100 */
[----:B------:R-:W-:-:S02]  /*7ac0*/  HADD2.F32 R142, -RZ, R142.H0_H0 ;  /* 0x2000008eff8e7230 */ /* 0x000fc40000004100 */
[----:B------:R-:W-:Y:S02]  /*7ad0*/  HADD2.F32 R143, -RZ, R143.H0_H0 ;  /* 0x2000008fff8f7230 */ /* 0x000fe40000004100 */
[----:B------:R-:W-:Y:S02]  /*7ae0*/  HADD2.F32 R144, -RZ, R144.H0_H0 ;  /* 0x20000090ff907230 */ /* 0x000fe40000004100 */
[----:B------:R-:W-:Y:S02]  /*7af0*/  HADD2.F32 R145, -RZ, R145.H0_H0 ;  /* 0x20000091ff917230 */ /* 0x000fe40000004100 */
[----:B------:R-:W-:Y:S02]  /*7b00*/  HADD2.F32 R146, -RZ, R146.H0_H0 ;  /* 0x20000092ff927230 */ /* 0x000fe40000004100 */
[----:B------:R-:W-:Y:S02]  /*7b10*/  HADD2.F32 R147, -RZ, R147.H0_H0 ;  /* 0x20000093ff937230 */ /* 0x000fe40000004100 */
[----:B------:R-:W-:-:S02]  /*7b20*/  HADD2.F32 R148, -RZ, R148.H0_H0 ;  /* 0x20000094ff947230 */ /* 0x000fc40000004100 */
[----:B------:R-:W-:Y:S01]  /*7b30*/  HADD2.F32 R149, -RZ, R149.H0_H0 ;  /* 0x20000095ff957230 */ /* 0x000fe20000004100 */
[----:B------:R-:W-:Y:S06]  /*7b40*/  @!P2 BRA `(.L_x_116) ;  /* 0x000000000050a947 */ /* 0x000fec0003800000 */
[C---:B------:R-:W-:Y:S01]  /*7b50*/  FMUL.FTZ R44, R153.reuse, R114 ;  /* 0x00000072992c7220 */ /* 0x040fe20000410000 */
[----:B------:R-:W-:Y:S01]  /*7b60*/  FMUL.FTZ R48, R153, R115 ;  /* 0x0000007399307220 */ /* 0x000fe20000410000 */
[----:B------:R-:W-:Y:S02]  /*7b70*/  ISETP.NE.AND P2, PT, R0, RZ, PT ;  /* 0x000000ff0000720c */ /* 0x000fe40003f45270 */
[C---:B------:R-:W-:Y:S01]  /*7b80*/  FFMA.FTZ R44, R152.reuse, R117, R44 ;  /* 0x00000075982c7223 */ /* 0x040fe2000001002c */
[-C--:B------:R-:W-:Y:S01]  /*7b90*/  FFMA.FTZ R48, R152, R116.reuse, -R48 ;  /* 0x0000007498307223 */ /* 0x080fe20000010830 */
[----:B------:R-:W-:Y:S02]  /*7ba0*/  MOV R47, R43 ;  /* 0x0000002b002f7202 */ /* 0x000fe40000000f00 */
[----:B------:R-:W-:Y:S01]  /*7bb0*/  FADD.FTZ R155, R155, R44 ;  /* 0x0000002c9b9b7221 */ /* 0x000fe20000010000 */
[C---:B------:R-:W-:Y:S01]  /*7bc0*/  FMUL.FTZ R44, R153.reuse, R117 ;  /* 0x00000075992c7220 */ /* 0x040fe20000410000 */
[----:B------:R-:W-:Y:S01]  /*7bd0*/  FMUL.FTZ R153, R153, R116 ;  /* 0x0000007499997220 */ /* 0x000fe20000410000 */
[----:B------:R-:W-:-:S02]  /*7be0*/  MOV R46, R42 ;  /* 0x0000002a002e7202 */ /* 0x000fc40000000f00 */
[C---:B------:R-:W-:Y:S01]  /*7bf0*/  FFMA.FTZ R44, R152.reuse, R114, -R44 ;  /* 0x00000072982c7223 */ /* 0x040fe2000001082c */
[----:B------:R-:W-:Y:S01]  /*7c00*/  FFMA.FTZ R153, R152, R115, R153 ;  /* 0x0000007398997223 */ /* 0x000fe20000010099 */
[----:B------:R-:W-:Y:S02]  /*7c10*/  MOV R45, R41 ;  /* 0x00000029002d7202 */ /* 0x000fe40000000f00 */
[----:B------:R-:W-:Y:S01]  /*7c20*/  FADD.FTZ R154, R154, R44 ;  /* 0x0000002c9a9a7221 */ /* 0x000fe20000010000 */
[----:B------:R-:W-:Y:S02]  /*7c30*/  MOV R44, R40 ;  /* 0x00000028002c7202 */ /* 0x000fe40000000f00 */
[----:B------:R-:W-:Y:S02]  /*7c40*/  FSEL R152, R116, R48, !P2 ;  /* 0x0000003074987208 */ /* 0x000fe40005000000 */
[----:B------:R-:W-:Y:S02]  /*7c50*/  FSEL R153, R115, R153, !P2 ;  /* 0x0000009973997208 */ /* 0x000fe40005000000 */
[----:B------:R-:W-:-:S02]  /*7c60*/  FSEL R154, R114, R154, !P2 ;  /* 0x0000009a729a7208 */ /* 0x000fc40005000000 */
[----:B------:R-:W-:Y:S01]  /*7c70*/  FSEL R155, R117, R155, !P2 ;  /* 0x0000009b759b7208 */ /* 0x000fe20005000000 */
[----:B------:R-:W-:Y:S06]  /*7c80*/  BRA `(.L_x_117) ;  /* 0x0000000000407947 */ /* 0x000fec0003800000 */
.L_x_116:
[----:B------:R-:W-:Y:S01]  /*7c90*/  ISETP.NE.AND P2, PT, R0, RZ, PT ;  /* 0x000000ff0000720c */ /* 0x000fe20003f45270 */
[C---:B------:R-:W-:Y:S01]  /*7ca0*/  FMUL.FTZ R44, R162.reuse, R43 ;  /* 0x0000002ba22c7220 */ /* 0x040fe20000410000 */
[----:B------:R-:W-:-:S03]  /*7cb0*/  FMUL.FTZ R45, R162, R40 ;  /* 0x00000028a22d7220 */ /* 0x000fc60000410000 */
[C---:B------:R-:W-:Y:S01]  /*7cc0*/  FFMA.FTZ R44, R49.reuse, R42, -R44 ;  /* 0x0000002a312c7223 */ /* 0x040fe2000001082c */
[----:B------:R-:W-:-:S03]  /*7cd0*/  FFMA.FTZ R45, R49, R41, R45 ;  /* 0x00000029312d7223 */ /* 0x000fc6000001002d */
[----:B------:R-:W-:Y:S01]  /*7ce0*/  FADD.FTZ R46, R46, R44 ;  /* 0x0000002c2e2e7221 */ /* 0x000fe20000010000 */
[C---:B------:R-:W-:Y:S01]  /*7cf0*/  FMUL.FTZ R44, R162.reuse, R41 ;  /* 0x00000029a22c7220 */ /* 0x040fe20000410000 */
[----:B------:R-:W-:Y:S02]  /*7d00*/  FMUL.FTZ R162, R162, R42 ;  /* 0x0000002aa2a27220 */ /* 0x000fe40000410000 */
[----:B------:R0:W-:Y:S01]  /*7d10*/  @!P2 STS.128 [UR21+0x2150], R40 ;  /* 0x00215028ff00a988 */ /* 0x0001e20008000c15 */
[CC--:B------:R-:W-:Y:S01]  /*7d20*/  FFMA.FTZ R44, R49.reuse, R40.reuse, -R44 ;  /* 0x00000028312c7223 */ /* 0x0c0fe2000001082c */
[----:B------:R-:W-:Y:S01]  /*7d30*/  FFMA.FTZ R162, R49, R43, R162 ;  /* 0x0000002b31a27223 */ /* 0x000fe200000100a2 */
[----:B------:R-:W-:Y:S02]  /*7d40*/  @!P2 MOV R152, R40 ;  /* 0x000000280098a202 */ /* 0x000fe40000000f00 */
[----:B------:R-:W-:Y:S01]  /*7d50*/  @!P2 MOV R153, R41 ;  /* 0x000000290099a202 */ /* 0x000fe20000000f00 */
[----:B------:R-:W-:Y:S01]  /*7d60*/  FADD.FTZ R47, R47, R162 ;  /* 0x000000a22f2f7221 */ /* 0x000fe20000010000 */
[----:B------:R-:W-:-:S02]  /*7d70*/  @!P2 MOV R154, R42 ;  /* 0x0000002a009aa202 */ /* 0x000fc40000000f00 */
[----:B------:R-:W-:-:S07]  /*7d80*/  @!P2 MOV R155, R43 ;  /* 0x0000002b009ba202 */ /* 0x000fce0000000f00 */
.L_x_117:
[----:B------:R-:W-:Y:S05]  /*7d90*/  BSYNC.RECONVERGENT B0 ;  /* 0x0000000000007941 */ /* 0x000fea0003800200 */
.L_x_115:
[----:B------:R-:W-:Y:S01]  /*7da0*/  BAR.SYNC.DEFER_BLOCKING 0x0 ;  /* 0x0000000000007b1d */ /* 0x000fe20000010000 */
[----:B------:R-:W-:-:S05]  /*7db0*/  ISETP.NE.AND P2, PT, R35, RZ, PT ;  /* 0x000000ff2300720c */ /* 0x000fca0003f45270 */
[----:B------:R-:W-:Y:S08]  /*7dc0*/  BSSY.RECONVERGENT B0, `(.L_x_118) ;  /* 0x0000074000007945 */ /* 0x000ff00003800200 */
[----:B0-----:R-:W0:Y:S02]  /*7dd0*/  @P2 LDS.64 R40, [UR21+0x2158] ;  /* 0x00215815ff282984 */ /* 0x001e240008000a00 */
[----:B0-----:R-:W-:-:S04]  /*7de0*/  @P2 FMUL.FTZ R42, R41, R153 ;  /* 0x00000099292a2220 */ /* 0x001fc80000410000 */
[C---:B------:R-:W-:Y:S01]  /*7df0*/  @P2 FFMA.FTZ R42, R40.reuse, R152, -R42 ;  /* 0x00000098282a2223 */ /* 0x040fe2000001082a */
[----:B------:R-:W-:-:S03]  /*7e00*/  @P2 FMUL.FTZ R40, R40, R153 ;  /* 0x0000009928282220 */ /* 0x000fc60000410000 */
[----:B------:R-:W-:Y:S01]  /*7e10*/  @P2 FADD.FTZ R154, R154, R42 ;  /* 0x0000002a9a9a2221 */ /* 0x000fe20000010000 */
[----:B------:R-:W-:-:S04]  /*7e20*/  @P2 FFMA.FTZ R40, R41, R152, R40 ;  /* 0x0000009829282223 */ /* 0x000fc80000010028 */
[----:B------:R-:W-:Y:S01]  /*7e30*/  @P2 FADD.FTZ R155, R155, R40 ;  /* 0x000000289b9b2221 */ /* 0x000fe20000010000 */
[C---:B------:R-:W-:Y:S01]  /*7e40*/  FMUL.FTZ R40, R66.reuse, R154 ;  /* 0x0000009a42287220 */ /* 0x040fe20000410000 */
[----:B------:R-:W-:Y:S02]  /*7e50*/  ISETP.NE.AND P2, PT, R35, RZ, PT ;  /* 0x000000ff2300720c */ /* 0x000fe40003f45270 */
[-C--:B------:R-:W-:Y:S01]  /*7e60*/  FMUL.FTZ R66, R66, R155.reuse ;  /* 0x0000009b42427220 */ /* 0x080fe20000410000 */
[----:B------:R-:W-:-:S03]  /*7e70*/  FFMA.FTZ R40, R67, R155, R40 ;  /* 0x0000009b43287223 */ /* 0x000fc60000010028 */
[----:B------:R-:W-:Y:S01]  /*7e80*/  FFMA.FTZ R66, R67, R154, -R66 ;  /* 0x0000009a43427223 */ /* 0x000fe20000010842 */
[----:B------:R-:W-:-:S03]  /*7e90*/  FADD.FTZ R42, RZ, R40 ;  /* 0x00000028ff2a7221 */ /* 0x000fc60000010000 */
[----:B------:R-:W-:Y:S01]  /*7ea0*/  FADD.FTZ R68, R68, R66 ;  /* 0x0000004244447221 */ /* 0x000fe20000010000 */
[----:B------:R-:W-:-:S03]  /*7eb0*/  FMUL.FTZ R40, R69, R42 ;  /* 0x0000002a45287220 */ /* 0x000fc60000410000 */
[-C--:B------:R-:W-:Y:S01]  /*7ec0*/  FMUL.FTZ R69, R69, R68.reuse ;  /* 0x0000004445457220 */ /* 0x080fe20000410000 */
[----:B------:R-:W-:-:S03]  /*7ed0*/  FFMA.FTZ R40, R70, R68, -R40 ;  /* 0x0000004446287223 */ /* 0x000fc60000010828 */
[----:B------:R-:W-:Y:S01]  /*7ee0*/  FFMA.FTZ R43, R70, R42, R69 ;  /* 0x0000002a462b7223 */ /* 0x000fe20000010045 */
[----:B------:R-:W-:-:S03]  /*7ef0*/  FADD.FTZ R71, R71, R40 ;  /* 0x0000002847477221 */ /* 0x000fc60000010000 */
[----:B------:R-:W-:Y:S01]  /*7f00*/  FADD.FTZ R43, RZ, R43 ;  /* 0x0000002bff2b7221 */ /* 0x000fe20000010000 */
[----:B------:R-:W-:-:S03]  /*7f10*/  FMUL.FTZ R40, R72, R71 ;  /* 0x0000004748287220 */ /* 0x000fc60000410000 */
        /* <DEDUP_REMOVED lines=81> */
[----:B------:R-:W-:Y:S01]  /*8430*/  FADD.FTZ R113, R113, R40 ;  /* 0x0000002871717221 */ /* 0x000fe20000010000 */
[----:B------:R-:W-:Y:S06]  /*8440*/  @P2 BRA `(.L_x_119) ;  /* 0x00000000002c2947 */ /* 0x000fec0003800000 */
[----:B------:R-:W-:-:S04]  /*8450*/  UIMAD UR16, UR6, UR44, UR7 ;  /* 0x0000002c061072a4 */ /* 0x000fc8000f8e0207 */
[----:B------:R-:W-:Y:S02]  /*8460*/  USHF.R.S32.HI UR17, URZ, 0x1f, UR16 ;  /* 0x0000001fff117899 */ /* 0x000fe40008011410 */
[----:B------:R-:W-:-:S04]  /*8470*/  UIADD3 UR16, UP0, UPT, UR10, UR16, URZ ;  /* 0x000000100a107290 */ /* 0x000fc8000ff1e0ff */
[----:B------:R-:W-:Y:S02]  /*8480*/  ULEA.HI.X.SX32 UR17, UR10, UR17, 0x1, UP0 ;  /* 0x000000110a117291 */ /* 0x000fe400080f0eff */
[----:B------:R-:W-:-:S04]  /*8490*/  ULEA UR40, UP0, UR16, UR36, 0x4 ;  /* 0x0000002410287291 */ /* 0x000fc8000f8020ff */
[----:B------:R-:W-:Y:S02]  /*84a0*/  ULEA.HI.X UR41, UR16, UR37, UR17, 0x4, UP0 ;  /* 0x0000002510297291 */ /* 0x000fe400080f2411 */
[----:B------:R-:W-:Y:S01]  /*84b0*/  ULEA UR16, UR7, UR21, 0x4 ;  /* 0x0000001507107291 */ /* 0x000fe2000f8e20ff */
[----:B------:R-:W-:-:S03]  /*84c0*/  MOV R40, UR40 ;  /* 0x0000002800287c02 */ /* 0x000fc60008000f00 */
[----:B------:R-:W-:-:S05]  /*84d0*/  MOV R41, UR41 ;  /* 0x0000002900297c02 */ /* 0x000fca0008000f00 */
[----:B------:R0:W-:Y:S04]  /*84e0*/  STG.E.128 desc[UR22][R40.64], R44 ;  /* 0x0000002c28007986 */ /* 0x0001e8000c101d16 */
[----:B------:R0:W-:Y:S02]  /*84f0*/  STS.128 [UR16+0x2160], R44 ;  /* 0x0021602cff007988 */ /* 0x0001e40008000c10 */
.L_x_119:
[----:B------:R-:W-:Y:S05]  /*8500*/  BSYNC.RECONVERGENT B0 ;  /* 0x0000000000007941 */ /* 0x000fea0003800200 */
.L_x_118:
[C---:B0-----:R-:W-:Y:S01]  /*8510*/  FMUL.FTZ R47, R121.reuse, UR42 ;  /* 0x0000002a792f7c20 */ /* 0x041fe20008410000 */
[----:B------:R-:W-:Y:S01]  /*8520*/  FMUL.FTZ R121, R121, UR25 ;  /* 0x0000001979797c20 */ /* 0x000fe20008410000 */
[----:B------:R-:W-:Y:S01]  /*8530*/  FMUL.FTZ R93, R133, UR42 ;  /* 0x0000002a855d7c20 */ /* 0x000fe20008410000 */
[----:B------:R-:W-:Y:S01]  /*8540*/  FMUL.FTZ R105, R141, UR42 ;  /* 0x0000002a8d697c20 */ /* 0x000fe20008410000 */
[C---:B------:R-:W-:Y:S01]  /*8550*/  FFMA.FTZ R40, R120.reuse, UR25, -R47 ;  /* 0x0000001978287c23 */ /* 0x040fe2000801082f */
[----:B------:R-:W-:Y:S01]  /*8560*/  FFMA.FTZ R120, R120, UR42, R121 ;  /* 0x0000002a78787c23 */ /* 0x000fe20008010079 */
[----:B------:R-:W-:Y:S01]  /*8570*/  FFMA.FTZ R82, R132, UR25, -R93 ;  /* 0x0000001984527c23 */ /* 0x000fe2000801085d */
[----:B------:R-:W-:Y:S01]  /*8580*/  FFMA.FTZ R88, R140, UR25, -R105 ;  /* 0x000000198c587c23 */ /* 0x000fe20008010869 */
[C---:B------:R-:W-:Y:S01]  /*8590*/  FMUL.FTZ R41, R119.reuse, UR42 ;  /* 0x0000002a77297c20 */ /* 0x040fe20008410000 */
        /* <DEDUP_REMOVED lines=22> */
[----:B------:R-:W-:Y:S01]  /*8700*/  UIADD3 UR7, UPT, UPT, UR7, 0x1, URZ ;  /* 0x0000000107077890 */ /* 0x000fe2000fffe0ff */
[----:B------:R-:W-:Y:S01]  /*8710*/  FFMA.FTZ R44, R124, UR25, -R81 ;  /* 0x000000197c2c7c23 */ /* 0x000fe20008010851 */
[----:B------:R-:W-:Y:S01]  /*8720*/  FFMA.FTZ R46, R128, UR25, -R87 ;  /* 0x00000019802e7c23 */ /* 0x000fe20008010857 */
[----:B------:R-:W-:Y:S01]  /*8730*/  FFMA.FTZ R93, R134, UR25, -R93 ;  /* 0x00000019865d7c23 */ /* 0x000fe2000801085d */
[----:B------:R-:W-:Y:S01]  /*8740*/  FFMA.FTZ R84, R136, UR25, -R97 ;  /* 0x0000001988547c23 */ /* 0x000fe20008010861 */
[----:B------:R-:W-:Y:S01]  /*8750*/  FFMA.FTZ R105, R142, UR25, -R105 ;  /* 0x000000198e697c23 */ /* 0x000fe20008010869 */
[----:B------:R-:W-:Y:S01]  /*8760*/  FFMA.FTZ R90, R144, UR25, -R109 ;  /* 0x00000019905a7c23 */ /* 0x000fe2000801086d */
[----:B------:R-:W-:Y:S01]  /*8770*/  FFMA.FTZ R94, R148, UR25, -R121 ;  /* 0x00000019945e7c23 */ /* 0x000fe20008010879 */
[----:B------:R-:W-:Y:S01]  /*8780*/  FMUL.FTZ R120, R43, R120 ;  /* 0x000000782b787220 */ /* 0x000fe20000410000 */
[----:B------:R-:W-:Y:S01]  /*8790*/  FFMA.FTZ R45, R118, UR42, R45 ;  /* 0x0000002a762d7c23 */ /* 0x000fe2000801002d */
[----:B------:R-:W-:Y:S01]  /*87a0*/  FMUL.FTZ R47, R123, UR42 ;  /* 0x0000002a7b2f7c20 */ /* 0x000fe20008410000 */
[----:B------:R-:W-:Y:S01]  /*87b0*/  FFMA.FTZ R79, R122, UR42, R79 ;  /* 0x0000002a7a4f7c23 */ /* 0x000fe2000801004f */
[----:B------:R-:W-:Y:S01]  /*87c0*/  FFMA.FTZ R124, R124, UR42, R125 ;  /* 0x0000002a7c7c7c23 */ /* 0x000fe2000801007d */
[----:B------:R-:W-:Y:S01]  /*87d0*/  FMUL.FTZ R81, R127, UR42 ;  /* 0x0000002a7f517c20 */ /* 0x000fe20008410000 */
[----:B------:R-:W-:Y:S01]  /*87e0*/  FFMA.FTZ R85, R126, UR42, R85 ;  /* 0x0000002a7e557c23 */ /* 0x000fe20008010055 */
[----:B------:R-:W-:Y:S01]  /*87f0*/  FFMA.FTZ R128, R128, UR42, R129 ;  /* 0x0000002a80807c23 */ /* 0x000fe20008010081 */
[----:B------:R-:W-:Y:S01]  /*8800*/  FMUL.FTZ R87, R131, UR42 ;  /* 0x0000002a83577c20 */ /* 0x000fe20008410000 */
[----:B------:R-:W-:Y:S01]  /*8810*/  FFMA.FTZ R91, R130, UR42, R91 ;  /* 0x0000002a825b7c23 */ /* 0x000fe2000801005b */
[----:B------:R-:W-:Y:S01]  /*8820*/  FFMA.FTZ R132, R132, UR42, R133 ;  /* 0x0000002a84847c23 */ /* 0x000fe20008010085 */
        /* <DEDUP_REMOVED lines=10> */
[----:B------:R-:W-:Y:S01]  /*88d0*/  FADD.FTZ R43, RZ, R112 ;  /* 0x00000070ff2b7221 */ /* 0x000fe20000010000 */
[----:B------:R-:W-:Y:S01]  /*88e0*/  UISETP.GE.AND UP0, UPT, UR7, UR44, UPT ;  /* 0x0000002c0700728c */ /* 0x000fe2000bf06270 */
[----:B------:R-:W-:Y:S01]  /*88f0*/  FFMA.FTZ R41, R118, UR25, -R41 ;  /* 0x0000001976297c23 */ /* 0x000fe20008010829 */
[----:B------:R-:W-:Y:S01]  /*8900*/  FFMA.FTZ R47, R122, UR25, -R47 ;  /* 0x000000197a2f7c23 */ /* 0x000fe2000801082f */
[----:B------:R-:W-:Y:S01]  /*8910*/  FFMA.FTZ R81, R126, UR25, -R81 ;  /* 0x000000197e517c23 */ /* 0x000fe20008010851 */
[----:B------:R-:W-:Y:S01]  /*8920*/  FFMA.FTZ R87, R130, UR25, -R87 ;  /* 0x0000001982577c23 */ /* 0x000fe20008010857 */
[----:B------:R-:W-:Y:S01]  /*8930*/  FFMA.FTZ R99, R138, UR25, -R99 ;  /* 0x000000198a637c23 */ /* 0x000fe20008010863 */
[----:B------:R-:W-:Y:S01]  /*8940*/  FFMA.FTZ R109, R146, UR25, -R109 ;  /* 0x00000019926d7c23 */ /* 0x000fe2000801086d */
        /* <DEDUP_REMOVED lines=15> */
[----:B------:R-:W-:Y:S01]  /*8a40*/  FFMA.FTZ R41, R68, R41, -R45 ;  /* 0x0000002944297223 */ /* 0x000fe2000001082d */
        /* <DEDUP_REMOVED lines=31> */
[----:B------:R-:W-:Y:S06]  /*8c40*/  BRA.U !UP0, `(.L_x_120) ;  /* 0xffffffb908447547 */ /* 0x000fec000b83ffff */
.L_x_114:
[----:B------:R-:W2:Y:S01]  /*8c50*/  LDL.LU R44, [R1+0x10] ;  /* 0x00001000012c7983 */ /* 0x000ea20000300800 */
[----:B------:R-:W-:Y:S01]  /*8c60*/  F2FP.F16.F32.PACK_AB R20, R21, R20 ;  /* 0x000000141514723e */ /* 0x000fe200000000ff */
[----:B------:R-:W-:Y:S01]  /*8c70*/  BAR.SYNC.DEFER_BLOCKING 0x0 ;  /* 0x0000000000007b1d */ /* 0x000fe20000010000 */
[----:B------:R-:W-:-:S05]  /*8c80*/  F2FP.F16.F32.PACK_AB R22, R23, R22 ;  /* 0x000000161716723e */ /* 0x000fca00000000ff */
[----:B------:R-:W0:Y:S01]  /*8c90*/  S2R R13, SR_TID.X ;  /* 0x00000000000d7919 */ /* 0x000e220000002100 */
[----:B------:R-:W-:Y:S02]  /*8ca0*/  F2FP.F16.F32.PACK_AB R24, R25, R24 ;  /* 0x000000181918723e */ /* 0x000fe400000000ff */
[----:B------:R-:W-:Y:S01]  /*8cb0*/  F2FP.F16.F32.PACK_AB R26, R27, R26 ;  /* 0x0000001a1b1a723e */ /* 0x000fe200000000ff */
[----:B------:R-:W3:Y:S01]  /*8cc0*/  LDL.LU R43, [R1+0xc] ;  /* 0x00000c00012b7983 */ /* 0x000ee20000300800 */
[----:B------:R-:W-:Y:S02]  /*8cd0*/  F2FP.F16.F32.PACK_AB R28, R29, R28 ;  /* 0x0000001c1d1c723e */ /* 0x000fe400000000ff */
[----:B------:R-:W-:Y:S01]  /*8ce0*/  F2FP.F16.F32.PACK_AB R30, R31, R30 ;  /* 0x0000001e1f1e723e */ /* 0x000fe200000000ff */
[----:B------:R-:W4:Y:S01]  /*8cf0*/  LDL.LU R42, [R1+0x8] ;  /* 0x00000800012a7983 */ /* 0x000f220000300800 */
[----:B------:R-:W-:Y:S01]  /*8d00*/  PRMT R0, R20, 0x7632, R0 ;  /* 0x0000763214007816 */ /* 0x000fe20000000000 */
[----:B------:R-:W-:-:S02]  /*8d10*/  USHF.L.U32 UR8, UR6, 0xb, URZ ;  /* 0x0000000b06087899 */ /* 0x000fc400080006ff */
[----:B------:R-:W5:Y:S01]  /*8d20*/  LDL.LU R41, [R1+0x4] ;  /* 0x0000040001297983 */ /* 0x000f620000300800 */
[----:B------:R-:W-:Y:S02]  /*8d30*/  F2FP.F16.F32.PACK_AB R32, R33, R32 ;  /* 0x000000202120723e */ /* 0x000fe400000000ff */
[----:B------:R-:W-:Y:S01]  /*8d40*/  F2FP.F16.F32.PACK_AB R19, R19, R34 ;  /* 0x000000221313723e */ /* 0x000fe200000000ff */
[----:B------:R-:W5:Y:S01]  /*8d50*/  LDL.LU R40, [R1] ;  /* 0x0000000001287983 */ /* 0x000f620000300800 */
[----:B------:R-:W-:Y:S01]  /*8d60*/  PRMT R3, R22, 0x7632, R3 ;  /* 0x0000763216037816 */ /* 0x000fe20000000003 */
[----:B------:R-:W1:Y:S01]  /*8d70*/  S2UR UR24, SR_CTAID.X ;  /* 0x00000000001879c3 */ /* 0x000e620000002500 */
[----:B------:R-:W-:Y:S01]  /*8d80*/  PRMT R4, R24, 0x7632, R4 ;  /* 0x0000763218047816 */ /* 0x000fe20000000004 */
[----:B------:R-:W5:Y:S01]  /*8d90*/  LDL.LU R7, [R1+0x50] ;  /* 0x0000500001077983 */ /* 0x000f620000300800 */
[----:B------:R-:W-:Y:S01]  /*8da0*/  UMOV UR9, URZ ;  /* 0x000000ff00097c82 */ /* 0x000fe20008000000 */
[----:B------:R-:W1:Y:S02]  /*8db0*/  LDCU.64 UR26, c[0x0][0x478] ;  /* 0x00008f00ff1a77ac */ /* 0x000e640008000a00 */
[----:B------:R-:W5:Y:S04]  /*8dc0*/  LDL.LU R9, [R1+0x4c] ;  /* 0x00004c0001097983 */ /* 0x000f680000300800 */
[----:B------:R-:W5:Y:S04]  /*8dd0*/  LDL.LU R11, [R1+0x48] ;  /* 0x00004800010b7983 */ /* 0x000f680000300800 */
[----:B------:R-:W5:Y:S04]  /*8de0*/  LDL.LU R15, [R1+0x44] ;  /* 0x00004400010f7983 */ /* 0x000f680000300800 */
[----:B------:R-:W5:Y:S04]  /*8df0*/  LDL.LU R17, [R1+0x40] ;  /* 0x0000400001117983 */ /* 0x000f680000300800 */
[----:B------:R-:W5:Y:S04]  /*8e00*/  LDL.LU R23, [R1+0x3c] ;  /* 0x00003c0001177983 */ /* 0x000f680000300800 */
[----:B------:R-:W5:Y:S04]  /*8e10*/  LDL.LU R21, [R1+0x38] ;  /* 0x0000380001157983 */ /* 0x000f680000300800 */
[----:B--2---:R-:W-:Y:S04]  /*8e20*/  STS.U16 [R44], R20 ;  /* 0x000000142c007388 */ /* 0x004fe80000000400 */
[----:B---3--:R2:W-:Y:S04]  /*8e30*/  STS.U16 [R43+0x2], R0 ;  /* 0x000002002b007388 */ /* 0x0085e80000000400 */
[----:B----4-:R3:W-:Y:S01]  /*8e40*/  STS.U16 [R42+0x4], R22 ;  /* 0x000004162a007388 */ /* 0x0107e20000000400 */
[----:B------:R-:W-:-:S03]  /*8e50*/  PRMT R5, R28, 0x7632, R5 ;  /* 0x000076321c057816 */ /* 0x000fc60000000005 */
[----:B-----5:R4:W-:Y:S01]  /*8e60*/  STS.U16 [R41+0x6], R3 ;  /* 0x0000060329007388 */ /* 0x0209e20000000400 */
[----:B--2---:R-:W-:-:S03]  /*8e70*/  PRMT R0, R26, 0x7632, R0 ;  /* 0x000076321a007816 */ /* 0x004fc60000000000 */
[----:B------:R-:W-:Y:S04]  /*8e80*/  STS.U16 [R40+0x8], R24 ;  /* 0x0000081828007388 */ /* 0x000fe80000000400 */
[----:B---3--:R-:W2:Y:S04]  /*8e90*/  LDL.LU R22, [R1+0x34] ;  /* 0x0000340001167983 */ /* 0x008ea80000300800 */
[----:B------:R-:W3:Y:S04]  /*8ea0*/  LDL.LU R20, [R1+0x30] ;  /* 0x0000300001147983 */ /* 0x000ee80000300800 */
[----:B------:R-:W5:Y:S04]  /*8eb0*/  LDL.LU R18, [R1+0x2c] ;  /* 0x00002c0001127983 */ /* 0x000f680000300800 */
[----:B------:R-:W5:Y:S04]  /*8ec0*/  LDL.LU R16, [R1+0x28] ;  /* 0x0000280001107983 */ /* 0x000f680000300800 */
[----:B------:R-:W5:Y:S04]  /*8ed0*/  LDL.LU R14, [R1+0x24] ;  /* 0x00002400010e7983 */ /* 0x000f680000300800 */
[----:B------:R-:W5:Y:S04]  /*8ee0*/  LDL.LU R12, [R1+0x20] ;  /* 0x00002000010c7983 */ /* 0x000f680000300800 */
[----:B------:R-:W5:Y:S04]  /*8ef0*/  LDL.LU R10, [R1+0x1c] ;  /* 0x00001c00010a7983 */ /* 0x000f680000300800 */
[----:B------:R-:W5:Y:S04]  /*8f00*/  LDL.LU R8, [R1+0x18] ;  /* 0x0000180001087983 */ /* 0x000f680000300800 */
[----:B------:R-:W5:Y:S01]  /*8f10*/  LDL.LU R6, [R1+0x14] ;  /* 0x0000140001067983 */ /* 0x000f620000300800 */
[----:B----4-:R-:W-:-:S02]  /*8f20*/  PRMT R3, R30, 0x7632, R3 ;  /* 0x000076321e037816 */ /* 0x010fc40000000003 */
[----:B0-----:R-:W-:Y:S01]  /*8f30*/  ISETP.NE.AND P0, PT, R13, RZ, PT ;  /* 0x000000ff0d00720c */ /* 0x001fe20003f05270 */
[----:B------:R0:W-:Y:S01]  /*8f40*/  STS.U16 [R165+0xa], R4 ;  /* 0x00000a04a5007388 */ /* 0x0001e20000000400 */
[----:B------:R-:W-:Y:S01]  /*8f50*/  UIADD3 UR7, UPT, UPT, -UR8, UR19, URZ ;  /* 0x0000001308077290 */ /* 0x000fe2000fffe1ff */
[----:B------:R-:W1:Y:S02]  /*8f60*/  LDCU.128 UR16, c[0x0][0x420] ;  /* 0x00008400ff1077ac */ /* 0x000e640008000c00 */
[----:B------:R-:W-:Y:S04]  /*8f70*/  STS.U16 [R164+0xc], R26 ;  /* 0x00000c1aa4007388 */ /* 0x000fe80000000400 */
[----:B------:R4:W-:Y:S01]  /*8f80*/  STS.U16 [R163+0xe], R0 ;  /* 0x00000e00a3007388 */ /* 0x0009e20000000400 */
[----:B0-----:R-:W-:-:S03]  /*8f90*/  PRMT R4, R32, 0x7632, R4 ;  /* 0x0000763220047816 */ /* 0x001fc60000000004 */
[----:B------:R-:W-:Y:S04]  /*8fa0*/  STS.U16 [R160+0x10], R28 ;  /* 0x0000101ca0007388 */ /* 0x000fe80000000400 */
[----:B------:R-:W-:Y:S01]  /*8fb0*/  STS.U16 [R159+0x12], R5 ;  /* 0x000012059f007388 */ /* 0x000fe20000000400 */
[----:B----4-:R-:W-:-:S03]  /*8fc0*/  PRMT R0, R19, 0x7632, R0 ;  /* 0x0000763213007816 */ /* 0x010fc60000000000 */
[----:B------:R-:W-:Y:S04]  /*8fd0*/  STS.U16 [R158+0x14], R30 ;  /* 0x0000141e9e007388 */ /* 0x000fe80000000400 */
[----:B------:R0:W-:Y:S04]  /*8fe0*/  STS.U16 [R157+0x16], R3 ;  /* 0x000016039d007388 */ /* 0x0001e80000000400 */
[----:B------:R-:W-:Y:S04]  /*8ff0*/  STS.U16 [R156+0x18], R32 ;  /* 0x000018209c007388 */ /* 0x000fe80000000400 */
[----:B------:R-:W-:Y:S01]  /*9000*/  STS.U16 [R151+0x1a], R4 ;  /* 0x00001a0497007388 */ /* 0x000fe20000000400 */
[----:B0-----:R-:W-:-:S03]  /*9010*/  MOV R3, UR7 ;  /* 0x0000000700037c02 */ /* 0x001fc60008000f00 */
[----:B------:R-:W-:Y:S04]  /*9020*/  STS.U16 [R150+0x1c], R19 ;  /* 0x00001c1396007388 */ /* 0x000fe80000000400 */
[----:B------:R0:W-:Y:S01]  /*9030*/  STS.U16 [R2+0x1e], R0 ;  /* 0x00001e0002007388 */ /* 0x0001e20000000400 */
[----:B------:R-:W-:-:S03]  /*9040*/  NOP ;  /* 0x0000000000007918 */ /* 0x000fc60000000000 */
[----:B------:R-:W-:Y:S04]  /*9050*/  LDS.U16 R19, [R23+0x140] ;  /* 0x0001400017137984 */ /* 0x000fe80000000400 */
[----:B------:R-:W-:Y:S04]  /*9060*/  LDS.U16 R7, [R7] ;  /* 0x0000000007077984 */ /* 0x000fe80000000400 */
[----:B------:R-:W-:Y:S04]  /*9070*/  LDS.U16 R9, [R9+0x40] ;  /* 0x0000400009097984 */ /* 0x000fe80000000400 */
[----:B------:R-:W-:Y:S04]  /*9080*/  LDS.U16 R11, [R11+0x80] ;  /* 0x000080000b0b7984 */ /* 0x000fe80000000400 */
[----:B------:R-:W-:Y:S04]  /*9090*/  LDS.U16 R15, [R15+0xc0] ;  /* 0x0000c0000f0f7984 */ /* 0x000fe80000000400 */
[----:B------:R-:W-:Y:S04]  /*90a0*/  LDS.U16 R17, [R17+0x100] ;  /* 0x0001000011117984 */ /* 0x000fe80000000400 */
[----:B------:R-:W-:Y:S01]  /*90b0*/  LDS.U16 R21, [R21+0x180] ;  /* 0x0001800015157984 */ /* 0x000fe20000000400 */
[----:B------:R-:W4:Y:S01]  /*90c0*/  S2UR UR7, SR_CTAID.Y ;  /* 0x00000000000779c3 */ /* 0x000f220000002600 */
[----:B-1----:R-:W-:Y:S01]  /*90d0*/  UIMAD.WIDE.U32 UR8, UR24, UR16, UR8 ;  /* 0x00000010180872a5 */ /* 0x002fe2000f8e0008 */
[----:B0-----:R-:W-:-:S03]  /*90e0*/  LOP3.LUT R2, R65, 0x3e00, RZ, 0xc0, !PT ;  /* 0x00003e0041027812 */ /* 0x001fc600078ec0ff */
[----:B------:R-:W-:Y:S01]  /*90f0*/  UIMAD UR9, UR24, UR17, UR9 ;  /* 0x00000011180972a4 */ /* 0x000fe2000f8e0209 */
[----:B------:R-:W-:-:S04]  /*9100*/  LOP3.LUT R5, R2, 0x1f, R13, 0xf8, !PT ;  /* 0x0000001f02057812 */ /* 0x000fc800078ef80d */
[C---:B------:R-:W-:Y:S02]  /*9110*/  LOP3.LUT R41, R5.reuse, 0x20, RZ, 0xfc, !PT ;  /* 0x0000002005297812 */ /* 0x040fe400078efcff */
[----:B------:R-:W-:Y:S01]  /*9120*/  LOP3.LUT R43, R5, 0x40, RZ, 0xfc, !PT ;  /* 0x00000040052b7812 */ /* 0x000fe200078efcff */
[----:B----4-:R-:W-:-:S04]  /*9130*/  UIMAD.WIDE.U32 UR8, UR7, UR18, UR8 ;  /* 0x00000012070872a5 */ /* 0x010fc8000f8e0008 */
[----:B------:R-:W-:Y:S01]  /*9140*/  UIMAD UR19, UR7, UR19, UR9 ;  /* 0x00000013071372a4 */ /* 0x000fe2000f8e0209 */
[C---:B------:R-:W-:Y:S01]  /*9150*/  LOP3.LUT R45, R5.reuse, 0xa0, RZ, 0xfc, !PT ;  /* 0x000000a0052d7812 */ /* 0x040fe200078efcff */
[----:B------:R-:W0:Y:S01]  /*9160*/  LDCU UR7, c[0x0][0x394] ;  /* 0x00007280ff0777ac */ /* 0x000e220008000800 */
[----:B------:R-:W-:Y:S01]  /*9170*/  LOP3.LUT R47, R5, 0xc0, RZ, 0xfc, !PT ;  /* 0x000000c0052f7812 */ /* 0x000fe200078efcff */
[----:B------:R-:W-:Y:S02]  /*9180*/  UIADD3 UR15, UP0, UPT, UR15, 0x2000, URZ ;  /* 0x000020000f0f7890 */ /* 0x000fe4000ff1e0ff */
[----:B------:R-:W-:Y:S02]  /*9190*/  UIADD3 UR6, UPT, UPT, UR6, 0x1, URZ ;  /* 0x0000000106067890 */ /* 0x000fe4000fffe0ff */
[----:B------:R-:W-:Y:S02]  /*91a0*/  UIADD3.X UR20, UPT, UPT, URZ, UR20, URZ, UP0, !UPT ;  /* 0x00000014ff147290 */ /* 0x000fe400087fe4ff */
[----:B0-----:R-:W-:-:S02]  /*91b0*/  UISETP.GE.AND UP0, UPT, UR6, UR7, UPT ;  /* 0x000000070600728c */ /* 0x001fc4000bf06270 */
[----:B------:R-:W-:Y:S02]  /*91c0*/  UIADD3 UR12, UP1, UPT, UR12, 0x1000, URZ ;  /* 0x000010000c0c7890 */ /* 0x000fe4000ff3e0ff */
[----:B------:R-:W-:Y:S02]  /*91d0*/  UIADD3 UR11, UP2, UPT, UR11, 0x1000, URZ ;  /* 0x000010000b0b7890 */ /* 0x000fe4000ff5e0ff */
[----:B------:R-:W-:Y:S02]  /*91e0*/  UIADD3.X UR14, UPT, UPT, URZ, UR14, URZ, UP1, !UPT ;  /* 0x0000000eff0e7290 */ /* 0x000fe40008ffe4ff */
[----:B------:R-:W-:Y:S01]  /*91f0*/  UIADD3.X UR13, UPT, UPT, URZ, UR13, URZ, UP2, !UPT ;  /* 0x0000000dff0d7290 */ /* 0x000fe200097fe4ff */
[----:B--2---:R-:W-:Y:S04]  /*9200*/  LDS.U16 R23, [R22+0x1c0] ;  /* 0x0001c00016177984 */ /* 0x004fe80000000400 */
[----:B---3--:R-:W-:Y:S04]  /*9210*/  LDS.U16 R25, [R20+0x200] ;  /* 0x0002000014197984 */ /* 0x008fe80000000400 */
[----:B-----5:R-:W-:Y:S04]  /*9220*/  LDS.U16 R27, [R18+0x240] ;  /* 0x00024000121b7984 */ /* 0x020fe80000000400 */
        /* <DEDUP_REMOVED lines=8> */
[----:B------:R-:W1:Y:S01]  /*92b0*/  LDS R0, [UR21+0x1080] ;  /* 0x00108015ff007984 */ /* 0x000e620008000800 */
[----:B0-----:R-:W-:-:S04]  /*92c0*/  IADD3 R3, P0, PT, R5, UR8, RZ ;  /* 0x0000000805037c10 */ /* 0x001fc8000ff1e0ff */
[----:B------:R-:W-:Y:S02]  /*92d0*/  IADD3.X R4, PT, PT, RZ, UR19, RZ, P0, !PT ;  /* 0x00000013ff047c10 */ /* 0x000fe400087fe4ff */
[----:B------:R-:W-:-:S04]  /*92e0*/  LEA R2, P0, R3, UR26, 0x1 ;  /* 0x0000001a03027c11 */ /* 0x000fc8000f8008ff */
[----:B------:R-:W-:Y:S02]  /*92f0*/  LEA.HI.X R3, R3, UR27, R4, 0x1, P0 ;  /* 0x0000001b03037c11 */ /* 0x000fe400080f0c04 */
[-C--:B-1----:R-:W-:Y:S02]  /*9300*/  ISETP.GE.AND P2, PT, R5, R0.reuse, PT ;  /* 0x000000000500720c */ /* 0x082fe40003f46270 */
[-C--:B------:R-:W-:Y:S02]  /*9310*/  ISETP.GE.AND P1, PT, R41, R0.reuse, PT ;  /* 0x000000002900720c */ /* 0x080fe40003f26270 */
[----:B------:R-:W-:Y:S02]  /*9320*/  ISETP.GE.AND P0, PT, R43, R0, PT ;  /* 0x000000002b00720c */ /* 0x000fe40003f06270 */
[C---:B------:R-:W-:Y:S02]  /*9330*/  LOP3.LUT R41, R5.reuse, 0x60, RZ, 0xfc, !PT ;  /* 0x0000006005297812 */ /* 0x040fe400078efcff */
[----:B------:R-:W-:-:S02]  /*9340*/  LOP3.LUT R43, R5, 0x80, RZ, 0xfc, !PT ;  /* 0x00000080052b7812 */ /* 0x000fc400078efcff */
[-C--:B------:R-:W-:Y:S02]  /*9350*/  ISETP.GE.AND P4, PT, R41, R0.reuse, PT ;  /* 0x000000002900720c */ /* 0x080fe40003f86270 */
[-C--:B------:R-:W-:Y:S02]  /*9360*/  ISETP.GE.AND P6, PT, R43, R0.reuse, PT ;  /* 0x000000002b00720c */ /* 0x080fe40003fc6270 */
[-C--:B------:R-:W-:Y:S02]  /*9370*/  ISETP.GE.AND P5, PT, R45, R0.reuse, PT ;  /* 0x000000002d00720c */ /* 0x080fe40003fa6270 */
[-C--:B------:R-:W-:Y:S02]  /*9380*/  ISETP.GE.AND P3, PT, R47, R0.reuse, PT ;  /* 0x000000002f00720c */ /* 0x080fe40003f66270 */
[C---:B------:R-:W-:Y:S02]  /*9390*/  LOP3.LUT R41, R5.reuse, 0xe0, RZ, 0xfc, !PT ;  /* 0x000000e005297812 */ /* 0x040fe400078efcff */
[----:B------:R-:W-:Y:S01]  /*93a0*/  LOP3.LUT R43, R5, 0x100, RZ, 0xfc, !PT ;  /* 0x00000100052b7812 */ /* 0x000fe200078efcff */
[----:B------:R0:W-:Y:S01]  /*93b0*/  @!P2 STG.E.U16 desc[UR22][R2.64], R7 ;  /* 0x000000070200a986 */ /* 0x0001e2000c101516 */
[----:B------:R-:W-:-:S03]  /*93c0*/  ISETP.GE.AND P2, PT, R41, R0, PT ;  /* 0x000000002900720c */ /* 0x000fc60003f46270 */
[----:B------:R1:W-:Y:S01]  /*93d0*/  @!P1 STG.E.U16 desc[UR22][R2.64+0x40], R9 ;  /* 0x0000400902009986 */ /* 0x0003e2000c101516 */
[----:B------:R-:W-:Y:S02]  /*93e0*/  ISETP.GE.AND P1, PT, R43, R0, PT ;  /* 0x000000002b00720c */ /* 0x000fe40003f26270 */
[C---:B------:R-:W-:Y:S01]  /*93f0*/  LOP3.LUT R41, R5.reuse, 0x120, RZ, 0xfc, !PT ;  /* 0x0000012005297812 */ /* 0x040fe200078efcff */
[----:B------:R2:W-:Y:S01]  /*9400*/  @!P0 STG.E.U16 desc[UR22][R2.64+0x80], R11 ;  /* 0x0000800b02008986 */ /* 0x0005e2000c101516 */
[----:B0-----:R-:W-:-:S03]  /*9410*/  LOP3.LUT R7, R5, 0x180, RZ, 0xfc, !PT ;  /* 0x0000018005077812 */ /* 0x001fc600078efcff */
[----:B------:R2:W-:Y:S01]  /*9420*/  @!P5 STG.E.U16 desc[UR22][R2.64+0x140], R19 ;  /* 0x000140130200d986 */ /* 0x0005e2000c101516 */
[----:B-1----:R-:W-:-:S03]  /*9430*/  LOP3.LUT R9, R5, 0x1a0, RZ, 0xfc, !PT ;  /* 0x000001a005097812 */ /* 0x002fc600078efcff */
[----:B------:R2:W-:Y:S01]  /*9440*/  @!P3 STG.E.U16 desc[UR22][R2.64+0x180], R21 ;  /* 0x000180150200b986 */ /* 0x0005e2000c101516 */
[-C--:B------:R-:W-:Y:S02]  /*9450*/  ISETP.GE.AND P0, PT, R41, R0.reuse, PT ;  /* 0x000000002900720c */ /* 0x080fe40003f06270 */
[-C--:B------:R-:W-:Y:S02]  /*9460*/  ISETP.GE.AND P5, PT, R7, R0.reuse, PT ;  /* 0x000000000700720c */ /* 0x080fe40003fa6270 */
[----:B------:R-:W-:Y:S02]  /*9470*/  ISETP.GE.AND P3, PT, R9, R0, PT ;  /* 0x000000000900720c */ /* 0x000fe40003f66270 */
[C---:B------:R-:W-:Y:S02]  /*9480*/  LOP3.LUT R43, R5.reuse, 0x140, RZ, 0xfc, !PT ;  /* 0x00000140052b7812 */ /* 0x040fe400078efcff */
[C---:B------:R-:W-:Y:S02]  /*9490*/  LOP3.LUT R41, R5.reuse, 0x160, RZ, 0xfc, !PT ;  /* 0x0000016005297812 */ /* 0x040fe400078efcff */
[----:B------:R-:W-:-:S02]  /*94a0*/  LOP3.LUT R7, R5, 0x1c0, RZ, 0xfc, !PT ;  /* 0x000001c005077812 */ /* 0x000fc400078efcff */
[----:B------:R-:W-:Y:S01]  /*94b0*/  LOP3.LUT R9, R5, 0x1e0, RZ, 0xfc, !PT ;  /* 0x000001e005097812 */ /* 0x000fe200078efcff */
        /* <DEDUP_REMOVED lines=15> */
[----:B------:R-:W-:Y:S05]  /*95b0*/  BRA.U !UP0, `(.L_x_121) ;  /* 0xffffff7108247547 */ /* 0x000fea000b83ffff */
[----:B------:R-:W-:Y:S05]  /*95c0*/  EXIT ;  /* 0x000000000000794d */ /* 0x000fea0003800000 */
.L_x_122:
        /* <DEDUP_REMOVED lines=11> */
.L_x_5000:


//--------------------- .text._Z25selective_scan_fwd_kernelI32Selective_Scan_fwd_kernel_traitsILi128ELi16ELi1ELb0ELb0ELb1ELb1EN3c104HalfENS1_7complexIfEEEEv13SSMParamsBase --------------------------
	.section	.text._Z25selective_scan_fwd_kernelI32Selective_Scan_fwd_kernel_traitsILi128ELi16ELi1ELb0ELb0ELb1ELb1EN3c104HalfENS1_7complexIfEEEEv13SSMParamsBase,"ax",@progbits
	.align	128
        .global         _Z25selective_scan_fwd_kernelI32Selective_Scan_fwd_kernel_traitsILi128ELi16ELi1ELb0ELb0ELb1ELb1EN3c104HalfENS1_7complexIfEEEEv13SSMParamsBase
        .type           _Z25selective_scan_fwd_kernelI32Selective_Scan_fwd_kernel_traitsILi128ELi16ELi1ELb0ELb0ELb1ELb1EN3c104HalfENS1_7complexIfEEEEv13SSMParamsBase,@function
        .size           _Z25selective_scan_fwd_kernelI32Selective_Scan_fwd_kernel_traitsILi128ELi16ELi1ELb0ELb0ELb1ELb1EN3c104HalfENS1_7complexIfEEEEv13SSMParamsBase,(.L_x_5001 - _Z25selective_scan_fwd_kernelI32Selective_Scan_fwd_kernel_traitsILi128ELi16ELi1ELb0ELb0ELb1ELb1EN3c104HalfENS1_7complexIfEEEEv13SSMParamsBase)
        .other          _Z25selective_scan_fwd_kernelI32Selective_Scan_fwd_kernel_traitsILi128ELi16ELi1ELb0ELb0ELb1ELb1EN3c104HalfENS1_7complexIfEEEEv13SSMParamsBase,@"STO_CUDA_ENTRY STV_DEFAULT"
_Z25selective_scan_fwd_kernelI32Selective_Scan_fwd_kernel_traitsILi128ELi16ELi1ELb0ELb0ELb1ELb1EN3c104HalfENS1_7complexIfEEEEv13SSMParamsBase:
.text._Z25selective_scan_fwd_kernelI32Selective_Scan_fwd_kernel_traitsILi128ELi16ELi1ELb0ELb0ELb1ELb1EN3c104HalfENS1_7complexIfEEEEv13SSMParamsBase:
        /* <DEDUP_REMOVED lines=95> */
[----:B------:R-:W-:Y:S02]  /*05f0*/  ULEA.HI.X UR20, UR6, UR9, UR7, 0x1, UP0 ;  /* 0x0000000906147291 */ /* 0x000fe400080f0c07 */
[----:B---3--:R-:W-:Y:S01]  /*0600*/  UIMAD UR18, UR18, UR25, URZ ;  /* 0x00000019121272a4 */ /* 0x008fe2000f8e02ff */
[----:B------:R-:W-:Y:S01]  /*0610*/  UMOV UR6, URZ ;  /* 0x000000ff00067c82 */ /* 0x000fe20008000000 */
[----:B------:R-:W-:-:S10]  /*0620*/  UMOV UR11, UR13 ;  /* 0x0000000d000b7c82 */ /* 0x000fd40008000000 */
.L_x_162:
[----:B------:R-:W0:Y:S01]  /*0630*/  LDCU UR15, c[0x0][0x388] ;  /* 0x00007100ff0f77ac */ /* 0x000e220008000800 */
[----:B------:R-:W-:Y:S02]  /*0640*/  SHF.L.U32 R65, R13, 0x4, RZ ;  /* 0x000000040d417819 */ /* 0x000fe400000006ff */
[----:B------:R-:W-:Y:S02]  /*0650*/  LOP3.LUT R29, R29, 0xfffffeff, RZ, 0xc0, !PT ;  /* 0xfffffeff1d1d7812 */ /* 0x000fe400078ec0ff */
[----:B------:R-:W-:Y:S02]  /*0660*/  LOP3.LUT R27, R65, 0x3e00, RZ, 0xc0, !PT ;  /* 0x00003e00411b7812 */ /* 0x000fe400078ec0ff */
[----:B------:R-:W-:Y:S02]  /*0670*/  MOV R2, UR17 ;  /* 0x0000001100027c02 */ /* 0x000fe40008000f00 */
[----:B------:R-:W-:Y:S02]  /*0680*/  LOP3.LUT R28, R27, 0x1f, R13, 0xf8, !PT ;  /* 0x0000001f1b1c7812 */ /* 0x000fe400078ef80d */
[----:B------:R-:W-:-:S02]  /*0690*/  MOV R3, UR11 ;  /* 0x0000000b00037c02 */ /* 0x000fc40008000f00 */
[C---:B------:R-:W-:Y:S02]  /*06a0*/  LOP3.LUT R4, R28.reuse, 0x20, RZ, 0xfc, !PT ;  /* 0x000000201c047812 */ /* 0x040fe400078efcff */
[----:B------:R-:W-:Y:S01]  /*06b0*/  LOP3.LUT R5, R28, 0x40, RZ, 0xfc, !PT ;  /* 0x000000401c057812 */ /* 0x000fe200078efcff */
        /* <DEDUP_REMOVED lines=386> */
.L_x_124:
[----:B------:R-:W-:Y:S05]  /*1ee0*/  BSYNC.RECONVERGENT B0 ;  /* 0x0000000000007941 */ /* 0x000fea0003800200 */
.L_x_123:
        /* <DEDUP_REMOVED lines=35> */
.L_x_126:
[----:B------:R-:W-:Y:S05]  /*2120*/  BSYNC.RECONVERGENT B0 ;  /* 0x0000000000007941 */ /* 0x000fea0003800200 */
.L_x_125:
        /* <DEDUP_REMOVED lines=37> */
.L_x_128:
[----:B------:R-:W-:Y:S05]  /*2380*/  BSYNC.RECONVERGENT B0 ;  /* 0x0000000000007941 */ /* 0x000fea0003800200 */
.L_x_127:
        /* <DEDUP_REMOVED lines=35> */
.L_x_130:
[----:B------:R-:W-:Y:S05]  /*25c0*/  BSYNC.RECONVERGENT B0 ;  /* 0x0000000000007941 */ /* 0x000fea0003800200 */
.L_x_129:
[----:B------:R-:W-:Y:S01]  /*25d0*/  PRMT R36, RZ, 0x7610, R36 ;  /* 0x00007610ff247816 */ /* 0x000fe20000000024 */
[----:B------:R-:W-:Y:S01]  /*25e0*/  HADD2.F32 R35, -RZ, R35.H0_H0 ;  /* 0x20000023ff237230 */ /* 0x000fe20000004100 */
[----:B------:R-:W-:Y:S01]  /*25f0*/  ISETP.EQ.OR P6, PT, RZ, UR7, P2 ;  /* 0x00000007ff007c0c */ /* 0x000fe200097c2670 */
[----:B------:R-:W-:Y:S01]  /*2600*/  BSSY.RECONVERGENT B0, `(.L_x_131) ;  /* 0x0000026000007945 */ /* 0x000fe20003800200 */
[----:B------:R-:W-:Y:S01]  /*2610*/  LOP3.LUT R37, R13, 0x1f, RZ, 0xc0, !PT ;  /* 0x0000001f0d257812 */ /* 0x000fe200078ec0ff */
[----:B------:R0:W-:Y:S01]  /*2620*/  STL.S16 [R1+0x54], R36 ;  /* 0x0000542401007387 */ /* 0x0001e20000100600 */
[----:B------:R-:W-:Y:S01]  /*2630*/  FSETP.GTU.FTZ.AND P5, PT, R12, 20, PT ;  /* 0x41a000000c00780b */ /* 0x000fe20003fbc000 */
[----:B------:R-:W-:Y:S01]  /*2640*/  HADD2.F32 R38, -RZ, R30.H0_H0 ;  /* 0x2000001eff267230 */ /* 0x000fe20000004100 */
[----:B------:R-:W-:Y:S01]  /*2650*/  ISETP.EQ.OR P2, PT, RZ, UR7, P3 ;  /* 0x00000007ff007c0c */ /* 0x000fe20009f42670 */
[----:B------:R-:W-:-:S06]  /*2660*/  FADD.FTZ R13, R35, UR5 ;  /* 0x00000005230d7e21 */ /* 0x000fcc0008010000 */
[----:B0-----:R-:W-:Y:S06]  /*2670*/  @P6 BRA `(.L_x_132) ;  /* 0x0000000000786947 */ /* 0x001fec0003800000 */
        /* <DEDUP_REMOVED lines=30> */
.L_x_132:
[----:B------:R-:W-:Y:S05]  /*2860*/  BSYNC.RECONVERGENT B0 ;  /* 0x0000000000007941 */ /* 0x000fea0003800200 */
.L_x_131:
        /* <DEDUP_REMOVED lines=39> */
.L_x_134:
[----:B------:R-:W-:Y:S05]  /*2ae0*/  BSYNC.RECONVERGENT B0 ;  /* 0x0000000000007941 */ /* 0x000fea0003800200 */
.L_x_133:
        /* <DEDUP_REMOVED lines=41> */
.L_x_136:
[----:B------:R-:W-:Y:S05]  /*2d80*/  BSYNC.RECONVERGENT B0 ;  /* 0x0000000000007941 */ /* 0x000fea0003800200 */
.L_x_135:
        /* <DEDUP_REMOVED lines=39> */
.L_x_138:
[----:B------:R-:W-:Y:S05]  /*3000*/  BSYNC.RECONVERGENT B0 ;  /* 0x0000000000007941 */ /* 0x000fea0003800200 */
.L_x_137:
        /* <DEDUP_REMOVED lines=41> */
.L_x_140:
[----:B------:R-:W-:Y:S05]  /*32a0*/  BSYNC.RECONVERGENT B0 ;  /* 0x0000000000007941 */ /* 0x000fea0003800200 */
.L_x_139:
        /* <DEDUP_REMOVED lines=39> */
.L_x_142:
[----:B------:R-:W-:Y:S05]  /*3520*/  BSYNC.RECONVERGENT B0 ;  /* 0x0000000000007941 */ /* 0x000fea0003800200 */
.L_x_141:
        /* <DEDUP_REMOVED lines=45> */
.L_x_144:
[----:B------:R-:W-:Y:S05]  /*3800*/  BSYNC.RECONVERGENT B0 ;  /* 0x0000000000007941 */ /* 0x000fea0003800200 */
.L_x_143:
        /* <DEDUP_REMOVED lines=32> */
.L_x_146:
[----:B------:R-:W-:Y:S05]  /*3a10*/  BSYNC.RECONVERGENT B0 ;  /* 0x0000000000007941 */ /* 0x000fea0003800200 */
.L_x_145:
        /* <DEDUP_REMOVED lines=32> */
.L_x_148:
[----:B------:R-:W-:Y:S05]  /*3c20*/  BSYNC.RECONVERGENT B0 ;  /* 0x0000000000007941 */ /* 0x000fea0003800200 */
.L_x_147:
        /* <DEDUP_REMOVED lines=32> */
.L_x_150:
[----:B------:R-:W-:Y:S05]  /*3e30*/  BSYNC.RECONVERGENT B0 ;  /* 0x0000000000007941 */ /* 0x000fea0003800200 */
.L_x_149:
        /* <DEDUP_REMOVED lines=32> */
.L_x_152:
[----:B------:R-:W-:Y:S05]  /*4040*/  BSYNC.RECONVERGENT B0 ;  /* 0x0000000000007941 */ /* 0x000fea0003800200 */
.L_x_151:
        /* <DEDUP_REMOVED lines=32> */
.L_x_154:
[----:B------:R-:W-:Y:S05]  /*4250*/  BSYNC.RECONVERGENT B0 ;  /* 0x0000000000007941 */ /* 0x000fea0003800200 */
.L_x_153:
        /* <DEDUP_REMOVED lines=48> */
.L_x_161:
        /* <DEDUP_REMOVED lines=47> */
[C---:B------:R-:W-:Y:S01]  /*4850*/  FMUL.FTZ R50, R41.reuse, R9 ;  /* 0x0000000929327220 */ /* 0x040fe20000410000 */
[C---:B------:R-:W-:Y:S01]  /*4860*/  LOP3.LUT R40, R44.reuse, 0x40, RZ, 0xfc, !PT ;  /* 0x000000402c287812 */ /* 0x040fe200078efcff */
[----:B------:R-:W2:Y:S01]  /*4870*/  @!P1 LDG.E.U16 R110, desc[UR22][R42.64] ;  /* 0x000000162a6e9981 */ /* 0x000ea2000c1e1500 */
[----:B------:R-:W-:Y:S01]  /*4880*/  LOP3.LUT R46, R44, 0x80, RZ, 0xfc, !PT ;  /* 0x000000802c2e7812 */ /* 0x000fe200078efcff */
[----:B------:R0:W-:Y:S01]  /*4890*/  MUFU.COS R68, R48 ;  /* 0x0000003000447308 */ /* 0x0001e20000000000 */
[----:B------:R-:W-:Y:S01]  /*48a0*/  ISETP.GE.AND P3, PT, R40, UR24, PT ;  /* 0x0000001828007c0c */ /* 0x000fe2000bf66270 */
[----:B------:R-:W3:Y:S01]  /*48b0*/  @!P4 LDG.E.U16 R97, desc[UR22][R42.64+0xc0] ;  /* 0x0000c0162a61c981 */ /* 0x000ee2000c1e1500 */
[----:B------:R-:W-:Y:S01]  /*48c0*/  ISETP.GE.AND P5, PT, R46, UR24, PT ;  /* 0x000000182e007c0c */ /* 0x000fe2000bfa6270 */
[----:B------:R-:W-:Y:S01]  /*48d0*/  FMUL.FTZ R40, R41, R6 ;  /* 0x0000000629287220 */ /* 0x000fe20000410000 */
[----:B------:R-:W-:-:S02]  /*48e0*/  PRMT R121, RZ, 0x7610, R121 ;  /* 0x00007610ff797816 */ /* 0x000fc40000000079 */
[----:B------:R-:W-:Y:S01]  /*48f0*/  PRMT R119, RZ, 0x7610, R119 ;  /* 0x00007610ff777816 */ /* 0x000fe20000000077 */
[----:B------:R-:W5:Y:S01]  /*4900*/  @!P2 LDG.E.U16 R100, desc[UR22][R42.64+0x40] ;  /* 0x000040162a64a981 */ /* 0x000f62000c1e1500 */
[----:B0-----:R-:W-:Y:S01]  /*4910*/  FMUL.RZ R48, R40, 0.15915493667125701904 ;  /* 0x3e22f98328307820 */ /* 0x001fe2000040c000 */
[----:B------:R-:W-:Y:S01]  /*4920*/  MUFU.SIN R69, R49 ;  /* 0x0000003100457308 */ /* 0x000fe20000000400 */
[C---:B------:R-:W-:Y:S01]  /*4930*/  FMUL.FTZ R71, R96.reuse, R4 ;  /* 0x0000000460477220 */ /* 0x040fe20000410000 */
[C---:B------:R-:W-:Y:S01]  /*4940*/  FMUL.FTZ R72, R96.reuse, R5 ;  /* 0x0000000560487220 */ /* 0x040fe20000410000 */
[----:B------:R-:W-:Y:S01]  /*4950*/  FMUL.FTZ R67, R96, R3 ;  /* 0x0000000360437220 */ /* 0x000fe20000410000 */
[----:B------:R-:W4:Y:S04]  /*4960*/  @!P3 LDG.E.U16 R101, desc[UR22][R42.64+0x80] ;  /* 0x000080162a65b981 */ /* 0x000f28000c1e1500 */
[----:B------:R-:W3:Y:S01]  /*4970*/  @!P5 LDG.E.U16 R98, desc[UR22][R42.64+0x100] ;  /* 0x000100162a62d981 */ /* 0x000ee2000c1e1500 */
[----:B------:R-:W-:Y:S01]  /*4980*/  LOP3.LUT R40, R44, 0xa0, RZ, 0xfc, !PT ;  /* 0x000000a02c287812 */ /* 0x000fe200078efcff */
[----:B------:R-:W-:Y:S01]  /*4990*/  FMUL.RZ R47, R47, 0.15915493667125701904 ;  /* 0x3e22f9832f2f7820 */ /* 0x000fe2000040c000 */
[----:B------:R-:W-:Y:S01]  /*49a0*/  ISETP.GE.AND P4, PT, R45, UR24, PT ;  /* 0x000000182d007c0c */ /* 0x000fe2000bf86270 */
[----:B------:R-:W-:Y:S01]  /*49b0*/  MUFU.SIN R75, R48 ;  /* 0x00000030004b7308 */ /* 0x000fe20000000400 */
[----:B------:R-:W-:-:S02]  /*49c0*/  ISETP.GE.AND P2, PT, R40, UR24, PT ;  /* 0x0000001828007c0c */ /* 0x000fc4000bf46270 */
[----:B------:R-:W-:-:S05]  /*49d0*/  LOP3.LUT R45, R44, 0x140, RZ, 0xfc, !PT ;  /* 0x000001402c2d7812 */ /* 0x000fca00078efcff */
[----:B------:R0:W-:Y:S01]  /*49e0*/  MUFU.COS R76, R48 ;  /* 0x00000030004c7308 */ /* 0x0001e20000000000 */
[----:B------:R-:W-:-:S03]  /*49f0*/  LOP3.LUT R46, R36, 0x3e0, RZ, 0xfc, !PT ;  /* 0x000003e0242e7812 */ /* 0x000fc600078efcff */
[----:B------:R-:W3:Y:S04]  /*4a00*/  @!P4 LDG.E.U16 R51, desc[UR22][R42.64+0x200] ;  /* 0x000200162a33c981 */ /* 0x000ee8000c1e1500 */
[----:B------:R-:W3:Y:S01]  /*4a10*/  @!P2 LDG.E.U16 R99, desc[UR22][R42.64+0x140] ;  /* 0x000140162a63a981 */ /* 0x000ee2000c1e1500 */
[----:B------:R-:W-:Y:S01]  /*4a20*/  LOP3.LUT R40, R44, 0xc0, RZ, 0xfc, !PT ;  /* 0x000000c02c287812 */ /* 0x000fe200078efcff */
[----:B------:R-:W-:Y:S03]  /*4a30*/  MUFU.COS R70, R49 ;  /* 0x0000003100467308 */ /* 0x000fe60000000000 */
[----:B------:R-:W-:Y:S02]  /*4a40*/  ISETP.GE.AND P6, PT, R40, UR24, PT ;  /* 0x0000001828007c0c */ /* 0x000fe4000bfc6270 */
[----:B------:R-:W-:Y:S01]  /*4a50*/  LOP3.LUT R40, R44, 0xe0, RZ, 0xfc, !PT ;  /* 0x000000e02c287812 */ /* 0x000fe200078efcff */
[----:B------:R-:W-:-:S02]  /*4a60*/  FMUL.RZ R74, R50, 0.15915493667125701904 ;  /* 0x3e22f983324a7820 */ /* 0x000fc4000040c000 */
[----:B------:R-:W1:Y:S01]  /*4a70*/  MUFU.EX2 R71, R71 ;  /* 0x0000004700477308 */ /* 0x000e620000000800 */
[----:B------:R-:W-:Y:S02]  /*4a80*/  ISETP.GE.AND P3, PT, R40, UR24, PT ;  /* 0x0000001828007c0c */ /* 0x000fe4000bf66270 */
[----:B------:R-:W-:Y:S02]  /*4a90*/  LOP3.LUT R40, R44, 0x120, RZ, 0xfc, !PT ;  /* 0x000001202c287812 */ /* 0x000fe400078efcff */
[----:B0-----:R-:W-:Y:S02]  /*4aa0*/  PRMT R48, RZ, 0x7610, R48 ;  /* 0x00007610ff307816 */ /* 0x001fe40000000030 */
[----:B------:R-:W-:Y:S01]  /*4ab0*/  ISETP.GE.AND P5, PT, R40, UR24, PT ;  /* 0x0000001828007c0c */ /* 0x000fe2000bfa6270 */
[----:B------:R-:W-:Y:S01]  /*4ac0*/  MUFU.SIN R73, R47 ;  /* 0x0000002f00497308 */ /* 0x000fe20000000400 */
[----:B------:R-:W-:Y:S01]  /*4ad0*/  LOP3.LUT R40, R44, 0x160, RZ, 0xfc, !PT ;  /* 0x000001602c287812 */ /* 0x000fe200078efcff */
[----:B------:R-:W3:Y:S01]  /*4ae0*/  @!P6 LDG.E.U16 R134, desc[UR22][R42.64+0x180] ;  /* 0x000180162a86e981 */ /* 0x000ee2000c1e1500 */
[----:B------:R-:W-:-:S03]  /*4af0*/  ISETP.GE.AND P6, PT, R45, UR24, PT ;  /* 0x000000182d007c0c */ /* 0x000fc6000bfc6270 */
[----:B------:R-:W3:Y:S02]  /*4b00*/  @!P3 LDG.E.U16 R48, desc[UR22][R42.64+0x1c0] ;  /* 0x0001c0162a30b981 */ /* 0x000ee4000c1e1500 */
[----:B------:R0:W-:Y:S01]  /*4b10*/  MUFU.COS R103, R47 ;  /* 0x0000002f00677308 */ /* 0x0001e20000000000 */
        /* <DEDUP_REMOVED lines=9> */
[----:B------:R-:W-:Y:S01]  /*4bb0*/  LOP3.LUT R46, R44, 0x1a0, RZ, 0xfc, !PT ;  /* 0x000001a02c2e7812 */ /* 0x000fe200078efcff */
[----:B------:R-:W0:Y:S01]  /*4bc0*/  MUFU.EX2 R67, R67 ;  /* 0x0000004300437308 */ /* 0x000e220000000800 */
        /* <DEDUP_REMOVED lines=13> */
[----:B-1----:R-:W-:-:S07]  /*4ca0*/  LOP3.LUT R49, R44, 0x1e0, RZ, 0xfc, !PT ;  /* 0x000001e02c317812 */ /* 0x002fce00078efcff */
        /* <DEDUP_REMOVED lines=40> */
[----:B-1----:R-:W-:-:S07]  /*4f30*/  FMUL.FTZ R65, R41, R10 ;  /* 0x0000000a29417220 */ /* 0x002fce0000410000 */
[----:B------:R1:W-:Y:S01]  /*4f40*/  MUFU.COS R85, R74 ;  /* 0x0000004a00557308 */ /* 0x0003e20000000000 */
[----:B------:R-:W-:Y:S01]  /*4f50*/  FMUL.RZ R65, R65, 0.15915493667125701904 ;  /* 0x3e22f98341417820 */ /* 0x000fe2000040c000 */
[----:B------:R-:W-:Y:S01]  /*4f60*/  ISETP.GE.AND P3, PT, R40, UR24, PT ;  /* 0x0000001828007c0c */ /* 0x000fe2000bf66270 */
[----:B-1----:R-:W-:Y:S01]  /*4f70*/  FMUL.RZ R74, R50, 0.15915493667125701904 ;  /* 0x3e22f983324a7820 */ /* 0x002fe2000040c000 */
        /* <DEDUP_REMOVED lines=8> */
[----:B-1----:R-:W-:-:S02]  /*5000*/  LOP3.LUT R65, R44, 0x3a0, RZ, 0xfc, !PT ;  /* 0x000003a02c417812 */ /* 0x002fc400078efcff */
        /* <DEDUP_REMOVED lines=22> */
[----:B-1----:R-:W-:Y:S02]  /*5170*/  IADD3 R74, PT, PT, R65, 0x2, RZ ;  /* 0x00000002414a7810 */ /* 0x002fe40007ffe0ff */
[----:B------:R-:W1:Y:S01]  /*5180*/  MUFU.EX2 R77, R77 ;  /* 0x0000004d004d7308 */ /* 0x000e620000000800 */
[----:B------:R-:W-:Y:S01]  /*5190*/  PRMT R44, RZ, 0x7610, R44 ;  /* 0x00007610ff2c7816 */ /* 0x000fe2000000002c */
[C---:B------:R-:W-:Y:S01]  /*51a0*/  FMUL.FTZ R70, R71.reuse, R70 ;  /* 0x0000004647467220 */ /* 0x040fe20000410000 */
        /* <DEDUP_REMOVED lines=10> */
[----:B------:R-:W1:Y:S01]  /*5250*/  MUFU.EX2 R86, R86 ;  /* 0x0000005600567308 */ /* 0x000e620000000800 */
[----:B0-----:R-:W-:Y:S01]  /*5260*/  FMUL.FTZ R68, R67, R68 ;  /* 0x0000004443447220 */ /* 0x001fe20000410000 */
[----:B------:R-:W-:Y:S01]  /*5270*/  FMUL.FTZ R72, R72, R73 ;  /* 0x0000004948487220 */ /* 0x000fe20000410000 */
[----:B------:R-:W-:Y:S01]  /*5280*/  IADD3 R42, PT, PT, R65, 0x6, RZ ;  /* 0x00000006412a7810 */ /* 0x000fe20007ffe0ff */
        /* <DEDUP_REMOVED lines=22> */
[----:B-1----:R-:W-:Y:S01]  /*53f0*/  FMUL.FTZ R75, R77, R75 ;  /* 0x0000004b4d4b7220 */ /* 0x002fe20000410000 */
[----:B------:R-:W-:Y:S01]  /*5400*/  FSEL R74, R39, RZ, !P4 ;  /* 0x000000ff274a7208 */ /* 0x000fe20006000000 */
[----:B------:R-:W-:Y:S01]  /*5410*/  FMUL.FTZ R76, R77, R76 ;  /* 0x0000004c4d4c7220 */ /* 0x000fe20000410000 */
[----:B------:R-:W-:Y:S01]  /*5420*/  ISETP.GE.U32.AND P4, PT, R43, UR13, PT ;  /* 0x0000000d2b007c0c */ /* 0x000fe2000bf86070 */
[C---:B------:R-:W-:Y:S01]  /*5430*/  FMUL.FTZ R82, R83.reuse, R82 ;  /* 0x0000005253527220 */ /* 0x040fe20000410000 */
[----:B------:R-:W-:Y:S01]  /*5440*/  FMUL.FTZ R81, R83, R81 ;  /* 0x0000005153517220 */ /* 0x000fe20000410000 */
[----:B------:R-:W-:Y:S01]  /*5450*/  MUFU.COS R93, R104 ;  /* 0x00000068005d7308 */ /* 0x000fe20000000000 */
[----:B------:R-:W-:Y:S01]  /*5460*/  FMUL.FTZ R89, R96, R10 ;  /* 0x0000000a60597220 */ /* 0x000fe20000410000 */
[C---:B------:R-:W-:Y:S01]  /*5470*/  FMUL.FTZ R79, R80.reuse, R79 ;  /* 0x0000004f504f7220 */ /* 0x040fe20000410000 */
[----:B------:R-:W-:Y:S01]  /*5480*/  FMUL.FTZ R78, R80, R78 ;  /* 0x0000004e504e7220 */ /* 0x000fe20000410000 */
[C---:B------:R-:W-:Y:S01]  /*5490*/  FMUL.FTZ R85, R86.reuse, R85 ;  /* 0x0000005556557220 */ /* 0x040fe20000410000 */
        /* <DEDUP_REMOVED lines=51> */
[----:B------:R-:W-:Y:S01]  /*57d0*/  FMUL.FTZ R113, R96, R13 ;  /* 0x0000000d60717220 */ /* 0x000fe20000410000 */
[----:B------:R-:W-:-:S02]  /*57e0*/  ISETP.GE.U32.AND P4, PT, R106, UR13, PT ;  /* 0x0000000d6a007c0c */ /* 0x000fc4000bf86070 */
[----:B------:R-:W-:Y:S02]  /*57f0*/  IADD3 R106, PT, PT, R65, 0xd, RZ ;  /* 0x0000000d416a7810 */ /* 0x000fe40007ffe0ff */
[----:B0-----:R-:W-:Y:S02]  /*5800*/  IADD3 R136, PT, PT, R35, 0x20, RZ ;  /* 0x0000002023887810 */ /* 0x001fe40007ffe0ff */
[----:B------:R-:W-:Y:S02]  /*5810*/  IADD3 R111, PT, PT, R65, 0xe, RZ ;  /* 0x0000000e416f7810 */ /* 0x000fe40007ffe0ff */
[----:B------:R-:W-:Y:S02]  /*5820*/  IADD3 R137, PT, PT, R35, 0x40, RZ ;  /* 0x0000004023897810 */ /* 0x000fe40007ffe0ff */
[----:B------:R-:W-:Y:S02]  /*5830*/  FSEL R90, R91, RZ, !P5 ;  /* 0x000000ff5b5a7208 */ /* 0x000fe40006800000 */
[----:B------:R-:W-:-:S02]  /*5840*/  IADD3 R139, PT, PT, R35, 0x60, RZ ;  /* 0x00000060238b7810 */ /* 0x000fc40007ffe0ff */
[----:B------:R-:W-:Y:S02]  /*5850*/  FSEL R91, R92, 1, !P5 ;  /* 0x3f8000005c5b7808 */ /* 0x000fe40006800000 */
[----:B------:R-:W-:Y:S02]  /*5860*/  FSEL R93, R95, RZ, !P6 ;  /* 0x000000ff5f5d7208 */ /* 0x000fe40007000000 */
[----:B------:R-:W-:Y:S02]  /*5870*/  IADD3 R138, PT, PT, R35, 0x80, RZ ;  /* 0x00000080238a7810 */ /* 0x000fe40007ffe0ff */
[----:B------:R-:W-:Y:S02]  /*5880*/  FSEL R92, R57, RZ, !P5 ;  /* 0x000000ff395c7208 */ /* 0x000fe40006800000 */
[----:B------:R-:W-:Y:S02]  /*5890*/  FSEL R94, R94, 1, !P6 ;  /* 0x3f8000005e5e7808 */ /* 0x000fe40007000000 */
[----:B------:R-:W-:-:S02]  /*58a0*/  FSEL R95, R58, RZ, !P6 ;  /* 0x000000ff3a5f7208 */ /* 0x000fc40007000000 */
[----:B------:R-:W-:Y:S01]  /*58b0*/  LEA.HI.SX32 R136, R136, R35, 0x1b ;  /* 0x0000002388887211 */ /* 0x000fe200078fdaff */
[----:B------:R-:W0:Y:S01]  /*58c0*/  MUFU.EX2 R113, R113 ;  /* 0x0000007100717308 */ /* 0x000e220000000800 */
[----:B------:R-:W-:Y:S01]  /*58d0*/  ISETP.GE.U32.AND P5, PT, R106, UR13, PT ;  /* 0x0000000d6a007c0c */ /* 0x000fe2000bfa6070 */
[C---:B------:R-:W-:Y:S01]  /*58e0*/  FMUL.FTZ R105, R96.reuse, R14 ;  /* 0x0000000e60697220 */ /* 0x040fe20000410000 */
[----:B------:R-:W-:Y:S01]  /*58f0*/  ISETP.GE.U32.AND P6, PT, R111, UR13, PT ;  /* 0x0000000d6f007c0c */ /* 0x000fe2000bfc6070 */
[C---:B------:R-:W-:Y:S01]  /*5900*/  FMUL.FTZ R107, R96.reuse, R15 ;  /* 0x0000000f606b7220 */ /* 0x040fe20000410000 */
[----:B------:R-:W-:Y:S01]  /*5910*/  LEA.HI.SX32 R137, R137, R35, 0x1b ;  /* 0x0000002389897211 */ /* 0x000fe200078fdaff */
[C---:B------:R-:W-:Y:S01]  /*5920*/  FMUL.FTZ R106, R96.reuse, R16 ;  /* 0x00000010606a7220 */ /* 0x040fe20000410000 */
[C---:B------:R-:W-:Y:S01]  /*5930*/  FMUL.FTZ R110, R96.reuse, R17 ;  /* 0x00000011606e7220 */ /* 0x040fe20000410000 */
[----:B------:R-:W-:Y:S01]  /*5940*/  FMUL.FTZ R111, R96, R18 ;  /* 0x00000012606f7220 */ /* 0x000fe20000410000 */
[----:B------:R-:W-:-:S02]  /*5950*/  LEA.HI.SX32 R139, R139, R35, 0x1b ;  /* 0x000000238b8b7211 */ /* 0x000fc400078fdaff */
[----:B------:R-:W-:Y:S02]  /*5960*/  LEA.HI.SX32 R96, R138, R35, 0x1b ;  /* 0x000000238a607211 */ /* 0x000fe400078fdaff */
        /* <DEDUP_REMOVED lines=9> */
[----:B--2---:R-:W-:Y:S01]  /*5a00*/  FMUL.FTZ R98, R69, R68 ;  /* 0x0000004445627220 */ /* 0x004fe20000410000 */
[----:B0-----:R-:W-:-:S02]  /*5a10*/  FMUL.FTZ R96, R113, R112 ;  /* 0x0000007071607220 */ /* 0x001fc40000410000 */
[----:B------:R-:W-:Y:S01]  /*5a20*/  FFMA.FTZ R136, R70, R68, -R136 ;  /* 0x0000004446887223 */ /* 0x000fe20000010888 */
[----:B------:R-:W-:Y:S01]  /*5a30*/  FFMA.FTZ R98, RZ, R70, R98 ;  /* 0x00000046ff627223 */ /* 0x000fe20000010062 */
[----:B------:R-:W-:Y:S01]  /*5a40*/  FMUL.FTZ R97, R113, R135 ;  /* 0x0000008771617220 */ /* 0x000fe20000410000 */
[----:B------:R-:W-:Y:S01]  /*5a50*/  IADD3 R112, PT, PT, R35, 0xa0, RZ ;  /* 0x000000a023707810 */ /* 0x000fe20007ffe0ff */
[C---:B------:R-:W-:Y:S01]  /*5a60*/  FMUL.FTZ R109, R41.reuse, R16 ;  /* 0x00000010296d7220 */ /* 0x040fe20000410000 */
[----:B------:R-:W-:Y:S01]  /*5a70*/  FADD.FTZ R135, RZ, R98 ;  /* 0x00000062ff877221 */ /* 0x000fe20000010000 */
[----:B------:R-:W-:Y:S01]  /*5a80*/  FMUL.FTZ R138, R41, R17 ;  /* 0x00000011298a7220 */ /* 0x000fe20000410000 */
[----:B------:R-:W-:Y:S01]  /*5a90*/  FADD.FTZ R136, R136, R71 ;  /* 0x0000004788887221 */ /* 0x000fe20000010000 */
[----:B------:R-:W-:Y:S01]  /*5aa0*/  LEA.HI.SX32 R112, R112, R35, 0x1b ;  /* 0x0000002370707211 */ /* 0x000fe200078fdaff */
[-C--:B------:R-:W-:Y:S01]  /*5ab0*/  FMUL.FTZ R137, R72, R135.reuse ;  /* 0x0000008748897220 */ /* 0x080fe20000410000 */
[----:B------:R-:W-:Y:S01]  /*5ac0*/  FMUL.RZ R109, R109, 0.15915493667125701904 ;  /* 0x3e22f9836d6d7820 */ /* 0x000fe2000040c000 */
[----:B------:R-:W-:Y:S01]  /*5ad0*/  FMUL.FTZ R113, R41, R18 ;  /* 0x0000001229717220 */ /* 0x000fe20000410000 */
[----:B------:R-:W-:Y:S01]  /*5ae0*/  FMUL.RZ R138, R138, 0.15915493667125701904 ;  /* 0x3e22f9838a8a7820 */ /* 0x000fe2000040c000 */
[-C--:B------:R-:W-:Y:S01]  /*5af0*/  FMUL.FTZ R139, R72, R136.reuse ;  /* 0x00000088488b7220 */ /* 0x080fe20000410000 */
[----:B------:R-:W-:Y:S01]  /*5b00*/  LEA R112, R112, UR21, 0x1 ;  /* 0x0000001570707c11 */ /* 0x000fe2000f8e08ff */
[----:B------:R-:W0:Y:S01]  /*5b10*/  MUFU.EX2 R105, R105 ;  /* 0x0000006900697308 */ /* 0x000e220000000800 */
[----:B------:R-:W-:Y:S01]  /*5b20*/  FFMA.FTZ R137, R73, R136, -R137 ;  /* 0x0000008849897223 */ /* 0x000fe20000010889 */
[----:B------:R-:W-:Y:S01]  /*5b30*/  FMUL.RZ R113, R113, 0.15915493667125701904 ;  /* 0x3e22f98371717820 */ /* 0x000fe2000040c000 */
[----:B------:R-:W-:Y:S01]  /*5b40*/  FFMA.FTZ R139, R73, R135, R139 ;  /* 0x00000087498b7223 */ /* 0x000fe2000001008b */
[----:B------:R-:W-:Y:S01]  /*5b50*/  IADD3 R41, PT, PT, R65, 0xf, RZ ;  /* 0x0000000f41297810 */ /* 0x000fe20007ffe0ff */
[----:B------:R1:W-:Y:S03]  /*5b60*/  STS.U16 [R112+0x140], R99 ;  /* 0x0001406370007388 */ /* 0x0003e60000000400 */
[----:B------:R-:W-:Y:S01]  /*5b70*/  MUFU.SIN R108, R109 ;  /* 0x0000006d006c7308 */ /* 0x000fe20000000400 */
[----:B------:R-:W-:Y:S01]  /*5b80*/  FADD.FTZ R137, R137, R74 ;  /* 0x0000004a89897221 */ /* 0x000fe20000010000 */
[----:B------:R-:W-:Y:S01]  /*5b90*/  FSEL R96, R96, RZ, !P2 ;  /* 0x000000ff60607208 */ /* 0x000fe20005000000 */
[----:B------:R-:W-:-:S05]  /*5ba0*/  FADD.FTZ R139, RZ, R139 ;  /* 0x0000008bff8b7221 */ /* 0x000fca0000010000 */
[----:B------:R-:W2:Y:S01]  /*5bb0*/  MUFU.EX2 R106, R106 ;  /* 0x0000006a006a7308 */ /* 0x000ea20000000800 */
[----:B------:R-:W-:Y:S02]  /*5bc0*/  FSEL R97, R97, 1, !P2 ;  /* 0x3f80000061617808 */ /* 0x000fe40005000000 */
[----:B------:R-:W-:-:S05]  /*5bd0*/  FSEL R98, R59, RZ, !P2 ;  /* 0x000000ff3b627208 */ /* 0x000fca0005000000 */
[----:B------:R-:W-:Y:S01]  /*5be0*/  MUFU.EX2 R110, R110 ;  /* 0x0000006e006e7308 */ /* 0x000fe20000000800 */
[----:B------:R-:W-:Y:S01]  /*5bf0*/  ISETP.GE.U32.AND P2, PT, R41, UR13, PT ;  /* 0x0000000d29007c0c */ /* 0x000fe2000bf46070 */
[----:B------:R-:W-:-:S06]  /*5c00*/  FMUL.FTZ R41, R75, R137 ;  /* 0x000000894b297220 */ /* 0x000fcc0000410000 */
[----:B------:R-:W3:Y:S01]  /*5c10*/  MUFU.SIN R100, R138 ;  /* 0x0000008a00647308 */ /* 0x000ee20000000400 */
[----:B-1----:R-:W-:-:S07]  /*5c20*/  FMUL.FTZ R99, R75, R139 ;  /* 0x0000008b4b637220 */ /* 0x002fce0000410000 */
[----:B------:R-:W1:Y:S01]  /*5c30*/  MUFU.COS R109, R109 ;  /* 0x0000006d006d7308 */ /* 0x000e620000000000 */
[----:B------:R-:W-:-:S07]  /*5c40*/  FFMA.FTZ R41, R76, R139, R41 ;  /* 0x0000008b4c297223 */ /* 0x000fce0000010029 */
[----:B------:R-:W-:Y:S08]  /*5c50*/  MUFU.EX2 R111, R111 ;  /* 0x0000006f006f7308 */ /* 0x000ff00000000800 */
[----:B------:R-:W4:Y:S08]  /*5c60*/  MUFU.COS R112, R113 ;  /* 0x0000007100707308 */ /* 0x000f300000000000 */
[----:B------:R-:W5:Y:S01]  /*5c70*/  MUFU.SIN R101, R113 ;  /* 0x0000007100657308 */ /* 0x000f620000000400 */
[----:B------:R-:W-:Y:S01]  /*5c80*/  FFMA.FTZ R99, R76, R137, -R99 ;  /* 0x000000894c637223 */ /* 0x000fe20000010863 */
[----:B------:R-:W-:Y:S01]  /*5c90*/  FADD.FTZ R41, RZ, R41 ;  /* 0x00000029ff297221 */ /* 0x000fe20000010000 */
[C---:B0-----:R-:W-:Y:S01]  /*5ca0*/  FMUL.FTZ R104, R105.reuse, R104 ;  /* 0x0000006869687220 */ /* 0x041fe20000410000 */
[----:B------:R-:W-:Y:S01]  /*5cb0*/  FMUL.FTZ R43, R105, R43 ;  /* 0x0000002b692b7220 */ /* 0x000fe20000410000 */
[----:B--2---:R-:W-:Y:S01]  /*5cc0*/  FMUL.FTZ R105, R106, R108 ;  /* 0x0000006c6a697220 */ /* 0x004fe20000410000 */
[----:B------:R-:W-:-:S02]  /*5cd0*/  FADD.FTZ R99, R99, R77 ;  /* 0x0000004d63637221 */ /* 0x000fc40000010000 */
[----:B------:R-:W0:Y:S01]  /*5ce0*/  MUFU.COS R138, R138 ;  /* 0x0000008a008a7308 */ /* 0x000e220000000000 */
[----:B---3--:R-:W-:Y:S01]  /*5cf0*/  FMUL.FTZ R108, R110, R100 ;  /* 0x000000646e6c7220 */ /* 0x008fe20000410000 */
[----:B------:R-:W-:Y:S01]  /*5d00*/  FMUL.FTZ R100, R78, R41 ;  /* 0x000000294e647220 */ /* 0x000fe20000410000 */
[----:B-1----:R-:W-:Y:S01]  /*5d10*/  FMUL.FTZ R109, R106, R109 ;  /* 0x0000006d6a6d7220 */ /* 0x002fe20000410000 */
[----:B------:R-:W-:Y:S01]  /*5d20*/  FMUL.FTZ R106, R78, R99 ;  /* 0x000000634e6a7220 */ /* 0x000fe20000410000 */
[----:B----4-:R-:W-:-:S03]  /*5d30*/  FMUL.FTZ R112, R111, R112 ;  /* 0x000000706f707220 */ /* 0x010fc60000410000 */
[----:B------:R-:W1:Y:S01]  /*5d40*/  MUFU.EX2 R107, R107 ;  /* 0x0000006b006b7308 */ /* 0x000e620000000800 */
[----:B-----5:R-:W-:Y:S01]  /*5d50*/  FMUL.FTZ R111, R111, R101 ;  /* 0x000000656f6f7220 */ /* 0x020fe20000410000 */
[C---:B------:R-:W-:Y:S01]  /*5d60*/  FFMA.FTZ R101, R79.reuse, R99, -R100 ;  /* 0x000000634f657223 */ /* 0x040fe20000010864 */
[----:B------:R-:W-:Y:S01]  /*5d70*/  FFMA.FTZ R100, R79, R41, R106 ;  /* 0x000000294f647223 */ /* 0x000fe2000001006a */
[-C--:B------:R-:W-:Y:S02]  /*5d80*/  FMUL.FTZ R41, R67, R69.reuse ;  /* 0x0000004543297220 */ /* 0x080fe40000410000 */
[----:B------:R-:W-:Y:S01]  /*5d90*/  FADD.FTZ R101, R101, R80 ;  /* 0x0000005065657221 */ /* 0x000fe20000010000 */
[----:B------:R-:W-:Y:S01]  /*5da0*/  FADD.FTZ R100, RZ, R100 ;  /* 0x00000064ff647221 */ /* 0x000fe20000010000 */
[----:B------:R-:W-:Y:S01]  /*5db0*/  FMUL.FTZ R106, R66, R69 ;  /* 0x00000045426a7220 */ /* 0x000fe20000410000 */
[----:B0-----:R-:W-:Y:S01]  /*5dc0*/  FMUL.FTZ R138, R110, R138 ;  /* 0x0000008a6e8a7220 */ /* 0x001fe20000410000 */
[C---:B------:R-:W-:Y:S01]  /*5dd0*/  FMUL.FTZ R113, R81.reuse, R101 ;  /* 0x0000006551717220 */ /* 0x040fe20000410000 */
[----:B------:R-:W-:Y:S01]  /*5de0*/  FFMA.FTZ R41, R66, R70, R41 ;  /* 0x0000004642297223 */ /* 0x000fe20000010029 */
[----:B------:R-:W-:Y:S01]  /*5df0*/  FMUL.FTZ R110, R81, R100 ;  /* 0x00000064516e7220 */ /* 0x000fe20000410000 */
[----:B------:R-:W-:Y:S01]  /*5e00*/  FFMA.FTZ R99, R67, R70, -R106 ;  /* 0x0000004643637223 */ /* 0x000fe2000001086a */
[----:B------:R-:W-:Y:S01]  /*5e10*/  FFMA.FTZ R100, R82, R100, R113 ;  /* 0x0000006452647223 */ /* 0x000fe20000010071 */
[----:B------:R-:W-:Y:S01]  /*5e20*/  FMUL.FTZ R106, R72, R41 ;  /* 0x00000029486a7220 */ /* 0x000fe20000410000 */
[----:B------:R-:W-:Y:S01]  /*5e30*/  FFMA.FTZ R101, R82, R101, -R110 ;  /* 0x0000006552657223 */ /* 0x000fe2000001086e */
[C---:B-1----:R-:W-:Y:S01]  /*5e40*/  FMUL.FTZ R103, R107.reuse, R103 ;  /* 0x000000676b677220 */ /* 0x042fe20000410000 */
[----:B------:R-:W-:Y:S01]  /*5e50*/  FMUL.FTZ R102, R107, R102 ;  /* 0x000000666b667220 */ /* 0x000fe20000410000 */
[-C--:B------:R-:W-:Y:S01]  /*5e60*/  FMUL.FTZ R107, R72, R99.reuse ;  /* 0x00000063486b7220 */ /* 0x080fe20000410000 */
[----:B------:R-:W-:Y:S01]  /*5e70*/  FADD.FTZ R100, RZ, R100 ;  /* 0x00000064ff647221 */ /* 0x000fe20000010000 */
[----:B------:R-:W-:Y:S01]  /*5e80*/  FFMA.FTZ R99, R73, R99, -R106 ;  /* 0x0000006349637223 */ /* 0x000fe2000001086a */
[----:B------:R-:W-:Y:S01]  /*5e90*/  FADD.FTZ R101, R101, R83 ;  /* 0x0000005365657221 */ /* 0x000fe20000010000 */
[----:B------:R-:W-:Y:S01]  /*5ea0*/  FFMA.FTZ R41, R73, R41, R107 ;  /* 0x0000002949297223 */ /* 0x000fe2000001006b */
[CC--:B------:R-:W-:Y:S01]  /*5eb0*/  FMUL.FTZ R107, R84.reuse, R100.reuse ;  /* 0x00000064546b7220 */ /* 0x0c0fe20000410000 */
[C---:B------:R-:W-:Y:S01]  /*5ec0*/  FMUL.FTZ R106, R75.reuse, R99 ;  /* 0x000000634b6a7220 */ /* 0x040fe20000410000 */
[----:B------:R-:W-:Y:S01]  /*5ed0*/  FMUL.FTZ R110, R84, R101 ;  /* 0x00000065546e7220 */ /* 0x000fe20000410000 */
[----:B------:R-:W-:Y:S01]  /*5ee0*/  FMUL.FTZ R113, R75, R41 ;  /* 0x000000294b717220 */ /* 0x000fe20000410000 */
[C---:B------:R-:W-:Y:S01]  /*5ef0*/  FFMA.FTZ R101, R85.reuse, R101, -R107 ;  /* 0x0000006555657223 */ /* 0x040fe2000001086b */
[C---:B------:R-:W-:Y:S01]  /*5f00*/  FFMA.FTZ R41, R76.reuse, R41, R106 ;  /* 0x000000294c297223 */ /* 0x040fe2000001006a */
[----:B------:R-:W-:Y:S01]  /*5f10*/  FFMA.FTZ R100, R85, R100, R110 ;  /* 0x0000006455647223 */ /* 0x000fe2000001006e */
[----:B------:R-:W-:Y:S01]  /*5f20*/  FFMA.FTZ R99, R76, R99, -R113 ;  /* 0x000000634c637223 */ /* 0x000fe20000010871 */
[----:B------:R-:W-:Y:S01]  /*5f30*/  FADD.FTZ R101, R101, R86 ;  /* 0x0000005665657221 */ /* 0x000fe20000010000 */
[C---:B------:R-:W-:Y:S01]  /*5f40*/  FMUL.FTZ R106, R78.reuse, R41 ;  /* 0x000000294e6a7220 */ /* 0x040fe20000410000 */
[----:B------:R-:W-:Y:S01]  /*5f50*/  FADD.FTZ R100, RZ, R100 ;  /* 0x00000064ff647221 */ /* 0x000fe20000010000 */
[----:B------:R-:W-:Y:S01]  /*5f60*/  FMUL.FTZ R107, R78, R99 ;  /* 0x000000634e6b7220 */ /* 0x000fe20000410000 */
[----:B------:R-:W-:Y:S01]  /*5f70*/  FMUL.FTZ R113, R87, R101 ;  /* 0x0000006557717220 */ /* 0x000fe20000410000 */
[----:B------:R-:W-:Y:S01]  /*5f80*/  FFMA.FTZ R99, R79, R99, -R106 ;  /* 0x000000634f637223 */ /* 0x000fe2000001086a */
[-C--:B------:R-:W-:Y:S01]  /*5f90*/  FMUL.FTZ R110, R87, R100.reuse ;  /* 0x00000064576e7220 */ /* 0x080fe20000410000 */
[----:B------:R-:W-:Y:S01]  /*5fa0*/  FFMA.FTZ R41, R79, R41, R107 ;  /* 0x000000294f297223 */ /* 0x000fe2000001006b */
[C---:B------:R-:W-:Y:S01]  /*5fb0*/  FFMA.FTZ R100, R88.reuse, R100, R113 ;  /* 0x0000006458647223 */ /* 0x040fe20000010071 */
[C---:B------:R-:W-:Y:S01]  /*5fc0*/  FMUL.FTZ R106, R81.reuse, R99 ;  /* 0x00000063516a7220 */ /* 0x040fe20000410000 */
[----:B------:R-:W-:Y:S01]  /*5fd0*/  FFMA.FTZ R101, R88, R101, -R110 ;  /* 0x0000006558657223 */ /* 0x000fe2000001086e */
[-C--:B------:R-:W-:Y:S01]  /*5fe0*/  FMUL.FTZ R107, R81, R41.reuse ;  /* 0x00000029516b7220 */ /* 0x080fe20000410000 */
[----:B------:R-:W-:Y:S01]  /*5ff0*/  FADD.FTZ R100, RZ, R100 ;  /* 0x00000064ff647221 */ /* 0x000fe20000010000 */
[C---:B------:R-:W-:Y:S01]  /*6000*/  FFMA.FTZ R41, R82.reuse, R41, R106 ;  /* 0x0000002952297223 */ /* 0x040fe2000001006a */
[----:B------:R-:W-:Y:S01]  /*6010*/  FADD.FTZ R101, R101, R89 ;  /* 0x0000005965657221 */ /* 0x000fe20000010000 */
[----:B------:R-:W-:Y:S01]  /*6020*/  FFMA.FTZ R99, R82, R99, -R107 ;  /* 0x0000006352637223 */ /* 0x000fe2000001086b */
[-C--:B------:R-:W-:Y:S01]  /*6030*/  FMUL.FTZ R107, R90, R100.reuse ;  /* 0x000000645a6b7220 */ /* 0x080fe20000410000 */
[----:B------:R-:W-:Y:S01]  /*6040*/  FMUL.FTZ R106, R84, R41 ;  /* 0x00000029546a7220 */ /* 0x000fe20000410000 */
[----:B------:R-:W-:Y:S01]  /*6050*/  FMUL.FTZ R110, R90, R101 ;  /* 0x000000655a6e7220 */ /* 0x000fe20000410000 */
[----:B------:R-:W-:Y:S01]  /*6060*/  FMUL.FTZ R113, R84, R99 ;  /* 0x0000006354717220 */ /* 0x000fe20000410000 */
[----:B------:R-:W-:Y:S01]  /*6070*/  FFMA.FTZ R107, R91, R101, -R107 ;  /* 0x000000655b6b7223 */ /* 0x000fe2000001086b */
[----:B------:R-:W-:Y:S01]  /*6080*/  FFMA.FTZ R106, R85, R99, -R106 ;  /* 0x00000063556a7223 */ /* 0x000fe2000001086a */
[----:B------:R-:W-:Y:S01]  /*6090*/  FFMA.FTZ R99, R91, R100, R110 ;  /* 0x000000645b637223 */ /* 0x000fe2000001006e */
[----:B------:R-:W-:Y:S01]  /*60a0*/  FFMA.FTZ R41, R85, R41, R113 ;  /* 0x0000002955297223 */ /* 0x000fe20000010071 */
[----:B------:R-:W-:Y:S01]  /*60b0*/  FADD.FTZ R100, R107, R92 ;  /* 0x0000005c6b647221 */ /* 0x000fe20000010000 */
[C---:B------:R-:W-:Y:S01]  /*60c0*/  FMUL.FTZ R101, R87.reuse, R106 ;  /* 0x0000006a57657220 */ /* 0x040fe20000410000 */
[----:B------:R-:W-:Y:S01]  /*60d0*/  FADD.FTZ R99, RZ, R99 ;  /* 0x00000063ff637221 */ /* 0x000fe20000010000 */
[-C--:B------:R-:W-:Y:S01]  /*60e0*/  FMUL.FTZ R113, R87, R41.reuse ;  /* 0x0000002957717220 */ /* 0x080fe20000410000 */
[C---:B------:R-:W-:Y:S01]  /*60f0*/  FMUL.FTZ R110, R93.reuse, R100 ;  /* 0x000000645d6e7220 */ /* 0x040fe20000410000 */
[C---:B------:R-:W-:Y:S01]  /*6100*/  FFMA.FTZ R41, R88.reuse, R41, R101 ;  /* 0x0000002958297223 */ /* 0x040fe20000010065 */
[-C--:B------:R-:W-:Y:S01]  /*6110*/  FMUL.FTZ R107, R93, R99.reuse ;  /* 0x000000635d6b7220 */ /* 0x080fe20000410000 */
[----:B------:R-:W-:Y:S01]  /*6120*/  FFMA.FTZ R113, R88, R106, -R113 ;  /* 0x0000006a58717223 */ /* 0x000fe20000010871 */
[----:B------:R-:W-:Y:S01]  /*6130*/  FFMA.FTZ R99, R94, R99, R110 ;  /* 0x000000635e637223 */ /* 0x000fe2000001006e */
[----:B------:R-:W-:Y:S01]  /*6140*/  FMUL.FTZ R101, R90, R41 ;  /* 0x000000295a657220 */ /* 0x000fe20000410000 */
[----:B------:R-:W-:Y:S01]  /*6150*/  FFMA.FTZ R100, R94, R100, -R107 ;  /* 0x000000645e647223 */ /* 0x000fe2000001086b */
[-C--:B------:R-:W-:Y:S01]  /*6160*/  FMUL.FTZ R106, R90, R113.reuse ;  /* 0x000000715a6a7220 */ /* 0x080fe20000410000 */
[----:B------:R-:W-:Y:S01]  /*6170*/  FADD.FTZ R99, RZ, R99 ;  /* 0x00000063ff637221 */ /* 0x000fe20000010000 */
[C---:B------:R-:W-:Y:S01]  /*6180*/  FFMA.FTZ R113, R91.reuse, R113, -R101 ;  /* 0x000000715b717223 */ /* 0x040fe20000010865 */
[----:B------:R-:W-:Y:S01]  /*6190*/  FADD.FTZ R100, R100, R95 ;  /* 0x0000005f64647221 */ /* 0x000fe20000010000 */
[----:B------:R-:W-:Y:S01]  /*61a0*/  FFMA.FTZ R41, R91, R41, R106 ;  /* 0x000000295b297223 */ /* 0x000fe2000001006a */
[C---:B------:R-:W-:Y:S01]  /*61b0*/  FMUL.FTZ R101, R96.reuse, R99 ;  /* 0x0000006360657220 */ /* 0x040fe20000410000 */
[C---:B------:R-:W-:Y:S01]  /*61c0*/  FMUL.FTZ R107, R93.reuse, R113 ;  /* 0x000000715d6b7220 */ /* 0x040fe20000410000 */
[-C--:B------:R-:W-:Y:S01]  /*61d0*/  FMUL.FTZ R106, R96, R100.reuse ;  /* 0x00000064606a7220 */ /* 0x080fe20000410000 */
[-C--:B------:R-:W-:Y:S01]  /*61e0*/  FMUL.FTZ R110, R93, R41.reuse ;  /* 0x000000295d6e7220 */ /* 0x080fe20000410000 */
[C---:B------:R-:W-:Y:S01]  /*61f0*/  FFMA.FTZ R101, R97.reuse, R100, -R101 ;  /* 0x0000006461657223 */ /* 0x040fe20000010865 */
[C---:B------:R-:W-:Y:S01]  /*6200*/  FFMA.FTZ R41, R94.reuse, R41, R107 ;  /* 0x000000295e297223 */ /* 0x040fe2000001006b */
[----:B------:R-:W-:Y:S01]  /*6210*/  FFMA.FTZ R106, R97, R99, R106 ;  /* 0x00000063616a7223 */ /* 0x000fe2000001006a */
[----:B------:R-:W-:Y:S01]  /*6220*/  FSEL R99, R43, RZ, !P3 ;  /* 0x000000ff2b637208 */ /* 0x000fe20005800000 */
[----:B------:R-:W-:Y:S01]  /*6230*/  FFMA.FTZ R113, R94, R113, -R110 ;  /* 0x000000715e717223 */ /* 0x000fe2000001086e */
[----:B------:R-:W-:Y:S01]  /*6240*/  FSEL R100, R104, 1, !P3 ;  /* 0x3f80000068647808 */ /* 0x000fe20005800000 */
[----:B------:R-:W-:Y:S01]  /*6250*/  FADD.FTZ R43, R101, R98 ;  /* 0x00000062652b7221 */ /* 0x000fe20000010000 */
        /* <DEDUP_REMOVED lines=104> */
[C---:B--2---:R-:W-:Y:S02]  /*68e0*/  IADD3 R134, PT, PT, R35.reuse, 0x160, RZ ;  /* 0x0000016023867810 */ /* 0x044fe40007ffe0ff */
[----:B------:R-:W-:Y:S02]  /*68f0*/  LEA R48, R48, UR21, 0x1 ;  /* 0x0000001530307c11 */ /* 0x000fe4000f8e08ff */
[----:B------:R-:W-:Y:S01]  /*6900*/  LEA.HI.SX32 R134, R134, R35, 0x1b ;  /* 0x0000002386867211 */ /* 0x000fe200078fdaff */
[----:B------:R-:W2:Y:S01]  /*6910*/  SHFL.UP PT, R45, R152, 0x2, RZ ;  /* 0x04400000982d7989 */ /* 0x000ea200000e00ff */
[----:B------:R-:W-:Y:S02]  /*6920*/  ISETP.GE.AND P2, PT, R0, 0x2, PT ;  /* 0x000000020000780c */ /* 0x000fe40003f46270 */
[----:B------:R-:W-:Y:S01]  /*6930*/  LEA R134, R134, UR21, 0x1 ;  /* 0x0000001586867c11 */ /* 0x000fe2000f8e08ff */
[----:B------:R4:W-:Y:S04]  /*6940*/  STS.U16 [R48+0x280], R47 ;  /* 0x0002802f30007388 */ /* 0x0009e80000000400 */
[----:B------:R0:W-:Y:S01]  /*6950*/  STS.U16 [R134+0x2c0], R46 ;  /* 0x0002c02e86007388 */ /* 0x0001e20000000400 */
[----:B----4-:R-:W-:-:S02]  /*6960*/  IADD3 R48, PT, PT, R35, 0x180, RZ ;  /* 0x0000018023307810 */ /* 0x010fc40007ffe0ff */
[----:B------:R-:W-:Y:S01]  /*6970*/  IADD3 R47, PT, PT, R35, 0x1a0, RZ ;  /* 0x000001a0232f7810 */ /* 0x000fe20007ffe0ff */
[----:B0-----:R-:W-:Y:S01]  /*6980*/  FMUL.FTZ R46, R152, R43 ;  /* 0x0000002b982e7220 */ /* 0x001fe20000410000 */
[----:B------:R-:W-:Y:S01]  /*6990*/  LEA.HI.SX32 R48, R48, R35, 0x1b ;  /* 0x0000002330307211 */ /* 0x000fe200078fdaff */
[----:B------:R-:W-:Y:S01]  /*69a0*/  FMUL.FTZ R43, R153, R43 ;  /* 0x0000002b992b7220 */ /* 0x000fe20000410000 */
[----:B------:R-:W-:Y:S01]  /*69b0*/  LEA.HI.SX32 R47, R47, R35, 0x1b ;  /* 0x000000232f2f7211 */ /* 0x000fe200078fdaff */
[-C--:B-1----:R-:W-:Y:S01]  /*69c0*/  FFMA.FTZ R46, R153, R41.reuse, R46 ;  /* 0x00000029992e7223 */ /* 0x082fe2000001002e */
[----:B------:R-:W-:Y:S01]  /*69d0*/  LEA R48, R48, UR21, 0x1 ;  /* 0x0000001530307c11 */ /* 0x000fe2000f8e08ff */
[----:B------:R-:W-:Y:S01]  /*69e0*/  FFMA.FTZ R43, R152, R41, -R43 ;  /* 0x00000029982b7223 */ /* 0x000fe2000001082b */
[----:B------:R-:W-:Y:S01]  /*69f0*/  LEA R47, R47, UR21, 0x1 ;  /* 0x000000152f2f7c11 */ /* 0x000fe2000f8e08ff */
[----:B------:R-:W-:Y:S02]  /*6a00*/  @P2 FADD.FTZ R155, R155, R46 ;  /* 0x0000002e9b9b2221 */ /* 0x000fe40000010000 */
[----:B------:R-:W-:Y:S01]  /*6a10*/  STS.U16 [R48+0x300], R118 ;  /* 0x0003007630007388 */ /* 0x000fe20000000400 */
[----:B------:R-:W-:-:S03]  /*6a20*/  @P2 FADD.FTZ R154, R154, R43 ;  /* 0x0000002b9a9a2221 */ /* 0x000fc60000010000 */
[----:B------:R3:W-:Y:S04]  /*6a30*/  STS.U16 [R47+0x340], R49 ;  /* 0x000340312f007388 */ /* 0x0007e80000000400 */
[----:B------:R-:W0:Y:S01]  /*6a40*/  SHFL.UP PT, R46, R155, 0x4, RZ ;  /* 0x048000009b2e7989 */ /* 0x000e2200000e00ff */
[CC--:B---3--:R-:W-:Y:S01]  /*6a50*/  FMUL.FTZ R47, R153.reuse, R51.reuse ;  /* 0x00000033992f7220 */ /* 0x0c8fe20000410000 */
[C---:B------:R-:W-:Y:S02]  /*6a60*/  FMUL.FTZ R51, R152.reuse, R51 ;  /* 0x0000003398337220 */ /* 0x040fe40000410000 */
[----:B------:R-:W1:Y:S02]  /*6a70*/  SHFL.UP PT, R43, R154, 0x4, RZ ;  /* 0x048000009a2b7989 */ /* 0x000e6400000e00ff */
[-C--:B--2---:R-:W-:Y:S01]  /*6a80*/  @P2 FFMA.FTZ R153, R153, R45.reuse, R51 ;  /* 0x0000002d99992223 */ /* 0x084fe20000010033 */
[----:B------:R-:W-:-:S04]  /*6a90*/  @P2 FFMA.FTZ R152, R152, R45, -R47 ;  /* 0x0000002d98982223 */ /* 0x000fc8000001082f */
[----:B------:R-:W2:Y:S04]  /*6aa0*/  SHFL.UP PT, R41, R153, 0x4, RZ ;  /* 0x0480000099297989 */ /* 0x000ea800000e00ff */
[----:B------:R-:W3:Y:S01]  /*6ab0*/  SHFL.UP PT, R45, R152, 0x4, RZ ;  /* 0x04800000982d7989 */ /* 0x000ee200000e00ff */
[----:B------:R-:W-:Y:S02]  /*6ac0*/  ISETP.GE.AND P2, PT, R0, 0x4, PT ;  /* 0x000000040000780c */ /* 0x000fe40003f46270 */
[C---:B------:R-:W-:Y:S01]  /*6ad0*/  IADD3 R47, PT, PT, R35.reuse, 0x1c0, RZ ;  /* 0x000001c0232f7810 */ /* 0x040fe20007ffe0ff */
[-C--:B0-----:R-:W-:Y:S01]  /*6ae0*/  FMUL.FTZ R136, R152, R46.reuse ;  /* 0x0000002e98887220 */ /* 0x081fe20000410000 */
[----:B------:R-:W-:Y:S02]  /*6af0*/  IADD3 R48, PT, PT, R35, 0x1e0, RZ ;  /* 0x000001e023307810 */ /* 0x000fe40007ffe0ff */
[----:B------:R-:W-:Y:S01]  /*6b00*/  LEA.HI.SX32 R47, R47, R35, 0x1b ;  /* 0x000000232f2f7211 */ /* 0x000fe200078fdaff */
[----:B------:R-:W-:Y:S01]  /*6b10*/  FMUL.FTZ R135, R153, R46 ;  /* 0x0000002e99877220 */ /* 0x000fe20000410000 */
[----:B------:R-:W-:-:S02]  /*6b20*/  IADD3 R49, PT, PT, R35, 0x200, RZ ;  /* 0x0000020023317810 */ /* 0x000fc40007ffe0ff */
[----:B------:R-:W-:Y:S01]  /*6b30*/  LEA.HI.SX32 R48, R48, R35, 0x1b ;  /* 0x0000002330307211 */ /* 0x000fe200078fdaff */
[-C--:B-1----:R-:W-:Y:S01]  /*6b40*/  FFMA.FTZ R136, R153, R43.reuse, R136 ;  /* 0x0000002b99887223 */ /* 0x082fe20000010088 */
[----:B------:R-:W-:Y:S01]  /*6b50*/  LEA R47, R47, UR21, 0x1 ;  /* 0x000000152f2f7c11 */ /* 0x000fe2000f8e08ff */
[----:B------:R-:W-:Y:S01]  /*6b60*/  FFMA.FTZ R135, R152, R43, -R135 ;  /* 0x0000002b98877223 */ /* 0x000fe20000010887 */
[----:B------:R-:W-:Y:S01]  /*6b70*/  LEA.HI.SX32 R49, R49, R35, 0x1b ;  /* 0x0000002331317211 */ /* 0x000fe200078fdaff */
[----:B------:R-:W-:Y:S01]  /*6b80*/  @P2 FADD.FTZ R155, R155, R136 ;  /* 0x000000889b9b2221 */ /* 0x000fe20000010000 */
[----:B------:R-:W-:Y:S01]  /*6b90*/  LEA R48, R48, UR21, 0x1 ;  /* 0x0000001530307c11 */ /* 0x000fe2000f8e08ff */
[----:B------:R0:W-:Y:S01]  /*6ba0*/  STS.U16 [R47+0x380], R127 ;  /* 0x0003807f2f007388 */ /* 0x0001e20000000400 */
[----:B------:R-:W-:Y:S01]  /*6bb0*/  LEA R49, R49, UR21, 0x1 ;  /* 0x0000001531317c11 */ /* 0x000fe2000f8e08ff */
[-C--:B--2---:R-:W-:Y:S01]  /*6bc0*/  FMUL.FTZ R134, R152, R41.reuse ;  /* 0x0000002998867220 */ /* 0x084fe20000410000 */
[----:B------:R-:W-:Y:S01]  /*6bd0*/  @P2 FADD.FTZ R154, R154, R135 ;  /* 0x000000879a9a2221 */ /* 0x000fe20000010000 */
[----:B------:R-:W-:Y:S01]  /*6be0*/  STS.U16 [R48+0x3c0], R128 ;  /* 0x0003c08030007388 */ /* 0x000fe20000000400 */
[C---:B------:R-:W-:Y:S01]  /*6bf0*/  FMUL.FTZ R46, R153.reuse, R41 ;  /* 0x00000029992e7220 */ /* 0x040fe20000410000 */
[----:B---3--:R-:W-:-:S02]  /*6c00*/  @P2 FFMA.FTZ R153, R153, R45, R134 ;  /* 0x0000002d99992223 */ /* 0x008fc40000010086 */
        /* <DEDUP_REMOVED lines=264> */
.L_x_157:
        /* <DEDUP_REMOVED lines=16> */
.L_x_158:
[----:B------:R-:W-:Y:S05]  /*7d90*/  BSYNC.RECONVERGENT B0 ;  /* 0x0000000000007941 */ /* 0x000fea0003800200 */
.L_x_156:
        /* <DEDUP_REMOVED lines=118> */
.L_x_160:
[----:B------:R-:W-:Y:S05]  /*8500*/  BSYNC.RECONVERGENT B0 ;  /* 0x0000000000007941 */ /* 0x000fea0003800200 */
.L_x_159:
        /* <DEDUP_REMOVED lines=116> */
.L_x_155:
[----:B------:R0:W2:Y:S01]  /*8c50*/  LDL.LU R66, [R1+0x54] ;  /* 0x0000540001427983 */ /* 0x0000a20000300800 */
[----:B------:R-:W1:Y:S01]  /*8c60*/  S2R R13, SR_TID.X ;  /* 0x00000000000d7919 */ /* 0x000e620000002100 */
[----:B------:R-:W-:Y:S02]  /*8c70*/  F2FP.F16.F32.PACK_AB R0, R21, R20 ;  /* 0x000000141500723e */ /* 0x000fe400000000ff */
[----:B------:R-:W-:Y:S01]  /*8c80*/  F2FP.F16.F32.PACK_AB R3, R23, R22 ;  /* 0x000000161703723e */ /* 0x000fe200000000ff */
[----:B------:R-:W3:Y:S01]  /*8c90*/  LDL.LU R94, [R1+0x10] ;  /* 0x00001000015e7983 */ /* 0x000ee20000300800 */
[----:B------:R-:W-:Y:S01]  /*8ca0*/  USHF.L.U32 UR8, UR6, 0xb, URZ ;  /* 0x0000000b06087899 */ /* 0x000fe200080006ff */
[----:B------:R-:W4:Y:S08]  /*8cb0*/  S2UR UR26, SR_CTAID.X ;  /* 0x00000000001a79c3 */ /* 0x000f300000002500 */
[----:B------:R-:W5:Y:S01]  /*8cc0*/  S2UR UR27, SR_CTAID.Y ;  /* 0x00000000001b79c3 */ /* 0x000f620000002600 */
[----:B------:R-:W2:Y:S01]  /*8cd0*/  LDL.LU R93, [R1+0xc] ;  /* 0x00000c00015d7983 */ /* 0x000ea20000300800 */
[----:B------:R-:W-:Y:S01]  /*8ce0*/  UMOV UR9, URZ ;  /* 0x000000ff00097c82 */ /* 0x000fe20008000000 */
[----:B------:R-:W0:Y:S02]  /*8cf0*/  LDCU.64 UR28, c[0x0][0x478] ;  /* 0x00008f00ff1c77ac */ /* 0x000e240008000a00 */
[----:B------:R-:W2:Y:S04]  /*8d00*/  LDL.LU R92, [R1+0x8] ;  /* 0x00000800015c7983 */ /* 0x000ea80000300800 */
[----:B------:R-:W2:Y:S04]  /*8d10*/  LDL.LU R91, [R1+0x4] ;  /* 0x00000400015b7983 */ /* 0x000ea80000300800 */
[----:B------:R-:W2:Y:S04]  /*8d20*/  LDL.LU R90, [R1] ;  /* 0x00000000015a7983 */ /* 0x000ea80000300800 */
[----:B------:R-:W2:Y:S04]  /*8d30*/  LDL.LU R89, [R1+0x50] ;  /* 0x0000500001597983 */ /* 0x000ea80000300800 */
        /* <DEDUP_REMOVED lines=14> */
[----:B------:R-:W2:Y:S01]  /*8e20*/  LDL.LU R69, [R1+0x14] ;  /* 0x0000140001457983 */ /* 0x000ea20000300800 */
[C---:B------:R-:W-:Y:S01]  /*8e30*/  PRMT R4, R0.reuse, 0x7610, R4 ;  /* 0x0000761000047816 */ /* 0x040fe20000000004 */
[----:B------:R-:W-:Y:S01]  /*8e40*/  UIADD3 UR7, UPT, UPT, -UR8, UR15, URZ ;  /* 0x0000000f08077290 */ /* 0x000fe2000fffe1ff */
[----:B------:R-:W-:Y:S01]  /*8e50*/  PRMT R5, R0, 0x7632, R5 ;  /* 0x0000763200057816 */ /* 0x000fe20000000005 */
[----:B------:R-:W-:Y:S01]  /*8e60*/  BAR.SYNC.DEFER_BLOCKING 0x0 ;  /* 0x0000000000007b1d */ /* 0x000fe20000010000 */
[----:B------:R-:W-:-:S02]  /*8e70*/  F2FP.F16.F32.PACK_AB R0, R25, R24 ;  /* 0x000000181900723e */ /* 0x000fc400000000ff */
[C---:B------:R-:W-:Y:S02]  /*8e80*/  PRMT R6, R3.reuse, 0x7610, R6 ;  /* 0x0000761003067816 */ /* 0x040fe40000000006 */
[----:B------:R-:W-:Y:S01]  /*8e90*/  PRMT R7, R3, 0x7632, R7 ;  /* 0x0000763203077816 */ /* 0x000fe20000000007 */
[----:B------:R-:W4:Y:S01]  /*8ea0*/  LDCU.128 UR12, c[0x0][0x420] ;  /* 0x00008400ff0c77ac */ /* 0x000f220008000c00 */
[----:B------:R-:W-:Y:S02]  /*8eb0*/  F2FP.F16.F32.PACK_AB R3, R27, R26 ;  /* 0x0000001a1b03723e */ /* 0x000fe400000000ff */
[C---:B------:R-:W-:Y:S02]  /*8ec0*/  PRMT R8, R0.reuse, 0x7610, R8 ;  /* 0x0000761000087816 */ /* 0x040fe40000000008 */
[----:B------:R-:W-:Y:S02]  /*8ed0*/  PRMT R9, R0, 0x7632, R9 ;  /* 0x0000763200097816 */ /* 0x000fe40000000009 */
[----:B------:R-:W-:-:S02]  /*8ee0*/  F2FP.F16.F32.PACK_AB R0, R29, R28 ;  /* 0x0000001c1d00723e */ /* 0x000fc400000000ff */
[----:B------:R-:W-:Y:S02]  /*8ef0*/  PRMT R82, R3, 0x7610, R82 ;  /* 0x0000761003527816 */ /* 0x000fe40000000052 */
[----:B------:R-:W-:Y:S02]  /*8f00*/  PRMT R80, R0, 0x7610, R80 ;  /* 0x0000761000507816 */ /* 0x000fe40000000050 */
[----:B-1----:R-:W-:Y:S02]  /*8f10*/  ISETP.NE.AND P0, PT, R13, RZ, PT ;  /* 0x000000ff0d00720c */ /* 0x002fe40003f05270 */
[----:B------:R-:W-:Y:S02]  /*8f20*/  MOV R10, UR7 ;  /* 0x00000007000a7c02 */ /* 0x000fe40008000f00 */
[----:B------:R-:W-:Y:S01]  /*8f30*/  PRMT R42, RZ, 0x7610, R42 ;  /* 0x00007610ff2a7816 */ /* 0x000fe2000000002a */
[----:B----4-:R-:W-:Y:S01]  /*8f40*/  UIMAD.WIDE.U32 UR24, UR26, UR12, UR8 ;  /* 0x0000000c1a1872a5 */ /* 0x010fe2000f8e0008 */
[----:B------:R-:W-:-:S03]  /*8f50*/  PRMT R44, RZ, 0x7610, R44 ;  /* 0x00007610ff2c7816 */ /* 0x000fc6000000002c */
[----:B------:R-:W-:-:S04]  /*8f60*/  UIMAD UR25, UR26, UR13, UR25 ;  /* 0x0000000d1a1972a4 */ /* 0x000fc8000f8e0219 */
[----:B-----5:R-:W-:-:S04]  /*8f70*/  UIMAD.WIDE.U32 UR24, UR27, UR14, UR24 ;  /* 0x0000000e1b1872a5 */ /* 0x020fc8000f8e0018 */
[----:B------:R-:W-:Y:S01]  /*8f80*/  UIMAD UR25, UR27, UR15, UR25 ;  /* 0x0000000f1b1972a4 */ /* 0x000fe2000f8e0219 */
[----:B------:R-:W1:Y:S01]  /*8f90*/  LDCU.128 UR12, c[0x0][0x410] ;  /* 0x00008200ff0c77ac */ /* 0x000e620008000c00 */
[----:B------:R-:W-:Y:S01]  /*8fa0*/  PRMT R46, RZ, 0x7610, R46 ;  /* 0x00007610ff2e7816 */ /* 0x000fe2000000002e */
[----:B---3--:R3:W-:Y:S02]  /*8fb0*/  STS.U16 [R94], R4 ;  /* 0x000000045e007388 */ /* 0x0087e40000000400 */
[----:B---3--:R-:W-:Y:S02]  /*8fc0*/  PRMT R4, R3, 0x7632, R4 ;  /* 0x0000763203047816 */ /* 0x008fe40000000004 */
[----:B--2---:R2:W-:Y:S01]  /*8fd0*/  STS.U16 [R93+0x2], R5 ;  /* 0x000002055d007388 */ /* 0x0045e20000000400 */
[----:B------:R-:W-:-:S03]  /*8fe0*/  F2FP.F16.F32.PACK_AB R3, R31, R30 ;  /* 0x0000001e1f03723e */ /* 0x000fc600000000ff */
[----:B------:R3:W-:Y:S01]  /*8ff0*/  STS.U16 [R92+0x4], R6 ;  /* 0x000004065c007388 */ /* 0x0007e20000000400 */
[----:B------:R-:W-:-:S03]  /*9000*/  PRMT R79, R3, 0x7610, R79 ;  /* 0x00007610034f7816 */ /* 0x000fc6000000004f */
[----:B------:R-:W-:Y:S01]  /*9010*/  STS.U16 [R91+0x6], R7 ;  /* 0x000006075b007388 */ /* 0x000fe20000000400 */
[----:B--2---:R-:W-:-:S03]  /*9020*/  PRMT R5, R0, 0x7632, R5 ;  /* 0x0000763200057816 */ /* 0x004fc60000000005 */
[----:B------:R2:W-:Y:S01]  /*9030*/  STS.U16 [R90+0x8], R8 ;  /* 0x000008085a007388 */ /* 0x0005e20000000400 */
[----:B------:R-:W-:Y:S02]  /*9040*/  F2FP.F16.F32.PACK_AB R0, R33, R32 ;  /* 0x000000202100723e */ /* 0x000fe400000000ff */
[----:B---3--:R-:W-:Y:S01]  /*9050*/  PRMT R6, R3, 0x7632, R6 ;  /* 0x0000763203067816 */ /* 0x008fe20000000006 */
[----:B------:R-:W-:Y:S01]  /*9060*/  STS.U16 [R165+0xa], R9 ;  /* 0x00000a09a5007388 */ /* 0x000fe20000000400 */
[----:B------:R-:W-:-:S03]  /*9070*/  F2FP.F16.F32.PACK_AB R3, R19, R34 ;  /* 0x000000221303723e */ /* 0x000fc600000000ff */
[----:B------:R-:W-:Y:S01]  /*9080*/  STS.U16 [R164+0xc], R82 ;  /* 0x00000c52a4007388 */ /* 0x000fe20000000400 */
[----:B--2---:R-:W-:-:S03]  /*9090*/  PRMT R8, R0, 0x7632, R8 ;  /* 0x0000763200087816 */ /* 0x004fc60000000008 */
[----:B------:R2:W-:Y:S04]  /*90a0*/  STS.U16 [R163+0xe], R4 ;  /* 0x00000e04a3007388 */ /* 0x0005e80000000400 */
[----:B------:R-:W-:Y:S04]  /*90b0*/  STS.U16 [R160+0x10], R80 ;  /* 0x00001050a0007388 */ /* 0x000fe80000000400 */
[----:B------:R-:W-:Y:S01]  /*90c0*/  STS.U16 [R159+0x12], R5 ;  /* 0x000012059f007388 */ /* 0x000fe20000000400 */
[----:B--2---:R-:W-:-:S03]  /*90d0*/  PRMT R4, R3, 0x7632, R4 ;  /* 0x0000763203047816 */ /* 0x004fc60000000004 */
[----:B------:R-:W-:Y:S04]  /*90e0*/  STS.U16 [R158+0x14], R79 ;  /* 0x0000144f9e007388 */ /* 0x000fe80000000400 */
[----:B------:R-:W-:Y:S04]  /*90f0*/  STS.U16 [R157+0x16], R6 ;  /* 0x000016069d007388 */ /* 0x000fe80000000400 */
[----:B------:R2:W-:Y:S04]  /*9100*/  STS.U16 [R156+0x18], R0 ;  /* 0x000018009c007388 */ /* 0x0005e80000000400 */
[----:B------:R-:W-:Y:S04]  /*9110*/  STS.U16 [R151+0x1a], R8 ;  /* 0x00001a0897007388 */ /* 0x000fe80000000400 */
[----:B------:R-:W-:Y:S01]  /*9120*/  STS.U16 [R150+0x1c], R3 ;  /* 0x00001c0396007388 */ /* 0x000fe20000000400 */
[----:B--2---:R-:W-:-:S03]  /*9130*/  LOP3.LUT R0, R65, 0x3e00, RZ, 0xc0, !PT ;  /* 0x00003e0041007812 */ /* 0x004fc600078ec0ff */
[----:B------:R0:W-:Y:S01]  /*9140*/  STS.U16 [R2+0x1e], R4 ;  /* 0x00001e0402007388 */ /* 0x0001e20000000400 */
[----:B------:R-:W-:-:S03]  /*9150*/  NOP ;  /* 0x0000000000007918 */ /* 0x000fc60000000000 */
[----:B------:R-:W-:Y:S01]  /*9160*/  LDS.U16 R7, [R89] ;  /* 0x0000000059077984 */ /* 0x000fe20000000400 */
[----:B------:R-:W-:-:S03]  /*9170*/  LOP3.LUT R0, R0, 0x1f, R13, 0xf8, !PT ;  /* 0x0000001f00007812 */ /* 0x000fc600078ef80d */
[----:B------:R-:W-:Y:S01]  /*9180*/  LDS.U16 R35, [R88+0x40] ;  /* 0x0000400058237984 */ /* 0x000fe20000000400 */
[C---:B------:R-:W-:Y:S02]  /*9190*/  IADD3 R5, P1, PT, R0.reuse, UR24, RZ ;  /* 0x0000001800057c10 */ /* 0x040fe4000ff3e0ff */
[C---:B------:R-:W-:Y:S01]  /*91a0*/  LOP3.LUT R11, R0.reuse, 0x20, RZ, 0xfc, !PT ;  /* 0x00000020000b7812 */ /* 0x040fe200078efcff */
[----:B------:R-:W-:Y:S01]  /*91b0*/  LDS.U16 R37, [R87+0x80] ;  /* 0x0000800057257984 */ /* 0x000fe20000000400 */
[----:B------:R-:W-:Y:S01]  /*91c0*/  IADD3.X R12, PT, PT, RZ, UR25, RZ, P1, !PT ;  /* 0x00000019ff0c7c10 */ /* 0x000fe20008ffe4ff */
[----:B-1----:R-:W-:Y:S01]  /*91d0*/  UIMAD.WIDE.U32 UR24, UR26, UR12, UR8 ;  /* 0x0000000c1a1872a5 */ /* 0x002fe2000f8e0008 */
[C---:B0-----:R-:W-:Y:S01]  /*91e0*/  LEA R4, P5, R5.reuse, UR28, 0x1 ;  /* 0x0000001c05047c11 */ /* 0x041fe2000f8a08ff */
[----:B------:R-:W-:Y:S01]  /*91f0*/  LDS.U16 R39, [R86+0xc0] ;  /* 0x0000c00056277984 */ /* 0x000fe20000000400 */
[C---:B------:R-:W-:Y:S01]  /*9200*/  LOP3.LUT R3, R0.reuse, 0x40, RZ, 0xfc, !PT ;  /* 0x0000004000037812 */ /* 0x040fe200078efcff */
[----:B------:R-:W-:Y:S01]  /*9210*/  UIMAD UR13, UR26, UR13, UR25 ;  /* 0x0000000d1a0d72a4 */ /* 0x000fe2000f8e0219 */
[C---:B------:R-:W-:Y:S01]  /*9220*/  LOP3.LUT R8, R0.reuse, 0x60, RZ, 0xfc, !PT ;  /* 0x0000006000087812 */ /* 0x040fe200078efcff */
[----:B------:R-:W-:Y:S01]  /*9230*/  LDS.U16 R41, [R85+0x100] ;  /* 0x0001000055297984 */ /* 0x000fe20000000400 */
[C---:B------:R-:W-:Y:S01]  /*9240*/  LOP3.LUT R9, R0.reuse, 0x80, RZ, 0xfc, !PT ;  /* 0x0000008000097812 */ /* 0x040fe200078efcff */
[----:B------:R-:W-:Y:S01]  /*9250*/  UMOV UR12, UR24 ;  /* 0x00000018000c7c82 */ /* 0x000fe20008000000 */
[----:B------:R-:W-:Y:S01]  /*9260*/  LEA.HI.X R5, R5, UR29, R12, 0x1, P5 ;  /* 0x0000001d05057c11 */ /* 0x000fe2000a8f0c0c */
[----:B------:R-:W-:Y:S01]  /*9270*/  LDS.U16 R43, [R84+0x140] ;  /* 0x00014000542b7984 */ /* 0x000fe20000000400 */
[C---:B------:R-:W-:Y:S01]  /*9280*/  LOP3.LUT R18, R0.reuse, 0xa0, RZ, 0xfc, !PT ;  /* 0x000000a000127812 */ /* 0x040fe200078efcff */
[----:B------:R-:W0:Y:S01]  /*9290*/  LDCU.64 UR24, c[0x0][0x488] ;  /* 0x00009100ff1877ac */ /* 0x000e220008000a00 */
[C---:B------:R-:W-:Y:S01]  /*92a0*/  LOP3.LUT R17, R0.reuse, 0xc0, RZ, 0xfc, !PT ;  /* 0x000000c000117812 */ /* 0x040fe200078efcff */
[----:B------:R-:W-:Y:S01]  /*92b0*/  LDS.U16 R45, [R83+0x180] ;  /* 0x00018000532d7984 */ /* 0x000fe20000000400 */
[C---:B------:R-:W-:Y:S01]  /*92c0*/  LOP3.LUT R16, R0.reuse, 0xe0, RZ, 0xfc, !PT ;  /* 0x000000e000107812 */ /* 0x040fe200078efcff */
[----:B------:R-:W-:Y:S01]  /*92d0*/  UIMAD.WIDE.U32 UR12, UR27, UR14, UR12 ;  /* 0x0000000e1b0c72a5 */ /* 0x000fe2000f8e000c */
[C---:B------:R-:W-:Y:S01]  /*92e0*/  LOP3.LUT R15, R0.reuse, 0x100, RZ, 0xfc, !PT ;  /* 0x00000100000f7812 */ /* 0x040fe200078efcff */
[----:B------:R-:W-:Y:S01]  /*92f0*/  LDS.U16 R47, [R81+0x1c0] ;  /* 0x0001c000512f7984 */ /* 0x000fe20000000400 */
[C---:B------:R-:W-:Y:S01]  /*9300*/  LOP3.LUT R14, R0.reuse, 0x120, RZ, 0xfc, !PT ;  /* 0x00000120000e7812 */ /* 0x040fe200078efcff */
[----:B------:R-:W-:Y:S01]  /*9310*/  UIMAD UR15, UR27, UR15, UR13 ;  /* 0x0000000f1b0f72a4 */ /* 0x000fe2000f8e020d */
[C---:B------:R-:W-:Y:S01]  /*9320*/  LOP3.LUT R12, R0.reuse, 0x140, RZ, 0xfc, !PT ;  /* 0x00000140000c7812 */ /* 0x040fe200078efcff */
[----:B------:R-:W-:Y:S01]  /*9330*/  LDS.U16 R49, [R78+0x200] ;  /* 0x000200004e317984 */ /* 0x000fe20000000400 */
[----:B------:R-:W-:-:S02]  /*9340*/  LOP3.LUT R38, R0, 0x180, RZ, 0xfc, !PT ;  /* 0x0000018000267812 */ /* 0x000fc400078efcff */
[C---:B------:R-:W-:Y:S01]  /*9350*/  LOP3.LUT R36, R0.reuse, 0x1c0, RZ, 0xfc, !PT ;  /* 0x000001c000247812 */ /* 0x040fe200078efcff */
[----:B------:R-:W-:Y:S04]  /*9360*/  LDS.U16 R51, [R77+0x240] ;  /* 0x000240004d337984 */ /* 0x000fe80000000400 */
[----:B------:R-:W-:Y:S04]  /*9370*/  LDS.U16 R53, [R76+0x280] ;  /* 0x000280004c357984 */ /* 0x000fe80000000400 */
[----:B------:R-:W-:Y:S04]  /*9380*/  LDS.U16 R55, [R74+0x2c0] ;  /* 0x0002c0004a377984 */ /* 0x000fe80000000400 */
[----:B------:R-:W-:Y:S04]  /*9390*/  LDS.U16 R57, [R73+0x300] ;  /* 0x0003000049397984 */ /* 0x000fe80000000400 */
[----:B------:R-:W-:Y:S04]  /*93a0*/  LDS.U16 R59, [R72+0x340] ;  /* 0x00034000483b7984 */ /* 0x000fe80000000400 */
[----:B------:R-:W-:Y:S04]  /*93b0*/  LDS.U16 R61, [R71+0x380] ;  /* 0x00038000473d7984 */ /* 0x000fe80000000400 */
[----:B------:R-:W-:Y:S04]  /*93c0*/  LDS.U16 R63, [R69+0x3c0] ;  /* 0x0003c000453f7984 */ /* 0x000fe80000000400 */
[----:B------:R-:W-:Y:S01]  /*93d0*/  @!P0 STS [UR21+0x1080], R10 ;  /* 0x0010800aff008988 */ /* 0x000fe20008000815 */
[----:B------:R-:W-:Y:S06]  /*93e0*/  BAR.SYNC.DEFER_BLOCKING 0x0 ;  /* 0x0000000000007b1d */ /* 0x000fec0000010000 */
[----:B------:R-:W1:Y:S02]  /*93f0*/  LDS R6, [UR21+0x1080] ;  /* 0x00108015ff067984 */ /* 0x000e640008000800 */
[----:B-1----:R-:W-:-:S02]  /*9400*/  ISETP.GE.AND P1, PT, R0, R6, PT ;  /* 0x000000060000720c */ /* 0x002fc40003f26270 */
[-C--:B------:R-:W-:Y:S02]  /*9410*/  ISETP.GE.AND P2, PT, R11, R6.reuse, PT ;  /* 0x000000060b00720c */ /* 0x080fe40003f46270 */
[-C--:B------:R-:W-:Y:S02]  /*9420*/  ISETP.GE.AND P3, PT, R3, R6.reuse, PT ;  /* 0x000000060300720c */ /* 0x080fe40003f66270 */
[-C--:B------:R-:W-:Y:S02]  /*9430*/  ISETP.GE.AND P4, PT, R8, R6.reuse, PT ;  /* 0x000000060800720c */ /* 0x080fe40003f86270 */
[-C--:B------:R-:W-:Y:S02]  /*9440*/  ISETP.GE.AND P5, PT, R9, R6.reuse, PT ;  /* 0x000000060900720c */ /* 0x080fe40003fa6270 */
        /* <DEDUP_REMOVED lines=11> */
[C---:B-1----:R-:W-:Y:S01]  /*9500*/  LOP3.LUT R35, R0.reuse, 0x1e0, RZ, 0xfc, !PT ;  /* 0x000001e000237812 */ /* 0x042fe200078efcff */
[----:B------:R1:W-:Y:S01]  /*9510*/  @!P2 STG.E.U16 desc[UR22][R4.64+0x180], R45 ;  /* 0x0001802d0400a986 */ /* 0x0003e2000c101516 */
[----:B--2---:R-:W-:Y:S02]  /*9520*/  LOP3.LUT R37, R0, 0x1a0, RZ, 0xfc, !PT ;  /* 0x000001a000257812 */ /* 0x004fe400078efcff */
[-C--:B------:R-:W-:Y:S01]  /*9530*/  ISETP.GE.AND P2, PT, R36, R6.reuse, PT ;  /* 0x000000062400720c */ /* 0x080fe20003f46270 */
[----:B------:R2:W-:Y:S01]  /*9540*/  @!P3 STG.E.U16 desc[UR22][R4.64+0x140], R43 ;  /* 0x0001402b0400b986 */ /* 0x0005e2000c101516 */
[----:B---3--:R-:W-:Y:S02]  /*9550*/  LOP3.LUT R39, R0, 0x160, RZ, 0xfc, !PT ;  /* 0x0000016000277812 */ /* 0x008fe400078efcff */
[-C--:B------:R-:W-:Y:S01]  /*9560*/  ISETP.GE.AND P3, PT, R37, R6.reuse, PT ;  /* 0x000000062500720c */ /* 0x080fe20003f66270 */
[----:B------:R3:W-:Y:S01]  /*9570*/  @!P1 STG.E.U16 desc[UR22][R4.64+0x1c0], R47 ;  /* 0x0001c02f04009986 */ /* 0x0007e2000c101516 */
[----:B------:R-:W-:-:S02]  /*9580*/  ISETP.GE.AND P1, PT, R35, R6, PT ;  /* 0x000000062300720c */ /* 0x000fc40003f26270 */
[----:B----4-:R-:W-:Y:S01]  /*9590*/  PRMT R41, RZ, 0x7610, R41 ;  /* 0x00007610ff297816 */ /* 0x010fe20000000029 */
[----:B------:R-:W-:Y:S01]  /*95a0*/  @!P4 STG.E.U16 desc[UR22][R4.64+0x200], R49 ;  /* 0x000200310400c986 */ /* 0x000fe2000c101516 */
[-C--:B------:R-:W-:Y:S02]  /*95b0*/  ISETP.GE.AND P4, PT, R38, R6.reuse, PT ;  /* 0x000000062600720c */ /* 0x080fe40003f86270 */
[----:B-1----:R-:W-:Y:S01]  /*95c0*/  PRMT R45, RZ, 0x7610, R45 ;  /* 0x00007610ff2d7816 */ /* 0x002fe2000000002d */
[----:B------:R-:W-:Y:S01]  /*95d0*/  @!P5 STG.E.U16 desc[UR22][R4.64+0x240], R51 ;  /* 0x000240330400d986 */ /* 0x000fe2000c101516 */
[----:B------:R-:W-:Y:S02]  /*95e0*/  ISETP.GE.AND P5, PT, R39, R6, PT ;  /* 0x000000062700720c */ /* 0x000fe40003fa6270 */
[----:B--2---:R-:W-:Y:S01]  /*95f0*/  PRMT R43, RZ, 0x7610, R43 ;  /* 0x00007610ff2b7816 */ /* 0x004fe2000000002b */
[----:B------:R-:W-:Y:S01]  /*9600*/  @!P6 STG.E.U16 desc[UR22][R4.64+0x280], R53 ;  /* 0x000280350400e986 */ /* 0x000fe2000c101516 */
[----:B------:R-:W-:-:S03]  /*9610*/  IADD3 R7, P6, PT, R0, UR12, RZ ;  /* 0x0000000c00077c10 */ /* 0x000fc6000ffde0ff */
[----:B------:R-:W-:Y:S01]  /*9620*/  @!P3 STG.E.U16 desc[UR22][R4.64+0x340], R59 ;  /* 0x0003403b0400b986 */ /* 0x000fe2000c101516 */
[----:B------:R-:W-:Y:S01]  /*9630*/  IADD3.X R40, PT, PT, RZ, UR15, RZ, P6, !PT ;  /* 0x0000000fff287c10 */ /* 0x000fe2000b7fe4ff */
[----:B------:R-:W1:Y:S01]  /*9640*/  LDCU.128 UR12, c[0x0][0x430] ;  /* 0x00008600ff0c77ac */ /* 0x000e620008000c00 */
        /* <DEDUP_REMOVED lines=9> */
[----:B------:R-:W0:Y:S01]  /*96e0*/  LDCU.64 UR24, c[0x0][0x490] ;  /* 0x00009200ff1877ac */ /* 0x000e220008000a00 */
[----:B------:R-:W-:Y:S01]  /*96f0*/  PRMT R40, RZ, 0x7610, R40 ;  /* 0x00007610ff287816 */ /* 0x000fe20000000028 */
[----:B------:R2:W-:Y:S01]  /*9700*/  @!P1 STG.E.U16 desc[UR22][R4.64+0x3c0], R63 ;  /* 0x0003c03f04009986 */ /* 0x0005e2000c101516 */
[----:B------:R-:W-:-:S02]  /*9710*/  ISETP.GE.AND P6, PT, R9, UR7, PT ;  /* 0x0000000709007c0c */ /* 0x000fc4000bfc6270 */
[----:B------:R-:W-:Y:S01]  /*9720*/  ISETP.GE.AND P1, PT, R18, UR7, PT ;  /* 0x0000000712007c0c */ /* 0x000fe2000bf26270 */
[----:B------:R-:W-:Y:S01]  /*9730*/  BAR.SYNC.DEFER_BLOCKING 0x0 ;  /* 0x0000000000007b1d */ /* 0x000fe20000010000 */
[----:B---3--:R-:W-:Y:S02]  /*9740*/  PRMT R47, RZ, 0x7610, R47 ;  /* 0x00007610ff2f7816 */ /* 0x008fe4000000002f */
        /* <DEDUP_REMOVED lines=27> */
[----:B------:R-:W-:Y:S01]  /*9900*/  PRMT R52, RZ, 0x7610, R52 ;  /* 0x00007610ff347816 */ /* 0x000fe20000000034 */
[----:B-1----:R-:W-:-:S02]  /*9910*/  UIMAD.WIDE.U32 UR8, UR26, UR12, UR8 ;  /* 0x0000000c1a0872a5 */ /* 0x002fc4000f8e0008 */
[----:B------:R-:W5:Y:S01]  /*9920*/  @!P1 LDG.E.U16 R49, desc[UR22][R6.64+0x2c0] ;  /* 0x0002c01606319981 */ /* 0x000f62000c1e1500 */
[----:B------:R-:W1:Y:S03]  /*9930*/  LDCU UR7, c[0x0][0x394] ;  /* 0x00007280ff0777ac */ /* 0x000e660008000800 */
[----:B------:R-:W5:Y:S04]  /*9940*/  @!P2 LDG.E.U16 R50, desc[UR22][R6.64+0x300] ;  /* 0x000300160632a981 */ /* 0x000f68000c1e1500 */
[----:B------:R-:W5:Y:S04]  /*9950*/  @!P3 LDG.E.U16 R51, desc[UR22][R6.64+0x340] ;  /* 0x000340160633b981 */ /* 0x000f68000c1e1500 */
[----:B------:R-:W5:Y:S04]  /*9960*/  @!P4 LDG.E.U16 R52, desc[UR22][R6.64+0x380] ;  /* 0x000380160634c981 */ /* 0x000f68000c1e1500 */
[----:B------:R-:W5:Y:S04]  /*9970*/  @!P5 LDG.E.U16 R66, desc[UR22][R6.64+0x3c0] ;  /* 0x0003c0160642d981 */ /* 0x000f68000c1e1500 */
        /* <DEDUP_REMOVED lines=17> */
[----:B------:R-:W2:Y:S04]  /*9a90*/  LDS.U16 R4, [R94] ;  /* 0x000000005e047984 */ /* 0x000ea80000000400 */
[----:B------:R-:W3:Y:S04]  /*9aa0*/  LDS.U16 R7, [R91+0x6] ;  /* 0x000006005b077984 */ /* 0x000ee80000000400 */
[----:B------:R-:W4:Y:S04]  /*9ab0*/  LDS.U16 R5, [R93+0x2] ;  /* 0x000002005d057984 */ /* 0x000f280000000400 */
[----:B------:R-:W5:Y:S04]  /*9ac0*/  LDS.U16 R6, [R92+0x4] ;  /* 0x000004005c067984 */ /* 0x000f680000000400 */
[----:B------:R-:W0:Y:S04]  /*9ad0*/  LDS.U16 R40, [R90+0x8] ;  /* 0x000008005a287984 */ /* 0x000e280000000400 */
[----:B------:R-:W1:Y:S04]  /*9ae0*/  LDS.U16 R41, [R165+0xa] ;  /* 0x00000a00a5297984 */ /* 0x000e680000000400 */
[----:B------:R-:W1:Y:S04]  /*9af0*/  LDS.U16 R42, [R164+0xc] ;  /* 0x00000c00a42a7984 */ /* 0x000e680000000400 */
[----:B------:R-:W-:Y:S01]  /*9b00*/  LDS.U16 R43, [R157+0x16] ;  /* 0x000016009d2b7984 */ /* 0x000fe20000000400 */
[----:B--2---:R-:W-:-:S03]  /*9b10*/  HADD2.F32 R45, -RZ, R4.H0_H0 ;  /* 0x20000004ff2d7230 */ /* 0x004fc60000004100 */
[----:B------:R-:W2:Y:S01]  /*9b20*/  LDS.U16 R4, [R163+0xe] ;  /* 0x00000e00a3047984 */ /* 0x000ea20000000400 */
[----:B---3--:R-:W-:Y:S02]  /*9b30*/  HADD2.F32 R51, -RZ, R7.H0_H0 ;  /* 0x20000007ff337230 */ /* 0x008fe40000004100 */
[----:B------:R-:W-:Y:S01]  /*9b40*/  FMUL.FTZ R44, R45, -1.4426950216293334961 ;  /* 0xbfb8aa3b2d2c7820 */ /* 0x000fe20000410000 */
[----:B------:R-:W-:Y:S03]  /*9b50*/  LDS.U16 R7, [R158+0x14] ;  /* 0x000014009e077984 */ /* 0x000fe60000000400 */
[----:B------:R3:W-:Y:S01]  /*9b60*/  MUFU.EX2 R46, R44 ;  /* 0x0000002c002e7308 */ /* 0x0007e20000000800 */
[----:B----4-:R-:W-:Y:S02]  /*9b70*/  HADD2.F32 R47, -RZ, R5.H0_H0 ;  /* 0x20000005ff2f7230 */ /* 0x010fe40000004100 */
[----:B------:R-:W4:Y:S01]  /*9b80*/  LDS.U16 R5, [R160+0x10] ;  /* 0x00001000a0057984 */ /* 0x000f220000000400 */
[----:B-----5:R-:W-:-:S03]  /*9b90*/  HADD2.F32 R49, -RZ, R6.H0_H0 ;  /* 0x20000006ff317230 */ /* 0x020fc60000004100 */
[----:B------:R-:W5:Y:S01]  /*9ba0*/  LDS.U16 R6, [R159+0x12] ;  /* 0x000012009f067984 */ /* 0x000f620000000400 */
[----:B---3--:R-:W-:-:S04]  /*9bb0*/  FMUL.FTZ R44, R51, -1.4426950216293334961 ;  /* 0xbfb8aa3b332c7820 */ /* 0x008fc80000410000 */
[----:B------:R3:W-:Y:S01]  /*9bc0*/  MUFU.EX2 R52, R44 ;  /* 0x0000002c00347308 */ /* 0x0007e20000000800 */
[----:B0-----:R-:W-:Y:S02]  /*9bd0*/  HADD2.F32 R53, -RZ, R40.H0_H0 ;  /* 0x20000028ff357230 */ /* 0x001fe40000004100 */
[----:B-1----:R-:W-:Y:S01]  /*9be0*/  HADD2.F32 R55, -RZ, R41.H0_H0 ;  /* 0x20000029ff377230 */ /* 0x002fe20000004100 */
[----:B------:R-:W0:Y:S01]  /*9bf0*/  LDS.U16 R40, [R156+0x18] ;  /* 0x000018009c287984 */ /* 0x000e220000000400 */
[----:B------:R-:W-:-:S03]  /*9c00*/  HADD2.F32 R57, -RZ, R42.H0_H0 ;  /* 0x2000002aff397230 */ /* 0x000fc60000004100 */
[----:B------:R-:W1:Y:S04]  /*9c10*/  LDS.U16 R41, [R151+0x1a] ;  /* 0x00001a0097297984 */ /* 0x000e680000000400 */
[----:B---3--:R-:W3:Y:S04]  /*9c20*/  LDS.U16 R44, [R2+0x1e] ;  /* 0x00001e00022c7984 */ /* 0x008ee80000000400 */
[----:B------:R-:W3:Y:S01]  /*9c30*/  LDS.U16 R42, [R150+0x1c] ;  /* 0x00001c00962a7984 */ /* 0x000ee20000000400 */
[----:B------:R-:W-:Y:S01]  /*9c40*/  FMUL.FTZ R48, R47, -1.4426950216293334961 ;  /* 0xbfb8aa3b2f307820 */ /* 0x000fe20000410000 */
[----:B------:R-:W-:Y:S01]  /*9c50*/  FMUL.FTZ R50, R49, -1.4426950216293334961 ;  /* 0xbfb8aa3b31327820 */ /* 0x000fe20000410000 */
[----:B--2---:R-:W-:-:S04]  /*9c60*/  HADD2.F32 R59, -RZ, R4.H0_H0 ;  /* 0x20000004ff3b7230 */ /* 0x004fc80000004100 */
[----:B------:R-:W2:Y:S01]  /*9c70*/  MUFU.EX2 R48, R48 ;  /* 0x0000003000307308 */ /* 0x000ea20000000800 */
[----:B------:R-:W-:Y:S01]  /*9c80*/  FMUL.FTZ R54, R53, -1.4426950216293334961 ;  /* 0xbfb8aa3b35367820 */ /* 0x000fe20000410000 */
[----:B------:R3:W-:Y:S01]  /*9c90*/  @!P5 STL [R1+0x54], R66 ;  /* 0x000054420100d387 */ /* 0x0007e20000100800 */
[----:B------:R-:W-:Y:S01]  /*9ca0*/  FMUL.FTZ R4, R59, -1.4426950216293334961 ;  /* 0xbfb8aa3b3b047820 */ /* 0x000fe20000410000 */
[----:B------:R-:W-:Y:S01]  /*9cb0*/  FMUL.FTZ R58, R57, -1.4426950216293334961 ;  /* 0xbfb8aa3b393a7820 */ /* 0x000fe20000410000 */
[----:B------:R-:W-:Y:S01]  /*9cc0*/  FMUL.FTZ R56, R55, -1.4426950216293334961 ;  /* 0xbfb8aa3b37387820 */ /* 0x000fe20000410000 */
[----:B----4-:R-:W-:Y:S02]  /*9cd0*/  HADD2.F32 R61, -RZ, R5.H0_H0 ;  /* 0x20000005ff3d7230 */ /* 0x010fe40000004100 */
[----:B------:R-:W4:Y:S01]  /*9ce0*/  MUFU.EX2 R50, R50 ;  /* 0x0000003200327308 */ /* 0x000f220000000800 */
[----:B------:R-:W-:Y:S02]  /*9cf0*/  HADD2.F32 R63, -RZ, R43.H0_H0 ;  /* 0x2000002bff3f7230 */ /* 0x000fe40000004100 */
[----:B-----5:R-:W-:-:S02]  /*9d00*/  HADD2.F32 R5, -RZ, R6.H0_H0 ;  /* 0x20000006ff057230 */ /* 0x020fc40000004100 */
[----:B------:R-:W-:Y:S01]  /*9d10*/  FMUL.FTZ R6, R61, -1.4426950216293334961 ;  /* 0xbfb8aa3b3d067820 */ /* 0x000fe20000410000 */
[----:B------:R-:W-:Y:S02]  /*9d20*/  HADD2.F32 R7, -RZ, R7.H0_H0 ;  /* 0x20000007ff077230 */ /* 0x000fe40000004100 */
[----:B------:R1:W-:Y:S01]  /*9d30*/  MUFU.EX2 R60, R4 ;  /* 0x00000004003c7308 */ /* 0x0003e20000000800 */
[----:B------:R-:W-:Y:S01]  /*9d40*/  FMUL.FTZ R62, R5, -1.4426950216293334961 ;  /* 0xbfb8aa3b053e7820 */ /* 0x000fe20000410000 */
[----:B------:R-:W-:Y:S01]  /*9d50*/  FMUL.FTZ R64, R63, -1.4426950216293334961 ;  /* 0xbfb8aa3b3f407820 */ /* 0x000fe20000410000 */
[----:B0-----:R-:W-:-:S05]  /*9d60*/  HADD2.F32 R40, -RZ, R40.H0_H0 ;  /* 0x20000028ff287230 */ /* 0x001fca0000004100 */
[----:B------:R-:W0:Y:S01]  /*9d70*/  MUFU.EX2 R54, R54 ;  /* 0x0000003600367308 */ /* 0x000e220000000800 */
[----:B-1----:R-:W-:Y:S02]  /*9d80*/  HADD2.F32 R4, -RZ, R41.H0_H0 ;  /* 0x20000029ff047230 */ /* 0x002fe40000004100 */
[----:B---3--:R-:W-:-:S05]  /*9d90*/  HADD2.F32 R66, -RZ, R44.H0_H0 ;  /* 0x2000002cff427230 */ /* 0x008fca0000004100 */
[----:B------:R-:W1:Y:S01]  /*9da0*/  MUFU.EX2 R58, R58 ;  /* 0x0000003a003a7308 */ /* 0x000e620000000800 */
[----:B------:R-:W-:Y:S01]  /*9db0*/  FMUL.FTZ R67, R66, -1.4426950216293334961 ;  /* 0xbfb8aa3b42437820 */ /* 0x000fe20000410000 */
[----:B------:R-:W-:Y:S02]  /*9dc0*/  HADD2.F32 R42, -RZ, R42.H0_H0 ;  /* 0x2000002aff2a7230 */ /* 0x000fe40000004100 */
[----:B------:R-:W-:Y:S01]  /*9dd0*/  FMUL.FTZ R43, R7, -1.4426950216293334961 ;  /* 0xbfb8aa3b072b7820 */ /* 0x000fe20000410000 */
[----:B------:R-:W-:Y:S01]  /*9de0*/  FMUL.FTZ R41, R40, -1.4426950216293334961 ;  /* 0xbfb8aa3b28297820 */ /* 0x000fe20000410000 */
[----:B------:R-:W-:Y:S02]  /*9df0*/  FMUL.FTZ R65, R4, -1.4426950216293334961 ;  /* 0xbfb8aa3b04417820 */ /* 0x000fe40000410000 */
[----:B------:R-:W3:Y:S01]  /*9e00*/  MUFU.EX2 R56, R56 ;  /* 0x0000003800387308 */ /* 0x000ee20000000800 */
[----:B--2---:R-:W-:Y:S01]  /*9e10*/  FADD.FTZ R48, R48, 1 ;  /* 0x3f80000030307421 */ /* 0x004fe20000010000 */
[----:B------:R-:W-:-:S06]  /*9e20*/  FMUL.FTZ R44, R42, -1.4426950216293334961 ;  /* 0xbfb8aa3b2a2c7820 */ /* 0x000fcc0000410000 */
[----:B------:R-:W2:Y:S01]  /*9e30*/  MUFU.EX2 R6, R6 ;  /* 0x0000000600067308 */ /* 0x000ea20000000800 */
[----:B------:R-:W-:-:S07]  /*9e40*/  FADD.FTZ R46, R46, 1 ;  /* 0x3f8000002e2e7421 */ /* 0x000fce0000010000 */
[----:B------:R-:W5:Y:S08]  /*9e50*/  MUFU.EX2 R62, R62 ;  /* 0x0000003e003e7308 */ /* 0x000f700000000800 */
[----:B------:R-:W5:Y:S01]  /*9e60*/  MUFU.EX2 R67, R67 ;  /* 0x0000004300437308 */ /* 0x000f620000000800 */
[----:B----4-:R-:W-:-:S07]  /*9e70*/  FADD.FTZ R50, R50, 1 ;  /* 0x3f80000032327421 */ /* 0x010fce0000010000 */
[----:B------:R-:W4:Y:S01]  /*9e80*/  MUFU.EX2 R64, R64 ;  /* 0x0000004000407308 */ /* 0x000f220000000800 */
[----:B0-----:R-:W-:-:S07]  /*9e90*/  FADD.FTZ R54, R54, 1 ;  /* 0x3f80000036367421 */ /* 0x001fce0000010000 */
[----:B------:R-:W0:Y:S01]  /*9ea0*/  MUFU.EX2 R43, R43 ;  /* 0x0000002b002b7308 */ /* 0x000e220000000800 */
[----:B------:R-:W-:-:S07]  /*9eb0*/  FADD.FTZ R52, R52, 1 ;  /* 0x3f80000034347421 */ /* 0x000fce0000010000 */
[----:B------:R-:W0:Y:S08]  /*9ec0*/  MUFU.EX2 R41, R41 ;  /* 0x0000002900297308 */ /* 0x000e300000000800 */
[----:B------:R-:W0:Y:S01]  /*9ed0*/  MUFU.EX2 R65, R65 ;  /* 0x0000004100417308 */ /* 0x000e220000000800 */
[----:B-1----:R-:W-:-:S07]  /*9ee0*/  FADD.FTZ R58, R58, 1 ;  /* 0x3f8000003a3a7421 */ /* 0x002fce0000010000 */
[----:B------:R-:W-:Y:S01]  /*9ef0*/  MUFU.RCP R48, R48 ;  /* 0x0000003000307308 */ /* 0x000fe20000001000 */
[----:B---3--:R-:W-:-:S07]  /*9f00*/  FADD.FTZ R56, R56, 1 ;  /* 0x3f80000038387421 */ /* 0x008fce0000010000 */
[----:B------:R-:W1:Y:S01]  /*9f10*/  MUFU.EX2 R44, R44 ;  /* 0x0000002c002c7308 */ /* 0x000e620000000800 */
[----:B------:R-:W-:Y:S01]  /*9f20*/  FADD.FTZ R60, R60, 1 ;  /* 0x3f8000003c3c7421 */ /* 0x000fe20000010000 */
[----:B--2---:R-:W-:Y:S01]  /*9f30*/  FADD.FTZ R6, R6, 1 ;  /* 0x3f80000006067421 */ /* 0x004fe20000010000 */
[----:B-----5:R-:W-:-:S05]  /*9f40*/  FADD.FTZ R62, R62, 1 ;  /* 0x3f8000003e3e7421 */ /* 0x020fca0000010000 */
[----:B------:R-:W2:Y:S01]  /*9f50*/  MUFU.RCP R46, R46 ;  /* 0x0000002e002e7308 */ /* 0x000ea20000001000 */
[----:B------:R-:W-:Y:S01]  /*9f60*/  FADD.FTZ R67, R67, 1 ;  /* 0x3f80000043437421 */ /* 0x000fe20000010000 */
[----:B----4-:R-:W-:-:S06]  /*9f70*/  FADD.FTZ R64, R64, 1 ;  /* 0x3f80000040407421 */ /* 0x010fcc0000010000 */
[----:B------:R-:W3:Y:S01]  /*9f80*/  MUFU.RCP R50, R50 ;  /* 0x0000003200327308 */ /* 0x000ee20000001000 */
[----:B0-----:R-:W-:Y:S01]  /*9f90*/  FADD.FTZ R43, R43, 1 ;  /* 0x3f8000002b2b7421 */ /* 0x001fe20000010000 */
[----:B------:R-:W-:Y:S01]  /*9fa0*/  FADD.FTZ R41, R41, 1 ;  /* 0x3f80000029297421 */ /* 0x000fe20000010000 */
[----:B------:R-:W-:-:S05]  /*9fb0*/  FADD.FTZ R65, R65, 1 ;  /* 0x3f80000041417421 */ /* 0x000fca0000010000 */
[----:B------:R-:W0:Y:S01]  /*9fc0*/  MUFU.RCP R54, R54 ;  /* 0x0000003600367308 */ /* 0x000e220000001000 */
[----:B-1----:R-:W-:-:S07]  /*9fd0*/  FADD.FTZ R44, R44, 1 ;  /* 0x3f8000002c2c7421 */ /* 0x002fce0000010000 */
[----:B------:R-:W1:Y:S08]  /*9fe0*/  MUFU.RCP R52, R52 ;  /* 0x0000003400347308 */ /* 0x000e700000001000 */
[----:B------:R-:W4:Y:S08]  /*9ff0*/  MUFU.RCP R58, R58 ;  /* 0x0000003a003a7308 */ /* 0x000f300000001000 */
[----:B------:R-:W5:Y:S08]  /*a000*/  MUFU.RCP R56, R56 ;  /* 0x0000003800387308 */ /* 0x000f700000001000 */
[----:B------:R2:W5:Y:S08]  /*a010*/  MUFU.RCP R68, R6 ;  /* 0x0000000600447308 */ /* 0x0005700000001000 */
[----:B------:R-:W5:Y:S01]  /*a020*/  MUFU.RCP R60, R60 ;  /* 0x0000003c003c7308 */ /* 0x000f620000001000 */
[----:B--2---:R-:W-:Y:S01]  /*a030*/  FMUL.FTZ R6, R47, R48 ;  /* 0x000000302f067220 */ /* 0x004fe20000410000 */
[----:B------:R-:W-:Y:S06]  /*a040*/  BAR.SYNC.DEFER_BLOCKING 0x0 ;  /* 0x0000000000007b1d */ /* 0x000fec0000010000 */
[----:B------:R-:W2:Y:S01]  /*a050*/  MUFU.RCP R62, R62 ;  /* 0x0000003e003e7308 */ /* 0x000ea20000001000 */
[----:B------:R-:W-:Y:S01]  /*a060*/  FMUL.FTZ R6, R6, R21 ;  /* 0x0000001506067220 */ /* 0x000fe20000410000 */
[----:B------:R-:W-:-:S06]  /*a070*/  FMUL.FTZ R45, R45, R46 ;  /* 0x0000002e2d2d7220 */ /* 0x000fcc0000410000 */
[----:B------:R-:W2:Y:S01]  /*a080*/  MUFU.RCP R67, R67 ;  /* 0x0000004300437308 */ /* 0x000ea20000001000 */
[----:B---3--:R-:W-:-:S07]  /*a090*/  FMUL.FTZ R49, R49, R50 ;  /* 0x0000003231317220 */ /* 0x008fce0000410000 */
[----:B------:R-:W3:Y:S08]  /*a0a0*/  MUFU.RCP R70, R43 ;  /* 0x0000002b00467308 */ /* 0x000ef00000001000 */
[----:B------:R-:W3:Y:S01]  /*a0b0*/  MUFU.RCP R64, R64 ;  /* 0x0000004000407308 */ /* 0x000ee20000001000 */
[----:B------:R-:W-:Y:S01]  /*a0c0*/  FMUL.FTZ R45, R45, R20 ;  /* 0x000000142d2d7220 */ /* 0x000fe20000410000 */
[----:B0-----:R-:W-:-:S06]  /*a0d0*/  FMUL.FTZ R53, R53, R54 ;  /* 0x0000003635357220 */ /* 0x001fcc0000410000 */
[----:B------:R-:W0:Y:S01]  /*a0e0*/  MUFU.RCP R41, R41 ;  /* 0x0000002900297308 */ /* 0x000e220000001000 */
[----:B-1----:R-:W-:-:S07]  /*a0f0*/  FMUL.FTZ R20, R51, R52 ;  /* 0x0000003433147220 */ /* 0x002fce0000410000 */
[----:B------:R-:W1:Y:S01]  /*a100*/  MUFU.RCP R65, R65 ;  /* 0x0000004100417308 */ /* 0x000e620000001000 */
[----:B------:R-:W-:-:S07]  /*a110*/  FMUL.FTZ R49, R49, R22 ;  /* 0x0000001631317220 */ /* 0x000fce0000410000 */
[----:B------:R-:W1:Y:S01]  /*a120*/  MUFU.RCP R21, R44 ;  /* 0x0000002c00157308 */ /* 0x000e620000001000 */
[----:B----4-:R-:W-:Y:S01]  /*a130*/  FMUL.FTZ R57, R57, R58 ;  /* 0x0000003a39397220 */ /* 0x010fe20000410000 */
[----:B-----5:R-:W-:Y:S01]  /*a140*/  FMUL.FTZ R22, R55, R56 ;  /* 0x0000003837167220 */ /* 0x020fe20000410000 */
[----:B------:R-:W-:Y:S01]  /*a150*/  FMUL.FTZ R53, R53, R24 ;  /* 0x0000001835357220 */ /* 0x000fe20000410000 */
[----:B------:R-:W-:Y:S01]  /*a160*/  FMUL.FTZ R61, R61, R68 ;  /* 0x000000443d3d7220 */ /* 0x000fe20000410000 */
[----:B------:R-:W-:Y:S01]  /*a170*/  FMUL.FTZ R20, R20, R23 ;  /* 0x0000001714147220 */ /* 0x000fe20000410000 */
[----:B------:R-:W-:Y:S01]  /*a180*/  FMUL.FTZ R24, R59, R60 ;  /* 0x0000003c3b187220 */ /* 0x000fe20000410000 */
[----:B------:R-:W-:Y:S01]  /*a190*/  FMUL.FTZ R57, R57, R26 ;  /* 0x0000001a39397220 */ /* 0x000fe20000410000 */
[----:B------:R-:W-:Y:S01]  /*a1a0*/  FMUL.FTZ R22, R22, R25 ;  /* 0x0000001916167220 */ /* 0x000fe20000410000 */
[----:B--2---:R-:W-:Y:S01]  /*a1b0*/  FMUL.FTZ R26, R5, R62 ;  /* 0x0000003e051a7220 */ /* 0x004fe20000410000 */
[----:B------:R-:W-:Y:S01]  /*a1c0*/  FMUL.FTZ R66, R66, R67 ;  /* 0x0000004342427220 */ /* 0x000fe20000410000 */
[----:B------:R-:W-:Y:S01]  /*a1d0*/  FMUL.FTZ R61, R61, R28 ;  /* 0x0000001c3d3d7220 */ /* 0x000fe20000410000 */
[----:B------:R-:W-:Y:S01]  /*a1e0*/  F2FP.F16.F32.PACK_AB R6, R6, R45 ;  /* 0x0000002d0606723e */ /* 0x000fe200000000ff */
[----:B------:R-:W-:Y:S01]  /*a1f0*/  FMUL.FTZ R24, R24, R27 ;  /* 0x0000001b18187220 */ /* 0x000fe20000410000 */
[----:B---3--:R-:W-:Y:S01]  /*a200*/  FMUL.FTZ R7, R7, R70 ;  /* 0x0000004607077220 */ /* 0x008fe20000410000 */
[----:B------:R-:W-:Y:S01]  /*a210*/  FMUL.FTZ R28, R63, R64 ;  /* 0x000000403f1c7220 */ /* 0x000fe20000410000 */
[----:B------:R-:W-:Y:S01]  /*a220*/  F2FP.F16.F32.PACK_AB R20, R20, R49 ;  /* 0x000000311414723e */ /* 0x000fe200000000ff */
[----:B0-----:R-:W-:Y:S01]  /*a230*/  FMUL.FTZ R5, R40, R41 ;  /* 0x0000002928057220 */ /* 0x001fe20000410000 */
[----:B------:R-:W-:Y:S01]  /*a240*/  FMUL.FTZ R26, R26, R29 ;  /* 0x0000001d1a1a7220 */ /* 0x000fe20000410000 */
[----:B-1----:R-:W-:Y:S01]  /*a250*/  FMUL.FTZ R4, R4, R65 ;  /* 0x0000004104047220 */ /* 0x002fe20000410000 */
[----:B------:R-:W-:Y:S01]  /*a260*/  FMUL.FTZ R66, R66, R19 ;  /* 0x0000001342427220 */ /* 0x000fe20000410000 */
[----:B------:R-:W-:Y:S01]  /*a270*/  FMUL.FTZ R21, R42, R21 ;  /* 0x000000152a157220 */ /* 0x000fe20000410000 */
[----:B------:R-:W-:Y:S01]  /*a280*/  PRMT R19, R6, 0x7632, R19 ;  /* 0x0000763206137816 */ /* 0x000fe20000000013 */
[----:B------:R-:W-:Y:S01]  /*a290*/  FMUL.FTZ R7, R7, R30 ;  /* 0x0000001e07077220 */ /* 0x000fe20000410000 */
[----:B------:R-:W-:Y:S01]  /*a2a0*/  F2FP.F16.F32.PACK_AB R22, R22, R53 ;  /* 0x000000351616723e */ /* 0x000fe200000000ff */
[----:B------:R-:W-:Y:S01]  /*a2b0*/  FMUL.FTZ R28, R28, R31 ;  /* 0x0000001f1c1c7220 */ /* 0x000fe20000410000 */
[----:B------:R-:W-:Y:S01]  /*a2c0*/  PRMT R23, R20, 0x7632, R23 ;  /* 0x0000763214177816 */ /* 0x000fe20000000017 */
[----:B------:R-:W-:Y:S01]  /*a2d0*/  FMUL.FTZ R5, R5, R32 ;  /* 0x0000002005057220 */ /* 0x000fe20000410000 */
[----:B------:R-:W-:Y:S01]  /*a2e0*/  F2FP.F16.F32.PACK_AB R24, R24, R57 ;  /* 0x000000391818723e */ /* 0x000fe200000000ff */
[----:B------:R-:W-:Y:S01]  /*a2f0*/  FMUL.FTZ R4, R4, R33 ;  /* 0x0000002104047220 */ /* 0x000fe20000410000 */
[----:B------:R-:W-:Y:S01]  /*a300*/  FMUL.FTZ R21, R21, R34 ;  /* 0x0000002215157220 */ /* 0x000fe20000410000 */
[----:B------:R0:W-:Y:S01]  /*a310*/  STS.U16 [R94], R6 ;  /* 0x000000065e007388 */ /* 0x0001e20000000400 */
[----:B------:R-:W-:-:S02]  /*a320*/  PRMT R25, R22, 0x7632, R25 ;  /* 0x0000763216197816 */ /* 0x000fc40000000019 */
[----:B------:R-:W-:Y:S01]  /*a330*/  F2FP.F16.F32.PACK_AB R26, R26, R61 ;  /* 0x0000003d1a1a723e */ /* 0x000fe200000000ff */
[----:B------:R1:W-:Y:S01]  /*a340*/  STS.U16 [R93+0x2], R19 ;  /* 0x000002135d007388 */ /* 0x0003e20000000400 */
[----:B------:R-:W-:-:S03]  /*a350*/  F2FP.F16.F32.PACK_AB R7, R28, R7 ;  /* 0x000000071c07723e */ /* 0x000fc600000000ff */
[----:B------:R2:W-:Y:S01]  /*a360*/  STS.U16 [R92+0x4], R20 ;  /* 0x000004145c007388 */ /* 0x0005e20000000400 */
[----:B0-----:R-:W-:-:S03]  /*a370*/  PRMT R6, R24, 0x7632, R6 ;  /* 0x0000763218067816 */ /* 0x001fc60000000006 */
[----:B------:R-:W-:Y:S01]  /*a380*/  STS.U16 [R91+0x6], R23 ;  /* 0x000006175b007388 */ /* 0x000fe20000000400 */
[----:B------:R-:W-:Y:S02]  /*a390*/  F2FP.F16.F32.PACK_AB R4, R4, R5 ;  /* 0x000000050404723e */ /* 0x000fe400000000ff */
[----:B-1----:R-:W-:Y:S01]  /*a3a0*/  PRMT R19, R26, 0x7632, R19 ;  /* 0x000076321a137816 */ /* 0x002fe20000000013 */
[----:B------:R0:W-:Y:S01]  /*a3b0*/  STS.U16 [R90+0x8], R22 ;  /* 0x000008165a007388 */ /* 0x0001e20000000400 */
[----:B------:R-:W-:Y:S02]  /*a3c0*/  F2FP.F16.F32.PACK_AB R21, R66, R21 ;  /* 0x000000154215723e */ /* 0x000fe400000000ff */
[----:B--2---:R-:W-:Y:S01]  /*a3d0*/  PRMT R20, R7, 0x7632, R20 ;  /* 0x0000763207147816 */ /* 0x004fe20000000014 */
[----:B------:R-:W-:Y:S01]  /*a3e0*/  STS.U16 [R165+0xa], R25 ;  /* 0x00000a19a5007388 */ /* 0x000fe20000000400 */
[----:B------:R-:W-:-:S03]  /*a3f0*/  PRMT R75, R21, 0x7610, R75 ;  /* 0x00007610154b7816 */ /* 0x000fc6000000004b */
[----:B------:R-:W-:Y:S01]  /*a400*/  STS.U16 [R164+0xc], R24 ;  /* 0x00000c18a4007388 */ /* 0x000fe20000000400 */
[----:B0-----:R-:W-:-:S03]  /*a410*/  PRMT R22, R4, 0x7632, R22 ;  /* 0x0000763204167816 */ /* 0x001fc60000000016 */
[----:B------:R0:W-:Y:S04]  /*a420*/  STS.U16 [R163+0xe], R6 ;  /* 0x00000e06a3007388 */ /* 0x0001e80000000400 */
[----:B------:R-:W-:Y:S04]  /*a430*/  STS.U16 [R160+0x10], R26 ;  /* 0x0000101aa0007388 */ /* 0x000fe80000000400 */
[----:B------:R-:W-:Y:S01]  /*a440*/  STS.U16 [R159+0x12], R19 ;  /* 0x000012139f007388 */ /* 0x000fe20000000400 */
[----:B0-----:R-:W-:-:S03]  /*a450*/  PRMT R6, R21, 0x7632, R6 ;  /* 0x0000763215067816 */ /* 0x001fc60000000006 */
[----:B------:R-:W-:Y:S04]  /*a460*/  STS.U16 [R158+0x14], R7 ;  /* 0x000014079e007388 */ /* 0x000fe80000000400 */
[----:B------:R-:W-:Y:S04]  /*a470*/  STS.U16 [R157+0x16], R20 ;  /* 0x000016149d007388 */ /* 0x000fe80000000400 */
[----:B------:R-:W-:Y:S04]  /*a480*/  STS.U16 [R156+0x18], R4 ;  /* 0x000018049c007388 */ /* 0x000fe80000000400 */
[----:B------:R-:W-:Y:S04]  /*a490*/  STS.U16 [R151+0x1a], R22 ;  /* 0x00001a1697007388 */ /* 0x000fe80000000400 */
[----:B------:R-:W-:Y:S04]  /*a4a0*/  STS.U16 [R150+0x1c], R75 ;  /* 0x00001c4b96007388 */ /* 0x000fe80000000400 */
        /* <DEDUP_REMOVED lines=20> */
[----:B------:R-:W1:Y:S01]  /*a5f0*/  LDS R4, [UR21+0x1080] ;  /* 0x00108015ff047984 */ /* 0x000e620008000800 */
[----:B------:R-:W-:-:S04]  /*a600*/  UIMAD UR9, UR26, UR13, UR9 ;  /* 0x0000000d1a0972a4 */ /* 0x000fc8000f8e0209 */
[----:B------:R-:W-:-:S04]  /*a610*/  UIMAD.WIDE.U32 UR8, UR27, UR14, UR8 ;  /* 0x0000000e1b0872a5 */ /* 0x000fc8000f8e0008 */
[----:B------:R-:W-:Y:S02]  /*a620*/  UIMAD UR15, UR27, UR15, UR9 ;  /* 0x0000000f1b0f72a4 */ /* 0x000fe4000f8e0209 */
[----:B0-----:R-:W-:-:S04]  /*a630*/  IADD3 R6, P0, PT, R0, UR8, RZ ;  /* 0x0000000800067c10 */ /* 0x001fc8000ff1e0ff */
[----:B------:R-:W-:Y:S02]  /*a640*/  LEA R2, P3, R6, UR24, 0x1 ;  /* 0x0000001806027c11 */ /* 0x000fe4000f8608ff */
[-C--:B-1----:R-:W-:Y:S02]  /*a650*/  ISETP.GE.AND P2, PT, R0, R4.reuse, PT ;  /* 0x000000040000720c */ /* 0x082fe40003f46270 */
[-C--:B------:R-:W-:Y:S02]  /*a660*/  ISETP.GE.AND P1, PT, R11, R4.reuse, PT ;  /* 0x000000040b00720c */ /* 0x080fe40003f26270 */
[----:B------:R-:W-:Y:S02]  /*a670*/  IADD3.X R11, PT, PT, RZ, UR15, RZ, P0, !PT ;  /* 0x0000000fff0b7c10 */ /* 0x000fe400087fe4ff */
[----:B------:R-:W-:Y:S02]  /*a680*/  ISETP.GE.AND P0, PT, R3, R4, PT ;  /* 0x000000040300720c */ /* 0x000fe40003f06270 */
[----:B------:R-:W-:-:S02]  /*a690*/  LEA.HI.X R3, R6, UR25, R11, 0x1, P3 ;  /* 0x0000001906037c11 */ /* 0x000fc400098f0c0b */
[-C--:B------:R-:W-:Y:S02]  /*a6a0*/  ISETP.GE.AND P4, PT, R8, R4.reuse, PT ;  /* 0x000000040800720c */ /* 0x080fe40003f86270 */
[-C--:B------:R-:W-:Y:S01]  /*a6b0*/  ISETP.GE.AND P6, PT, R9, R4.reuse, PT ;  /* 0x000000040900720c */ /* 0x080fe20003fc6270 */
[----:B------:R0:W-:Y:S01]  /*a6c0*/  @!P2 STG.E.U16 desc[UR22][R2.64], R5 ;  /* 0x000000050200a986 */ /* 0x0001e2000c101516 */
[-C--:B------:R-:W-:Y:S02]  /*a6d0*/  ISETP.GE.AND P5, PT, R18, R4.reuse, PT ;  /* 0x000000041200720c */ /* 0x080fe40003fa6270 */
[-C--:B------:R-:W-:Y:S01]  /*a6e0*/  ISETP.GE.AND P3, PT, R17, R4.reuse, PT ;  /* 0x000000041100720c */ /* 0x080fe20003f66270 */
[----:B------:R0:W-:Y:S01]  /*a6f0*/  @!P1 STG.E.U16 desc[UR22][R2.64+0x40], R7 ;  /* 0x0000400702009986 */ /* 0x0001e2000c101516 */
        /* <DEDUP_REMOVED lines=26> */
[----:B------:R-:W-:Y:S02]  /*a8a0*/  UISETP.GE.AND UP0, UPT, UR6, UR7, UPT ;  /* 0x000000070600728c */ /* 0x000fe4000bf06270 */
[----:B------:R-:W-:Y:S02]  /*a8b0*/  UIADD3 UR16, UP1, UPT, UR16, 0x1000, URZ ;  /* 0x0000100010107890 */ /* 0x000fe4000ff3e0ff */
[----:B------:R-:W-:Y:S02]  /*a8c0*/  UIADD3 UR17, UP2, UPT, UR17, 0x1000, URZ ;  /* 0x0000100011117890 */ /* 0x000fe4000ff5e0ff */
[----:B------:R-:W-:-:S02]  /*a8d0*/  UIADD3.X UR10, UPT, UPT, URZ, UR10, URZ, UP1, !UPT ;  /* 0x0000000aff0a7290 */ /* 0x000fc40008ffe4ff */
[----:B------:R-:W-:Y:S01]  /*a8e0*/  UIADD3.X UR11, UPT, UPT, URZ, UR11, URZ, UP2, !UPT ;  /* 0x0000000bff0b7290 */ /* 0x000fe200097fe4ff */
[----:B0-----:R-:W-:Y:S11]  /*a8f0*/  BRA.U !UP0, `(.L_x_162) ;  /* 0xffffff5d084c7547 */ /* 0x001ff6000b83ffff */
[----:B------:R-:W-:Y:S05]  /*a900*/  EXIT ;  /* 0x000000000000794d */ /* 0x000fea0003800000 */
.L_x_163:
        /* <DEDUP_REMOVED lines=15> */
.L_x_5001:


//--------------------- .text._Z25selective_scan_fwd_kernelI32Selective_Scan_fwd_kernel_traitsILi128ELi16ELi1ELb0ELb1ELb0ELb0EN3c104HalfENS1_7complexIfEEEEv13SSMParamsBase --------------------------
	.section	.text._Z25selective_scan_fwd_kernelI32Selective_Scan_fwd_kernel_traitsILi128ELi16ELi1ELb0ELb1ELb0ELb0EN3c104HalfENS1_7complexIfEEEEv13SSMParamsBase,"ax",@progbits
	.align	128
        .global         _Z25selective_scan_fwd_kernelI32Selective_Scan_fwd_kernel_traitsILi128ELi16ELi1ELb0ELb1ELb0ELb0EN3c104HalfENS1_7complexIfEEEEv13SSMParamsBase
        .type           _Z25selective_scan_fwd_kernelI32Selective_Scan_fwd_kernel_traitsILi128ELi16ELi1ELb0ELb1ELb0ELb0EN3c104HalfENS1_7complexIfEEEEv13SSMParamsBase,@function
        .size           _Z25selective_scan_fwd_kernelI32Selective_Scan_fwd_kernel_traitsILi128ELi16ELi1ELb0ELb1ELb0ELb0EN3c104HalfENS1_7complexIfEEEEv13SSMParamsBase,(.L_x_5002 - _Z25selective_scan_fwd_kernelI32Selective_Scan_fwd_kernel_traitsILi128ELi16ELi1ELb0ELb1ELb0ELb0EN3c104HalfENS1_7complexIfEEEEv13SSMParamsBase)
        .other          _Z25selective_scan_fwd_kernelI32Selective_Scan_fwd_kernel_traitsILi128ELi16ELi1ELb0ELb1ELb0ELb0EN3c104HalfENS1_7complexIfEEEEv13SSMParamsBase,@"STO_CUDA_ENTRY STV_DEFAULT"
_Z25selective_scan_fwd_kernelI32Selective_Scan_fwd_kernel_traitsILi128ELi16ELi1ELb0ELb1ELb0ELb0EN3c104HalfENS1_7complexIfEEEEv13SSMParamsBase:
.text._Z25selective_scan_fwd_kernelI32Selective_Scan_fwd_kernel_traitsILi128ELi16ELi1ELb0ELb1ELb0ELb0EN3c104HalfENS1_7complexIfEEEEv13SSMParamsBase:
[----:B------:R-:W0:Y:S01]  /*0000*/  LDC R1, c[0x0][0x37c] ;  /* 0x0000df00ff017b82 */ /* 0x000e220000000800 */
[----:B------:R-:W1:Y:S07]  /*0010*/  LDCU UR29, c[0x0][0x398] ;  /* 0x00007300ff1d77ac */ /* 0x000e6e0008000800 */
[----:B------:R-:W2:Y:S01]  /*0020*/  S2UR UR16, SR_CTAID.Y ;  /* 0x00000000001079c3 */ /* 0x000ea20000002600 */
[----:B0-----:R-:W-:Y:S01]  /*0030*/  IADD3 R1, PT, PT, R1, -0x18, RZ ;  /* 0xffffffe801017810 */ /* 0x001fe20007ffe0ff */
[----:B------:R-:W0:Y:S01]  /*0040*/  LDCU.64 UR4, c[0x0][0x458] ;  /* 0x00008b00ff0477ac */ /* 0x000e220008000a00 */
[----:B------:R-:W3:Y:S01]  /*0050*/  LDCU.64 UR22, c[0x0][0x358] ;  /* 0x00006b00ff1677ac */ /* 0x000ee20008000a00 */
[----:B------:R-:W4:Y:S01]  /*0060*/  LDCU.64 UR6, c[0x0][0x470] ;  /* 0x00008e00ff0677ac */ /* 0x000f220008000a00 */
[----:B------:R-:W3:Y:S03]  /*0070*/  S2R R6, SR_CTAID.Y ;  /* 0x0000000000067919 */ /* 0x000ee60000002600 */
[----:B------:R-:W3:Y:S01]  /*0080*/  S2UR UR20, SR_CTAID.X ;  /* 0x00000000001479c3 */ /* 0x000ee20000002500 */
[----:B------:R-:W3:Y:S01]  /*0090*/  LDCU.128 UR12, c[0x0][0x3f0] ;  /* 0x00007e00ff0c77ac */ /* 0x000ee20008000c00 */
[----:B-1----:R-:W-:Y:S01]  /*00a0*/  MOV R0, UR29 ;  /* 0x0000001d00007c02 */ /* 0x002fe20008000f00 */
[----:B------:R-:W1:Y:S03]  /*00b0*/  LDCU UR28, c[0x0][0x394] ;  /* 0x00007280ff1c77ac */ /* 0x000e660008000800 */
[----:B------:R-:W-:Y:S01]  /*00c0*/  IABS R0, R0 ;  /* 0x0000000000007213 */ /* 0x000fe20000000000 */
[----:B0-----:R-:W-:-:S03]  /*00d0*/  UISETP.NE.U32.AND UP0, UPT, UR4, URZ, UPT ;  /* 0x000000ff0400728c */ /* 0x001fc6000bf05070 */
[----:B------:R-:W-:Y:S01]  /*00e0*/  R2UR UR26, R0 ;  /* 0x00000000001a72ca */ /* 0x000fe200000e0000 */
[----:B------:R-:W0:Y:S01]  /*00f0*/  LDCU.128 UR8, c[0x0][0x400] ;  /* 0x00008000ff0877ac */ /* 0x000e220008000c00 */
[----:B------:R-:W-:Y:S02]  /*0100*/  UISETP.NE.AND.EX UP0, UPT, UR5, URZ, UPT, UP0 ;  /* 0x000000ff0500728c */ /* 0x000fe4000bf05300 */
[----:B----4-:R-:W-:Y:S01]  /*0110*/  UISETP.NE.U32.AND UP1, UPT, UR6, URZ, UPT ;  /* 0x000000ff0600728c */ /* 0x010fe2000bf25070 */
[----:B------:R-:W4:Y:S03]  /*0120*/  LDCU.64 UR24, c[0x0][0x3b0] ;  /* 0x00007600ff1877ac */ /* 0x000f260008000a00 */
[----:B------:R-:W-:-:S05]  /*0130*/  PLOP3.LUT P0, PT, PT, PT, UP0, 0x80, 0x8 ;  /* 0x000000000008781c */ /* 0x000fca0003f0f008 */
[----:B------:R-:W1:Y:S01]  /*0140*/  I2F.RP R0, UR26 ;  /* 0x0000001a00007d06 */ /* 0x000e620008209400 */
[----:B------:R-:W-:Y:S02]  /*0150*/  UISETP.NE.AND.EX UP1, UPT, UR7, URZ, UPT, UP1 ;  /* 0x000000ff0700728c */ /* 0x000fe4000bf25310 */
[----:B--2---:R-:W-:-:S04]  /*0160*/  @UP0 ULEA UR4, UP2, UR16, UR4, 0x2 ;  /* 0x0000000410040291 */ /* 0x004fc8000f8410ff */
[----:B------:R-:W-:Y:S01]  /*0170*/  @UP0 ULEA.HI.X UR5, UR16, UR5, URZ, 0x2, UP2 ;  /* 0x0000000510050291 */ /* 0x000fe200090f14ff */
[----:B------:R-:W-:Y:S02]  /*0180*/  PLOP3.LUT P1, PT, PT, PT, UP1, 0x80, 0x8 ;  /* 0x000000000008781c */ /* 0x000fe40003f2f018 */
[----:B------:R-:W-:Y:S02]  /*0190*/  MOV R2, UR4 ;  /* 0x0000000400027c02 */ /* 0x000fe40008000f00 */
[----:B------:R-:W-:Y:S01]  /*01a0*/  @UP1 ULEA UR6, UP0, UR16, UR6, 0x2 ;  /* 0x0000000610061291 */ /* 0x000fe2000f8010ff */
[----:B------:R-:W-:Y:S01]  /*01b0*/  MOV R3, UR5 ;  /* 0x0000000500037c02 */ /* 0x000fe20008000f00 */
[----:B-1----:R-:W1:Y:S02]  /*01c0*/  MUFU.RCP R0, R0 ;  /* 0x0000000000007308 */ /* 0x002e640000001000 */
[----:B------:R-:W-:-:S03]  /*01d0*/  @UP1 ULEA.HI.X UR7, UR16, UR7, URZ, 0x2, UP0 ;  /* 0x0000000710071291 */ /* 0x000fc600080f14ff */
[----:B---3--:R1:W5:Y:S01]  /*01e0*/  @P0 LDG.E R3, desc[UR22][R2.64] ;  /* 0x0000001602030981 */ /* 0x008362000c1e1900 */
[----:B------:R-:W-:Y:S02]  /*01f0*/  MOV R4, UR6 ;  /* 0x0000000600047c02 */ /* 0x000fe40008000f00 */
[----:B------:R-:W-:-:S05]  /*0200*/  MOV R5, UR7 ;  /* 0x0000000700057c02 */ /* 0x000fca0008000f00 */
[----:B------:R2:W5:Y:S01]  /*0210*/  @P1 LDG.E R4, desc[UR22][R4.64] ;  /* 0x0000001604041981 */ /* 0x000562000c1e1900 */
[----:B------:R-:W-:Y:S01]  /*0220*/  UMOV UR4, URZ ;  /* 0x000000ff00047c82 */ /* 0x000fe20008000000 */
[----:B------:R-:W-:Y:S02]  /*0230*/  UISETP.GE.AND UP0, UPT, UR28, 0x1, UPT ;  /* 0x000000011c00788c */ /* 0x000fe4000bf06270 */
[----:B0-----:R-:W-:Y:S01]  /*0240*/  UIMAD.WIDE.U32 UR6, UR20, UR8, URZ ;  /* 0x00000008140672a5 */ /* 0x001fe2000f8e00ff */
[----:B-1----:R-:W-:-:S03]  /*0250*/  IADD3 R2, PT, PT, R0, 0xffffffe, RZ ;  /* 0x0ffffffe00027810 */ /* 0x002fc60007ffe0ff */
[----:B------:R-:W-:Y:S01]  /*0260*/  PLOP3.LUT P2, PT, PT, PT, UP0, 0x80, 0x8 ;  /* 0x000000000008781c */ /* 0x000fe20003f4f008 */
[----:B------:R-:W-:Y:S01]  /*0270*/  UIMAD UR7, UR20, UR9, UR7 ;  /* 0x00000009140772a4 */ /* 0x000fe2000f8e0207 */
[----:B--2---:R-:W-:Y:S01]  /*0280*/  IABS R5, R6 ;  /* 0x0000000600057213 */ /* 0x004fe20000000000 */
[----:B------:R-:W0:Y:S03]  /*0290*/  F2I.FTZ.U32.TRUNC.NTZ R2, R2 ;  /* 0x0000000200027305 */ /* 0x000e26000021f000 */
[----:B------:R-:W-:Y:S02]  /*02a0*/  R2UR UR21, R5 ;  /* 0x00000000051572ca */ /* 0x000fe400000e0000 */
[----:B0-----:R-:W-:-:S13]  /*02b0*/  R2UR UR5, R2 ;  /* 0x00000000020572ca */ /* 0x001fda00000e0000 */
[----:B------:R-:W-:-:S04]  /*02c0*/  UIADD3 UR18, UPT, UPT, URZ, -UR5, URZ ;  /* 0x80000005ff127290 */ /* 0x000fc8000fffe0ff */
[----:B------:R-:W-:-:S04]  /*02d0*/  UIMAD UR18, UR18, UR26, URZ ;  /* 0x0000001a121272a4 */ /* 0x000fc8000f8e02ff */
[----:B------:R-:W-:Y:S02]  /*02e0*/  UIMAD.WIDE.U32 UR18, UR5, UR18, UR4 ;  /* 0x00000012051272a5 */ /* 0x000fe4000f8e0004 */
[----:B------:R-:W-:-:S04]  /*02f0*/  UIMAD.WIDE.U32 UR4, UR20, UR12, URZ ;  /* 0x0000000c140472a5 */ /* 0x000fc8000f8e00ff */
[----:B------:R-:W-:Y:S02]  /*0300*/  UIMAD UR5, UR20, UR13, UR5 ;  /* 0x0000000d140572a4 */ /* 0x000fe4000f8e0205 */
[----:B------:R-:W-:Y:S02]  /*0310*/  UIMAD.WIDE.U32 UR12, UR19, UR21, URZ ;  /* 0x00000015130c72a5 */ /* 0x000fe4000f8e00ff */
[----:B------:R-:W-:-:S04]  /*0320*/  UIMAD.WIDE.U32 UR8, UR16, UR14, UR4 ;  /* 0x0000000e100872a5 */ /* 0x000fc8000f8e0004 */
[----:B------:R-:W-:Y:S01]  /*0330*/  UIMAD UR19, UR16, UR15, UR9 ;  /* 0x0000000f101372a4 */ /* 0x000fe2000f8e0209 */
[----:B------:R-:W-:Y:S01]  /*0340*/  UMOV UR17, UR13 ;  /* 0x0000000d00117c82 */ /* 0x000fe20008000000 */
[----:B----4-:R-:W-:Y:S02]  /*0350*/  UIMAD.WIDE.U32 UR14, UR20, UR24, URZ ;  /* 0x00000018140e72a5 */ /* 0x010fe4000f8e00ff */
[----:B------:R-:W-:Y:S02]  /*0360*/  UIADD3 UR18, UPT, UPT, -UR17, URZ, URZ ;  /* 0x000000ff11127290 */ /* 0x000fe4000fffe1ff */
[----:B------:R-:W-:Y:S02]  /*0370*/  UIMAD.WIDE.U32 UR12, UR16, UR10, UR6 ;  /* 0x0000000a100c72a5 */ /* 0x000fe4000f8e0006 */
[----:B------:R-:W-:Y:S02]  /*0380*/  UIMAD UR18, UR26, UR18, UR21 ;  /* 0x000000121a1272a4 */ /* 0x000fe4000f8e0215 */
[----:B------:R-:W-:-:S02]  /*0390*/  ULOP3.LUT UR21, UR16, UR29, URZ, 0x3c, !UPT ;  /* 0x0000001d10157292 */ /* 0x000fc4000f8e3cff */
[----:B------:R-:W-:Y:S02]  /*03a0*/  UISETP.GT.U32.AND UP1, UPT, UR26, UR18, UPT ;  /* 0x000000121a00728c */ /* 0x000fe4000bf24070 */
[----:B------:R-:W-:Y:S02]  /*03b0*/  UIMAD UR10, UR20, UR25, UR15 ;  /* 0x00000019140a72a4 */ /* 0x000fe4000f8e020f */
[----:B------:R-:W-:Y:S01]  /*03c0*/  UIMAD UR11, UR16, UR11, UR13 ;  /* 0x0000000b100b72a4 */ /* 0x000fe2000f8e020d */
[----:B------:R-:W0:Y:S01]  /*03d0*/  LDCU.64 UR24, c[0x0][0x3c8] ;  /* 0x00007900ff1877ac */ /* 0x000e220008000a00 */
[----:B------:R-:W1:Y:S05]  /*03e0*/  LDCU.128 UR4, c[0x0][0x460] ;  /* 0x00008c00ff0477ac */ /* 0x000e6a0008000c00 */
[----:B------:R-:W-:-:S02]  /*03f0*/  @!UP1 UIADD3 UR18, UPT, UPT, UR18, -UR26, URZ ;  /* 0x8000001a12129290 */ /* 0x000fc4000fffe0ff */
[----:B------:R-:W-:Y:S02]  /*0400*/  UISETP.GE.AND UP0, UPT, UR21, URZ, UPT ;  /* 0x000000ff1500728c */ /* 0x000fe4000bf06270 */
[----:B------:R-:W-:Y:S02]  /*0410*/  UISETP.GE.U32.AND UP2, UPT, UR18, UR26, UPT ;  /* 0x0000001a1200728c */ /* 0x000fe4000bf46070 */
[----:B------:R-:W-:Y:S01]  /*0420*/  @!UP1 UIADD3 UR17, UPT, UPT, UR17, 0x1, URZ ;  /* 0x0000000111119890 */ /* 0x000fe2000fffe0ff */
[----:B01----:R-:W-:Y:S11]  /*0430*/  @!P2 EXIT ;  /* 0x000000000000a94d */ /* 0x003ff60003800000 */
[----:B------:R-:W0:Y:S01]  /*0440*/  S2R R0, SR_TID.X ;  /* 0x0000000000007919 */ /* 0x000e220000002100 */
[----:B------:R-:W-:Y:S02]  /*0450*/  UISETP.NE.AND UP1, UPT, UR29, URZ, UPT ;  /* 0x000000ff1d00728c */ /* 0x000fe4000bf25270 */
[----:B------:R-:W-:Y:S01]  /*0460*/  @UP2 UIADD3 UR17, UPT, UPT, UR17, 0x1, URZ ;  /* 0x0000000111112890 */ /* 0x000fe2000fffe0ff */
[----:B------:R-:W1:Y:S03]  /*0470*/  LDCU UR15, c[0x0][0x384] ;  /* 0x00007080ff0f77ac */ /* 0x000e660008000800 */
[----:B------:R-:W-:Y:S01]  /*0480*/  @!UP0 UIADD3 UR17, UPT, UPT, -UR17, URZ, URZ ;  /* 0x000000ff11118290 */ /* 0x000fe2000fffe1ff */
[----:B------:R-:W2:Y:S04]  /*0490*/  LDCU.64 UR26, c[0x0][0x448] ;  /* 0x00008900ff1a77ac */ /* 0x000ea80008000a00 */
[----:B------:R-:W-:-:S02]  /*04a0*/  @!UP1 ULOP3.LUT UR17, URZ, UR29, URZ, 0x33, !UPT ;  /* 0x0000001dff119292 */ /* 0x000fc4000f8e33ff */
[----:B------:R-:W-:Y:S02]  /*04b0*/  ULEA UR13, UP0, UR8, UR4, 0x1 ;  /* 0x00000004080d7291 */ /* 0x000fe4000f8008ff */
[----:B------:R-:W-:Y:S01]  /*04c0*/  USHF.R.S32.HI UR4, URZ, 0x1f, UR17 ;  /* 0x0000001fff047899 */ /* 0x000fe20008011411 */
[----:B------:R-:W3:Y:S01]  /*04d0*/  LDCU UR21, c[0x0][0x38c] ;  /* 0x00007180ff1577ac */ /* 0x000ee20008000800 */
[----:B------:R-:W-:Y:S02]  /*04e0*/  ULEA UR9, UP1, UR12, UR6, 0x1 ;  /* 0x000000060c097291 */ /* 0x000fe4000f8208ff */
[----:B------:R-:W-:Y:S02]  /*04f0*/  UIMAD UR4, UR4, UR24, URZ ;  /* 0x00000018040472a4 */ /* 0x000fe4000f8e02ff */
[----:B------:R-:W-:Y:S02]  /*0500*/  ULEA.HI.X UR18, UR8, UR5, UR19, 0x1, UP0 ;  /* 0x0000000508127291 */ /* 0x000fe400080f0c13 */
[----:B------:R-:W-:Y:S01]  /*0510*/  ULEA.HI.X UR8, UR12, UR7, UR11, 0x1, UP1 ;  /* 0x000000070c087291 */ /* 0x000fe200088f0c0b */
[----:B0-----:R-:W-:Y:S01]  /*0520*/  SHF.L.U32 R2, R0, 0x4, RZ ;  /* 0x0000000400027819 */ /* 0x001fe200000006ff */
[----:B------:R-:W-:Y:S01]  /*0530*/  UMOV UR6, UR14 ;  /* 0x0000000e00067c82 */ /* 0x000fe20008000000 */
[----:B------:R-:W-:Y:S01]  /*0540*/  UMOV UR7, UR10 ;  /* 0x0000000a00077c82 */ /* 0x000fe20008000000 */
[----:B------:R-:W-:Y:S01]  /*0550*/  UMOV UR5, URZ ;  /* 0x000000ff00057c82 */ /* 0x000fe20008000000 */
[----:B-----5:R-:W-:Y:S01]  /*0560*/  @P1 R2UR UR5, R4 ;  /* 0x00000000040512ca */ /* 0x020fe200000e0000 */
[----:B------:R-:W-:-:S02]  /*0570*/  UIMAD.WIDE.U32 UR6, UR17, UR24, UR6 ;  /* 0x00000018110672a5 */ /* 0x000fc4000f8e0006 */
[----:B------:R-:W-:Y:S02]  /*0580*/  UIMAD UR17, UR17, UR25, UR4 ;  /* 0x00000019111172a4 */ /* 0x000fe4000f8e0204 */
[----:B-1----:R-:W-:Y:S01]  /*0590*/  UIMAD UR16, UR20, UR15, UR16 ;  /* 0x0000000f141072a4 */ /* 0x002fe2000f8e0210 */
[----:B------:R-:W-:Y:S01]  /*05a0*/  UMOV UR4, URZ ;  /* 0x000000ff00047c82 */ /* 0x000fe20008000000 */
[----:B------:R-:W-:Y:S01]  /*05b0*/  @P0 R2UR UR4, R3 ;  /* 0x00000000030402ca */ /* 0x000fe200000e0000 */
[----:B--2---:R-:W-:Y:S01]  /*05c0*/  ULEA UR15, UP0, UR6, UR26, 0x1 ;  /* 0x0000001a060f7291 */ /* 0x004fe2000f8008ff */
[----:B------:R-:W-:Y:S01]  /*05d0*/  LOP3.LUT R3, R0, 0x1f, RZ, 0xc0, !PT ;  /* 0x0000001f00037812 */ /* 0x000fe200078ec0ff */
[----:B------:R-:W-:Y:S02]  /*05e0*/  UIADD3 UR20, UPT, UPT, UR7, UR17, URZ ;  /* 0x0000001107147290 */ /* 0x000fe4000fffe0ff */
[----:B------:R-:W-:Y:S01]  /*05f0*/  UIMAD UR10, UR16, UR28, URZ ;  /* 0x0000001c100a72a4 */ /* 0x000fe2000f8e02ff */
[----:B------:R-:W-:Y:S01]  /*0600*/  LOP3.LUT R5, R3, 0x3e00, R2, 0xf8, !PT ;  /* 0x00003e0003057812 */ /* 0x000fe200078ef802 */
[----:B------:R-:W-:Y:S01]  /*0610*/  ULEA.HI.X UR20, UR6, UR27, UR20, 0x1, UP0 ;  /* 0x0000001b06147291 */ /* 0x000fe200080f0c14 */
[----:B------:R-:W-:Y:S01]  /*0620*/  UMOV UR11, UR13 ;  /* 0x0000000d000b7c82 */ /* 0x000fe20008000000 */
[----:B---3--:R-:W-:Y:S01]  /*0630*/  UIMAD UR10, UR10, UR21, URZ ;  /* 0x000000150a0a72a4 */ /* 0x008fe2000f8e02ff */
[----:B------:R-:W-:Y:S01]  /*0640*/  UMOV UR12, UR9 ;  /* 0x00000009000c7c82 */ /* 0x000fe20008000000 */
[----:B------:R-:W-:Y:S01]  /*0650*/  UMOV UR6, URZ ;  /* 0x000000ff00067c82 */ /* 0x000fe20008000000 */
[----:B------:R-:W-:Y:S01]  /*0660*/  UMOV UR13, UR18 ;  /* 0x00000012000d7c82 */ /* 0x000fe20008000000 */
[----:B------:R-:W-:-:S08]  /*0670*/  UMOV UR14, UR8 ;  /* 0x00000008000e7c82 */ /* 0x000fd00008000000 */
.L_x_203:
[----:B------:R-:W0:Y:S01]  /*0680*/  LDCU UR19, c[0x0][0x388] ;  /* 0x00007100ff1377ac */ /* 0x000e220008000800 */
[----:B------:R-:W-:Y:S02]  /*0690*/  SHF.L.U32 R119, R0, 0x4, RZ ;  /* 0x0000000400777819 */ /* 0x000fe400000006ff */
[----:B------:R-:W-:Y:S02]  /*06a0*/  LOP3.LUT R29, R29, 0xfffffeff, RZ, 0xc0, !PT ;  /* 0xfffffeff1d1d7812 */ /* 0x000fe400078ec0ff */
[----:B------:R-:W-:Y:S02]  /*06b0*/  LOP3.LUT R27, R119, 0x3e00, RZ, 0xc0, !PT ;  /* 0x00003e00771b7812 */ /* 0x000fe400078ec0ff */
[----:B--2---:R-:W-:Y:S02]  /*06c0*/  MOV R2, UR11 ;  /* 0x0000000b00027c02 */ /* 0x004fe40008000f00 */
[----:B------:R-:W-:Y:S02]  /*06d0*/  LOP3.LUT R28, R27, 0x1f, R0, 0xf8, !PT ;  /* 0x0000001f1b1c7812 */ /* 0x000fe400078ef800 */
[----:B------:R-:W-:-:S02]  /*06e0*/  MOV R3, UR13 ;  /* 0x0000000d00037c02 */ /* 0x000fc40008000f00 */
[C---:B------:R-:W-:Y:S02]  /*06f0*/  LOP3.LUT R6, R28.reuse, 0x20, RZ, 0xfc, !PT ;  /* 0x000000201c067812 */ /* 0x040fe400078efcff */
[C---:B------:R-:W-:Y:S02]  /*0700*/  LOP3.LUT R7, R28.reuse, 0x40, RZ, 0xfc, !PT ;  /* 0x000000401c077812 */ /* 0x040fe400078efcff */
[----:B------:R-:W-:Y:S01]  /*0710*/  LOP3.LUT R8, R28, 0x60, RZ, 0xfc, !PT ;  /* 0x000000601c087812 */ /* 0x000fe200078efcff */
[----:B0-----:R-:W-:Y:S01]  /*0720*/  UIMAD UR7, UR6, -0x800, UR19 ;  /* 0xfffff800060778a4 */ /* 0x001fe2000f8e0213 */
[----:B------:R-:W-:Y:S02]  /*0730*/  PRMT R14, RZ, 0x7610, R14 ;  /* 0x00007610ff0e7816 */ /* 0x000fe4000000000e */
[----:B------:R-:W-:Y:S02]  /*0740*/  PRMT R17, RZ, 0x7610, R17 ;  /* 0x00007610ff117816 */ /* 0x000fe40000000011 */
[----:B------:R-:W-:-:S02]  /*0750*/  PRMT R11, RZ, 0x7610, R11 ;  /* 0x00007610ff0b7816 */ /* 0x000fc4000000000b */
[C---:B------:R-:W-:Y:S01]  /*0760*/  ISETP.GE.AND P0, PT, R5.reuse, UR7, PT ;  /* 0x0000000705007c0c */ /* 0x040fe2000bf06270 */
[----:B------:R-:W-:Y:S01]  /*0770*/  IMAD.WIDE.U32 R4, R5, 0x2, R2 ;  /* 0x0000000205047825 */ /* 0x000fe200078e0002 */
[----:B------:R-:W-:Y:S02]  /*0780*/  ISETP.GE.AND P6, PT, R6, UR7, PT ;  /* 0x0000000706007c0c */ /* 0x000fe4000bfc6270 */
        /* <DEDUP_REMOVED lines=8> */
[----:B------:R-:W-:Y:S02]  /*0810*/  IADD3.X R3, PT, PT, RZ, UR14, RZ, P0, !PT ;  /* 0x0000000eff037c10 */ /* 0x000fe400087fe4ff */
[----:B------:R-:W-:-:S02]  /*0820*/  @P6 LOP3.LUT R29, R29, 0x80, RZ, 0xfc, !PT ;  /* 0x000000801d1d6812 */ /* 0x000fc400078efcff */
[----:B------:R-:W-:Y:S02]  /*0830*/  ISETP.GE.AND P2, PT, R6, UR7, PT ;  /* 0x0000000706007c0c */ /* 0x000fe4000bf46270 */
[----:B------:R-:W-:Y:S02]  /*0840*/  LOP3.LUT R29, R29, 0xffffffbf, RZ, 0xc0, !PT ;  /* 0xffffffbf1d1d7812 */ /* 0x000fe400078ec0ff */
[----:B------:R-:W-:Y:S02]  /*0850*/  LOP3.LUT R7, R28, 0xc0, RZ, 0xfc, !PT ;  /* 0x000000c01c077812 */ /* 0x000fe400078efcff */
[----:B------:R-:W-:Y:S02]  /*0860*/  @P5 LOP3.LUT R29, R29, 0x40, RZ, 0xfc, !PT ;  /* 0x000000401d1d5812 */ /* 0x000fe400078efcff */
[----:B------:R-:W-:Y:S01]  /*0870*/  ISETP.GE.AND P1, PT, R7, UR7, PT ;  /* 0x0000000707007c0c */ /* 0x000fe2000bf26270 */
[----:B------:R-:W-:Y:S01]  /*0880*/  BAR.SYNC.DEFER_BLOCKING 0x0 ;  /* 0x0000000000007b1d */ /* 0x000fe20000010000 */
[----:B------:R-:W-:-:S02]  /*0890*/  LOP3.LUT R29, R29, 0xffffffdf, RZ, 0xc0, !PT ;  /* 0xffffffdf1d1d7812 */ /* 0x000fc400078ec0ff */
[----:B------:R-:W-:Y:S02]  /*08a0*/  PRMT R6, RZ, 0x7610, R6 ;  /* 0x00007610ff067816 */ /* 0x000fe40000000006 */
[----:B------:R-:W-:Y:S02]  /*08b0*/  @P4 LOP3.LUT R29, R29, 0x20, RZ, 0xfc, !PT ;  /* 0x000000201d1d4812 */ /* 0x000fe400078efcff */
[C---:B------:R-:W-:Y:S02]  /*08c0*/  LOP3.LUT R13, R28.reuse, 0xe0, RZ, 0xfc, !PT ;  /* 0x000000e01c0d7812 */ /* 0x040fe400078efcff */
[C---:B------:R-:W-:Y:S02]  /*08d0*/  LOP3.LUT P0, RZ, R29.reuse, 0x100, RZ, 0xc0, !PT ;  /* 0x000001001dff7812 */ /* 0x040fe4000780c0ff */
[----:B------:R-:W-:Y:S02]  /*08e0*/  LOP3.LUT R29, R29, 0xffffffef, RZ, 0xc0, !PT ;  /* 0xffffffef1d1d7812 */ /* 0x000fe400078ec0ff */
[----:B------:R-:W-:-:S02]  /*08f0*/  LOP3.LUT R15, R28, 0x100, RZ, 0xfc, !PT ;  /* 0x000001001c0f7812 */ /* 0x000fc400078efcff */
[----:B------:R-:W-:Y:S02]  /*0900*/  @P3 LOP3.LUT R29, R29, 0x10, RZ, 0xfc, !PT ;  /* 0x000000101d1d3812 */ /* 0x000fe400078efcff */
[----:B------:R-:W-:Y:S02]  /*0910*/  PRMT R7, RZ, 0x7610, R7 ;  /* 0x00007610ff077816 */ /* 0x000fe40000000007 */
[----:B------:R-:W-:Y:S02]  /*0920*/  LOP3.LUT R29, R29, 0xfffffff7, RZ, 0xc0, !PT ;  /* 0xfffffff71d1d7812 */ /* 0x000fe400078ec0ff */
[----:B------:R-:W-:Y:S02]  /*0930*/  PRMT R8, RZ, 0x7610, R8 ;  /* 0x00007610ff087816 */ /* 0x000fe40000000008 */
[----:B------:R-:W-:Y:S01]  /*0940*/  @P2 LOP3.LUT R29, R29, 0x8, RZ, 0xfc, !PT ;  /* 0x000000081d1d2812 */ /* 0x000fe200078efcff */
[----:B------:R-:W2:Y:S01]  /*0950*/  @!P0 LDG.E.U16 R6, desc[UR22][R4.64] ;  /* 0x0000001604068981 */ /* 0x000ea2000c1e1500 */
[----:B------:R-:W-:-:S02]  /*0960*/  ISETP.GE.AND P0, PT, R13, UR7, PT ;  /* 0x000000070d007c0c */ /* 0x000fc4000bf06270 */
[----:B------:R-:W-:Y:S01]  /*0970*/  LOP3.LUT R29, R29, 0xfffffffb, RZ, 0xc0, !PT ;  /* 0xfffffffb1d1d7812 */ /* 0x000fe200078ec0ff */
[----:B------:R-:W3:Y:S01]  /*0980*/  @!P6 LDG.E.U16 R7, desc[UR22][R4.64+0x40] ;  /* 0x000040160407e981 */ /* 0x000ee2000c1e1500 */
[----:B------:R-:W-:Y:S02]  /*0990*/  PRMT R12, RZ, 0x7610, R12 ;  /* 0x00007610ff0c7816 */ /* 0x000fe4000000000c */
[----:B------:R-:W-:Y:S01]  /*09a0*/  @P1 LOP3.LUT R29, R29, 0x4, RZ, 0xfc, !PT ;  /* 0x000000041d1d1812 */ /* 0x000fe200078efcff */
[----:B------:R-:W4:Y:S01]  /*09b0*/  @!P1 LDG.E.U16 R11, desc[UR22][R4.64+0x180] ;  /* 0x00018016040b9981 */ /* 0x000f22000c1e1500 */
[----:B------:R-:W-:Y:S02]  /*09c0*/  PRMT R9, RZ, 0x7610, R9 ;  /* 0x00007610ff097816 */ /* 0x000fe40000000009 */
[----:B------:R-:W-:Y:S01]  /*09d0*/  LOP3.LUT R29, R29, 0xfffffffd, RZ, 0xc0, !PT ;  /* 0xfffffffd1d1d7812 */ /* 0x000fe200078ec0ff */
[----:B------:R-:W5:Y:S01]  /*09e0*/  @!P5 LDG.E.U16 R8, desc[UR22][R4.64+0x80] ;  /* 0x000080160408d981 */ /* 0x000f62000c1e1500 */
[----:B------:R-:W-:-:S02]  /*09f0*/  PRMT R10, RZ, 0x7610, R10 ;  /* 0x00007610ff0a7816 */ /* 0x000fc4000000000a */
[----:B------:R-:W-:Y:S01]  /*0a00*/  @P0 LOP3.LUT R29, R29, 0x2, RZ, 0xfc, !PT ;  /* 0x000000021d1d0812 */ /* 0x000fe200078efcff */
[----:B------:R-:W4:Y:S01]  /*0a10*/  @!P0 LDG.E.U16 R14, desc[UR22][R4.64+0x1c0] ;  /* 0x0001c016040e8981 */ /* 0x000f22000c1e1500 */
[----:B------:R-:W-:Y:S02]  /*0a20*/  ISETP.GE.AND P0, PT, R15, UR7, PT ;  /* 0x000000070f007c0c */ /* 0x000fe4000bf06270 */
[----:B------:R-:W-:Y:S01]  /*0a30*/  LOP3.LUT R29, R29, 0xfffffffe, RZ, 0xc0, !PT ;  /* 0xfffffffe1d1d7812 */ /* 0x000fe200078ec0ff */
[----:B------:R-:W4:Y:S01]  /*0a40*/  @!P2 LDG.E.U16 R12, desc[UR22][R4.64+0x140] ;  /* 0x00014016040ca981 */ /* 0x000f22000c1e1500 */
[C---:B------:R-:W-:Y:S02]  /*0a50*/  LOP3.LUT R16, R28.reuse, 0x120, RZ, 0xfc, !PT ;  /* 0x000001201c107812 */ /* 0x040fe400078efcff */
[C---:B------:R-:W-:Y:S01]  /*0a60*/  LOP3.LUT R19, R28.reuse, 0x140, RZ, 0xfc, !PT ;  /* 0x000001401c137812 */ /* 0x040fe200078efcff */
[----:B------:R-:W4:Y:S01]  /*0a70*/  @!P4 LDG.E.U16 R9, desc[UR22][R4.64+0xc0] ;  /* 0x0000c0160409c981 */ /* 0x000f22000c1e1500 */
[----:B------:R-:W-:-:S02]  /*0a80*/  LOP3.LUT R20, R28, 0x160, RZ, 0xfc, !PT ;  /* 0x000001601c147812 */ /* 0x000fc400078efcff */
[----:B------:R-:W-:Y:S01]  /*0a90*/  LOP3.LUT R23, R28, 0x180, RZ, 0xfc, !PT ;  /* 0x000001801c177812 */ /* 0x000fe200078efcff */
[----:B------:R-:W4:Y:S01]  /*0aa0*/  @!P3 LDG.E.U16 R10, desc[UR22][R4.64+0x100] ;  /* 0x00010016040ab981 */ /* 0x000f22000c1e1500 */
[----:B------:R-:W-:Y:S02]  /*0ab0*/  PRMT R18, RZ, 0x7610, R18 ;  /* 0x00007610ff127816 */ /* 0x000fe40000000012 */
[----:B------:R-:W-:Y:S01]  /*0ac0*/  @P0 LOP3.LUT R29, R29, 0x1, RZ, 0xfc, !PT ;  /* 0x000000011d1d0812 */ /* 0x000fe200078efcff */
[----:B------:R-:W4:Y:S01]  /*0ad0*/  @!P0 LDG.E.U16 R17, desc[UR22][R4.64+0x200] ;  /* 0x0002001604118981 */ /* 0x000f22000c1e1500 */
[----:B------:R-:W-:Y:S02]  /*0ae0*/  ISETP.GE.AND P0, PT, R16, UR7, PT ;  /* 0x0000000710007c0c */ /* 0x000fe4000bf06270 */
[----:B------:R-:W-:Y:S02]  /*0af0*/  ISETP.GE.AND P1, PT, R19, UR7, PT ;  /* 0x0000000713007c0c */ /* 0x000fe4000bf26270 */
[----:B------:R-:W-:-:S02]  /*0b00*/  ISETP.GE.AND P2, PT, R20, UR7, PT ;  /* 0x0000000714007c0c */ /* 0x000fc4000bf46270 */
[----:B------:R-:W-:Y:S02]  /*0b10*/  ISETP.GE.AND P3, PT, R23, UR7, PT ;  /* 0x0000000717007c0c */ /* 0x000fe4000bf66270 */
[----:B------:R-:W-:Y:S02]  /*0b20*/  PRMT R21, RZ, 0x7610, R21 ;  /* 0x00007610ff157816 */ /* 0x000fe40000000015 */
[----:B------:R-:W-:Y:S02]  /*0b30*/  PRMT R22, RZ, 0x7610, R22 ;  /* 0x00007610ff167816 */ /* 0x000fe40000000016 */
[C---:B------:R-:W-:Y:S01]  /*0b40*/  LOP3.LUT R24, R28.reuse, 0x1a0, RZ, 0xfc, !PT ;  /* 0x000001a01c187812 */ /* 0x040fe200078efcff */
[----:B------:R-:W4:Y:S01]  /*0b50*/  @!P0 LDG.E.U16 R18, desc[UR22][R4.64+0x240] ;  /* 0x0002401604128981 */ /* 0x000f22000c1e1500 */
[----:B------:R-:W-:Y:S02]  /*0b60*/  PRMT R25, RZ, 0x7610, R25 ;  /* 0x00007610ff197816 */ /* 0x000fe40000000019 */
[C---:B------:R-:W-:Y:S01]  /*0b70*/  LOP3.LUT R13, R28.reuse, 0x1c0, RZ, 0xfc, !PT ;  /* 0x000001c01c0d7812 */ /* 0x040fe200078efcff */
[----:B------:R-:W4:Y:S01]  /*0b80*/  @!P1 LDG.E.U16 R21, desc[UR22][R4.64+0x280] ;  /* 0x0002801604159981 */ /* 0x000f22000c1e1500 */
[----:B------:R-:W-:-:S02]  /*0b90*/  LOP3.LUT R16, R28, 0x1e0, RZ, 0xfc, !PT ;  /* 0x000001e01c107812 */ /* 0x000fc400078efcff */
[----:B------:R-:W-:Y:S01]  /*0ba0*/  ISETP.GE.AND P4, PT, R24, UR7, PT ;  /* 0x0000000718007c0c */ /* 0x000fe2000bf86270 */
[----:B------:R-:W4:Y:S01]  /*0bb0*/  @!P2 LDG.E.U16 R22, desc[UR22][R4.64+0x2c0] ;  /* 0x0002c0160416a981 */ /* 0x000f22000c1e1500 */
[----:B------:R-:W-:Y:S02]  /*0bc0*/  ISETP.GE.AND P5, PT, R13, UR7, PT ;  /* 0x000000070d007c0c */ /* 0x000fe4000bfa6270 */
[----:B------:R-:W-:Y:S01]  /*0bd0*/  ISETP.GE.AND P6, PT, R16, UR7, PT ;  /* 0x0000000710007c0c */ /* 0x000fe2000bfc6270 */
[----:B------:R-:W4:Y:S01]  /*0be0*/  @!P3 LDG.E.U16 R25, desc[UR22][R4.64+0x300] ;  /* 0x000300160419b981 */ /* 0x000f22000c1e1500 */
[----:B------:R-:W-:Y:S02]  /*0bf0*/  PRMT R26, RZ, 0x7610, R26 ;  /* 0x00007610ff1a7816 */ /* 0x000fe4000000001a */
[----:B------:R-:W-:Y:S02]  /*0c00*/  PRMT R15, RZ, 0x7610, R15 ;  /* 0x00007610ff0f7816 */ /* 0x000fe4000000000f */
[----:B------:R-:W-:-:S03]  /*0c10*/  PRMT R20, RZ, 0x7610, R20 ;  /* 0x00007610ff147816 */ /* 0x000fc60000000014 */
[----:B------:R-:W4:Y:S04]  /*0c20*/  @!P4 LDG.E.U16 R26, desc[UR22][R4.64+0x340] ;  /* 0x00034016041ac981 */ /* 0x000f28000c1e1500 */
[----:B------:R-:W4:Y:S04]  /*0c30*/  @!P5 LDG.E.U16 R15, desc[UR22][R4.64+0x380] ;  /* 0x00038016040fd981 */ /* 0x000f28000c1e1500 */
[----:B------:R0:W4:Y:S01]  /*0c40*/  @!P6 LDG.E.U16 R20, desc[UR22][R4.64+0x3c0] ;  /* 0x0003c0160414e981 */ /* 0x000122000c1e1500 */
[----:B------:R-:W-:Y:S01]  /*0c50*/  P2R R30, PR, RZ, 0x1 ;  /* 0x00000001ff1e7803 */ /* 0x000fe20000000000 */
[----:B------:R-:W1:Y:S01]  /*0c60*/  S2R R77, SR_LANEID ;  /* 0x00000000004d7919 */ /* 0x000e620000000000 */
[----:B------:R-:W-:-:S04]  /*0c70*/  LOP3.LUT P0, RZ, R29, 0x1, RZ, 0xc0, !PT ;  /* 0x000000011dff7812 */ /* 0x000fc8000780c0ff */
[----:B------:R-:W-:Y:S02]  /*0c80*/  P2R R43, PR, RZ, 0x1 ;  /* 0x00000001ff2b7803 */ /* 0x000fe40000000000 */
[C---:B------:R-:W-:Y:S01]  /*0c90*/  LOP3.LUT P0, RZ, R29.reuse, 0x2, RZ, 0xc0, !PT ;  /* 0x000000021dff7812 */ /* 0x040fe2000780c0ff */
[----:B------:R-:W0:Y:S03]  /*0ca0*/  S2UR UR21, SR_CgaCtaId ;  /* 0x00000000001579c3 */ /* 0x000e260000008800 */
[----:B------:R-:W-:Y:S02]  /*0cb0*/  P2R R42, PR, RZ, 0x1 ;  /* 0x00000001ff2a7803 */ /* 0x000fe40000000000 */
[----:B------:R-:W-:-:S04]  /*0cc0*/  LOP3.LUT P0, RZ, R29, 0x4, RZ, 0xc0, !PT ;  /* 0x000000041dff7812 */ /* 0x000fc8000780c0ff */
[----:B------:R-:W-:Y:S02]  /*0cd0*/  P2R R41, PR, RZ, 0x1 ;  /* 0x00000001ff297803 */ /* 0x000fe40000000000 */
[----:B------:R-:W-:-:S04]  /*0ce0*/  LOP3.LUT P0, RZ, R29, 0x8, RZ, 0xc0, !PT ;  /* 0x000000081dff7812 */ /* 0x000fc8000780c0ff */
[----:B------:R-:W-:Y:S02]  /*0cf0*/  P2R R40, PR, RZ, 0x1 ;  /* 0x00000001ff287803 */ /* 0x000fe40000000000 */
[----:B------:R-:W-:-:S04]  /*0d00*/  LOP3.LUT P0, RZ, R29, 0x10, RZ, 0xc0, !PT ;  /* 0x000000101dff7812 */ /* 0x000fc8000780c0ff */
[----:B------:R-:W-:Y:S02]  /*0d10*/  P2R R38, PR, RZ, 0x1 ;  /* 0x00000001ff267803 */ /* 0x000fe40000000000 */
[----:B------:R-:W-:Y:S02]  /*0d20*/  LOP3.LUT P0, RZ, R29, 0x20, RZ, 0xc0, !PT ;  /* 0x000000201dff7812 */ /* 0x000fe4000780c0ff */
[----:B-1----:R-:W-:Y:S02]  /*0d30*/  IADD3 R16, PT, PT, R27, R77, RZ ;  /* 0x0000004d1b107210 */ /* 0x002fe40007ffe0ff */
[----:B------:R-:W-:Y:S02]  /*0d40*/  P2R R36, PR, RZ, 0x1 ;  /* 0x00000001ff247803 */ /* 0x000fe40000000000 */
[----:B------:R-:W-:Y:S01]  /*0d50*/  LOP3.LUT P0, RZ, R29, 0x40, RZ, 0xc0, !PT ;  /* 0x000000401dff7812 */ /* 0x000fe2000780c0ff */
[----:B------:R-:W-:Y:S01]  /*0d60*/  UMOV UR7, 0x400 ;  /* 0x0000040000077882 */ /* 0x000fe20000000000 */
[----:B------:R-:W-:Y:S01]  /*0d70*/  IADD3 R19, PT, PT, R16, 0x20, RZ ;  /* 0x0000002010137810 */ /* 0x000fe20007ffe0ff */
[----:B0-----:R-:W-:Y:S01]  /*0d80*/  ULEA UR21, UR21, UR7, 0x18 ;  /* 0x0000000715157291 */ /* 0x001fe2000f8ec0ff */
[----:B------:R-:W-:-:S02]  /*0d90*/  P2R R34, PR, RZ, 0x1 ;  /* 0x00000001ff227803 */ /* 0x000fc40000000000 */
[C---:B------:R-:W-:Y:S02]  /*0da0*/  IADD3 R23, PT, PT, R16.reuse, 0x40, RZ ;  /* 0x0000004010177810 */ /* 0x040fe40007ffe0ff */
[----:B------:R-:W-:Y:S02]  /*0db0*/  LOP3.LUT P0, RZ, R29, 0x80, RZ, 0xc0, !PT ;  /* 0x000000801dff7812 */ /* 0x000fe4000780c0ff */
[C---:B------:R-:W-:Y:S02]  /*0dc0*/  IADD3 R27, PT, PT, R16.reuse, 0x60, RZ ;  /* 0x00000060101b7810 */ /* 0x040fe40007ffe0ff */
[-C--:B------:R-:W-:Y:S02]  /*0dd0*/  LEA.HI.SX32 R13, R16, R16.reuse, 0x1b ;  /* 0x00000010100d7211 */ /* 0x080fe400078fdaff */
[-C--:B------:R-:W-:Y:S02]  /*0de0*/  LEA.HI.SX32 R19, R19, R16.reuse, 0x1b ;  /* 0x0000001013137211 */ /* 0x080fe400078fdaff */
[----:B------:R-:W-:-:S02]  /*0df0*/  LEA.HI.SX32 R23, R23, R16, 0x1b ;  /* 0x0000001017177211 */ /* 0x000fc400078fdaff */
[C---:B------:R-:W-:Y:S02]  /*0e00*/  IADD3 R5, PT, PT, R16.reuse, 0xa0, RZ ;  /* 0x000000a010057810 */ /* 0x040fe40007ffe0ff */
[----:B------:R-:W-:Y:S02]  /*0e10*/  P2R R32, PR, RZ, 0x1 ;  /* 0x00000001ff207803 */ /* 0x000fe40000000000 */
[----:B------:R-:W-:Y:S02]  /*0e20*/  LEA.HI.SX32 R27, R27, R16, 0x1b ;  /* 0x000000101b1b7211 */ /* 0x000fe400078fdaff */
[----:B------:R-:W-:Y:S02]  /*0e30*/  LOP3.LUT P0, RZ, R29, 0x100, RZ, 0xc0, !PT ;  /* 0x000001001dff7812 */ /* 0x000fe4000780c0ff */
[----:B------:R-:W-:Y:S02]  /*0e40*/  LEA R48, R13, UR21, 0x1 ;  /* 0x000000150d307c11 */ /* 0x000fe4000f8e08ff */
[----:B------:R-:W-:-:S02]  /*0e50*/  IADD3 R29, PT, PT, R16, 0x80, RZ ;  /* 0x00000080101d7810 */ /* 0x000fc40007ffe0ff */
[----:B------:R-:W-:Y:S02]  /*0e60*/  LEA R47, R19, UR21, 0x1 ;  /* 0x00000015132f7c11 */ /* 0x000fe4000f8e08ff */
[----:B------:R-:W-:Y:S02]  /*0e70*/  LEA R46, R23, UR21, 0x1 ;  /* 0x00000015172e7c11 */ /* 0x000fe4000f8e08ff */
[----:B------:R-:W-:Y:S02]  /*0e80*/  LEA.HI.SX32 R5, R5, R16, 0x1b ;  /* 0x0000001005057211 */ /* 0x000fe400078fdaff */
[----:B------:R-:W-:Y:S02]  /*0e90*/  LEA R45, R27, UR21, 0x1 ;  /* 0x000000151b2d7c11 */ /* 0x000fe4000f8e08ff */
[C---:B------:R-:W-:Y:S02]  /*0ea0*/  IADD3 R13, PT, PT, R16.reuse, 0xc0, RZ ;  /* 0x000000c0100d7810 */ /* 0x040fe40007ffe0ff */
[----:B------:R-:W-:-:S02]  /*0eb0*/  IADD3 R19, PT, PT, R16, 0xe0, RZ ;  /* 0x000000e010137810 */ /* 0x000fc40007ffe0ff */
[C---:B------:R-:W-:Y:S02]  /*0ec0*/  IADD3 R23, PT, PT, R16.reuse, 0x100, RZ ;  /* 0x0000010010177810 */ /* 0x040fe40007ffe0ff */
[-C--:B------:R-:W-:Y:S02]  /*0ed0*/  LEA.HI.SX32 R29, R29, R16.reuse, 0x1b ;  /* 0x000000101d1d7211 */ /* 0x080fe400078fdaff */
[C---:B------:R-:W-:Y:S02]  /*0ee0*/  IADD3 R27, PT, PT, R16.reuse, 0x120, RZ ;  /* 0x00000120101b7810 */ /* 0x040fe40007ffe0ff */
[----:B------:R-:W-:Y:S02]  /*0ef0*/  LEA R165, R5, UR21, 0x1 ;  /* 0x0000001505a57c11 */ /* 0x000fe4000f8e08ff */
[----:B------:R-:W-:Y:S02]  /*0f00*/  LEA.HI.SX32 R13, R13, R16, 0x1b ;  /* 0x000000100d0d7211 */ /* 0x000fe400078fdaff */
[----:B------:R-:W-:-:S02]  /*0f10*/  IADD3 R5, PT, PT, R16, 0x140, RZ ;  /* 0x0000014010057810 */ /* 0x000fc40007ffe0ff */
[-C--:B------:R-:W-:Y:S02]  /*0f20*/  LEA.HI.SX32 R19, R19, R16.reuse, 0x1b ;  /* 0x0000001013137211 */ /* 0x080fe400078fdaff */
[-C--:B------:R-:W-:Y:S02]  /*0f30*/  LEA.HI.SX32 R23, R23, R16.reuse, 0x1b ;  /* 0x0000001017177211 */ /* 0x080fe400078fdaff */
[----:B------:R-:W-:Y:S02]  /*0f40*/  LEA R44, R29, UR21, 0x1 ;  /* 0x000000151d2c7c11 */ /* 0x000fe4000f8e08ff */
[-C--:B------:R-:W-:Y:S02]  /*0f50*/  LEA.HI.SX32 R27, R27, R16.reuse, 0x1b ;  /* 0x000000101b1b7211 */ /* 0x080fe400078fdaff */
[----:B------:R-:W-:Y:S02]  /*0f60*/  LEA R164, R13, UR21, 0x1 ;  /* 0x000000150da47c11 */ /* 0x000fe4000f8e08ff */
[----:B------:R-:W-:-:S02]  /*0f70*/  LEA.HI.SX32 R5, R5, R16, 0x1b ;  /* 0x0000001005057211 */ /* 0x000fc400078fdaff */
[----:B------:R-:W-:Y:S02]  /*0f80*/  LEA R163, R19, UR21, 0x1 ;  /* 0x0000001513a37c11 */ /* 0x000fe4000f8e08ff */
[----:B------:R-:W-:Y:S02]  /*0f90*/  LEA R162, R23, UR21, 0x1 ;  /* 0x0000001517a27c11 */ /* 0x000fe4000f8e08ff */
[C---:B------:R-:W-:Y:S02]  /*0fa0*/  IADD3 R13, PT, PT, R16.reuse, 0x1a0, RZ ;  /* 0x000001a0100d7810 */ /* 0x040fe40007ffe0ff */
[C---:B------:R-:W-:Y:S02]  /*0fb0*/  IADD3 R19, PT, PT, R16.reuse, 0x1c0, RZ ;  /* 0x000001c010137810 */ /* 0x040fe40007ffe0ff */
[----:B------:R-:W-:Y:S02]  /*0fc0*/  IADD3 R23, PT, PT, R16, 0x1e0, RZ ;  /* 0x000001e010177810 */ /* 0x000fe40007ffe0ff */
[----:B------:R-:W-:-:S02]  /*0fd0*/  LEA R161, R27, UR21, 0x1 ;  /* 0x000000151ba17c11 */ /* 0x000fc4000f8e08ff */
[----:B------:R-:W-:Y:S02]  /*0fe0*/  LEA R158, R5, UR21, 0x1 ;  /* 0x00000015059e7c11 */ /* 0x000fe4000f8e08ff */
[-C--:B------:R-:W-:Y:S02]  /*0ff0*/  LEA.HI.SX32 R13, R13, R16.reuse, 0x1b ;  /* 0x000000100d0d7211 */ /* 0x080fe400078fdaff */
[-C--:B------:R-:W-:Y:S02]  /*1000*/  LEA.HI.SX32 R19, R19, R16.reuse, 0x1b ;  /* 0x0000001013137211 */ /* 0x080fe400078fdaff */
[----:B------:R-:W-:Y:S02]  /*1010*/  LEA.HI.SX32 R23, R23, R16, 0x1b ;  /* 0x0000001017177211 */ /* 0x000fe400078fdaff */
[----:B------:R-:W-:Y:S02]  /*1020*/  LEA R151, R13, UR21, 0x1 ;  /* 0x000000150d977c11 */ /* 0x000fe4000f8e08ff */
[----:B------:R-:W-:-:S02]  /*1030*/  LEA R150, R19, UR21, 0x1 ;  /* 0x0000001513967c11 */ /* 0x000fc4000f8e08ff */
[----:B------:R-:W-:Y:S02]  /*1040*/  LEA R149, R23, UR21, 0x1 ;  /* 0x0000001517957c11 */ /* 0x000fe4000f8e08ff */
[----:B------:R-:W-:Y:S01]  /*1050*/  PRMT R23, RZ, 0x7610, R23 ;  /* 0x00007610ff177816 */ /* 0x000fe20000000017 */
[----:B--2---:R-:W-:Y:S04]  /*1060*/  STS.U16 [R48], R6 ;  /* 0x0000000630007388 */ /* 0x004fe80000000400 */
[----:B---3--:R0:W-:Y:S04]  /*1070*/  STS.U16 [R47+0x40], R7 ;  /* 0x000040072f007388 */ /* 0x0081e80000000400 */
[----:B-----5:R-:W-:Y:S01]  /*1080*/  STS.U16 [R46+0x80], R8 ;  /* 0x000080082e007388 */ /* 0x020fe20000000400 */
[----:B0-----:R-:W-:-:S04]  /*1090*/  IADD3 R7, PT, PT, R16, 0x160, RZ ;  /* 0x0000016010077810 */ /* 0x001fc80007ffe0ff */
[----:B------:R-:W-:Y:S01]  /*10a0*/  LEA.HI.SX32 R7, R7, R16, 0x1b ;  /* 0x0000001007077211 */ /* 0x000fe200078fdaff */
[----:B----4-:R0:W-:Y:S03]  /*10b0*/  STS.U16 [R45+0xc0], R9 ;  /* 0x0000c0092d007388 */ /* 0x0101e60000000400 */
[----:B------:R-:W-:Y:S01]  /*10c0*/  LEA R157, R7, UR21, 0x1 ;  /* 0x00000015079d7c11 */ /* 0x000fe2000f8e08ff */
[----:B------:R-:W-:Y:S01]  /*10d0*/  STS.U16 [R44+0x100], R10 ;  /* 0x0001000a2c007388 */ /* 0x000fe20000000400 */
[----:B0-----:R-:W-:-:S03]  /*10e0*/  IADD3 R9, PT, PT, R16, 0x180, RZ ;  /* 0x0000018010097810 */ /* 0x001fc60007ffe0ff */
[----:B------:R-:W-:Y:S01]  /*10f0*/  STS.U16 [R165+0x140], R12 ;  /* 0x0001400ca5007388 */ /* 0x000fe20000000400 */
[----:B------:R-:W-:-:S03]  /*1100*/  LEA.HI.SX32 R9, R9, R16, 0x1b ;  /* 0x0000001009097211 */ /* 0x000fc600078fdaff */
[----:B------:R0:W-:Y:S01]  /*1110*/  STS.U16 [R164+0x180], R11 ;  /* 0x0001800ba4007388 */ /* 0x0001e20000000400 */
[----:B------:R-:W-:Y:S01]  /*1120*/  IMAD R16, R77, 0xf, R16 ;  /* 0x0000000f4d107824 */ /* 0x000fe200078e0210 */
[----:B------:R-:W-:Y:S02]  /*1130*/  LEA R156, R9, UR21, 0x1 ;  /* 0x00000015099c7c11 */ /* 0x000fe4000f8e08ff */
        /* <DEDUP_REMOVED lines=8> */
[C---:B0-----:R-:W-:Y:S01]  /*11c0*/  IADD3 R11, PT, PT, R16.reuse, 0x4, RZ ;  /* 0x00000004100b7810 */ /* 0x041fe20007ffe0ff */
[----:B------:R0:W-:Y:S01]  /*11d0*/  STS.U16 [R156+0x300], R25 ;  /* 0x000300199c007388 */ /* 0x0001e20000000400 */
[C---:B------:R-:W-:Y:S02]  /*11e0*/  IADD3 R13, PT, PT, R16.reuse, 0x5, RZ ;  /* 0x00000005100d7810 */ /* 0x040fe40007ffe0ff */
[C---:B-1----:R-:W-:Y:S02]  /*11f0*/  IADD3 R17, PT, PT, R16.reuse, 0x6, RZ ;  /* 0x0000000610117810 */ /* 0x042fe40007ffe0ff */
[C---:B------:R-:W-:Y:S02]  /*1200*/  IADD3 R27, PT, PT, R16.reuse, 0x7, RZ ;  /* 0x00000007101b7810 */ /* 0x040fe40007ffe0ff */
[----:B--2---:R-:W-:-:S02]  /*1210*/  IADD3 R21, PT, PT, R16, 0x8, RZ ;  /* 0x0000000810157810 */ /* 0x004fc40007ffe0ff */
[C---:B------:R-:W-:Y:S02]  /*1220*/  IADD3 R29, PT, PT, R16.reuse, 0x9, RZ ;  /* 0x00000009101d7810 */ /* 0x040fe40007ffe0ff */
[C---:B0-----:R-:W-:Y:S02]  /*1230*/  IADD3 R25, PT, PT, R16.reuse, 0xa, RZ ;  /* 0x0000000a10197810 */ /* 0x041fe40007ffe0ff */
[C---:B------:R-:W-:Y:S02]  /*1240*/  IADD3 R31, PT, PT, R16.reuse, 0xb, RZ ;  /* 0x0000000b101f7810 */ /* 0x040fe40007ffe0ff */
        /* <DEDUP_REMOVED lines=19> */
[----:B------:R-:W-:Y:S01]  /*1380*/  LEA.HI.SX32 R148, R16, R16, 0x1b ;  /* 0x0000001010947211 */ /* 0x000fe200078fdaff */
[----:B------:R-:W-:Y:S01]  /*1390*/  STS.U16 [R151+0x340], R26 ;  /* 0x0003401a97007388 */ /* 0x000fe20000000400 */
        /* <DEDUP_REMOVED lines=35> */
[----:B------:R-:W-:Y:S01]  /*15d0*/  PRMT R22, RZ, 0x7610, R22 ;  /* 0x00007610ff167816 */ /* 0x000fe20000000016 */
[----:B------:R-:W-:Y:S01]  /*15e0*/  BAR.SYNC.DEFER_BLOCKING 0x0 ;  /* 0x0000000000007b1d */ /* 0x000fe20000010000 */
[----:B0-----:R-:W-:-:S05]  /*15f0*/  PRMT R20, RZ, 0x7610, R20 ;  /* 0x00007610ff147816 */ /* 0x001fca0000000014 */
[----:B------:R-:W2:Y:S01]  /*1600*/  @!P0 LDG.E.U16 R22, desc[UR22][R2.64] ;  /* 0x0000001602168981 */ /* 0x000ea2000c1e1500 */
[----:B------:R-:W-:Y:S02]  /*1610*/  ISETP.NE.AND P0, PT, R32, RZ, PT ;  /* 0x000000ff2000720c */ /* 0x000fe40003f05270 */
[----:B------:R-:W-:-:S11]  /*1620*/  PRMT R21, RZ, 0x7610, R21 ;  /* 0x00007610ff157816 */ /* 0x000fd60000000015 */
[----:B------:R-:W3:Y:S01]  /*1630*/  @!P0 LDG.E.U16 R20, desc[UR22][R2.64+0x40] ;  /* 0x0000401602148981 */ /* 0x000ee2000c1e1500 */
[----:B------:R-:W-:-:S13]  /*1640*/  ISETP.NE.AND P0, PT, R34, RZ, PT ;  /* 0x000000ff2200720c */ /* 0x000fda0003f05270 */
        /* <DEDUP_REMOVED lines=32> */
[----:B------:R-:W5:Y:S01]  /*1850*/  @!P6 LDG.E.U16 R36, desc[UR22][R2.64+0x3c0] ;  /* 0x0003c0160224e981 */ /* 0x000f62000c1e1500 */
[----:B------:R-:W0:Y:S03]  /*1860*/  LDCU.U8 UR7, c[0x0][0x39e] ;  /* 0x000073c0ff0777ac */ /* 0x000e260008000000 */
[----:B------:R-:W-:Y:S04]  /*1870*/  STL [R1+0x10], R48 ;  /* 0x0000103001007387 */ /* 0x000fe80000100800 */
[----:B------:R-:W-:Y:S04]  /*1880*/  STL [R1+0xc], R47 ;  /* 0x00000c2f01007387 */ /* 0x000fe80000100800 */
[----:B------:R-:W-:Y:S04]  /*1890*/  STL [R1+0x8], R46 ;  /* 0x0000082e01007387 */ /* 0x000fe80000100800 */
[----:B------:R-:W-:Y:S04]  /*18a0*/  STL [R1+0x4], R45 ;  /* 0x0000042d01007387 */ /* 0x000fe80000100800 */
[----:B------:R-:W-:Y:S01]  /*18b0*/  STL [R1], R44 ;  /* 0x0000002c01007387 */ /* 0x000fe20000100800 */
[----:B------:R-:W-:Y:S03]  /*18c0*/  BSSY.RECONVERGENT B0, `(.L_x_164) ;  /* 0x0000057000007945 */ /* 0x000fe60003800200 */
        /* <DEDUP_REMOVED lines=86> */
.L_x_165:
[----:B------:R-:W-:Y:S05]  /*1e30*/  BSYNC.RECONVERGENT B0 ;  /* 0x0000000000007941 */ /* 0x000fea0003800200 */
.L_x_164:
        /* <DEDUP_REMOVED lines=35> */
.L_x_167:
[----:B------:R-:W-:Y:S05]  /*2070*/  BSYNC.RECONVERGENT B0 ;  /* 0x0000000000007941 */ /* 0x000fea0003800200 */
.L_x_166:
        /* <DEDUP_REMOVED lines=37> */
.L_x_169:
[----:B------:R-:W-:Y:S05]  /*22d0*/  BSYNC.RECONVERGENT B0 ;  /* 0x0000000000007941 */ /* 0x000fea0003800200 */
.L_x_168:
        /* <DEDUP_REMOVED lines=35> */
.L_x_171:
[----:B------:R-:W-:Y:S05]  /*2510*/  BSYNC.RECONVERGENT B0 ;  /* 0x0000000000007941 */ /* 0x000fea0003800200 */
.L_x_170:
[----:B------:R-:W-:Y:S01]  /*2520*/  ISETP.EQ.OR P6, PT, RZ, UR7, P2 ;  /* 0x00000007ff007c0c */ /* 0x000fe200097c2670 */
[----:B------:R-:W-:Y:S01]  /*2530*/  HADD2.F32 R23, -RZ, R23.H0_H0 ;  /* 0x20000017ff177230 */ /* 0x000fe20000004100 */
[----:B------:R-:W-:Y:S01]  /*2540*/  BSSY.RECONVERGENT B0, `(.L_x_172) ;  /* 0x0000025000007945 */ /* 0x000fe20003800200 */
[----:B------:R-:W-:Y:S01]  /*2550*/  FSETP.GTU.FTZ.AND P5, PT, R53, 20, PT ;  /* 0x41a000003500780b */ /* 0x000fe20003fbc000 */
[----:B------:R-:W-:Y:S01]  /*2560*/  HADD2.F32 R41, -RZ, R19.H0_H0 ;  /* 0x20000013ff297230 */ /* 0x000fe20000004100 */
[----:B------:R-:W-:Y:S01]  /*2570*/  ISETP.EQ.OR P2, PT, RZ, UR7, P3 ;  /* 0x00000007ff007c0c */ /* 0x000fe20009f42670 */
[----:B------:R-:W-:Y:S01]  /*2580*/  FADD.FTZ R52, R23, UR5 ;  /* 0x0000000517347e21 */ /* 0x000fe20008010000 */
[----:B------:R-:W-:-:S06]  /*2590*/  LOP3.LUT R0, R0, 0x1f, RZ, 0xc0, !PT ;  /* 0x0000001f00007812 */ /* 0x000fcc00078ec0ff */
        /* <DEDUP_REMOVED lines=31> */
.L_x_173:
[----:B------:R-:W-:Y:S05]  /*2790*/  BSYNC.RECONVERGENT B0 ;  /* 0x0000000000007941 */ /* 0x000fea0003800200 */
.L_x_172:
        /* <DEDUP_REMOVED lines=39> */
.L_x_175:
[----:B------:R-:W-:Y:S05]  /*2a10*/  BSYNC.RECONVERGENT B0 ;  /* 0x0000000000007941 */ /* 0x000fea0003800200 */
.L_x_174:
[----:B------:R-:W-:Y:S01]  /*2a20*/  ISETP.EQ.OR P0, PT, RZ, UR7, P0 ;  /* 0x00000007ff007c0c */ /* 0x000fe20008702670 */
[----:B------:R-:W-:Y:S01]  /*2a30*/  HADD2.F32 R21, -RZ, R21.H0_H0 ;  /* 0x20000015ff157230 */ /* 0x000fe20000004100 */
[----:B------:R-:W-:Y:S01]  /*2a40*/  BSSY.RECONVERGENT B0, `(.L_x_176) ;  /* 0x0000027000007945 */ /* 0x000fe20003800200 */
[----:B------:R-:W-:Y:S01]  /*2a50*/  FSETP.GTU.FTZ.AND P2, PT, R39, 20, PT ;  /* 0x41a000002700780b */ /* 0x000fe20003f5c000 */
[----:B------:R-:W-:Y:S01]  /*2a60*/  HADD2.F32 R44, -RZ, R14.H0_H0 ;  /* 0x2000000eff2c7230 */ /* 0x000fe20000004100 */
[----:B------:R-:W-:Y:S01]  /*2a70*/  ISETP.EQ.OR P1, PT, RZ, UR7, P1 ;  /* 0x00000007ff007c0c */ /* 0x000fe20008f22670 */
[----:B------:R-:W-:Y:S02]  /*2a80*/  HADD2.F32 R47, -RZ, R13.H0_H0 ;  /* 0x2000000dff2f7230 */ /* 0x000fe40000004100 */
[----:B------:R-:W-:Y:S01]  /*2a90*/  FADD.FTZ R38, R21, UR5 ;  /* 0x0000000515267e21 */ /* 0x000fe20008010000 */
[----:B------:R-:W-:Y:S02]  /*2aa0*/  HADD2.F32 R46, -RZ, R12.H0_H0 ;  /* 0x2000000cff2e7230 */ /* 0x000fe40000004100 */
[----:B------:R-:W-:-:S02]  /*2ab0*/  HADD2.F32 R49, -RZ, R11.H0_H0 ;  /* 0x2000000bff317230 */ /* 0x000fc40000004100 */
        /* <DEDUP_REMOVED lines=31> */
.L_x_177:
[----:B------:R-:W-:Y:S05]  /*2cb0*/  BSYNC.RECONVERGENT B0 ;  /* 0x0000000000007941 */ /* 0x000fea0003800200 */
.L_x_176:
        /* <DEDUP_REMOVED lines=39> */
.L_x_179:
[----:B------:R-:W-:Y:S05]  /*2f30*/  BSYNC.RECONVERGENT B0 ;  /* 0x0000000000007941 */ /* 0x000fea0003800200 */
.L_x_178:
[----:B------:R-:W-:Y:S01]  /*2f40*/  ISETP.EQ.OR P4, PT, RZ, UR7, P4 ;  /* 0x00000007ff007c0c */ /* 0x000fe2000a782670 */
[----:B------:R-:W-:Y:S01]  /*2f50*/  HADD2.F32 R3, -RZ, R3.H0_H0 ;  /* 0x20000003ff037230 */ /* 0x000fe20000004100 */
[----:B------:R-:W-:Y:S01]  /*2f60*/  BSSY.RECONVERGENT B0, `(.L_x_180) ;  /* 0x0000027000007945 */ /* 0x000fe20003800200 */
[----:B------:R-:W-:Y:S01]  /*2f70*/  FSETP.GTU.FTZ.AND P1, PT, R37, 20, PT ;  /* 0x41a000002500780b */ /* 0x000fe20003f3c000 */
[----:B------:R-:W-:Y:S01]  /*2f80*/  HADD2.F32 R6, -RZ, R6.H0_H0 ;  /* 0x20000006ff067230 */ /* 0x000fe20000004100 */
[----:B------:R-:W-:Y:S01]  /*2f90*/  ISETP.EQ.OR P5, PT, RZ, UR7, P5 ;  /* 0x00000007ff007c0c */ /* 0x000fe2000afa2670 */
[----:B------:R-:W-:Y:S02]  /*2fa0*/  HADD2.F32 R5, -RZ, R5.H0_H0 ;  /* 0x20000005ff057230 */ /* 0x000fe40000004100 */
[----:B------:R-:W-:Y:S01]  /*2fb0*/  FMUL.FTZ R33, R41, UR4 ;  /* 0x0000000429217c20 */ /* 0x000fe20008410000 */
[----:B------:R-:W-:Y:S02]  /*2fc0*/  HADD2.F32 R4, -RZ, R4.H0_H0 ;  /* 0x20000004ff047230 */ /* 0x000fe40000004100 */
[----:B------:R-:W-:-:S02]  /*2fd0*/  FADD.FTZ R36, R3, UR5 ;  /* 0x0000000503247e21 */ /* 0x000fc40008010000 */
        /* <DEDUP_REMOVED lines=31> */
.L_x_181:
[----:B------:R-:W-:Y:S05]  /*31d0*/  BSYNC.RECONVERGENT B0 ;  /* 0x0000000000007941 */ /* 0x000fea0003800200 */
.L_x_180:
        /* <DEDUP_REMOVED lines=39> */
.L_x_183:
[----:B------:R-:W-:Y:S05]  /*3450*/  BSYNC.RECONVERGENT B0 ;  /* 0x0000000000007941 */ /* 0x000fea0003800200 */
.L_x_182:
        /* <DEDUP_REMOVED lines=45> */
.L_x_185:
[----:B------:R-:W-:Y:S05]  /*3730*/  BSYNC.RECONVERGENT B0 ;  /* 0x0000000000007941 */ /* 0x000fea0003800200 */
.L_x_184:
        /* <DEDUP_REMOVED lines=32> */
.L_x_187:
[----:B------:R-:W-:Y:S05]  /*3940*/  BSYNC.RECONVERGENT B0 ;  /* 0x0000000000007941 */ /* 0x000fea0003800200 */
.L_x_186:
        /* <DEDUP_REMOVED lines=32> */
.L_x_189:
[----:B------:R-:W-:Y:S05]  /*3b50*/  BSYNC.RECONVERGENT B0 ;  /* 0x0000000000007941 */ /* 0x000fea0003800200 */
.L_x_188:
        /* <DEDUP_REMOVED lines=32> */
.L_x_191:
[----:B------:R-:W-:Y:S05]  /*3d60*/  BSYNC.RECONVERGENT B0 ;  /* 0x0000000000007941 */ /* 0x000fea0003800200 */
.L_x_190:
        /* <DEDUP_REMOVED lines=32> */
.L_x_193:
[----:B------:R-:W-:Y:S05]  /*3f70*/  BSYNC.RECONVERGENT B0 ;  /* 0x0000000000007941 */ /* 0x000fea0003800200 */
.L_x_192:
        /* <DEDUP_REMOVED lines=32> */
.L_x_195:
[----:B------:R-:W-:Y:S05]  /*4180*/  BSYNC.RECONVERGENT B0 ;  /* 0x0000000000007941 */ /* 0x000fea0003800200 */
.L_x_194:
        /* <DEDUP_REMOVED lines=48> */
.L_x_202:
[----:B------:R-:W-:Y:S01]  /*4490*/  HFMA2 R43, -RZ, RZ, 0, 0 ;  /* 0x00000000ff2b7431 */ /* 0x000fe200000001ff */
[----:B------:R-:W-:Y:S01]  /*44a0*/  LOP3.LUT R42, R17, 0x7c1f, RZ, 0xc0, !PT ;  /* 0x00007c1f112a7812 */ /* 0x000fe200078ec0ff */
[----:B------:R-:W-:Y:S01]  /*44b0*/  UMOV UR16, UR8 ;  /* 0x0000000800107c82 */ /* 0x000fe20008000000 */
[----:B0-----:R-:W-:Y:S01]  /*44c0*/  MOV R45, UR38 ;  /* 0x00000026002d7c02 */ /* 0x001fe20008000f00 */
[----:B------:R-:W-:Y:S01]  /*44d0*/  UMOV UR17, UR18 ;  /* 0x0000001200117c82 */ /* 0x000fe20008000000 */
[----:B------:R-:W-:Y:S01]  /*44e0*/  MOV R49, UR39 ;  /* 0x0000002700317c02 */ /* 0x000fe20008000f00 */
[----:B------:R-:W-:Y:S01]  /*44f0*/  UIMAD.WIDE.U32 UR16, UR7, UR26, UR16 ;  /* 0x0000001a071072a5 */ /* 0x000fe2000f8e0010 */
[C---:B------:R-:W-:Y:S01]  /*4500*/  LOP3.LUT R46, R42.reuse, 0x20, RZ, 0xfc, !PT ;  /* 0x000000202a2e7812 */ /* 0x040fe200078efcff */
[----:B------:R-:W-:Y:S01]  /*4510*/  IMAD.WIDE.U32 R44, R45, UR7, R42 ;  /* 0x000000072d2c7c25 */ /* 0x000fe2000f8e002a */
[C---:B------:R-:W-:Y:S01]  /*4520*/  LOP3.LUT R43, R42.reuse, 0x60, RZ, 0xfc, !PT ;  /* 0x000000602a2b7812 */ /* 0x040fe200078efcff */
[----:B------:R-:W-:Y:S01]  /*4530*/  UIMAD UR17, UR7, UR27, UR17 ;  /* 0x0000001b071172a4 */ /* 0x000fe2000f8e0211 */
[----:B------:R-:W-:Y:S01]  /*4540*/  LOP3.LUT R47, R42, 0x40, RZ, 0xfc, !PT ;  /* 0x000000402a2f7812 */ /* 0x000fe200078efcff */
[----:B------:R-:W-:Y:S01]  /*4550*/  IMAD R45, R49, UR7, R45 ;  /* 0x00000007312d7c24 */ /* 0x000fe2000f8e022d */
[----:B------:R-:W-:Y:S01]  /*4560*/  ISETP.GE.AND P2, PT, R46, UR24, PT ;  /* 0x000000182e007c0c */ /* 0x000fe2000bf46270 */
[----:B---3--:R-:W-:Y:S01]  /*4570*/  ULEA UR21, UP0, UR16, UR28, 0x3 ;  /* 0x0000001c10157291 */ /* 0x008fe2000f8018ff */
[----:B------:R-:W-:-:S02]  /*4580*/  LEA R46, P5, R44, UR15, 0x1 ;  /* 0x0000000f2c2e7c11 */ /* 0x000fc4000f8a08ff */
[----:B------:R-:W-:Y:S01]  /*4590*/  ISETP.GE.AND P4, PT, R43, UR24, PT ;  /* 0x000000182b007c0c */ /* 0x000fe2000bf86270 */
[----:B------:R-:W-:Y:S01]  /*45a0*/  ULEA.HI.X UR16, UR16, UR29, UR17, 0x3, UP0 ;  /* 0x0000001d10107291 */ /* 0x000fe200080f1c11 */
[----:B------:R-:W-:Y:S02]  /*45b0*/  ISETP.GE.AND P3, PT, R47, UR24, PT ;  /* 0x000000182f007c0c */ /* 0x000fe4000bf66270 */
[----:B------:R-:W-:Y:S02]  /*45c0*/  LEA.HI.X R47, R44, UR20, R45, 0x1, P5 ;  /* 0x000000142c2f7c11 */ /* 0x000fe4000a8f0c2d */
[----:B------:R-:W-:Y:S02]  /*45d0*/  LOP3.LUT R45, R42, 0xe0, RZ, 0xfc, !PT ;  /* 0x000000e02a2d7812 */ /* 0x000fe400078efcff */
[----:B------:R-:W-:Y:S02]  /*45e0*/  PRMT R79, RZ, 0x7610, R79 ;  /* 0x00007610ff4f7816 */ /* 0x000fe4000000004f */
[----:B------:R-:W-:-:S02]  /*45f0*/  PRMT R50, RZ, 0x7610, R50 ;  /* 0x00007610ff327816 */ /* 0x000fc40000000032 */
[C---:B------:R-:W-:Y:S02]  /*4600*/  LOP3.LUT R43, R42.reuse, 0x80, RZ, 0xfc, !PT ;  /* 0x000000802a2b7812 */ /* 0x040fe400078efcff */
[----:B------:R-:W-:Y:S01]  /*4610*/  ISETP.GE.AND P5, PT, R45, UR24, PT ;  /* 0x000000182d007c0c */ /* 0x000fe2000bfa6270 */
[----:B------:R-:W2:Y:S01]  /*4620*/  @!P2 LDG.E.U16 R79, desc[UR22][R46.64+0x40] ;  /* 0x000040162e4fa981 */ /* 0x000ea2000c1e1500 */
[C---:B------:R-:W-:Y:S02]  /*4630*/  LOP3.LUT R44, R42.reuse, 0xc0, RZ, 0xfc, !PT ;  /* 0x000000c02a2c7812 */ /* 0x040fe400078efcff */
[----:B------:R-:W-:Y:S01]  /*4640*/  PRMT R78, RZ, 0x7610, R78 ;  /* 0x00007610ff4e7816 */ /* 0x000fe2000000004e */
[----:B------:R-:W3:Y:S01]  /*4650*/  @!P4 LDG.E.U16 R50, desc[UR22][R46.64+0xc0] ;  /* 0x0000c0162e32c981 */ /* 0x000ee2000c1e1500 */
[----:B------:R-:W-:Y:S02]  /*4660*/  ISETP.GE.AND P2, PT, R43, UR24, PT ;  /* 0x000000182b007c0c */ /* 0x000fe4000bf46270 */
[----:B------:R-:W-:-:S02]  /*4670*/  LOP3.LUT R43, R42, 0xa0, RZ, 0xfc, !PT ;  /* 0x000000a02a2b7812 */ /* 0x000fc400078efcff */
[----:B------:R-:W-:Y:S01]  /*4680*/  ISETP.GE.AND P4, PT, R44, UR24, PT ;  /* 0x000000182c007c0c */ /* 0x000fe2000bf86270 */
[----:B------:R-:W5:Y:S01]  /*4690*/  @!P3 LDG.E.U16 R78, desc[UR22][R46.64+0x80] ;  /* 0x000080162e4eb981 */ /* 0x000f62000c1e1500 */
[----:B------:R-:W-:Y:S02]  /*46a0*/  PRMT R49, RZ, 0x7610, R49 ;  /* 0x00007610ff317816 */ /* 0x000fe40000000031 */
[----:B------:R-:W-:Y:S02]  /*46b0*/  ISETP.GE.AND P3, PT, R43, UR24, PT ;  /* 0x000000182b007c0c */ /* 0x000fe4000bf66270 */
[----:B------:R-:W-:Y:S02]  /*46c0*/  LOP3.LUT R43, R42, 0x100, RZ, 0xfc, !PT ;  /* 0x000001002a2b7812 */ /* 0x000fe400078efcff */
[----:B------:R-:W-:Y:S01]  /*46d0*/  PRMT R111, RZ, 0x7610, R111 ;  /* 0x00007610ff6f7816 */ /* 0x000fe2000000006f */
[----:B------:R-:W4:Y:S01]  /*46e0*/  @!P5 LDG.E.U16 R49, desc[UR22][R46.64+0x1c0] ;  /* 0x0001c0162e31d981 */ /* 0x000f22000c1e1500 */
[----:B------:R-:W-:-:S02]  /*46f0*/  PRMT R44, RZ, 0x7610, R44 ;  /* 0x00007610ff2c7816 */ /* 0x000fc4000000002c */
[C---:B------:R-:W-:Y:S02]  /*4700*/  LOP3.LUT R48, R42.reuse, 0x120, RZ, 0xfc, !PT ;  /* 0x000001202a307812 */ /* 0x040fe400078efcff */
[----:B------:R-:W-:Y:S01]  /*4710*/  ISETP.GE.AND P5, PT, R43, UR24, PT ;  /* 0x000000182b007c0c */ /* 0x000fe2000bfa6270 */
[----:B------:R-:W4:Y:S01]  /*4720*/  @!P2 LDG.E.U16 R111, desc[UR22][R46.64+0x100] ;  /* 0x000100162e6fa981 */ /* 0x000f22000c1e1500 */
[----:B------:R-:W-:Y:S02]  /*4730*/  LOP3.LUT R43, R42, 0x140, RZ, 0xfc, !PT ;  /* 0x000001402a2b7812 */ /* 0x000fe400078efcff */
[----:B------:R-:W-:Y:S01]  /*4740*/  PRMT R45, RZ, 0x7610, R45 ;  /* 0x00007610ff2d7816 */ /* 0x000fe2000000002d */
[----:B------:R-:W4:Y:S01]  /*4750*/  @!P4 LDG.E.U16 R44, desc[UR22][R46.64+0x180] ;  /* 0x000180162e2cc981 */ /* 0x000f22000c1e1500 */
[----:B------:R-:W-:Y:S02]  /*4760*/  ISETP.GE.AND P2, PT, R48, UR24, PT ;  /* 0x0000001830007c0c */ /* 0x000fe4000bf46270 */
[----:B------:R-:W-:-:S02]  /*4770*/  LOP3.LUT R48, R42, 0x160, RZ, 0xfc, !PT ;  /* 0x000001602a307812 */ /* 0x000fc400078efcff */
[----:B------:R-:W-:Y:S01]  /*4780*/  ISETP.GE.AND P4, PT, R43, UR24, PT ;  /* 0x000000182b007c0c */ /* 0x000fe2000bf86270 */
[----:B------:R-:W4:Y:S01]  /*4790*/  @!P3 LDG.E.U16 R45, desc[UR22][R46.64+0x140] ;  /* 0x000140162e2db981 */ /* 0x000f22000c1e1500 */
[----:B------:R-:W-:Y:S02]  /*47a0*/  PRMT R110, RZ, 0x7610, R110 ;  /* 0x00007610ff6e7816 */ /* 0x000fe4000000006e */
[----:B------:R-:W-:Y:S02]  /*47b0*/  LOP3.LUT R80, R42, 0x180, RZ, 0xfc, !PT ;  /* 0x000001802a507812 */ /* 0x000fe400078efcff */
[----:B------:R-:W-:Y:S02]  /*47c0*/  ISETP.GE.AND P3, PT, R48, UR24, PT ;  /* 0x0000001830007c0c */ /* 0x000fe4000bf66270 */
[----:B------:R-:W-:Y:S01]  /*47d0*/  LOP3.LUT R43, R42, 0x1a0, RZ, 0xfc, !PT ;  /* 0x000001a02a2b7812 */ /* 0x000fe200078efcff */
[----:B------:R-:W4:Y:S01]  /*47e0*/  @!P5 LDG.E.U16 R110, desc[UR22][R46.64+0x200] ;  /* 0x000200162e6ed981 */ /* 0x000f22000c1e1500 */
[----:B------:R-:W-:-:S02]  /*47f0*/  PRMT R48, RZ, 0x7610, R48 ;  /* 0x00007610ff307816 */ /* 0x000fc40000000030 */
[----:B------:R-:W-:Y:S02]  /*4800*/  MOV R40, UR21 ;  /* 0x0000001500287c02 */ /* 0x000fe40008000f00 */
[----:B------:R-:W-:Y:S02]  /*4810*/  MOV R41, UR16 ;  /* 0x0000001000297c02 */ /* 0x000fe40008000f00 */
[----:B------:R-:W-:Y:S01]  /*4820*/  PRMT R109, RZ, 0x7610, R109 ;  /* 0x00007610ff6d7816 */ /* 0x000fe2000000006d */
[----:B------:R-:W4:Y:S01]  /*4830*/  @!P2 LDG.E.U16 R48, desc[UR22][R46.64+0x240] ;  /* 0x000240162e30a981 */ /* 0x000f22000c1e1500 */
[----:B------:R-:W-:Y:S02]  /*4840*/  ISETP.GE.AND P6, PT, R80, UR24, PT ;  /* 0x0000001850007c0c */ /* 0x000fe4000bfc6270 */
[----:B------:R-:W-:Y:S01]  /*4850*/  LOP3.LUT R80, R42, 0x1c0, RZ, 0xfc, !PT ;  /* 0x000001c02a507812 */ /* 0x000fe200078efcff */
[----:B------:R-:W2:Y:S01]  /*4860*/  LDG.E.64 R40, desc[UR22][R40.64] ;  /* 0x0000001628287981 */ /* 0x000ea2000c1e1b00 */
[----:B------:R-:W-:-:S02]  /*4870*/  ISETP.GE.AND P5, PT, R43, UR24, PT ;  /* 0x000000182b007c0c */ /* 0x000fc4000bfa6270 */
[----:B------:R-:W-:Y:S01]  /*4880*/  LOP3.LUT R43, R42, 0x1e0, RZ, 0xfc, !PT ;  /* 0x000001e02a2b7812 */ /* 0x000fe200078efcff */
[----:B------:R-:W4:Y:S01]  /*4890*/  @!P4 LDG.E.U16 R109, desc[UR22][R46.64+0x280] ;  /* 0x000280162e6dc981 */ /* 0x000f22000c1e1500 */
[----:B------:R-:W-:Y:S02]  /*48a0*/  PRMT R108, RZ, 0x7610, R108 ;  /* 0x00007610ff6c7816 */ /* 0x000fe4000000006c */
[----:B------:R-:W-:Y:S02]  /*48b0*/  ISETP.GE.AND P2, PT, R80, UR24, PT ;  /* 0x0000001850007c0c */ /* 0x000fe4000bf46270 */
[----:B------:R-:W-:Y:S02]  /*48c0*/  LOP3.LUT R81, R42, 0x200, RZ, 0xfc, !PT ;  /* 0x000002002a517812 */ /* 0x000fe400078efcff */
[----:B------:R-:W-:Y:S01]  /*48d0*/  ISETP.GE.AND P4, PT, R43, UR24, PT ;  /* 0x000000182b007c0c */ /* 0x000fe2000bf86270 */
[----:B------:R-:W4:Y:S01]  /*48e0*/  @!P3 LDG.E.U16 R108, desc[UR22][R46.64+0x2c0] ;  /* 0x0002c0162e6cb981 */ /* 0x000f22000c1e1500 */
[----:B------:R-:W-:-:S02]  /*48f0*/  PRMT R80, RZ, 0x7610, R80 ;  /* 0x00007610ff507816 */ /* 0x000fc40000000050 */
[----:B------:R-:W-:Y:S02]  /*4900*/  PRMT R107, RZ, 0x7610, R107 ;  /* 0x00007610ff6b7816 */ /* 0x000fe4000000006b */
[----:B------:R-:W-:Y:S02]  /*4910*/  ISETP.GE.AND P3, PT, R81, UR24, PT ;  /* 0x0000001851007c0c */ /* 0x000fe4000bf66270 */
[C---:B------:R-:W-:Y:S01]  /*4920*/  LOP3.LUT R43, R42.reuse, 0x220, RZ, 0xfc, !PT ;  /* 0x000002202a2b7812 */ /* 0x040fe200078efcff */
[----:B------:R-:W4:Y:S01]  /*4930*/  @!P6 LDG.E.U16 R80, desc[UR22][R46.64+0x300] ;  /* 0x000300162e50e981 */ /* 0x000f22000c1e1500 */
[----:B------:R-:W-:Y:S02]  /*4940*/  LOP3.LUT R81, R42, 0x240, RZ, 0xfc, !PT ;  /* 0x000002402a517812 */ /* 0x000fe400078efcff */
[----:B------:R-:W-:Y:S01]  /*4950*/  PRMT R86, RZ, 0x7610, R86 ;  /* 0x00007610ff567816 */ /* 0x000fe20000000056 */
[----:B------:R-:W4:Y:S01]  /*4960*/  @!P5 LDG.E.U16 R107, desc[UR22][R46.64+0x340] ;  /* 0x000340162e6bd981 */ /* 0x000f22000c1e1500 */
[----:B------:R-:W-:-:S02]  /*4970*/  PRMT R104, RZ, 0x7610, R104 ;  /* 0x00007610ff687816 */ /* 0x000fc40000000068 */
[----:B------:R-:W-:Y:S02]  /*4980*/  PRMT R51, RZ, 0x7610, R51 ;  /* 0x00007610ff337816 */ /* 0x000fe40000000033 */
[----:B------:R-:W-:Y:S01]  /*4990*/  ISETP.GE.AND P6, PT, R43, UR24, PT ;  /* 0x000000182b007c0c */ /* 0x000fe2000bfc6270 */
[----:B------:R-:W4:Y:S01]  /*49a0*/  @!P2 LDG.E.U16 R86, desc[UR22][R46.64+0x380] ;  /* 0x000380162e56a981 */ /* 0x000f22000c1e1500 */
[----:B------:R-:W-:Y:S02]  /*49b0*/  ISETP.GE.AND P5, PT, R81, UR24, PT ;  /* 0x0000001851007c0c */ /* 0x000fe4000bfa6270 */
[C---:B------:R-:W-:Y:S01]  /*49c0*/  LOP3.LUT R43, R42.reuse, 0x260, RZ, 0xfc, !PT ;  /* 0x000002602a2b7812 */ /* 0x040fe200078efcff */
[----:B------:R-:W4:Y:S01]  /*49d0*/  @!P4 LDG.E.U16 R104, desc[UR22][R46.64+0x3c0] ;  /* 0x0003c0162e68c981 */ /* 0x000f22000c1e1500 */
[----:B------:R-:W-:Y:S02]  /*49e0*/  LOP3.LUT R81, R42, 0x280, RZ, 0xfc, !PT ;  /* 0x000002802a517812 */ /* 0x000fe400078efcff */
[----:B------:R-:W-:Y:S01]  /*49f0*/  PRMT R105, RZ, 0x7610, R105 ;  /* 0x00007610ff697816 */ /* 0x000fe20000000069 */
[----:B------:R-:W3:Y:S01]  /*4a00*/  @!P1 LDG.E.U16 R51, desc[UR22][R46.64] ;  /* 0x000000162e339981 */ /* 0x000ee2000c1e1500 */
[----:B------:R-:W-:-:S02]  /*4a10*/  ISETP.GE.AND P2, PT, R43, UR24, PT ;  /* 0x000000182b007c0c */ /* 0x000fc4000bf46270 */
[----:B------:R-:W-:Y:S02]  /*4a20*/  ISETP.GE.AND P4, PT, R81, UR24, PT ;  /* 0x0000001851007c0c */ /* 0x000fe4000bf86270 */
[C---:B------:R-:W-:Y:S01]  /*4a30*/  LOP3.LUT R43, R42.reuse, 0x2a0, RZ, 0xfc, !PT ;  /* 0x000002a02a2b7812 */ /* 0x040fe200078efcff */
[----:B------:R-:W4:Y:S01]  /*4a40*/  @!P3 LDG.E.U16 R105, desc[UR22][R46.64+0x400] ;  /* 0x000400162e69b981 */ /* 0x000f22000c1e1500 */
[----:B------:R-:W-:Y:S02]  /*4a50*/  PRMT R100, RZ, 0x7610, R100 ;  /* 0x00007610ff647816 */ /* 0x000fe40000000064 */
[----:B------:R-:W-:Y:S02]  /*4a60*/  PRMT R101, RZ, 0x7610, R101 ;  /* 0x00007610ff657816 */ /* 0x000fe40000000065 */
[C---:B------:R-:W-:Y:S02]  /*4a70*/  LOP3.LUT R81, R42.reuse, 0x2c0, RZ, 0xfc, !PT ;  /* 0x000002c02a517812 */ /* 0x040fe400078efcff */
[----:B------:R-:W-:Y:S01]  /*4a80*/  ISETP.GE.AND P3, PT, R43, UR24, PT ;  /* 0x000000182b007c0c */ /* 0x000fe2000bf66270 */
[----:B------:R-:W4:Y:S01]  /*4a90*/  @!P6 LDG.E.U16 R100, desc[UR22][R46.64+0x440] ;  /* 0x000440162e64e981 */ /* 0x000f22000c1e1500 */
[----:B------:R-:W-:-:S02]  /*4aa0*/  LOP3.LUT R43, R42, 0x2e0, RZ, 0xfc, !PT ;  /* 0x000002e02a2b7812 */ /* 0x000fc400078efcff */
[----:B------:R-:W-:Y:S01]  /*4ab0*/  PRMT R102, RZ, 0x7610, R102 ;  /* 0x00007610ff667816 */ /* 0x000fe20000000066 */
[----:B------:R-:W4:Y:S01]  /*4ac0*/  @!P5 LDG.E.U16 R101, desc[UR22][R46.64+0x480] ;  /* 0x000480162e65d981 */ /* 0x000f22000c1e1500 */
[----:B------:R-:W-:Y:S02]  /*4ad0*/  PRMT R103, RZ, 0x7610, R103 ;  /* 0x00007610ff677816 */ /* 0x000fe40000000067 */
[----:B------:R-:W-:Y:S02]  /*4ae0*/  ISETP.GE.AND P6, PT, R81, UR24, PT ;  /* 0x0000001851007c0c */ /* 0x000fe4000bfc6270 */
[----:B------:R-:W-:Y:S01]  /*4af0*/  ISETP.GE.AND P5, PT, R43, UR24, PT ;  /* 0x000000182b007c0c */ /* 0x000fe2000bfa6270 */
[----:B------:R-:W4:Y:S01]  /*4b00*/  @!P2 LDG.E.U16 R102, desc[UR22][R46.64+0x4c0] ;  /* 0x0004c0162e66a981 */ /* 0x000f22000c1e1500 */
[C---:B------:R-:W-:Y:S02]  /*4b10*/  LOP3.LUT R81, R42.reuse, 0x300, RZ, 0xfc, !PT ;  /* 0x000003002a517812 */ /* 0x040fe400078efcff */
[----:B------:R-:W-:Y:S01]  /*4b20*/  LOP3.LUT R43, R42, 0x320, RZ, 0xfc, !PT ;  /* 0x000003202a2b7812 */ /* 0x000fe200078efcff */
[----:B------:R-:W4:Y:S01]  /*4b30*/  @!P4 LDG.E.U16 R103, desc[UR22][R46.64+0x500] ;  /* 0x000500162e67c981 */ /* 0x000f22000c1e1500 */
[----:B------:R-:W-:-:S02]  /*4b40*/  PRMT R87, RZ, 0x7610, R87 ;  /* 0x00007610ff577816 */ /* 0x000fc40000000057 */
[----:B------:R-:W-:Y:S02]  /*4b50*/  ISETP.GE.AND P2, PT, R81, UR24, PT ;  /* 0x0000001851007c0c */ /* 0x000fe4000bf46270 */
[----:B------:R-:W-:Y:S02]  /*4b60*/  ISETP.GE.AND P4, PT, R43, UR24, PT ;  /* 0x000000182b007c0c */ /* 0x000fe4000bf86270 */
[C---:B------:R-:W-:Y:S01]  /*4b70*/  LOP3.LUT R81, R42.reuse, 0x340, RZ, 0xfc, !PT ;  /* 0x000003402a517812 */ /* 0x040fe200078efcff */
[----:B------:R-:W4:Y:S01]  /*4b80*/  @!P3 LDG.E.U16 R87, desc[UR22][R46.64+0x540] ;  /* 0x000540162e57b981 */ /* 0x000f22000c1e1500 */
[----:B------:R-:W-:Y:S02]  /*4b90*/  PRMT R95, RZ, 0x7610, R95 ;  /* 0x00007610ff5f7816 */ /* 0x000fe4000000005f */
[----:B------:R-:W-:Y:S02]  /*4ba0*/  LOP3.LUT R43, R42, 0x360, RZ, 0xfc, !PT ;  /* 0x000003602a2b7812 */ /* 0x000fe400078efcff */
[----:B------:R-:W-:-:S02]  /*4bb0*/  ISETP.GE.AND P3, PT, R81, UR24, PT ;  /* 0x0000001851007c0c */ /* 0x000fc4000bf66270 */
[----:B------:R-:W4:Y:S01]  /*4bc0*/  @!P6 LDG.E.U16 R95, desc[UR22][R46.64+0x580] ;  /* 0x000580162e5fe981 */ /* 0x000f22000c1e1500 */
[----:B------:R-:W-:Y:S02]  /*4bd0*/  PRMT R91, RZ, 0x7610, R91 ;  /* 0x00007610ff5b7816 */ /* 0x000fe4000000005b */
[----:B------:R-:W-:Y:S02]  /*4be0*/  ISETP.GE.AND P6, PT, R43, UR24, PT ;  /* 0x000000182b007c0c */ /* 0x000fe4000bfc6270 */
[----:B------:R-:W-:Y:S02]  /*4bf0*/  PRMT R96, RZ, 0x7610, R96 ;  /* 0x00007610ff607816 */ /* 0x000fe40000000060 */
[C---:B------:R-:W-:Y:S01]  /*4c00*/  LOP3.LUT R81, R42.reuse, 0x380, RZ, 0xfc, !PT ;  /* 0x000003802a517812 */ /* 0x040fe200078efcff */
[----:B------:R-:W4:Y:S01]  /*4c10*/  @!P4 LDG.E.U16 R91, desc[UR22][R46.64+0x640] ;  /* 0x000640162e5bc981 */ /* 0x000f22000c1e1500 */
[C---:B------:R-:W-:Y:S02]  /*4c20*/  LOP3.LUT R43, R42.reuse, 0x3a0, RZ, 0xfc, !PT ;  /* 0x000003a02a2b7812 */ /* 0x040fe400078efcff */
[----:B------:R-:W-:Y:S01]  /*4c30*/  PRMT R90, RZ, 0x7610, R90 ;  /* 0x00007610ff5a7816 */ /* 0x000fe2000000005a */
[----:B------:R-:W4:Y:S01]  /*4c40*/  @!P5 LDG.E.U16 R96, desc[UR22][R46.64+0x5c0] ;  /* 0x0005c0162e60d981 */ /* 0x000f22000c1e1500 */
[----:B------:R-:W-:-:S02]  /*4c50*/  LOP3.LUT R42, R42, 0x3c0, RZ, 0xfc, !PT ;  /* 0x000003c02a2a7812 */ /* 0x000fc400078efcff */
[----:B------:R-:W-:Y:S02]  /*4c60*/  PRMT R97, RZ, 0x7610, R97 ;  /* 0x00007610ff617816 */ /* 0x000fe40000000061 */
[----:B------:R-:W-:Y:S01]  /*4c70*/  ISETP.GE.AND P4, PT, R42, UR24, PT ;  /* 0x000000182a007c0c */ /* 0x000fe2000bf86270 */
[----:B------:R-:W4:Y:S01]  /*4c80*/  @!P2 LDG.E.U16 R90, desc[UR22][R46.64+0x600] ;  /* 0x000600162e5aa981 */ /* 0x000f22000c1e1500 */
[----:B------:R-:W-:Y:S02]  /*4c90*/  LOP3.LUT R42, R17, 0x3e0, RZ, 0xfc, !PT ;  /* 0x000003e0112a7812 */ /* 0x000fe400078efcff */
[----:B------:R-:W-:Y:S01]  /*4ca0*/  ISETP.GE.AND P5, PT, R81, UR24, PT ;  /* 0x0000001851007c0c */ /* 0x000fe2000bfa6270 */
[----:B------:R-:W4:Y:S01]  /*4cb0*/  @!P3 LDG.E.U16 R97, desc[UR22][R46.64+0x680] ;  /* 0x000680162e61b981 */ /* 0x000f22000c1e1500 */
[----:B------:R-:W-:Y:S02]  /*4cc0*/  ISETP.GE.AND P2, PT, R43, UR24, PT ;  /* 0x000000182b007c0c */ /* 0x000fe4000bf46270 */
[----:B------:R-:W-:-:S02]  /*4cd0*/  ISETP.GE.AND P3, PT, R42, UR24, PT ;  /* 0x000000182a007c0c */ /* 0x000fc4000bf66270 */
[----:B------:R-:W-:Y:S02]  /*4ce0*/  PRMT R98, RZ, 0x7610, R98 ;  /* 0x00007610ff627816 */ /* 0x000fe40000000062 */
[----:B------:R-:W-:Y:S02]  /*4cf0*/  PRMT R99, RZ, 0x7610, R99 ;  /* 0x00007610ff637816 */ /* 0x000fe40000000063 */
[----:B------:R-:W-:Y:S02]  /*4d00*/  PRMT R92, RZ, 0x7610, R92 ;  /* 0x00007610ff5c7816 */ /* 0x000fe4000000005c */
[----:B------:R-:W-:Y:S01]  /*4d10*/  PRMT R93, RZ, 0x7610, R93 ;  /* 0x00007610ff5d7816 */ /* 0x000fe2000000005d */
[----:B------:R-:W4:Y:S01]  /*4d20*/  @!P6 LDG.E.U16 R98, desc[UR22][R46.64+0x6c0] ;  /* 0x0006c0162e62e981 */ /* 0x000f22000c1e1500 */
[----:B------:R-:W-:-:S03]  /*4d30*/  PRMT R94, RZ, 0x7610, R94 ;  /* 0x00007610ff5e7816 */ /* 0x000fc6000000005e */
[----:B------:R-:W4:Y:S04]  /*4d40*/  @!P5 LDG.E.U16 R99, desc[UR22][R46.64+0x700] ;  /* 0x000700162e63d981 */ /* 0x000f28000c1e1500 */
[----:B------:R-:W4:Y:S04]  /*4d50*/  @!P2 LDG.E.U16 R92, desc[UR22][R46.64+0x740] ;  /* 0x000740162e5ca981 */ /* 0x000f28000c1e1500 */
[----:B------:R-:W4:Y:S04]  /*4d60*/  @!P4 LDG.E.U16 R93, desc[UR22][R46.64+0x780] ;  /* 0x000780162e5dc981 */ /* 0x000f28000c1e1500 */
[----:B------:R0:W4:Y:S01]  /*4d70*/  @!P3 LDG.E.U16 R94, desc[UR22][R46.64+0x7c0] ;  /* 0x0007c0162e5eb981 */ /* 0x000122000c1e1500 */
[----:B------:R-:W1:Y:S01]  /*4d80*/  S2UR UR16, SR_CgaCtaId ;  /* 0x00000000001079c3 */ /* 0x000e620000008800 */
[----:B------:R-:W-:-:S04]  /*4d90*/  LOP3.LUT R43, R18, 0x3e0, RZ, 0xc0, !PT ;  /* 0x000003e0122b7812 */ /* 0x000fc800078ec0ff */
[----:B------:R-:W-:Y:S01]  /*4da0*/  IADD3 R106, PT, PT, R43, R77, RZ ;  /* 0x0000004d2b6a7210 */ /* 0x000fe20007ffe0ff */
[----:B------:R-:W-:-:S04]  /*4db0*/  UMOV UR21, 0x400 ;  /* 0x0000040000157882 */ /* 0x000fc80000000000 */
[----:B------:R-:W-:-:S05]  /*4dc0*/  IMAD R43, R43, 0x1f, R106 ;  /* 0x0000001f2b2b7824 */ /* 0x000fca00078e026a */
[C---:B0-----:R-:W-:Y:S02]  /*4dd0*/  IADD3 R46, PT, PT, R43.reuse, 0x20, RZ ;  /* 0x000000202b2e7810 */ /* 0x041fe40007ffe0ff */
[C---:B------:R-:W-:Y:S02]  /*4de0*/  IADD3 R82, PT, PT, R43.reuse, 0x40, RZ ;  /* 0x000000402b527810 */ /* 0x040fe40007ffe0ff */
[----:B------:R-:W-:Y:S02]  /*4df0*/  IADD3 R84, PT, PT, R43, 0x60, RZ ;  /* 0x000000602b547810 */ /* 0x000fe40007ffe0ff */
[-C--:B------:R-:W-:Y:S01]  /*4e00*/  LEA.HI.SX32 R46, R46, R43.reuse, 0x1b ;  /* 0x0000002b2e2e7211 */ /* 0x080fe200078fdaff */
[----:B-1----:R-:W-:Y:S01]  /*4e10*/  ULEA UR21, UR16, UR21, 0x18 ;  /* 0x0000001510157291 */ /* 0x002fe2000f8ec0ff */
[-C--:B------:R-:W-:Y:S02]  /*4e20*/  LEA.HI.SX32 R82, R82, R43.reuse, 0x1b ;  /* 0x0000002b52527211 */ /* 0x080fe400078fdaff */
[----:B------:R-:W-:-:S03]  /*4e30*/  LEA.HI.SX32 R84, R84, R43, 0x1b ;  /* 0x0000002b54547211 */ /* 0x000fc600078fdaff */
[----:B------:R-:W-:Y:S02]  /*4e40*/  LEA R46, R46, UR21, 0x1 ;  /* 0x000000152e2e7c11 */ /* 0x000fe4000f8e08ff */
[----:B------:R-:W-:Y:S02]  /*4e50*/  LEA R113, R84, UR21, 0x1 ;  /* 0x0000001554717c11 */ /* 0x000fe4000f8e08ff */
[C---:B------:R-:W-:Y:S02]  /*4e60*/  IADD3 R84, PT, PT, R43.reuse, 0xa0, RZ ;  /* 0x000000a02b547810 */ /* 0x040fe40007ffe0ff */
[----:B------:R-:W-:-:S04]  /*4e70*/  IADD3 R112, PT, PT, R43, 0xc0, RZ ;  /* 0x000000c02b707810 */ /* 0x000fc80007ffe0ff */
[-C--:B------:R-:W-:Y:S02]  /*4e80*/  LEA.HI.SX32 R112, R112, R43.reuse, 0x1b ;  /* 0x0000002b70707211 */ /* 0x080fe400078fdaff */
[C---:B------:R-:W-:Y:S02]  /*4e90*/  IADD3 R114, PT, PT, R43.reuse, 0xe0, RZ ;  /* 0x000000e02b727810 */ /* 0x040fe40007ffe0ff */
[C---:B------:R-:W-:Y:S02]  /*4ea0*/  IADD3 R120, PT, PT, R43.reuse, 0x100, RZ ;  /* 0x000001002b787810 */ /* 0x040fe40007ffe0ff */
[C---:B------:R-:W-:Y:S02]  /*4eb0*/  IADD3 R122, PT, PT, R43.reuse, 0x120, RZ ;  /* 0x000001202b7a7810 */ /* 0x040fe40007ffe0ff */
[----:B------:R-:W-:Y:S02]  /*4ec0*/  IADD3 R124, PT, PT, R43, 0x140, RZ ;  /* 0x000001402b7c7810 */ /* 0x000fe40007ffe0ff */
[----:B------:R-:W-:-:S02]  /*4ed0*/  LEA.HI.SX32 R114, R114, R43, 0x1b ;  /* 0x0000002b72727211 */ /* 0x000fc400078fdaff */
[C---:B------:R-:W-:Y:S02]  /*4ee0*/  IADD3 R152, PT, PT, R43.reuse, 0x160, RZ ;  /* 0x000001602b987810 */ /* 0x040fe40007ffe0ff */
[C---:B------:R-:W-:Y:S02]  /*4ef0*/  IADD3 R154, PT, PT, R43.reuse, 0x180, RZ ;  /* 0x000001802b9a7810 */ /* 0x040fe40007ffe0ff */
[----:B------:R-:W-:Y:S02]  /*4f00*/  LEA.HI.SX32 R127, R120, R43, 0x1b ;  /* 0x0000002b787f7211 */ /* 0x000fe400078fdaff */
[C---:B------:R-:W-:Y:S02]  /*4f10*/  IADD3 R160, PT, PT, R43.reuse, 0x1a0, RZ ;  /* 0x000001a02ba07810 */ /* 0x040fe40007ffe0ff */
[C---:B------:R-:W-:Y:S02]  /*4f20*/  IADD3 R136, PT, PT, R43.reuse, 0x300, RZ ;  /* 0x000003002b887810 */ /* 0x040fe40007ffe0ff */
[----:B------:R-:W-:-:S02]  /*4f30*/  IADD3 R134, PT, PT, R43, 0x340, RZ ;  /* 0x000003402b867810 */ /* 0x000fc40007ffe0ff */
[-C--:B------:R-:W-:Y:S02]  /*4f40*/  LEA.HI.SX32 R125, R122, R43.reuse, 0x1b ;  /* 0x0000002b7a7d7211 */ /* 0x080fe400078fdaff */
[----:B------:R-:W-:Y:S02]  /*4f50*/  LEA R114, R114, UR21, 0x1 ;  /* 0x0000001572727c11 */ /* 0x000fe4000f8e08ff */
[-C--:B------:R-:W-:Y:S02]  /*4f60*/  LEA.HI.SX32 R122, R152, R43.reuse, 0x1b ;  /* 0x0000002b987a7211 */ /* 0x080fe400078fdaff */
[----:B------:R-:W-:Y:S02]  /*4f70*/  IADD3 R119, PT, PT, R43, 0x1c0, RZ ;  /* 0x000001c02b777810 */ /* 0x000fe40007ffe0ff */
[----:B------:R-:W-:Y:S02]  /*4f80*/  LEA.HI.SX32 R123, R154, R43, 0x1b ;  /* 0x0000002b9a7b7211 */ /* 0x000fe400078fdaff */
[----:B------:R-:W-:-:S02]  /*4f90*/  LEA R127, R127, UR21, 0x1 ;  /* 0x000000157f7f7c11 */ /* 0x000fc4000f8e08ff */
[-C--:B------:R-:W-:Y:S02]  /*4fa0*/  LEA.HI.SX32 R129, R134, R43.reuse, 0x1b ;  /* 0x0000002b86817211 */ /* 0x080fe400078fdaff */
[----:B------:R-:W-:Y:S02]  /*4fb0*/  LEA R125, R125, UR21, 0x1 ;  /* 0x000000157d7d7c11 */ /* 0x000fe4000f8e08ff */
[C---:B------:R-:W-:Y:S02]  /*4fc0*/  IADD3 R121, PT, PT, R43.reuse, 0x200, RZ ;  /* 0x000002002b797810 */ /* 0x040fe40007ffe0ff */
[----:B------:R-:W-:Y:S02]  /*4fd0*/  IADD3 R142, PT, PT, R43, 0x240, RZ ;  /* 0x000002402b8e7810 */ /* 0x000fe40007ffe0ff */
[----:B------:R-:W-:Y:S02]  /*4fe0*/  LEA.HI.SX32 R119, R119, R43, 0x1b ;  /* 0x0000002b77777211 */ /* 0x000fe400078fdaff */
[----:B------:R-:W-:-:S02]  /*4ff0*/  LEA R123, R123, UR21, 0x1 ;  /* 0x000000157b7b7c11 */ /* 0x000fc4000f8e08ff */
[C---:B------:R-:W-:Y:S02]  /*5000*/  IADD3 R118, PT, PT, R43.reuse, 0x260, RZ ;  /* 0x000002602b767810 */ /* 0x040fe40007ffe0ff */
[----:B------:R-:W-:Y:S02]  /*5010*/  IADD3 R140, PT, PT, R43, 0x280, RZ ;  /* 0x000002802b8c7810 */ /* 0x000fe40007ffe0ff */
[-C--:B------:R-:W-:Y:S02]  /*5020*/  LEA.HI.SX32 R121, R121, R43.reuse, 0x1b ;  /* 0x0000002b79797211 */ /* 0x080fe400078fdaff */
[----:B------:R-:W-:Y:S02]  /*5030*/  IADD3 R138, PT, PT, R43, 0x2a0, RZ ;  /* 0x000002a02b8a7810 */ /* 0x000fe40007ffe0ff */
[----:B------:R-:W-:Y:S02]  /*5040*/  LEA.HI.SX32 R117, R142, R43, 0x1b ;  /* 0x0000002b8e757211 */ /* 0x000fe400078fdaff */
[----:B------:R-:W-:-:S02]  /*5050*/  LEA R119, R119, UR21, 0x1 ;  /* 0x0000001577777c11 */ /* 0x000fc4000f8e08ff */
[-C--:B------:R-:W-:Y:S02]  /*5060*/  LEA.HI.SX32 R118, R118, R43.reuse, 0x1b ;  /* 0x0000002b76767211 */ /* 0x080fe400078fdaff */
[C---:B------:R-:W-:Y:S02]  /*5070*/  IADD3 R132, PT, PT, R43.reuse, 0x360, RZ ;  /* 0x000003602b847810 */ /* 0x040fe40007ffe0ff */
[C---:B------:R-:W-:Y:S02]  /*5080*/  IADD3 R130, PT, PT, R43.reuse, 0x3a0, RZ ;  /* 0x000003a02b827810 */ /* 0x040fe40007ffe0ff */
[C---:B------:R-:W-:Y:S02]  /*5090*/  IADD3 R128, PT, PT, R43.reuse, 0x3c0, RZ ;  /* 0x000003c02b807810 */ /* 0x040fe40007ffe0ff */
[----:B------:R-:W-:Y:S02]  /*50a0*/  IADD3 R126, PT, PT, R43, 0x3e0, RZ ;  /* 0x000003e02b7e7810 */ /* 0x000fe40007ffe0ff */
[----:B------:R-:W-:-:S02]  /*50b0*/  LEA.HI.SX32 R131, R132, R43, 0x1b ;  /* 0x0000002b84837211 */ /* 0x000fc400078fdaff */
[-C--:B------:R-:W-:Y:S02]  /*50c0*/  LEA.HI.SX32 R130, R130, R43.reuse, 0x1b ;  /* 0x0000002b82827211 */ /* 0x080fe400078fdaff */
[----:B------:R-:W-:Y:S02]  /*50d0*/  SHF.L.U32 R106, R106, 0x5, RZ ;  /* 0x000000056a6a7819 */ /* 0x000fe400000006ff */
[----:B------:R-:W-:Y:S01]  /*50e0*/  LEA.HI.SX32 R128, R128, R43, 0x1b ;  /* 0x0000002b80807211 */ /* 0x000fe200078fdaff */
[C---:B--2---:R-:W-:Y:S01]  /*50f0*/  FMUL.FTZ R42, R41.reuse, R62 ;  /* 0x0000003e292a7220 */ /* 0x044fe20000410000 */
[----:B------:R-:W-:-:S03]  /*5100*/  FMUL.FTZ R47, R41, R61 ;  /* 0x0000003d292f7220 */ /* 0x000fc60000410000 */
[----:B------:R-:W-:Y:S01]  /*5110*/  FMUL.RZ R81, R42, 0.15915493667125701904 ;  /* 0x3e22f9832a517820 */ /* 0x000fe2000040c000 */
[----:B------:R-:W-:Y:S01]  /*5120*/  FMUL.FTZ R42, R40, 1.4426950216293334961 ;  /* 0x3fb8aa3b282a7820 */ /* 0x000fe20000410000 */
[----:B------:R-:W-:Y:S01]  /*5130*/  LEA.HI.SX32 R40, R43, R43, 0x1b ;  /* 0x0000002b2b287211 */ /* 0x000fe200078fdaff */
[----:B------:R-:W-:Y:S01]  /*5140*/  FMUL.RZ R116, R47, 0.15915493667125701904 ;  /* 0x3e22f9832f747820 */ /* 0x000fe2000040c000 */
[----:B------:R-:W-:Y:S02]  /*5150*/  LEA R47, R82, UR21, 0x1 ;  /* 0x00000015522f7c11 */ /* 0x000fe4000f8e08ff */
[----:B------:R-:W-:Y:S02]  /*5160*/  LEA R40, R40, UR21, 0x1 ;  /* 0x0000001528287c11 */ /* 0x000fe4000f8e08ff */
[----:B------:R-:W-:-:S04]  /*5170*/  IADD3 R82, PT, PT, R43, 0x80, RZ ;  /* 0x000000802b527810 */ /* 0x000fc80007ffe0ff */
[----:B------:R-:W-:Y:S01]  /*5180*/  LEA.HI.SX32 R82, R82, R43, 0x1b ;  /* 0x0000002b52527211 */ /* 0x000fe200078fdaff */
[----:B------:R-:W-:Y:S01]  /*5190*/  FMUL.FTZ R133, R41, R57 ;  /* 0x0000003929857220 */ /* 0x000fe20000410000 */
[----:B------:R-:W-:Y:S01]  /*51a0*/  MUFU.SIN R85, R81 ;  /* 0x0000005100557308 */ /* 0x000fe20000000400 */
[----:B---3--:R0:W-:Y:S04]  /*51b0*/  STS.U16 [R40], R51 ;  /* 0x0000003328007388 */ /* 0x0081e80000000400 */
[----:B------:R-:W-:Y:S04]  /*51c0*/  STS.U16 [R46+0x40], R79 ;  /* 0x0000404f2e007388 */ /* 0x000fe80000000400 */
[----:B-----5:R1:W-:Y:S01]  /*51d0*/  STS.U16 [R47+0x80], R78 ;  /* 0x0000804e2f007388 */ /* 0x0203e20000000400 */
[----:B0-----:R-:W-:-:S03]  /*51e0*/  LEA.HI.SX32 R51, R84, R43, 0x1b ;  /* 0x0000002b54337211 */ /* 0x001fc600078fdaff */
[----:B------:R0:W-:Y:S01]  /*51f0*/  STS.U16 [R113+0xc0], R50 ;  /* 0x0000c03271007388 */ /* 0x0001e20000000400 */
[----:B------:R-:W-:Y:S01]  /*5200*/  LEA R40, R82, UR21, 0x1 ;  /* 0x0000001552287c11 */ /* 0x000fe2000f8e08ff */
[----:B-1----:R-:W-:Y:S01]  /*5210*/  FMUL.FTZ R47, R41, R60 ;  /* 0x0000003c292f7220 */ /* 0x002fe20000410000 */
[----:B------:R-:W-:-:S03]  /*5220*/  LEA R46, R51, UR21, 0x1 ;  /* 0x00000015332e7c11 */ /* 0x000fc6000f8e08ff */
[----:B0-----:R-:W-:Y:S01]  /*5230*/  FMUL.RZ R50, R47, 0.15915493667125701904 ;  /* 0x3e22f9832f327820 */ /* 0x001fe2000040c000 */
[----:B------:R-:W-:Y:S01]  /*5240*/  LEA R47, R112, UR21, 0x1 ;  /* 0x00000015702f7c11 */ /* 0x000fe2000f8e08ff */
[----:B----4-:R0:W-:Y:S04]  /*5250*/  STS.U16 [R40+0x100], R111 ;  /* 0x0001006f28007388 */ /* 0x0101e80000000400 */
[----:B------:R-:W-:Y:S04]  /*5260*/  STS.U16 [R46+0x140], R45 ;  /* 0x0001402d2e007388 */ /* 0x000fe80000000400 */
[----:B------:R1:W-:Y:S01]  /*5270*/  STS.U16 [R47+0x180], R44 ;  /* 0x0001802c2f007388 */ /* 0x0003e20000000400 */
[----:B------:R-:W-:Y:S01]  /*5280*/  MUFU.COS R88, R81 ;  /* 0x0000005100587308 */ /* 0x000fe20000000000 */
[----:B0-----:R-:W-:Y:S01]  /*5290*/  FMUL.FTZ R40, R41, R59 ;  /* 0x0000003b29287220 */ /* 0x001fe20000410000 */
[----:B------:R-:W-:Y:S01]  /*52a0*/  LEA.HI.SX32 R113, R136, R43, 0x1b ;  /* 0x0000002b88717211 */ /* 0x000fe200078fdaff */
[----:B------:R-:W-:Y:S01]  /*52b0*/  FMUL.RZ R136, R133, 0.15915493667125701904 ;  /* 0x3e22f98385887820 */ /* 0x000fe2000040c000 */
[----:B------:R-:W-:-:S02]  /*52c0*/  LEA R133, R122, UR21, 0x1 ;  /* 0x000000157a857c11 */ /* 0x000fc4000f8e08ff */
[-C--:B-1----:R-:W-:Y:S02]  /*52d0*/  LEA.HI.SX32 R47, R124, R43.reuse, 0x1b ;  /* 0x0000002b7c2f7211 */ /* 0x082fe400078fdaff */
[----:B------:R-:W-:Y:S01]  /*52e0*/  MUFU.SIN R81, R116 ;  /* 0x0000007400517308 */ /* 0x000fe20000000400 */
[----:B------:R-:W-:Y:S02]  /*52f0*/  IADD3 R44, PT, PT, R43, 0x1e0, RZ ;  /* 0x000001e02b2c7810 */ /* 0x000fe40007ffe0ff */
[-C--:B------:R-:W-:Y:S02]  /*5300*/  LEA.HI.SX32 R124, R160, R43.reuse, 0x1b ;  /* 0x0000002ba07c7211 */ /* 0x080fe400078fdaff */
[----:B------:R-:W-:Y:S01]  /*5310*/  LEA R134, R47, UR21, 0x1 ;  /* 0x000000152f867c11 */ /* 0x000fe2000f8e08ff */
[----:B------:R0:W-:Y:S02]  /*5320*/  STS.U16 [R114+0x1c0], R49 ;  /* 0x0001c03172007388 */ /* 0x0001e40000000400 */
[----:B------:R1:W-:Y:S01]  /*5330*/  MUFU.COS R83, R116 ;  /* 0x0000007400537308 */ /* 0x0003e20000000000 */
[----:B------:R-:W-:Y:S01]  /*5340*/  FMUL.RZ R111, R40, 0.15915493667125701904 ;  /* 0x3e22f983286f7820 */ /* 0x000fe2000040c000 */
[----:B------:R-:W-:Y:S01]  /*5350*/  LEA.HI.SX32 R120, R44, R43, 0x1b ;  /* 0x0000002b2c787211 */ /* 0x000fe200078fdaff */
[----:B------:R2:W-:Y:S01]  /*5360*/  STS.U16 [R127+0x200], R110 ;  /* 0x0002006e7f007388 */ /* 0x0005e20000000400 */
[----:B------:R-:W-:Y:S01]  /*5370*/  LEA R124, R124, UR21, 0x1 ;  /* 0x000000157c7c7c11 */ /* 0x000fe2000f8e08ff */
[----:B------:R-:W-:Y:S01]  /*5380*/  FMUL.FTZ R115, R42, R61 ;  /* 0x0000003d2a737220 */ /* 0x000fe20000410000 */
[C---:B-1----:R-:W-:Y:S01]  /*5390*/  IADD3 R116, PT, PT, R43.reuse, 0x220, RZ ;  /* 0x000002202b747810 */ /* 0x042fe20007ffe0ff */
[----:B------:R-:W-:Y:S01]  /*53a0*/  STS.U16 [R125+0x240], R48 ;  /* 0x000240307d007388 */ /* 0x000fe20000000400 */
[----:B------:R-:W-:Y:S01]  /*53b0*/  MUFU.SIN R82, R50 ;  /* 0x0000003200527308 */ /* 0x000fe20000000400 */
[----:B0-----:R-:W-:-:S02]  /*53c0*/  IADD3 R114, PT, PT, R43, 0x2c0, RZ ;  /* 0x000002c02b727810 */ /* 0x001fc40007ffe0ff */
[----:B------:R-:W-:Y:S01]  /*53d0*/  LEA.HI.SX32 R116, R116, R43, 0x1b ;  /* 0x0000002b74747211 */ /* 0x000fe200078fdaff */
[----:B------:R-:W-:Y:S01]  /*53e0*/  STS.U16 [R134+0x280], R109 ;  /* 0x0002806d86007388 */ /* 0x000fe20000000400 */
[----:B------:R-:W-:Y:S02]  /*53f0*/  IADD3 R40, PT, PT, R43, 0x2e0, RZ ;  /* 0x000002e02b287810 */ /* 0x000fe40007ffe0ff */
[----:B--2---:R-:W-:Y:S01]  /*5400*/  LEA R127, R120, UR21, 0x1 ;  /* 0x00000015787f7c11 */ /* 0x004fe2000f8e08ff */
[----:B------:R-:W-:Y:S01]  /*5410*/  MUFU.COS R78, R50 ;  /* 0x00000032004e7308 */ /* 0x000fe20000000000 */
[----:B------:R0:W-:Y:S01]  /*5420*/  STS.U16 [R133+0x2c0], R108 ;  /* 0x0002c06c85007388 */ /* 0x0001e20000000400 */
[----:B------:R-:W-:-:S03]  /*5430*/  LEA R110, R121, UR21, 0x1 ;  /* 0x00000015796e7c11 */ /* 0x000fc6000f8e08ff */
[----:B------:R-:W-:Y:S01]  /*5440*/  STS.U16 [R123+0x300], R80 ;  /* 0x000300507b007388 */ /* 0x000fe20000000400 */
[----:B------:R-:W-:Y:S02]  /*5450*/  IADD3 R112, PT, PT, R43, 0x320, RZ ;  /* 0x000003202b707810 */ /* 0x000fe40007ffe0ff */
[----:B------:R-:W-:Y:S01]  /*5460*/  MUFU.SIN R49, R111 ;  /* 0x0000006f00317308 */ /* 0x000fe20000000400 */
[----:B------:R1:W-:Y:S01]  /*5470*/  STS.U16 [R124+0x340], R107 ;  /* 0x0003406b7c007388 */ /* 0x0003e20000000400 */
[----:B------:R-:W-:Y:S02]  /*5480*/  LEA.HI.SX32 R114, R114, R43, 0x1b ;  /* 0x0000002b72727211 */ /* 0x000fe400078fdaff */
[----:B0-----:R-:W-:-:S04]  /*5490*/  LEA R108, R117, UR21, 0x1 ;  /* 0x00000015756c7c11 */ /* 0x001fc8000f8e08ff */
[----:B------:R0:W-:Y:S01]  /*54a0*/  MUFU.COS R50, R111 ;  /* 0x0000006f00327308 */ /* 0x0001e20000000000 */
[----:B------:R-:W-:Y:S02]  /*54b0*/  LEA.HI.SX32 R40, R40, R43, 0x1b ;  /* 0x0000002b28287211 */ /* 0x000fe400078fdaff */
[----:B-1----:R-:W-:Y:S01]  /*54c0*/  LEA R107, R116, UR21, 0x1 ;  /* 0x00000015746b7c11 */ /* 0x002fe2000f8e08ff */
[----:B------:R-:W-:Y:S01]  /*54d0*/  STS.U16 [R119+0x380], R86 ;  /* 0x0003805677007388 */ /* 0x000fe20000000400 */
[----:B------:R-:W-:-:S03]  /*54e0*/  LEA R109, R118, UR21, 0x1 ;  /* 0x00000015766d7c11 */ /* 0x000fc6000f8e08ff */
[----:B------:R1:W-:Y:S01]  /*54f0*/  MUFU.EX2 R84, R115 ;  /* 0x0000007300547308 */ /* 0x0003e20000000800 */
[-C--:B0-----:R-:W-:Y:S01]  /*5500*/  LEA.HI.SX32 R111, R140, R43.reuse, 0x1b ;  /* 0x0000002b8c6f7211 */ /* 0x081fe200078fdaff */
[----:B------:R0:W-:Y:S01]  /*5510*/  STS.U16 [R127+0x3c0], R104 ;  /* 0x0003c0687f007388 */ /* 0x0001e20000000400 */
[----:B------:R-:W-:Y:S02]  /*5520*/  IADD3 R46, PT, PT, R43, 0x380, RZ ;  /* 0x000003802b2e7810 */ /* 0x000fe40007ffe0ff */
[----:B------:R-:W-:Y:S02]  /*5530*/  LEA R116, R111, UR21, 0x1 ;  /* 0x000000156f747c11 */ /* 0x000fe4000f8e08ff */
[-C--:B-1----:R-:W-:Y:S01]  /*5540*/  LEA.HI.SX32 R115, R138, R43.reuse, 0x1b ;  /* 0x0000002b8a737211 */ /* 0x082fe200078fdaff */
[----:B------:R1:W-:Y:S01]  /*5550*/  STS.U16 [R110+0x400], R105 ;  /* 0x000400696e007388 */ /* 0x0003e20000000400 */
[----:B------:R-:W-:Y:S02]  /*5560*/  LEA.HI.SX32 R112, R112, R43, 0x1b ;  /* 0x0000002b70707211 */ /* 0x000fe400078fdaff */
[----:B0-----:R-:W-:Y:S01]  /*5570*/  LEA R104, R115, UR21, 0x1 ;  /* 0x0000001573687c11 */ /* 0x001fe2000f8e08ff */
[----:B------:R-:W-:Y:S01]  /*5580*/  STS.U16 [R107+0x440], R100 ;  /* 0x000440646b007388 */ /* 0x000fe20000000400 */
[----:B------:R-:W-:-:S02]  /*5590*/  LEA R114, R114, UR21, 0x1 ;  /* 0x0000001572727c11 */ /* 0x000fc4000f8e08ff */
[-C--:B------:R-:W-:Y:S01]  /*55a0*/  LEA.HI.SX32 R132, R46, R43.reuse, 0x1b ;  /* 0x0000002b2e847211 */ /* 0x080fe200078fdaff */
[----:B------:R0:W-:Y:S01]  /*55b0*/  STS.U16 [R108+0x480], R101 ;  /* 0x000480656c007388 */ /* 0x0001e20000000400 */
[----:B------:R-:W-:Y:S02]  /*55c0*/  LEA R113, R113, UR21, 0x1 ;  /* 0x0000001571717c11 */ /* 0x000fe4000f8e08ff */
[----:B-1----:R-:W-:Y:S01]  /*55d0*/  LEA R105, R40, UR21, 0x1 ;  /* 0x0000001528697c11 */ /* 0x002fe2000f8e08ff */
[----:B------:R-:W-:Y:S01]  /*55e0*/  STS.U16 [R109+0x4c0], R102 ;  /* 0x0004c0666d007388 */ /* 0x000fe20000000400 */
[----:B------:R-:W-:Y:S01]  /*55f0*/  LEA R112, R112, UR21, 0x1 ;  /* 0x0000001570707c11 */ /* 0x000fe2000f8e08ff */
[----:B------:R-:W-:Y:S01]  /*5600*/  FMUL.FTZ R89, R42, R62 ;  /* 0x0000003e2a597220 */ /* 0x000fe20000410000 */
[----:B------:R-:W-:Y:S01]  /*5610*/  LEA R40, R129, UR21, 0x1 ;  /* 0x0000001581287c11 */ /* 0x000fe2000f8e08ff */
[----:B------:R-:W-:Y:S01]  /*5620*/  STS.U16 [R116+0x500], R103 ;  /* 0x0005006774007388 */ /* 0x000fe20000000400 */
[----:B------:R-:W-:-:S02]  /*5630*/  LEA.HI.SX32 R126, R126, R43, 0x1b ;  /* 0x0000002b7e7e7211 */ /* 0x000fc400078fdaff */
[----:B------:R-:W-:Y:S01]  /*5640*/  LEA R131, R131, UR21, 0x1 ;  /* 0x0000001583837c11 */ /* 0x000fe2000f8e08ff */
[----:B------:R-:W-:Y:S01]  /*5650*/  STS.U16 [R104+0x540], R87 ;  /* 0x0005405768007388 */ /* 0x000fe20000000400 */
[----:B------:R-:W-:-:S03]  /*5660*/  LEA R132, R132, UR21, 0x1 ;  /* 0x0000001584847c11 */ /* 0x000fc6000f8e08ff */
[----:B------:R1:W-:Y:S01]  /*5670*/  STS.U16 [R114+0x580], R95 ;  /* 0x0005805f72007388 */ /* 0x0003e20000000400 */
[----:B------:R-:W-:-:S03]  /*5680*/  LEA.HI.SX32 R106, R106, R106, 0x1b ;  /* 0x0000006a6a6a7211 */ /* 0x000fc600078fdaff */
[----:B------:R2:W-:Y:S01]  /*5690*/  STS.U16 [R105+0x5c0], R96 ;  /* 0x0005c06069007388 */ /* 0x0005e20000000400 */
[----:B0-----:R-:W-:-:S03]  /*56a0*/  LEA R101, R126, UR21, 0x1 ;  /* 0x000000157e657c11 */ /* 0x001fc6000f8e08ff */
[----:B------:R-:W-:Y:S01]  /*56b0*/  STS.U16 [R113+0x600], R90 ;  /* 0x0006005a71007388 */ /* 0x000fe20000000400 */
[----:B-1----:R-:W-:-:S03]  /*56c0*/  LEA R95, R130, UR21, 0x1 ;  /* 0x00000015825f7c11 */ /* 0x002fc6000f8e08ff */
[----:B------:R-:W-:Y:S01]  /*56d0*/  STS.U16 [R112+0x640], R91 ;  /* 0x0006405b70007388 */ /* 0x000fe20000000400 */
[----:B--2---:R-:W-:-:S03]  /*56e0*/  LEA R96, R128, UR21, 0x1 ;  /* 0x0000001580607c11 */ /* 0x004fc6000f8e08ff */
[----:B------:R0:W-:Y:S01]  /*56f0*/  STS.U16 [R40+0x680], R97 ;  /* 0x0006806128007388 */ /* 0x0001e20000000400 */
[----:B------:R-:W1:Y:S03]  /*5700*/  MUFU.EX2 R89, R89 ;  /* 0x0000005900597308 */ /* 0x000e660000000800 */
[----:B------:R-:W-:Y:S04]  /*5710*/  STS.U16 [R131+0x6c0], R98 ;  /* 0x0006c06283007388 */ /* 0x000fe80000000400 */
[----:B------:R-:W-:Y:S01]  /*5720*/  STS.U16 [R132+0x700], R99 ;  /* 0x0007006384007388 */ /* 0x000fe20000000400 */
[----:B0-----:R-:W-:-:S03]  /*5730*/  LEA R40, R106, UR21, 0x1 ;  /* 0x000000156a287c11 */ /* 0x001fc6000f8e08ff */
[----:B------:R0:W-:Y:S04]  /*5740*/  STS.U16 [R95+0x740], R92 ;  /* 0x0007405c5f007388 */ /* 0x0001e80000000400 */
[----:B------:R2:W-:Y:S04]  /*5750*/  STS.U16 [R96+0x780], R93 ;  /* 0x0007805d60007388 */ /* 0x0005e80000000400 */
[----:B------:R3:W-:Y:S01]  /*5760*/  STS.U16 [R101+0x7c0], R94 ;  /* 0x0007c05e65007388 */ /* 0x0007e20000000400 */
[----:B------:R-:W-:-:S03]  /*5770*/  NOP ;  /* 0x0000000000007918 */ /* 0x000fc60000000000 */
[----:B------:R-:W4:Y:S01]  /*5780*/  LDS.U16 R91, [R40] ;  /* 0x00000000285b7984 */ /* 0x000f220000000400 */
[----:B------:R-:W-:Y:S01]  /*5790*/  SHF.L.U32 R119, R18, 0x4, RZ ;  /* 0x0000000412777819 */ /* 0x000fe200000006ff */
[----:B0-----:R-:W-:Y:S01]  /*57a0*/  FMUL.FTZ R92, R41, R53 ;  /* 0x00000035295c7220 */ /* 0x001fe20000410000 */
[----:B------:R-:W-:Y:S01]  /*57b0*/  UIMAD UR16, UR6, -0x800, UR19 ;  /* 0xfffff800061078a4 */ /* 0x000fe2000f8e0213 */
[----:B-1----:R-:W-:Y:S01]  /*57c0*/  FMUL.FTZ R88, R89, R88 ;  /* 0x0000005859587220 */ /* 0x002fe20000410000 */
[----:B------:R-:W-:Y:S01]  /*57d0*/  IADD3 R95, PT, PT, R119, 0x3, RZ ;  /* 0x00000003775f7810 */ /* 0x000fe20007ffe0ff */
[----:B--2---:R-:W-:Y:S01]  /*57e0*/  FMUL.RZ R96, R92, 0.15915493667125701904 ;  /* 0x3e22f9835c607820 */ /* 0x004fe2000040c000 */
[----:B------:R-:W-:Y:S01]  /*57f0*/  FMUL.FTZ R79, R42, R60 ;  /* 0x0000003c2a4f7220 */ /* 0x000fe20000410000 */
[----:B------:R-:W0:Y:S01]  /*5800*/  LDS.U16 R92, [R40+0x4] ;  /* 0x00000400285c7984 */ /* 0x000e220000000400 */
[----:B------:R-:W-:Y:S02]  /*5810*/  ISETP.GE.U32.AND P3, PT, R95, UR16, PT ;  /* 0x000000105f007c0c */ /* 0x000fe4000bf66070 */
[----:B------:R-:W-:Y:S01]  /*5820*/  ISETP.GE.U32.AND P6, PT, R119, UR16, PT ;  /* 0x0000001077007c0c */ /* 0x000fe2000bfc6070 */
[----:B------:R-:W1:Y:S03]  /*5830*/  LDS.U16 R95, [R40+0xa] ;  /* 0x00000a00285f7984 */ /* 0x000e660000000400 */
[----:B------:R-:W-:Y:S01]  /*5840*/  FSEL R115, R88, 1, !P6 ;  /* 0x3f80000058737808 */ /* 0x000fe20007000000 */
[----:B------:R-:W-:Y:S01]  /*5850*/  FMUL.FTZ R85, R89, R85 ;  /* 0x0000005559557220 */ /* 0x000fe20000410000 */
[----:B------:R-:W2:Y:S01]  /*5860*/  LDS.U16 R88, [R40+0xc] ;  /* 0x00000c0028587984 */ /* 0x000ea20000000400 */
[----:B---3--:R-:W-:Y:S01]  /*5870*/  IADD3 R94, PT, PT, R119, 0x2, RZ ;  /* 0x00000002775e7810 */ /* 0x008fe20007ffe0ff */
[----:B------:R-:W-:Y:S01]  /*5880*/  FMUL.FTZ R51, R42, R59 ;  /* 0x0000003b2a337220 */ /* 0x000fe20000410000 */
[C---:B------:R-:W-:Y:S01]  /*5890*/  FMUL.FTZ R111, R84.reuse, R83 ;  /* 0x00000053546f7220 */ /* 0x040fe20000410000 */
[----:B------:R-:W-:Y:S01]  /*58a0*/  FMUL.FTZ R114, R84, R81 ;  /* 0x0000005154727220 */ /* 0x000fe20000410000 */
[----:B------:R-:W-:Y:S01]  /*58b0*/  ISETP.GE.U32.AND P4, PT, R94, UR16, PT ;  /* 0x000000105e007c0c */ /* 0x000fe2000bf86070 */
[----:B------:R-:W-:Y:S01]  /*58c0*/  FMUL.FTZ R122, R42, R57 ;  /* 0x000000392a7a7220 */ /* 0x000fe20000410000 */
[----:B------:R-:W3:Y:S01]  /*58d0*/  LDS.U16 R94, [R40+0x8] ;  /* 0x00000800285e7984 */ /* 0x000ee20000000400 */
[----:B------:R-:W5:Y:S01]  /*58e0*/  MUFU.EX2 R79, R79 ;  /* 0x0000004f004f7308 */ /* 0x000f620000000800 */
[----:B------:R-:W-:-:S02]  /*58f0*/  FSEL R118, R85, RZ, !P6 ;  /* 0x000000ff55767208 */ /* 0x000fc40007000000 */
[----:B------:R-:W3:Y:S04]  /*5900*/  LDS.U16 R85, [R40+0xe] ;  /* 0x00000e0028557984 */ /* 0x000ee80000000400 */
[----:B------:R-:W-:Y:S01]  /*5910*/  LDS.U16 R97, [R40+0x2] ;  /* 0x0000020028617984 */ /* 0x000fe20000000400 */
[----:B------:R-:W1:Y:S01]  /*5920*/  MUFU.EX2 R51, R51 ;  /* 0x0000003300337308 */ /* 0x000e620000000800 */
[----:B------:R-:W-:Y:S02]  /*5930*/  FMUL.FTZ R83, R41, R39 ;  /* 0x0000002729537220 */ /* 0x000fe40000410000 */
[----:B------:R-:W-:Y:S01]  /*5940*/  LDS.U16 R93, [R40+0x6] ;  /* 0x00000600285d7984 */ /* 0x000fe20000000400 */
[----:B----4-:R-:W-:-:S05]  /*5950*/  HADD2.F32 R91, -RZ, R91.H0_H0 ;  /* 0x2000005bff5b7230 */ /* 0x010fca0000004100 */
[----:B------:R-:W-:Y:S01]  /*5960*/  FMUL.FTZ R91, R0, R91 ;  /* 0x0000005b005b7220 */ /* 0x000fe20000410000 */
[----:B-----5:R-:W-:Y:S01]  /*5970*/  FMUL.FTZ R82, R79, R82 ;  /* 0x000000524f527220 */ /* 0x020fe20000410000 */
[----:B0-----:R-:W-:-:S03]  /*5980*/  HADD2.F32 R81, -RZ, R92.H0_H0 ;  /* 0x2000005cff517230 */ /* 0x001fc60000004100 */
[----:B------:R-:W-:Y:S01]  /*5990*/  FSEL R117, R91, RZ, !P6 ;  /* 0x000000ff5b757208 */ /* 0x000fe20007000000 */
[----:B------:R-:W-:Y:S01]  /*59a0*/  FMUL.RZ R91, R83, 0.15915493667125701904 ;  /* 0x3e22f983535b7820 */ /* 0x000fe2000040c000 */
[----:B-1----:R-:W-:Y:S01]  /*59b0*/  HADD2.F32 R84, -RZ, R95.H0_H0 ;  /* 0x2000005fff547230 */ /* 0x002fe20000004100 */
[----:B------:R-:W0:Y:S01]  /*59c0*/  LDS.U16 R83, [R40+0x10] ;  /* 0x0000100028537984 */ /* 0x000e220000000400 */
[----:B------:R-:W-:Y:S01]  /*59d0*/  FMUL.FTZ R113, R2, R81 ;  /* 0x0000005102717220 */ /* 0x000fe20000410000 */
[----:B------:R-:W-:Y:S01]  /*59e0*/  FSEL R110, R82, RZ, !P4 ;  /* 0x000000ff526e7208 */ /* 0x000fe20006000000 */
[----:B------:R-:W-:Y:S01]  /*59f0*/  FMUL.FTZ R103, R51, R50 ;  /* 0x0000003233677220 */ /* 0x000fe20000410000 */
[----:B------:R-:W1:Y:S01]  /*5a00*/  LDS.U16 R81, [R40+0x12] ;  /* 0x0000120028517984 */ /* 0x000e620000000400 */
[----:B------:R-:W-:Y:S01]  /*5a10*/  FMUL.FTZ R84, R3, R84 ;  /* 0x0000005403547220 */ /* 0x000fe20000410000 */
[----:B------:R-:W-:Y:S01]  /*5a20*/  FMUL.FTZ R106, R51, R49 ;  /* 0x00000031336a7220 */ /* 0x000fe20000410000 */
[----:B--2---:R-:W-:Y:S01]  /*5a30*/  HADD2.F32 R51, -RZ, R88.H0_H0 ;  /* 0x20000058ff337230 */ /* 0x004fe20000004100 */
[----:B------:R-:W2:Y:S02]  /*5a40*/  LDS.U16 R82, [R40+0x16] ;  /* 0x0000160028527984 */ /* 0x000ea40000000400 */
[----:B------:R-:W-:-:S02]  /*5a50*/  FSEL R108, R84, RZ, !P4 ;  /* 0x000000ff546c7208 */ /* 0x000fc40006000000 */
[----:B------:R-:W4:Y:S01]  /*5a60*/  LDS.U16 R84, [R40+0x14] ;  /* 0x0000140028547984 */ /* 0x000f220000000400 */
[----:B------:R-:W-:-:S03]  /*5a70*/  FMUL.FTZ R105, R4, R51 ;  /* 0x0000003304697220 */ /* 0x000fc60000410000 */
[----:B------:R-:W5:Y:S04]  /*5a80*/  LDS.U16 R50, [R40+0x1a] ;  /* 0x00001a0028327984 */ /* 0x000f680000000400 */
[----:B------:R-:W5:Y:S01]  /*5a90*/  LDS.U16 R51, [R40+0x18] ;  /* 0x0000180028337984 */ /* 0x000f620000000400 */
[----:B---3--:R-:W-:Y:S02]  /*5aa0*/  HADD2.F32 R94, -RZ, R94.H0_H0 ;  /* 0x2000005eff5e7230 */ /* 0x008fe40000004100 */
[----:B------:R-:W-:Y:S01]  /*5ab0*/  FMUL.FTZ R78, R79, R78 ;  /* 0x0000004e4f4e7220 */ /* 0x000fe20000410000 */
[----:B------:R-:W-:Y:S01]  /*5ac0*/  HADD2.F32 R85, -RZ, R85.H0_H0 ;  /* 0x20000055ff557230 */ /* 0x000fe20000004100 */
[----:B------:R-:W-:Y:S01]  /*5ad0*/  IADD3 R79, PT, PT, R119, 0x7, RZ ;  /* 0x00000007774f7810 */ /* 0x000fe20007ffe0ff */
[----:B------:R-:W-:Y:S01]  /*5ae0*/  FMUL.FTZ R94, R3, R94 ;  /* 0x0000005e035e7220 */ /* 0x000fe20000410000 */
[----:B------:R-:W-:Y:S01]  /*5af0*/  MUFU.SIN R43, R136 ;  /* 0x00000088002b7308 */ /* 0x000fe20000000400 */
[----:B------:R-:W-:Y:S01]  /*5b00*/  FSEL R107, R78, 1, !P4 ;  /* 0x3f8000004e6b7808 */ /* 0x000fe20006000000 */
[----:B------:R-:W-:-:S02]  /*5b10*/  FMUL.FTZ R85, R4, R85 ;  /* 0x0000005504557220 */ /* 0x000fc40000410000 */
[----:B------:R-:W-:-:S04]  /*5b20*/  FSEL R109, R94, RZ, !P4 ;  /* 0x000000ff5e6d7208 */ /* 0x000fc80006000000 */
[----:B------:R-:W-:Y:S01]  /*5b30*/  MUFU.COS R47, R136 ;  /* 0x00000088002f7308 */ /* 0x000fe20000000000 */
[----:B------:R-:W-:Y:S02]  /*5b40*/  ISETP.GE.U32.AND P4, PT, R79, UR16, PT ;  /* 0x000000104f007c0c */ /* 0x000fe4000bf86070 */
[----:B------:R-:W-:-:S05]  /*5b50*/  IADD3 R79, PT, PT, R119, 0x8, RZ ;  /* 0x00000008774f7810 */ /* 0x000fca0007ffe0ff */
[----:B------:R-:W3:Y:S01]  /*5b60*/  MUFU.EX2 R48, R122 ;  /* 0x0000007a00307308 */ /* 0x000ee20000000800 */
[C---:B------:R-:W-:Y:S01]  /*5b70*/  FMUL.FTZ R98, R41.reuse, R54 ;  /* 0x0000003629627220 */ /* 0x040fe20000410000 */
[----:B------:R-:W-:Y:S01]  /*5b80*/  FSEL R106, R106, RZ, !P3 ;  /* 0x000000ff6a6a7208 */ /* 0x000fe20005800000 */
[----:B------:R-:W-:Y:S01]  /*5b90*/  FMUL.FTZ R88, R41, R38 ;  /* 0x0000002629587220 */ /* 0x000fe20000410000 */
[----:B------:R-:W-:Y:S02]  /*5ba0*/  FSEL R105, R105, RZ, !P3 ;  /* 0x000000ff69697208 */ /* 0x000fe40005800000 */
[----:B------:R-:W-:Y:S02]  /*5bb0*/  FSEL R104, R85, RZ, !P3 ;  /* 0x000000ff55687208 */ /* 0x000fe40005800000 */
[----:B------:R-:W-:Y:S02]  /*5bc0*/  FSEL R103, R103, 1, !P3 ;  /* 0x3f80000067677808 */ /* 0x000fe40005800000 */
[----:B------:R-:W-:-:S02]  /*5bd0*/  ISETP.GE.U32.AND P3, PT, R79, UR16, PT ;  /* 0x000000104f007c0c */ /* 0x000fc4000bf66070 */
[----:B------:R-:W5:Y:S01]  /*5be0*/  LDS.U16 R79, [R40+0x1e] ;  /* 0x00001e00284f7984 */ /* 0x000f620000000400 */
[C---:B------:R-:W-:Y:S01]  /*5bf0*/  IADD3 R18, PT, PT, R119.reuse, 0x1, RZ ;  /* 0x0000000177127810 */ /* 0x040fe20007ffe0ff */
[----:B------:R-:W-:Y:S01]  /*5c00*/  FMUL.RZ R98, R98, 0.15915493667125701904 ;  /* 0x3e22f98362627820 */ /* 0x000fe2000040c000 */
[----:B------:R-:W-:Y:S01]  /*5c10*/  FMUL.RZ R85, R88, 0.15915493667125701904 ;  /* 0x3e22f98358557820 */ /* 0x000fe2000040c000 */
[----:B0-----:R-:W-:Y:S01]  /*5c20*/  HADD2.F32 R88, -RZ, R83.H0_H0 ;  /* 0x20000053ff587230 */ /* 0x001fe20000004100 */
[----:B------:R-:W-:Y:S01]  /*5c30*/  ISETP.GE.U32.AND P5, PT, R18, UR16, PT ;  /* 0x0000001012007c0c */ /* 0x000fe2000bfa6070 */
[----:B------:R-:W-:Y:S01]  /*5c40*/  MUFU.SIN R128, R98 ;  /* 0x0000006200807308 */ /* 0x000fe20000000400 */
[----:B------:R-:W-:Y:S01]  /*5c50*/  IADD3 R18, PT, PT, R119, 0x4, RZ ;  /* 0x0000000477127810 */ /* 0x000fe20007ffe0ff */
[----:B---3--:R-:W-:Y:S01]  /*5c60*/  FMUL.FTZ R95, R48, R47 ;  /* 0x0000002f305f7220 */ /* 0x008fe20000410000 */
[----:B-1----:R-:W-:Y:S02]  /*5c70*/  HADD2.F32 R92, -RZ, R81.H0_H0 ;  /* 0x20000051ff5c7230 */ /* 0x002fe40000004100 */
[----:B------:R-:W-:Y:S01]  /*5c80*/  FMUL.FTZ R88, R5, R88 ;  /* 0x0000005805587220 */ /* 0x000fe20000410000 */
[----:B------:R-:W0:Y:S02]  /*5c90*/  LDS.U16 R81, [R40+0x1c] ;  /* 0x00001c0028517984 */ /* 0x000e240000000400 */
[----:B------:R1:W-:Y:S01]  /*5ca0*/  MUFU.COS R126, R98 ;  /* 0x00000062007e7308 */ /* 0x0003e20000000000 */
[----:B------:R-:W-:Y:S01]  /*5cb0*/  ISETP.GE.U32.AND P2, PT, R18, UR16, PT ;  /* 0x0000001012007c0c */ /* 0x000fe2000bf46070 */
[----:B--2---:R-:W-:-:S02]  /*5cc0*/  HADD2.F32 R47, -RZ, R82.H0_H0 ;  /* 0x20000052ff2f7230 */ /* 0x004fc40000004100 */
[----:B------:R-:W2:Y:S01]  /*5cd0*/  LDS.U16 R82, [R40+0x20] ;  /* 0x0000200028527984 */ /* 0x000ea20000000400 */
[----:B-1----:R-:W-:Y:S01]  /*5ce0*/  FMUL.FTZ R98, R48, R43 ;  /* 0x0000002b30627220 */ /* 0x002fe20000410000 */
[----:B------:R-:W-:Y:S01]  /*5cf0*/  FMUL.FTZ R48, R41, R37 ;  /* 0x0000002529307220 */ /* 0x000fe20000410000 */
[----:B------:R-:W-:Y:S01]  /*5d00*/  FSEL R101, R88, RZ, !P2 ;  /* 0x000000ff58657208 */ /* 0x000fe20005000000 */
[----:B----4-:R-:W-:Y:S02]  /*5d10*/  HADD2.F32 R43, -RZ, R84.H0_H0 ;  /* 0x20000054ff2b7230 */ /* 0x010fe40000004100 */
[----:B------:R-:W-:Y:S01]  /*5d20*/  FMUL.RZ R132, R48, 0.15915493667125701904 ;  /* 0x3e22f98330847820 */ /* 0x000fe2000040c000 */
[----:B-----5:R-:W-:Y:S01]  /*5d30*/  HADD2.F32 R88, -RZ, R50.H0_H0 ;  /* 0x20000032ff587230 */ /* 0x020fe20000004100 */
[----:B------:R-:W1:Y:S01]  /*5d40*/  LDS.U16 R48, [R40+0x22] ;  /* 0x0000220028307984 */ /* 0x000e620000000400 */
[----:B------:R-:W-:-:S03]  /*5d50*/  HADD2.F32 R84, -RZ, R51.H0_H0 ;  /* 0x20000033ff547230 */ /* 0x000fc60000004100 */
[----:B------:R-:W3:Y:S04]  /*5d60*/  LDS.U16 R50, [R40+0x26] ;  /* 0x0000260028327984 */ /* 0x000ee80000000400 */
[----:B------:R-:W4:Y:S01]  /*5d70*/  LDS.U16 R51, [R40+0x24] ;  /* 0x0000240028337984 */ /* 0x000f220000000400 */
[C---:B------:R-:W-:Y:S01]  /*5d80*/  FMUL.FTZ R120, R41.reuse, R56 ;  /* 0x0000003829787220 */ /* 0x040fe20000410000 */
[----:B------:R-:W-:Y:S01]  /*5d90*/  FMUL.FTZ R45, R41, R58 ;  /* 0x0000003a292d7220 */ /* 0x000fe20000410000 */
[----:B------:R-:W-:Y:S02]  /*5da0*/  FMUL.FTZ R123, R42, R56 ;  /* 0x000000382a7b7220 */ /* 0x000fe40000410000 */
[----:B------:R-:W-:Y:S01]  /*5db0*/  FMUL.RZ R120, R120, 0.15915493667125701904 ;  /* 0x3e22f98378787820 */ /* 0x000fe2000040c000 */
[----:B------:R-:W-:Y:S01]  /*5dc0*/  FMUL.RZ R137, R45, 0.15915493667125701904 ;  /* 0x3e22f9832d897820 */ /* 0x000fe2000040c000 */
[C---:B------:R-:W-:Y:S01]  /*5dd0*/  FMUL.FTZ R135, R42.reuse, R58 ;  /* 0x0000003a2a877220 */ /* 0x040fe20000410000 */
[-C--:B------:R-:W-:Y:S01]  /*5de0*/  FMUL.FTZ R100, R41, R55.reuse ;  /* 0x0000003729647220 */ /* 0x080fe20000410000 */
[----:B------:R-:W-:Y:S01]  /*5df0*/  HADD2.F32 R97, -RZ, R97.H0_H0 ;  /* 0x20000061ff617230 */ /* 0x000fe20000004100 */
[----:B------:R-:W-:Y:S01]  /*5e00*/  MUFU.SIN R80, R120 ;  /* 0x0000007800507308 */ /* 0x000fe20000000400 */
[C---:B------:R-:W-:Y:S01]  /*5e10*/  FMUL.FTZ R130, R42.reuse, R55 ;  /* 0x000000372a827220 */ /* 0x040fe20000410000 */
[----:B------:R-:W-:Y:S01]  /*5e20*/  FMUL.FTZ R129, R42, R54 ;  /* 0x000000362a817220 */ /* 0x000fe20000410000 */
[----:B------:R-:W-:Y:S01]  /*5e30*/  FMUL.RZ R100, R100, 0.15915493667125701904 ;  /* 0x3e22f98364647820 */ /* 0x000fe2000040c000 */
[----:B------:R-:W-:-:S04]  /*5e40*/  FMUL.FTZ R97, R0, R97 ;  /* 0x0000006100617220 */ /* 0x000fc80000410000 */
[----:B------:R-:W-:Y:S01]  /*5e50*/  MUFU.COS R86, R120 ;  /* 0x0000007800567308 */ /* 0x000fe20000000000 */
[----:B------:R-:W-:Y:S01]  /*5e60*/  HADD2.F32 R93, -RZ, R93.H0_H0 ;  /* 0x2000005dff5d7230 */ /* 0x000fe20000004100 */
[----:B------:R-:W-:-:S06]  /*5e70*/  IADD3 R89, PT, PT, R119, 0x5, RZ ;  /* 0x0000000577597810 */ /* 0x000fcc0007ffe0ff */
[----:B------:R-:W5:Y:S01]  /*5e80*/  MUFU.EX2 R123, R123 ;  /* 0x0000007b007b7308 */ /* 0x000f620000000800 */
[----:B------:R-:W-:-:S07]  /*5e90*/  FMUL.FTZ R121, R42, R53 ;  /* 0x000000352a797220 */ /* 0x000fce0000410000 */
[----:B------:R-:W-:Y:S01]  /*5ea0*/  MUFU.SIN R44, R137 ;  /* 0x00000089002c7308 */ /* 0x000fe20000000400 */
[----:B------:R-:W-:-:S07]  /*5eb0*/  FMUL.FTZ R18, R41, R52 ;  /* 0x0000003429127220 */ /* 0x000fce0000410000 */
[----:B------:R-:W-:Y:S01]  /*5ec0*/  MUFU.COS R45, R137 ;  /* 0x00000089002d7308 */ /* 0x000fe20000000000 */
[----:B------:R-:W-:-:S07]  /*5ed0*/  FSEL R116, R97, RZ, !P6 ;  /* 0x000000ff61747208 */ /* 0x000fce0007000000 */
[----:B------:R-:W0:Y:S01]  /*5ee0*/  MUFU.EX2 R46, R135 ;  /* 0x00000087002e7308 */ /* 0x000e220000000800 */
[----:B------:R-:W-:Y:S01]  /*5ef0*/  FMUL.FTZ R93, R2, R93 ;  /* 0x0000005d025d7220 */ /* 0x000fe20000410000 */
[----:B------:R-:W-:Y:S01]  /*5f00*/  ISETP.GE.U32.AND P6, PT, R89, UR16, PT ;  /* 0x0000001059007c0c */ /* 0x000fe2000bfc6070 */
[----:B------:R-:W-:-:S05]  /*5f10*/  HADD2.F32 R79, -RZ, R79.H0_H0 ;  /* 0x2000004fff4f7230 */ /* 0x000fca0000004100 */
[----:B------:R-:W-:Y:S01]  /*5f20*/  MUFU.SIN R87, R100 ;  /* 0x0000006400577308 */ /* 0x000fe20000000400 */
[----:B------:R-:W-:-:S07]  /*5f30*/  IADD3 R89, PT, PT, R119, 0x6, RZ ;  /* 0x0000000677597810 */ /* 0x000fce0007ffe0ff */
[----:B------:R-:W1:Y:S01]  /*5f40*/  MUFU.EX2 R130, R130 ;  /* 0x0000008200827308 */ /* 0x000e620000000800 */
[----:B------:R-:W-:Y:S01]  /*5f50*/  FMUL.FTZ R49, R42, R39 ;  /* 0x000000272a317220 */ /* 0x000fe20000410000 */
[----:B------:R-:W-:-:S06]  /*5f60*/  FMUL.FTZ R92, R5, R92 ;  /* 0x0000005c055c7220 */ /* 0x000fcc0000410000 */
[----:B------:R2:W3:Y:S01]  /*5f70*/  MUFU.COS R90, R100 ;  /* 0x00000064005a7308 */ /* 0x0004e20000000000 */
[----:B------:R-:W-:-:S07]  /*5f80*/  FMUL.FTZ R47, R6, R47 ;  /* 0x0000002f062f7220 */ /* 0x000fce0000410000 */
[----:B------:R-:W4:Y:S01]  /*5f90*/  MUFU.EX2 R129, R129 ;  /* 0x0000008100817308 */ /* 0x000f220000000800 */
[----:B------:R-:W-:Y:S01]  /*5fa0*/  FSEL R114, R114, RZ, !P5 ;  /* 0x000000ff72727208 */ /* 0x000fe20006800000 */
[----:B------:R-:W-:Y:S01]  /*5fb0*/  FMUL.FTZ R88, R7, R88 ;  /* 0x0000005807587220 */ /* 0x000fe20000410000 */
[----:B------:R-:W-:Y:S01]  /*5fc0*/  FSEL R113, R113, RZ, !P5 ;  /* 0x000000ff71717208 */ /* 0x000fe20006800000 */
[----:B------:R-:W-:Y:S01]  /*5fd0*/  FMUL.FTZ R79, R8, R79 ;  /* 0x0000004f084f7220 */ /* 0x000fe20000410000 */
[----:B------:R-:W-:-:S03]  /*5fe0*/  FSEL R112, R93, RZ, !P5 ;  /* 0x000000ff5d707208 */ /* 0x000fc60006800000 */
[----:B------:R-:W-:Y:S01]  /*5ff0*/  MUFU.SIN R124, R96 ;  /* 0x00000060007c7308 */ /* 0x000fe20000000400 */
[----:B------:R-:W-:Y:S02]  /*6000*/  FSEL R111, R111, 1, !P5 ;  /* 0x3f8000006f6f7808 */ /* 0x000fe40006800000 */
[----:B------:R-:W-:-:S05]  /*6010*/  ISETP.GE.U32.AND P5, PT, R89, UR16, PT ;  /* 0x0000001059007c0c */ /* 0x000fca000bfa6070 */
[----:B------:R0:W-:Y:S01]  /*6020*/  MUFU.COS R122, R96 ;  /* 0x00000060007a7308 */ /* 0x0001e20000000000 */
[----:B-----5:R-:W-:Y:S01]  /*6030*/  FMUL.FTZ R80, R123, R80 ;  /* 0x000000507b507220 */ /* 0x020fe20000410000 */
[----:B------:R-:W-:Y:S01]  /*6040*/  FMUL.FTZ R84, R7, R84 ;  /* 0x0000005407547220 */ /* 0x000fe20000410000 */
[----:B------:R-:W-:Y:S01]  /*6050*/  FMUL.FTZ R86, R123, R86 ;  /* 0x000000567b567220 */ /* 0x000fe20000410000 */
[----:B--2---:R-:W-:Y:S01]  /*6060*/  FSEL R100, R92, RZ, !P2 ;  /* 0x000000ff5c647208 */ /* 0x004fe20005000000 */
[----:B0-----:R-:W-:-:S03]  /*6070*/  FMUL.RZ R96, R18, 0.15915493667125701904 ;  /* 0x3e22f98312607820 */ /* 0x001fc6000040c000 */
[----:B------:R-:W0:Y:S01]  /*6080*/  MUFU.EX2 R121, R121 ;  /* 0x0000007900797308 */ /* 0x000e220000000800 */
[C---:B------:R-:W-:Y:S01]  /*6090*/  FMUL.FTZ R45, R46.reuse, R45 ;  /* 0x0000002d2e2d7220 */ /* 0x040fe20000410000 */
[----:B------:R-:W-:Y:S01]  /*60a0*/  FMUL.FTZ R102, R46, R44 ;  /* 0x0000002c2e667220 */ /* 0x000fe20000410000 */
[----:B------:R-:W-:Y:S01]  /*60b0*/  FSEL R92, R88, RZ, !P5 ;  /* 0x000000ff585c7208 */ /* 0x000fe20006800000 */
[----:B------:R-:W-:Y:S01]  /*60c0*/  HADD2.F32 R81, -RZ, R81.H0_H0 ;  /* 0x20000051ff517230 */ /* 0x000fe20000004100 */
[----:B------:R-:W-:-:S03]  /*60d0*/  FSEL R88, R79, RZ, !P4 ;  /* 0x000000ff4f587208 */ /* 0x000fc60006000000 */
[----:B------:R-:W-:Y:S01]  /*60e0*/  MUFU.SIN R18, R96 ;  /* 0x0000006000127308 */ /* 0x000fe20000000400 */
[----:B------:R-:W-:Y:S01]  /*60f0*/  IADD3 R46, PT, PT, R119, 0x9, RZ ;  /* 0x00000009772e7810 */ /* 0x000fe20007ffe0ff */
[----:B------:R-:W-:Y:S01]  /*6100*/  FMUL.FTZ R79, R41, R36 ;  /* 0x00000024294f7220 */ /* 0x000fe20000410000 */
[----:B------:R-:W-:-:S05]  /*6110*/  HADD2.F32 R82, -RZ, R82.H0_H0 ;  /* 0x20000052ff527230 */ /* 0x000fca0000004100 */
[----:B------:R2:W-:Y:S01]  /*6120*/  MUFU.COS R120, R96 ;  /* 0x0000006000787308 */ /* 0x0005e20000000000 */
[----:B------:R-:W-:Y:S01]  /*6130*/  FMUL.FTZ R43, R6, R43 ;  /* 0x0000002b062b7220 */ /* 0x000fe20000410000 */
[----:B------:R-:W-:Y:S01]  /*6140*/  FSEL R94, R80, RZ, !P5 ;  /* 0x000000ff505e7208 */ /* 0x000fe20006800000 */
[----:B-1----:R-:W-:Y:S01]  /*6150*/  FMUL.FTZ R87, R130, R87 ;  /* 0x0000005782577220 */ /* 0x002fe20000410000 */
[----:B------:R-:W-:-:S04]  /*6160*/  FSEL R93, R84, RZ, !P5 ;  /* 0x000000ff545d7208 */ /* 0x000fc80006800000 */
[----:B------:R-:W-:Y:S01]  /*6170*/  MUFU.SIN R125, R91 ;  /* 0x0000005b007d7308 */ /* 0x000fe20000000400 */
[----:B--2---:R-:W-:Y:S02]  /*6180*/  FSEL R96, R47, RZ, !P6 ;  /* 0x000000ff2f607208 */ /* 0x004fe40007000000 */
[----:B------:R-:W-:-:S05]  /*6190*/  IADD3 R47, PT, PT, R119, 0xb, RZ ;  /* 0x0000000b772f7810 */ /* 0x000fca0007ffe0ff */
[----:B------:R1:W-:Y:S01]  /*61a0*/  MUFU.COS R78, R91 ;  /* 0x0000005b004e7308 */ /* 0x0003e20000000000 */
[----:B------:R-:W-:Y:S01]  /*61b0*/  FSEL R102, R102, RZ, !P2 ;  /* 0x000000ff66667208 */ /* 0x000fe20005000000 */
[----:B------:R-:W-:Y:S01]  /*61c0*/  FMUL.FTZ R81, R8, R81 ;  /* 0x0000005108517220 */ /* 0x000fe20000410000 */
[----:B------:R-:W-:-:S05]  /*61d0*/  FSEL R99, R45, 1, !P2 ;  /* 0x3f8000002d637808 */ /* 0x000fca0005000000 */
[----:B------:R-:W2:Y:S01]  /*61e0*/  MUFU.EX2 R49, R49 ;  /* 0x0000003100317308 */ /* 0x000ea20000000800 */
[----:B-1----:R-:W-:Y:S01]  /*61f0*/  FSEL R91, R86, 1, !P5 ;  /* 0x3f800000565b7808 */ /* 0x002fe20006800000 */
[----:B------:R-:W-:Y:S01]  /*6200*/  HADD2.F32 R48, -RZ, R48.H0_H0 ;  /* 0x20000030ff307230 */ /* 0x000fe20000004100 */
[----:B------:R-:W-:Y:S01]  /*6210*/  ISETP.GE.U32.AND P5, PT, R47, UR16, PT ;  /* 0x000000102f007c0c */ /* 0x000fe2000bfa6070 */
[----:B---3--:R-:W-:Y:S01]  /*6220*/  FMUL.FTZ R47, R130, R90 ;  /* 0x0000005a822f7220 */ /* 0x008fe20000410000 */
[----:B------:R-:W-:Y:S01]  /*6230*/  IADD3 R83, PT, PT, R119, 0xa, RZ ;  /* 0x0000000a77537810 */ /* 0x000fe20007ffe0ff */
[----:B----4-:R-:W-:Y:S01]  /*6240*/  FMUL.FTZ R86, R129, R128 ;  /* 0x0000008081567220 */ /* 0x010fe20000410000 */
[----:B------:R-:W-:Y:S01]  /*6250*/  ISETP.GE.U32.AND P2, PT, R46, UR16, PT ;  /* 0x000000102e007c0c */ /* 0x000fe2000bf46070 */
[----:B------:R-:W-:Y:S01]  /*6260*/  MUFU.SIN R44, R85 ;  /* 0x00000055002c7308 */ /* 0x000fe20000000400 */
[----:B------:R-:W-:Y:S01]  /*6270*/  FMUL.RZ R128, R79, 0.15915493667125701904 ;  /* 0x3e22f9834f807820 */ /* 0x000fe2000040c000 */
[----:B------:R-:W-:Y:S01]  /*6280*/  FMUL.FTZ R46, R42, R38 ;  /* 0x000000262a2e7220 */ /* 0x000fe20000410000 */
[----:B------:R-:W-:Y:S01]  /*6290*/  IADD3 R80, PT, PT, R119, 0xc, RZ ;  /* 0x0000000c77507810 */ /* 0x000fe20007ffe0ff */
[----:B------:R-:W-:Y:S01]  /*62a0*/  FMUL.FTZ R82, R9, R82 ;  /* 0x0000005209527220 */ /* 0x000fe20000410000 */
[----:B------:R-:W-:Y:S01]  /*62b0*/  HADD2.F32 R79, -RZ, R50.H0_H0 ;  /* 0x20000032ff4f7230 */ /* 0x000fe20000004100 */
[----:B------:R-:W-:-:S02]  /*62c0*/  FSEL R98, R98, RZ, !P6 ;  /* 0x000000ff62627208 */ /* 0x000fc40007000000 */
[----:B------:R1:W-:Y:S01]  /*62d0*/  MUFU.COS R45, R85 ;  /* 0x00000055002d7308 */ /* 0x0003e20000000000 */
[----:B------:R-:W-:Y:S01]  /*62e0*/  FSEL R97, R43, RZ, !P6 ;  /* 0x000000ff2b617208 */ /* 0x000fe20007000000 */
[----:B------:R-:W-:Y:S01]  /*62f0*/  HADD2.F32 R51, -RZ, R51.H0_H0 ;  /* 0x20000033ff337230 */ /* 0x000fe20000004100 */
[----:B------:R-:W-:Y:S01]  /*6300*/  FSEL R95, R95, 1, !P6 ;  /* 0x3f8000005f5f7808 */ /* 0x000fe20007000000 */
[----:B------:R-:W-:Y:S01]  /*6310*/  FMUL.FTZ R84, R9, R48 ;  /* 0x0000003009547220 */ /* 0x000fe20000410000 */
[----:B------:R-:W-:Y:S01]  /*6320*/  ISETP.GE.U32.AND P6, PT, R83, UR16, PT ;  /* 0x0000001053007c0c */ /* 0x000fe2000bfc6070 */
[----:B------:R-:W-:Y:S01]  /*6330*/  FMUL.FTZ R83, R129, R126 ;  /* 0x0000007e81537220 */ /* 0x000fe20000410000 */
[----:B------:R-:W-:Y:S01]  /*6340*/  FSEL R90, R87, RZ, !P4 ;  /* 0x000000ff575a7208 */ /* 0x000fe20006000000 */
[----:B-1----:R-:W-:Y:S01]  /*6350*/  FMUL.FTZ R85, R42, R36 ;  /* 0x000000242a557220 */ /* 0x002fe20000410000 */
[----:B------:R-:W-:Y:S02]  /*6360*/  FSEL R89, R81, RZ, !P4 ;  /* 0x000000ff51597208 */ /* 0x000fe40006000000 */
[----:B------:R-:W-:Y:S01]  /*6370*/  FSEL R87, R47, 1, !P4 ;  /* 0x3f8000002f577808 */ /* 0x000fe20006000000 */
[----:B------:R-:W-:Y:S01]  /*6380*/  MUFU.SIN R48, R128 ;  /* 0x0000008000307308 */ /* 0x000fe20000000400 */
[----:B------:R-:W-:Y:S01]  /*6390*/  ISETP.GE.U32.AND P4, PT, R80, UR16, PT ;  /* 0x0000001050007c0c */ /* 0x000fe2000bf86070 */
[C---:B------:R-:W-:Y:S01]  /*63a0*/  FMUL.FTZ R79, R10.reuse, R79 ;  /* 0x0000004f0a4f7220 */ /* 0x040fe20000410000 */
[----:B------:R-:W-:Y:S01]  /*63b0*/  IADD3 R80, PT, PT, R119, 0xd, RZ ;  /* 0x0000000d77507810 */ /* 0x000fe20007ffe0ff */
[----:B0-----:R-:W-:Y:S01]  /*63c0*/  FMUL.FTZ R122, R121, R122 ;  /* 0x0000007a797a7220 */ /* 0x001fe20000410000 */
[----:B------:R-:W-:-:S03]  /*63d0*/  FMUL.FTZ R51, R10, R51 ;  /* 0x000000330a337220 */ /* 0x000fc60000410000 */
[----:B------:R0:W1:Y:S01]  /*63e0*/  MUFU.EX2 R47, R85 ;  /* 0x00000055002f7308 */ /* 0x0000620000000800 */
[----:B------:R-:W-:Y:S02]  /*63f0*/  FSEL R86, R86, RZ, !P3 ;  /* 0x000000ff56567208 */ /* 0x000fe40005800000 */
[----:B------:R-:W-:Y:S02]  /*6400*/  FSEL R84, R84, RZ, !P3 ;  /* 0x000000ff54547208 */ /* 0x000fe40005800000 */
[----:B------:R-:W-:-:S03]  /*6410*/  FSEL R83, R83, 1, !P3 ;  /* 0x3f80000053537808 */ /* 0x000fc60005800000 */
[----:B------:R-:W3:Y:S01]  /*6420*/  MUFU.EX2 R46, R46 ;  /* 0x0000002e002e7308 */ /* 0x000ee20000000800 */
[----:B0-----:R-:W-:Y:S01]  /*6430*/  FSEL R85, R82, RZ, !P3 ;  /* 0x000000ff52557208 */ /* 0x001fe20005800000 */
[----:B------:R-:W-:Y:S01]  /*6440*/  FMUL.FTZ R82, R121, R124 ;  /* 0x0000007c79527220 */ /* 0x000fe20000410000 */
[----:B------:R-:W-:Y:S01]  /*6450*/  IADD3 R50, PT, PT, R119, 0xe, RZ ;  /* 0x0000000e77327810 */ /* 0x000fe20007ffe0ff */
[C---:B--2---:R-:W-:Y:S01]  /*6460*/  FMUL.FTZ R139, R49.reuse, R78 ;  /* 0x0000004e318b7220 */ /* 0x044fe20000410000 */
[----:B------:R-:W-:Y:S01]  /*6470*/  ISETP.GE.U32.AND P3, PT, R80, UR16, PT ;  /* 0x0000001050007c0c */ /* 0x000fe2000bf66070 */
[----:B------:R-:W-:Y:S02]  /*6480*/  FMUL.FTZ R125, R49, R125 ;  /* 0x0000007d317d7220 */ /* 0x000fe40000410000 */
[----:B------:R-:W0:Y:S01]  /*6490*/  MUFU.COS R128, R128 ;  /* 0x0000008000807308 */ /* 0x000e220000000000 */
[----:B------:R-:W-:Y:S01]  /*64a0*/  FSEL R80, R79, RZ, !P2 ;  /* 0x000000ff4f507208 */ /* 0x000fe20005000000 */
[----:B------:R-:W-:Y:S01]  /*64b0*/  FMUL.FTZ R49, R117, R114 ;  /* 0x0000007275317220 */ /* 0x000fe20000410000 */
[----:B------:R-:W-:-:S02]  /*64c0*/  FSEL R82, R82, RZ, !P2 ;  /* 0x000000ff52527208 */ /* 0x000fc40005000000 */
[----:B------:R-:W-:Y:S02]  /*64d0*/  FSEL R81, R51, RZ, !P2 ;  /* 0x000000ff33517208 */ /* 0x000fe40005000000 */
[----:B------:R-:W-:Y:S02]  /*64e0*/  FSEL R79, R122, 1, !P2 ;  /* 0x3f8000007a4f7808 */ /* 0x000fe40005000000 */
[----:B------:R-:W-:Y:S01]  /*64f0*/  ISETP.GE.U32.AND P2, PT, R50, UR16, PT ;  /* 0x0000001032007c0c */ /* 0x000fe2000bf46070 */
[C---:B------:R-:W-:Y:S01]  /*6500*/  FMUL.FTZ R50, R116.reuse, R114 ;  /* 0x0000007274327220 */ /* 0x040fe20000410000 */
[----:B------:R-:W-:-:S03]  /*6510*/  FFMA.FTZ R49, R116, R111, R49 ;  /* 0x0000006f74317223 */ /* 0x000fc60000010031 */
[----:B------:R-:W-:Y:S01]  /*6520*/  FFMA.FTZ R50, R117, R111, -R50 ;  /* 0x0000006f75327223 */ /* 0x000fe20000010832 */
[----:B------:R-:W-:Y:S01]  /*6530*/  FADD.FTZ R49, R112, R49 ;  /* 0x0000003170317221 */ /* 0x000fe20000010000 */
[----:B-1----:R-:W-:Y:S02]  /*6540*/  FMUL.FTZ R129, R47, R48 ;  /* 0x000000302f817220 */ /* 0x002fe40000410000 */
[----:B------:R-:W-:Y:S01]  /*6550*/  FADD.FTZ R50, R113, R50 ;  /* 0x0000003271327221 */ /* 0x000fe20000010000 */
[C---:B---3--:R-:W-:Y:S01]  /*6560*/  FMUL.FTZ R45, R46.reuse, R45 ;  /* 0x0000002d2e2d7220 */ /* 0x048fe20000410000 */
[----:B------:R-:W-:Y:S01]  /*6570*/  FMUL.FTZ R44, R46, R44 ;  /* 0x0000002c2e2c7220 */ /* 0x000fe20000410000 */
[----:B------:R-:W-:Y:S01]  /*6580*/  FMUL.FTZ R48, R110, R49 ;  /* 0x000000316e307220 */ /* 0x000fe20000410000 */
[----:B------:R-:W-:Y:S01]  /*6590*/  FMUL.FTZ R46, R118, R114 ;  /* 0x00000072762e7220 */ /* 0x000fe20000410000 */
[----:B0-----:R-:W-:Y:S01]  /*65a0*/  FMUL.FTZ R128, R47, R128 ;  /* 0x000000802f807220 */ /* 0x001fe20000410000 */
[----:B------:R-:W-:Y:S01]  /*65b0*/  FMUL.FTZ R78, R110, R50 ;  /* 0x000000326e4e7220 */ /* 0x000fe20000410000 */
[----:B------:R-:W-:Y:S01]  /*65c0*/  FMUL.FTZ R47, R115, R114 ;  /* 0x00000072732f7220 */ /* 0x000fe20000410000 */
[----:B------:R-:W-:Y:S01]  /*65d0*/  FFMA.FTZ R48, R107, R50, -R48 ;  /* 0x000000326b307223 */ /* 0x000fe20000010830 */
[----:B------:R-:W-:Y:S01]  /*65e0*/  FFMA.FTZ R46, R115, R111, -R46 ;  /* 0x0000006f732e7223 */ /* 0x000fe2000001082e */
[----:B------:R-:W-:Y:S01]  /*65f0*/  FFMA.FTZ R49, R107, R49, R78 ;  /* 0x000000316b317223 */ /* 0x000fe2000001004e */
[----:B------:R-:W-:Y:S01]  /*6600*/  FFMA.FTZ R47, R118, R111, R47 ;  /* 0x0000006f762f7223 */ /* 0x000fe2000001002f */
[----:B------:R-:W-:Y:S01]  /*6610*/  FADD.FTZ R50, R109, R48 ;  /* 0x000000306d327221 */ /* 0x000fe20000010000 */
[----:B------:R-:W-:Y:S01]  /*6620*/  FMUL.FTZ R48, R110, R46 ;  /* 0x0000002e6e307220 */ /* 0x000fe20000410000 */
[----:B------:R-:W-:Y:S01]  /*6630*/  FADD.FTZ R51, R108, R49 ;  /* 0x000000316c337221 */ /* 0x000fe20000010000 */
[-C--:B------:R-:W-:Y:S01]  /*6640*/  FMUL.FTZ R49, R110, R47.reuse ;  /* 0x0000002f6e317220 */ /* 0x080fe20000410000 */
[C---:B------:R-:W-:Y:S01]  /*6650*/  FMUL.FTZ R78, R106.reuse, R50 ;  /* 0x000000326a4e7220 */ /* 0x040fe20000410000 */
[C---:B------:R-:W-:Y:S01]  /*6660*/  FFMA.FTZ R48, R107.reuse, R47, R48 ;  /* 0x0000002f6b307223 */ /* 0x040fe20000010030 */
[CC--:B------:R-:W-:Y:S01]  /*6670*/  FMUL.FTZ R47, R106.reuse, R51.reuse ;  /* 0x000000336a2f7220 */ /* 0x0c0fe20000410000 */
[----:B------:R-:W-:Y:S01]  /*6680*/  FFMA.FTZ R49, R107, R46, -R49 ;  /* 0x0000002e6b317223 */ /* 0x000fe20000010831 */
[C---:B------:R-:W-:Y:S01]  /*6690*/  FFMA.FTZ R51, R103.reuse, R51, R78 ;  /* 0x0000003367337223 */ /* 0x040fe2000001004e */
[C---:B------:R-:W-:Y:S01]  /*66a0*/  FMUL.FTZ R46, R106.reuse, R48 ;  /* 0x000000306a2e7220 */ /* 0x040fe20000410000 */
[C---:B------:R-:W-:Y:S01]  /*66b0*/  FFMA.FTZ R50, R103.reuse, R50, -R47 ;  /* 0x0000003267327223 */ /* 0x040fe2000001082f */
[-C--:B------:R-:W-:Y:S01]  /*66c0*/  FMUL.FTZ R47, R106, R49.reuse ;  /* 0x000000316a2f7220 */ /* 0x080fe20000410000 */
[----:B------:R-:W-:Y:S01]  /*66d0*/  FADD.FTZ R51, R104, R51 ;  /* 0x0000003368337221 */ /* 0x000fe20000010000 */
[----:B------:R-:W-:Y:S01]  /*66e0*/  FFMA.FTZ R46, R103, R49, -R46 ;  /* 0x00000031672e7223 */ /* 0x000fe2000001082e */
[----:B------:R-:W-:Y:S01]  /*66f0*/  FADD.FTZ R50, R105, R50 ;  /* 0x0000003269327221 */ /* 0x000fe20000010000 */
[----:B------:R-:W-:Y:S01]  /*6700*/  FFMA.FTZ R47, R103, R48, R47 ;  /* 0x00000030672f7223 */ /* 0x000fe2000001002f */
[C---:B------:R-:W-:Y:S01]  /*6710*/  FMUL.FTZ R78, R102.reuse, R51 ;  /* 0x00000033664e7220 */ /* 0x040fe20000410000 */
[C---:B------:R-:W-:Y:S01]  /*6720*/  FMUL.FTZ R48, R102.reuse, R46 ;  /* 0x0000002e66307220 */ /* 0x040fe20000410000 */
[CC--:B------:R-:W-:Y:S01]  /*6730*/  FMUL.FTZ R122, R102.reuse, R50.reuse ;  /* 0x00000032667a7220 */ /* 0x0c0fe20000410000 */
[-C--:B------:R-:W-:Y:S01]  /*6740*/  FMUL.FTZ R49, R102, R47.reuse ;  /* 0x0000002f66317220 */ /* 0x080fe20000410000 */
[C---:B------:R-:W-:Y:S01]  /*6750*/  FFMA.FTZ R78, R99.reuse, R50, -R78 ;  /* 0x00000032634e7223 */ /* 0x040fe2000001084e */
[C---:B------:R-:W-:Y:S01]  /*6760*/  FFMA.FTZ R48, R99.reuse, R47, R48 ;  /* 0x0000002f63307223 */ /* 0x040fe20000010030 */
[C---:B------:R-:W-:Y:S01]  /*6770*/  FFMA.FTZ R51, R99.reuse, R51, R122 ;  /* 0x0000003363337223 */ /* 0x040fe2000001007a */
[----:B------:R-:W-:Y:S01]  /*6780*/  FFMA.FTZ R49, R99, R46, -R49 ;  /* 0x0000002e63317223 */ /* 0x000fe20000010831 */
[----:B------:R-:W-:Y:S01]  /*6790*/  FADD.FTZ R78, R101, R78 ;  /* 0x0000004e654e7221 */ /* 0x000fe20000010000 */
[----:B------:R-:W-:Y:S01]  /*67a0*/  FMUL.FTZ R46, R98, R48 ;  /* 0x00000030622e7220 */ /* 0x000fe20000410000 */
[----:B------:R-:W-:Y:S01]  /*67b0*/  FADD.FTZ R51, R100, R51 ;  /* 0x0000003364337221 */ /* 0x000fe20000010000 */
[CC--:B------:R-:W-:Y:S01]  /*67c0*/  FMUL.FTZ R47, R98.reuse, R49.reuse ;  /* 0x00000031622f7220 */ /* 0x0c0fe20000410000 */
[C---:B------:R-:W-:Y:S01]  /*67d0*/  FMUL.FTZ R50, R98.reuse, R78 ;  /* 0x0000004e62327220 */ /* 0x040fe20000410000 */
[C---:B------:R-:W-:Y:S01]  /*67e0*/  FFMA.FTZ R46, R95.reuse, R49, -R46 ;  /* 0x000000315f2e7223 */ /* 0x040fe2000001082e */
[-C--:B------:R-:W-:Y:S01]  /*67f0*/  FMUL.FTZ R49, R98, R51.reuse ;  /* 0x0000003362317220 */ /* 0x080fe20000410000 */
[C---:B------:R-:W-:Y:S01]  /*6800*/  FFMA.FTZ R47, R95.reuse, R48, R47 ;  /* 0x000000305f2f7223 */ /* 0x040fe2000001002f */
[C---:B------:R-:W-:Y:S01]  /*6810*/  FFMA.FTZ R51, R95.reuse, R51, R50 ;  /* 0x000000335f337223 */ /* 0x040fe20000010032 */
[C---:B------:R-:W-:Y:S01]  /*6820*/  FMUL.FTZ R48, R94.reuse, R46 ;  /* 0x0000002e5e307220 */ /* 0x040fe20000410000 */
[----:B------:R-:W-:Y:S01]  /*6830*/  FFMA.FTZ R78, R95, R78, -R49 ;  /* 0x0000004e5f4e7223 */ /* 0x000fe20000010831 */
[-C--:B------:R-:W-:Y:S01]  /*6840*/  FMUL.FTZ R49, R94, R47.reuse ;  /* 0x0000002f5e317220 */ /* 0x080fe20000410000 */
[----:B------:R-:W-:Y:S01]  /*6850*/  FADD.FTZ R51, R96, R51 ;  /* 0x0000003360337221 */ /* 0x000fe20000010000 */
[----:B------:R-:W-:Y:S01]  /*6860*/  FFMA.FTZ R48, R91, R47, R48 ;  /* 0x0000002f5b307223 */ /* 0x000fe20000010030 */
[----:B------:R-:W-:Y:S01]  /*6870*/  FADD.FTZ R78, R97, R78 ;  /* 0x0000004e614e7221 */ /* 0x000fe20000010000 */
[C---:B------:R-:W-:Y:S01]  /*6880*/  FFMA.FTZ R49, R91.reuse, R46, -R49 ;  /* 0x0000002e5b317223 */ /* 0x040fe20000010831 */
[----:B------:R-:W-:Y:S01]  /*6890*/  FMUL.FTZ R46, R94, R51 ;  /* 0x000000335e2e7220 */ /* 0x000fe20000410000 */
[----:B------:R-:W-:Y:S01]  /*68a0*/  FMUL.FTZ R127, R42, R52 ;  /* 0x000000342a7f7220 */ /* 0x000fe20000410000 */
[----:B------:R-:W-:Y:S01]  /*68b0*/  FMUL.FTZ R122, R90, R48 ;  /* 0x000000305a7a7220 */ /* 0x000fe20000410000 */
[-C--:B------:R-:W-:Y:S01]  /*68c0*/  FMUL.FTZ R50, R94, R78.reuse ;  /* 0x0000004e5e327220 */ /* 0x080fe20000410000 */
[-C--:B------:R-:W-:Y:S01]  /*68d0*/  FMUL.FTZ R47, R90, R49.reuse ;  /* 0x000000315a2f7220 */ /* 0x080fe20000410000 */
[----:B------:R-:W-:Y:S01]  /*68e0*/  FFMA.FTZ R46, R91, R78, -R46 ;  /* 0x0000004e5b2e7223 */ /* 0x000fe2000001082e */
[----:B------:R-:W-:Y:S01]  /*68f0*/  FFMA.FTZ R122, R87, R49, -R122 ;  /* 0x00000031577a7223 */ /* 0x000fe2000001087a */
[----:B------:R-:W0:Y:S01]  /*6900*/  MUFU.EX2 R127, R127 ;  /* 0x0000007f007f7308 */ /* 0x000e220000000800 */
[----:B------:R-:W-:Y:S01]  /*6910*/  FFMA.FTZ R51, R91, R51, R50 ;  /* 0x000000335b337223 */ /* 0x000fe20000010032 */
[----:B------:R-:W-:Y:S01]  /*6920*/  FFMA.FTZ R49, R87, R48, R47 ;  /* 0x0000003057317223 */ /* 0x000fe2000001002f */
[----:B------:R-:W-:Y:S01]  /*6930*/  FADD.FTZ R47, R93, R46 ;  /* 0x0000002e5d2f7221 */ /* 0x000fe20000010000 */
[----:B------:R-:W-:Y:S01]  /*6940*/  FMUL.FTZ R124, R86, R122 ;  /* 0x0000007a567c7220 */ /* 0x000fe20000410000 */
[----:B------:R-:W1:Y:S01]  /*6950*/  LDS.U16 R46, [R40+0x2a] ;  /* 0x00002a00282e7984 */ /* 0x000e620000000400 */
[----:B------:R-:W-:Y:S01]  /*6960*/  FADD.FTZ R51, R92, R51 ;  /* 0x000000335c337221 */ /* 0x000fe20000010000 */
[----:B------:R-:W-:-:S02]  /*6970*/  FMUL.FTZ R78, R90, R47 ;  /* 0x0000002f5a4e7220 */ /* 0x000fc40000410000 */
[----:B------:R-:W2:Y:S01]  /*6980*/  LDS.U16 R48, [R40+0x28] ;  /* 0x0000280028307984 */ /* 0x000ea20000000400 */
[-C--:B------:R-:W-:Y:S01]  /*6990*/  FMUL.FTZ R50, R90, R51.reuse ;  /* 0x000000335a327220 */ /* 0x080fe20000410000 */
[----:B------:R-:W-:Y:S01]  /*69a0*/  FFMA.FTZ R51, R87, R51, R78 ;  /* 0x0000003357337223 */ /* 0x000fe2000001004e */
[----:B------:R-:W-:Y:S01]  /*69b0*/  FMUL.FTZ R121, R86, R49 ;  /* 0x0000003156797220 */ /* 0x000fe20000410000 */
[----:B------:R-:W-:Y:S01]  /*69c0*/  FMUL.FTZ R123, R42, R37 ;  /* 0x000000252a7b7220 */ /* 0x000fe20000410000 */
[----:B------:R-:W-:Y:S01]  /*69d0*/  FFMA.FTZ R124, R83, R49, R124 ;  /* 0x00000031537c7223 */ /* 0x000fe2000001007c */
[----:B------:R-:W-:Y:S01]  /*69e0*/  FFMA.FTZ R50, R87, R47, -R50 ;  /* 0x0000002f57327223 */ /* 0x000fe20000010832 */
[----:B------:R-:W-:Y:S01]  /*69f0*/  FADD.FTZ R51, R88, R51 ;  /* 0x0000003358337221 */ /* 0x000fe20000010000 */
[----:B------:R-:W-:Y:S01]  /*6a00*/  FFMA.FTZ R121, R83, R122, -R121 ;  /* 0x0000007a53797223 */ /* 0x000fe20000010879 */
[----:B------:R-:W-:Y:S01]  /*6a10*/  FMUL.FTZ R122, R82, R124 ;  /* 0x0000007c527a7220 */ /* 0x000fe20000410000 */
[----:B------:R-:W-:Y:S01]  /*6a20*/  MUFU.SIN R43, R132 ;  /* 0x00000084002b7308 */ /* 0x000fe20000000400 */
[----:B------:R-:W-:Y:S01]  /*6a30*/  FADD.FTZ R50, R89, R50 ;  /* 0x0000003259327221 */ /* 0x000fe20000010000 */
[----:B0-----:R-:W-:Y:S01]  /*6a40*/  FMUL.FTZ R18, R127, R18 ;  /* 0x000000127f127220 */ /* 0x001fe20000410000 */
[----:B------:R-:W-:Y:S01]  /*6a50*/  FMUL.FTZ R78, R86, R51 ;  /* 0x00000033564e7220 */ /* 0x000fe20000410000 */
[----:B------:R-:W-:Y:S01]  /*6a60*/  FMUL.FTZ R47, R82, R121 ;  /* 0x00000079522f7220 */ /* 0x000fe20000410000 */
[----:B------:R-:W-:Y:S01]  /*6a70*/  FMUL.FTZ R49, R41, R35 ;  /* 0x0000002329317220 */ /* 0x000fe20000410000 */
[----:B------:R-:W-:Y:S01]  /*6a80*/  FFMA.FTZ R121, R79, R121, -R122 ;  /* 0x000000794f797223 */ /* 0x000fe2000001087a */
[----:B------:R-:W0:Y:S01]  /*6a90*/  LDS.U16 R41, [R40+0x2e] ;  /* 0x00002e0028297984 */ /* 0x000e220000000400 */
[----:B------:R-:W-:Y:S01]  /*6aa0*/  MUFU.COS R132, R132 ;  /* 0x0000008400847308 */ /* 0x000fe20000000000 */
[-C--:B------:R-:W-:Y:S01]  /*6ab0*/  FMUL.FTZ R122, R86, R50.reuse ;  /* 0x00000032567a7220 */ /* 0x080fe20000410000 */
[----:B------:R-:W-:Y:S01]  /*6ac0*/  FFMA.FTZ R50, R83, R50, -R78 ;  /* 0x0000003253327223 */ /* 0x000fe2000001084e */
[----:B------:R-:W-:-:S02]  /*6ad0*/  FSEL R78, R18, RZ, !P6 ;  /* 0x000000ff124e7208 */ /* 0x000fc40007000000 */
[----:B------:R-:W3:Y:S03]  /*6ae0*/  LDS.U16 R18, [R40+0x2c] ;  /* 0x00002c0028127984 */ /* 0x000ee60000000400 */
[----:B------:R-:W4:Y:S01]  /*6af0*/  MUFU.EX2 R123, R123 ;  /* 0x0000007b007b7308 */ /* 0x000f220000000800 */
[----:B------:R-:W-:Y:S01]  /*6b00*/  FFMA.FTZ R51, R83, R51, R122 ;  /* 0x0000003353337223 */ /* 0x000fe2000001007a */
[----:B------:R-:W-:Y:S01]  /*6b10*/  FMUL.FTZ R120, R127, R120 ;  /* 0x000000787f787220 */ /* 0x000fe20000410000 */
[----:B------:R-:W-:Y:S02]  /*6b20*/  FFMA.FTZ R47, R79, R124, R47 ;  /* 0x0000007c4f2f7223 */ /* 0x000fe4000001002f */
[----:B------:R-:W-:Y:S01]  /*6b30*/  FADD.FTZ R51, R84, R51 ;  /* 0x0000003354337221 */ /* 0x000fe20000010000 */
[----:B------:R-:W-:Y:S01]  /*6b40*/  FMUL.FTZ R124, R42, R35 ;  /* 0x000000232a7c7220 */ /* 0x000fe20000410000 */
[----:B------:R-:W-:Y:S01]  /*6b50*/  FSEL R142, R120, 1, !P6 ;  /* 0x3f800000788e7808 */ /* 0x000fe20007000000 */
[----:B------:R-:W-:Y:S01]  /*6b60*/  FADD.FTZ R42, R85, R50 ;  /* 0x00000032552a7221 */ /* 0x000fe20000010000 */
[----:B------:R-:W-:-:S03]  /*6b70*/  FMUL.FTZ R122, R82, R51 ;  /* 0x00000033527a7220 */ /* 0x000fc60000410000 */
[----:B------:R-:W-:Y:S01]  /*6b80*/  FMUL.FTZ R130, R82, R42 ;  /* 0x0000002a52827220 */ /* 0x000fe20000410000 */
[C---:B----4-:R-:W-:Y:S01]  /*6b90*/  FMUL.FTZ R132, R123.reuse, R132 ;  /* 0x000000847b847220 */ /* 0x050fe20000410000 */
[----:B------:R-:W-:Y:S01]  /*6ba0*/  FMUL.FTZ R43, R123, R43 ;  /* 0x0000002b7b2b7220 */ /* 0x000fe20000410000 */
[----:B------:R-:W-:Y:S01]  /*6bb0*/  FMUL.FTZ R123, R78, R47 ;  /* 0x0000002f4e7b7220 */ /* 0x000fe20000410000 */
[C---:B------:R-:W-:Y:S02]  /*6bc0*/  FFMA.FTZ R126, R79.reuse, R42, -R122 ;  /* 0x0000002a4f7e7223 */ /* 0x040fe4000001087a */
[----:B------:R-:W4:Y:S01]  /*6bd0*/  LDS.U16 R42, [R40+0x30] ;  /* 0x00003000282a7984 */ /* 0x000f220000000400 */
[-C--:B------:R-:W-:Y:S01]  /*6be0*/  FFMA.FTZ R50, R142, R121.reuse, -R123 ;  /* 0x000000798e327223 */ /* 0x080fe2000001087b */
[----:B------:R-:W-:Y:S01]  /*6bf0*/  FMUL.FTZ R121, R78, R121 ;  /* 0x000000794e797220 */ /* 0x000fe20000410000 */
[----:B-1----:R-:W-:Y:S02]  /*6c00*/  HADD2.F32 R122, -RZ, R46.H0_H0 ;  /* 0x2000002eff7a7230 */ /* 0x002fe40000004100 */
[----:B------:R-:W-:Y:S01]  /*6c10*/  FFMA.FTZ R51, R79, R51, R130 ;  /* 0x000000334f337223 */ /* 0x000fe20000010082 */
[----:B------:R-:W1:Y:S01]  /*6c20*/  LDS.U16 R46, [R40+0x32] ;  /* 0x00003200282e7984 */ /* 0x000e620000000400 */
[----:B------:R-:W-:Y:S01]  /*6c30*/  FFMA.FTZ R120, R142, R47, R121 ;  /* 0x0000002f8e787223 */ /* 0x000fe20000010079 */
[----:B------:R-:W-:Y:S01]  /*6c40*/  FADD.FTZ R121, R81, R126 ;  /* 0x0000007e51797221 */ /* 0x000fe20000010000 */
[----:B--2---:R-:W-:-:S02]  /*6c50*/  HADD2.F32 R48, -RZ, R48.H0_H0 ;  /* 0x20000030ff307230 */ /* 0x004fc40000004100 */
[----:B------:R-:W-:Y:S01]  /*6c60*/  FMUL.FTZ R122, R11, R122 ;  /* 0x0000007a0b7a7220 */ /* 0x000fe20000410000 */
[----:B------:R-:W-:Y:S01]  /*6c70*/  FADD.FTZ R51, R80, R51 ;  /* 0x0000003350337221 */ /* 0x000fe20000010000 */
[----:B------:R-:W-:Y:S01]  /*6c80*/  FMUL.FTZ R123, R78, R121 ;  /* 0x000000794e7b7220 */ /* 0x000fe20000410000 */
[----:B------:R-:W-:Y:S01]  /*6c90*/  FSEL R141, R125, RZ, !P5 ;  /* 0x000000ff7d8d7208 */ /* 0x000fe20006800000 */
[----:B------:R-:W-:Y:S01]  /*6ca0*/  FMUL.FTZ R48, R11, R48 ;  /* 0x000000300b307220 */ /* 0x000fe20000410000 */
[----:B------:R-:W-:Y:S01]  /*6cb0*/  FSEL R140, R122, RZ, !P6 ;  /* 0x000000ff7a8c7208 */ /* 0x000fe20007000000 */
[-C--:B------:R-:W-:Y:S01]  /*6cc0*/  FFMA.FTZ R123, R142, R51.reuse, R123 ;  /* 0x000000338e7b7223 */ /* 0x080fe2000001007b */
[----:B------:R-:W-:Y:S01]  /*6cd0*/  FMUL.FTZ R51, R78, R51 ;  /* 0x000000334e337220 */ /* 0x000fe20000410000 */
[----:B------:R-:W-:Y:S01]  /*6ce0*/  FSEL R139, R139, 1, !P5 ;  /* 0x3f8000008b8b7808 */ /* 0x000fe20006800000 */
[----:B------:R-:W-:Y:S01]  /*6cf0*/  FMUL.FTZ R126, R141, R120 ;  /* 0x000000788d7e7220 */ /* 0x000fe20000410000 */
[----:B------:R-:W-:Y:S01]  /*6d00*/  FSEL R138, R48, RZ, !P6 ;  /* 0x000000ff308a7208 */ /* 0x000fe20007000000 */
[----:B------:R-:W-:Y:S01]  /*6d10*/  FMUL.RZ R49, R49, 0.15915493667125701904 ;  /* 0x3e22f98331317820 */ /* 0x000fe2000040c000 */
[----:B------:R-:W-:Y:S01]  /*6d20*/  FFMA.FTZ R51, R142, R121, -R51 ;  /* 0x000000798e337223 */ /* 0x000fe20000010833 */
[----:B------:R-:W-:Y:S01]  /*6d30*/  FADD.FTZ R122, R140, R123 ;  /* 0x0000007b8c7a7221 */ /* 0x000fe20000010000 */
[----:B0-----:R-:W-:-:S02]  /*6d40*/  HADD2.F32 R123, -RZ, R41.H0_H0 ;  /* 0x20000029ff7b7230 */ /* 0x001fc40000004100 */
[-C--:B------:R-:W-:Y:S01]  /*6d50*/  FFMA.FTZ R48, R139, R50.reuse, -R126 ;  /* 0x000000328b307223 */ /* 0x080fe2000001087e */
[C---:B------:R-:W-:Y:S01]  /*6d60*/  FMUL.FTZ R126, R141.reuse, R50 ;  /* 0x000000328d7e7220 */ /* 0x040fe20000410000 */
[----:B------:R-:W-:Y:S01]  /*6d70*/  FADD.FTZ R50, R138, R51 ;  /* 0x000000338a327221 */ /* 0x000fe20000010000 */
[----:B------:R-:W-:Y:S01]  /*6d80*/  MUFU.EX2 R124, R124 ;  /* 0x0000007c007c7308 */ /* 0x000fe20000000800 */
[----:B---3--:R-:W-:Y:S01]  /*6d90*/  HADD2.F32 R121, -RZ, R18.H0_H0 ;  /* 0x20000012ff797230 */ /* 0x008fe20000004100 */
[----:B------:R-:W0:Y:S01]  /*6da0*/  LDS.U16 R41, [R40+0x36] ;  /* 0x0000360028297984 */ /* 0x000e220000000400 */
[C---:B------:R-:W-:Y:S01]  /*6db0*/  FMUL.FTZ R123, R12.reuse, R123 ;  /* 0x0000007b0c7b7220 */ /* 0x040fe20000410000 */
[C---:B------:R-:W-:Y:S01]  /*6dc0*/  FMUL.FTZ R51, R141.reuse, R122 ;  /* 0x0000007a8d337220 */ /* 0x040fe20000410000 */
[-C--:B------:R-:W-:Y:S01]  /*6dd0*/  FMUL.FTZ R125, R141, R50.reuse ;  /* 0x000000328d7d7220 */ /* 0x080fe20000410000 */
[----:B------:R-:W2:Y:S02]  /*6de0*/  LDS.U16 R18, [R40+0x34] ;  /* 0x0000340028127984 */ /* 0x000ea40000000400 */
[----:B------:R-:W3:Y:S01]  /*6df0*/  MUFU.COS R47, R49 ;  /* 0x00000031002f7308 */ /* 0x000ee20000000000 */
[----:B------:R-:W-:Y:S01]  /*6e00*/  FMUL.FTZ R121, R12, R121 ;  /* 0x000000790c797220 */ /* 0x000fe20000410000 */
[----:B------:R-:W-:Y:S01]  /*6e10*/  FFMA.FTZ R51, R139, R50, -R51 ;  /* 0x000000328b337223 */ /* 0x000fe20000010833 */
[----:B------:R-:W-:-:S05]  /*6e20*/  FSEL R135, R123, RZ, !P5 ;  /* 0x000000ff7b877208 */ /* 0x000fca0006800000 */
[----:B------:R-:W5:Y:S01]  /*6e30*/  MUFU.SIN R49, R49 ;  /* 0x0000003100317308 */ /* 0x000f620000000400 */
[----:B------:R-:W-:Y:S01]  /*6e40*/  FFMA.FTZ R50, R139, R122, R125 ;  /* 0x0000007a8b327223 */ /* 0x000fe2000001007d */
[----:B------:R-:W-:Y:S02]  /*6e50*/  FSEL R137, R44, RZ, !P4 ;  /* 0x000000ff2c897208 */ /* 0x000fe40006000000 */
[----:B------:R-:W-:Y:S01]  /*6e60*/  FSEL R134, R121, RZ, !P5 ;  /* 0x000000ff79867208 */ /* 0x000fe20006800000 */
[----:B------:R-:W-:Y:S01]  /*6e70*/  FADD.FTZ R50, R135, R50 ;  /* 0x0000003287327221 */ /* 0x000fe20000010000 */
[----:B------:R-:W-:Y:S01]  /*6e80*/  FSEL R136, R45, 1, !P4 ;  /* 0x3f8000002d887808 */ /* 0x000fe20006000000 */
[----:B----4-:R-:W-:Y:S01]  /*6e90*/  HADD2.F32 R42, -RZ, R42.H0_H0 ;  /* 0x2000002aff2a7230 */ /* 0x010fe20000004100 */
[----:B------:R-:W-:Y:S01]  /*6ea0*/  FSEL R133, R43, RZ, !P3 ;  /* 0x000000ff2b857208 */ /* 0x000fe20005800000 */
[----:B------:R-:W-:Y:S01]  /*6eb0*/  FADD.FTZ R51, R134, R51 ;  /* 0x0000003386337221 */ /* 0x000fe20000010000 */
[----:B------:R-:W-:Y:S01]  /*6ec0*/  FMUL.FTZ R44, R137, R50 ;  /* 0x00000032892c7220 */ /* 0x000fe20000410000 */
[----:B---3--:R-:W-:Y:S01]  /*6ed0*/  FMUL.FTZ R122, R124, R47 ;  /* 0x0000002f7c7a7220 */ /* 0x008fe20000410000 */
[----:B------:R-:W3:Y:S01]  /*6ee0*/  LDS.U16 R43, [R40+0x3a] ;  /* 0x00003a00282b7984 */ /* 0x000ee20000000400 */
[----:B------:R-:W-:Y:S01]  /*6ef0*/  FFMA.FTZ R120, R139, R120, R126 ;  /* 0x000000788b787223 */ /* 0x000fe2000001007e */
[----:B-1----:R-:W-:-:S02]  /*6f00*/  HADD2.F32 R46, -RZ, R46.H0_H0 ;  /* 0x2000002eff2e7230 */ /* 0x002fc40000004100 */
[----:B-----5:R-:W-:Y:S01]  /*6f10*/  FMUL.FTZ R124, R124, R49 ;  /* 0x000000317c7c7220 */ /* 0x020fe20000410000 */
[-C--:B------:R-:W-:Y:S01]  /*6f20*/  FMUL.FTZ R49, R137, R51.reuse ;  /* 0x0000003389317220 */ /* 0x080fe20000410000 */
[----:B------:R-:W-:Y:S01]  /*6f30*/  FFMA.FTZ R51, R136, R51, -R44 ;  /* 0x0000003388337223 */ /* 0x000fe2000001082c */
[----:B------:R-:W-:Y:S01]  /*6f40*/  FMUL.FTZ R42, R13, R42 ;  /* 0x0000002a0d2a7220 */ /* 0x000fe20000410000 */
[----:B------:R-:W1:Y:S01]  /*6f50*/  LDS.U16 R44, [R40+0x38] ;  /* 0x00003800282c7984 */ /* 0x000e620000000400 */
[C---:B------:R-:W-:Y:S01]  /*6f60*/  FMUL.FTZ R45, R137.reuse, R120 ;  /* 0x00000078892d7220 */ /* 0x040fe20000410000 */
[----:B------:R-:W-:Y:S01]  /*6f70*/  FMUL.FTZ R47, R137, R48 ;  /* 0x00000030892f7220 */ /* 0x000fe20000410000 */
[----:B------:R-:W-:Y:S01]  /*6f80*/  FMUL.FTZ R46, R13, R46 ;  /* 0x0000002e0d2e7220 */ /* 0x000fe20000410000 */
[----:B------:R-:W-:Y:S01]  /*6f90*/  FSEL R130, R42, RZ, !P4 ;  /* 0x000000ff2a827208 */ /* 0x000fe20006000000 */
[C---:B------:R-:W-:Y:S01]  /*6fa0*/  FFMA.FTZ R45, R136.reuse, R48, -R45 ;  /* 0x00000030882d7223 */ /* 0x040fe2000001082d */
[C---:B------:R-:W-:Y:S01]  /*6fb0*/  FFMA.FTZ R120, R136.reuse, R120, R47 ;  /* 0x0000007888787223 */ /* 0x040fe2000001002f */
[----:B------:R-:W-:Y:S01]  /*6fc0*/  FFMA.FTZ R50, R136, R50, R49 ;  /* 0x0000003288327223 */ /* 0x000fe20000010031 */
[----:B------:R-:W-:Y:S01]  /*6fd0*/  FSEL R132, R132, 1, !P3 ;  /* 0x3f80000084847808 */ /* 0x000fe20005800000 */
[C---:B------:R-:W-:Y:S01]  /*6fe0*/  FMUL.FTZ R49, R133.reuse, R45 ;  /* 0x0000002d85317220 */ /* 0x040fe20000410000 */
[----:B------:R-:W-:Y:S01]  /*6ff0*/  FSEL R131, R46, RZ, !P4 ;  /* 0x000000ff2e837208 */ /* 0x000fe20006000000 */
[----:B------:R-:W-:Y:S01]  /*7000*/  FADD.FTZ R51, R130, R51 ;  /* 0x0000003382337221 */ /* 0x000fe20000010000 */
[-C--:B------:R-:W-:Y:S01]  /*7010*/  FMUL.FTZ R47, R133, R120.reuse ;  /* 0x00000078852f7220 */ /* 0x080fe20000410000 */
[----:B------:R-:W-:-:S02]  /*7020*/  FFMA.FTZ R120, R132, R120, R49 ;  /* 0x0000007884787223 */ /* 0x000fc40000010031 */
[----:B------:R-:W-:Y:S01]  /*7030*/  FADD.FTZ R50, R131, R50 ;  /* 0x0000003283327221 */ /* 0x000fe20000010000 */
[----:B------:R-:W-:-:S04]  /*7040*/  FMUL.FTZ R49, R133, R51 ;  /* 0x0000003385317220 */ /* 0x000fc80000410000 */
[-C--:B------:R-:W-:Y:S01]  /*7050*/  FFMA.FTZ R46, R132, R50.reuse, R49 ;  /* 0x00000032842e7223 */ /* 0x080fe20000010031 */
[----:B0-----:R-:W-:Y:S02]  /*7060*/  HADD2.F32 R49, -RZ, R41.H0_H0 ;  /* 0x20000029ff317230 */ /* 0x001fe40000004100 */
[----:B--2---:R-:W-:Y:S02]  /*7070*/  HADD2.F32 R41, -RZ, R18.H0_H0 ;  /* 0x20000012ff297230 */ /* 0x004fe40000004100 */
[----:B------:R-:W0:Y:S01]  /*7080*/  LDS.U16 R18, [R40+0x3c] ;  /* 0x00003c0028127984 */ /* 0x000e220000000400 */
[----:B------:R-:W-:Y:S01]  /*7090*/  FMUL.FTZ R42, R133, R50 ;  /* 0x00000032852a7220 */ /* 0x000fe20000410000 */
[----:B------:R-:W-:Y:S01]  /*70a0*/  FSEL R129, R129, RZ, !P2 ;  /* 0x000000ff81817208 */ /* 0x000fe20005000000 */
[C---:B------:R-:W-:Y:S01]  /*70b0*/  FMUL.FTZ R49, R14.reuse, R49 ;  /* 0x000000310e317220 */ /* 0x040fe20000410000 */
[----:B------:R-:W-:Y:S01]  /*70c0*/  FMUL.FTZ R41, R14, R41 ;  /* 0x000000290e297220 */ /* 0x000fe20000410000 */
[----:B------:R-:W-:Y:S01]  /*70d0*/  FFMA.FTZ R45, R132, R45, -R47 ;  /* 0x0000002d842d7223 */ /* 0x000fe2000001082f */
[----:B---3--:R-:W-:-:S02]  /*70e0*/  HADD2.F32 R48, -RZ, R43.H0_H0 ;  /* 0x2000002bff307230 */ /* 0x008fc40000004100 */
[----:B------:R-:W-:Y:S01]  /*70f0*/  FFMA.FTZ R47, R132, R51, -R42 ;  /* 0x00000033842f7223 */ /* 0x000fe2000001082a */
[----:B------:R-:W-:Y:S01]  /*7100*/  FSEL R128, R128, 1, !P2 ;  /* 0x3f80000080807808 */ /* 0x000fe20005000000 */
[----:B------:R-:W-:Y:S01]  /*7110*/  FMUL.FTZ R51, R129, R120 ;  /* 0x0000007881337220 */ /* 0x000fe20000410000 */
[----:B------:R-:W-:Y:S02]  /*7120*/  IADD3 R43, PT, PT, R119, 0xf, RZ ;  /* 0x0000000f772b7810 */ /* 0x000fe40007ffe0ff */
[----:B------:R-:W-:Y:S02]  /*7130*/  FSEL R127, R49, RZ, !P3 ;  /* 0x000000ff317f7208 */ /* 0x000fe40005800000 */
[----:B------:R-:W-:Y:S01]  /*7140*/  FSEL R126, R41, RZ, !P3 ;  /* 0x000000ff297e7208 */ /* 0x000fe20005800000 */
[----:B-1----:R-:W-:Y:S01]  /*7150*/  HADD2.F32 R44, -RZ, R44.H0_H0 ;  /* 0x2000002cff2c7230 */ /* 0x002fe20000004100 */
[----:B------:R-:W-:Y:S01]  /*7160*/  ISETP.GE.U32.AND P3, PT, R43, UR16, PT ;  /* 0x000000102b007c0c */ /* 0x000fe2000bf66070 */
[-C--:B------:R-:W-:Y:S01]  /*7170*/  FFMA.FTZ R41, R128, R45.reuse, -R51 ;  /* 0x0000002d80297223 */ /* 0x080fe20000010833 */
[----:B------:R-:W-:Y:S01]  /*7180*/  FMUL.FTZ R153, R129, R45 ;  /* 0x0000002d81997220 */ /* 0x000fe20000410000 */
[----:B------:R-:W-:Y:S01]  /*7190*/  UIMAD.WIDE.U32 UR16, UR43, UR30, URZ ;  /* 0x0000001e2b1072a5 */ /* 0x000fe2000f8e00ff */
[----:B------:R-:W-:Y:S01]  /*71a0*/  FADD.FTZ R45, R127, R46 ;  /* 0x0000002e7f2d7221 */ /* 0x000fe20000010000 */
[----:B------:R-:W-:Y:S01]  /*71b0*/  FMUL.FTZ R44, R15, R44 ;  /* 0x0000002c0f2c7220 */ /* 0x000fe20000410000 */
[----:B------:R-:W-:Y:S01]  /*71c0*/  FADD.FTZ R47, R126, R47 ;  /* 0x0000002f7e2f7221 */ /* 0x000fe20000010000 */
[----:B------:R-:W-:Y:S01]  /*71d0*/  UIMAD UR17, UR43, UR31, UR17 ;  /* 0x0000001f2b1172a4 */ /* 0x000fe2000f8e0211 */
[----:B------:R-:W-:Y:S01]  /*71e0*/  FMUL.FTZ R46, R129, R45 ;  /* 0x0000002d812e7220 */ /* 0x000fe20000410000 */
[----:B------:R-:W-:Y:S01]  /*71f0*/  VOTEU.ANY UP0, P0 ;  /* 0x0000000000ff7886 */ /* 0x000fe20000000100 */
[----:B------:R-:W-:Y:S01]  /*7200*/  FMUL.FTZ R48, R15, R48 ;  /* 0x000000300f307220 */ /* 0x000fe20000410000 */
[----:B------:R1:W2:Y:S01]  /*7210*/  LDS.U16 R42, [R40+0x3e] ;  /* 0x00003e00282a7984 */ /* 0x0002a20000000400 */
[----:B------:R-:W-:Y:S01]  /*7220*/  FSEL R125, R44, RZ, !P2 ;  /* 0x000000ff2c7d7208 */ /* 0x000fe20005000000 */
[----:B------:R-:W-:Y:S01]  /*7230*/  UIMAD.WIDE.U32 UR16, UR7, UR32, UR16 ;  /* 0x00000020071072a5 */ /* 0x000fe2000f8e0010 */
[-C--:B------:R-:W-:Y:S01]  /*7240*/  FFMA.FTZ R46, R128, R47.reuse, -R46 ;  /* 0x0000002f802e7223 */ /* 0x080fe2000001082e */
[----:B------:R-:W-:Y:S01]  /*7250*/  @UP0 ULEA UR25, UR7, UR21, 0x4 ;  /* 0x0000001507190291 */ /* 0x000fe2000f8e20ff */
[----:B------:R-:W-:Y:S01]  /*7260*/  FSEL R124, R124, RZ, !P3 ;  /* 0x000000ff7c7c7208 */ /* 0x000fe20005800000 */
[----:B-1----:R-:W-:Y:S01]  /*7270*/  FMUL.FTZ R40, R129, R47 ;  /* 0x0000002f81287220 */ /* 0x002fe20000410000 */
[----:B------:R-:W-:Y:S01]  /*7280*/  FSEL R123, R48, RZ, !P2 ;  /* 0x000000ff307b7208 */ /* 0x000fe20005000000 */
[----:B------:R-:W-:Y:S01]  /*7290*/  UIMAD UR17, UR7, UR33, UR17 ;  /* 0x00000021071172a4 */ /* 0x000fe2000f8e0211 */
[----:B------:R-:W-:Y:S01]  /*72a0*/  FADD.FTZ R47, R125, R46 ;  /* 0x0000002e7d2f7221 */ /* 0x000fe20000010000 */
[----:B------:R-:W-:Y:S01]  /*72b0*/  ULEA UR40, UP0, UR16, UR34, 0x3 ;  /* 0x0000002210287291 */ /* 0x000fe2000f8018ff */
[----:B------:R-:W-:Y:S01]  /*72c0*/  FFMA.FTZ R40, R128, R45, R40 ;  /* 0x0000002d80287223 */ /* 0x000fe20000010028 */
[----:B------:R-:W-:Y:S01]  /*72d0*/  FSEL R122, R122, 1, !P3 ;  /* 0x3f8000007a7a7808 */ /* 0x000fe20005800000 */
[----:B------:R-:W-:Y:S01]  /*72e0*/  FMUL.FTZ R51, R124, R47 ;  /* 0x0000002f7c337220 */ /* 0x000fe20000410000 */
[----:B------:R-:W-:Y:S01]  /*72f0*/  ULEA.HI.X UR16, UR16, UR35, UR17, 0x3, UP0 ;  /* 0x0000002310107291 */ /* 0x000fe200080f1c11 */
[----:B------:R-:W-:Y:S01]  /*7300*/  FADD.FTZ R49, R123, R40 ;  /* 0x000000287b317221 */ /* 0x000fe20000010000 */
[----:B0-----:R-:W-:Y:S01]  /*7310*/  HADD2.F32 R43, -RZ, R18.H0_H0 ;  /* 0x20000012ff2b7230 */ /* 0x001fe20000004100 */
[----:B------:R-:W-:-:S02]  /*7320*/  MOV R48, UR40 ;  /* 0x0000002800307c02 */ /* 0x000fc40008000f00 */
[-C--:B------:R-:W-:Y:S01]  /*7330*/  FFMA.FTZ R40, R122, R49.reuse, R51 ;  /* 0x000000317a287223 */ /* 0x080fe20000010033 */
[----:B------:R-:W-:Y:S01]  /*7340*/  FMUL.FTZ R18, R124, R49 ;  /* 0x000000317c127220 */ /* 0x000fe20000410000 */
[----:B------:R-:W-:-:S06]  /*7350*/  MOV R49, UR16 ;  /* 0x0000001000317c02 */ /* 0x000fcc0008000f00 */
[----:B------:R-:W3:Y:S01]  /*7360*/  LDG.E.64 R48, desc[UR22][R48.64] ;  /* 0x0000001630307981 */ /* 0x000ee2000c1e1b00 */
[----:B------:R-:W-:Y:S01]  /*7370*/  FMUL.FTZ R43, R16, R43 ;  /* 0x0000002b102b7220 */ /* 0x000fe20000410000 */
[----:B--2---:R-:W-:-:S05]  /*7380*/  HADD2.F32 R45, -RZ, R42.H0_H0 ;  /* 0x2000002aff2d7230 */ /* 0x004fca0000004100 */
[----:B------:R-:W-:Y:S01]  /*7390*/  FMUL.FTZ R45, R16, R45 ;  /* 0x0000002d102d7220 */ /* 0x000fe20000410000 */
[----:B------:R-:W-:-:S04]  /*73a0*/  FFMA.FTZ R153, R128, R120, R153 ;  /* 0x0000007880997223 */ /* 0x000fc80000010099 */
[----:B------:R-:W-:Y:S01]  /*73b0*/  FSEL R121, R45, RZ, !P3 ;  /* 0x000000ff2d797208 */ /* 0x000fe20005800000 */
[----:B------:R-:W-:Y:S01]  /*73c0*/  FFMA.FTZ R47, R122, R47, -R18 ;  /* 0x0000002f7a2f7223 */ /* 0x000fe20000010812 */
[----:B------:R-:W-:-:S03]  /*73d0*/  FSEL R120, R43, RZ, !P3 ;  /* 0x000000ff2b787208 */ /* 0x000fc60005800000 */
[----:B------:R-:W-:Y:S01]  /*73e0*/  FADD.FTZ R155, R121, R40 ;  /* 0x00000028799b7221 */ /* 0x000fe20000010000 */
[----:B------:R-:W-:Y:S01]  /*73f0*/  FMUL.FTZ R43, R124, R153 ;  /* 0x000000997c2b7220 */ /* 0x000fe20000410000 */
[----:B------:R-:W-:Y:S01]  /*7400*/  FADD.FTZ R154, R120, R47 ;  /* 0x0000002f789a7221 */ /* 0x000fe20000010000 */
[-C--:B------:R-:W-:Y:S02]  /*7410*/  FMUL.FTZ R18, R124, R41.reuse ;  /* 0x000000297c127220 */ /* 0x080fe40000410000 */
[----:B------:R-:W0:Y:S01]  /*7420*/  SHFL.UP PT, R42, R155, 0x1, RZ ;  /* 0x042000009b2a7989 */ /* 0x000e2200000e00ff */
[C---:B------:R-:W-:Y:S01]  /*7430*/  FFMA.FTZ R152, R122.reuse, R41, -R43 ;  /* 0x000000297a987223 */ /* 0x040fe2000001082b */
[----:B------:R-:W-:Y:S02]  /*7440*/  FFMA.FTZ R153, R122, R153, R18 ;  /* 0x000000997a997223 */ /* 0x000fe40000010012 */
[----:B------:R-:W1:Y:S04]  /*7450*/  SHFL.UP PT, R41, R154, 0x1, RZ ;  /* 0x042000009a297989 */ /* 0x000e6800000e00ff */
[----:B------:R-:W2:Y:S01]  /*7460*/  SHFL.UP PT, R40, R153, 0x1, RZ ;  /* 0x0420000099287989 */ /* 0x000ea200000e00ff */
[----:B------:R-:W-:-:S03]  /*7470*/  ISETP.GE.AND P2, PT, R77, 0x1, PT ;  /* 0x000000014d00780c */ /* 0x000fc60003f46270 */
[----:B------:R-:W4:Y:S01]  /*7480*/  SHFL.UP PT, R18, R152, 0x1, RZ ;  /* 0x0420000098127989 */ /* 0x000f2200000e00ff */
[-C--:B0-----:R-:W-:Y:S01]  /*7490*/  FMUL.FTZ R44, R152, R42.reuse ;  /* 0x0000002a982c7220 */ /* 0x081fe20000410000 */
[----:B------:R-:W-:-:S03]  /*74a0*/  FMUL.FTZ R43, R153, R42 ;  /* 0x0000002a992b7220 */ /* 0x000fc60000410000 */
[-C--:B-1----:R-:W-:Y:S01]  /*74b0*/  FFMA.FTZ R44, R153, R41.reuse, R44 ;  /* 0x00000029992c7223 */ /* 0x082fe2000001002c */
[----:B------:R-:W-:-:S04]  /*74c0*/  FFMA.FTZ R43, R152, R41, -R43 ;  /* 0x00000029982b7223 */ /* 0x000fc8000001082b */
[----:B------:R-:W-:Y:S01]  /*74d0*/  @P2 FADD.FTZ R155, R155, R44 ;  /* 0x0000002c9b9b2221 */ /* 0x000fe20000010000 */
[CC--:B--2---:R-:W-:Y:S01]  /*74e0*/  FMUL.FTZ R41, R153.reuse, R40.reuse ;  /* 0x0000002899297220 */ /* 0x0c4fe20000410000 */
[----:B------:R-:W-:Y:S01]  /*74f0*/  @P2 FADD.FTZ R154, R154, R43 ;  /* 0x0000002b9a9a2221 */ /* 0x000fe20000010000 */
[C---:B------:R-:W-:Y:S02]  /*7500*/  FMUL.FTZ R40, R152.reuse, R40 ;  /* 0x0000002898287220 */ /* 0x040fe40000410000 */
[----:B------:R-:W0:Y:S01]  /*7510*/  SHFL.UP PT, R42, R155, 0x2, RZ ;  /* 0x044000009b2a7989 */ /* 0x000e2200000e00ff */
[-C--:B----4-:R-:W-:Y:S01]  /*7520*/  @P2 FFMA.FTZ R152, R152, R18.reuse, -R41 ;  /* 0x0000001298982223 */ /* 0x090fe20000010829 */
[----:B------:R-:W-:Y:S02]  /*7530*/  @P2 FFMA.FTZ R153, R153, R18, R40 ;  /* 0x0000001299992223 */ /* 0x000fe40000010028 */
        /* <DEDUP_REMOVED lines=16> */
[----:B------:R-:W2:Y:S04]  /*7640*/  SHFL.UP PT, R40, R153, 0x4, RZ ;  /* 0x0480000099287989 */ /* 0x000ea800000e00ff */
[----:B------:R-:W4:Y:S01]  /*7650*/  SHFL.UP PT, R18, R152, 0x4, RZ ;  /* 0x0480000098127989 */ /* 0x000f2200000e00ff */
[----:B------:R-:W-:Y:S01]  /*7660*/  ISETP.GE.AND P2, PT, R77, 0x4, PT ;  /* 0x000000044d00780c */ /* 0x000fe20003f46270 */
[-C--:B0-----:R-:W-:Y:S01]  /*7670*/  FMUL.FTZ R44, R152, R42.reuse ;  /* 0x0000002a982c7220 */ /* 0x081fe20000410000 */
[----:B------:R-:W-:-:S03]  /*7680*/  FMUL.FTZ R43, R153, R42 ;  /* 0x0000002a992b7220 */ /* 0x000fc60000410000 */
[-C--:B-1----:R-:W-:Y:S01]  /*7690*/  FFMA.FTZ R44, R153, R41.reuse, R44 ;  /* 0x00000029992c7223 */ /* 0x082fe2000001002c */
[----:B------:R-:W-:-:S07]  /*76a0*/  FFMA.FTZ R43, R152, R41, -R43 ;  /* 0x00000029982b7223 */ /* 0x000fce000001082b */
[----:B------:R-:W-:Y:S01]  /*76b0*/  @P2 FADD.FTZ R155, R155, R44 ;  /* 0x0000002c9b9b2221 */ /* 0x000fe20000010000 */
[CC--:B--2---:R-:W-:Y:S01]  /*76c0*/  FMUL.FTZ R41, R153.reuse, R40.reuse ;  /* 0x0000002899297220 */ /* 0x0c4fe20000410000 */
[----:B------:R-:W-:Y:S01]  /*76d0*/  FMUL.FTZ R40, R152, R40 ;  /* 0x0000002898287220 */ /* 0x000fe20000410000 */
[----:B------:R-:W-:Y:S02]  /*76e0*/  @P2 FADD.FTZ R154, R154, R43 ;  /* 0x0000002b9a9a2221 */ /* 0x000fe40000010000 */
[----:B------:R-:W0:Y:S01]  /*76f0*/  SHFL.UP PT, R42, R155, 0x8, RZ ;  /* 0x050000009b2a7989 */ /* 0x000e2200000e00ff */
[-C--:B----4-:R-:W-:Y:S01]  /*7700*/  @P2 FFMA.FTZ R153, R153, R18.reuse, R40 ;  /* 0x0000001299992223 */ /* 0x090fe20000010028 */
[----:B------:R-:W-:Y:S02]  /*7710*/  @P2 FFMA.FTZ R152, R152, R18, -R41 ;  /* 0x0000001298982223 */ /* 0x000fe40000010829 */
[----:B------:R-:W1:Y:S04]  /*7720*/  SHFL.UP PT, R41, R154, 0x8, RZ ;  /* 0x050000009a297989 */ /* 0x000e6800000e00ff */
[----:B------:R-:W2:Y:S04]  /*7730*/  SHFL.UP PT, R40, R153, 0x8, RZ ;  /* 0x0500000099287989 */ /* 0x000ea800000e00ff */
[----:B------:R-:W4:Y:S01]  /*7740*/  SHFL.UP PT, R18, R152, 0x8, RZ ;  /* 0x0500000098127989 */ /* 0x000f2200000e00ff */
[----:B------:R-:W-:Y:S01]  /*7750*/  ISETP.GE.AND P2, PT, R77, 0x8, PT ;  /* 0x000000084d00780c */ /* 0x000fe20003f46270 */
[-C--:B0-----:R-:W-:Y:S01]  /*7760*/  FMUL.FTZ R44, R152, R42.reuse ;  /* 0x0000002a982c7220 */ /* 0x081fe20000410000 */
[----:B------:R-:W-:-:S03]  /*7770*/  FMUL.FTZ R43, R153, R42 ;  /* 0x0000002a992b7220 */ /* 0x000fc60000410000 */
[CC--:B-1----:R-:W-:Y:S01]  /*7780*/  FFMA.FTZ R44, R153.reuse, R41.reuse, R44 ;  /* 0x00000029992c7223 */ /* 0x0c2fe2000001002c */
[----:B------:R-:W-:Y:S01]  /*7790*/  FFMA.FTZ R43, R152, R41, -R43 ;  /* 0x00000029982b7223 */ /* 0x000fe2000001082b */
[----:B--2---:R-:W-:-:S06]  /*77a0*/  FMUL.FTZ R41, R153, R40 ;  /* 0x0000002899297220 */ /* 0x004fcc0000410000 */
[----:B------:R-:W-:Y:S01]  /*77b0*/  @P2 FADD.FTZ R155, R155, R44 ;  /* 0x0000002c9b9b2221 */ /* 0x000fe20000010000 */
[----:B------:R-:W-:Y:S01]  /*77c0*/  FMUL.FTZ R40, R152, R40 ;  /* 0x0000002898287220 */ /* 0x000fe20000410000 */
[----:B------:R-:W-:Y:S01]  /*77d0*/  @P2 FADD.FTZ R154, R154, R43 ;  /* 0x0000002b9a9a2221 */ /* 0x000fe20000010000 */
[-C--:B----4-:R-:W-:Y:S02]  /*77e0*/  @P2 FFMA.FTZ R152, R152, R18.reuse, -R41 ;  /* 0x0000001298982223 */ /* 0x090fe40000010829 */
[----:B------:R-:W0:Y:S01]  /*77f0*/  SHFL.UP PT, R41, R155, 0x10, RZ ;  /* 0x060000009b297989 */ /* 0x000e2200000e00ff */
[----:B------:R-:W-:Y:S02]  /*7800*/  @P2 FFMA.FTZ R153, R153, R18, R40 ;  /* 0x0000001299992223 */ /* 0x000fe40000010028 */
[----:B------:R-:W1:Y:S01]  /*7810*/  S2R R18, SR_TID.X ;  /* 0x0000000000127919 */ /* 0x000e620000002100 */
[----:B------:R-:W2:Y:S04]  /*7820*/  SHFL.UP PT, R40, R154, 0x10, RZ ;  /* 0x060000009a287989 */ /* 0x000ea800000e00ff */
[----:B------:R-:W4:Y:S04]  /*7830*/  SHFL.UP PT, R42, R153, 0x10, RZ ;  /* 0x06000000992a7989 */ /* 0x000f2800000e00ff */
[----:B------:R-:W5:Y:S01]  /*7840*/  SHFL.UP PT, R45, R152, 0x10, RZ ;  /* 0x06000000982d7989 */ /* 0x000f6200000e00ff */
[----:B------:R-:W-:Y:S01]  /*7850*/  ISETP.NE.AND P2, PT, R77, 0x1f, PT ;  /* 0x0000001f4d00780c */ /* 0x000fe20003f45270 */
[-C--:B0-----:R-:W-:Y:S01]  /*7860*/  FMUL.FTZ R43, R153, R41.reuse ;  /* 0x00000029992b7220 */ /* 0x081fe20000410000 */
[----:B------:R-:W-:-:S03]  /*7870*/  FMUL.FTZ R44, R152, R41 ;  /* 0x00000029982c7220 */ /* 0x000fc60000410000 */
[CC--:B--2---:R-:W-:Y:S01]  /*7880*/  FFMA.FTZ R41, R152.reuse, R40.reuse, -R43 ;  /* 0x0000002898297223 */ /* 0x0c4fe2000001082b */
[C---:B------:R-:W-:Y:S01]  /*7890*/  FFMA.FTZ R40, R153.reuse, R40, R44 ;  /* 0x0000002899287223 */ /* 0x040fe2000001002c */
[CC--:B----4-:R-:W-:Y:S01]  /*78a0*/  FMUL.FTZ R43, R153.reuse, R42.reuse ;  /* 0x0000002a992b7220 */ /* 0x0d0fe20000410000 */
[----:B------:R-:W-:Y:S01]  /*78b0*/  FMUL.FTZ R42, R152, R42 ;  /* 0x0000002a982a7220 */ /* 0x000fe20000410000 */
[----:B------:R-:W-:Y:S01]  /*78c0*/  FADD.FTZ R46, R154, R41 ;  /* 0x000000299a2e7221 */ /* 0x000fe20000010000 */
[----:B------:R-:W-:Y:S02]  /*78d0*/  HFMA2 R41, -RZ, RZ, 0, 0 ;  /* 0x00000000ff297431 */ /* 0x000fe400000001ff */
[-C--:B-----5:R-:W-:Y:S01]  /*78e0*/  FFMA.FTZ R44, R152, R45.reuse, -R43 ;  /* 0x0000002d982c7223 */ /* 0x0a0fe2000001082b */
[----:B-1----:R-:W-:Y:S01]  /*78f0*/  @!P2 SHF.R.U32.HI R50, RZ, 0x1, R18 ;  /* 0x00000001ff32a819 */ /* 0x002fe20000011612 */
[----:B------:R-:W-:Y:S01]  /*7900*/  FFMA.FTZ R45, R153, R45, R42 ;  /* 0x0000002d992d7223 */ /* 0x000fe2000001002a */
[----:B------:R-:W-:Y:S01]  /*7910*/  FADD.FTZ R47, R155, R40 ;  /* 0x000000289b2f7221 */ /* 0x000fe20000010000 */
[----:B------:R-:W-:-:S02]  /*7920*/  MOV R40, 0x3f800000 ;  /* 0x3f80000000287802 */ /* 0x000fc40000000f00 */
[----:B------:R-:W-:Y:S02]  /*7930*/  CS2R R42, SRZ ;  /* 0x00000000002a7805 */ /* 0x000fe4000001ff00 */
[----:B------:R-:W-:-:S04]  /*7940*/  @!P2 LOP3.LUT R50, R50, 0x1f0, RZ, 0xc0, !PT ;  /* 0x000001f03232a812 */ /* 0x000fc800078ec0ff */
[----:B------:R-:W-:Y:S04]  /*7950*/  @P0 LDS.128 R40, [UR25+0x2160] ;  /* 0x00216019ff280984 */ /* 0x000fe80008000c00 */
[----:B------:R0:W-:Y:S01]  /*7960*/  @!P2 STS.128 [R50+UR21+0x2100], R44 ;  /* 0x0021002c3200a988 */ /* 0x0001e20008000c15 */
[----:B------:R-:W-:Y:S01]  /*7970*/  BAR.SYNC.DEFER_BLOCKING 0x0 ;  /* 0x0000000000007b1d */ /* 0x000fe20000010000 */
[----:B------:R-:W-:-:S04]  /*7980*/  ISETP.GE.AND P2, PT, R77, 0x10, PT ;  /* 0x000000104d00780c */ /* 0x000fc80003f46270 */
[----:B------:R-:W-:Y:S02]  /*7990*/  FSEL R152, R152, R44, !P2 ;  /* 0x0000002c98987208 */ /* 0x000fe40005000000 */
[----:B------:R-:W-:Y:S02]  /*79a0*/  FSEL R153, R153, R45, !P2 ;  /* 0x0000002d99997208 */ /* 0x000fe40005000000 */
[----:B0-----:R-:W-:Y:S02]  /*79b0*/  SHF.R.U32.HI R44, RZ, 0x5, R18 ;  /* 0x00000005ff2c7819 */ /* 0x001fe40000011612 */
[----:B------:R-:W-:Y:S02]  /*79c0*/  FSEL R154, R154, R46, !P2 ;  /* 0x0000002e9a9a7208 */ /* 0x000fe40005000000 */
[C---:B------:R-:W-:Y:S02]  /*79d0*/  ISETP.NE.AND P3, PT, R44.reuse, 0x3, PT ;  /* 0x000000032c00780c */ /* 0x040fe40003f65270 */
[----:B------:R-:W-:-:S02]  /*79e0*/  ISETP.NE.AND P4, PT, R44, 0x2, PT ;  /* 0x000000022c00780c */ /* 0x000fc40003f85270 */
[----:B------:R-:W-:Y:S02]  /*79f0*/  ISETP.NE.AND P5, PT, R44, 0x1, PT ;  /* 0x000000012c00780c */ /* 0x000fe40003fa5270 */
[----:B------:R-:W-:Y:S02]  /*7a00*/  FSEL R155, R155, R47, !P2 ;  /* 0x0000002f9b9b7208 */ /* 0x000fe40005000000 */
[----:B------:R-:W0:Y:S01]  /*7a10*/  LDS.128 R44, [UR21+0x2100] ;  /* 0x00210015ff2c7984 */ /* 0x000e220008000c00 */
[----:B---3--:R-:W-:Y:S02]  /*7a20*/  R2UR UR42, R49 ;  /* 0x00000000312a72ca */ /* 0x008fe400000e0000 */
[----:B------:R-:W-:Y:S02]  /*7a30*/  R2UR UR25, R48 ;  /* 0x00000000301972ca */ /* 0x000fe400000e0000 */
[----:B------:R-:W1:Y:S01]  /*7a40*/  LDS.128 R48, [UR21+0x2110] ;  /* 0x00211015ff307984 */ /* 0x000e620008000c00 */
[----:B0-----:R-:W-:-:S02]  /*7a50*/  FSEL R145, R44, R145, !P5 ;  /* 0x000000912c917208 */ /* 0x001fc40006800000 */
[----:B------:R-:W-:Y:S02]  /*7a60*/  FSEL R143, R46, R143, !P5 ;  /* 0x0000008f2e8f7208 */ /* 0x000fe40006800000 */
[----:B------:R-:W-:Y:S02]  /*7a70*/  FSEL R144, R45, R144, !P5 ;  /* 0x000000902d907208 */ /* 0x000fe40006800000 */
[----:B------:R-:W-:Y:S01]  /*7a80*/  FSEL R146, R47, R146, !P5 ;  /* 0x000000922f927208 */ /* 0x000fe20006800000 */
[-C--:B-1----:R-:W-:Y:S01]  /*7a90*/  FMUL.FTZ R159, R45, R49.reuse ;  /* 0x000000312d9f7220 */ /* 0x082fe20000410000 */
        /* <DEDUP_REMOVED lines=26> */
[----:B------:R-:W-:Y:S02]  /*7c40*/  ISETP.GE.U32.AND P2, PT, R18, 0x20, PT ;  /* 0x000000201200780c */ /* 0x000fe40003f46070 */
[----:B------:R-:W-:Y:S01]  /*7c50*/  FSEL R144, R160, R144, !P3 ;  /* 0x00000090a0907208 */ /* 0x000fe20005800000 */
[----:B------:R-:W1:Y:S01]  /*7c60*/  SHFL.UP PT, R152, R152, 0x1, RZ ;  /* 0x0420000098987989 */ /* 0x000e6200000e00ff */
[----:B------:R-:W-:Y:S03]  /*7c70*/  BSSY.RECONVERGENT B0, `(.L_x_197) ;  /* 0x0000035000007945 */ /* 0x000fe60003800200 */
[----:B------:R-:W2:Y:S01]  /*7c80*/  SHFL.UP PT, R153, R153, 0x1, RZ ;  /* 0x0420000099997989 */ /* 0x000ea200000e00ff */
[----:B------:R-:W-:-:S03]  /*7c90*/  FSEL R143, R50, R143, !P3 ;  /* 0x0000008f328f7208 */ /* 0x000fc60005800000 */
[----:B------:R-:W3:Y:S01]  /*7ca0*/  SHFL.UP PT, R154, R154, 0x1, RZ ;  /* 0x042000009a9a7989 */ /* 0x000ee200000e00ff */
[----:B------:R-:W-:-:S03]  /*7cb0*/  FSEL R146, R51, R146, !P3 ;  /* 0x0000009233927208 */ /* 0x000fc60005800000 */
[----:B------:R-:W4:Y:S01]  /*7cc0*/  SHFL.UP PT, R155, R155, 0x1, RZ ;  /* 0x042000009b9b7989 */ /* 0x000f2200000e00ff */
[----:B0-----:R-:W-:-:S04]  /*7cd0*/  FMUL.FTZ R49, R160, R45 ;  /* 0x0000002da0317220 */ /* 0x001fc80000410000 */
[C---:B------:R-:W-:Y:S01]  /*7ce0*/  FFMA.FTZ R49, R48.reuse, R44, -R49 ;  /* 0x0000002c30317223 */ /* 0x040fe20000010831 */
[----:B------:R-:W-:-:S04]  /*7cf0*/  FMUL.FTZ R48, R48, R45 ;  /* 0x0000002d30307220 */ /* 0x000fc80000410000 */
[----:B------:R-:W-:Y:S01]  /*7d00*/  FFMA.FTZ R160, R160, R44, R48 ;  /* 0x0000002ca0a07223 */ /* 0x000fe20000010030 */
[-C--:B------:R-:W-:Y:S01]  /*7d10*/  FMUL.FTZ R48, R51, R45.reuse ;  /* 0x0000002d33307220 */ /* 0x080fe20000410000 */
[----:B------:R-:W-:-:S03]  /*7d20*/  FMUL.FTZ R45, R50, R45 ;  /* 0x0000002d322d7220 */ /* 0x000fc60000410000 */
[-C--:B------:R-:W-:Y:S01]  /*7d30*/  FFMA.FTZ R48, R50, R44.reuse, -R48 ;  /* 0x0000002c32307223 */ /* 0x080fe20000010830 */
[----:B------:R-:W-:-:S03]  /*7d40*/  FFMA.FTZ R45, R51, R44, R45 ;  /* 0x0000002c332d7223 */ /* 0x000fc6000001002d */
[----:B------:R-:W-:Y:S01]  /*7d50*/  FADD.FTZ R46, R46, R48 ;  /* 0x000000302e2e7221 */ /* 0x000fe20000010000 */
[----:B------:R-:W-:Y:S01]  /*7d60*/  FADD.FTZ R47, R47, R45 ;  /* 0x0000002d2f2f7221 */ /* 0x000fe20000010000 */
[----:B-1234-:R-:W-:Y:S06]  /*7d70*/  @!P2 BRA `(.L_x_198) ;  /* 0x000000000050a947 */ /* 0x01efec0003800000 */
[C---:B------:R-:W-:Y:S01]  /*7d80*/  FMUL.FTZ R45, R153.reuse, R143 ;  /* 0x0000008f992d7220 */ /* 0x040fe20000410000 */
[----:B------:R-:W-:Y:S01]  /*7d90*/  FMUL.FTZ R48, R153, R144 ;  /* 0x0000009099307220 */ /* 0x000fe20000410000 */
[----:B------:R-:W-:Y:S02]  /*7da0*/  ISETP.NE.AND P2, PT, R77, RZ, PT ;  /* 0x000000ff4d00720c */ /* 0x000fe40003f45270 */
[CC--:B------:R-:W-:Y:S01]  /*7db0*/  FFMA.FTZ R44, R152.reuse, R146.reuse, R45 ;  /* 0x00000092982c7223 */ /* 0x0c0fe2000001002d */
[C---:B------:R-:W-:Y:S01]  /*7dc0*/  FMUL.FTZ R45, R153.reuse, R146 ;  /* 0x00000092992d7220 */ /* 0x040fe20000410000 */
[-C--:B------:R-:W-:Y:S01]  /*7dd0*/  FMUL.FTZ R153, R153, R145.reuse ;  /* 0x0000009199997220 */ /* 0x080fe20000410000 */
[C---:B------:R-:W-:Y:S01]  /*7de0*/  FFMA.FTZ R48, R152.reuse, R145, -R48 ;  /* 0x0000009198307223 */ /* 0x040fe20000010830 */
[----:B------:R-:W-:Y:S01]  /*7df0*/  FADD.FTZ R155, R155, R44 ;  /* 0x0000002c9b9b7221 */ /* 0x000fe20000010000 */
[C---:B------:R-:W-:Y:S01]  /*7e00*/  FFMA.FTZ R45, R152.reuse, R143, -R45 ;  /* 0x0000008f982d7223 */ /* 0x040fe2000001082d */
[----:B------:R-:W-:Y:S01]  /*7e10*/  FFMA.FTZ R153, R152, R144, R153 ;  /* 0x0000009098997223 */ /* 0x000fe20000010099 */
[----:B------:R-:W-:-:S02]  /*7e20*/  MOV R47, R43 ;  /* 0x0000002b002f7202 */ /* 0x000fc40000000f00 */
[----:B------:R-:W-:Y:S01]  /*7e30*/  FADD.FTZ R154, R154, R45 ;  /* 0x0000002d9a9a7221 */ /* 0x000fe20000010000 */
[----:B------:R-:W-:Y:S02]  /*7e40*/  MOV R46, R42 ;  /* 0x0000002a002e7202 */ /* 0x000fe40000000f00 */
[----:B------:R-:W-:Y:S02]  /*7e50*/  MOV R45, R41 ;  /* 0x00000029002d7202 */ /* 0x000fe40000000f00 */
[----:B------:R-:W-:Y:S02]  /*7e60*/  MOV R44, R40 ;  /* 0x00000028002c7202 */ /* 0x000fe40000000f00 */
[----:B------:R-:W-:Y:S02]  /*7e70*/  FSEL R152, R145, R48, !P2 ;  /* 0x0000003091987208 */ /* 0x000fe40005000000 */
[----:B------:R-:W-:Y:S02]  /*7e80*/  FSEL R153, R144, R153, !P2 ;  /* 0x0000009990997208 */ /* 0x000fe40005000000 */
[----:B------:R-:W-:-:S02]  /*7e90*/  FSEL R154, R143, R154, !P2 ;  /* 0x0000009a8f9a7208 */ /* 0x000fc40005000000 */
[----:B------:R-:W-:Y:S01]  /*7ea0*/  FSEL R155, R146, R155, !P2 ;  /* 0x0000009b929b7208 */ /* 0x000fe20005000000 */
[----:B------:R-:W-:Y:S06]  /*7eb0*/  BRA `(.L_x_199) ;  /* 0x0000000000407947 */ /* 0x000fec0003800000 */
.L_x_198:
[----:B------:R-:W-:Y:S01]  /*7ec0*/  ISETP.NE.AND P2, PT, R77, RZ, PT ;  /* 0x000000ff4d00720c */ /* 0x000fe20003f45270 */
[----:B------:R-:W-:-:S04]  /*7ed0*/  FMUL.FTZ R44, R160, R43 ;  /* 0x0000002ba02c7220 */ /* 0x000fc80000410000 */
[----:B------:R-:W-:Y:S01]  /*7ee0*/  FFMA.FTZ R45, R49, R42, -R44 ;  /* 0x0000002a312d7223 */ /* 0x000fe2000001082c */
[----:B------:R-:W-:-:S03]  /*7ef0*/  FMUL.FTZ R44, R160, R41 ;  /* 0x00000029a02c7220 */ /* 0x000fc60000410000 */
[----:B------:R-:W-:Y:S01]  /*7f00*/  FADD.FTZ R46, R46, R45 ;  /* 0x0000002d2e2e7221 */ /* 0x000fe20000010000 */
[C---:B------:R-:W-:Y:S01]  /*7f10*/  FMUL.FTZ R45, R160.reuse, R40 ;  /* 0x00000028a02d7220 */ /* 0x040fe20000410000 */
[----:B------:R-:W-:Y:S01]  /*7f20*/  FMUL.FTZ R160, R160, R42 ;  /* 0x0000002aa0a07220 */ /* 0x000fe20000410000 */
[CC--:B------:R-:W-:Y:S01]  /*7f30*/  FFMA.FTZ R44, R49.reuse, R40.reuse, -R44 ;  /* 0x00000028312c7223 */ /* 0x0c0fe2000001082c */
[----:B------:R0:W-:Y:S01]  /*7f40*/  @!P2 STS.128 [UR21+0x2150], R40 ;  /* 0x00215028ff00a988 */ /* 0x0001e20008000c15 */
[C---:B------:R-:W-:Y:S01]  /*7f50*/  FFMA.FTZ R45, R49.reuse, R41, R45 ;  /* 0x00000029312d7223 */ /* 0x040fe2000001002d */
[----:B------:R-:W-:Y:S01]  /*7f60*/  FFMA.FTZ R160, R49, R43, R160 ;  /* 0x0000002b31a07223 */ /* 0x000fe200000100a0 */
[----:B------:R-:W-:Y:S02]  /*7f70*/  @!P2 MOV R152, R40 ;  /* 0x000000280098a202 */ /* 0x000fe40000000f00 */
[----:B------:R-:W-:Y:S01]  /*7f80*/  @!P2 MOV R153, R41 ;  /* 0x000000290099a202 */ /* 0x000fe20000000f00 */
[----:B------:R-:W-:Y:S01]  /*7f90*/  FADD.FTZ R47, R47, R160 ;  /* 0x000000a02f2f7221 */ /* 0x000fe20000010000 */
[----:B------:R-:W-:-:S02]  /*7fa0*/  @!P2 MOV R154, R42 ;  /* 0x0000002a009aa202 */ /* 0x000fc40000000f00 */
[----:B------:R-:W-:-:S07]  /*7fb0*/  @!P2 MOV R155, R43 ;  /* 0x0000002b009ba202 */ /* 0x000fce0000000f00 */
.L_x_199:
[----:B------:R-:W-:Y:S05]  /*7fc0*/  BSYNC.RECONVERGENT B0 ;  /* 0x0000000000007941 */ /* 0x000fea0003800200 */
.L_x_197:
        /* <DEDUP_REMOVED lines=10> */
[----:B------:R-:W-:Y:S01]  /*8070*/  FMUL.FTZ R40, R118, R154 ;  /* 0x0000009a76287220 */ /* 0x000fe20000410000 */
[----:B------:R-:W-:Y:S02]  /*8080*/  ISETP.NE.AND P2, PT, R18, RZ, PT ;  /* 0x000000ff1200720c */ /* 0x000fe40003f45270 */
[-C--:B------:R-:W-:Y:S01]  /*8090*/  FMUL.FTZ R41, R118, R155.reuse ;  /* 0x0000009b76297220 */ /* 0x080fe20000410000 */
[----:B------:R-:W-:-:S03]  /*80a0*/  FFMA.FTZ R155, R115, R155, R40 ;  /* 0x0000009b739b7223 */ /* 0x000fc60000010028 */
[----:B------:R-:W-:Y:S01]  /*80b0*/  FFMA.FTZ R154, R115, R154, -R41 ;  /* 0x0000009a739a7223 */ /* 0x000fe20000010829 */
[----:B------:R-:W-:-:S03]  /*80c0*/  FADD.FTZ R116, R116, R155 ;  /* 0x0000009b74747221 */ /* 0x000fc60000010000 */
[----:B------:R-:W-:Y:S01]  /*80d0*/  FADD.FTZ R117, R117, R154 ;  /* 0x0000009a75757221 */ /* 0x000fe20000010000 */
[----:B------:R-:W-:-:S03]  /*80e0*/  FMUL.FTZ R40, R114, R116 ;  /* 0x0000007472287220 */ /* 0x000fc60000410000 */
[-C--:B------:R-:W-:Y:S01]  /*80f0*/  FMUL.FTZ R41, R114, R117.reuse ;  /* 0x0000007572297220 */ /* 0x080fe20000410000 */
[----:B------:R-:W-:-:S03]  /*8100*/  FFMA.FTZ R40, R111, R117, -R40 ;  /* 0x000000756f287223 */ /* 0x000fc60000010828 */
[----:B------:R-:W-:Y:S01]  /*8110*/  FFMA.FTZ R41, R111, R116, R41 ;  /* 0x000000746f297223 */ /* 0x000fe20000010029 */
[----:B------:R-:W-:-:S03]  /*8120*/  FADD.FTZ R113, R113, R40 ;  /* 0x0000002871717221 */ /* 0x000fc60000010000 */
[----:B------:R-:W-:Y:S01]  /*8130*/  FADD.FTZ R112, R112, R41 ;  /* 0x0000002970707221 */ /* 0x000fe20000010000 */
[----:B------:R-:W-:-:S03]  /*8140*/  FMUL.FTZ R40, R110, R113 ;  /* 0x000000716e287220 */ /* 0x000fc60000410000 */
        /* <DEDUP_REMOVED lines=93> */
[----:B------:R0:W-:Y:S04]  /*8720*/  STS.128 [UR16+0x2160], R44 ;  /* 0x0021602cff007988 */ /* 0x0001e80008000c10 */
[----:B------:R0:W-:Y:S02]  /*8730*/  STG.E.128 desc[UR22][R40.64], R44 ;  /* 0x0000002c28007986 */ /* 0x0001e4000c101d16 */
.L_x_201:
[----:B------:R-:W-:Y:S05]  /*8740*/  BSYNC.RECONVERGENT B0 ;  /* 0x0000000000007941 */ /* 0x000fea0003800200 */
.L_x_200:
[----:B------:R-:W-:Y:S01]  /*8750*/  UIADD3 UR7, UPT, UPT, UR7, 0x1, URZ ;  /* 0x0000000107077890 */ /* 0x000fe2000fffe0ff */
[----:B0-----:R-:W-:Y:S01]  /*8760*/  FMUL.FTZ R40, R43, UR42 ;  /* 0x0000002a2b287c20 */ /* 0x001fe20008410000 */
[----:B------:R-:W-:Y:S01]  /*8770*/  FMUL.FTZ R41, R140, UR42 ;  /* 0x0000002a8c297c20 */ /* 0x000fe20008410000 */
[----:B------:R-:W-:Y:S01]  /*8780*/  FMUL.FTZ R116, R116, UR42 ;  /* 0x0000002a74747c20 */ /* 0x000fe20008410000 */
[----:B------:R-:W-:Y:S01]  /*8790*/  UISETP.GE.AND UP0, UPT, UR7, UR44, UPT ;  /* 0x0000002c0700728c */ /* 0x000fe2000bf06270 */
[----:B------:R-:W-:Y:S01]  /*87a0*/  FFMA.FTZ R81, R81, UR25, -R40 ;  /* 0x0000001951517c23 */ /* 0x000fe20008010828 */
[----:B------:R-:W-:Y:S01]  /*87b0*/  FFMA.FTZ R138, R138, UR25, -R41 ;  /* 0x000000198a8a7c23 */ /* 0x000fe20008010829 */
        /* <DEDUP_REMOVED lines=44> */
.L_x_196:
[----:B------:R-:W2:Y:S01]  /*8a80*/  LDL.LU R44, [R1+0x10] ;  /* 0x00001000012c7983 */ /* 0x000ea20000300800 */
[----:B------:R-:W0:Y:S01]  /*8a90*/  S2R R0, SR_TID.X ;  /* 0x0000000000007919 */ /* 0x000e220000002100 */
[----:B------:R-:W-:Y:S01]  /*8aa0*/  BAR.SYNC.DEFER_BLOCKING 0x0 ;  /* 0x0000000000007b1d */ /* 0x000fe20000010000 */
[----:B------:R-:W-:Y:S02]  /*8ab0*/  F2FP.F16.F32.PACK_AB R32, R32, R33 ;  /* 0x000000212020723e */ /* 0x000fe400000000ff */
[----:B------:R-:W-:Y:S02]  /*8ac0*/  F2FP.F16.F32.PACK_AB R30, R30, R31 ;  /* 0x0000001f1e1e723e */ /* 0x000fe400000000ff */
[----:B------:R-:W-:Y:S02]  /*8ad0*/  F2FP.F16.F32.PACK_AB R28, R28, R29 ;  /* 0x0000001d1c1c723e */ /* 0x000fe400000000ff */
[----:B------:R-:W-:Y:S01]  /*8ae0*/  F2FP.F16.F32.PACK_AB R26, R26, R27 ;  /* 0x0000001b1a1a723e */ /* 0x000fe200000000ff */
[----:B------:R-:W3:Y:S01]  /*8af0*/  LDL.LU R43, [R1+0xc] ;  /* 0x00000c00012b7983 */ /* 0x000ee20000300800 */
[----:B------:R-:W-:Y:S01]  /*8b00*/  F2FP.F16.F32.PACK_AB R24, R24, R25 ;  /* 0x000000191818723e */ /* 0x000fe200000000ff */
[----:B------:R-:W-:-:S02]  /*8b10*/  USHF.L.U32 UR8, UR6, 0xb, URZ ;  /* 0x0000000b06087899 */ /* 0x000fc400080006ff */
[----:B------:R-:W4:Y:S01]  /*8b20*/  LDL.LU R42, [R1+0x8] ;  /* 0x00000800012a7983 */ /* 0x000f220000300800 */
[----:B------:R-:W-:Y:S02]  /*8b30*/  F2FP.F16.F32.PACK_AB R22, R22, R23 ;  /* 0x000000171616723e */ /* 0x000fe400000000ff */
[----:B------:R-:W-:Y:S01]  /*8b40*/  F2FP.F16.F32.PACK_AB R20, R20, R21 ;  /* 0x000000151414723e */ /* 0x000fe200000000ff */
[----:B------:R-:W5:Y:S01]  /*8b50*/  LDL.LU R41, [R1+0x4] ;  /* 0x0000040001297983 */ /* 0x000f620000300800 */
[----:B------:R-:W-:Y:S01]  /*8b60*/  F2FP.F16.F32.PACK_AB R19, R34, R19 ;  /* 0x000000132213723e */ /* 0x000fe200000000ff */
[----:B------:R-:W1:Y:S01]  /*8b70*/  S2UR UR24, SR_CTAID.X ;  /* 0x00000000001879c3 */ /* 0x000e620000002500 */
[----:B------:R-:W-:Y:S01]  /*8b80*/  UMOV UR9, URZ ;  /* 0x000000ff00097c82 */ /* 0x000fe20008000000 */
[----:B------:R-:W5:Y:S01]  /*8b90*/  LDL.LU R40, [R1] ;  /* 0x0000000001287983 */ /* 0x000f620000300800 */
[----:B------:R-:W-:Y:S01]  /*8ba0*/  PRMT R2, R32, 0x7632, R2 ;  /* 0x0000763220027816 */ /* 0x000fe20000000002 */
[----:B------:R-:W-:Y:S01]  /*8bb0*/  UIADD3 UR7, UPT, UPT, -UR8, UR19, URZ ;  /* 0x0000001308077290 */ /* 0x000fe2000fffe1ff */
[----:B------:R-:W-:Y:S01]  /*8bc0*/  PRMT R3, R30, 0x7632, R3 ;  /* 0x000076321e037816 */ /* 0x000fe20000000003 */
[----:B------:R-:W-:Y:S01]  /*8bd0*/  STS.U16 [R148], R32 ;  /* 0x0000002094007388 */ /* 0x000fe20000000400 */
[----:B------:R-:W-:Y:S01]  /*8be0*/  PRMT R4, R28, 0x7632, R4 ;  /* 0x000076321c047816 */ /* 0x000fe20000000004 */
[----:B------:R-:W1:Y:S01]  /*8bf0*/  LDCU.128 UR16, c[0x0][0x420] ;  /* 0x00008400ff1077ac */ /* 0x000e620008000c00 */
[----:B------:R-:W-:Y:S01]  /*8c00*/  PRMT R5, R24, 0x7632, R5 ;  /* 0x0000763218057816 */ /* 0x000fe20000000005 */
[----:B------:R1:W-:Y:S01]  /*8c10*/  STS.U16 [R147+0x2], R2 ;  /* 0x0000020293007388 */ /* 0x0003e20000000400 */
[----:B0-----:R-:W-:Y:S01]  /*8c20*/  ISETP.NE.AND P0, PT, R0, RZ, PT ;  /* 0x000000ff0000720c */ /* 0x001fe20003f05270 */
[----:B------:R-:W0:Y:S01]  /*8c30*/  LDCU.64 UR26, c[0x0][0x478] ;  /* 0x00008f00ff1a77ac */ /* 0x000e220008000a00 */
[----:B------:R-:W-:Y:S01]  /*8c40*/  PRMT R6, R19, 0x7632, R6 ;  /* 0x0000763213067816 */ /* 0x000fe20000000006 */
[----:B------:R-:W-:Y:S01]  /*8c50*/  STS.U16 [R76+0x4], R30 ;  /* 0x0000041e4c007388 */ /* 0x000fe20000000400 */
[----:B------:R-:W-:-:S03]  /*8c60*/  UIADD3 UR15, UP0, UPT, UR15, 0x2000, URZ ;  /* 0x000020000f0f7890 */ /* 0x000fc6000ff1e0ff */
[----:B------:R0:W-:Y:S01]  /*8c70*/  STS.U16 [R75+0x6], R3 ;  /* 0x000006034b007388 */ /* 0x0001e20000000400 */
[----:B------:R-:W-:Y:S01]  /*8c80*/  UIADD3 UR6, UPT, UPT, UR6, 0x1, URZ ;  /* 0x0000000106067890 */ /* 0x000fe2000fffe0ff */
[----:B-1----:R-:W-:Y:S01]  /*8c90*/  PRMT R2, R26, 0x7632, R2 ;  /* 0x000076321a027816 */ /* 0x002fe20000000002 */
[----:B------:R-:W-:Y:S01]  /*8ca0*/  UIADD3.X UR20, UPT, UPT, URZ, UR20, URZ, UP0, !UPT ;  /* 0x00000014ff147290 */ /* 0x000fe200087fe4ff */
[----:B------:R-:W-:Y:S01]  /*8cb0*/  STS.U16 [R74+0x8], R28 ;  /* 0x0000081c4a007388 */ /* 0x000fe20000000400 */
[----:B------:R-:W-:Y:S02]  /*8cc0*/  UIADD3 UR12, UP1, UPT, UR12, 0x1000, URZ ;  /* 0x000010000c0c7890 */ /* 0x000fe4000ff3e0ff */
[----:B------:R-:W-:Y:S01]  /*8cd0*/  UIADD3 UR11, UP2, UPT, UR11, 0x1000, URZ ;  /* 0x000010000b0b7890 */ /* 0x000fe2000ff5e0ff */
[----:B------:R1:W-:Y:S01]  /*8ce0*/  STS.U16 [R73+0xa], R4 ;  /* 0x00000a0449007388 */ /* 0x0003e20000000400 */
[----:B------:R-:W-:Y:S01]  /*8cf0*/  UIMAD.WIDE.U32 UR8, UR24, UR16, UR8 ;  /* 0x00000010180872a5 */ /* 0x000fe2000f8e0008 */
[----:B0-----:R-:W-:Y:S01]  /*8d00*/  PRMT R3, R22, 0x7632, R3 ;  /* 0x0000763216037816 */ /* 0x001fe20000000003 */
[----:B------:R-:W-:Y:S01]  /*8d10*/  UIADD3.X UR14, UPT, UPT, URZ, UR14, URZ, UP1, !UPT ;  /* 0x0000000eff0e7290 */ /* 0x000fe20008ffe4ff */
[----:B------:R-:W-:Y:S01]  /*8d20*/  STS.U16 [R72+0xc], R26 ;  /* 0x00000c1a48007388 */ /* 0x000fe20000000400 */
[----:B------:R-:W-:-:S02]  /*8d30*/  UIMAD UR9, UR24, UR17, UR9 ;  /* 0x00000011180972a4 */ /* 0x000fc4000f8e0209 */
[----:B------:R-:W-:Y:S01]  /*8d40*/  UIADD3.X UR13, UPT, UPT, URZ, UR13, URZ, UP2, !UPT ;  /* 0x0000000dff0d7290 */ /* 0x000fe200097fe4ff */
[----:B------:R0:W-:Y:S01]  /*8d50*/  STS.U16 [R71+0xe], R2 ;  /* 0x00000e0247007388 */ /* 0x0001e20000000400 */
[----:B-1----:R-:W-:-:S03]  /*8d60*/  PRMT R4, R20, 0x7632, R4 ;  /* 0x0000763214047816 */ /* 0x002fc60000000004 */
[----:B------:R-:W-:Y:S04]  /*8d70*/  STS.U16 [R70+0x10], R24 ;  /* 0x0000101846007388 */ /* 0x000fe80000000400 */
[----:B------:R1:W-:Y:S01]  /*8d80*/  STS.U16 [R69+0x12], R5 ;  /* 0x0000120545007388 */ /* 0x0003e20000000400 */
[----:B0-----:R-:W-:Y:S01]  /*8d90*/  MOV R2, UR7 ;  /* 0x0000000700027c02 */ /* 0x001fe20008000f00 */
[----:B------:R-:W0:Y:S02]  /*8da0*/  S2UR UR7, SR_CTAID.Y ;  /* 0x00000000000779c3 */ /* 0x000e240000002600 */
[----:B------:R-:W-:Y:S04]  /*8db0*/  STS.U16 [R68+0x14], R22 ;  /* 0x0000141644007388 */ /* 0x000fe80000000400 */
[----:B------:R5:W-:Y:S01]  /*8dc0*/  STS.U16 [R67+0x16], R3 ;  /* 0x0000160343007388 */ /* 0x000be20000000400 */
[----:B-1----:R-:W-:-:S03]  /*8dd0*/  LOP3.LUT R5, R119, 0x3e00, RZ, 0xc0, !PT ;  /* 0x00003e0077057812 */ /* 0x002fc600078ec0ff */
[----:B------:R-:W-:Y:S01]  /*8de0*/  STS.U16 [R66+0x18], R20 ;  /* 0x0000181442007388 */ /* 0x000fe20000000400 */
[----:B------:R-:W-:-:S03]  /*8df0*/  LOP3.LUT R5, R5, 0x1f, R0, 0xf8, !PT ;  /* 0x0000001f05057812 */ /* 0x000fc600078ef800 */
[----:B------:R-:W-:Y:S01]  /*8e00*/  STS.U16 [R65+0x1a], R4 ;  /* 0x00001a0441007388 */ /* 0x000fe20000000400 */
[----:B------:R-:W-:-:S03]  /*8e10*/  LOP3.LUT R27, R5, 0x20, RZ, 0xfc, !PT ;  /* 0x00000020051b7812 */ /* 0x000fc600078efcff */
[----:B------:R-:W-:Y:S01]  /*8e20*/  STS.U16 [R64+0x1c], R19 ;  /* 0x00001c1340007388 */ /* 0x000fe20000000400 */
[C---:B------:R-:W-:Y:S02]  /*8e30*/  LOP3.LUT R29, R5.reuse, 0x40, RZ, 0xfc, !PT ;  /* 0x00000040051d7812 */ /* 0x040fe400078efcff */
[----:B------:R-:W-:Y:S01]  /*8e40*/  LOP3.LUT R31, R5, 0xa0, RZ, 0xfc, !PT ;  /* 0x000000a0051f7812 */ /* 0x000fe200078efcff */
[----:B------:R1:W-:Y:S01]  /*8e50*/  STS.U16 [R63+0x1e], R6 ;  /* 0x00001e063f007388 */ /* 0x0003e20000000400 */
[----:B------:R-:W-:-:S03]  /*8e60*/  NOP ;  /* 0x0000000000007918 */ /* 0x000fc60000000000 */
[----:B------:R-:W-:Y:S01]  /*8e70*/  LDS.U16 R165, [R165+0x140] ;  /* 0x00014000a5a57984 */ /* 0x000fe20000000400 */
[----:B0-----:R-:W-:Y:S01]  /*8e80*/  UIMAD.WIDE.U32 UR8, UR7, UR18, UR8 ;  /* 0x00000012070872a5 */ /* 0x001fe2000f8e0008 */
[----:B------:R-:W-:Y:S02]  /*8e90*/  LOP3.LUT R33, R5, 0xc0, RZ, 0xfc, !PT ;  /* 0x000000c005217812 */ /* 0x000fe400078efcff */
[----:B------:R-:W-:Y:S01]  /*8ea0*/  LDS.U16 R17, [R164+0x180] ;  /* 0x00018000a4117984 */ /* 0x000fe20000000400 */
[----:B------:R-:W-:Y:S01]  /*8eb0*/  UIMAD UR19, UR7, UR19, UR9 ;  /* 0x00000013071372a4 */ /* 0x000fe2000f8e0209 */
[----:B------:R-:W0:Y:S02]  /*8ec0*/  LDCU UR7, c[0x0][0x394] ;  /* 0x00007280ff0777ac */ /* 0x000e240008000800 */
[----:B------:R-:W-:Y:S04]  /*8ed0*/  LDS.U16 R163, [R163+0x1c0] ;  /* 0x0001c000a3a37984 */ /* 0x000fe80000000400 */
[----:B------:R-:W-:Y:S04]  /*8ee0*/  LDS.U16 R19, [R162+0x200] ;  /* 0x00020000a2137984 */ /* 0x000fe80000000400 */
[----:B------:R-:W-:Y:S04]  /*8ef0*/  LDS.U16 R161, [R161+0x240] ;  /* 0x00024000a1a17984 */ /* 0x000fe80000000400 */
[----:B------:R-:W-:Y:S04]  /*8f00*/  LDS.U16 R21, [R158+0x280] ;  /* 0x000280009e157984 */ /* 0x000fe80000000400 */
[----:B------:R-:W-:Y:S01]  /*8f10*/  LDS.U16 R157, [R157+0x2c0] ;  /* 0x0002c0009d9d7984 */ /* 0x000fe20000000400 */
[----:B0-----:R-:W-:-:S03]  /*8f20*/  UISETP.GE.AND UP0, UPT, UR6, UR7, UPT ;  /* 0x000000070600728c */ /* 0x001fc6000bf06270 */
[----:B------:R-:W-:Y:S04]  /*8f30*/  LDS.U16 R23, [R156+0x300] ;  /* 0x000300009c177984 */ /* 0x000fe80000000400 */
[----:B------:R-:W-:Y:S04]  /*8f40*/  LDS.U16 R151, [R151+0x340] ;  /* 0x0003400097977984 */ /* 0x000fe80000000400 */
[----:B------:R-:W-:Y:S04]  /*8f50*/  LDS.U16 R25, [R150+0x380] ;  /* 0x0003800096197984 */ /* 0x000fe80000000400 */
[----:B------:R-:W-:Y:S04]  /*8f60*/  LDS.U16 R149, [R149+0x3c0] ;  /* 0x0003c00095957984 */ /* 0x000fe80000000400 */
[----:B--2---:R-:W-:Y:S04]  /*8f70*/  LDS.U16 R7, [R44] ;  /* 0x000000002c077984 */ /* 0x004fe80000000400 */
[----:B---3--:R-:W-:Y:S04]  /*8f80*/  LDS.U16 R9, [R43+0x40] ;  /* 0x000040002b097984 */ /* 0x008fe80000000400 */
[----:B----4-:R-:W-:Y:S04]  /*8f90*/  LDS.U16 R11, [R42+0x80] ;  /* 0x000080002a0b7984 */ /* 0x010fe80000000400 */
[----:B-----5:R-:W-:Y:S04]  /*8fa0*/  LDS.U16 R13, [R41+0xc0] ;  /* 0x0000c000290d7984 */ /* 0x020fe80000000400 */
[----:B------:R-:W-:Y:S04]  /*8fb0*/  LDS.U16 R15, [R40+0x100] ;  /* 0x00010000280f7984 */ /* 0x000fe80000000400 */
[----:B------:R0:W-:Y:S01]  /*8fc0*/  @!P0 STS [UR21+0x1080], R2 ;  /* 0x00108002ff008988 */ /* 0x0001e20008000815 */
[----:B------:R-:W-:Y:S01]  /*8fd0*/  BAR.SYNC.DEFER_BLOCKING 0x0 ;  /* 0x0000000000007b1d */ /* 0x000fe20000010000 */
[----:B------:R-:W-:-:S04]  /*8fe0*/  IADD3 R3, P0, PT, R5, UR8, RZ ;  /* 0x0000000805037c10 */ /* 0x000fc8000ff1e0ff */
[----:B-1----:R-:W-:Y:S02]  /*8ff0*/  IADD3.X R6, PT, PT, RZ, UR19, RZ, P0, !PT ;  /* 0x00000013ff067c10 */ /* 0x002fe400087fe4ff */
[----:B0-----:R-:W-:-:S04]  /*9000*/  LEA R2, P0, R3, UR26, 0x1 ;  /* 0x0000001a03027c11 */ /* 0x001fc8000f8008ff */
[----:B------:R-:W-:Y:S01]  /*9010*/  LEA.HI.X R3, R3, UR27, R6, 0x1, P0 ;  /* 0x0000001b03037c11 */ /* 0x000fe200080f0c06 */
[----:B------:R-:W0:Y:S02]  /*9020*/  LDS R4, [UR21+0x1080] ;  /* 0x00108015ff047984 */ /* 0x000e240008000800 */
[-C--:B0-----:R-:W-:Y:S02]  /*9030*/  ISETP.GE.AND P2, PT, R5, R4.reuse, PT ;  /* 0x000000040500720c */ /* 0x081fe40003f46270 */
[-C--:B------:R-:W-:Y:S02]  /*9040*/  ISETP.GE.AND P1, PT, R27, R4.reuse, PT ;  /* 0x000000041b00720c */ /* 0x080fe40003f26270 */
[----:B------:R-:W-:Y:S02]  /*9050*/  ISETP.GE.AND P0, PT, R29, R4, PT ;  /* 0x000000041d00720c */ /* 0x000fe40003f06270 */
[C---:B------:R-:W-:Y:S02]  /*9060*/  LOP3.LUT R27, R5.reuse, 0x60, RZ, 0xfc, !PT ;  /* 0x00000060051b7812 */ /* 0x040fe400078efcff */
[----:B------:R-:W-:-:S02]  /*9070*/  LOP3.LUT R29, R5, 0x80, RZ, 0xfc, !PT ;  /* 0x00000080051d7812 */ /* 0x000fc400078efcff */
[-C--:B------:R-:W-:Y:S02]  /*9080*/  ISETP.GE.AND P4, PT, R27, R4.reuse, PT ;  /* 0x000000041b00720c */ /* 0x080fe40003f86270 */
[-C--:B------:R-:W-:Y:S01]  /*9090*/  ISETP.GE.AND P6, PT, R29, R4.reuse, PT ;  /* 0x000000041d00720c */ /* 0x080fe20003fc6270 */
[----:B------:R0:W-:Y:S01]  /*90a0*/  @!P2 STG.E.U16 desc[UR22][R2.64], R7 ;  /* 0x000000070200a986 */ /* 0x0001e2000c101516 */
[-C--:B------:R-:W-:Y:S02]  /*90b0*/  ISETP.GE.AND P5, PT, R31, R4.reuse, PT ;  /* 0x000000041f00720c */ /* 0x080fe40003fa6270 */
[-C--:B------:R-:W-:Y:S01]  /*90c0*/  ISETP.GE.AND P3, PT, R33, R4.reuse, PT ;  /* 0x000000042100720c */ /* 0x080fe20003f66270 */
[----:B------:R1:W-:Y:S01]  /*90d0*/  @!P1 STG.E.U16 desc[UR22][R2.64+0x40], R9 ;  /* 0x0000400902009986 */ /* 0x0003e2000c101516 */
[C---:B------:R-:W-:Y:S02]  /*90e0*/  LOP3.LUT R27, R5.reuse, 0xe0, RZ, 0xfc, !PT ;  /* 0x000000e0051b7812 */ /* 0x040fe400078efcff */
[----:B------:R-:W-:Y:S01]  /*90f0*/  LOP3.LUT R29, R5, 0x100, RZ, 0xfc, !PT ;  /* 0x00000100051d7812 */ /* 0x000fe200078efcff */
[----:B------:R2:W-:Y:S01]  /*9100*/  @!P0 STG.E.U16 desc[UR22][R2.64+0x80], R11 ;  /* 0x0000800b02008986 */ /* 0x0005e2000c101516 */
[----:B------:R-:W-:-:S02]  /*9110*/  ISETP.GE.AND P2, PT, R27, R4, PT ;  /* 0x000000041b00720c */ /* 0x000fc40003f46270 */
[-C--:B------:R-:W-:Y:S01]  /*9120*/  ISETP.GE.AND P1, PT, R29, R4.reuse, PT ;  /* 0x000000041d00720c */ /* 0x080fe20003f26270 */
[----:B------:R2:W-:Y:S01]  /*9130*/  @!P4 STG.E.U16 desc[UR22][R2.64+0xc0], R13 ;  /* 0x0000c00d0200c986 */ /* 0x0005e2000c101516 */
[C---:B------:R-:W-:Y:S02]  /*9140*/  LOP3.LUT R27, R5.reuse, 0x120, RZ, 0xfc, !PT ;  /* 0x00000120051b7812 */ /* 0x040fe400078efcff */
[C---:B0-----:R-:W-:Y:S01]  /*9150*/  LOP3.LUT R7, R5.reuse, 0x180, RZ, 0xfc, !PT ;  /* 0x0000018005077812 */ /* 0x041fe200078efcff */
[----:B------:R2:W-:Y:S01]  /*9160*/  @!P5 STG.E.U16 desc[UR22][R2.64+0x140], R165 ;  /* 0x000140a50200d986 */ /* 0x0005e2000c101516 */
[----:B-1----:R-:W-:Y:S02]  /*9170*/  LOP3.LUT R9, R5, 0x1a0, RZ, 0xfc, !PT ;  /* 0x000001a005097812 */ /* 0x002fe400078efcff */
[-C--:B------:R-:W-:Y:S01]  /*9180*/  ISETP.GE.AND P0, PT, R27, R4.reuse, PT ;  /* 0x000000041b00720c */ /* 0x080fe20003f06270 */
[----:B------:R2:W-:Y:S01]  /*9190*/  @!P3 STG.E.U16 desc[UR22][R2.64+0x180], R17 ;  /* 0x000180110200b986 */ /* 0x0005e2000c101516 */
[----:B------:R-:W-:-:S02]  /*91a0*/  ISETP.GE.AND P5, PT, R7, R4, PT ;  /* 0x000000040700720c */ /* 0x000fc40003fa6270 */
[-C--:B------:R-:W-:Y:S01]  /*91b0*/  ISETP.GE.AND P3, PT, R9, R4.reuse, PT ;  /* 0x000000040900720c */ /* 0x080fe20003f66270 */
[----:B------:R2:W-:Y:S01]  /*91c0*/  @!P6 STG.E.U16 desc[UR22][R2.64+0x100], R15 ;  /* 0x0001000f0200e986 */ /* 0x0005e2000c101516 */
[C---:B------:R-:W-:Y:S02]  /*91d0*/  LOP3.LUT R29, R5.reuse, 0x140, RZ, 0xfc, !PT ;  /* 0x00000140051d7812 */ /* 0x040fe400078efcff */
[C---:B------:R-:W-:Y:S01]  /*91e0*/  LOP3.LUT R27, R5.reuse, 0x160, RZ, 0xfc, !PT ;  /* 0x00000160051b7812 */ /* 0x040fe200078efcff */
[----:B------:R2:W-:Y:S01]  /*91f0*/  @!P2 STG.E.U16 desc[UR22][R2.64+0x1c0], R163 ;  /* 0x0001c0a30200a986 */ /* 0x0005e2000c101516 */
[C---:B------:R-:W-:Y:S02]  /*9200*/  LOP3.LUT R7, R5.reuse, 0x1c0, RZ, 0xfc, !PT ;  /* 0x000001c005077812 */ /* 0x040fe400078efcff */
[----:B------:R-:W-:Y:S01]  /*9210*/  LOP3.LUT R9, R5, 0x1e0, RZ, 0xfc, !PT ;  /* 0x000001e005097812 */ /* 0x000fe200078efcff */
[----:B------:R2:W-:Y:S01]  /*9220*/  @!P1 STG.E.U16 desc[UR22][R2.64+0x200], R19 ;  /* 0x0002001302009986 */ /* 0x0005e2000c101516 */
[----:B------:R-:W-:-:S02]  /*9230*/  ISETP.GE.AND P4, PT, R29, R4, PT ;  /* 0x000000041d00720c */ /* 0x000fc40003f86270 */
[-C--:B------:R-:W-:Y:S01]  /*9240*/  ISETP.GE.AND P6, PT, R27, R4.reuse, PT ;  /* 0x000000041b00720c */ /* 0x080fe20003fc6270 */
[----:B------:R2:W-:Y:S01]  /*9250*/  @!P0 STG.E.U16 desc[UR22][R2.64+0x240], R161 ;  /* 0x000240a102008986 */ /* 0x0005e2000c101516 */
[-C--:B------:R-:W-:Y:S02]  /*9260*/  ISETP.GE.AND P2, PT, R7, R4.reuse, PT ;  /* 0x000000040700720c */ /* 0x080fe40003f46270 */
[----:B------:R-:W-:Y:S01]  /*9270*/  ISETP.GE.AND P1, PT, R9, R4, PT ;  /* 0x000000040900720c */ /* 0x000fe20003f26270 */
        /* <DEDUP_REMOVED lines=8> */
.L_x_204:
        /* <DEDUP_REMOVED lines=16> */
.L_x_5002:


//--------------------- .text._Z25selective_scan_fwd_kernelI32Selective_Scan_fwd_kernel_traitsILi128ELi16ELi1ELb0ELb1ELb0ELb1EN3c104HalfENS1_7complexIfEEEEv13SSMParamsBase --------------------------
	.section	.text._Z25selective_scan_fwd_kernelI32Selective_Scan_fwd_kernel_traitsILi128ELi16ELi1ELb0ELb1ELb0ELb1EN3c104HalfENS1_7complexIfEEEEv13SSMParamsBase,"ax",@progbits
	.align	128
        .global         _Z25selective_scan_fwd_kernelI32Selective_Scan_fwd_kernel_traitsILi128ELi16ELi1ELb0ELb1ELb0ELb1EN3c104HalfENS1_7complexIfEEEEv13SSMParamsBase
        .type           _Z25selective_scan_fwd_kernelI32Selective_Scan_fwd_kernel_traitsILi128ELi16ELi1ELb0ELb1ELb0ELb1EN3c104HalfENS1_7complexIfEEEEv13SSMParamsBase,@function
        .size           _Z25selective_scan_fwd_kernelI32Selective_Scan_fwd_kernel_traitsILi128ELi16ELi1ELb0ELb1ELb0ELb1EN3c104HalfENS1_7complexIfEEEEv13SSMParamsBase,(.L_x_5003 - _Z25selective_scan_fwd_kernelI32Selective_Scan_fwd_kernel_traitsILi128ELi16ELi1ELb0ELb1ELb0ELb1EN3c104HalfENS1_7complexIfEEEEv13SSMParamsBase)
        .other          _Z25selective_scan_fwd_kernelI32Selective_Scan_fwd_kernel_traitsILi128ELi16ELi1ELb0ELb1ELb0ELb1EN3c104HalfENS1_7complexIfEEEEv13SSMParamsBase,@"STO_CUDA_ENTRY STV_DEFAULT"
_Z25selective_scan_fwd_kernelI32Selective_Scan_fwd_kernel_traitsILi128ELi16ELi1ELb0ELb1ELb0ELb1EN3c104HalfENS1_7complexIfEEEEv13SSMParamsBase:
.text._Z25selective_scan_fwd_kernelI32Selective_Scan_fwd_kernel_traitsILi128ELi16ELi1ELb0ELb1ELb0ELb1EN3c104HalfENS1_7complexIfEEEEv13SSMParamsBase:
        /* <DEDUP_REMOVED lines=88> */
[----:B-1----:R-:W-:Y:S02]  /*0580*/  UIMAD UR16, UR20, UR15, UR16 ;  /* 0x0000000f141072a4 */ /* 0x002fe4000f8e0210 */
[----:B------:R-:W-:Y:S02]  /*0590*/  UIMAD UR17, UR17, UR25, UR4 ;  /* 0x00000019111172a4 */ /* 0x000fe4000f8e0204 */
[----:B------:R-:W-:Y:S01]  /*05a0*/  UIMAD UR16, UR16, UR28, URZ ;  /* 0x0000001c101072a4 */ /* 0x000fe2000f8e02ff */
[----:B------:R-:W-:Y:S01]  /*05b0*/  UMOV UR4, URZ ;  /* 0x000000ff00047c82 */ /* 0x000fe20008000000 */
[----:B------:R-:W-:Y:S01]  /*05c0*/  @P0 R2UR UR4, R3 ;  /* 0x00000000030402ca */ /* 0x000fe200000e0000 */
[----:B--2---:R-:W-:Y:S01]  /*05d0*/  ULEA UR19, UP0, UR6, UR26, 0x1 ;  /* 0x0000001a06137291 */ /* 0x004fe2000f8008ff */
[----:B------:R-:W-:Y:S01]  /*05e0*/  LOP3.LUT R3, R0, 0x1f, RZ, 0xc0, !PT ;  /* 0x0000001f00037812 */ /* 0x000fe200078ec0ff */
[----:B------:R-:W-:Y:S02]  /*05f0*/  UIADD3 UR20, UPT, UPT, UR7, UR17, URZ ;  /* 0x0000001107147290 */ /* 0x000fe4000fffe0ff */
[----:B---3--:R-:W-:Y:S01]  /*0600*/  UIMAD UR18, UR16, UR18, URZ ;  /* 0x00000012101272a4 */ /* 0x008fe2000f8e02ff */
[----:B------:R-:W-:Y:S01]  /*0610*/  LOP3.LUT R6, R3, 0x3e00, R6, 0xf8, !PT ;  /* 0x00003e0003067812 */ /* 0x000fe200078ef806 */
[----:B------:R-:W-:Y:S01]  /*0620*/  ULEA.HI.X UR20, UR6, UR27, UR20, 0x1, UP0 ;  /* 0x0000001b06147291 */ /* 0x000fe200080f0c14 */
[----:B------:R-:W-:Y:S01]  /*0630*/  UMOV UR17, UR13 ;  /* 0x0000000d00117c82 */ /* 0x000fe20008000000 */
[----:B------:R-:W-:Y:S01]  /*0640*/  UMOV UR16, UR9 ;  /* 0x0000000900107c82 */ /* 0x000fe20008000000 */
[----:B------:R-:W-:Y:S01]  /*0650*/  UMOV UR6, URZ ;  /* 0x000000ff00067c82 */ /* 0x000fe20008000000 */
[----:B------:R-:W-:Y:S01]  /*0660*/  UMOV UR11, UR8 ;  /* 0x00000008000b7c82 */ /* 0x000fe20008000000 */
[----:B------:R-:W-:-:S07]  /*0670*/  UMOV UR10, UR12 ;  /* 0x0000000c000a7c82 */ /* 0x000fce0008000000 */
.L_x_244:
        /* <DEDUP_REMOVED lines=120> */
[----:B------:R-:W-:Y:S02]  /*0e00*/  P2R R32, PR, RZ, 0x1 ;  /* 0x00000001ff207803 */ /* 0x000fe40000000000 */
[----:B------:R-:W-:Y:S02]  /*0e10*/  LEA.HI.SX32 R27, R27, R16, 0x1b ;  /* 0x000000101b1b7211 */ /* 0x000fe400078fdaff */
[C---:B------:R-:W-:Y:S02]  /*0e20*/  IADD3 R7, PT, PT, R16.reuse, 0xa0, RZ ;  /* 0x000000a010077810 */ /* 0x040fe40007ffe0ff */
[----:B------:R-:W-:Y:S02]  /*0e30*/  LOP3.LUT P0, RZ, R29, 0x100, RZ, 0xc0, !PT ;  /* 0x000001001dff7812 */ /* 0x000fe4000780c0ff */
[----:B------:R-:W-:Y:S02]  /*0e40*/  LEA R48, R13, UR21, 0x1 ;  /* 0x000000150d307c11 */ /* 0x000fe4000f8e08ff */
[----:B------:R-:W-:-:S02]  /*0e50*/  IADD3 R29, PT, PT, R16, 0x80, RZ ;  /* 0x00000080101d7810 */ /* 0x000fc40007ffe0ff */
[----:B------:R-:W-:Y:S02]  /*0e60*/  LEA R47, R19, UR21, 0x1 ;  /* 0x00000015132f7c11 */ /* 0x000fe4000f8e08ff */
[----:B------:R-:W-:Y:S02]  /*0e70*/  LEA R46, R23, UR21, 0x1 ;  /* 0x00000015172e7c11 */ /* 0x000fe4000f8e08ff */
[----:B------:R-:W-:Y:S02]  /*0e80*/  LEA R45, R27, UR21, 0x1 ;  /* 0x000000151b2d7c11 */ /* 0x000fe4000f8e08ff */
[C---:B------:R-:W-:Y:S02]  /*0e90*/  IADD3 R13, PT, PT, R16.reuse, 0xc0, RZ ;  /* 0x000000c0100d7810 */ /* 0x040fe40007ffe0ff */
[----:B------:R-:W-:Y:S02]  /*0ea0*/  LEA.HI.SX32 R7, R7, R16, 0x1b ;  /* 0x0000001007077211 */ /* 0x000fe400078fdaff */
[----:B------:R-:W-:-:S02]  /*0eb0*/  IADD3 R19, PT, PT, R16, 0xe0, RZ ;  /* 0x000000e010137810 */ /* 0x000fc40007ffe0ff */
[C---:B------:R-:W-:Y:S02]  /*0ec0*/  IADD3 R23, PT, PT, R16.reuse, 0x100, RZ ;  /* 0x0000010010177810 */ /* 0x040fe40007ffe0ff */
[-C--:B------:R-:W-:Y:S02]  /*0ed0*/  LEA.HI.SX32 R29, R29, R16.reuse, 0x1b ;  /* 0x000000101d1d7211 */ /* 0x080fe400078fdaff */
[----:B------:R-:W-:Y:S02]  /*0ee0*/  IADD3 R27, PT, PT, R16, 0x120, RZ ;  /* 0x00000120101b7810 */ /* 0x000fe40007ffe0ff */
[-C--:B------:R-:W-:Y:S02]  /*0ef0*/  LEA.HI.SX32 R13, R13, R16.reuse, 0x1b ;  /* 0x000000100d0d7211 */ /* 0x080fe400078fdaff */
[----:B------:R-:W-:Y:S02]  /*0f00*/  LEA R165, R7, UR21, 0x1 ;  /* 0x0000001507a57c11 */ /* 0x000fe4000f8e08ff */
[----:B------:R-:W-:-:S02]  /*0f10*/  LEA.HI.SX32 R19, R19, R16, 0x1b ;  /* 0x0000001013137211 */ /* 0x000fc400078fdaff */
[-C--:B------:R-:W-:Y:S02]  /*0f20*/  LEA.HI.SX32 R23, R23, R16.reuse, 0x1b ;  /* 0x0000001017177211 */ /* 0x080fe400078fdaff */
[----:B------:R-:W-:Y:S02]  /*0f30*/  IADD3 R7, PT, PT, R16, 0x160, RZ ;  /* 0x0000016010077810 */ /* 0x000fe40007ffe0ff */
[----:B------:R-:W-:Y:S02]  /*0f40*/  LEA R44, R29, UR21, 0x1 ;  /* 0x000000151d2c7c11 */ /* 0x000fe4000f8e08ff */
[----:B------:R-:W-:Y:S02]  /*0f50*/  LEA.HI.SX32 R27, R27, R16, 0x1b ;  /* 0x000000101b1b7211 */ /* 0x000fe400078fdaff */
[----:B------:R-:W-:Y:S02]  /*0f60*/  LEA R164, R13, UR21, 0x1 ;  /* 0x000000150da47c11 */ /* 0x000fe4000f8e08ff */
[----:B------:R-:W-:-:S02]  /*0f70*/  LEA R163, R19, UR21, 0x1 ;  /* 0x0000001513a37c11 */ /* 0x000fc4000f8e08ff */
[----:B------:R-:W-:Y:S02]  /*0f80*/  LEA R162, R23, UR21, 0x1 ;  /* 0x0000001517a27c11 */ /* 0x000fe4000f8e08ff */
[----:B------:R-:W-:Y:S02]  /*0f90*/  LEA.HI.SX32 R7, R7, R16, 0x1b ;  /* 0x0000001007077211 */ /* 0x000fe400078fdaff */
        /* <DEDUP_REMOVED lines=233> */
.L_x_206:
[----:B------:R-:W-:Y:S05]  /*1e30*/  BSYNC.RECONVERGENT B0 ;  /* 0x0000000000007941 */ /* 0x000fea0003800200 */
.L_x_205:
        /* <DEDUP_REMOVED lines=35> */
.L_x_208:
[----:B------:R-:W-:Y:S05]  /*2070*/  BSYNC.RECONVERGENT B0 ;  /* 0x0000000000007941 */ /* 0x000fea0003800200 */
.L_x_207:
        /* <DEDUP_REMOVED lines=37> */
.L_x_210:
[----:B------:R-:W-:Y:S05]  /*22d0*/  BSYNC.RECONVERGENT B0 ;  /* 0x0000000000007941 */ /* 0x000fea0003800200 */
.L_x_209:
        /* <DEDUP_REMOVED lines=35> */
.L_x_212:
[----:B------:R-:W-:Y:S05]  /*2510*/  BSYNC.RECONVERGENT B0 ;  /* 0x0000000000007941 */ /* 0x000fea0003800200 */
.L_x_211:
[----:B------:R-:W-:Y:S01]  /*2520*/  PRMT R24, RZ, 0x7610, R24 ;  /* 0x00007610ff187816 */ /* 0x000fe20000000018 */
[----:B------:R-:W-:Y:S01]  /*2530*/  HADD2.F32 R23, -RZ, R23.H0_H0 ;  /* 0x20000017ff177230 */ /* 0x000fe20000004100 */
[----:B------:R-:W-:Y:S01]  /*2540*/  ISETP.EQ.OR P6, PT, RZ, UR7, P2 ;  /* 0x00000007ff007c0c */ /* 0x000fe200097c2670 */
[----:B------:R-:W-:Y:S01]  /*2550*/  BSSY.RECONVERGENT B0, `(.L_x_213) ;  /* 0x0000026000007945 */ /* 0x000fe20003800200 */
[----:B------:R-:W-:Y:S01]  /*2560*/  FSETP.GTU.FTZ.AND P5, PT, R53, 20, PT ;  /* 0x41a000003500780b */ /* 0x000fe20003fbc000 */
[----:B------:R0:W-:Y:S01]  /*2570*/  STL.S16 [R1+0x14], R24 ;  /* 0x0000141801007387 */ /* 0x0001e20000100600 */
[----:B------:R-:W-:Y:S01]  /*2580*/  ISETP.EQ.OR P2, PT, RZ, UR7, P3 ;  /* 0x00000007ff007c0c */ /* 0x000fe20009f42670 */
[----:B------:R-:W-:Y:S01]  /*2590*/  HADD2.F32 R41, -RZ, R19.H0_H0 ;  /* 0x20000013ff297230 */ /* 0x000fe20000004100 */
[----:B------:R-:W-:Y:S01]  /*25a0*/  LOP3.LUT R0, R0, 0x1f, RZ, 0xc0, !PT ;  /* 0x0000001f00007812 */ /* 0x000fe200078ec0ff */
[----:B------:R-:W-:-:S06]  /*25b0*/  FADD.FTZ R52, R23, UR5 ;  /* 0x0000000517347e21 */ /* 0x000fcc0008010000 */
[----:B0-----:R-:W-:Y:S05]  /*25c0*/  @P6 BRA `(.L_x_214) ;  /* 0x0000000000786947 */ /* 0x001fea0003800000 */
        /* <DEDUP_REMOVED lines=30> */
.L_x_214:
[----:B------:R-:W-:Y:S05]  /*27b0*/  BSYNC.RECONVERGENT B0 ;  /* 0x0000000000007941 */ /* 0x000fea0003800200 */
.L_x_213:
        /* <DEDUP_REMOVED lines=39> */
.L_x_216:
[----:B------:R-:W-:Y:S05]  /*2a30*/  BSYNC.RECONVERGENT B0 ;  /* 0x0000000000007941 */ /* 0x000fea0003800200 */
.L_x_215:
        /* <DEDUP_REMOVED lines=41> */
.L_x_218:
[----:B------:R-:W-:Y:S05]  /*2cd0*/  BSYNC.RECONVERGENT B0 ;  /* 0x0000000000007941 */ /* 0x000fea0003800200 */
.L_x_217:
        /* <DEDUP_REMOVED lines=39> */
.L_x_220:
[----:B------:R-:W-:Y:S05]  /*2f50*/  BSYNC.RECONVERGENT B0 ;  /* 0x0000000000007941 */ /* 0x000fea0003800200 */
.L_x_219:
        /* <DEDUP_REMOVED lines=41> */
.L_x_222:
[----:B------:R-:W-:Y:S05]  /*31f0*/  BSYNC.RECONVERGENT B0 ;  /* 0x0000000000007941 */ /* 0x000fea0003800200 */
.L_x_221:
        /* <DEDUP_REMOVED lines=39> */
.L_x_224:
[----:B------:R-:W-:Y:S05]  /*3470*/  BSYNC.RECONVERGENT B0 ;  /* 0x0000000000007941 */ /* 0x000fea0003800200 */
.L_x_223:
        /* <DEDUP_REMOVED lines=45> */
.L_x_226:
[----:B------:R-:W-:Y:S05]  /*3750*/  BSYNC.RECONVERGENT B0 ;  /* 0x0000000000007941 */ /* 0x000fea0003800200 */
.L_x_225:
        /* <DEDUP_REMOVED lines=32> */
.L_x_228:
[----:B------:R-:W-:Y:S05]  /*3960*/  BSYNC.RECONVERGENT B0 ;  /* 0x0000000000007941 */ /* 0x000fea0003800200 */
.L_x_227:
        /* <DEDUP_REMOVED lines=32> */
.L_x_230:
[----:B------:R-:W-:Y:S05]  /*3b70*/  BSYNC.RECONVERGENT B0 ;  /* 0x0000000000007941 */ /* 0x000fea0003800200 */
.L_x_229:
        /* <DEDUP_REMOVED lines=32> */
.L_x_232:
[----:B------:R-:W-:Y:S05]  /*3d80*/  BSYNC.RECONVERGENT B0 ;  /* 0x0000000000007941 */ /* 0x000fea0003800200 */
.L_x_231:
        /* <DEDUP_REMOVED lines=32> */
.L_x_234:
[----:B------:R-:W-:Y:S05]  /*3f90*/  BSYNC.RECONVERGENT B0 ;  /* 0x0000000000007941 */ /* 0x000fea0003800200 */
.L_x_233:
        /* <DEDUP_REMOVED lines=32> */
.L_x_236:
[----:B------:R-:W-:Y:S05]  /*41a0*/  BSYNC.RECONVERGENT B0 ;  /* 0x0000000000007941 */ /* 0x000fea0003800200 */
.L_x_235:
        /* <DEDUP_REMOVED lines=48> */
.L_x_243:
        /* <DEDUP_REMOVED lines=49> */
[----:B------:R-:W-:Y:S02]  /*47c0*/  LOP3.LUT R50, R42, 0x180, RZ, 0xfc, !PT ;  /* 0x000001802a327812 */ /* 0x000fe400078efcff */
[----:B------:R-:W-:Y:S02]  /*47d0*/  PRMT R110, RZ, 0x7610, R110 ;  /* 0x00007610ff6e7816 */ /* 0x000fe4000000006e */
[----:B------:R-:W-:Y:S02]  /*47e0*/  ISETP.GE.AND P3, PT, R48, UR24, PT ;  /* 0x0000001830007c0c */ /* 0x000fe4000bf66270 */
[----:B------:R-:W-:Y:S02]  /*47f0*/  ISETP.GE.AND P6, PT, R50, UR24, PT ;  /* 0x0000001832007c0c */ /* 0x000fe4000bfc6270 */
[----:B------:R-:W-:Y:S01]  /*4800*/  LOP3.LUT R43, R42, 0x1a0, RZ, 0xfc, !PT ;  /* 0x000001a02a2b7812 */ /* 0x000fe200078efcff */
[----:B------:R-:W4:Y:S01]  /*4810*/  @!P5 LDG.E.U16 R110, desc[UR22][R46.64+0x200] ;  /* 0x000200162e6ed981 */ /* 0x000f22000c1e1500 */
[----:B------:R-:W-:-:S02]  /*4820*/  PRMT R50, RZ, 0x7610, R50 ;  /* 0x00007610ff327816 */ /* 0x000fc40000000032 */
[----:B------:R-:W-:Y:S02]  /*4830*/  PRMT R108, RZ, 0x7610, R108 ;  /* 0x00007610ff6c7816 */ /* 0x000fe4000000006c */
[----:B------:R-:W-:Y:S02]  /*4840*/  MOV R40, UR21 ;  /* 0x0000001500287c02 */ /* 0x000fe40008000f00 */
[----:B------:R-:W-:Y:S01]  /*4850*/  MOV R41, UR12 ;  /* 0x0000000c00297c02 */ /* 0x000fe20008000f00 */
[----:B------:R-:W4:Y:S01]  /*4860*/  @!P2 LDG.E.U16 R50, desc[UR22][R46.64+0x240] ;  /* 0x000240162e32a981 */ /* 0x000f22000c1e1500 */
[C---:B------:R-:W-:Y:S02]  /*4870*/  LOP3.LUT R48, R42.reuse, 0x1c0, RZ, 0xfc, !PT ;  /* 0x000001c02a307812 */ /* 0x040fe400078efcff */
[----:B------:R-:W-:Y:S01]  /*4880*/  ISETP.GE.AND P5, PT, R43, UR24, PT ;  /* 0x000000182b007c0c */ /* 0x000fe2000bfa6270 */
[----:B------:R-:W4:Y:S01]  /*4890*/  @!P4 LDG.E.U16 R108, desc[UR22][R46.64+0x280] ;  /* 0x000280162e6cc981 */ /* 0x000f22000c1e1500 */
[----:B------:R-:W-:-:S02]  /*48a0*/  LOP3.LUT R43, R42, 0x1e0, RZ, 0xfc, !PT ;  /* 0x000001e02a2b7812 */ /* 0x000fc400078efcff */
[----:B------:R-:W-:Y:S01]  /*48b0*/  PRMT R109, RZ, 0x7610, R109 ;  /* 0x00007610ff6d7816 */ /* 0x000fe2000000006d */
[----:B------:R-:W2:Y:S01]  /*48c0*/  LDG.E.64 R40, desc[UR22][R40.64] ;  /* 0x0000001628287981 */ /* 0x000ea2000c1e1b00 */
[----:B------:R-:W-:Y:S02]  /*48d0*/  ISETP.GE.AND P2, PT, R48, UR24, PT ;  /* 0x0000001830007c0c */ /* 0x000fe4000bf46270 */
[----:B------:R-:W-:Y:S02]  /*48e0*/  LOP3.LUT R82, R42, 0x200, RZ, 0xfc, !PT ;  /* 0x000002002a527812 */ /* 0x000fe400078efcff */
[----:B------:R-:W-:Y:S01]  /*48f0*/  ISETP.GE.AND P4, PT, R43, UR24, PT ;  /* 0x000000182b007c0c */ /* 0x000fe2000bf86270 */
[----:B------:R-:W4:Y:S01]  /*4900*/  @!P3 LDG.E.U16 R109, desc[UR22][R46.64+0x2c0] ;  /* 0x0002c0162e6db981 */ /* 0x000f22000c1e1500 */
[----:B------:R-:W-:Y:S02]  /*4910*/  PRMT R48, RZ, 0x7610, R48 ;  /* 0x00007610ff307816 */ /* 0x000fe40000000030 */
[----:B------:R-:W-:-:S02]  /*4920*/  PRMT R107, RZ, 0x7610, R107 ;  /* 0x00007610ff6b7816 */ /* 0x000fc4000000006b */
[----:B------:R-:W-:Y:S02]  /*4930*/  ISETP.GE.AND P3, PT, R82, UR24, PT ;  /* 0x0000001852007c0c */ /* 0x000fe4000bf66270 */
[C---:B------:R-:W-:Y:S01]  /*4940*/  LOP3.LUT R43, R42.reuse, 0x220, RZ, 0xfc, !PT ;  /* 0x000002202a2b7812 */ /* 0x040fe200078efcff */
[----:B------:R-:W4:Y:S01]  /*4950*/  @!P6 LDG.E.U16 R48, desc[UR22][R46.64+0x300] ;  /* 0x000300162e30e981 */ /* 0x000f22000c1e1500 */
[----:B------:R-:W-:Y:S02]  /*4960*/  LOP3.LUT R82, R42, 0x240, RZ, 0xfc, !PT ;  /* 0x000002402a527812 */ /* 0x000fe400078efcff */
[----:B------:R-:W-:Y:S01]  /*4970*/  PRMT R88, RZ, 0x7610, R88 ;  /* 0x00007610ff587816 */ /* 0x000fe20000000058 */
[----:B------:R-:W4:Y:S01]  /*4980*/  @!P5 LDG.E.U16 R107, desc[UR22][R46.64+0x340] ;  /* 0x000340162e6bd981 */ /* 0x000f22000c1e1500 */
[----:B------:R-:W-:Y:S02]  /*4990*/  PRMT R104, RZ, 0x7610, R104 ;  /* 0x00007610ff687816 */ /* 0x000fe40000000068 */
[----:B------:R-:W-:-:S02]  /*49a0*/  ISETP.GE.AND P6, PT, R43, UR24, PT ;  /* 0x000000182b007c0c */ /* 0x000fc4000bfc6270 */
[----:B------:R-:W-:Y:S01]  /*49b0*/  ISETP.GE.AND P5, PT, R82, UR24, PT ;  /* 0x0000001852007c0c */ /* 0x000fe2000bfa6270 */
[----:B------:R-:W4:Y:S01]  /*49c0*/  @!P2 LDG.E.U16 R88, desc[UR22][R46.64+0x380] ;  /* 0x000380162e58a981 */ /* 0x000f22000c1e1500 */
[C---:B------:R-:W-:Y:S02]  /*49d0*/  LOP3.LUT R43, R42.reuse, 0x260, RZ, 0xfc, !PT ;  /* 0x000002602a2b7812 */ /* 0x040fe400078efcff */
[----:B------:R-:W-:Y:S01]  /*49e0*/  LOP3.LUT R82, R42, 0x280, RZ, 0xfc, !PT ;  /* 0x000002802a527812 */ /* 0x000fe200078efcff */
[----:B------:R-:W4:Y:S01]  /*49f0*/  @!P4 LDG.E.U16 R104, desc[UR22][R46.64+0x3c0] ;  /* 0x0003c0162e68c981 */ /* 0x000f22000c1e1500 */
[----:B------:R-:W-:Y:S02]  /*4a00*/  PRMT R105, RZ, 0x7610, R105 ;  /* 0x00007610ff697816 */ /* 0x000fe40000000069 */
[----:B------:R-:W-:Y:S02]  /*4a10*/  PRMT R78, RZ, 0x7610, R78 ;  /* 0x00007610ff4e7816 */ /* 0x000fe4000000004e */
[----:B------:R-:W-:-:S02]  /*4a20*/  ISETP.GE.AND P2, PT, R43, UR24, PT ;  /* 0x000000182b007c0c */ /* 0x000fc4000bf46270 */
[----:B------:R-:W-:Y:S01]  /*4a30*/  ISETP.GE.AND P4, PT, R82, UR24, PT ;  /* 0x0000001852007c0c */ /* 0x000fe2000bf86270 */
[----:B------:R-:W4:Y:S01]  /*4a40*/  @!P3 LDG.E.U16 R105, desc[UR22][R46.64+0x400] ;  /* 0x000400162e69b981 */ /* 0x000f22000c1e1500 */
[C---:B------:R-:W-:Y:S02]  /*4a50*/  LOP3.LUT R43, R42.reuse, 0x2a0, RZ, 0xfc, !PT ;  /* 0x000002a02a2b7812 */ /* 0x040fe400078efcff */
[----:B------:R-:W-:Y:S01]  /*4a60*/  PRMT R91, RZ, 0x7610, R91 ;  /* 0x00007610ff5b7816 */ /* 0x000fe2000000005b */
[----:B------:R-:W3:Y:S01]  /*4a70*/  @!P1 LDG.E.U16 R78, desc[UR22][R46.64] ;  /* 0x000000162e4e9981 */ /* 0x000ee2000c1e1500 */
        /* <DEDUP_REMOVED lines=52> */
[----:B------:R-:W-:-:S05]  /*4dc0*/  IADD3 R106, PT, PT, R43, R77, RZ ;  /* 0x0000004d2b6a7210 */ /* 0x000fca0007ffe0ff */
[----:B------:R-:W-:Y:S01]  /*4dd0*/  IMAD R43, R43, 0x1f, R106 ;  /* 0x0000001f2b2b7824 */ /* 0x000fe200078e026a */
[----:B------:R-:W-:-:S04]  /*4de0*/  UMOV UR21, 0x400 ;  /* 0x0000040000157882 */ /* 0x000fc80000000000 */
[----:B0-----:R-:W-:-:S04]  /*4df0*/  IADD3 R46, PT, PT, R43, 0x20, RZ ;  /* 0x000000202b2e7810 */ /* 0x001fc80007ffe0ff */
[----:B------:R-:W-:Y:S01]  /*4e00*/  LEA.HI.SX32 R46, R46, R43, 0x1b ;  /* 0x0000002b2e2e7211 */ /* 0x000fe200078fdaff */
[----:B-1----:R-:W-:Y:S01]  /*4e10*/  ULEA UR21, UR12, UR21, 0x18 ;  /* 0x000000150c157291 */ /* 0x002fe2000f8ec0ff */
[C---:B------:R-:W-:Y:S02]  /*4e20*/  IADD3 R82, PT, PT, R43.reuse, 0x40, RZ ;  /* 0x000000402b527810 */ /* 0x040fe40007ffe0ff */
[----:B------:R-:W-:-:S03]  /*4e30*/  IADD3 R84, PT, PT, R43, 0x60, RZ ;  /* 0x000000602b547810 */ /* 0x000fc60007ffe0ff */
[----:B------:R-:W-:Y:S02]  /*4e40*/  LEA R111, R46, UR21, 0x1 ;  /* 0x000000152e6f7c11 */ /* 0x000fe4000f8e08ff */
[C---:B------:R-:W-:Y:S02]  /*4e50*/  IADD3 R46, PT, PT, R43.reuse, 0x80, RZ ;  /* 0x000000802b2e7810 */ /* 0x040fe40007ffe0ff */
[C---:B------:R-:W-:Y:S02]  /*4e60*/  IADD3 R112, PT, PT, R43.reuse, 0xa0, RZ ;  /* 0x000000a02b707810 */ /* 0x040fe40007ffe0ff */
[-C--:B------:R-:W-:Y:S02]  /*4e70*/  LEA.HI.SX32 R82, R82, R43.reuse, 0x1b ;  /* 0x0000002b52527211 */ /* 0x080fe400078fdaff */
[----:B------:R-:W-:Y:S02]  /*4e80*/  LEA.HI.SX32 R84, R84, R43, 0x1b ;  /* 0x0000002b54547211 */ /* 0x000fe400078fdaff */
[----:B------:R-:W-:-:S02]  /*4e90*/  IADD3 R114, PT, PT, R43, 0xc0, RZ ;  /* 0x000000c02b727810 */ /* 0x000fc40007ffe0ff */
[-C--:B------:R-:W-:Y:S02]  /*4ea0*/  LEA.HI.SX32 R46, R46, R43.reuse, 0x1b ;  /* 0x0000002b2e2e7211 */ /* 0x080fe400078fdaff */
[-C--:B------:R-:W-:Y:S02]  /*4eb0*/  LEA.HI.SX32 R112, R112, R43.reuse, 0x1b ;  /* 0x0000002b70707211 */ /* 0x080fe400078fdaff */
[----:B------:R-:W-:Y:S02]  /*4ec0*/  LEA R84, R84, UR21, 0x1 ;  /* 0x0000001554547c11 */ /* 0x000fe4000f8e08ff */
[----:B------:R-:W-:Y:S02]  /*4ed0*/  LEA.HI.SX32 R114, R114, R43, 0x1b ;  /* 0x0000002b72727211 */ /* 0x000fe400078fdaff */
[----:B------:R-:W-:Y:S02]  /*4ee0*/  LEA R46, R46, UR21, 0x1 ;  /* 0x000000152e2e7c11 */ /* 0x000fe4000f8e08ff */
[----:B------:R-:W-:-:S02]  /*4ef0*/  IADD3 R116, PT, PT, R43, 0xe0, RZ ;  /* 0x000000e02b747810 */ /* 0x000fc40007ffe0ff */
[----:B------:R-:W-:Y:S02]  /*4f00*/  LEA R112, R112, UR21, 0x1 ;  /* 0x0000001570707c11 */ /* 0x000fe4000f8e08ff */
[----:B------:R-:W-:Y:S02]  /*4f10*/  LEA.HI.SX32 R116, R116, R43, 0x1b ;  /* 0x0000002b74747211 */ /* 0x000fe400078fdaff */
[C---:B------:R-:W-:Y:S02]  /*4f20*/  IADD3 R126, PT, PT, R43.reuse, 0x120, RZ ;  /* 0x000001202b7e7810 */ /* 0x040fe40007ffe0ff */
[C---:B------:R-:W-:Y:S02]  /*4f30*/  IADD3 R122, PT, PT, R43.reuse, 0x140, RZ ;  /* 0x000001402b7a7810 */ /* 0x040fe40007ffe0ff */
[----:B------:R-:W-:Y:S02]  /*4f40*/  LEA R116, R116, UR21, 0x1 ;  /* 0x0000001574747c11 */ /* 0x000fe4000f8e08ff */
[----:B------:R-:W-:-:S02]  /*4f50*/  IADD3 R124, PT, PT, R43, 0x160, RZ ;  /* 0x000001602b7c7810 */ /* 0x000fc40007ffe0ff */
[C---:B------:R-:W-:Y:S02]  /*4f60*/  IADD3 R136, PT, PT, R43.reuse, 0x300, RZ ;  /* 0x000003002b887810 */ /* 0x040fe40007ffe0ff */
[C---:B------:R-:W-:Y:S02]  /*4f70*/  IADD3 R152, PT, PT, R43.reuse, 0x180, RZ ;  /* 0x000001802b987810 */ /* 0x040fe40007ffe0ff */
[C---:B------:R-:W-:Y:S02]  /*4f80*/  IADD3 R154, PT, PT, R43.reuse, 0x1a0, RZ ;  /* 0x000001a02b9a7810 */ /* 0x040fe40007ffe0ff */
[----:B------:R-:W-:Y:S02]  /*4f90*/  LEA.HI.SX32 R126, R126, R43, 0x1b ;  /* 0x0000002b7e7e7211 */ /* 0x000fe400078fdaff */
[C---:B------:R-:W-:Y:S02]  /*4fa0*/  IADD3 R160, PT, PT, R43.reuse, 0x1c0, RZ ;  /* 0x000001c02ba07810 */ /* 0x040fe40007ffe0ff */
[----:B------:R-:W-:-:S02]  /*4fb0*/  IADD3 R121, PT, PT, R43, 0x1e0, RZ ;  /* 0x000001e02b797810 */ /* 0x000fc40007ffe0ff */
[-C--:B------:R-:W-:Y:S02]  /*4fc0*/  LEA.HI.SX32 R123, R124, R43.reuse, 0x1b ;  /* 0x0000002b7c7b7211 */ /* 0x080fe400078fdaff */
[-C--:B------:R-:W-:Y:S02]  /*4fd0*/  LEA.HI.SX32 R124, R152, R43.reuse, 0x1b ;  /* 0x0000002b987c7211 */ /* 0x080fe400078fdaff */
[-C--:B------:R-:W-:Y:S02]  /*4fe0*/  LEA.HI.SX32 R125, R154, R43.reuse, 0x1b ;  /* 0x0000002b9a7d7211 */ /* 0x080fe400078fdaff */
[C---:B------:R-:W-:Y:S02]  /*4ff0*/  IADD3 R142, PT, PT, R43.reuse, 0x240, RZ ;  /* 0x000002402b8e7810 */ /* 0x040fe40007ffe0ff */
[----:B------:R-:W-:Y:S02]  /*5000*/  IADD3 R118, PT, PT, R43, 0x260, RZ ;  /* 0x000002602b767810 */ /* 0x000fe40007ffe0ff */
[----:B------:R-:W-:-:S02]  /*5010*/  LEA.HI.SX32 R121, R121, R43, 0x1b ;  /* 0x0000002b79797211 */ /* 0x000fc400078fdaff */
[C---:B------:R-:W-:Y:S02]  /*5020*/  IADD3 R140, PT, PT, R43.reuse, 0x280, RZ ;  /* 0x000002802b8c7810 */ /* 0x040fe40007ffe0ff */
[----:B------:R-:W-:Y:S02]  /*5030*/  IADD3 R138, PT, PT, R43, 0x2a0, RZ ;  /* 0x000002a02b8a7810 */ /* 0x000fe40007ffe0ff */
[-C--:B------:R-:W-:Y:S02]  /*5040*/  LEA.HI.SX32 R117, R142, R43.reuse, 0x1b ;  /* 0x0000002b8e757211 */ /* 0x080fe400078fdaff */
[----:B------:R-:W-:Y:S02]  /*5050*/  LEA.HI.SX32 R118, R118, R43, 0x1b ;  /* 0x0000002b76767211 */ /* 0x000fe400078fdaff */
[----:B------:R-:W-:Y:S02]  /*5060*/  LEA R121, R121, UR21, 0x1 ;  /* 0x0000001579797c11 */ /* 0x000fe4000f8e08ff */
[----:B------:R-:W-:-:S02]  /*5070*/  IADD3 R120, PT, PT, R43, 0x340, RZ ;  /* 0x000003402b787810 */ /* 0x000fc40007ffe0ff */
[C---:B------:R-:W-:Y:S02]  /*5080*/  IADD3 R134, PT, PT, R43.reuse, 0x360, RZ ;  /* 0x000003602b867810 */ /* 0x040fe40007ffe0ff */
[C---:B------:R-:W-:Y:S02]  /*5090*/  IADD3 R132, PT, PT, R43.reuse, 0x3a0, RZ ;  /* 0x000003a02b847810 */ /* 0x040fe40007ffe0ff */
[C---:B------:R-:W-:Y:S02]  /*50a0*/  IADD3 R130, PT, PT, R43.reuse, 0x3c0, RZ ;  /* 0x000003c02b827810 */ /* 0x040fe40007ffe0ff */
[-C--:B------:R-:W-:Y:S02]  /*50b0*/  LEA.HI.SX32 R120, R120, R43.reuse, 0x1b ;  /* 0x0000002b78787211 */ /* 0x080fe400078fdaff */
[----:B------:R-:W-:Y:S02]  /*50c0*/  IADD3 R128, PT, PT, R43, 0x3e0, RZ ;  /* 0x000003e02b807810 */ /* 0x000fe40007ffe0ff */
[----:B------:R-:W-:-:S02]  /*50d0*/  LEA.HI.SX32 R134, R134, R43, 0x1b ;  /* 0x0000002b86867211 */ /* 0x000fc400078fdaff */
[-C--:B------:R-:W-:Y:S02]  /*50e0*/  LEA.HI.SX32 R132, R132, R43.reuse, 0x1b ;  /* 0x0000002b84847211 */ /* 0x080fe400078fdaff */
[----:B------:R-:W-:Y:S02]  /*50f0*/  SHF.L.U32 R106, R106, 0x5, RZ ;  /* 0x000000056a6a7819 */ /* 0x000fe400000006ff */
[-C--:B------:R-:W-:Y:S02]  /*5100*/  LEA.HI.SX32 R130, R130, R43.reuse, 0x1b ;  /* 0x0000002b82827211 */ /* 0x080fe400078fdaff */
[----:B------:R-:W-:Y:S02]  /*5110*/  LEA.HI.SX32 R128, R128, R43, 0x1b ;  /* 0x0000002b80807211 */ /* 0x000fe400078fdaff */
[----:B------:R-:W-:Y:S01]  /*5120*/  LEA R134, R134, UR21, 0x1 ;  /* 0x0000001586867c11 */ /* 0x000fe2000f8e08ff */
[----:B--2---:R-:W-:-:S04]  /*5130*/  FMUL.FTZ R42, R41, R62 ;  /* 0x0000003e292a7220 */ /* 0x004fc80000410000 */
[----:B------:R-:W-:Y:S01]  /*5140*/  FMUL.RZ R83, R42, 0.15915493667125701904 ;  /* 0x3e22f9832a537820 */ /* 0x000fe2000040c000 */
[----:B------:R-:W-:Y:S01]  /*5150*/  FMUL.FTZ R42, R40, 1.4426950216293334961 ;  /* 0x3fb8aa3b282a7820 */ /* 0x000fe20000410000 */
[----:B------:R-:W-:-:S04]  /*5160*/  LEA.HI.SX32 R40, R43, R43, 0x1b ;  /* 0x0000002b2b287211 */ /* 0x000fc800078fdaff */
[----:B------:R-:W-:Y:S01]  /*5170*/  LEA R47, R40, UR21, 0x1 ;  /* 0x00000015282f7c11 */ /* 0x000fe2000f8e08ff */
[----:B------:R-:W-:-:S04]  /*5180*/  FMUL.FTZ R40, R41, R61 ;  /* 0x0000003d29287220 */ /* 0x000fc80000410000 */
[----:B------:R-:W-:Y:S01]  /*5190*/  FMUL.RZ R115, R40, 0.15915493667125701904 ;  /* 0x3e22f98328737820 */ /* 0x000fe2000040c000 */
[----:B------:R-:W-:Y:S01]  /*51a0*/  LEA R40, R82, UR21, 0x1 ;  /* 0x0000001552287c11 */ /* 0x000fe2000f8e08ff */
[----:B------:R-:W-:Y:S01]  /*51b0*/  FMUL.FTZ R113, R42, R61 ;  /* 0x0000003d2a717220 */ /* 0x000fe20000410000 */
[----:B------:R-:W-:Y:S01]  /*51c0*/  FMUL.FTZ R131, R41, R57 ;  /* 0x0000003929837220 */ /* 0x000fe20000410000 */
[----:B------:R-:W-:Y:S01]  /*51d0*/  MUFU.SIN R85, R83 ;  /* 0x0000005300557308 */ /* 0x000fe20000000400 */
[----:B---3--:R0:W-:Y:S04]  /*51e0*/  STS.U16 [R47], R78 ;  /* 0x0000004e2f007388 */ /* 0x0081e80000000400 */
[----:B------:R-:W-:Y:S04]  /*51f0*/  STS.U16 [R111+0x40], R80 ;  /* 0x000040506f007388 */ /* 0x000fe80000000400 */
[----:B-----5:R1:W-:Y:S01]  /*5200*/  STS.U16 [R40+0x80], R79 ;  /* 0x0000804f28007388 */ /* 0x0203e20000000400 */
[----:B0-----:R-:W-:-:S03]  /*5210*/  LEA R47, R114, UR21, 0x1 ;  /* 0x00000015722f7c11 */ /* 0x001fc6000f8e08ff */
[----:B------:R0:W-:Y:S01]  /*5220*/  STS.U16 [R84+0xc0], R51 ;  /* 0x0000c03354007388 */ /* 0x0001e20000000400 */
[----:B------:R-:W-:-:S03]  /*5230*/  IADD3 R78, PT, PT, R43, 0x100, RZ ;  /* 0x000001002b4e7810 */ /* 0x000fc60007ffe0ff */
[----:B----4-:R-:W-:Y:S01]  /*5240*/  STS.U16 [R46+0x100], R81 ;  /* 0x000100512e007388 */ /* 0x010fe20000000400 */
[----:B-1----:R-:W-:-:S03]  /*5250*/  FMUL.FTZ R40, R41, R60 ;  /* 0x0000003c29287220 */ /* 0x002fc60000410000 */
[----:B------:R1:W-:Y:S01]  /*5260*/  STS.U16 [R112+0x140], R45 ;  /* 0x0001402d70007388 */ /* 0x0003e20000000400 */
[----:B------:R-:W-:-:S03]  /*5270*/  LEA.HI.SX32 R127, R78, R43, 0x1b ;  /* 0x0000002b4e7f7211 */ /* 0x000fc600078fdaff */
[----:B------:R2:W-:Y:S01]  /*5280*/  STS.U16 [R47+0x180], R44 ;  /* 0x0001802c2f007388 */ /* 0x0005e20000000400 */
[----:B0-----:R0:W-:Y:S01]  /*5290*/  MUFU.EX2 R84, R113 ;  /* 0x0000007100547308 */ /* 0x0011e20000000800 */
[----:B-1----:R-:W-:Y:S01]  /*52a0*/  FMUL.FTZ R45, R41, R58 ;  /* 0x0000003a292d7220 */ /* 0x002fe20000410000 */
[----:B------:R-:W-:Y:S01]  /*52b0*/  FMUL.RZ R51, R40, 0.15915493667125701904 ;  /* 0x3e22f98328337820 */ /* 0x000fe2000040c000 */
[----:B--2---:R-:W-:Y:S02]  /*52c0*/  IADD3 R44, PT, PT, R43, 0x200, RZ ;  /* 0x000002002b2c7810 */ /* 0x004fe40007ffe0ff */
[----:B------:R-:W-:Y:S01]  /*52d0*/  FMUL.RZ R133, R45, 0.15915493667125701904 ;  /* 0x3e22f9832d857820 */ /* 0x000fe2000040c000 */
[----:B------:R-:W-:Y:S01]  /*52e0*/  LEA.HI.SX32 R47, R122, R43, 0x1b ;  /* 0x0000002b7a2f7211 */ /* 0x000fe200078fdaff */
[----:B------:R-:W-:Y:S01]  /*52f0*/  FMUL.FTZ R40, R41, R59 ;  /* 0x0000003b29287220 */ /* 0x000fe20000410000 */
[-C--:B0-----:R-:W-:Y:S01]  /*5300*/  LEA.HI.SX32 R113, R136, R43.reuse, 0x1b ;  /* 0x0000002b88717211 */ /* 0x081fe200078fdaff */
[----:B------:R0:W-:Y:S01]  /*5310*/  STS.U16 [R116+0x1c0], R49 ;  /* 0x0001c03174007388 */ /* 0x0001e20000000400 */
[-C--:B------:R-:W-:Y:S01]  /*5320*/  LEA.HI.SX32 R119, R44, R43.reuse, 0x1b ;  /* 0x0000002b2c777211 */ /* 0x080fe200078fdaff */
[----:B------:R-:W-:Y:S01]  /*5330*/  FMUL.RZ R136, R131, 0.15915493667125701904 ;  /* 0x3e22f98383887820 */ /* 0x000fe2000040c000 */
[----:B------:R-:W-:Y:S01]  /*5340*/  LEA R127, R127, UR21, 0x1 ;  /* 0x000000157f7f7c11 */ /* 0x000fe2000f8e08ff */
[----:B------:R-:W-:Y:S01]  /*5350*/  MUFU.SIN R44, R133 ;  /* 0x00000085002c7308 */ /* 0x000fe20000000400 */
[----:B------:R-:W-:Y:S01]  /*5360*/  LEA R131, R126, UR21, 0x1 ;  /* 0x000000157e837c11 */ /* 0x000fe2000f8e08ff */
[----:B------:R-:W-:Y:S01]  /*5370*/  FMUL.RZ R111, R40, 0.15915493667125701904 ;  /* 0x3e22f983286f7820 */ /* 0x000fe2000040c000 */
[----:B------:R-:W-:-:S02]  /*5380*/  LEA.HI.SX32 R122, R160, R43, 0x1b ;  /* 0x0000002ba07a7211 */ /* 0x000fc400078fdaff */
[----:B0-----:R-:W-:-:S03]  /*5390*/  IADD3 R116, PT, PT, R43, 0x220, RZ ;  /* 0x000002202b747810 */ /* 0x001fc60007ffe0ff */
[----:B------:R0:W-:Y:S01]  /*53a0*/  MUFU.COS R45, R133 ;  /* 0x00000085002d7308 */ /* 0x0001e20000000000 */
[----:B------:R-:W-:Y:S01]  /*53b0*/  LEA R126, R123, UR21, 0x1 ;  /* 0x000000157b7e7c11 */ /* 0x000fe2000f8e08ff */
[----:B------:R1:W-:Y:S01]  /*53c0*/  STS.U16 [R127+0x200], R110 ;  /* 0x0002006e7f007388 */ /* 0x0003e20000000400 */
[----:B------:R-:W-:Y:S02]  /*53d0*/  LEA R123, R124, UR21, 0x1 ;  /* 0x000000157c7b7c11 */ /* 0x000fe4000f8e08ff */
[----:B------:R-:W-:Y:S02]  /*53e0*/  LEA.HI.SX32 R116, R116, R43, 0x1b ;  /* 0x0000002b74747211 */ /* 0x000fe400078fdaff */
[----:B0-----:R-:W-:Y:S01]  /*53f0*/  LEA R133, R47, UR21, 0x1 ;  /* 0x000000152f857c11 */ /* 0x001fe2000f8e08ff */
[----:B------:R-:W-:Y:S01]  /*5400*/  MUFU.SIN R80, R51 ;  /* 0x0000003300507308 */ /* 0x000fe20000000400 */
[----:B------:R-:W-:Y:S01]  /*5410*/  LEA R124, R125, UR21, 0x1 ;  /* 0x000000157d7c7c11 */ /* 0x000fe2000f8e08ff */
[----:B------:R-:W-:Y:S01]  /*5420*/  STS.U16 [R131+0x240], R50 ;  /* 0x0002403283007388 */ /* 0x000fe20000000400 */
[----:B------:R-:W-:-:S02]  /*5430*/  IADD3 R114, PT, PT, R43, 0x2c0, RZ ;  /* 0x000002c02b727810 */ /* 0x000fc40007ffe0ff */
[----:B------:R-:W-:Y:S01]  /*5440*/  LEA R125, R122, UR21, 0x1 ;  /* 0x000000157a7d7c11 */ /* 0x000fe2000f8e08ff */
[----:B------:R0:W-:Y:S01]  /*5450*/  STS.U16 [R133+0x280], R108 ;  /* 0x0002806c85007388 */ /* 0x0001e20000000400 */
[----:B------:R-:W-:Y:S01]  /*5460*/  IADD3 R40, PT, PT, R43, 0x2e0, RZ ;  /* 0x000002e02b287810 */ /* 0x000fe20007ffe0ff */
[----:B------:R-:W-:Y:S01]  /*5470*/  MUFU.COS R79, R51 ;  /* 0x00000033004f7308 */ /* 0x000fe20000000000 */
[----:B-1----:R-:W-:Y:S01]  /*5480*/  LEA R110, R119, UR21, 0x1 ;  /* 0x00000015776e7c11 */ /* 0x002fe2000f8e08ff */
[----:B------:R-:W-:Y:S01]  /*5490*/  STS.U16 [R126+0x2c0], R109 ;  /* 0x0002c06d7e007388 */ /* 0x000fe20000000400 */
[----:B------:R-:W-:Y:S02]  /*54a0*/  IADD3 R112, PT, PT, R43, 0x320, RZ ;  /* 0x000003202b707810 */ /* 0x000fe40007ffe0ff */
[----:B------:R-:W-:Y:S01]  /*54b0*/  LEA R116, R116, UR21, 0x1 ;  /* 0x0000001574747c11 */ /* 0x000fe2000f8e08ff */
[----:B------:R-:W-:Y:S02]  /*54c0*/  STS.U16 [R123+0x300], R48 ;  /* 0x000300307b007388 */ /* 0x000fe40000000400 */
[----:B------:R-:W-:Y:S01]  /*54d0*/  MUFU.COS R86, R83 ;  /* 0x0000005300567308 */ /* 0x000fe20000000000 */
[----:B------:R-:W-:Y:S01]  /*54e0*/  LEA.HI.SX32 R114, R114, R43, 0x1b ;  /* 0x0000002b72727211 */ /* 0x000fe200078fdaff */
[----:B------:R1:W-:Y:S01]  /*54f0*/  STS.U16 [R124+0x340], R107 ;  /* 0x0003406b7c007388 */ /* 0x0003e20000000400 */
[----:B0-----:R-:W-:-:S05]  /*5500*/  LEA R108, R117, UR21, 0x1 ;  /* 0x00000015756c7c11 */ /* 0x001fca000f8e08ff */
[----:B------:R-:W-:Y:S01]  /*5510*/  MUFU.SIN R49, R111 ;  /* 0x0000006f00317308 */ /* 0x000fe20000000400 */
[----:B------:R-:W-:Y:S01]  /*5520*/  LEA.HI.SX32 R40, R40, R43, 0x1b ;  /* 0x0000002b28287211 */ /* 0x000fe200078fdaff */
[----:B------:R-:W-:Y:S01]  /*5530*/  STS.U16 [R125+0x380], R88 ;  /* 0x000380587d007388 */ /* 0x000fe20000000400 */
[----:B------:R-:W-:-:S05]  /*5540*/  IADD3 R46, PT, PT, R43, 0x380, RZ ;  /* 0x000003802b2e7810 */ /* 0x000fca0007ffe0ff */
[----:B------:R0:W-:Y:S01]  /*5550*/  MUFU.COS R51, R111 ;  /* 0x0000006f00337308 */ /* 0x0001e20000000000 */
[----:B-1----:R-:W-:Y:S01]  /*5560*/  LEA R107, R118, UR21, 0x1 ;  /* 0x00000015766b7c11 */ /* 0x002fe2000f8e08ff */
[----:B------:R-:W-:Y:S01]  /*5570*/  STS.U16 [R121+0x3c0], R104 ;  /* 0x0003c06879007388 */ /* 0x000fe20000000400 */
[----:B------:R-:W-:-:S05]  /*5580*/  LEA.HI.SX32 R112, R112, R43, 0x1b ;  /* 0x0000002b70707211 */ /* 0x000fca00078fdaff */
[----:B------:R-:W-:Y:S01]  /*5590*/  MUFU.SIN R82, R115 ;  /* 0x0000007300527308 */ /* 0x000fe20000000400 */
[----:B0-----:R-:W-:Y:S01]  /*55a0*/  LEA.HI.SX32 R111, R140, R43, 0x1b ;  /* 0x0000002b8c6f7211 */ /* 0x001fe200078fdaff */
[----:B------:R0:W-:Y:S06]  /*55b0*/  STS.U16 [R110+0x400], R105 ;  /* 0x000400696e007388 */ /* 0x0001ec0000000400 */
[----:B------:R1:W-:Y:S01]  /*55c0*/  MUFU.COS R83, R115 ;  /* 0x0000007300537308 */ /* 0x0003e20000000000 */
[----:B------:R-:W-:Y:S01]  /*55d0*/  LEA R118, R111, UR21, 0x1 ;  /* 0x000000156f767c11 */ /* 0x000fe2000f8e08ff */
[----:B------:R-:W-:Y:S01]  /*55e0*/  STS.U16 [R116+0x440], R91 ;  /* 0x0004405b74007388 */ /* 0x000fe20000000400 */
[----:B------:R-:W-:-:S02]  /*55f0*/  LEA R40, R40, UR21, 0x1 ;  /* 0x0000001528287c11 */ /* 0x000fc4000f8e08ff */
[-C--:B-1----:R-:W-:Y:S01]  /*5600*/  LEA.HI.SX32 R115, R138, R43.reuse, 0x1b ;  /* 0x0000002b8a737211 */ /* 0x082fe200078fdaff */
[----:B------:R1:W-:Y:S01]  /*5610*/  STS.U16 [R108+0x480], R101 ;  /* 0x000480656c007388 */ /* 0x0003e20000000400 */
[----:B0-----:R-:W-:Y:S02]  /*5620*/  LEA R105, R114, UR21, 0x1 ;  /* 0x0000001572697c11 */ /* 0x001fe4000f8e08ff */
[----:B------:R-:W-:Y:S01]  /*5630*/  LEA R104, R115, UR21, 0x1 ;  /* 0x0000001573687c11 */ /* 0x000fe2000f8e08ff */
[----:B------:R-:W-:Y:S01]  /*5640*/  STS.U16 [R107+0x4c0], R102 ;  /* 0x0004c0666b007388 */ /* 0x000fe20000000400 */
[----:B------:R-:W-:Y:S01]  /*5650*/  LEA.HI.SX32 R129, R46, R43, 0x1b ;  /* 0x0000002b2e817211 */ /* 0x000fe200078fdaff */
[----:B------:R-:W-:Y:S01]  /*5660*/  FMUL.FTZ R119, R41, R56 ;  /* 0x0000003829777220 */ /* 0x000fe20000410000 */
[----:B------:R-:W-:Y:S01]  /*5670*/  LEA R113, R113, UR21, 0x1 ;  /* 0x0000001571717c11 */ /* 0x000fe2000f8e08ff */
[----:B------:R0:W-:Y:S01]  /*5680*/  STS.U16 [R118+0x500], R103 ;  /* 0x0005006776007388 */ /* 0x0001e20000000400 */
[----:B-1----:R-:W-:Y:S01]  /*5690*/  LEA R101, R112, UR21, 0x1 ;  /* 0x0000001570657c11 */ /* 0x002fe2000f8e08ff */
[----:B------:R-:W-:-:S02]  /*56a0*/  FMUL.FTZ R87, R42, R62 ;  /* 0x0000003e2a577220 */ /* 0x000fc40000410000 */
[----:B------:R-:W-:Y:S01]  /*56b0*/  STS.U16 [R104+0x540], R89 ;  /* 0x0005405968007388 */ /* 0x000fe20000000400 */
[----:B------:R-:W-:Y:S01]  /*56c0*/  LEA R129, R129, UR21, 0x1 ;  /* 0x0000001581817c11 */ /* 0x000fe2000f8e08ff */
[----:B------:R-:W-:Y:S02]  /*56d0*/  FMUL.RZ R119, R119, 0.15915493667125701904 ;  /* 0x3e22f98377777820 */ /* 0x000fe4000040c000 */
[----:B------:R-:W-:Y:S01]  /*56e0*/  STS.U16 [R105+0x580], R96 ;  /* 0x0005806069007388 */ /* 0x000fe20000000400 */
[----:B0-----:R-:W-:-:S03]  /*56f0*/  LEA R103, R120, UR21, 0x1 ;  /* 0x0000001578677c11 */ /* 0x001fc6000f8e08ff */
[----:B------:R0:W-:Y:S01]  /*5700*/  STS.U16 [R40+0x5c0], R97 ;  /* 0x0005c06128007388 */ /* 0x0001e20000000400 */
[----:B------:R-:W-:-:S03]  /*5710*/  LEA R132, R132, UR21, 0x1 ;  /* 0x0000001584847c11 */ /* 0x000fc6000f8e08ff */
[----:B------:R-:W-:Y:S01]  /*5720*/  STS.U16 [R113+0x600], R90 ;  /* 0x0006005a71007388 */ /* 0x000fe20000000400 */
[----:B------:R-:W-:-:S03]  /*5730*/  LEA R128, R128, UR21, 0x1 ;  /* 0x0000001580807c11 */ /* 0x000fc6000f8e08ff */
[----:B------:R-:W-:Y:S01]  /*5740*/  STS.U16 [R101+0x640], R92 ;  /* 0x0006405c65007388 */ /* 0x000fe20000000400 */
[----:B0-----:R-:W-:Y:S02]  /*5750*/  LEA.HI.SX32 R40, R106, R106, 0x1b ;  /* 0x0000006a6a287211 */ /* 0x001fe400078fdaff */
[----:B------:R-:W-:Y:S01]  /*5760*/  LEA R97, R130, UR21, 0x1 ;  /* 0x0000001582617c11 */ /* 0x000fe2000f8e08ff */
[----:B------:R-:W-:Y:S01]  /*5770*/  STS.U16 [R103+0x680], R98 ;  /* 0x0006806267007388 */ /* 0x000fe20000000400 */
[----:B------:R-:W0:Y:S01]  /*5780*/  MUFU.EX2 R87, R87 ;  /* 0x0000005700577308 */ /* 0x000e220000000800 */
[----:B------:R-:W-:Y:S02]  /*5790*/  LEA R40, R40, UR21, 0x1 ;  /* 0x0000001528287c11 */ /* 0x000fe4000f8e08ff */
[----:B------:R-:W-:Y:S04]  /*57a0*/  STS.U16 [R134+0x6c0], R99 ;  /* 0x0006c06386007388 */ /* 0x000fe80000000400 */
[----:B------:R-:W-:Y:S01]  /*57b0*/  STS.U16 [R129+0x700], R100 ;  /* 0x0007006481007388 */ /* 0x000fe20000000400 */
[----:B------:R-:W-:Y:S03]  /*57c0*/  MUFU.SIN R48, R119 ;  /* 0x0000007700307308 */ /* 0x000fe60000000400 */
[----:B------:R-:W-:Y:S01]  /*57d0*/  STS.U16 [R132+0x740], R93 ;  /* 0x0007405d84007388 */ /* 0x000fe20000000400 */
[----:B------:R-:W-:-:S04]  /*57e0*/  UIMAD UR12, UR6, -0x800, UR15 ;  /* 0xfffff800060c78a4 */ /* 0x000fc8000f8e020f */
[----:B------:R1:W-:Y:S01]  /*57f0*/  MUFU.COS R88, R119 ;  /* 0x0000007700587308 */ /* 0x0003e20000000000 */
[----:B------:R-:W-:Y:S04]  /*5800*/  STS.U16 [R97+0x780], R94 ;  /* 0x0007805e61007388 */ /* 0x000fe80000000400 */
[----:B------:R2:W-:Y:S01]  /*5810*/  STS.U16 [R128+0x7c0], R95 ;  /* 0x0007c05f80007388 */ /* 0x0005e20000000400 */
[----:B------:R-:W-:Y:S01]  /*5820*/  NOP ;  /* 0x0000000000007918 */ /* 0x000fe20000000000 */
[----:B-1----:R-:W-:Y:S02]  /*5830*/  SHF.L.U32 R119, R18, 0x4, RZ ;  /* 0x0000000412777819 */ /* 0x002fe400000006ff */
[----:B------:R-:W-:Y:S02]  /*5840*/  LDS.U16 R92, [R40] ;  /* 0x00000000285c7984 */ /* 0x000fe40000000400 */
[----:B--2---:R-:W-:-:S02]  /*5850*/  IADD3 R95, PT, PT, R119, 0x2, RZ ;  /* 0x00000002775f7810 */ /* 0x004fc40007ffe0ff */
[----:B------:R-:W1:Y:S01]  /*5860*/  LDS.U16 R94, [R40+0x6] ;  /* 0x00000600285e7984 */ /* 0x000e620000000400 */
[----:B------:R-:W-:Y:S02]  /*5870*/  IADD3 R97, PT, PT, R119, 0x3, RZ ;  /* 0x0000000377617810 */ /* 0x000fe40007ffe0ff */
[----:B------:R-:W-:Y:S01]  /*5880*/  ISETP.GE.U32.AND P4, PT, R95, UR12, PT ;  /* 0x0000000c5f007c0c */ /* 0x000fe2000bf86070 */
[----:B0-----:R-:W-:Y:S01]  /*5890*/  FMUL.FTZ R86, R87, R86 ;  /* 0x0000005657567220 */ /* 0x001fe20000410000 */
[----:B------:R-:W-:Y:S01]  /*58a0*/  ISETP.GE.U32.AND P3, PT, R97, UR12, PT ;  /* 0x0000000c61007c0c */ /* 0x000fe2000bf66070 */
[----:B------:R-:W0:Y:S04]  /*58b0*/  LDS.U16 R95, [R40+0x8] ;  /* 0x00000800285f7984 */ /* 0x000e280000000400 */
[----:B------:R-:W2:Y:S01]  /*58c0*/  LDS.U16 R97, [R40+0xa] ;  /* 0x00000a0028617984 */ /* 0x000ea20000000400 */
[----:B------:R-:W-:Y:S01]  /*58d0*/  ISETP.GE.U32.AND P6, PT, R119, UR12, PT ;  /* 0x0000000c77007c0c */ /* 0x000fe2000bfc6070 */
[----:B------:R-:W-:Y:S01]  /*58e0*/  FMUL.FTZ R81, R42, R60 ;  /* 0x0000003c2a517220 */ /* 0x000fe20000410000 */
[----:B------:R-:W-:Y:S01]  /*58f0*/  FMUL.FTZ R85, R87, R85 ;  /* 0x0000005557557220 */ /* 0x000fe20000410000 */
[----:B------:R-:W-:Y:S01]  /*5900*/  FMUL.FTZ R98, R41, R54 ;  /* 0x0000003629627220 */ /* 0x000fe20000410000 */
[----:B------:R-:W-:Y:S01]  /*5910*/  FSEL R115, R86, 1, !P6 ;  /* 0x3f80000056737808 */ /* 0x000fe20007000000 */
[----:B------:R-:W-:Y:S01]  /*5920*/  FMUL.FTZ R78, R42, R59 ;  /* 0x0000003b2a4e7220 */ /* 0x000fe20000410000 */
[----:B------:R-:W3:Y:S01]  /*5930*/  LDS.U16 R86, [R40+0xc] ;  /* 0x00000c0028567984 */ /* 0x000ee20000000400 */
[----:B------:R-:W-:Y:S01]  /*5940*/  IADD3 R18, PT, PT, R119, 0x1, RZ ;  /* 0x0000000177127810 */ /* 0x000fe20007ffe0ff */
[----:B------:R-:W4:Y:S01]  /*5950*/  MUFU.EX2 R81, R81 ;  /* 0x0000005100517308 */ /* 0x000f220000000800 */
[----:B------:R-:W-:Y:S01]  /*5960*/  FSEL R118, R85, RZ, !P6 ;  /* 0x000000ff55767208 */ /* 0x000fe20007000000 */
[----:B------:R-:W-:Y:S01]  /*5970*/  FMUL.FTZ R111, R84, R83 ;  /* 0x00000053546f7220 */ /* 0x000fe20000410000 */
[----:B------:R-:W-:Y:S01]  /*5980*/  ISETP.GE.U32.AND P5, PT, R18, UR12, PT ;  /* 0x0000000c12007c0c */ /* 0x000fe2000bfa6070 */
[----:B------:R-:W5:Y:S01]  /*5990*/  LDS.U16 R85, [R40+0xe] ;  /* 0x00000e0028557984 */ /* 0x000f620000000400 */
[----:B------:R-:W-:Y:S01]  /*59a0*/  IADD3 R18, PT, PT, R119, 0x4, RZ ;  /* 0x0000000477127810 */ /* 0x000fe20007ffe0ff */
[----:B------:R-:W-:Y:S01]  /*59b0*/  FMUL.RZ R99, R98, 0.15915493667125701904 ;  /* 0x3e22f98362637820 */ /* 0x000fe2000040c000 */
[----:B------:R-:W-:Y:S01]  /*59c0*/  FMUL.FTZ R82, R84, R82 ;  /* 0x0000005254527220 */ /* 0x000fe20000410000 */
[----:B------:R-:W5:Y:S01]  /*59d0*/  LDS.U16 R96, [R40+0x2] ;  /* 0x0000020028607984 */ /* 0x000f620000000400 */
[----:B------:R-:W-:Y:S01]  /*59e0*/  ISETP.GE.U32.AND P2, PT, R18, UR12, PT ;  /* 0x0000000c12007c0c */ /* 0x000fe2000bf46070 */
[C---:B------:R-:W-:Y:S01]  /*59f0*/  FMUL.FTZ R18, R41.reuse, R52 ;  /* 0x0000003429127220 */ /* 0x040fe20000410000 */
[----:B------:R-:W-:Y:S01]  /*5a00*/  MUFU.SIN R127, R99 ;  /* 0x00000063007f7308 */ /* 0x000fe20000000400 */
[----:B------:R-:W-:-:S07]  /*5a10*/  FMUL.FTZ R84, R41, R39 ;  /* 0x0000002729547220 */ /* 0x000fce0000410000 */
[----:B------:R4:W-:Y:S01]  /*5a20*/  MUFU.COS R126, R99 ;  /* 0x00000063007e7308 */ /* 0x0009e20000000000 */
[----:B-1----:R-:W-:Y:S02]  /*5a30*/  HADD2.F32 R83, -RZ, R94.H0_H0 ;  /* 0x2000005eff537230 */ /* 0x002fe40000004100 */
[----:B------:R-:W-:-:S05]  /*5a40*/  FMUL.RZ R129, R84, 0.15915493667125701904 ;  /* 0x3e22f98354817820 */ /* 0x000fca000040c000 */
[----:B------:R-:W1:Y:S01]  /*5a50*/  MUFU.EX2 R78, R78 ;  /* 0x0000004e004e7308 */ /* 0x000e620000000800 */
[----:B----4-:R-:W-:Y:S02]  /*5a60*/  HADD2.F32 R99, -RZ, R92.H0_H0 ;  /* 0x2000005cff637230 */ /* 0x010fe40000004100 */
[----:B------:R-:W-:Y:S01]  /*5a70*/  FMUL.RZ R92, R18, 0.15915493667125701904 ;  /* 0x3e22f983125c7820 */ /* 0x000fe2000040c000 */
[----:B------:R-:W-:Y:S01]  /*5a80*/  FMUL.FTZ R112, R2, R83 ;  /* 0x0000005302707220 */ /* 0x000fe20000410000 */
[----:B0-----:R-:W-:Y:S01]  /*5a90*/  HADD2.F32 R84, -RZ, R95.H0_H0 ;  /* 0x2000005fff547230 */ /* 0x001fe20000004100 */
[----:B------:R-:W0:Y:S02]  /*5aa0*/  LDS.U16 R83, [R40+0x10] ;  /* 0x0000100028537984 */ /* 0x000e240000000400 */
[----:B------:R-:W-:Y:S01]  /*5ab0*/  MUFU.SIN R18, R92 ;  /* 0x0000005c00127308 */ /* 0x000fe20000000400 */
[----:B------:R-:W-:Y:S01]  /*5ac0*/  FMUL.FTZ R109, R42, R56 ;  /* 0x000000382a6d7220 */ /* 0x000fe20000410000 */
[----:B------:R-:W-:-:S06]  /*5ad0*/  FMUL.FTZ R80, R81, R80 ;  /* 0x0000005051507220 */ /* 0x000fcc0000410000 */
[----:B------:R2:W-:Y:S01]  /*5ae0*/  MUFU.COS R120, R92 ;  /* 0x0000005c00787308 */ /* 0x0005e20000000000 */
[----:B------:R-:W-:Y:S01]  /*5af0*/  FMUL.FTZ R84, R3, R84 ;  /* 0x0000005403547220 */ /* 0x000fe20000410000 */
[----:B------:R-:W-:Y:S01]  /*5b00*/  FMUL.FTZ R79, R81, R79 ;  /* 0x0000004f514f7220 */ /* 0x000fe20000410000 */
[----:B------:R-:W-:Y:S01]  /*5b10*/  IADD3 R81, PT, PT, R119, 0x7, RZ ;  /* 0x0000000777517810 */ /* 0x000fe20007ffe0ff */
[----:B--2---:R-:W-:-:S04]  /*5b20*/  HADD2.F32 R92, -RZ, R97.H0_H0 ;  /* 0x20000061ff5c7230 */ /* 0x004fc80000004100 */
[----:B------:R2:W-:Y:S01]  /*5b30*/  MUFU.EX2 R91, R109 ;  /* 0x0000006d005b7308 */ /* 0x0005e20000000800 */
[----:B------:R-:W-:Y:S01]  /*5b40*/  FMUL.FTZ R92, R3, R92 ;  /* 0x0000005c035c7220 */ /* 0x000fe20000410000 */
[----:B------:R-:W-:Y:S01]  /*5b50*/  FSEL R110, R80, RZ, !P4 ;  /* 0x000000ff506e7208 */ /* 0x000fe20006000000 */
[----:B-1----:R-:W-:Y:S01]  /*5b60*/  FMUL.FTZ R106, R78, R49 ;  /* 0x000000314e6a7220 */ /* 0x002fe20000410000 */
[----:B------:R-:W-:Y:S02]  /*5b70*/  FSEL R107, R79, 1, !P4 ;  /* 0x3f8000004f6b7808 */ /* 0x000fe40006000000 */
[----:B--2---:R-:W-:Y:S02]  /*5b80*/  FSEL R109, R84, RZ, !P4 ;  /* 0x000000ff546d7208 */ /* 0x004fe40006000000 */
[----:B------:R-:W-:Y:S01]  /*5b90*/  FSEL R108, R92, RZ, !P4 ;  /* 0x000000ff5c6c7208 */ /* 0x000fe20006000000 */
[----:B---3--:R-:W-:Y:S01]  /*5ba0*/  HADD2.F32 R49, -RZ, R86.H0_H0 ;  /* 0x20000056ff317230 */ /* 0x008fe20000004100 */
[----:B------:R-:W-:Y:S01]  /*5bb0*/  ISETP.GE.U32.AND P4, PT, R81, UR12, PT ;  /* 0x0000000c51007c0c */ /* 0x000fe2000bf86070 */
[----:B------:R-:W-:Y:S04]  /*5bc0*/  LDS.U16 R84, [R40+0x14] ;  /* 0x0000140028547984 */ /* 0x000fe80000000400 */
[----:B------:R-:W1:Y:S01]  /*5bd0*/  LDS.U16 R81, [R40+0x16] ;  /* 0x0000160028517984 */ /* 0x000e620000000400 */
[----:B------:R-:W-:Y:S01]  /*5be0*/  FSEL R114, R82, RZ, !P5 ;  /* 0x000000ff52727208 */ /* 0x000fe20006800000 */
[----:B------:R-:W-:-:S02]  /*5bf0*/  FMUL.FTZ R105, R4, R49 ;  /* 0x0000003104697220 */ /* 0x000fc40000410000 */
[----:B------:R-:W2:Y:S04]  /*5c00*/  LDS.U16 R82, [R40+0x12] ;  /* 0x0000120028527984 */ /* 0x000ea80000000400 */
[----:B------:R-:W3:Y:S01]  /*5c10*/  LDS.U16 R49, [R40+0x1a] ;  /* 0x00001a0028317984 */ /* 0x000ee20000000400 */
[----:B------:R-:W-:Y:S01]  /*5c20*/  FMUL.FTZ R93, R41, R53 ;  /* 0x00000035295d7220 */ /* 0x000fe20000410000 */
[----:B-----5:R-:W-:-:S03]  /*5c30*/  HADD2.F32 R85, -RZ, R85.H0_H0 ;  /* 0x20000055ff557230 */ /* 0x020fc60000004100 */
[----:B------:R-:W-:Y:S02]  /*5c40*/  FMUL.RZ R100, R93, 0.15915493667125701904 ;  /* 0x3e22f9835d647820 */ /* 0x000fe4000040c000 */
[----:B------:R-:W4:Y:S01]  /*5c50*/  LDS.U16 R93, [R40+0x4] ;  /* 0x00000400285d7984 */ /* 0x000f220000000400 */
[----:B------:R-:W-:Y:S01]  /*5c60*/  FMUL.FTZ R122, R42, R57 ;  /* 0x000000392a7a7220 */ /* 0x000fe20000410000 */
[----:B------:R-:W-:Y:S01]  /*5c70*/  FMUL.FTZ R103, R78, R51 ;  /* 0x000000334e677220 */ /* 0x000fe20000410000 */
[----:B------:R-:W-:Y:S01]  /*5c80*/  FMUL.FTZ R85, R4, R85 ;  /* 0x0000005504557220 */ /* 0x000fe20000410000 */
[----:B------:R-:W-:Y:S01]  /*5c90*/  HADD2.F32 R101, -RZ, R96.H0_H0 ;  /* 0x20000060ff657230 */ /* 0x000fe20000004100 */
[----:B------:R-:W5:Y:S01]  /*5ca0*/  LDS.U16 R51, [R40+0x18] ;  /* 0x0000180028337984 */ /* 0x000f620000000400 */
[----:B------:R-:W-:Y:S01]  /*5cb0*/  FMUL.FTZ R80, R41, R38 ;  /* 0x0000002629507220 */ /* 0x000fe20000410000 */
[----:B------:R-:W-:Y:S01]  /*5cc0*/  MUFU.SIN R43, R136 ;  /* 0x00000088002b7308 */ /* 0x000fe20000000400 */
[----:B------:R-:W-:Y:S01]  /*5cd0*/  FSEL R104, R85, RZ, !P3 ;  /* 0x000000ff55687208 */ /* 0x000fe20005800000 */
[----:B------:R-:W-:Y:S01]  /*5ce0*/  FMUL.FTZ R101, R0, R101 ;  /* 0x0000006500657220 */ /* 0x000fe20000410000 */
[----:B------:R-:W-:Y:S01]  /*5cf0*/  FMUL.RZ R85, R80, 0.15915493667125701904 ;  /* 0x3e22f98350557820 */ /* 0x000fe2000040c000 */
[----:B------:R-:W-:-:S04]  /*5d00*/  IADD3 R79, PT, PT, R119, 0x8, RZ ;  /* 0x00000008774f7810 */ /* 0x000fc80007ffe0ff */
[----:B------:R-:W-:Y:S01]  /*5d10*/  MUFU.COS R47, R136 ;  /* 0x00000088002f7308 */ /* 0x000fe20000000000 */
[----:B0-----:R-:W-:-:S07]  /*5d20*/  HADD2.F32 R80, -RZ, R83.H0_H0 ;  /* 0x20000053ff507230 */ /* 0x001fce0000004100 */
[----:B------:R-:W0:Y:S01]  /*5d30*/  MUFU.EX2 R50, R122 ;  /* 0x0000007a00327308 */ /* 0x000e220000000800 */
[----:B------:R-:W-:Y:S01]  /*5d40*/  FSEL R116, R101, RZ, !P6 ;  /* 0x000000ff65747208 */ /* 0x000fe20007000000 */
[----:B------:R-:W-:Y:S01]  /*5d50*/  FMUL.FTZ R101, R5, R80 ;  /* 0x0000005005657220 */ /* 0x000fe20000410000 */
[----:B------:R-:W-:Y:S01]  /*5d60*/  FSEL R106, R106, RZ, !P3 ;  /* 0x000000ff6a6a7208 */ /* 0x000fe20005800000 */
[----:B------:R-:W-:Y:S01]  /*5d70*/  LDS.U16 R80, [R40+0x1c] ;  /* 0x00001c0028507984 */ /* 0x000fe20000000400 */
[----:B------:R-:W-:Y:S02]  /*5d80*/  FSEL R105, R105, RZ, !P3 ;  /* 0x000000ff69697208 */ /* 0x000fe40005800000 */
[----:B------:R-:W-:Y:S02]  /*5d90*/  FSEL R103, R103, 1, !P3 ;  /* 0x3f80000067677808 */ /* 0x000fe40005800000 */
[----:B------:R-:W-:Y:S02]  /*5da0*/  ISETP.GE.U32.AND P3, PT, R79, UR12, PT ;  /* 0x0000000c4f007c0c */ /* 0x000fe4000bf66070 */
[----:B------:R-:W5:Y:S01]  /*5db0*/  LDS.U16 R79, [R40+0x1e] ;  /* 0x00001e00284f7984 */ /* 0x000f620000000400 */
[----:B------:R-:W-:Y:S01]  /*5dc0*/  FMUL.FTZ R98, R42, R54 ;  /* 0x000000362a627220 */ /* 0x000fe20000410000 */
[----:B-1----:R-:W-:-:S03]  /*5dd0*/  HADD2.F32 R81, -RZ, R81.H0_H0 ;  /* 0x20000051ff517230 */ /* 0x002fc60000004100 */
[----:B------:R1:W-:Y:S01]  /*5de0*/  MUFU.EX2 R128, R98 ;  /* 0x0000006200807308 */ /* 0x0003e20000000800 */
[----:B0-----:R-:W-:Y:S01]  /*5df0*/  FMUL.FTZ R47, R50, R47 ;  /* 0x0000002f322f7220 */ /* 0x001fe20000410000 */
[----:B------:R-:W-:Y:S01]  /*5e00*/  FMUL.FTZ R96, R6, R81 ;  /* 0x0000005106607220 */ /* 0x000fe20000410000 */
[----:B--2---:R-:W-:Y:S01]  /*5e10*/  HADD2.F32 R82, -RZ, R82.H0_H0 ;  /* 0x20000052ff527230 */ /* 0x004fe20000004100 */
[----:B------:R-:W0:Y:S01]  /*5e20*/  LDS.U16 R81, [R40+0x20] ;  /* 0x0000200028517984 */ /* 0x000e220000000400 */
[----:B-1----:R-:W-:Y:S01]  /*5e30*/  FMUL.FTZ R98, R50, R43 ;  /* 0x0000002b32627220 */ /* 0x002fe20000410000 */
[----:B------:R-:W-:Y:S01]  /*5e40*/  FMUL.FTZ R50, R41, R37 ;  /* 0x0000002529327220 */ /* 0x000fe20000410000 */
[----:B------:R-:W-:Y:S02]  /*5e50*/  HADD2.F32 R43, -RZ, R84.H0_H0 ;  /* 0x20000054ff2b7230 */ /* 0x000fe40000004100 */
[----:B---3--:R-:W-:Y:S02]  /*5e60*/  HADD2.F32 R84, -RZ, R49.H0_H0 ;  /* 0x20000031ff547230 */ /* 0x008fe40000004100 */
[----:B------:R-:W-:Y:S01]  /*5e70*/  FMUL.RZ R132, R50, 0.15915493667125701904 ;  /* 0x3e22f98332847820 */ /* 0x000fe2000040c000 */
[----:B------:R-:W1:Y:S01]  /*5e80*/  LDS.U16 R49, [R40+0x26] ;  /* 0x0000260028317984 */ /* 0x000e620000000400 */
[----:B------:R-:W-:-:S03]  /*5e90*/  FMUL.FTZ R99, R0, R99 ;  /* 0x0000006300637220 */ /* 0x000fc60000410000 */
[----:B------:R-:W2:Y:S01]  /*5ea0*/  LDS.U16 R50, [R40+0x22] ;  /* 0x0000220028327984 */ /* 0x000ea20000000400 */
[----:B------:R-:W-:Y:S01]  /*5eb0*/  FMUL.FTZ R82, R5, R82 ;  /* 0x0000005205527220 */ /* 0x000fe20000410000 */
[----:B------:R-:W-:Y:S01]  /*5ec0*/  IADD3 R87, PT, PT, R119, 0x5, RZ ;  /* 0x0000000577577810 */ /* 0x000fe20007ffe0ff */
[-C--:B------:R-:W-:Y:S01]  /*5ed0*/  FMUL.FTZ R102, R41, R55.reuse ;  /* 0x0000003729667220 */ /* 0x080fe20000410000 */
[----:B------:R-:W-:Y:S01]  /*5ee0*/  FMUL.FTZ R130, R42, R55 ;  /* 0x000000372a827220 */ /* 0x000fe20000410000 */
[----:B------:R-:W-:Y:S01]  /*5ef0*/  MUFU.SIN R124, R100 ;  /* 0x00000064007c7308 */ /* 0x000fe20000000400 */
[----:B------:R-:W-:Y:S01]  /*5f00*/  FSEL R117, R99, RZ, !P6 ;  /* 0x000000ff63757208 */ /* 0x000fe20007000000 */
[----:B------:R-:W-:Y:S01]  /*5f10*/  FMUL.FTZ R43, R6, R43 ;  /* 0x0000002b062b7220 */ /* 0x000fe20000410000 */
[----:B------:R-:W-:Y:S01]  /*5f20*/  ISETP.GE.U32.AND P6, PT, R87, UR12, PT ;  /* 0x0000000c57007c0c */ /* 0x000fe2000bfc6070 */
[----:B------:R-:W-:Y:S01]  /*5f30*/  FMUL.RZ R102, R102, 0.15915493667125701904 ;  /* 0x3e22f98366667820 */ /* 0x000fe2000040c000 */
[----:B----4-:R-:W-:-:S03]  /*5f40*/  HADD2.F32 R93, -RZ, R93.H0_H0 ;  /* 0x2000005dff5d7230 */ /* 0x010fc60000004100 */
[----:B------:R3:W-:Y:S01]  /*5f50*/  MUFU.COS R122, R100 ;  /* 0x00000064007a7308 */ /* 0x0007e20000000000 */
[----:B------:R-:W-:Y:S01]  /*5f60*/  FMUL.FTZ R135, R42, R58 ;  /* 0x0000003a2a877220 */ /* 0x000fe20000410000 */
[----:B------:R-:W-:Y:S02]  /*5f70*/  FSEL R98, R98, RZ, !P6 ;  /* 0x000000ff62627208 */ /* 0x000fe40007000000 */
[----:B------:R-:W-:Y:S02]  /*5f80*/  FSEL R97, R43, RZ, !P6 ;  /* 0x000000ff2b617208 */ /* 0x000fe40007000000 */
[----:B---3--:R-:W-:Y:S02]  /*5f90*/  FSEL R100, R82, RZ, !P2 ;  /* 0x000000ff52647208 */ /* 0x008fe40005000000 */
[----:B------:R-:W-:Y:S01]  /*5fa0*/  IADD3 R82, PT, PT, R119, 0xa, RZ ;  /* 0x0000000a77527810 */ /* 0x000fe20007ffe0ff */
[----:B------:R-:W-:Y:S01]  /*5fb0*/  MUFU.SIN R89, R102 ;  /* 0x0000006600597308 */ /* 0x000fe20000000400 */
[----:B------:R-:W-:-:S02]  /*5fc0*/  FSEL R96, R96, RZ, !P6 ;  /* 0x000000ff60607208 */ /* 0x000fc40007000000 */
[----:B------:R-:W-:Y:S01]  /*5fd0*/  FSEL R95, R47, 1, !P6 ;  /* 0x3f8000002f5f7808 */ /* 0x000fe20007000000 */
[----:B------:R-:W-:Y:S01]  /*5fe0*/  FMUL.FTZ R93, R2, R93 ;  /* 0x0000005d025d7220 */ /* 0x000fe20000410000 */
[----:B------:R-:W-:Y:S01]  /*5ff0*/  ISETP.GE.U32.AND P6, PT, R82, UR12, PT ;  /* 0x0000000c52007c0c */ /* 0x000fe2000bfc6070 */
[----:B-----5:R-:W-:Y:S02]  /*6000*/  HADD2.F32 R82, -RZ, R51.H0_H0 ;  /* 0x20000033ff527230 */ /* 0x020fe40000004100 */
[----:B------:R-:W3:Y:S01]  /*6010*/  MUFU.EX2 R130, R130 ;  /* 0x0000008200827308 */ /* 0x000ee20000000800 */
[----:B------:R-:W-:Y:S01]  /*6020*/  IADD3 R87, PT, PT, R119, 0x6, RZ ;  /* 0x0000000677577810 */ /* 0x000fe20007ffe0ff */
[----:B------:R-:W-:Y:S01]  /*6030*/  FMUL.FTZ R48, R91, R48 ;  /* 0x000000305b307220 */ /* 0x000fe20000410000 */
[----:B------:R-:W-:-:S05]  /*6040*/  FSEL R113, R93, RZ, !P5 ;  /* 0x000000ff5d717208 */ /* 0x000fca0006800000 */
[----:B------:R-:W4:Y:S01]  /*6050*/  MUFU.COS R90, R102 ;  /* 0x00000066005a7308 */ /* 0x000f220000000000 */
[----:B------:R-:W-:Y:S01]  /*6060*/  FSEL R112, R112, RZ, !P5 ;  /* 0x000000ff70707208 */ /* 0x000fe20006800000 */
[----:B------:R-:W-:Y:S01]  /*6070*/  FMUL.FTZ R82, R7, R82 ;  /* 0x0000005207527220 */ /* 0x000fe20000410000 */
[----:B------:R-:W-:Y:S01]  /*6080*/  FSEL R111, R111, 1, !P5 ;  /* 0x3f8000006f6f7808 */ /* 0x000fe20006800000 */
[----:B------:R-:W-:-:S04]  /*6090*/  FMUL.FTZ R84, R7, R84 ;  /* 0x0000005407547220 */ /* 0x000fc80000410000 */
[----:B------:R-:W5:Y:S01]  /*60a0*/  MUFU.EX2 R46, R135 ;  /* 0x00000087002e7308 */ /* 0x000f620000000800 */
[----:B------:R-:W-:Y:S01]  /*60b0*/  FMUL.FTZ R91, R91, R88 ;  /* 0x000000585b5b7220 */ /* 0x000fe20000410000 */
[----:B------:R-:W-:Y:S01]  /*60c0*/  ISETP.GE.U32.AND P5, PT, R87, UR12, PT ;  /* 0x0000000c57007c0c */ /* 0x000fe2000bfa6070 */
[----:B------:R-:W2:Y:S01]  /*60d0*/  LDS.U16 R51, [R40+0x24] ;  /* 0x0000240028337984 */ /* 0x000ea20000000400 */
[----:B------:R-:W-:Y:S02]  /*60e0*/  IADD3 R47, PT, PT, R119, 0xb, RZ ;  /* 0x0000000b772f7810 */ /* 0x000fe40007ffe0ff */
[----:B------:R-:W-:Y:S02]  /*60f0*/  FSEL R94, R48, RZ, !P5 ;  /* 0x000000ff305e7208 */ /* 0x000fe40006800000 */
[----:B------:R-:W-:Y:S02]  /*6100*/  FSEL R93, R82, RZ, !P5 ;  /* 0x000000ff525d7208 */ /* 0x000fe40006800000 */
[----:B------:R-:W-:-:S02]  /*6110*/  FSEL R92, R84, RZ, !P5 ;  /* 0x000000ff545c7208 */ /* 0x000fc40006800000 */
[----:B------:R-:W-:Y:S01]  /*6120*/  FSEL R91, R91, 1, !P5 ;  /* 0x3f8000005b5b7808 */ /* 0x000fe20006800000 */
[----:B------:R-:W-:Y:S01]  /*6130*/  HADD2.F32 R79, -RZ, R79.H0_H0 ;  /* 0x2000004fff4f7230 */ /* 0x000fe20000004100 */
[----:B------:R-:W-:Y:S01]  /*6140*/  ISETP.GE.U32.AND P5, PT, R47, UR12, PT ;  /* 0x0000000c2f007c0c */ /* 0x000fe2000bfa6070 */
[----:B------:R-:W-:Y:S02]  /*6150*/  HADD2.F32 R47, -RZ, R80.H0_H0 ;  /* 0x20000050ff2f7230 */ /* 0x000fe40000004100 */
[----:B------:R-:W-:Y:S01]  /*6160*/  FMUL.FTZ R78, R42, R39 ;  /* 0x000000272a4e7220 */ /* 0x000fe20000410000 */
[C---:B---3--:R-:W-:Y:S01]  /*6170*/  FMUL.FTZ R89, R130.reuse, R89 ;  /* 0x0000005982597220 */ /* 0x048fe20000410000 */
[----:B----4-:R-:W-:Y:S01]  /*6180*/  FMUL.FTZ R87, R130, R90 ;  /* 0x0000005a82577220 */ /* 0x010fe20000410000 */
[C---:B------:R-:W-:Y:S01]  /*6190*/  FMUL.FTZ R79, R8.reuse, R79 ;  /* 0x0000004f084f7220 */ /* 0x040fe20000410000 */
[----:B------:R-:W-:Y:S01]  /*61a0*/  FMUL.FTZ R47, R8, R47 ;  /* 0x0000002f082f7220 */ /* 0x000fe20000410000 */
[C---:B-----5:R-:W-:Y:S01]  /*61b0*/  FMUL.FTZ R45, R46.reuse, R45 ;  /* 0x0000002d2e2d7220 */ /* 0x060fe20000410000 */
[----:B------:R-:W-:Y:S01]  /*61c0*/  FMUL.FTZ R102, R46, R44 ;  /* 0x0000002c2e667220 */ /* 0x000fe20000410000 */
[----:B------:R-:W-:Y:S01]  /*61d0*/  MUFU.SIN R125, R129 ;  /* 0x00000081007d7308 */ /* 0x000fe20000000400 */
[----:B------:R-:W-:-:S02]  /*61e0*/  IADD3 R80, PT, PT, R119, 0xc, RZ ;  /* 0x0000000c77507810 */ /* 0x000fc40007ffe0ff */
[----:B------:R-:W-:Y:S02]  /*61f0*/  IADD3 R46, PT, PT, R119, 0x9, RZ ;  /* 0x00000009772e7810 */ /* 0x000fe40007ffe0ff */
[----:B------:R-:W-:-:S03]  /*6200*/  FSEL R90, R89, RZ, !P4 ;  /* 0x000000ff595a7208 */ /* 0x000fc60006000000 */
[----:B------:R-:W-:Y:S01]  /*6210*/  MUFU.COS R129, R129 ;  /* 0x0000008100817308 */ /* 0x000fe20000000000 */
[----:B------:R-:W-:Y:S02]  /*6220*/  FSEL R89, R47, RZ, !P4 ;  /* 0x000000ff2f597208 */ /* 0x000fe40006000000 */
[----:B------:R-:W-:Y:S01]  /*6230*/  FSEL R88, R79, RZ, !P4 ;  /* 0x000000ff4f587208 */ /* 0x000fe20006000000 */
[----:B------:R-:W-:Y:S01]  /*6240*/  FMUL.FTZ R79, R41, R36 ;  /* 0x00000024294f7220 */ /* 0x000fe20000410000 */
[----:B------:R-:W-:-:S03]  /*6250*/  FSEL R87, R87, 1, !P4 ;  /* 0x3f80000057577808 */ /* 0x000fc60006000000 */
[----:B------:R-:W3:Y:S01]  /*6260*/  MUFU.EX2 R78, R78 ;  /* 0x0000004e004e7308 */ /* 0x000ee20000000800 */
[----:B------:R-:W-:Y:S01]  /*6270*/  FSEL R102, R102, RZ, !P2 ;  /* 0x000000ff66667208 */ /* 0x000fe20005000000 */
[----:B------:R-:W-:Y:S01]  /*6280*/  FMUL.FTZ R48, R42, R37 ;  /* 0x000000252a307220 */ /* 0x000fe20000410000 */
[----:B------:R-:W-:Y:S02]  /*6290*/  FSEL R101, R101, RZ, !P2 ;  /* 0x000000ff65657208 */ /* 0x000fe40005000000 */
[----:B------:R-:W-:Y:S02]  /*62a0*/  FSEL R99, R45, 1, !P2 ;  /* 0x3f8000002d637808 */ /* 0x000fe40005000000 */
[----:B------:R-:W-:Y:S01]  /*62b0*/  ISETP.GE.U32.AND P4, PT, R80, UR12, PT ;  /* 0x0000000c50007c0c */ /* 0x000fe2000bf86070 */
[----:B0-----:R-:W-:Y:S01]  /*62c0*/  HADD2.F32 R80, -RZ, R81.H0_H0 ;  /* 0x20000051ff507230 */ /* 0x001fe20000004100 */
[----:B------:R-:W-:Y:S01]  /*62d0*/  ISETP.GE.U32.AND P2, PT, R46, UR12, PT ;  /* 0x0000000c2e007c0c */ /* 0x000fe2000bf46070 */
[----:B------:R-:W-:Y:S01]  /*62e0*/  FMUL.FTZ R46, R42, R38 ;  /* 0x000000262a2e7220 */ /* 0x000fe20000410000 */
[----:B-1----:R-:W-:-:S02]  /*62f0*/  HADD2.F32 R49, -RZ, R49.H0_H0 ;  /* 0x20000031ff317230 */ /* 0x002fc40000004100 */
[C---:B------:R-:W-:Y:S01]  /*6300*/  FMUL.FTZ R83, R128.reuse, R126 ;  /* 0x0000007e80537220 */ /* 0x040fe20000410000 */
[----:B--2---:R-:W-:Y:S02]  /*6310*/  HADD2.F32 R50, -RZ, R50.H0_H0 ;  /* 0x20000032ff327230 */ /* 0x004fe40000004100 */
[----:B------:R-:W-:Y:S01]  /*6320*/  FMUL.FTZ R86, R128, R127 ;  /* 0x0000007f80567220 */ /* 0x000fe20000410000 */
[----:B------:R-:W-:Y:S01]  /*6330*/  FMUL.RZ R128, R79, 0.15915493667125701904 ;  /* 0x3e22f9834f807820 */ /* 0x000fe2000040c000 */
[----:B------:R-:W-:Y:S01]  /*6340*/  FMUL.FTZ R82, R42, R36 ;  /* 0x000000242a527220 */ /* 0x000fe20000410000 */
[----:B------:R-:W-:Y:S01]  /*6350*/  MUFU.SIN R43, R132 ;  /* 0x00000084002b7308 */ /* 0x000fe20000000400 */
[C---:B------:R-:W-:Y:S01]  /*6360*/  FMUL.FTZ R80, R9.reuse, R80 ;  /* 0x0000005009507220 */ /* 0x040fe20000410000 */
[----:B------:R-:W-:Y:S01]  /*6370*/  FMUL.FTZ R49, R10, R49 ;  /* 0x000000310a317220 */ /* 0x000fe20000410000 */
[----:B------:R-:W-:-:S05]  /*6380*/  FMUL.FTZ R84, R9, R50 ;  /* 0x0000003209547220 */ /* 0x000fca0000410000 */
[----:B------:R-:W-:Y:S01]  /*6390*/  MUFU.COS R132, R132 ;  /* 0x0000008400847308 */ /* 0x000fe20000000000 */
[----:B---3--:R-:W-:-:S07]  /*63a0*/  FMUL.FTZ R139, R78, R129 ;  /* 0x000000814e8b7220 */ /* 0x008fce0000410000 */
[----:B------:R-:W0:Y:S01]  /*63b0*/  MUFU.EX2 R48, R48 ;  /* 0x0000003000307308 */ /* 0x000e220000000800 */
[----:B------:R-:W-:-:S07]  /*63c0*/  FMUL.FTZ R125, R78, R125 ;  /* 0x0000007d4e7d7220 */ /* 0x000fce0000410000 */
[----:B------:R-:W-:Y:S01]  /*63d0*/  MUFU.SIN R44, R85 ;  /* 0x00000055002c7308 */ /* 0x000fe20000000400 */
[----:B------:R-:W-:-:S07]  /*63e0*/  FMUL.FTZ R78, R116, R114 ;  /* 0x00000072744e7220 */ /* 0x000fce0000410000 */
[----:B------:R1:W-:Y:S08]  /*63f0*/  MUFU.COS R45, R85 ;  /* 0x00000055002d7308 */ /* 0x0003f00000000000 */
[----:B------:R-:W2:Y:S01]  /*6400*/  MUFU.EX2 R46, R46 ;  /* 0x0000002e002e7308 */ /* 0x000ea20000000800 */
[----:B-1----:R-:W-:Y:S02]  /*6410*/  FSEL R85, R80, RZ, !P3 ;  /* 0x000000ff50557208 */ /* 0x002fe40005800000 */
[----:B------:R-:W-:Y:S01]  /*6420*/  FSEL R80, R49, RZ, !P2 ;  /* 0x000000ff31507208 */ /* 0x000fe20005000000 */
[----:B------:R-:W-:-:S04]  /*6430*/  FMUL.FTZ R49, R117, R114 ;  /* 0x0000007275317220 */ /* 0x000fc80000410000 */
[----:B------:R-:W-:Y:S08]  /*6440*/  MUFU.EX2 R47, R82 ;  /* 0x00000052002f7308 */ /* 0x000ff00000000800 */
[----:B------:R-:W1:Y:S01]  /*6450*/  MUFU.SIN R50, R128 ;  /* 0x0000008000327308 */ /* 0x000e620000000400 */
[----:B------:R-:W-:-:S07]  /*6460*/  FFMA.FTZ R49, R116, R111, R49 ;  /* 0x0000006f74317223 */ /* 0x000fce0000010031 */
[----:B------:R-:W3:Y:S01]  /*6470*/  MUFU.COS R128, R128 ;  /* 0x0000008000807308 */ /* 0x000ee20000000000 */
[----:B------:R-:W-:Y:S01]  /*6480*/  FFMA.FTZ R78, R117, R111, -R78 ;  /* 0x0000006f754e7223 */ /* 0x000fe2000001084e */
[----:B------:R-:W-:Y:S01]  /*6490*/  FADD.FTZ R49, R112, R49 ;  /* 0x0000003170317221 */ /* 0x000fe20000010000 */
[----:B------:R-:W-:Y:S02]  /*64a0*/  HADD2.F32 R51, -RZ, R51.H0_H0 ;  /* 0x20000033ff337230 */ /* 0x000fe40000004100 */
[C---:B0-----:R-:W-:Y:S01]  /*64b0*/  FMUL.FTZ R132, R48.reuse, R132 ;  /* 0x0000008430847220 */ /* 0x041fe20000410000 */
[----:B------:R-:W-:Y:S01]  /*64c0*/  FADD.FTZ R78, R113, R78 ;  /* 0x0000004e714e7221 */ /* 0x000fe20000010000 */
[----:B------:R-:W-:Y:S01]  /*64d0*/  FMUL.FTZ R43, R48, R43 ;  /* 0x0000002b302b7220 */ /* 0x000fe20000410000 */
[C---:B--2---:R-:W-:Y:S01]  /*64e0*/  FMUL.FTZ R45, R46.reuse, R45 ;  /* 0x0000002d2e2d7220 */ /* 0x044fe20000410000 */
[----:B------:R-:W-:Y:S01]  /*64f0*/  FMUL.FTZ R44, R46, R44 ;  /* 0x0000002c2e2c7220 */ /* 0x000fe20000410000 */
[----:B------:R-:W-:Y:S01]  /*6500*/  FMUL.FTZ R48, R110, R49 ;  /* 0x000000316e307220 */ /* 0x000fe20000410000 */
[----:B-1----:R-:W-:Y:S01]  /*6510*/  FMUL.FTZ R129, R47, R50 ;  /* 0x000000322f817220 */ /* 0x002fe20000410000 */
[----:B------:R-:W-:Y:S01]  /*6520*/  FMUL.FTZ R46, R118, R114 ;  /* 0x00000072762e7220 */ /* 0x000fe20000410000 */
[----:B------:R-:W-:Y:S01]  /*6530*/  FMUL.FTZ R121, R42, R53 ;  /* 0x000000352a797220 */ /* 0x000fe20000410000 */
[-C--:B------:R-:W-:Y:S01]  /*6540*/  FMUL.FTZ R50, R110, R78.reuse ;  /* 0x0000004e6e327220 */ /* 0x080fe20000410000 */
[----:B------:R-:W-:Y:S01]  /*6550*/  FMUL.FTZ R51, R10, R51 ;  /* 0x000000330a337220 */ /* 0x000fe20000410000 */
[----:B------:R-:W-:Y:S01]  /*6560*/  FFMA.FTZ R48, R107, R78, -R48 ;  /* 0x0000004e6b307223 */ /* 0x000fe20000010830 */
[----:B---3--:R-:W-:Y:S01]  /*6570*/  FMUL.FTZ R128, R47, R128 ;  /* 0x000000802f807220 */ /* 0x008fe20000410000 */
[C---:B------:R-:W-:Y:S01]  /*6580*/  FMUL.FTZ R47, R115.reuse, R114 ;  /* 0x00000072732f7220 */ /* 0x040fe20000410000 */
[----:B------:R-:W-:Y:S01]  /*6590*/  FFMA.FTZ R46, R115, R111, -R46 ;  /* 0x0000006f732e7223 */ /* 0x000fe2000001082e */
[----:B------:R-:W-:Y:S01]  /*65a0*/  FFMA.FTZ R49, R107, R49, R50 ;  /* 0x000000316b317223 */ /* 0x000fe20000010032 */
[----:B------:R-:W0:Y:S01]  /*65b0*/  MUFU.EX2 R121, R121 ;  /* 0x0000007900797308 */ /* 0x000e220000000800 */
[----:B------:R-:W-:Y:S01]  /*65c0*/  FFMA.FTZ R47, R118, R111, R47 ;  /* 0x0000006f762f7223 */ /* 0x000fe2000001002f */
[----:B------:R-:W-:Y:S01]  /*65d0*/  FADD.FTZ R50, R109, R48 ;  /* 0x000000306d327221 */ /* 0x000fe20000010000 */
[----:B------:R-:W-:Y:S01]  /*65e0*/  FSEL R81, R51, RZ, !P2 ;  /* 0x000000ff33517208 */ /* 0x000fe20005000000 */
        /* <DEDUP_REMOVED lines=9> */
[----:B------:R-:W-:Y:S01]  /*6680*/  FFMA.FTZ R50, R103, R50, -R47 ;  /* 0x0000003267327223 */ /* 0x000fe2000001082f */
[-C--:B------:R-:W-:Y:S01]  /*6690*/  FMUL.FTZ R47, R106, R49.reuse ;  /* 0x000000316a2f7220 */ /* 0x080fe20000410000 */
[----:B------:R-:W-:Y:S01]  /*66a0*/  IADD3 R79, PT, PT, R119, 0xd, RZ ;  /* 0x0000000d774f7810 */ /* 0x000fe20007ffe0ff */
[----:B------:R-:W-:Y:S01]  /*66b0*/  FADD.FTZ R51, R104, R51 ;  /* 0x0000003368337221 */ /* 0x000fe20000010000 */
[----:B------:R-:W-:Y:S01]  /*66c0*/  FFMA.FTZ R46, R103, R49, -R46 ;  /* 0x00000031672e7223 */ /* 0x000fe2000001082e */
[----:B------:R-:W-:Y:S01]  /*66d0*/  FADD.FTZ R50, R105, R50 ;  /* 0x0000003269327221 */ /* 0x000fe20000010000 */
[----:B------:R-:W-:Y:S01]  /*66e0*/  FSEL R86, R86, RZ, !P3 ;  /* 0x000000ff56567208 */ /* 0x000fe20005800000 */
[----:B------:R-:W-:Y:S01]  /*66f0*/  FFMA.FTZ R47, R103, R48, R47 ;  /* 0x00000030672f7223 */ /* 0x000fe2000001002f */
[----:B------:R-:W-:Y:S01]  /*6700*/  FSEL R84, R84, RZ, !P3 ;  /* 0x000000ff54547208 */ /* 0x000fe20005800000 */
[C---:B------:R-:W-:Y:S01]  /*6710*/  FMUL.FTZ R78, R102.reuse, R51 ;  /* 0x00000033664e7220 */ /* 0x040fe20000410000 */
[----:B------:R-:W-:Y:S01]  /*6720*/  FSEL R83, R83, 1, !P3 ;  /* 0x3f80000053537808 */ /* 0x000fe20005800000 */
[C---:B------:R-:W-:Y:S01]  /*6730*/  FMUL.FTZ R48, R102.reuse, R46 ;  /* 0x0000002e66307220 */ /* 0x040fe20000410000 */
[----:B------:R-:W-:Y:S01]  /*6740*/  ISETP.GE.U32.AND P3, PT, R79, UR12, PT ;  /* 0x0000000c4f007c0c */ /* 0x000fe2000bf66070 */
[----:B0-----:R-:W-:Y:S01]  /*6750*/  FMUL.FTZ R79, R121, R122 ;  /* 0x0000007a794f7220 */ /* 0x001fe20000410000 */
        /* <DEDUP_REMOVED lines=21> */
[----:B------:R-:W-:Y:S01]  /*68b0*/  FFMA.FTZ R49, R91, R46, -R49 ;  /* 0x0000002e5b317223 */ /* 0x000fe20000010831 */
[----:B------:R-:W-:Y:S01]  /*68c0*/  FMUL.FTZ R46, R94, R51 ;  /* 0x000000335e2e7220 */ /* 0x000fe20000410000 */
[----:B------:R-:W-:-:S02]  /*68d0*/  FMUL.FTZ R122, R90, R48 ;  /* 0x000000305a7a7220 */ /* 0x000fc40000410000 */
[-C--:B------:R-:W-:Y:S01]  /*68e0*/  FMUL.FTZ R47, R90, R49.reuse ;  /* 0x000000315a2f7220 */ /* 0x080fe20000410000 */
[-C--:B------:R-:W-:Y:S01]  /*68f0*/  FFMA.FTZ R46, R91, R78.reuse, -R46 ;  /* 0x0000004e5b2e7223 */ /* 0x080fe2000001082e */
[----:B------:R-:W-:Y:S01]  /*6900*/  FMUL.FTZ R50, R94, R78 ;  /* 0x0000004e5e327220 */ /* 0x000fe20000410000 */
[C---:B------:R-:W-:Y:S01]  /*6910*/  FFMA.FTZ R122, R87.reuse, R49, -R122 ;  /* 0x00000031577a7223 */ /* 0x040fe2000001087a */
[----:B------:R-:W-:Y:S01]  /*6920*/  FFMA.FTZ R49, R87, R48, R47 ;  /* 0x0000003057317223 */ /* 0x000fe2000001002f */
[----:B------:R-:W-:Y:S01]  /*6930*/  FADD.FTZ R47, R93, R46 ;  /* 0x0000002e5d2f7221 */ /* 0x000fe20000010000 */
[----:B------:R-:W-:Y:S01]  /*6940*/  FFMA.FTZ R51, R91, R51, R50 ;  /* 0x000000335b337223 */ /* 0x000fe20000010032 */
[----:B------:R-:W0:Y:S01]  /*6950*/  LDS.U16 R46, [R40+0x2a] ;  /* 0x00002a00282e7984 */ /* 0x000e220000000400 */
[----:B------:R-:W-:Y:S01]  /*6960*/  FMUL.FTZ R82, R121, R124 ;  /* 0x0000007c79527220 */ /* 0x000fe20000410000 */
[----:B------:R-:W-:Y:S01]  /*6970*/  FMUL.FTZ R123, R42, R52 ;  /* 0x000000342a7b7220 */ /* 0x000fe20000410000 */
[----:B------:R-:W-:Y:S01]  /*6980*/  FADD.FTZ R51, R92, R51 ;  /* 0x000000335c337221 */ /* 0x000fe20000010000 */
[----:B------:R-:W-:Y:S01]  /*6990*/  IADD3 R121, PT, PT, R119, 0xe, RZ ;  /* 0x0000000e77797810 */ /* 0x000fe20007ffe0ff */
[-C--:B------:R-:W-:Y:S01]  /*69a0*/  FMUL.FTZ R124, R86, R122.reuse ;  /* 0x0000007a567c7220 */ /* 0x080fe20000410000 */
[----:B------:R-:W-:Y:S01]  /*69b0*/  FSEL R82, R82, RZ, !P2 ;  /* 0x000000ff52527208 */ /* 0x000fe20005000000 */
[----:B------:R-:W-:Y:S01]  /*69c0*/  FMUL.FTZ R50, R90, R51 ;  /* 0x000000335a327220 */ /* 0x000fe20000410000 */
[----:B------:R-:W-:Y:S01]  /*69d0*/  FSEL R79, R79, 1, !P2 ;  /* 0x3f8000004f4f7808 */ /* 0x000fe20005000000 */
[----:B------:R-:W1:Y:S01]  /*69e0*/  LDS.U16 R48, [R40+0x28] ;  /* 0x0000280028307984 */ /* 0x000e620000000400 */
[----:B------:R-:W-:Y:S01]  /*69f0*/  ISETP.GE.U32.AND P2, PT, R121, UR12, PT ;  /* 0x0000000c79007c0c */ /* 0x000fe2000bf46070 */
[-C--:B------:R-:W-:Y:S01]  /*6a00*/  FMUL.FTZ R121, R86, R49.reuse ;  /* 0x0000003156797220 */ /* 0x080fe20000410000 */
[----:B------:R-:W2:Y:S01]  /*6a10*/  MUFU.EX2 R123, R123 ;  /* 0x0000007b007b7308 */ /* 0x000ea20000000800 */
[----:B------:R-:W-:Y:S01]  /*6a20*/  FFMA.FTZ R124, R83, R49, R124 ;  /* 0x00000031537c7223 */ /* 0x000fe2000001007c */
[-C--:B------:R-:W-:Y:S01]  /*6a30*/  FMUL.FTZ R78, R90, R47.reuse ;  /* 0x0000002f5a4e7220 */ /* 0x080fe20000410000 */
[----:B------:R-:W-:Y:S01]  /*6a40*/  FFMA.FTZ R50, R87, R47, -R50 ;  /* 0x0000002f57327223 */ /* 0x000fe20000010832 */
[----:B------:R-:W-:Y:S01]  /*6a50*/  FFMA.FTZ R121, R83, R122, -R121 ;  /* 0x0000007a53797223 */ /* 0x000fe20000010879 */
[C---:B------:R-:W-:Y:S01]  /*6a60*/  FMUL.FTZ R122, R82.reuse, R124 ;  /* 0x0000007c527a7220 */ /* 0x040fe20000410000 */
[----:B------:R-:W-:Y:S01]  /*6a70*/  FFMA.FTZ R51, R87, R51, R78 ;  /* 0x0000003357337223 */ /* 0x000fe2000001004e */
[----:B------:R-:W-:Y:S01]  /*6a80*/  FADD.FTZ R50, R89, R50 ;  /* 0x0000003259327221 */ /* 0x000fe20000010000 */
[-C--:B------:R-:W-:Y:S01]  /*6a90*/  FMUL.FTZ R47, R82, R121.reuse ;  /* 0x00000079522f7220 */ /* 0x080fe20000410000 */
[C---:B------:R-:W-:Y:S01]  /*6aa0*/  FFMA.FTZ R121, R79.reuse, R121, -R122 ;  /* 0x000000794f797223 */ /* 0x040fe2000001087a */
[----:B------:R-:W-:Y:S01]  /*6ab0*/  FADD.FTZ R51, R88, R51 ;  /* 0x0000003358337221 */ /* 0x000fe20000010000 */
[----:B------:R-:W-:Y:S01]  /*6ac0*/  FMUL.FTZ R122, R86, R50 ;  /* 0x00000032567a7220 */ /* 0x000fe20000410000 */
[----:B------:R-:W-:-:S02]  /*6ad0*/  FFMA.FTZ R47, R79, R124, R47 ;  /* 0x0000007c4f2f7223 */ /* 0x000fc4000001002f */
[-C--:B------:R-:W-:Y:S01]  /*6ae0*/  FMUL.FTZ R78, R86, R51.reuse ;  /* 0x00000033564e7220 */ /* 0x080fe20000410000 */
[----:B------:R-:W-:Y:S01]  /*6af0*/  FFMA.FTZ R49, R83, R51, R122 ;  /* 0x0000003353317223 */ /* 0x000fe2000001007a */
[-C--:B------:R-:W-:Y:S01]  /*6b00*/  FMUL.FTZ R51, R41, R35.reuse ;  /* 0x0000002329337220 */ /* 0x080fe20000410000 */
[----:B------:R-:W-:Y:S01]  /*6b10*/  FMUL.FTZ R124, R42, R35 ;  /* 0x000000232a7c7220 */ /* 0x000fe20000410000 */
[----:B------:R-:W3:Y:S01]  /*6b20*/  LDS.U16 R41, [R40+0x2c] ;  /* 0x00002c0028297984 */ /* 0x000ee20000000400 */
[----:B--2---:R-:W-:-:S03]  /*6b30*/  FMUL.FTZ R18, R123, R18 ;  /* 0x000000127b127220 */ /* 0x004fc60000410000 */
[----:B------:R-:W2:Y:S01]  /*6b40*/  LDS.U16 R42, [R40+0x2e] ;  /* 0x00002e00282a7984 */ /* 0x000ea20000000400 */
[----:B------:R-:W-:Y:S01]  /*6b50*/  FFMA.FTZ R50, R83, R50, -R78 ;  /* 0x0000003253327223 */ /* 0x000fe2000001084e */
[----:B------:R-:W-:Y:S01]  /*6b60*/  FADD.FTZ R49, R84, R49 ;  /* 0x0000003154317221 */ /* 0x000fe20000010000 */
[----:B------:R-:W-:Y:S02]  /*6b70*/  FSEL R78, R18, RZ, !P6 ;  /* 0x000000ff124e7208 */ /* 0x000fe40007000000 */
[----:B------:R-:W-:Y:S01]  /*6b80*/  FADD.FTZ R18, R85, R50 ;  /* 0x0000003255127221 */ /* 0x000fe20000010000 */
[----:B------:R-:W-:Y:S01]  /*6b90*/  FMUL.FTZ R122, R82, R49 ;  /* 0x00000031527a7220 */ /* 0x000fe20000410000 */
[----:B------:R-:W-:-:S03]  /*6ba0*/  FMUL.FTZ R120, R123, R120 ;  /* 0x000000787b787220 */ /* 0x000fc60000410000 */
[CC--:B------:R-:W-:Y:S01]  /*6bb0*/  FFMA.FTZ R126, R79.reuse, R18.reuse, -R122 ;  /* 0x000000124f7e7223 */ /* 0x0c0fe2000001087a */
[----:B0-----:R-:W-:Y:S02]  /*6bc0*/  HADD2.F32 R122, -RZ, R46.H0_H0 ;  /* 0x2000002eff7a7230 */ /* 0x001fe40000004100 */
[----:B------:R-:W0:Y:S01]  /*6bd0*/  LDS.U16 R46, [R40+0x32] ;  /* 0x00003200282e7984 */ /* 0x000e220000000400 */
[----:B------:R-:W-:Y:S01]  /*6be0*/  FSEL R142, R120, 1, !P6 ;  /* 0x3f800000788e7808 */ /* 0x000fe20007000000 */
[----:B------:R-:W-:Y:S01]  /*6bf0*/  FMUL.FTZ R130, R82, R18 ;  /* 0x0000001252827220 */ /* 0x000fe20000410000 */
[----:B------:R-:W-:Y:S01]  /*6c00*/  FMUL.FTZ R123, R78, R47 ;  /* 0x0000002f4e7b7220 */ /* 0x000fe20000410000 */
[----:B------:R-:W4:Y:S03]  /*6c10*/  LDS.U16 R18, [R40+0x30] ;  /* 0x0000300028127984 */ /* 0x000f260000000400 */
[-C--:B------:R-:W-:Y:S01]  /*6c20*/  FFMA.FTZ R50, R142, R121.reuse, -R123 ;  /* 0x000000798e327223 */ /* 0x080fe2000001087b */
[----:B------:R-:W-:Y:S01]  /*6c30*/  FMUL.FTZ R121, R78, R121 ;  /* 0x000000794e797220 */ /* 0x000fe20000410000 */
[----:B------:R-:W-:-:S03]  /*6c40*/  FFMA.FTZ R49, R79, R49, R130 ;  /* 0x000000314f317223 */ /* 0x000fc60000010082 */
[----:B------:R-:W-:Y:S01]  /*6c50*/  FFMA.FTZ R120, R142, R47, R121 ;  /* 0x0000002f8e787223 */ /* 0x000fe20000010079 */
[----:B------:R-:W-:Y:S01]  /*6c60*/  FADD.FTZ R121, R81, R126 ;  /* 0x0000007e51797221 */ /* 0x000fe20000010000 */
[----:B------:R-:W-:Y:S01]  /*6c70*/  FMUL.FTZ R122, R11, R122 ;  /* 0x0000007a0b7a7220 */ /* 0x000fe20000410000 */
[----:B------:R-:W-:Y:S02]  /*6c80*/  FADD.FTZ R49, R80, R49 ;  /* 0x0000003150317221 */ /* 0x000fe40000010000 */
[----:B------:R-:W-:Y:S01]  /*6c90*/  FMUL.FTZ R123, R78, R121 ;  /* 0x000000794e7b7220 */ /* 0x000fe20000410000 */
[----:B-1----:R-:W-:Y:S01]  /*6ca0*/  HADD2.F32 R48, -RZ, R48.H0_H0 ;  /* 0x20000030ff307230 */ /* 0x002fe20000004100 */
[----:B------:R-:W-:Y:S02]  /*6cb0*/  FSEL R140, R122, RZ, !P6 ;  /* 0x000000ff7a8c7208 */ /* 0x000fe40007000000 */
[-C--:B------:R-:W-:Y:S01]  /*6cc0*/  FFMA.FTZ R123, R142, R49.reuse, R123 ;  /* 0x000000318e7b7223 */ /* 0x080fe2000001007b */
[----:B------:R-:W-:Y:S01]  /*6cd0*/  FMUL.RZ R51, R51, 0.15915493667125701904 ;  /* 0x3e22f98333337820 */ /* 0x000fe2000040c000 */
[----:B------:R-:W-:Y:S01]  /*6ce0*/  FSEL R141, R125, RZ, !P5 ;  /* 0x000000ff7d8d7208 */ /* 0x000fe20006800000 */
[----:B------:R-:W-:Y:S01]  /*6cf0*/  FMUL.FTZ R48, R11, R48 ;  /* 0x000000300b307220 */ /* 0x000fe20000410000 */
[----:B------:R-:W-:Y:S01]  /*6d00*/  FADD.FTZ R122, R140, R123 ;  /* 0x0000007b8c7a7221 */ /* 0x000fe20000010000 */
[----:B------:R-:W-:Y:S01]  /*6d10*/  FMUL.FTZ R49, R78, R49 ;  /* 0x000000314e317220 */ /* 0x000fe20000410000 */
[----:B---3--:R-:W-:Y:S01]  /*6d20*/  HADD2.F32 R123, -RZ, R41.H0_H0 ;  /* 0x20000029ff7b7230 */ /* 0x008fe20000004100 */
[----:B------:R-:W-:Y:S01]  /*6d30*/  FSEL R139, R139, 1, !P5 ;  /* 0x3f8000008b8b7808 */ /* 0x000fe20006800000 */
[----:B--2---:R-:W-:Y:S01]  /*6d40*/  HADD2.F32 R125, -RZ, R42.H0_H0 ;  /* 0x2000002aff7d7230 */ /* 0x004fe20000004100 */
[----:B------:R-:W1:Y:S01]  /*6d50*/  LDS.U16 R41, [R40+0x36] ;  /* 0x0000360028297984 */ /* 0x000e620000000400 */
[----:B------:R-:W-:Y:S01]  /*6d60*/  MUFU.EX2 R124, R124 ;  /* 0x0000007c007c7308 */ /* 0x000fe20000000800 */
[----:B------:R-:W-:Y:S01]  /*6d70*/  FMUL.FTZ R126, R141, R120 ;  /* 0x000000788d7e7220 */ /* 0x000fe20000410000 */
[----:B------:R-:W-:Y:S01]  /*6d80*/  FSEL R138, R48, RZ, !P6 ;  /* 0x000000ff308a7208 */ /* 0x000fe20007000000 */
[----:B------:R-:W2:Y:S01]  /*6d90*/  LDS.U16 R42, [R40+0x34] ;  /* 0x00003400282a7984 */ /* 0x000ea20000000400 */
[----:B------:R-:W-:-:S04]  /*6da0*/  FFMA.FTZ R49, R142, R121, -R49 ;  /* 0x000000798e317223 */ /* 0x000fc80000010831 */
[----:B------:R-:W3:Y:S01]  /*6db0*/  MUFU.COS R47, R51 ;  /* 0x00000033002f7308 */ /* 0x000ee20000000000 */
[-C--:B------:R-:W-:Y:S01]  /*6dc0*/  FFMA.FTZ R48, R139, R50.reuse, -R126 ;  /* 0x000000328b307223 */ /* 0x080fe2000001087e */
[----:B------:R-:W-:Y:S01]  /*6dd0*/  FMUL.FTZ R126, R141, R50 ;  /* 0x000000328d7e7220 */ /* 0x000fe20000410000 */
[----:B------:R-:W-:-:S05]  /*6de0*/  FMUL.FTZ R123, R12, R123 ;  /* 0x0000007b0c7b7220 */ /* 0x000fca0000410000 */
[----:B------:R-:W5:Y:S01]  /*6df0*/  MUFU.SIN R51, R51 ;  /* 0x0000003300337308 */ /* 0x000f620000000400 */
[----:B------:R-:W-:Y:S01]  /*6e00*/  FADD.FTZ R50, R138, R49 ;  /* 0x000000318a327221 */ /* 0x000fe20000010000 */
[----:B------:R-:W-:Y:S01]  /*6e10*/  FMUL.FTZ R121, R141, R122 ;  /* 0x0000007a8d797220 */ /* 0x000fe20000410000 */
[----:B------:R-:W-:Y:S01]  /*6e20*/  FMUL.FTZ R125, R12, R125 ;  /* 0x0000007d0c7d7220 */ /* 0x000fe20000410000 */
[----:B------:R-:W-:Y:S01]  /*6e30*/  FSEL R134, R123, RZ, !P5 ;  /* 0x000000ff7b867208 */ /* 0x000fe20006800000 */
[-C--:B------:R-:W-:Y:S01]  /*6e40*/  FMUL.FTZ R127, R141, R50.reuse ;  /* 0x000000328d7f7220 */ /* 0x080fe20000410000 */
[C---:B------:R-:W-:Y:S01]  /*6e50*/  FFMA.FTZ R121, R139.reuse, R50, -R121 ;  /* 0x000000328b797223 */ /* 0x040fe20000010879 */
[----:B0-----:R-:W-:Y:S01]  /*6e60*/  HADD2.F32 R46, -RZ, R46.H0_H0 ;  /* 0x2000002eff2e7230 */ /* 0x001fe20000004100 */
[----:B------:R-:W-:Y:S01]  /*6e70*/  FSEL R137, R44, RZ, !P4 ;  /* 0x000000ff2c897208 */ /* 0x000fe20006000000 */
[----:B------:R-:W-:Y:S01]  /*6e80*/  FFMA.FTZ R49, R139, R120, R126 ;  /* 0x000000788b317223 */ /* 0x000fe2000001007e */
[----:B------:R-:W-:Y:S01]  /*6e90*/  FSEL R135, R125, RZ, !P5 ;  /* 0x000000ff7d877208 */ /* 0x000fe20006800000 */
[----:B------:R-:W-:Y:S01]  /*6ea0*/  FFMA.FTZ R50, R139, R122, R127 ;  /* 0x0000007a8b327223 */ /* 0x000fe2000001007f */
[----:B------:R-:W-:Y:S01]  /*6eb0*/  FADD.FTZ R121, R134, R121 ;  /* 0x0000007986797221 */ /* 0x000fe20000010000 */
[----:B----4-:R-:W-:Y:S01]  /*6ec0*/  HADD2.F32 R18, -RZ, R18.H0_H0 ;  /* 0x20000012ff127230 */ /* 0x010fe20000004100 */
[----:B------:R-:W-:Y:S01]  /*6ed0*/  FSEL R136, R45, 1, !P4 ;  /* 0x3f8000002d887808 */ /* 0x000fe20006000000 */
[C---:B---3--:R-:W-:Y:S01]  /*6ee0*/  FMUL.FTZ R122, R124.reuse, R47 ;  /* 0x0000002f7c7a7220 */ /* 0x048fe20000410000 */
[----:B------:R-:W-:Y:S01]  /*6ef0*/  FMUL.FTZ R46, R13, R46 ;  /* 0x0000002e0d2e7220 */ /* 0x000fe20000410000 */
[----:B------:R-:W-:Y:S01]  /*6f00*/  FMUL.FTZ R45, R137, R49 ;  /* 0x00000031892d7220 */ /* 0x000fe20000410000 */
[----:B-----5:R-:W-:Y:S01]  /*6f10*/  FMUL.FTZ R124, R124, R51 ;  /* 0x000000337c7c7220 */ /* 0x020fe20000410000 */
[----:B------:R-:W-:Y:S01]  /*6f20*/  FADD.FTZ R50, R135, R50 ;  /* 0x0000003287327221 */ /* 0x000fe20000010000 */
[----:B------:R-:W-:Y:S01]  /*6f30*/  FMUL.FTZ R51, R137, R121 ;  /* 0x0000007989337220 */ /* 0x000fe20000410000 */
[----:B------:R-:W-:Y:S01]  /*6f40*/  FMUL.FTZ R18, R13, R18 ;  /* 0x000000120d127220 */ /* 0x000fe20000410000 */
[-C--:B------:R-:W-:Y:S01]  /*6f50*/  FMUL.FTZ R47, R137, R48.reuse ;  /* 0x00000030892f7220 */ /* 0x080fe20000410000 */
[----:B------:R-:W-:Y:S01]  /*6f60*/  FSEL R133, R43, RZ, !P3 ;  /* 0x000000ff2b857208 */ /* 0x000fe20005800000 */
[----:B------:R-:W-:Y:S01]  /*6f70*/  FFMA.FTZ R45, R136, R48, -R45 ;  /* 0x00000030882d7223 */ /* 0x000fe2000001082d */
[-C--:B------:R-:W-:Y:S01]  /*6f80*/  FMUL.FTZ R44, R137, R50.reuse ;  /* 0x00000032892c7220 */ /* 0x080fe20000410000 */
[----:B------:R-:W-:Y:S01]  /*6f90*/  FSEL R131, R46, RZ, !P4 ;  /* 0x000000ff2e837208 */ /* 0x000fe20006000000 */
[C---:B------:R-:W-:Y:S01]  /*6fa0*/  FFMA.FTZ R50, R136.reuse, R50, R51 ;  /* 0x0000003288327223 */ /* 0x040fe20000010033 */
[----:B------:R-:W-:Y:S01]  /*6fb0*/  FFMA.FTZ R49, R136, R49, R47 ;  /* 0x0000003188317223 */ /* 0x000fe2000001002f */
[----:B------:R-:W-:Y:S01]  /*6fc0*/  FSEL R132, R132, 1, !P3 ;  /* 0x3f80000084847808 */ /* 0x000fe20005800000 */
[----:B------:R-:W0:Y:S01]  /*6fd0*/  LDS.U16 R43, [R40+0x38] ;  /* 0x00003800282b7984 */ /* 0x000e220000000400 */
[----:B------:R-:W-:Y:S01]  /*6fe0*/  FSEL R130, R18, RZ, !P4 ;  /* 0x000000ff12827208 */ /* 0x000fe20006000000 */
[----:B------:R-:W-:Y:S01]  /*6ff0*/  FFMA.FTZ R47, R136, R121, -R44 ;  /* 0x00000079882f7223 */ /* 0x000fe2000001082c */
[----:B------:R-:W-:Y:S01]  /*7000*/  FMUL.FTZ R18, R133, R45 ;  /* 0x0000002d85127220 */ /* 0x000fe20000410000 */
[----:B------:R-:W-:Y:S01]  /*7010*/  FADD.FTZ R50, R131, R50 ;  /* 0x0000003283327221 */ /* 0x000fe20000010000 */
[----:B------:R-:W3:Y:S01]  /*7020*/  LDS.U16 R44, [R40+0x3a] ;  /* 0x00003a00282c7984 */ /* 0x000ee20000000400 */
[----:B------:R-:W-:Y:S01]  /*7030*/  FADD.FTZ R47, R130, R47 ;  /* 0x0000002f822f7221 */ /* 0x000fe20000010000 */
[-C--:B------:R-:W-:Y:S01]  /*7040*/  FFMA.FTZ R153, R132, R49.reuse, R18 ;  /* 0x0000003184997223 */ /* 0x080fe20000010012 */
[C---:B------:R-:W-:Y:S01]  /*7050*/  FMUL.FTZ R18, R133.reuse, R50 ;  /* 0x0000003285127220 */ /* 0x040fe20000410000 */
[C---:B------:R-:W-:Y:S01]  /*7060*/  FMUL.FTZ R51, R133.reuse, R49 ;  /* 0x0000003185337220 */ /* 0x040fe20000410000 */
[----:B------:R-:W-:-:S02]  /*7070*/  FMUL.FTZ R49, R133, R47 ;  /* 0x0000002f85317220 */ /* 0x000fc40000410000 */
[C---:B------:R-:W-:Y:S02]  /*7080*/  FFMA.FTZ R47, R132.reuse, R47, -R18 ;  /* 0x0000002f842f7223 */ /* 0x040fe40000010812 */
[----:B------:R-:W4:Y:S01]  /*7090*/  LDS.U16 R18, [R40+0x3e] ;  /* 0x00003e0028127984 */ /* 0x000f220000000400 */
[----:B------:R-:W-:Y:S01]  /*70a0*/  FFMA.FTZ R46, R132, R50, R49 ;  /* 0x00000032842e7223 */ /* 0x000fe20000010031 */
[----:B-1----:R-:W-:Y:S02]  /*70b0*/  HADD2.F32 R49, -RZ, R41.H0_H0 ;  /* 0x20000029ff317230 */ /* 0x002fe40000004100 */
[----:B--2---:R-:W-:Y:S02]  /*70c0*/  HADD2.F32 R41, -RZ, R42.H0_H0 ;  /* 0x2000002aff297230 */ /* 0x004fe40000004100 */
[----:B------:R1:W2:Y:S01]  /*70d0*/  LDS.U16 R42, [R40+0x3c] ;  /* 0x00003c00282a7984 */ /* 0x0002a20000000400 */
[----:B------:R-:W-:Y:S01]  /*70e0*/  FSEL R129, R129, RZ, !P2 ;  /* 0x000000ff81817208 */ /* 0x000fe20005000000 */
[C---:B------:R-:W-:Y:S01]  /*70f0*/  FMUL.FTZ R49, R14.reuse, R49 ;  /* 0x000000310e317220 */ /* 0x040fe20000410000 */
[----:B------:R-:W-:Y:S01]  /*7100*/  FMUL.FTZ R41, R14, R41 ;  /* 0x000000290e297220 */ /* 0x000fe20000410000 */
[----:B------:R-:W-:Y:S01]  /*7110*/  FFMA.FTZ R45, R132, R45, -R51 ;  /* 0x0000002d842d7223 */ /* 0x000fe20000010833 */
[----:B------:R-:W-:Y:S01]  /*7120*/  FSEL R128, R128, 1, !P2 ;  /* 0x3f80000080807808 */ /* 0x000fe20005000000 */
[----:B------:R-:W-:Y:S01]  /*7130*/  FMUL.FTZ R51, R129, R153 ;  /* 0x0000009981337220 */ /* 0x000fe20000410000 */
[----:B------:R-:W-:-:S02]  /*7140*/  FSEL R127, R49, RZ, !P3 ;  /* 0x000000ff317f7208 */ /* 0x000fc40005800000 */
[----:B------:R-:W-:Y:S01]  /*7150*/  FSEL R126, R41, RZ, !P3 ;  /* 0x000000ff297e7208 */ /* 0x000fe20005800000 */
[-C--:B------:R-:W-:Y:S01]  /*7160*/  FFMA.FTZ R41, R128, R45.reuse, -R51 ;  /* 0x0000002d80297223 */ /* 0x080fe20000010833 */
[----:B------:R-:W-:Y:S01]  /*7170*/  FMUL.FTZ R49, R129, R45 ;  /* 0x0000002d81317220 */ /* 0x000fe20000410000 */
[----:B------:R-:W-:Y:S02]  /*7180*/  FADD.FTZ R45, R127, R46 ;  /* 0x0000002e7f2d7221 */ /* 0x000fe40000010000 */
[----:B------:R-:W-:Y:S01]  /*7190*/  FADD.FTZ R47, R126, R47 ;  /* 0x0000002f7e2f7221 */ /* 0x000fe20000010000 */
[----:B0-----:R-:W-:Y:S01]  /*71a0*/  HADD2.F32 R48, -RZ, R43.H0_H0 ;  /* 0x2000002bff307230 */ /* 0x001fe20000004100 */
[----:B------:R-:W-:Y:S01]  /*71b0*/  IADD3 R43, PT, PT, R119, 0xf, RZ ;  /* 0x0000000f772b7810 */ /* 0x000fe20007ffe0ff */
[----:B------:R-:W-:Y:S01]  /*71c0*/  FMUL.FTZ R46, R129, R45 ;  /* 0x0000002d812e7220 */ /* 0x000fe20000410000 */
[----:B---3--:R-:W-:Y:S02]  /*71d0*/  HADD2.F32 R44, -RZ, R44.H0_H0 ;  /* 0x2000002cff2c7230 */ /* 0x008fe40000004100 */
[----:B------:R-:W-:Y:S01]  /*71e0*/  FMUL.FTZ R48, R15, R48 ;  /* 0x000000300f307220 */ /* 0x000fe20000410000 */
[----:B-1----:R-:W-:Y:S01]  /*71f0*/  FMUL.FTZ R40, R129, R47 ;  /* 0x0000002f81287220 */ /* 0x002fe20000410000 */
[----:B------:R-:W-:Y:S01]  /*7200*/  ISETP.GE.U32.AND P3, PT, R43, UR12, PT ;  /* 0x0000000c2b007c0c */ /* 0x000fe2000bf66070 */
[----:B------:R-:W-:-:S02]  /*7210*/  FMUL.FTZ R44, R15, R44 ;  /* 0x0000002c0f2c7220 */ /* 0x000fc40000410000 */
[----:B------:R-:W-:Y:S01]  /*7220*/  FSEL R125, R48, RZ, !P2 ;  /* 0x000000ff307d7208 */ /* 0x000fe20005000000 */
[C---:B------:R-:W-:Y:S01]  /*7230*/  FFMA.FTZ R46, R128.reuse, R47, -R46 ;  /* 0x0000002f802e7223 */ /* 0x040fe2000001082e */
[----:B------:R-:W-:Y:S01]  /*7240*/  FFMA.FTZ R40, R128, R45, R40 ;  /* 0x0000002d80287223 */ /* 0x000fe20000010028 */
[----:B----4-:R-:W-:Y:S01]  /*7250*/  HADD2.F32 R45, -RZ, R18.H0_H0 ;  /* 0x20000012ff2d7230 */ /* 0x010fe20000004100 */
[----:B------:R-:W-:Y:S01]  /*7260*/  FSEL R124, R124, RZ, !P3 ;  /* 0x000000ff7c7c7208 */ /* 0x000fe20005800000 */
[----:B------:R-:W-:Y:S01]  /*7270*/  FADD.FTZ R47, R125, R46 ;  /* 0x0000002e7d2f7221 */ /* 0x000fe20000010000 */
[----:B------:R-:W-:Y:S01]  /*7280*/  FSEL R123, R44, RZ, !P2 ;  /* 0x000000ff2c7b7208 */ /* 0x000fe20005000000 */
[----:B------:R-:W-:Y:S01]  /*7290*/  FFMA.FTZ R153, R128, R153, R49 ;  /* 0x0000009980997223 */ /* 0x000fe20000010031 */
[----:B------:R-:W-:Y:S01]  /*72a0*/  FMUL.FTZ R45, R16, R45 ;  /* 0x0000002d102d7220 */ /* 0x000fe20000410000 */
[----:B--2---:R-:W-:Y:S01]  /*72b0*/  HADD2.F32 R43, -RZ, R42.H0_H0 ;  /* 0x2000002aff2b7230 */ /* 0x004fe20000004100 */
[----:B------:R-:W-:Y:S01]  /*72c0*/  FSEL R122, R122, 1, !P3 ;  /* 0x3f8000007a7a7808 */ /* 0x000fe20005800000 */
[----:B------:R-:W-:Y:S01]  /*72d0*/  FADD.FTZ R49, R123, R40 ;  /* 0x000000287b317221 */ /* 0x000fe20000010000 */
[----:B------:R-:W-:Y:S01]  /*72e0*/  FMUL.FTZ R51, R124, R47 ;  /* 0x0000002f7c337220 */ /* 0x000fe20000410000 */
[----:B------:R-:W-:Y:S01]  /*72f0*/  FSEL R121, R45, RZ, !P3 ;  /* 0x000000ff2d797208 */ /* 0x000fe20005800000 */
[----:B------:R-:W-:Y:S01]  /*7300*/  FMUL.FTZ R43, R16, R43 ;  /* 0x0000002b102b7220 */ /* 0x000fe20000410000 */
[-C--:B------:R-:W-:Y:S01]  /*7310*/  FMUL.FTZ R18, R124, R49.reuse ;  /* 0x000000317c127220 */ /* 0x080fe20000410000 */
[----:B------:R-:W-:-:S03]  /*7320*/  FFMA.FTZ R40, R122, R49, R51 ;  /* 0x000000317a287223 */ /* 0x000fc60000010033 */
[----:B------:R-:W-:Y:S01]  /*7330*/  FSEL R120, R43, RZ, !P3 ;  /* 0x000000ff2b787208 */ /* 0x000fe20005800000 */
[----:B------:R-:W-:Y:S01]  /*7340*/  FFMA.FTZ R47, R122, R47, -R18 ;  /* 0x0000002f7a2f7223 */ /* 0x000fe20000010812 */
[----:B------:R-:W-:Y:S01]  /*7350*/  FADD.FTZ R155, R121, R40 ;  /* 0x00000028799b7221 */ /* 0x000fe20000010000 */
[----:B------:R-:W-:Y:S02]  /*7360*/  FMUL.FTZ R43, R124, R153 ;  /* 0x000000997c2b7220 */ /* 0x000fe40000410000 */
[----:B------:R-:W-:Y:S02]  /*7370*/  FADD.FTZ R154, R120, R47 ;  /* 0x0000002f789a7221 */ /* 0x000fe40000010000 */
[----:B------:R-:W0:Y:S01]  /*7380*/  SHFL.UP PT, R42, R155, 0x1, RZ ;  /* 0x042000009b2a7989 */ /* 0x000e2200000e00ff */
[-C--:B------:R-:W-:Y:S01]  /*7390*/  FMUL.FTZ R18, R124, R41.reuse ;  /* 0x000000297c127220 */ /* 0x080fe20000410000 */
[C---:B------:R-:W-:Y:S02]  /*73a0*/  FFMA.FTZ R152, R122.reuse, R41, -R43 ;  /* 0x000000297a987223 */ /* 0x040fe4000001082b */
[----:B------:R-:W1:Y:S01]  /*73b0*/  SHFL.UP PT, R41, R154, 0x1, RZ ;  /* 0x042000009a297989 */ /* 0x000e6200000e00ff */
[----:B------:R-:W-:-:S05]  /*73c0*/  FFMA.FTZ R153, R122, R153, R18 ;  /* 0x000000997a997223 */ /* 0x000fca0000010012 */
[----:B------:R-:W2:Y:S01]  /*73d0*/  SHFL.UP PT, R40, R153, 0x1, RZ ;  /* 0x0420000099287989 */ /* 0x000ea200000e00ff */
[----:B------:R-:W-:-:S03]  /*73e0*/  ISETP.GE.AND P2, PT, R77, 0x1, PT ;  /* 0x000000014d00780c */ /* 0x000fc60003f46270 */
[----:B------:R-:W3:Y:S01]  /*73f0*/  SHFL.UP PT, R18, R152, 0x1, RZ ;  /* 0x0420000098127989 */ /* 0x000ee200000e00ff */
[-C--:B0-----:R-:W-:Y:S01]  /*7400*/  FMUL.FTZ R44, R152, R42.reuse ;  /* 0x0000002a982c7220 */ /* 0x081fe20000410000 */
[----:B------:R-:W-:-:S03]  /*7410*/  FMUL.FTZ R43, R153, R42 ;  /* 0x0000002a992b7220 */ /* 0x000fc60000410000 */
[-C--:B-1----:R-:W-:Y:S01]  /*7420*/  FFMA.FTZ R44, R153, R41.reuse, R44 ;  /* 0x00000029992c7223 */ /* 0x082fe2000001002c */
[----:B------:R-:W-:-:S04]  /*7430*/  FFMA.FTZ R43, R152, R41, -R43 ;  /* 0x00000029982b7223 */ /* 0x000fc8000001082b */
[----:B------:R-:W-:Y:S01]  /*7440*/  @P2 FADD.FTZ R155, R155, R44 ;  /* 0x0000002c9b9b2221 */ /* 0x000fe20000010000 */
[----:B------:R-:W-:Y:S01]  /*7450*/  @P2 FADD.FTZ R154, R154, R43 ;  /* 0x0000002b9a9a2221 */ /* 0x000fe20000010000 */
[CC--:B--2---:R-:W-:Y:S01]  /*7460*/  FMUL.FTZ R41, R153.reuse, R40.reuse ;  /* 0x0000002899297220 */ /* 0x0c4fe20000410000 */
[C---:B------:R-:W-:Y:S02]  /*7470*/  FMUL.FTZ R40, R152.reuse, R40 ;  /* 0x0000002898287220 */ /* 0x040fe40000410000 */
[----:B------:R-:W0:Y:S01]  /*7480*/  SHFL.UP PT, R42, R155, 0x2, RZ ;  /* 0x044000009b2a7989 */ /* 0x000e2200000e00ff */
[-C--:B---3--:R-:W-:Y:S01]  /*7490*/  @P2 FFMA.FTZ R152, R152, R18.reuse, -R41 ;  /* 0x0000001298982223 */ /* 0x088fe20000010829 */
[----:B------:R-:W-:Y:S02]  /*74a0*/  @P2 FFMA.FTZ R153, R153, R18, R40 ;  /* 0x0000001299992223 */ /* 0x000fe40000010028 */
[----:B------:R-:W1:Y:S04]  /*74b0*/  SHFL.UP PT, R41, R154, 0x2, RZ ;  /* 0x044000009a297989 */ /* 0x000e6800000e00ff */
        /* <DEDUP_REMOVED lines=12> */
[-C--:B---3--:R-:W-:Y:S01]  /*7580*/  @P2 FFMA.FTZ R152, R152, R18.reuse, -R41 ;  /* 0x0000001298982223 */ /* 0x088fe20000010829 */
[----:B------:R-:W-:Y:S02]  /*7590*/  @P2 FFMA.FTZ R153, R153, R18, R40 ;  /* 0x0000001299992223 */ /* 0x000fe40000010028 */
[----:B------:R-:W1:Y:S04]  /*75a0*/  SHFL.UP PT, R41, R154, 0x4, RZ ;  /* 0x048000009a297989 */ /* 0x000e6800000e00ff */
[----:B------:R-:W2:Y:S04]  /*75b0*/  SHFL.UP PT, R40, R153, 0x4, RZ ;  /* 0x0480000099287989 */ /* 0x000ea800000e00ff */
[----:B------:R-:W3:Y:S01]  /*75c0*/  SHFL.UP PT, R18, R152, 0x4, RZ ;  /* 0x0480000098127989 */ /* 0x000ee200000e00ff */
        /* <DEDUP_REMOVED lines=10> */
[-C--:B---3--:R-:W-:Y:S01]  /*7670*/  @P2 FFMA.FTZ R153, R153, R18.reuse, R40 ;  /* 0x0000001299992223 */ /* 0x088fe20000010028 */
[----:B------:R-:W-:Y:S02]  /*7680*/  @P2 FFMA.FTZ R152, R152, R18, -R41 ;  /* 0x0000001298982223 */ /* 0x000fe40000010829 */
[----:B------:R-:W1:Y:S04]  /*7690*/  SHFL.UP PT, R41, R154, 0x8, RZ ;  /* 0x050000009a297989 */ /* 0x000e6800000e00ff */
[----:B------:R-:W2:Y:S04]  /*76a0*/  SHFL.UP PT, R40, R153, 0x8, RZ ;  /* 0x0500000099287989 */ /* 0x000ea800000e00ff */
[----:B------:R-:W3:Y:S01]  /*76b0*/  SHFL.UP PT, R18, R152, 0x8, RZ ;  /* 0x0500000098127989 */ /* 0x000ee200000e00ff */
        /* <DEDUP_REMOVED lines=9> */
[-C--:B---3--:R-:W-:Y:S02]  /*7750*/  @P2 FFMA.FTZ R152, R152, R18.reuse, -R41 ;  /* 0x0000001298982223 */ /* 0x088fe40000010829 */
[----:B------:R-:W0:Y:S01]  /*7760*/  SHFL.UP PT, R41, R155, 0x10, RZ ;  /* 0x060000009b297989 */ /* 0x000e2200000e00ff */
[----:B------:R-:W-:Y:S02]  /*7770*/  @P2 FFMA.FTZ R153, R153, R18, R40 ;  /* 0x0000001299992223 */ /* 0x000fe40000010028 */
[----:B------:R-:W1:Y:S01]  /*7780*/  S2R R18, SR_TID.X ;  /* 0x0000000000127919 */ /* 0x000e620000002100 */
[----:B------:R-:W2:Y:S04]  /*7790*/  SHFL.UP PT, R40, R154, 0x10, RZ ;  /* 0x060000009a287989 */ /* 0x000ea800000e00ff */
[----:B------:R-:W3:Y:S04]  /*77a0*/  SHFL.UP PT, R42, R153, 0x10, RZ ;  /* 0x06000000992a7989 */ /* 0x000ee800000e00ff */
[----:B------:R-:W4:Y:S01]  /*77b0*/  SHFL.UP PT, R45, R152, 0x10, RZ ;  /* 0x06000000982d7989 */ /* 0x000f2200000e00ff */
[----:B------:R-:W-:Y:S01]  /*77c0*/  ISETP.NE.AND P2, PT, R77, 0x1f, PT ;  /* 0x0000001f4d00780c */ /* 0x000fe20003f45270 */
[----:B------:R-:W-:Y:S01]  /*77d0*/  UIMAD.WIDE.U32 UR12, UR43, UR30, URZ ;  /* 0x0000001e2b0c72a5 */ /* 0x000fe2000f8e00ff */
[-C--:B0-----:R-:W-:Y:S01]  /*77e0*/  FMUL.FTZ R43, R153, R41.reuse ;  /* 0x00000029992b7220 */ /* 0x081fe20000410000 */
[----:B------:R-:W-:-:S02]  /*77f0*/  FMUL.FTZ R44, R152, R41 ;  /* 0x00000029982c7220 */ /* 0x000fc40000410000 */
[----:B------:R-:W-:Y:S01]  /*7800*/  UIMAD UR13, UR43, UR31, UR13 ;  /* 0x0000001f2b0d72a4 */ /* 0x000fe2000f8e020d */
[----:B------:R-:W-:Y:S01]  /*7810*/  VOTEU.ANY UP0, P0 ;  /* 0x0000000000ff7886 */ /* 0x000fe20000000100 */
[CC--:B--2---:R-:W-:Y:S02]  /*7820*/  FFMA.FTZ R41, R152.reuse, R40.reuse, -R43 ;  /* 0x0000002898297223 */ /* 0x0c4fe4000001082b */
[----:B------:R-:W-:Y:S01]  /*7830*/  UIMAD.WIDE.U32 UR12, UR7, UR32, UR12 ;  /* 0x00000020070c72a5 */ /* 0x000fe2000f8e000c */
[C---:B------:R-:W-:Y:S01]  /*7840*/  FFMA.FTZ R40, R153.reuse, R40, R44 ;  /* 0x0000002899287223 */ /* 0x040fe2000001002c */
[CC--:B---3--:R-:W-:Y:S01]  /*7850*/  FMUL.FTZ R43, R153.reuse, R42.reuse ;  /* 0x0000002a992b7220 */ /* 0x0c8fe20000410000 */
[----:B------:R-:W-:Y:S01]  /*7860*/  FMUL.FTZ R42, R152, R42 ;  /* 0x0000002a982a7220 */ /* 0x000fe20000410000 */
[----:B------:R-:W-:Y:S01]  /*7870*/  FADD.FTZ R46, R154, R41 ;  /* 0x000000299a2e7221 */ /* 0x000fe20000010000 */
[----:B------:R-:W-:Y:S01]  /*7880*/  HFMA2 R41, -RZ, RZ, 0, 0 ;  /* 0x00000000ff297431 */ /* 0x000fe200000001ff */
[----:B------:R-:W-:Y:S01]  /*7890*/  @UP0 ULEA UR25, UR7, UR21, 0x4 ;  /* 0x0000001507190291 */ /* 0x000fe2000f8e20ff */
[-C--:B----4-:R-:W-:Y:S01]  /*78a0*/  FFMA.FTZ R44, R152, R45.reuse, -R43 ;  /* 0x0000002d982c7223 */ /* 0x090fe2000001082b */
[----:B-1----:R-:W-:Y:S01]  /*78b0*/  @!P2 SHF.R.U32.HI R48, RZ, 0x1, R18 ;  /* 0x00000001ff30a819 */ /* 0x002fe20000011612 */
[----:B------:R-:W-:Y:S01]  /*78c0*/  UIMAD UR13, UR7, UR33, UR13 ;  /* 0x00000021070d72a4 */ /* 0x000fe2000f8e020d */
[----:B------:R-:W-:Y:S01]  /*78d0*/  FFMA.FTZ R45, R153, R45, R42 ;  /* 0x0000002d992d7223 */ /* 0x000fe2000001002a */
[----:B------:R-:W-:Y:S01]  /*78e0*/  ULEA UR40, UP0, UR12, UR34, 0x3 ;  /* 0x000000220c287291 */ /* 0x000fe2000f8018ff */
[----:B------:R-:W-:Y:S01]  /*78f0*/  FADD.FTZ R47, R155, R40 ;  /* 0x000000289b2f7221 */ /* 0x000fe20000010000 */
[----:B------:R-:W-:-:S02]  /*7900*/  MOV R40, 0x3f800000 ;  /* 0x3f80000000287802 */ /* 0x000fc40000000f00 */
[----:B------:R-:W-:Y:S02]  /*7910*/  CS2R R42, SRZ ;  /* 0x00000000002a7805 */ /* 0x000fe4000001ff00 */
[----:B------:R-:W-:Y:S01]  /*7920*/  @!P2 LOP3.LUT R48, R48, 0x1f0, RZ, 0xc0, !PT ;  /* 0x000001f03030a812 */ /* 0x000fe200078ec0ff */
[----:B------:R-:W-:-:S03]  /*7930*/  ULEA.HI.X UR12, UR12, UR35, UR13, 0x3, UP0 ;  /* 0x000000230c0c7291 */ /* 0x000fc600080f1c0d */
[----:B------:R-:W-:Y:S03]  /*7940*/  @P0 LDS.128 R40, [UR25+0x2160] ;  /* 0x00216019ff280984 */ /* 0x000fe60008000c00 */
[----:B------:R-:W-:Y:S01]  /*7950*/  MOV R49, UR12 ;  /* 0x0000000c00317c02 */ /* 0x000fe20008000f00 */
[----:B------:R0:W-:Y:S02]  /*7960*/  @!P2 STS.128 [R48+UR21+0x2100], R44 ;  /* 0x0021002c3000a988 */ /* 0x0001e40008000c15 */
[----:B0-----:R-:W-:-:S06]  /*7970*/  MOV R48, UR40 ;  /* 0x0000002800307c02 */ /* 0x001fcc0008000f00 */
[----:B------:R-:W2:Y:S01]  /*7980*/  LDG.E.64 R48, desc[UR22][R48.64] ;  /* 0x0000001630307981 */ /* 0x000ea2000c1e1b00 */
[----:B------:R-:W-:Y:S01]  /*7990*/  BAR.SYNC.DEFER_BLOCKING 0x0 ;  /* 0x0000000000007b1d */ /* 0x000fe20000010000 */
        /* <DEDUP_REMOVED lines=8> */
[----:B------:R-:W-:Y:S02]  /*7a20*/  FSEL R155, R155, R47, !P2 ;  /* 0x0000002f9b9b7208 */ /* 0x000fe40005000000 */
[----:B------:R-:W0:Y:S02]  /*7a30*/  LDS.128 R44, [UR21+0x2100] ;  /* 0x00210015ff2c7984 */ /* 0x000e240008000c00 */
[----:B0-----:R-:W-:Y:S02]  /*7a40*/  FSEL R145, R44, R145, !P5 ;  /* 0x000000912c917208 */ /* 0x001fe40006800000 */
[----:B------:R-:W-:Y:S02]  /*7a50*/  FSEL R143, R46, R143, !P5 ;  /* 0x0000008f2e8f7208 */ /* 0x000fe40006800000 */
[----:B------:R-:W-:-:S02]  /*7a60*/  FSEL R144, R45, R144, !P5 ;  /* 0x000000902d907208 */ /* 0x000fc40006800000 */
[----:B------:R-:W-:Y:S02]  /*7a70*/  FSEL R146, R47, R146, !P5 ;  /* 0x000000922f927208 */ /* 0x000fe40006800000 */
[----:B------:R-:W-:Y:S01]  /*7a80*/  ISETP.GE.U32.AND P2, PT, R18, 0x20, PT ;  /* 0x000000201200780c */ /* 0x000fe20003f46070 */
[----:B------:R-:W-:Y:S01]  /*7a90*/  SHFL.UP PT, R152, R152, 0x1, RZ ;  /* 0x0420000098987989 */ /* 0x000fe200000e00ff */
[----:B------:R-:W-:Y:S03]  /*7aa0*/  BSSY.RECONVERGENT B0, `(.L_x_238) ;  /* 0x0000054000007945 */ /* 0x000fe60003800200 */
[----:B------:R-:W-:Y:S04]  /*7ab0*/  SHFL.UP PT, R153, R153, 0x1, RZ ;  /* 0x0420000099997989 */ /* 0x000fe800000e00ff */
[----:B------:R-:W-:Y:S04]  /*7ac0*/  SHFL.UP PT, R154, R154, 0x1, RZ ;  /* 0x042000009a9a7989 */ /* 0x000fe800000e00ff */
[----:B------:R-:W-:Y:S01]  /*7ad0*/  SHFL.UP PT, R155, R155, 0x1, RZ ;  /* 0x042000009b9b7989 */ /* 0x000fe200000e00ff */
[----:B--2---:R-:W-:-:S02]  /*7ae0*/  R2UR UR42, R49 ;  /* 0x00000000312a72ca */ /* 0x004fc400000e0000 */
        /* <DEDUP_REMOVED lines=43> */
[----:B------:R-:W-:Y:S01]  /*7da0*/  FMUL.FTZ R45, R153, R143 ;  /* 0x0000008f992d7220 */ /* 0x000fe20000410000 */
[----:B------:R-:W-:Y:S02]  /*7db0*/  ISETP.NE.AND P2, PT, R77, RZ, PT ;  /* 0x000000ff4d00720c */ /* 0x000fe40003f45270 */
[----:B------:R-:W-:Y:S01]  /*7dc0*/  MOV R47, R43 ;  /* 0x0000002b002f7202 */ /* 0x000fe20000000f00 */
[----:B------:R-:W-:Y:S01]  /*7dd0*/  FFMA.FTZ R44, R152, R146, R45 ;  /* 0x00000092982c7223 */ /* 0x000fe2000001002d */
[----:B------:R-:W-:-:S03]  /*7de0*/  MOV R46, R42 ;  /* 0x0000002a002e7202 */ /* 0x000fc60000000f00 */
[----:B------:R-:W-:Y:S01]  /*7df0*/  FADD.FTZ R155, R155, R44 ;  /* 0x0000002c9b9b7221 */ /* 0x000fe20000010000 */
[----:B------:R-:W-:-:S04]  /*7e00*/  FMUL.FTZ R44, R153, R146 ;  /* 0x00000092992c7220 */ /* 0x000fc80000410000 */
[----:B------:R-:W-:Y:S01]  /*7e10*/  FFMA.FTZ R45, R152, R143, -R44 ;  /* 0x0000008f982d7223 */ /* 0x000fe2000001082c */
[----:B------:R-:W-:Y:S02]  /*7e20*/  MOV R44, R40 ;  /* 0x00000028002c7202 */ /* 0x000fe40000000f00 */
[----:B------:R-:W-:Y:S01]  /*7e30*/  FSEL R155, R146, R155, !P2 ;  /* 0x0000009b929b7208 */ /* 0x000fe20005000000 */
[----:B------:R-:W-:Y:S01]  /*7e40*/  FADD.FTZ R154, R154, R45 ;  /* 0x0000002d9a9a7221 */ /* 0x000fe20000010000 */
[C---:B------:R-:W-:Y:S01]  /*7e50*/  FMUL.FTZ R45, R153.reuse, R144 ;  /* 0x00000090992d7220 */ /* 0x040fe20000410000 */
[----:B------:R-:W-:-:S03]  /*7e60*/  FMUL.FTZ R153, R153, R145 ;  /* 0x0000009199997220 */ /* 0x000fc60000410000 */
[C---:B------:R-:W-:Y:S01]  /*7e70*/  FFMA.FTZ R48, R152.reuse, R145, -R45 ;  /* 0x0000009198307223 */ /* 0x040fe2000001082d */
[----:B------:R-:W-:Y:S01]  /*7e80*/  FFMA.FTZ R153, R152, R144, R153 ;  /* 0x0000009098997223 */ /* 0x000fe20000010099 */
[----:B------:R-:W-:Y:S02]  /*7e90*/  MOV R45, R41 ;  /* 0x00000029002d7202 */ /* 0x000fe40000000f00 */
[----:B------:R-:W-:Y:S02]  /*7ea0*/  FSEL R154, R143, R154, !P2 ;  /* 0x0000009a8f9a7208 */ /* 0x000fe40005000000 */
[----:B------:R-:W-:Y:S02]  /*7eb0*/  FSEL R152, R145, R48, !P2 ;  /* 0x0000003091987208 */ /* 0x000fe40005000000 */
[----:B------:R-:W-:Y:S01]  /*7ec0*/  FSEL R153, R144, R153, !P2 ;  /* 0x0000009990997208 */ /* 0x000fe20005000000 */
[----:B------:R-:W-:Y:S06]  /*7ed0*/  BRA `(.L_x_240) ;  /* 0x0000000000407947 */ /* 0x000fec0003800000 */
.L_x_239:
        /* <DEDUP_REMOVED lines=16> */
.L_x_240:
[----:B------:R-:W-:Y:S05]  /*7fe0*/  BSYNC.RECONVERGENT B0 ;  /* 0x0000000000007941 */ /* 0x000fea0003800200 */
.L_x_238:
        /* <DEDUP_REMOVED lines=119> */
.L_x_242:
[----:B------:R-:W-:Y:S05]  /*8760*/  BSYNC.RECONVERGENT B0 ;  /* 0x0000000000007941 */ /* 0x000fea0003800200 */
.L_x_241:
        /* <DEDUP_REMOVED lines=51> */
.L_x_237:
[----:B------:R0:W2:Y:S01]  /*8aa0*/  LDL.LU R78, [R1+0x14] ;  /* 0x00001400014e7983 */ /* 0x0000a20000300800 */
[----:B------:R-:W-:Y:S02]  /*8ab0*/  F2FP.F16.F32.PACK_AB R0, R32, R33 ;  /* 0x000000212000723e */ /* 0x000fe400000000ff */
[----:B------:R-:W-:Y:S01]  /*8ac0*/  F2FP.F16.F32.PACK_AB R2, R30, R31 ;  /* 0x0000001f1e02723e */ /* 0x000fe200000000ff */
[----:B------:R-:W3:Y:S01]  /*8ad0*/  LDL.LU R89, [R1+0x10] ;  /* 0x0000100001597983 */ /* 0x000ee20000300800 */
[----:B------:R-:W-:Y:S01]  /*8ae0*/  USHF.L.U32 UR8, UR6, 0xb, URZ ;  /* 0x0000000b06087899 */ /* 0x000fe200080006ff */
[----:B------:R-:W1:Y:S08]  /*8af0*/  S2UR UR26, SR_CTAID.X ;  /* 0x00000000001a79c3 */ /* 0x000e700000002500 */
[----:B------:R-:W4:Y:S01]  /*8b00*/  S2UR UR27, SR_CTAID.Y ;  /* 0x00000000001b79c3 */ /* 0x000f220000002600 */
[----:B------:R-:W5:Y:S01]  /*8b10*/  LDL.LU R88, [R1+0xc] ;  /* 0x00000c0001587983 */ /* 0x000f620000300800 */
[----:B------:R-:W-:Y:S01]  /*8b20*/  UMOV UR9, URZ ;  /* 0x000000ff00097c82 */ /* 0x000fe20008000000 */
[----:B------:R-:W0:Y:S02]  /*8b30*/  LDCU.64 UR28, c[0x0][0x478] ;  /* 0x00008f00ff1c77ac */ /* 0x000e240008000a00 */
[----:B------:R-:W2:Y:S04]  /*8b40*/  LDL.LU R87, [R1+0x8] ;  /* 0x0000080001577983 */ /* 0x000ea80000300800 */
[----:B------:R-:W2:Y:S04]  /*8b50*/  LDL.LU R86, [R1+0x4] ;  /* 0x0000040001567983 */ /* 0x000ea80000300800 */
[----:B------:R-:W2:Y:S01]  /*8b60*/  LDL.LU R84, [R1] ;  /* 0x0000000001547983 */ /* 0x000ea20000300800 */
[C---:B------:R-:W-:Y:S01]  /*8b70*/  PRMT R3, R0.reuse, 0x7610, R3 ;  /* 0x0000761000037816 */ /* 0x040fe20000000003 */
[----:B------:R-:W-:Y:S01]  /*8b80*/  UIADD3 UR7, UPT, UPT, -UR8, UR15, URZ ;  /* 0x0000000f08077290 */ /* 0x000fe2000fffe1ff */
[----:B------:R-:W-:Y:S01]  /*8b90*/  PRMT R4, R0, 0x7632, R4 ;  /* 0x0000763200047816 */ /* 0x000fe20000000004 */
[----:B------:R-:W-:Y:S01]  /*8ba0*/  BAR.SYNC.DEFER_BLOCKING 0x0 ;  /* 0x0000000000007b1d */ /* 0x000fe20000010000 */
[----:B------:R-:W-:-:S02]  /*8bb0*/  F2FP.F16.F32.PACK_AB R0, R28, R29 ;  /* 0x0000001d1c00723e */ /* 0x000fc400000000ff */
[----:B------:R-:W-:Y:S02]  /*8bc0*/  PRMT R38, R2, 0x7610, R38 ;  /* 0x0000761002267816 */ /* 0x000fe40000000026 */
[C---:B------:R-:W-:Y:S01]  /*8bd0*/  PRMT R37, R0.reuse, 0x7610, R37 ;  /* 0x0000761000257816 */ /* 0x040fe20000000025 */
[----:B------:R-:W1:Y:S01]  /*8be0*/  LDCU.128 UR12, c[0x0][0x420] ;  /* 0x00008400ff0c77ac */ /* 0x000e620008000c00 */
[----:B------:R-:W-:Y:S02]  /*8bf0*/  PRMT R6, R0, 0x7632, R6 ;  /* 0x0000763200067816 */ /* 0x000fe40000000006 */
[----:B------:R-:W0:Y:S01]  /*8c00*/  S2R R0, SR_TID.X ;  /* 0x0000000000007919 */ /* 0x000e220000002100 */
[----:B------:R-:W-:Y:S02]  /*8c10*/  PRMT R5, R2, 0x7632, R5 ;  /* 0x0000763202057816 */ /* 0x000fe40000000005 */
[----:B------:R-:W-:Y:S02]  /*8c20*/  F2FP.F16.F32.PACK_AB R2, R26, R27 ;  /* 0x0000001b1a02723e */ /* 0x000fe400000000ff */
[----:B------:R-:W-:-:S02]  /*8c30*/  MOV R10, UR7 ;  /* 0x00000007000a7c02 */ /* 0x000fc40008000f00 */
[----:B------:R-:W-:Y:S02]  /*8c40*/  PRMT R36, R2, 0x7610, R36 ;  /* 0x0000761002247816 */ /* 0x000fe40000000024 */
[----:B------:R-:W-:Y:S02]  /*8c50*/  LOP3.LUT R119, R119, 0x3e00, RZ, 0xc0, !PT ;  /* 0x00003e0077777812 */ /* 0x000fe400078ec0ff */
[----:B------:R-:W-:Y:S02]  /*8c60*/  PRMT R42, RZ, 0x7610, R42 ;  /* 0x00007610ff2a7816 */ /* 0x000fe4000000002a */
[----:B------:R-:W-:Y:S01]  /*8c70*/  PRMT R44, RZ, 0x7610, R44 ;  /* 0x00007610ff2c7816 */ /* 0x000fe2000000002c */
[----:B------:R4:W-:Y:S01]  /*8c80*/  STS.U16 [R148], R3 ;  /* 0x0000000394007388 */ /* 0x0009e20000000400 */
[----:B-1----:R-:W-:-:S03]  /*8c90*/  UIMAD.WIDE.U32 UR24, UR26, UR12, UR8 ;  /* 0x0000000c1a1872a5 */ /* 0x002fc6000f8e0008 */
[----:B------:R1:W-:Y:S01]  /*8ca0*/  STS.U16 [R147+0x2], R4 ;  /* 0x0000020493007388 */ /* 0x0003e20000000400 */
[----:B------:R-:W-:-:S03]  /*8cb0*/  UIMAD UR25, UR26, UR13, UR25 ;  /* 0x0000000d1a1972a4 */ /* 0x000fc6000f8e0219 */
[----:B------:R-:W-:Y:S01]  /*8cc0*/  STS.U16 [R76+0x4], R38 ;  /* 0x000004264c007388 */ /* 0x000fe20000000400 */
[----:B----4-:R-:W-:Y:S01]  /*8cd0*/  UIMAD.WIDE.U32 UR24, UR27, UR14, UR24 ;  /* 0x0000000e1b1872a5 */ /* 0x010fe2000f8e0018 */
[----:B------:R-:W-:Y:S02]  /*8ce0*/  F2FP.F16.F32.PACK_AB R3, R24, R25 ;  /* 0x000000191803723e */ /* 0x000fe400000000ff */
[----:B------:R4:W-:Y:S01]  /*8cf0*/  STS.U16 [R75+0x6], R5 ;  /* 0x000006054b007388 */ /* 0x0009e20000000400 */
[----:B------:R-:W-:Y:S01]  /*8d00*/  UIMAD UR25, UR27, UR15, UR25 ;  /* 0x0000000f1b1972a4 */ /* 0x000fe2000f8e0219 */
[----:B-1----:R-:W-:Y:S01]  /*8d10*/  PRMT R4, R2, 0x7632, R4 ;  /* 0x0000763202047816 */ /* 0x002fe20000000004 */
[----:B------:R-:W1:Y:S01]  /*8d20*/  LDCU.128 UR12, c[0x0][0x410] ;  /* 0x00008200ff0c77ac */ /* 0x000e620008000c00 */
[----:B------:R-:W-:Y:S01]  /*8d30*/  F2FP.F16.F32.PACK_AB R2, R22, R23 ;  /* 0x000000171602723e */ /* 0x000fe200000000ff */
[----:B------:R-:W-:Y:S01]  /*8d40*/  STS.U16 [R74+0x8], R37 ;  /* 0x000008254a007388 */ /* 0x000fe20000000400 */
[----:B------:R-:W-:-:S02]  /*8d50*/  PRMT R35, R3, 0x7610, R35 ;  /* 0x0000761003237816 */ /* 0x000fc40000000023 */
[C---:B------:R-:W-:Y:S01]  /*8d60*/  PRMT R8, R2.reuse, 0x7632, R8 ;  /* 0x0000763202087816 */ /* 0x040fe20000000008 */
[----:B------:R1:W-:Y:S01]  /*8d70*/  STS.U16 [R73+0xa], R6 ;  /* 0x00000a0649007388 */ /* 0x0003e20000000400 */
[----:B----4-:R-:W-:Y:S02]  /*8d80*/  PRMT R5, R2, 0x7610, R5 ;  /* 0x0000761002057816 */ /* 0x010fe40000000005 */
[----:B------:R-:W-:Y:S01]  /*8d90*/  PRMT R7, R3, 0x7632, R7 ;  /* 0x0000763203077816 */ /* 0x000fe20000000007 */
[----:B------:R-:W-:Y:S01]  /*8da0*/  STS.U16 [R72+0xc], R36 ;  /* 0x00000c2448007388 */ /* 0x000fe20000000400 */
[----:B------:R-:W-:Y:S02]  /*8db0*/  F2FP.F16.F32.PACK_AB R2, R20, R21 ;  /* 0x000000151402723e */ /* 0x000fe400000000ff */
[----:B0-----:R-:W-:Y:S01]  /*8dc0*/  ISETP.NE.AND P0, PT, R0, RZ, PT ;  /* 0x000000ff0000720c */ /* 0x001fe20003f05270 */
[----:B------:R0:W-:Y:S01]  /*8dd0*/  STS.U16 [R71+0xe], R4 ;  /* 0x00000e0447007388 */ /* 0x0001e20000000400 */
[----:B------:R-:W-:-:S02]  /*8de0*/  F2FP.F16.F32.PACK_AB R3, R34, R19 ;  /* 0x000000132203723e */ /* 0x000fc400000000ff */
[----:B-1----:R-:W-:Y:S01]  /*8df0*/  PRMT R6, R2, 0x7632, R6 ;  /* 0x0000763202067816 */ /* 0x002fe20000000006 */
[----:B------:R-:W-:Y:S04]  /*8e00*/  STS.U16 [R70+0x10], R35 ;  /* 0x0000102346007388 */ /* 0x000fe80000000400 */
[----:B------:R-:W-:Y:S01]  /*8e10*/  STS.U16 [R69+0x12], R7 ;  /* 0x0000120745007388 */ /* 0x000fe20000000400 */
[----:B0-----:R-:W-:-:S03]  /*8e20*/  PRMT R4, R3, 0x7632, R4 ;  /* 0x0000763203047816 */ /* 0x001fc60000000004 */
[----:B------:R-:W-:Y:S04]  /*8e30*/  STS.U16 [R68+0x14], R5 ;  /* 0x0000140544007388 */ /* 0x000fe80000000400 */
[----:B------:R-:W-:Y:S04]  /*8e40*/  STS.U16 [R67+0x16], R8 ;  /* 0x0000160843007388 */ /* 0x000fe80000000400 */
[----:B------:R-:W-:Y:S04]  /*8e50*/  STS.U16 [R66+0x18], R2 ;  /* 0x0000180242007388 */ /* 0x000fe80000000400 */
[----:B------:R0:W-:Y:S04]  /*8e60*/  STS.U16 [R65+0x1a], R6 ;  /* 0x00001a0641007388 */ /* 0x0001e80000000400 */
[----:B------:R1:W-:Y:S04]  /*8e70*/  STS.U16 [R64+0x1c], R3 ;  /* 0x00001c0340007388 */ /* 0x0003e80000000400 */
[----:B------:R-:W-:Y:S01]  /*8e80*/  STS.U16 [R63+0x1e], R4 ;  /* 0x00001e043f007388 */ /* 0x000fe20000000400 */
[----:B------:R-:W-:-:S03]  /*8e90*/  NOP ;  /* 0x0000000000007918 */ /* 0x000fc60000000000 */
[----:B------:R-:W-:Y:S01]  /*8ea0*/  LDS.U16 R43, [R165+0x140] ;  /* 0x00014000a52b7984 */ /* 0x000fe20000000400 */
[----:B0-----:R-:W-:-:S03]  /*8eb0*/  LOP3.LUT R6, R119, 0x1f, R0, 0xf8, !PT ;  /* 0x0000001f77067812 */ /* 0x001fc600078ef800 */
[----:B------:R-:W-:Y:S01]  /*8ec0*/  LDS.U16 R45, [R164+0x180] ;  /* 0x00018000a42d7984 */ /* 0x000fe20000000400 */
[C---:B-1----:R-:W-:Y:S02]  /*8ed0*/  IADD3 R3, P1, PT, R6.reuse, UR24, RZ ;  /* 0x0000001806037c10 */ /* 0x042fe4000ff3e0ff */
[C---:B------:R-:W-:Y:S01]  /*8ee0*/  LOP3.LUT R11, R6.reuse, 0x20, RZ, 0xfc, !PT ;  /* 0x00000020060b7812 */ /* 0x040fe200078efcff */
[----:B------:R-:W-:Y:S01]  /*8ef0*/  LDS.U16 R47, [R163+0x1c0] ;  /* 0x0001c000a32f7984 */ /* 0x000fe20000000400 */
[----:B------:R-:W-:Y:S01]  /*8f00*/  IADD3.X R12, PT, PT, RZ, UR25, RZ, P1, !PT ;  /* 0x00000019ff0c7c10 */ /* 0x000fe20008ffe4ff */
[----:B------:R-:W-:Y:S01]  /*8f10*/  UIMAD.WIDE.U32 UR24, UR26, UR12, UR8 ;  /* 0x0000000c1a1872a5 */ /* 0x000fe2000f8e0008 */
[C---:B------:R-:W-:Y:S01]  /*8f20*/  LEA R2, P5, R3.reuse, UR28, 0x1 ;  /* 0x0000001c03027c11 */ /* 0x040fe2000f8a08ff */
        /* <DEDUP_REMOVED lines=23> */
[----:B------:R-:W-:Y:S01]  /*90a0*/  LDS.U16 R61, [R150+0x380] ;  /* 0x00038000963d7984 */ /* 0x000fe20000000400 */
[----:B------:R-:W-:-:S03]  /*90b0*/  LOP3.LUT R18, R6, 0x1e0, RZ, 0xfc, !PT ;  /* 0x000001e006127812 */ /* 0x000fc600078efcff */
[----:B------:R-:W-:Y:S04]  /*90c0*/  LDS.U16 R77, [R149+0x3c0] ;  /* 0x0003c000954d7984 */ /* 0x000fe80000000400 */
[----:B---3--:R-:W-:Y:S04]  /*90d0*/  LDS.U16 R5, [R89] ;  /* 0x0000000059057984 */ /* 0x008fe80000000400 */
[----:B-----5:R-:W-:Y:S04]  /*90e0*/  LDS.U16 R35, [R88+0x40] ;  /* 0x0000400058237984 */ /* 0x020fe80000000400 */
[----:B--2---:R-:W-:Y:S04]  /*90f0*/  LDS.U16 R37, [R87+0x80] ;  /* 0x0000800057257984 */ /* 0x004fe80000000400 */
        /* <DEDUP_REMOVED lines=22> */
[----:B------:R-:W-:Y:S01]  /*9260*/  @!P2 STG.E.U16 desc[UR22][R2.64+0x180], R45 ;  /* 0x0001802d0200a986 */ /* 0x000fe2000c101516 */
[----:B--2---:R-:W-:Y:S02]  /*9270*/  LOP3.LUT R37, R6, 0x180, RZ, 0xfc, !PT ;  /* 0x0000018006257812 */ /* 0x004fe400078efcff */
[-C--:B------:R-:W-:Y:S01]  /*9280*/  ISETP.GE.AND P2, PT, R35, R4.reuse, PT ;  /* 0x000000042300720c */ /* 0x080fe20003f46270 */
[----:B------:R1:W-:Y:S01]  /*9290*/  @!P3 STG.E.U16 desc[UR22][R2.64+0x140], R43 ;  /* 0x0001402b0200b986 */ /* 0x0003e2000c101516 */
[-C--:B------:R-:W-:Y:S02]  /*92a0*/  ISETP.GE.AND P3, PT, R36, R4.reuse, PT ;  /* 0x000000042400720c */ /* 0x080fe40003f66270 */
[----:B---3--:R-:W-:Y:S01]  /*92b0*/  PRMT R39, RZ, 0x7610, R39 ;  /* 0x00007610ff277816 */ /* 0x008fe20000000027 */
[----:B------:R-:W-:Y:S01]  /*92c0*/  @!P1 STG.E.U16 desc[UR22][R2.64+0x1c0], R47 ;  /* 0x0001c02f02009986 */ /* 0x000fe2000c101516 */
[----:B------:R-:W-:-:S02]  /*92d0*/  ISETP.GE.AND P1, PT, R18, R4, PT ;  /* 0x000000041200720c */ /* 0x000fc40003f26270 */
[----:B----4-:R-:W-:Y:S01]  /*92e0*/  PRMT R41, RZ, 0x7610, R41 ;  /* 0x00007610ff297816 */ /* 0x010fe20000000029 */
[----:B------:R-:W-:Y:S01]  /*92f0*/  @!P4 STG.E.U16 desc[UR22][R2.64+0x200], R49 ;  /* 0x000200310200c986 */ /* 0x000fe2000c101516 */
[----:B------:R-:W-:-:S03]  /*9300*/  ISETP.GE.AND P4, PT, R37, R4, PT ;  /* 0x000000042500720c */ /* 0x000fc60003f86270 */
[----:B------:R-:W-:Y:S01]  /*9310*/  @!P5 STG.E.U16 desc[UR22][R2.64+0x240], R51 ;  /* 0x000240330200d986 */ /* 0x000fe2000c101516 */
[----:B------:R-:W-:Y:S02]  /*9320*/  ISETP.GE.AND P5, PT, R38, R4, PT ;  /* 0x000000042600720c */ /* 0x000fe40003fa6270 */
[----:B-1----:R-:W-:Y:S01]  /*9330*/  PRMT R43, RZ, 0x7610, R43 ;  /* 0x00007610ff2b7816 */ /* 0x002fe2000000002b */
[----:B------:R-:W-:Y:S01]  /*9340*/  @!P6 STG.E.U16 desc[UR22][R2.64+0x280], R53 ;  /* 0x000280350200e986 */ /* 0x000fe2000c101516 */
[----:B------:R-:W-:-:S03]  /*9350*/  IADD3 R5, P6, PT, R6, UR12, RZ ;  /* 0x0000000c06057c10 */ /* 0x000fc6000ffde0ff */
[----:B------:R-:W-:Y:S01]  /*9360*/  @!P3 STG.E.U16 desc[UR22][R2.64+0x340], R59 ;  /* 0x0003403b0200b986 */ /* 0x000fe2000c101516 */
[----:B------:R-:W-:Y:S02]  /*9370*/  ISETP.GE.AND P3, PT, R11, UR7, PT ;  /* 0x000000070b007c0c */ /* 0x000fe4000bf66270 */
[----:B------:R-:W-:Y:S01]  /*9380*/  IADD3.X R40, PT, PT, RZ, UR15, RZ, P6, !PT ;  /* 0x0000000fff287c10 */ /* 0x000fe2000b7fe4ff */
[----:B------:R-:W-:Y:S01]  /*9390*/  @!P4 STG.E.U16 desc[UR22][R2.64+0x300], R57 ;  /* 0x000300390200c986 */ /* 0x000fe2000c101516 */
[----:B------:R-:W-:Y:S01]  /*93a0*/  ISETP.GE.AND P4, PT, R7, UR7, PT ;  /* 0x0000000707007c0c */ /* 0x000fe2000bf86270 */
[----:B------:R-:W1:Y:S01]  /*93b0*/  LDCU.128 UR12, c[0x0][0x430] ;  /* 0x00008600ff0c77ac */ /* 0x000e620008000c00 */
[C---:B0-----:R-:W-:Y:S01]  /*93c0*/  LEA R4, P6, R5.reuse, UR24, 0x1 ;  /* 0x0000001805047c11 */ /* 0x041fe2000f8c08ff */
        /* <DEDUP_REMOVED lines=77> */
[----:B------:R-:W3:Y:S01]  /*98a0*/  LDS.U16 R5, [R68+0x14] ;  /* 0x0000140044057984 */ /* 0x000ee20000000400 */
[----:B----4-:R-:W-:Y:S02]  /*98b0*/  HADD2.F32 R46, -RZ, R2.H0_H0 ;  /* 0x20000002ff2e7230 */ /* 0x010fe40000004100 */
[----:B------:R4:W3:Y:S01]  /*98c0*/  MUFU.EX2 R45, R43 ;  /* 0x0000002b002d7308 */ /* 0x0008e20000000800 */
[----:B------:R-:W3:Y:S01]  /*98d0*/  LDS.U16 R2, [R70+0x10] ;  /* 0x0000100046027984 */ /* 0x000ee20000000400 */
[----:B-----5:R-:W-:-:S03]  /*98e0*/  HADD2.F32 R52, -RZ, R39.H0_H0 ;  /* 0x20000027ff347230 */ /* 0x020fc60000004100 */
[----:B------:R-:W5:Y:S01]  /*98f0*/  LDS.U16 R39, [R66+0x18] ;  /* 0x0000180042277984 */ /* 0x000f620000000400 */
[----:B0-----:R-:W-:Y:S02]  /*9900*/  HADD2.F32 R54, -RZ, R40.H0_H0 ;  /* 0x20000028ff367230 */ /* 0x001fe40000004100 */
[----:B----4-:R-:W-:Y:S01]  /*9910*/  FMUL.FTZ R43, R50, -1.4426950216293334961 ;  /* 0xbfb8aa3b322b7820 */ /* 0x010fe20000410000 */
[----:B------:R-:W0:Y:S01]  /*9920*/  LDS.U16 R40, [R65+0x1a] ;  /* 0x00001a0041287984 */ /* 0x000e220000000400 */
[----:B-1----:R-:W-:-:S03]  /*9930*/  HADD2.F32 R48, -RZ, R4.H0_H0 ;  /* 0x20000004ff307230 */ /* 0x002fc60000004100 */
[----:B------:R-:W1:Y:S01]  /*9940*/  LDS.U16 R4, [R69+0x12] ;  /* 0x0000120045047984 */ /* 0x000e620000000400 */
[----:B------:R-:W-:Y:S01]  /*9950*/  HADD2.F32 R56, -RZ, R41.H0_H0 ;  /* 0x20000029ff387230 */ /* 0x000fe20000004100 */
[----:B------:R4:W-:Y:S02]  /*9960*/  MUFU.EX2 R51, R43 ;  /* 0x0000002b00337308 */ /* 0x0009e40000000800 */
[----:B------:R-:W1:Y:S04]  /*9970*/  LDS.U16 R41, [R64+0x1c] ;  /* 0x00001c0040297984 */ /* 0x000e680000000400 */
[----:B----4-:R-:W4:Y:S01]  /*9980*/  LDS.U16 R43, [R63+0x1e] ;  /* 0x00001e003f2b7984 */ /* 0x010f220000000400 */
[----:B------:R-:W-:Y:S01]  /*9990*/  FMUL.FTZ R53, R52, -1.4426950216293334961 ;  /* 0xbfb8aa3b34357820 */ /* 0x000fe20000410000 */
[----:B------:R-:W-:Y:S01]  /*99a0*/  FMUL.FTZ R47, R46, -1.4426950216293334961 ;  /* 0xbfb8aa3b2e2f7820 */ /* 0x000fe20000410000 */
[----:B------:R-:W-:Y:S01]  /*99b0*/  FMUL.FTZ R49, R48, -1.4426950216293334961 ;  /* 0xbfb8aa3b30317820 */ /* 0x000fe20000410000 */
[----:B------:R5:W-:Y:S01]  /*99c0*/  @!P5 STL [R1+0x14], R78 ;  /* 0x0000144e0100d387 */ /* 0x000be20000100800 */
[----:B------:R-:W-:Y:S01]  /*99d0*/  FMUL.FTZ R55, R54, -1.4426950216293334961 ;  /* 0xbfb8aa3b36377820 */ /* 0x000fe20000410000 */
[----:B--2---:R-:W-:Y:S01]  /*99e0*/  HADD2.F32 R58, -RZ, R3.H0_H0 ;  /* 0x20000003ff3a7230 */ /* 0x004fe20000004100 */
[----:B------:R-:W2:Y:S01]  /*99f0*/  MUFU.EX2 R53, R53 ;  /* 0x0000003500357308 */ /* 0x000ea20000000800 */
[----:B------:R-:W-:-:S02]  /*9a00*/  HADD2.F32 R42, -RZ, R42.H0_H0 ;  /* 0x2000002aff2a7230 */ /* 0x000fc40000004100 */
[----:B------:R-:W-:Y:S01]  /*9a10*/  FMUL.FTZ R57, R56, -1.4426950216293334961 ;  /* 0xbfb8aa3b38397820 */ /* 0x000fe20000410000 */
[----:B---3--:R-:W-:Y:S02]  /*9a20*/  HADD2.F32 R62, -RZ, R5.H0_H0 ;  /* 0x20000005ff3e7230 */ /* 0x008fe40000004100 */
[----:B------:R-:W-:Y:S02]  /*9a30*/  HADD2.F32 R60, -RZ, R2.H0_H0 ;  /* 0x20000002ff3c7230 */ /* 0x000fe40000004100 */
[----:B------:R-:W3:Y:S01]  /*9a40*/  MUFU.EX2 R47, R47 ;  /* 0x0000002f002f7308 */ /* 0x000ee20000000800 */
[----:B-----5:R-:W-:Y:S02]  /*9a50*/  HADD2.F32 R78, -RZ, R39.H0_H0 ;  /* 0x20000027ff4e7230 */ /* 0x020fe40000004100 */
[----:B------:R-:W-:Y:S01]  /*9a60*/  FMUL.FTZ R59, R58, -1.4426950216293334961 ;  /* 0xbfb8aa3b3a3b7820 */ /* 0x000fe20000410000 */
[----:B0-----:R-:W-:-:S04]  /*9a70*/  HADD2.F32 R2, -RZ, R40.H0_H0 ;  /* 0x20000028ff027230 */ /* 0x001fc80000004100 */
[----:B------:R-:W0:Y:S01]  /*9a80*/  MUFU.EX2 R49, R49 ;  /* 0x0000003100317308 */ /* 0x000e220000000800 */
[----:B-1----:R-:W-:Y:S02]  /*9a90*/  HADD2.F32 R3, -RZ, R4.H0_H0 ;  /* 0x20000004ff037230 */ /* 0x002fe40000004100 */
[----:B------:R-:W-:Y:S01]  /*9aa0*/  FMUL.FTZ R4, R60, -1.4426950216293334961 ;  /* 0xbfb8aa3b3c047820 */ /* 0x000fe20000410000 */
[----:B------:R-:W-:Y:S01]  /*9ab0*/  FMUL.FTZ R39, R78, -1.4426950216293334961 ;  /* 0xbfb8aa3b4e277820 */ /* 0x000fe20000410000 */
[----:B------:R-:W-:Y:S02]  /*9ac0*/  HADD2.F32 R41, -RZ, R41.H0_H0 ;  /* 0x20000029ff297230 */ /* 0x000fe40000004100 */
[----:B------:R-:W-:Y:S01]  /*9ad0*/  FMUL.FTZ R79, R2, -1.4426950216293334961 ;  /* 0xbfb8aa3b024f7820 */ /* 0x000fe20000410000 */
[----:B------:R-:W1:Y:S01]  /*9ae0*/  MUFU.EX2 R55, R55 ;  /* 0x0000003700377308 */ /* 0x000e620000000800 */
[----:B------:R-:W-:Y:S01]  /*9af0*/  FMUL.FTZ R61, R3, -1.4426950216293334961 ;  /* 0xbfb8aa3b033d7820 */ /* 0x000fe20000410000 */
[----:B------:R-:W-:Y:S01]  /*9b00*/  FMUL.FTZ R5, R62, -1.4426950216293334961 ;  /* 0xbfb8aa3b3e057820 */ /* 0x000fe20000410000 */
[----:B------:R-:W-:Y:S01]  /*9b10*/  FMUL.FTZ R77, R42, -1.4426950216293334961 ;  /* 0xbfb8aa3b2a4d7820 */ /* 0x000fe20000410000 */
[----:B----4-:R-:W-:-:S02]  /*9b20*/  HADD2.F32 R80, -RZ, R43.H0_H0 ;  /* 0x2000002bff507230 */ /* 0x010fc40000004100 */
[----:B------:R-:W-:Y:S02]  /*9b30*/  FMUL.FTZ R43, R41, -1.4426950216293334961 ;  /* 0xbfb8aa3b292b7820 */ /* 0x000fe40000410000 */
[----:B------:R-:W4:Y:S01]  /*9b40*/  MUFU.EX2 R57, R57 ;  /* 0x0000003900397308 */ /* 0x000f220000000800 */
[----:B------:R-:W-:-:S07]  /*9b50*/  FMUL.FTZ R81, R80, -1.4426950216293334961 ;  /* 0xbfb8aa3b50517820 */ /* 0x000fce0000410000 */
[----:B------:R-:W5:Y:S08]  /*9b60*/  MUFU.EX2 R59, R59 ;  /* 0x0000003b003b7308 */ /* 0x000f700000000800 */
[----:B------:R-:W5:Y:S01]  /*9b70*/  MUFU.EX2 R40, R39 ;  /* 0x0000002700287308 */ /* 0x000f620000000800 */
[----:B------:R-:W-:-:S07]  /*9b80*/  FADD.FTZ R45, R45, 1 ;  /* 0x3f8000002d2d7421 */ /* 0x000fce0000010000 */
[----:B------:R-:W5:Y:S01]  /*9b90*/  MUFU.EX2 R4, R4 ;  /* 0x0000000400047308 */ /* 0x000f620000000800 */
[----:B--2---:R-:W-:-:S07]  /*9ba0*/  FADD.FTZ R53, R53, 1 ;  /* 0x3f80000035357421 */ /* 0x004fce0000010000 */
[----:B------:R-:W2:Y:S01]  /*9bb0*/  MUFU.EX2 R79, R79 ;  /* 0x0000004f004f7308 */ /* 0x000ea20000000800 */
[----:B---3--:R-:W-:-:S07]  /*9bc0*/  FADD.FTZ R47, R47, 1 ;  /* 0x3f8000002f2f7421 */ /* 0x008fce0000010000 */
[----:B------:R-:W3:Y:S08]  /*9bd0*/  MUFU.EX2 R61, R61 ;  /* 0x0000003d003d7308 */ /* 0x000ef00000000800 */
[----:B------:R-:W3:Y:S08]  /*9be0*/  MUFU.EX2 R5, R5 ;  /* 0x0000000500057308 */ /* 0x000ef00000000800 */
[----:B------:R-:W3:Y:S01]  /*9bf0*/  MUFU.EX2 R77, R77 ;  /* 0x0000004d004d7308 */ /* 0x000ee20000000800 */
[----:B0-----:R-:W-:-:S07]  /*9c00*/  FADD.FTZ R49, R49, 1 ;  /* 0x3f80000031317421 */ /* 0x001fce0000010000 */
[----:B------:R-:W0:Y:S01]  /*9c10*/  MUFU.EX2 R43, R43 ;  /* 0x0000002b002b7308 */ /* 0x000e220000000800 */
[----:B------:R-:W-:-:S07]  /*9c20*/  FADD.FTZ R51, R51, 1 ;  /* 0x3f80000033337421 */ /* 0x000fce0000010000 */
[----:B------:R-:W0:Y:S01]  /*9c30*/  MUFU.EX2 R81, R81 ;  /* 0x0000005100517308 */ /* 0x000e220000000800 */
[----:B-1----:R-:W-:Y:S01]  /*9c40*/  FADD.FTZ R55, R55, 1 ;  /* 0x3f80000037377421 */ /* 0x002fe20000010000 */
[----:B----4-:R-:W-:Y:S01]  /*9c50*/  FADD.FTZ R57, R57, 1 ;  /* 0x3f80000039397421 */ /* 0x010fe20000010000 */
[----:B-----5:R-:W-:Y:S01]  /*9c60*/  FADD.FTZ R59, R59, 1 ;  /* 0x3f8000003b3b7421 */ /* 0x020fe20000010000 */
[----:B------:R-:W-:-:S04]  /*9c70*/  FADD.FTZ R40, R40, 1 ;  /* 0x3f80000028287421 */ /* 0x000fc80000010000 */
[----:B------:R-:W1:Y:S01]  /*9c80*/  MUFU.RCP R45, R45 ;  /* 0x0000002d002d7308 */ /* 0x000e620000001000 */
[----:B------:R-:W-:Y:S01]  /*9c90*/  FADD.FTZ R4, R4, 1 ;  /* 0x3f80000004047421 */ /* 0x000fe20000010000 */
[----:B--2---:R-:W-:Y:S01]  /*9ca0*/  FADD.FTZ R79, R79, 1 ;  /* 0x3f8000004f4f7421 */ /* 0x004fe20000010000 */
[----:B---3--:R-:W-:-:S05]  /*9cb0*/  FADD.FTZ R61, R61, 1 ;  /* 0x3f8000003d3d7421 */ /* 0x008fca0000010000 */
[----:B------:R-:W2:Y:S01]  /*9cc0*/  MUFU.RCP R53, R53 ;  /* 0x0000003500357308 */ /* 0x000ea20000001000 */
[----:B------:R-:W-:Y:S01]  /*9cd0*/  FADD.FTZ R39, R5, 1 ;  /* 0x3f80000005277421 */ /* 0x000fe20000010000 */
[----:B------:R-:W-:-:S06]  /*9ce0*/  FADD.FTZ R77, R77, 1 ;  /* 0x3f8000004d4d7421 */ /* 0x000fcc0000010000 */
[----:B------:R-:W3:Y:S01]  /*9cf0*/  MUFU.RCP R47, R47 ;  /* 0x0000002f002f7308 */ /* 0x000ee20000001000 */
[----:B0-----:R-:W-:-:S07]  /*9d00*/  FADD.FTZ R43, R43, 1 ;  /* 0x3f8000002b2b7421 */ /* 0x001fce0000010000 */
[----:B------:R-:W0:Y:S01]  /*9d10*/  MUFU.RCP R49, R49 ;  /* 0x0000003100317308 */ /* 0x000e220000001000 */
[----:B------:R-:W-:-:S07]  /*9d20*/  FADD.FTZ R81, R81, 1 ;  /* 0x3f80000051517421 */ /* 0x000fce0000010000 */
[----:B------:R-:W4:Y:S08]  /*9d30*/  MUFU.RCP R51, R51 ;  /* 0x0000003300337308 */ /* 0x000f300000001000 */
[----:B------:R-:W5:Y:S08]  /*9d40*/  MUFU.RCP R55, R55 ;  /* 0x0000003700377308 */ /* 0x000f700000001000 */
[----:B------:R-:W5:Y:S08]  /*9d50*/  MUFU.RCP R85, R40 ;  /* 0x0000002800557308 */ /* 0x000f700000001000 */
[----:B------:R-:W5:Y:S08]  /*9d60*/  MUFU.RCP R83, R4 ;  /* 0x0000000400537308 */ /* 0x000f700000001000 */
[----:B------:R-:W5:Y:S08]  /*9d70*/  MUFU.RCP R57, R57 ;  /* 0x0000003900397308 */ /* 0x000f700000001000 */
[----:B------:R-:W5:Y:S01]  /*9d80*/  MUFU.RCP R59, R59 ;  /* 0x0000003b003b7308 */ /* 0x000f620000001000 */
[----:B-1----:R-:W-:-:S07]  /*9d90*/  FMUL.FTZ R44, R44, R45 ;  /* 0x0000002d2c2c7220 */ /* 0x002fce0000410000 */
[----:B------:R-:W1:Y:S01]  /*9da0*/  MUFU.RCP R82, R61 ;  /* 0x0000003d00527308 */ /* 0x000e620000001000 */
[----:B--2---:R-:W-:-:S07]  /*9db0*/  FMUL.FTZ R52, R52, R53 ;  /* 0x0000003534347220 */ /* 0x004fce0000410000 */
[----:B------:R-:W2:Y:S01]  /*9dc0*/  MUFU.RCP R79, R79 ;  /* 0x0000004f004f7308 */ /* 0x000ea20000001000 */
[----:B---3--:R-:W-:-:S07]  /*9dd0*/  FMUL.FTZ R5, R46, R47 ;  /* 0x0000002f2e057220 */ /* 0x008fce0000410000 */
[----:B------:R-:W3:Y:S08]  /*9de0*/  MUFU.RCP R39, R39 ;  /* 0x0000002700277308 */ /* 0x000ef00000001000 */
[----:B------:R-:W3:Y:S08]  /*9df0*/  MUFU.RCP R77, R77 ;  /* 0x0000004d004d7308 */ /* 0x000ef00000001000 */
[----:B------:R-:W3:Y:S01]  /*9e00*/  MUFU.RCP R4, R43 ;  /* 0x0000002b00047308 */ /* 0x000ee20000001000 */
[----:B------:R-:W-:Y:S01]  /*9e10*/  FMUL.FTZ R44, R44, R33 ;  /* 0x000000212c2c7220 */ /* 0x000fe20000410000 */
[----:B0-----:R-:W-:Y:S01]  /*9e20*/  FMUL.FTZ R48, R48, R49 ;  /* 0x0000003130307220 */ /* 0x001fe20000410000 */
[----:B----4-:R-:W-:-:S05]  /*9e30*/  FMUL.FTZ R33, R50, R51 ;  /* 0x0000003332217220 */ /* 0x010fca0000410000 */
[----:B------:R-:W0:Y:S01]  /*9e40*/  MUFU.RCP R81, R81 ;  /* 0x0000005100517308 */ /* 0x000e220000001000 */
[----:B------:R-:W-:Y:S01]  /*9e50*/  FMUL.FTZ R52, R52, R29 ;  /* 0x0000001d34347220 */ /* 0x000fe20000410000 */
[----:B------:R-:W-:Y:S01]  /*9e60*/  FMUL.FTZ R5, R5, R32 ;  /* 0x0000002005057220 */ /* 0x000fe20000410000 */
[----:B-----5:R-:W-:Y:S01]  /*9e70*/  FMUL.FTZ R29, R54, R55 ;  /* 0x00000037361d7220 */ /* 0x020fe20000410000 */
[----:B------:R-:W-:Y:S01]  /*9e80*/  FMUL.FTZ R78, R78, R85 ;  /* 0x000000554e4e7220 */ /* 0x000fe20000410000 */
[----:B------:R-:W-:Y:S01]  /*9e90*/  FMUL.FTZ R48, R48, R31 ;  /* 0x0000001f30307220 */ /* 0x000fe20000410000 */
[----:B------:R-:W-:Y:S01]  /*9ea0*/  FMUL.FTZ R60, R60, R83 ;  /* 0x000000533c3c7220 */ /* 0x000fe20000410000 */
[----:B------:R-:W-:Y:S01]  /*9eb0*/  FMUL.FTZ R33, R33, R30 ;  /* 0x0000001e21217220 */ /* 0x000fe20000410000 */
[----:B------:R-:W-:Y:S01]  /*9ec0*/  FMUL.FTZ R56, R56, R57 ;  /* 0x0000003938387220 */ /* 0x000fe20000410000 */
[----:B------:R-:W-:Y:S01]  /*9ed0*/  FMUL.FTZ R31, R58, R59 ;  /* 0x0000003b3a1f7220 */ /* 0x000fe20000410000 */
[----:B------:R-:W-:Y:S01]  /*9ee0*/  FMUL.FTZ R29, R29, R28 ;  /* 0x0000001c1d1d7220 */ /* 0x000fe20000410000 */
[----:B-1----:R-:W-:Y:S01]  /*9ef0*/  FMUL.FTZ R3, R3, R82 ;  /* 0x0000005203037220 */ /* 0x002fe20000410000 */
[----:B------:R-:W-:Y:S01]  /*9f00*/  FMUL.FTZ R78, R78, R21 ;  /* 0x000000154e4e7220 */ /* 0x000fe20000410000 */
[----:B------:R-:W-:Y:S01]  /*9f10*/  FMUL.FTZ R60, R60, R25 ;  /* 0x000000193c3c7220 */ /* 0x000fe20000410000 */
[----:B--2---:R-:W-:Y:S01]  /*9f20*/  FMUL.FTZ R21, R2, R79 ;  /* 0x0000004f02157220 */ /* 0x004fe20000410000 */
[----:B------:R-:W-:Y:S01]  /*9f30*/  F2FP.F16.F32.PACK_AB R44, R5, R44 ;  /* 0x0000002c052c723e */ /* 0x000fe200000000ff */
[----:B------:R-:W-:Y:S01]  /*9f40*/  BAR.SYNC.DEFER_BLOCKING 0x0 ;  /* 0x0000000000007b1d */ /* 0x000fe20000010000 */
[----:B------:R-:W-:Y:S01]  /*9f50*/  FMUL.FTZ R56, R56, R27 ;  /* 0x0000001b38387220 */ /* 0x000fe20000410000 */
[----:B------:R-:W-:Y:S01]  /*9f60*/  FMUL.FTZ R31, R31, R26 ;  /* 0x0000001a1f1f7220 */ /* 0x000fe20000410000 */
[----:B---3--:R-:W-:Y:S01]  /*9f70*/  FMUL.FTZ R62, R62, R39 ;  /* 0x000000273e3e7220 */ /* 0x008fe20000410000 */
[----:B------:R-:W-:Y:S01]  /*9f80*/  FMUL.FTZ R25, R42, R77 ;  /* 0x0000004d2a197220 */ /* 0x000fe20000410000 */
[----:B------:R-:W-:Y:S01]  /*9f90*/  FMUL.FTZ R2, R41, R4 ;  /* 0x0000000429027220 */ /* 0x000fe20000410000 */
[----:B------:R-:W-:Y:S01]  /*9fa0*/  F2FP.F16.F32.PACK_AB R33, R33, R48 ;  /* 0x000000302121723e */ /* 0x000fe200000000ff */
[----:B------:R-:W-:Y:S01]  /*9fb0*/  FMUL.FTZ R3, R3, R24 ;  /* 0x0000001803037220 */ /* 0x000fe20000410000 */
[----:B------:R-:W-:Y:S01]  /*9fc0*/  PRMT R4, R44, 0x7632, R4 ;  /* 0x000076322c047816 */ /* 0x000fe20000000004 */
[----:B------:R-:W-:Y:S01]  /*9fd0*/  FMUL.FTZ R62, R62, R23 ;  /* 0x000000173e3e7220 */ /* 0x000fe20000410000 */
[----:B------:R-:W-:Y:S01]  /*9fe0*/  F2FP.F16.F32.PACK_AB R29, R29, R52 ;  /* 0x000000341d1d723e */ /* 0x000fe200000000ff */
[----:B------:R-:W-:Y:S01]  /*9ff0*/  FMUL.FTZ R25, R25, R22 ;  /* 0x0000001619197220 */ /* 0x000fe20000410000 */
[----:B0-----:R-:W-:Y:S01]  /*a000*/  FMUL.FTZ R5, R80, R81 ;  /* 0x0000005150057220 */ /* 0x001fe20000410000 */
[----:B------:R-:W-:Y:S01]  /*a010*/  FMUL.FTZ R2, R2, R19 ;  /* 0x0000001302027220 */ /* 0x000fe20000410000 */
[----:B------:R-:W-:Y:S01]  /*a020*/  FMUL.FTZ R21, R21, R20 ;  /* 0x0000001415157220 */ /* 0x000fe20000410000 */
[----:B------:R-:W-:-:S02]  /*a030*/  PRMT R19, R33, 0x7632, R19 ;  /* 0x0000763221137816 */ /* 0x000fc40000000013 */
[----:B------:R-:W-:Y:S01]  /*a040*/  F2FP.F16.F32.PACK_AB R31, R31, R56 ;  /* 0x000000381f1f723e */ /* 0x000fe200000000ff */
[----:B------:R-:W-:Y:S01]  /*a050*/  FMUL.FTZ R5, R5, R34 ;  /* 0x0000002205057220 */ /* 0x000fe20000410000 */
[----:B------:R-:W-:Y:S02]  /*a060*/  PRMT R20, R29, 0x7632, R20 ;  /* 0x000076321d147816 */ /* 0x000fe40000000014 */
[----:B------:R-:W-:Y:S01]  /*a070*/  F2FP.F16.F32.PACK_AB R3, R3, R60 ;  /* 0x0000003c0303723e */ /* 0x000fe200000000ff */
[----:B------:R-:W-:Y:S01]  /*a080*/  STS.U16 [R148], R44 ;  /* 0x0000002c94007388 */ /* 0x000fe20000000400 */
[----:B------:R-:W-:Y:S02]  /*a090*/  PRMT R22, R31, 0x7632, R22 ;  /* 0x000076321f167816 */ /* 0x000fe40000000016 */
[----:B------:R-:W-:Y:S01]  /*a0a0*/  F2FP.F16.F32.PACK_AB R25, R25, R62 ;  /* 0x0000003e1919723e */ /* 0x000fe200000000ff */
[----:B------:R0:W-:Y:S01]  /*a0b0*/  STS.U16 [R147+0x2], R4 ;  /* 0x0000020493007388 */ /* 0x0001e20000000400 */
[----:B------:R-:W-:-:S03]  /*a0c0*/  F2FP.F16.F32.PACK_AB R21, R21, R78 ;  /* 0x0000004e1515723e */ /* 0x000fc600000000ff */
[----:B------:R1:W-:Y:S01]  /*a0d0*/  STS.U16 [R76+0x4], R33 ;  /* 0x000004214c007388 */ /* 0x0003e20000000400 */
[----:B------:R-:W-:-:S03]  /*a0e0*/  F2FP.F16.F32.PACK_AB R2, R5, R2 ;  /* 0x000000020502723e */ /* 0x000fc600000000ff */
[----:B------:R-:W-:Y:S01]  /*a0f0*/  STS.U16 [R75+0x6], R19 ;  /* 0x000006134b007388 */ /* 0x000fe20000000400 */
[----:B0-----:R-:W-:-:S03]  /*a100*/  PRMT R4, R3, 0x7632, R4 ;  /* 0x0000763203047816 */ /* 0x001fc60000000004 */
[----:B------:R-:W-:Y:S01]  /*a110*/  STS.U16 [R74+0x8], R29 ;  /* 0x0000081d4a007388 */ /* 0x000fe20000000400 */
[----:B------:R-:W-:-:S03]  /*a120*/  PRMT R24, R21, 0x7632, R24 ;  /* 0x0000763215187816 */ /* 0x000fc60000000018 */
[----:B------:R0:W-:Y:S01]  /*a130*/  STS.U16 [R73+0xa], R20 ;  /* 0x00000a1449007388 */ /* 0x0001e20000000400 */
[----:B-1----:R-:W-:-:S03]  /*a140*/  PRMT R33, R21, 0x7610, R33 ;  /* 0x0000761015217816 */ /* 0x002fc60000000021 */
[----:B------:R-:W-:Y:S04]  /*a150*/  STS.U16 [R72+0xc], R31 ;  /* 0x00000c1f48007388 */ /* 0x000fe80000000400 */
[----:B------:R1:W-:Y:S01]  /*a160*/  STS.U16 [R71+0xe], R22 ;  /* 0x00000e1647007388 */ /* 0x0003e20000000400 */
[----:B0-----:R-:W-:-:S03]  /*a170*/  PRMT R20, R25, 0x7632, R20 ;  /* 0x0000763219147816 */ /* 0x001fc60000000014 */
[----:B------:R0:W-:Y:S04]  /*a180*/  STS.U16 [R70+0x10], R3 ;  /* 0x0000100346007388 */ /* 0x0001e80000000400 */
[----:B------:R-:W-:Y:S01]  /*a190*/  STS.U16 [R69+0x12], R4 ;  /* 0x0000120445007388 */ /* 0x000fe20000000400 */
[----:B-1----:R-:W-:-:S03]  /*a1a0*/  PRMT R22, R2, 0x7632, R22 ;  /* 0x0000763202167816 */ /* 0x002fc60000000016 */
[----:B------:R-:W-:Y:S04]  /*a1b0*/  STS.U16 [R68+0x14], R25 ;  /* 0x0000141944007388 */ /* 0x000fe80000000400 */
[----:B------:R-:W-:Y:S04]  /*a1c0*/  STS.U16 [R67+0x16], R20 ;  /* 0x0000161443007388 */ /* 0x000fe80000000400 */
        /* <DEDUP_REMOVED lines=23> */
[----:B------:R-:W2:Y:S01]  /*a340*/  LDS R4, [UR21+0x1080] ;  /* 0x00108015ff047984 */ /* 0x000ea20008000800 */
[----:B------:R-:W-:-:S04]  /*a350*/  UIMAD UR9, UR26, UR13, UR9 ;  /* 0x0000000d1a0972a4 */ /* 0x000fc8000f8e0209 */
[----:B------:R-:W-:-:S04]  /*a360*/  UIMAD.WIDE.U32 UR8, UR27, UR14, UR8 ;  /* 0x0000000e1b0872a5 */ /* 0x000fc8000f8e0008 */
[----:B------:R-:W-:Y:S02]  /*a370*/  UIMAD UR15, UR27, UR15, UR9 ;  /* 0x0000000f1b0f72a4 */ /* 0x000fe4000f8e0209 */
[----:B0-----:R-:W-:-:S04]  /*a380*/  IADD3 R3, P0, PT, R6, UR8, RZ ;  /* 0x0000000806037c10 */ /* 0x001fc8000ff1e0ff */
[----:B-1----:R-:W-:Y:S02]  /*a390*/  IADD3.X R10, PT, PT, RZ, UR15, RZ, P0, !PT ;  /* 0x0000000fff0a7c10 */ /* 0x002fe400087fe4ff */
[----:B------:R-:W-:-:S04]  /*a3a0*/  LEA R2, P3, R3, UR24, 0x1 ;  /* 0x0000001803027c11 */ /* 0x000fc8000f8608ff */
[----:B------:R-:W-:Y:S02]  /*a3b0*/  LEA.HI.X R3, R3, UR25, R10, 0x1, P3 ;  /* 0x0000001903037c11 */ /* 0x000fe400098f0c0a */
[-C--:B--2---:R-:W-:Y:S02]  /*a3c0*/  ISETP.GE.AND P2, PT, R6, R4.reuse, PT ;  /* 0x000000040600720c */ /* 0x084fe40003f46270 */
        /* <DEDUP_REMOVED lines=41> */
.L_x_245:
        /* <DEDUP_REMOVED lines=10> */
.L_x_5003:


//--------------------- .text._Z25selective_scan_fwd_kernelI32Selective_Scan_fwd_kernel_traitsILi128ELi16ELi1ELb0ELb1ELb1ELb0EN3c104HalfENS1_7complexIfEEEEv13SSMParamsBase --------------------------
	.section	.text._Z25selective_scan_fwd_kernelI32Selective_Scan_fwd_kernel_traitsILi128ELi16ELi1ELb0ELb1ELb1ELb0EN3c104HalfENS1_7complexIfEEEEv13SSMParamsBase,"ax",@progbits
	.align	128
        .global         _Z25selective_scan_fwd_kernelI32Selective_Scan_fwd_kernel_traitsILi128ELi16ELi1ELb0ELb1ELb1ELb0EN3c104HalfENS1_7complexIfEEEEv13SSMParamsBase
        .type           _Z25selective_scan_fwd_kernelI32Selective_Scan_fwd_kernel_traitsILi128ELi16ELi1ELb0ELb1ELb1ELb0EN3c104HalfENS1_7complexIfEEEEv13SSMParamsBase,@function
        .size           _Z25selective_scan_fwd_kernelI32Selective_Scan_fwd_kernel_traitsILi128ELi16ELi1ELb0ELb1ELb1ELb0EN3c104HalfENS1_7complexIfEEEEv13SSMParamsBase,(.L_x_5004 - _Z25selective_scan_fwd_kernelI32Selective_Scan_fwd_kernel_traitsILi128ELi16ELi1ELb0ELb1ELb1ELb0EN3c104HalfENS1_7complexIfEEEEv13SSMParamsBase)
        .other          _Z25selective_scan_fwd_kernelI32Selective_Scan_fwd_kernel_traitsILi128ELi16ELi1ELb0ELb1ELb1ELb0EN3c104HalfENS1_7complexIfEEEEv13SSMParamsBase,@"STO_CUDA_ENTRY STV_DEFAULT"
_Z25selective_scan_fwd_kernelI32Selective_Scan_fwd_kernel_traitsILi128ELi16ELi1ELb0ELb1ELb1ELb0EN3c104HalfENS1_7complexIfEEEEv13SSMParamsBase:
.text._Z25selective_scan_fwd_kernelI32Selective_Scan_fwd_kernel_traitsILi128ELi16ELi1ELb0ELb1ELb1ELb0EN3c104HalfENS1_7complexIfEEEEv13SSMParamsBase:
[----:B------:R-:W0:Y:S01]  /*0000*/  LDC R1, c[0x0][0x37c] ;  /* 0x0000df00ff017b82 */ /* 0x000e220000000800 */
[----:B------:R-:W1:Y:S07]  /*0010*/  LDCU.64 UR4, c[0x0][0x470] ;  /* 0x00008e00ff0477ac */ /* 0x000e6e0008000a00 */
[----:B------:R-:W2:Y:S01]  /*0020*/  S2UR UR20, SR_CTAID.Y ;  /* 0x00000000001479c3 */ /* 0x000ea20000002600 */
[----:B0-----:R-:W-:Y:S01]  /*0030*/  IADD3 R1, PT, PT, R1, -0x98, RZ ;  /* 0xffffff6801017810 */ /* 0x001fe20007ffe0ff */
[----:B------:R-:W0:Y:S01]  /*0040*/  LDCU.64 UR26, c[0x0][0x358] ;  /* 0x00006b00ff1a77ac */ /* 0x000e220008000a00 */
[----:B------:R-:W3:Y:S01]  /*0050*/  LDCU UR34, c[0x0][0x398] ;  /* 0x00007300ff2277ac */ /* 0x000ee20008000800 */
[----:B------:R-:W4:Y:S01]  /*0060*/  LDCU.128 UR8, c[0x0][0x450] ;  /* 0x00008a00ff0877ac */ /* 0x000f220008000c00 */
[----:B------:R-:W0:Y:S01]  /*0070*/  S2R R7, SR_CTAID.Y ;  /* 0x0000000000077919 */ /* 0x000e220000002600 */
[----:B------:R-:W0:Y:S01]  /*0080*/  LDCU.128 UR16, c[0x0][0x400] ;  /* 0x00008000ff1077ac */ /* 0x000e220008000c00 */
[----:B-1----:R-:W-:Y:S01]  /*0090*/  UISETP.NE.U32.AND UP1, UPT, UR4, URZ, UPT ;  /* 0x000000ff0400728c */ /* 0x002fe2000bf25070 */
[----:B------:R-:W1:Y:S03]  /*00a0*/  LDCU.128 UR12, c[0x0][0x3f0] ;  /* 0x00007e00ff0c77ac */ /* 0x000e660008000c00 */
[----:B------:R-:W-:Y:S01]  /*00b0*/  UISETP.NE.AND.EX UP1, UPT, UR5, URZ, UPT, UP1 ;  /* 0x000000ff0500728c */ /* 0x000fe2000bf25310 */
[----:B---3--:R-:W-:Y:S01]  /*00c0*/  MOV R0, UR34 ;  /* 0x0000002200007c02 */ /* 0x008fe20008000f00 */
[----:B------:R-:W3:Y:S04]  /*00d0*/  LDCU.64 UR30, c[0x0][0x3d0] ;  /* 0x00007a00ff1e77ac */ /* 0x000ee80008000a00 */
[----:B------:R-:W-:Y:S01]  /*00e0*/  PLOP3.LUT P1, PT, PT, PT, UP1, 0x80, 0x8 ;  /* 0x000000000008781c */ /* 0x000fe20003f2f018 */
[----:B----4-:R-:W-:-:S04]  /*00f0*/  UISETP.NE.U32.AND UP0, UPT, UR10, URZ, UPT ;  /* 0x000000ff0a00728c */ /* 0x010fc8000bf05070 */
[----:B--2---:R-:W-:Y:S01]  /*0100*/  @UP1 ULEA UR4, UP3, UR20, UR4, 0x2 ;  /* 0x0000000414041291 */ /* 0x004fe2000f8610ff */
[----:B------:R-:W-:Y:S01]  /*0110*/  IABS R0, R0 ;  /* 0x0000000000007213 */ /* 0x000fe20000000000 */
[----:B------:R-:W-:Y:S02]  /*0120*/  UISETP.NE.AND.EX UP0, UPT, UR11, URZ, UPT, UP0 ;  /* 0x000000ff0b00728c */ /* 0x000fe4000bf05300 */
[----:B------:R-:W-:Y:S02]  /*0130*/  @UP1 ULEA.HI.X UR5, UR20, UR5, URZ, 0x2, UP3 ;  /* 0x0000000514051291 */ /* 0x000fe400098f14ff */
[----:B------:R-:W-:Y:S02]  /*0140*/  MOV R4, UR4 ;  /* 0x0000000400047c02 */ /* 0x000fe40008000f00 */
[----:B------:R-:W-:Y:S02]  /*0150*/  R2UR UR32, R0 ;  /* 0x00000000002072ca */ /* 0x000fe400000e0000 */
[----:B------:R-:W-:-:S02]  /*0160*/  MOV R5, UR5 ;  /* 0x0000000500057c02 */ /* 0x000fc40008000f00 */
[----:B------:R-:W-:Y:S01]  /*0170*/  PLOP3.LUT P0, PT, PT, PT, UP0, 0x80, 0x8 ;  /* 0x000000000008781c */ /* 0x000fe20003f0f008 */
[----:B------:R-:W-:Y:S02]  /*0180*/  @UP0 ULEA UR10, UP2, UR20, UR10, 0x2 ;  /* 0x0000000a140a0291 */ /* 0x000fe4000f8410ff */
[----:B0-----:R-:W5:Y:S02]  /*0190*/  @P1 LDG.E R4, desc[UR26][R4.64] ;  /* 0x0000001a04041981 */ /* 0x001f64000c1e1900 */
[----:B------:R-:W-:Y:S02]  /*01a0*/  @UP0 ULEA.HI.X UR11, UR20, UR11, URZ, 0x2, UP2 ;  /* 0x0000000b140b0291 */ /* 0x000fe400090f14ff */
[----:B------:R-:W-:Y:S02]  /*01b0*/  MOV R2, UR10 ;  /* 0x0000000a00027c02 */ /* 0x000fe40008000f00 */
[----:B------:R-:W0:Y:S02]  /*01c0*/  I2F.RP R0, UR32 ;  /* 0x0000002000007d06 */ /* 0x000e240008209400 */
[----:B------:R-:W-:Y:S01]  /*01d0*/  MOV R3, UR11 ;  /* 0x0000000b00037c02 */ /* 0x000fe20008000f00 */
[----:B------:R-:W2:Y:S04]  /*01e0*/  S2UR UR10, SR_CTAID.X ;  /* 0x00000000000a79c3 */ /* 0x000ea80000002500 */
[----:B------:R4:W5:Y:S01]  /*01f0*/  @P0 LDG.E R2, desc[UR26][R2.64] ;  /* 0x0000001a02020981 */ /* 0x000962000c1e1900 */
[----:B------:R-:W-:Y:S01]  /*0200*/  UMOV UR4, URZ ;  /* 0x000000ff00047c82 */ /* 0x000fe20008000000 */
[----:B------:R-:W3:Y:S01]  /*0210*/  LDCU UR11, c[0x0][0x394] ;  /* 0x00007280ff0b77ac */ /* 0x000ee20008000800 */
[----:B0-----:R-:W0:Y:S02]  /*0220*/  MUFU.RCP R0, R0 ;  /* 0x0000000000007308 */ /* 0x001e240000001000 */
[----:B0-----:R-:W-:-:S06]  /*0230*/  IADD3 R6, PT, PT, R0, 0xffffffe, RZ ;  /* 0x0ffffffe00067810 */ /* 0x001fcc0007ffe0ff */
[----:B------:R-:W0:Y:S01]  /*0240*/  F2I.FTZ.U32.TRUNC.NTZ R6, R6 ;  /* 0x0000000600067305 */ /* 0x000e22000021f000 */
[----:B----4-:R-:W-:Y:S02]  /*0250*/  IABS R3, R7 ;  /* 0x0000000700037213 */ /* 0x010fe40000000000 */
[----:B0-----:R-:W-:Y:S02]  /*0260*/  R2UR UR5, R6 ;  /* 0x00000000060572ca */ /* 0x001fe400000e0000 */
[----:B------:R-:W-:-:S11]  /*0270*/  R2UR UR21, R3 ;  /* 0x00000000031572ca */ /* 0x000fd600000e0000 */
[----:B------:R-:W-:-:S04]  /*0280*/  UIADD3 UR6, UPT, UPT, URZ, -UR5, URZ ;  /* 0x80000005ff067290 */ /* 0x000fc8000fffe0ff */
[----:B------:R-:W-:-:S04]  /*0290*/  UIMAD UR6, UR6, UR32, URZ ;  /* 0x00000020060672a4 */ /* 0x000fc8000f8e02ff */
[----:B------:R-:W-:-:S04]  /*02a0*/  UIMAD.WIDE.U32 UR4, UR5, UR6, UR4 ;  /* 0x00000006050472a5 */ /* 0x000fc8000f8e0004 */
[----:B------:R-:W-:Y:S02]  /*02b0*/  UIMAD.WIDE.U32 UR28, UR5, UR21, URZ ;  /* 0x00000015051c72a5 */ /* 0x000fe4000f8e00ff */
[----:B--2---:R-:W-:-:S05]  /*02c0*/  UIMAD.WIDE.U32 UR24, UR10, UR16, URZ ;  /* 0x000000100a1872a5 */ /* 0x004fca000f8e00ff */
[----:B------:R-:W0:Y:S01]  /*02d0*/  LDCU.128 UR4, c[0x0][0x460] ;  /* 0x00008c00ff0477ac */ /* 0x000e220008000c00 */
[----:B-1----:R-:W-:Y:S02]  /*02e0*/  UIMAD.WIDE.U32 UR22, UR10, UR12, URZ ;  /* 0x0000000c0a1672a5 */ /* 0x002fe4000f8e00ff */
[----:B------:R-:W-:Y:S02]  /*02f0*/  UIADD3 UR12, UPT, UPT, -UR29, URZ, URZ ;  /* 0x000000ff1d0c7290 */ /* 0x000fe4000fffe1ff */
[----:B------:R-:W-:Y:S02]  /*0300*/  UIMAD UR17, UR10, UR17, UR25 ;  /* 0x000000110a1172a4 */ /* 0x000fe4000f8e0219 */
[----:B------:R-:W-:Y:S01]  /*0310*/  UIMAD UR21, UR32, UR12, UR21 ;  /* 0x0000000c201572a4 */ /* 0x000fe2000f8e0215 */
[----:B------:R-:W-:Y:S01]  /*0320*/  UMOV UR16, UR24 ;  /* 0x0000001800107c82 */ /* 0x000fe20008000000 */
[----:B------:R-:W-:Y:S02]  /*0330*/  UIMAD UR13, UR10, UR13, UR23 ;  /* 0x0000000d0a0d72a4 */ /* 0x000fe4000f8e0217 */
[----:B------:R-:W-:Y:S01]  /*0340*/  UIMAD.WIDE.U32 UR16, UR20, UR18, UR16 ;  /* 0x00000012141072a5 */ /* 0x000fe2000f8e0010 */
[----:B------:R-:W-:Y:S01]  /*0350*/  UMOV UR12, UR22 ;  /* 0x00000016000c7c82 */ /* 0x000fe20008000000 */
[----:B------:R-:W-:-:S02]  /*0360*/  UISETP.GT.U32.AND UP1, UPT, UR32, UR21, UPT ;  /* 0x000000152000728c */ /* 0x000fc4000bf24070 */
[----:B------:R-:W-:Y:S02]  /*0370*/  UIMAD.WIDE.U32 UR12, UR20, UR14, UR12 ;  /* 0x0000000e140c72a5 */ /* 0x000fe4000f8e000c */
[----:B------:R-:W-:Y:S02]  /*0380*/  UIMAD UR18, UR20, UR19, UR17 ;  /* 0x00000013141272a4 */ /* 0x000fe4000f8e0211 */
[----:B0-----:R-:W-:Y:S02]  /*0390*/  ULEA UR14, UP2, UR16, UR6, 0x1 ;  /* 0x00000006100e7291 */ /* 0x001fe4000f8408ff */
[----:B------:R-:W-:Y:S02]  /*03a0*/  UIMAD UR13, UR20, UR15, UR13 ;  /* 0x0000000f140d72a4 */ /* 0x000fe4000f8e020d */
[----:B------:R-:W-:Y:S02]  /*03b0*/  ULEA.HI.X UR18, UR16, UR7, UR18, 0x1, UP2 ;  /* 0x0000000710127291 */ /* 0x000fe400090f0c12 */
[----:B---3--:R-:W-:-:S02]  /*03c0*/  UISETP.GE.AND UP2, UPT, UR11, 0x1, UPT ;  /* 0x000000010b00788c */ /* 0x008fc4000bf46270 */
[----:B------:R-:W-:Y:S02]  /*03d0*/  ULEA UR15, UP0, UR12, UR4, 0x1 ;  /* 0x000000040c0f7291 */ /* 0x000fe4000f8008ff */
[----:B------:R-:W-:Y:S02]  /*03e0*/  @!UP1 UIADD3 UR21, UPT, UPT, UR21, -UR32, URZ ;  /* 0x8000002015159290 */ /* 0x000fe4000fffe0ff */
[----:B------:R-:W-:Y:S01]  /*03f0*/  ULEA.HI.X UR17, UR12, UR5, UR13, 0x1, UP0 ;  /* 0x000000050c117291 */ /* 0x000fe200080f0c0d */
[----:B------:R-:W-:Y:S01]  /*0400*/  PLOP3.LUT P2, PT, PT, PT, UP2, 0x80, 0x8 ;  /* 0x000000000008781c */ /* 0x000fe20003f4f028 */
[----:B------:R-:W-:Y:S02]  /*0410*/  UISETP.GE.U32.AND UP0, UPT, UR21, UR32, UPT ;  /* 0x000000201500728c */ /* 0x000fe4000bf06070 */
[----:B------:R-:W-:Y:S02]  /*0420*/  UIMAD.WIDE.U32 UR6, UR10, UR30, URZ ;  /* 0x0000001e0a0672a5 */ /* 0x000fe4000f8e00ff */
[----:B------:R-:W-:-:S02]  /*0430*/  ULOP3.LUT UR4, UR20, UR34, URZ, 0x3c, !UPT ;  /* 0x0000002214047292 */ /* 0x000fc4000f8e3cff */
[----:B------:R-:W-:Y:S02]  /*0440*/  @!UP1 UIADD3 UR29, UPT, UPT, UR29, 0x1, URZ ;  /* 0x000000011d1d9890 */ /* 0x000fe4000fffe0ff */
[----:B------:R-:W-:Y:S01]  /*0450*/  UIMAD UR13, UR10, UR31, UR7 ;  /* 0x0000001f0a0d72a4 */ /* 0x000fe2000f8e0207 */
[----:B------:R-:W0:Y:S01]  /*0460*/  LDCU.64 UR22, c[0x0][0x3b0] ;  /* 0x00007600ff1677ac */ /* 0x000e220008000a00 */
[----:B------:R-:W1:Y:S01]  /*0470*/  LDCU.64 UR32, c[0x0][0x3e8] ;  /* 0x00007d00ff2077ac */ /* 0x000e620008000a00 */
[----:B------:R-:W-:Y:S02]  /*0480*/  UISETP.NE.AND UP1, UPT, UR34, URZ, UPT ;  /* 0x000000ff2200728c */ /* 0x000fe4000bf25270 */
[----:B------:R-:W-:Y:S02]  /*0490*/  UISETP.GE.AND UP2, UPT, UR4, URZ, UPT ;  /* 0x000000ff0400728c */ /* 0x000fe4000bf46270 */
[----:B------:R-:W-:Y:S01]  /*04a0*/  @UP0 UIADD3 UR29, UPT, UPT, UR29, 0x1, URZ ;  /* 0x000000011d1d0890 */ /* 0x000fe2000fffe0ff */
[----:B01----:R-:W-:Y:S11]  /*04b0*/  @!P2 EXIT ;  /* 0x000000000000a94d */ /* 0x003ff60003800000 */
[----:B------:R-:W0:Y:S01]  /*04c0*/  S2R R12, SR_TID.X ;  /* 0x00000000000c7919 */ /* 0x000e220000002100 */
[----:B------:R-:W-:Y:S02]  /*04d0*/  @!UP2 UIADD3 UR29, UPT, UPT, -UR29, URZ, URZ ;  /* 0x000000ff1d1da290 */ /* 0x000fe4000fffe1ff */
[----:B------:R-:W-:Y:S01]  /*04e0*/  @!UP1 ULOP3.LUT UR29, URZ, UR34, URZ, 0x33, !UPT ;  /* 0x00000022ff1d9292 */ /* 0x000fe2000f8e33ff */
[----:B------:R-:W1:Y:S03]  /*04f0*/  LDCU.64 UR24, c[0x0][0x3c8] ;  /* 0x00007900ff1877ac */ /* 0x000e660008000a00 */
[----:B------:R-:W-:Y:S01]  /*0500*/  USHF.R.S32.HI UR12, URZ, 0x1f, UR29 ;  /* 0x0000001fff0c7899 */ /* 0x000fe2000801141d */
[----:B------:R-:W2:Y:S03]  /*0510*/  LDCU UR19, c[0x0][0x384] ;  /* 0x00007080ff1377ac */ /* 0x000ea60008000800 */
[----:B------:R-:W-:Y:S01]  /*0520*/  UIMAD UR16, UR12, UR32, URZ ;  /* 0x000000200c1072a4 */ /* 0x000fe2000f8e02ff */
[----:B------:R-:W-:Y:S01]  /*0530*/  UMOV UR7, UR13 ;  /* 0x0000000d00077c82 */ /* 0x000fe20008000000 */
[----:B------:R-:W-:Y:S01]  /*0540*/  UIMAD.WIDE.U32 UR4, UR10, UR22, URZ ;  /* 0x000000160a0472a5 */ /* 0x000fe2000f8e00ff */
[----:B------:R-:W3:Y:S01]  /*0550*/  LDCU.64 UR30, c[0x0][0x448] ;  /* 0x00008900ff1e77ac */ /* 0x000ee20008000a00 */
[----:B------:R-:W-:-:S02]  /*0560*/  UIMAD.WIDE.U32 UR6, UR29, UR32, UR6 ;  /* 0x000000201d0672a5 */ /* 0x000fc4000f8e0006 */
[----:B------:R-:W-:Y:S02]  /*0570*/  UIMAD UR16, UR29, UR33, UR16 ;  /* 0x000000211d1072a4 */ /* 0x000fe4000f8e0210 */
[----:B------:R-:W-:Y:S02]  /*0580*/  UIMAD UR5, UR10, UR23, UR5 ;  /* 0x000000170a0572a4 */ /* 0x000fe4000f8e0205 */
[----:B------:R-:W-:Y:S02]  /*0590*/  ULEA UR8, UP0, UR6, UR8, 0x1 ;  /* 0x0000000806087291 */ /* 0x000fe4000f8008ff */
[----:B------:R-:W-:Y:S01]  /*05a0*/  UIADD3 UR22, UPT, UPT, UR7, UR16, URZ ;  /* 0x0000001007167290 */ /* 0x000fe2000fffe0ff */
[C---:B0-----:R-:W-:Y:S01]  /*05b0*/  SHF.L.U32 R0, R12.reuse, 0x4, RZ ;  /* 0x000000040c007819 */ /* 0x041fe200000006ff */
[----:B------:R-:W0:Y:S01]  /*05c0*/  LDCU UR13, c[0x0][0x38c] ;  /* 0x00007180ff0d77ac */ /* 0x000e220008000800 */
[----:B------:R-:W-:Y:S01]  /*05d0*/  LOP3.LUT R3, R12, 0x1f, RZ, 0xc0, !PT ;  /* 0x0000001f0c037812 */ /* 0x000fe200078ec0ff */
[----:B------:R-:W-:-:S03]  /*05e0*/  ULEA.HI.X UR22, UR6, UR9, UR22, 0x1, UP0 ;  /* 0x0000000906167291 */ /* 0x000fc600080f0c16 */
[----:B------:R-:W-:Y:S01]  /*05f0*/  LOP3.LUT R5, R3, 0x3e00, R0, 0xf8, !PT ;  /* 0x00003e0003057812 */ /* 0x000fe200078ef800 */
[----:B-1----:R-:W-:Y:S02]  /*0600*/  UIMAD.WIDE.U32 UR6, UR29, UR24, UR4 ;  /* 0x000000181d0672a5 */ /* 0x002fe4000f8e0004 */
[----:B------:R-:W-:Y:S01]  /*0610*/  UIMAD UR12, UR12, UR24, URZ ;  /* 0x000000180c0c72a4 */ /* 0x000fe2000f8e02ff */
[----:B------:R-:W-:Y:S01]  /*0620*/  UMOV UR4, URZ ;  /* 0x000000ff00047c82 */ /* 0x000fe20008000000 */
[----:B------:R-:W-:Y:S01]  /*0630*/  UMOV UR5, URZ ;  /* 0x000000ff00057c82 */ /* 0x000fe20008000000 */
[----:B-----5:R-:W-:Y:S01]  /*0640*/  @P0 R2UR UR4, R2 ;  /* 0x00000000020402ca */ /* 0x020fe200000e0000 */
[----:B------:R-:W-:Y:S01]  /*0650*/  UIMAD UR12, UR29, UR25, UR12 ;  /* 0x000000191d0c72a4 */ /* 0x000fe2000f8e020c */
[----:B------:R-:W-:Y:S01]  /*0660*/  @P1 R2UR UR5, R4 ;  /* 0x00000000040512ca */ /* 0x000fe200000e0000 */
[----:B--2---:R-:W-:Y:S02]  /*0670*/  UIMAD UR10, UR10, UR19, UR20 ;  /* 0x000000130a0a72a4 */ /* 0x004fe4000f8e0214 */
[----:B---3--:R-:W-:-:S02]  /*0680*/  ULEA UR19, UP0, UR6, UR30, 0x1 ;  /* 0x0000001e06137291 */ /* 0x008fc4000f8008ff */
[----:B------:R-:W-:Y:S02]  /*0690*/  UIADD3 UR21, UPT, UPT, UR7, UR12, URZ ;  /* 0x0000000c07157290 */ /* 0x000fe4000fffe0ff */
[----:B------:R-:W-:Y:S02]  /*06a0*/  UIMAD UR10, UR10, UR11, URZ ;  /* 0x0000000b0a0a72a4 */ /* 0x000fe4000f8e02ff */
[----:B------:R-:W-:Y:S02]  /*06b0*/  ULEA.HI.X UR21, UR6, UR31, UR21, 0x1, UP0 ;  /* 0x0000001f06157291 */ /* 0x000fe400080f0c15 */
[----:B0-----:R-:W-:Y:S01]  /*06c0*/  UIMAD UR10, UR10, UR13, URZ ;  /* 0x0000000d0a0a72a4 */ /* 0x001fe2000f8e02ff */
[----:B------:R-:W-:Y:S01]  /*06d0*/  UMOV UR11, UR15 ;  /* 0x0000000f000b7c82 */ /* 0x000fe20008000000 */
[----:B------:R-:W-:Y:S01]  /*06e0*/  UMOV UR16, UR14 ;  /* 0x0000000e00107c82 */ /* 0x000fe20008000000 */
[----:B------:R-:W-:Y:S01]  /*06f0*/  UMOV UR6, URZ ;  /* 0x000000ff00067c82 */ /* 0x000fe20008000000 */
[----:B------:R-:W-:-:S08]  /*0700*/  UMOV UR20, UR8 ;  /* 0x0000000800147c82 */ /* 0x000fd00008000000 */
.L_x_285:
[----:B------:R-:W0:Y:S01]  /*0710*/  LDCU UR15, c[0x0][0x388] ;  /* 0x00007100ff0f77ac */ /* 0x000e220008000800 */
[----:B------:R-:W-:Y:S02]  /*0720*/  SHF.L.U32 R0, R12, 0x4, RZ ;  /* 0x000000040c007819 */ /* 0x000fe400000006ff */
[----:B---3--:R-:W-:Y:S02]  /*0730*/  MOV R2, UR11 ;  /* 0x0000000b00027c02 */ /* 0x008fe40008000f00 */
[----:B------:R-:W-:Y:S02]  /*0740*/  LOP3.LUT R29, R0, 0x3e00, RZ, 0xc0, !PT ;  /* 0x00003e00001d7812 */ /* 0x000fe400078ec0ff */
[----:B------:R-:W-:Y:S02]  /*0750*/  MOV R3, UR17 ;  /* 0x0000001100037c02 */ /* 0x000fe40008000f00 */
[----:B------:R-:W-:Y:S02]  /*0760*/  LOP3.LUT R28, R29, 0x1f, R12, 0xf8, !PT ;  /* 0x0000001f1d1c7812 */ /* 0x000fe400078ef80c */
[----:B------:R-:W-:-:S02]  /*0770*/  PRMT R15, RZ, 0x7610, R15 ;  /* 0x00007610ff0f7816 */ /* 0x000fc4000000000f */
[C---:B------:R-:W-:Y:S02]  /*0780*/  LOP3.LUT R6, R28.reuse, 0x20, RZ, 0xfc, !PT ;  /* 0x000000201c067812 */ /* 0x040fe400078efcff */
[----:B------:R-:W-:Y:S02]  /*0790*/  PRMT R17, RZ, 0x7610, R17 ;  /* 0x00007610ff117816 */ /* 0x000fe40000000011 */
[----:B------:R-:W-:Y:S01]  /*07a0*/  PRMT R13, RZ, 0x7610, R13 ;  /* 0x00007610ff0d7816 */ /* 0x000fe2000000000d */
[----:B0-----:R-:W-:Y:S01]  /*07b0*/  UIMAD UR7, UR6, -0x800, UR15 ;  /* 0xfffff800060778a4 */ /* 0x001fe2000f8e020f */
[C---:B------:R-:W-:Y:S02]  /*07c0*/  LOP3.LUT R14, R28.reuse, 0xe0, RZ, 0xfc, !PT ;  /* 0x000000e01c0e7812 */ /* 0x040fe400078efcff */
[C---:B------:R-:W-:Y:S02]  /*07d0*/  LOP3.LUT R16, R28.reuse, 0x100, RZ, 0xfc, !PT ;  /* 0x000001001c107812 */ /* 0x040fe400078efcff */
[----:B------:R-:W-:-:S02]  /*07e0*/  LOP3.LUT R7, R28, 0x40, RZ, 0xfc, !PT ;  /* 0x000000401c077812 */ /* 0x000fc400078efcff */
[C---:B------:R-:W-:Y:S01]  /*07f0*/  ISETP.GE.AND P0, PT, R5.reuse, UR7, PT ;  /* 0x0000000705007c0c */ /* 0x040fe2000bf06270 */
[----:B------:R-:W-:Y:S01]  /*0800*/  IMAD.WIDE.U32 R4, R5, 0x2, R2 ;  /* 0x0000000205047825 */ /* 0x000fe200078e0002 */
[C---:B------:R-:W-:Y:S02]  /*0810*/  LOP3.LUT R3, R28.reuse, 0x80, RZ, 0xfc, !PT ;  /* 0x000000801c037812 */ /* 0x040fe400078efcff */
[----:B------:R-:W-:Y:S02]  /*0820*/  P2R R31, PR, RZ, 0x1 ;  /* 0x00000001ff1f7803 */ /* 0x000fe40000000000 */
[----:B------:R-:W-:Y:S02]  /*0830*/  LEA R2, P0, R28, UR16, 0x1 ;  /* 0x000000101c027c11 */ /* 0x000fe4000f8008ff */
[----:B------:R-:W-:Y:S02]  /*0840*/  ISETP.GE.AND P3, PT, R3, UR7, PT ;  /* 0x0000000703007c0c */ /* 0x000fe4000bf66270 */
[----:B------:R-:W-:-:S02]  /*0850*/  IADD3.X R3, PT, PT, RZ, UR18, RZ, P0, !PT ;  /* 0x00000012ff037c10 */ /* 0x000fc400087fe4ff */
[----:B------:R-:W-:Y:S02]  /*0860*/  ISETP.NE.AND P0, PT, R31, RZ, PT ;  /* 0x000000ff1f00720c */ /* 0x000fe40003f05270 */
[----:B------:R-:W-:Y:S02]  /*0870*/  ISETP.GE.AND P6, PT, R6, UR7, PT ;  /* 0x0000000706007c0c */ /* 0x000fe4000bfc6270 */
[----:B------:R-:W-:Y:S02]  /*0880*/  LOP3.LUT R6, R28, 0xa0, RZ, 0xfc, !PT ;  /* 0x000000a01c067812 */ /* 0x000fe400078efcff */
[----:B------:R-:W-:Y:S02]  /*0890*/  ISETP.GE.AND P5, PT, R7, UR7, PT ;  /* 0x0000000707007c0c */ /* 0x000fe4000bfa6270 */
[----:B------:R-:W-:Y:S02]  /*08a0*/  ISETP.GE.AND P2, PT, R6, UR7, PT ;  /* 0x0000000706007c0c */ /* 0x000fe4000bf46270 */
[----:B------:R-:W-:Y:S01]  /*08b0*/  PRMT R6, RZ, 0x7610, R6 ;  /* 0x00007610ff067816 */ /* 0x000fe20000000006 */
[----:B------:R-:W-:Y:S01]  /*08c0*/  BAR.SYNC.DEFER_BLOCKING 0x0 ;  /* 0x0000000000007b1d */ /* 0x000fe20000010000 */
[----:B------:R-:W-:-:S02]  /*08d0*/  LOP3.LUT R7, R28, 0xc0, RZ, 0xfc, !PT ;  /* 0x000000c01c077812 */ /* 0x000fc400078efcff */
[C---:B------:R-:W-:Y:S02]  /*08e0*/  LOP3.LUT R8, R28.reuse, 0x60, RZ, 0xfc, !PT ;  /* 0x000000601c087812 */ /* 0x040fe400078efcff */
[----:B------:R-:W-:Y:S02]  /*08f0*/  ISETP.GE.AND P1, PT, R7, UR7, PT ;  /* 0x0000000707007c0c */ /* 0x000fe4000bf26270 */
[----:B------:R-:W-:Y:S02]  /*0900*/  LOP3.LUT R18, R28, 0x120, RZ, 0xfc, !PT ;  /* 0x000001201c127812 */ /* 0x000fe400078efcff */
[----:B------:R-:W-:Y:S02]  /*0910*/  ISETP.GE.AND P4, PT, R8, UR7, PT ;  /* 0x0000000708007c0c */ /* 0x000fe4000bf86270 */
[----:B------:R-:W-:Y:S02]  /*0920*/  PRMT R7, RZ, 0x7610, R7 ;  /* 0x00007610ff077816 */ /* 0x000fe40000000007 */
[----:B------:R-:W-:-:S02]  /*0930*/  PRMT R8, RZ, 0x7610, R8 ;  /* 0x00007610ff087816 */ /* 0x000fc40000000008 */
[----:B------:R-:W-:Y:S02]  /*0940*/  PRMT R11, RZ, 0x7610, R11 ;  /* 0x00007610ff0b7816 */ /* 0x000fe4000000000b */
[----:B------:R-:W-:Y:S02]  /*0950*/  PRMT R9, RZ, 0x7610, R9 ;  /* 0x00007610ff097816 */ /* 0x000fe40000000009 */
[----:B------:R-:W-:Y:S02]  /*0960*/  PRMT R10, RZ, 0x7610, R10 ;  /* 0x00007610ff0a7816 */ /* 0x000fe4000000000a */
[C---:B------:R-:W-:Y:S02]  /*0970*/  LOP3.LUT R20, R28.reuse, 0x140, RZ, 0xfc, !PT ;  /* 0x000001401c147812 */ /* 0x040fe400078efcff */
[----:B------:R-:W-:Y:S01]  /*0980*/  LOP3.LUT R22, R28, 0x160, RZ, 0xfc, !PT ;  /* 0x000001601c167812 */ /* 0x000fe200078efcff */
[----:B------:R-:W2:Y:S01]  /*0990*/  @!P0 LDG.E.U16 R6, desc[UR26][R4.64] ;  /* 0x0000001a04068981 */ /* 0x000ea2000c1e1500 */
[----:B------:R-:W-:-:S02]  /*09a0*/  ISETP.GE.AND P0, PT, R14, UR7, PT ;  /* 0x000000070e007c0c */ /* 0x000fc4000bf06270 */
[----:B------:R-:W-:Y:S01]  /*09b0*/  PRMT R19, RZ, 0x7610, R19 ;  /* 0x00007610ff137816 */ /* 0x000fe20000000013 */
[----:B------:R-:W3:Y:S01]  /*09c0*/  @!P6 LDG.E.U16 R7, desc[UR26][R4.64+0x40] ;  /* 0x0000401a0407e981 */ /* 0x000ee2000c1e1500 */
[----:B------:R-:W-:Y:S02]  /*09d0*/  P2R R14, PR, RZ, 0x1 ;  /* 0x00000001ff0e7803 */ /* 0x000fe40000000000 */
[C---:B------:R-:W-:Y:S01]  /*09e0*/  LOP3.LUT R24, R28.reuse, 0x180, RZ, 0xfc, !PT ;  /* 0x000001801c187812 */ /* 0x040fe200078efcff */
[----:B------:R-:W4:Y:S01]  /*09f0*/  @!P1 LDG.E.U16 R13, desc[UR26][R4.64+0x180] ;  /* 0x0001801a040d9981 */ /* 0x000f22000c1e1500 */
[----:B------:R-:W-:Y:S02]  /*0a00*/  P2R R36, PR, RZ, 0x2 ;  /* 0x00000002ff247803 */ /* 0x000fe40000000000 */
[----:B------:R-:W-:Y:S01]  /*0a10*/  LOP3.LUT R26, R28, 0x1a0, RZ, 0xfc, !PT ;  /* 0x000001a01c1a7812 */ /* 0x000fe200078efcff */
[----:B------:R-:W5:Y:S01]  /*0a20*/  @!P5 LDG.E.U16 R8, desc[UR26][R4.64+0x80] ;  /* 0x0000801a0408d981 */ /* 0x000f62000c1e1500 */
[----:B------:R-:W-:-:S02]  /*0a30*/  P2R R38, PR, RZ, 0x4 ;  /* 0x00000004ff267803 */ /* 0x000fc40000000000 */
[----:B------:R-:W-:Y:S01]  /*0a40*/  P2R R39, PR, RZ, 0x8 ;  /* 0x00000008ff277803 */ /* 0x000fe20000000000 */
[----:B------:R-:W4:Y:S01]  /*0a50*/  @!P0 LDG.E.U16 R15, desc[UR26][R4.64+0x1c0] ;  /* 0x0001c01a040f8981 */ /* 0x000f22000c1e1500 */
[----:B------:R-:W-:Y:S02]  /*0a60*/  ISETP.GE.AND P0, PT, R16, UR7, PT ;  /* 0x0000000710007c0c */ /* 0x000fe4000bf06270 */
[----:B------:R-:W-:Y:S01]  /*0a70*/  P2R R37, PR, RZ, 0x10 ;  /* 0x00000010ff257803 */ /* 0x000fe20000000000 */
[----:B------:R-:W4:Y:S01]  /*0a80*/  @!P2 LDG.E.U16 R11, desc[UR26][R4.64+0x140] ;  /* 0x0001401a040ba981 */ /* 0x000f22000c1e1500 */
[----:B------:R-:W-:Y:S02]  /*0a90*/  P2R R16, PR, RZ, 0x1 ;  /* 0x00000001ff107803 */ /* 0x000fe40000000000 */
[----:B------:R-:W-:Y:S01]  /*0aa0*/  PRMT R21, RZ, 0x7610, R21 ;  /* 0x00007610ff157816 */ /* 0x000fe20000000015 */
[----:B------:R-:W4:Y:S01]  /*0ab0*/  @!P4 LDG.E.U16 R9, desc[UR26][R4.64+0xc0] ;  /* 0x0000c01a0409c981 */ /* 0x000f22000c1e1500 */
[----:B------:R-:W-:-:S02]  /*0ac0*/  PRMT R23, RZ, 0x7610, R23 ;  /* 0x00007610ff177816 */ /* 0x000fc40000000017 */
[----:B------:R-:W-:Y:S01]  /*0ad0*/  PRMT R25, RZ, 0x7610, R25 ;  /* 0x00007610ff197816 */ /* 0x000fe20000000019 */
[----:B------:R-:W4:Y:S01]  /*0ae0*/  @!P3 LDG.E.U16 R10, desc[UR26][R4.64+0x100] ;  /* 0x0001001a040ab981 */ /* 0x000f22000c1e1500 */
[----:B------:R-:W-:Y:S02]  /*0af0*/  PRMT R27, RZ, 0x7610, R27 ;  /* 0x00007610ff1b7816 */ /* 0x000fe4000000001b */
[----:B------:R-:W-:Y:S01]  /*0b00*/  P2R R35, PR, RZ, 0x20 ;  /* 0x00000020ff237803 */ /* 0x000fe20000000000 */
[----:B------:R-:W4:Y:S01]  /*0b10*/  @!P0 LDG.E.U16 R17, desc[UR26][R4.64+0x200] ;  /* 0x0002001a04118981 */ /* 0x000f22000c1e1500 */
[----:B------:R-:W-:Y:S02]  /*0b20*/  ISETP.GE.AND P0, PT, R18, UR7, PT ;  /* 0x0000000712007c0c */ /* 0x000fe4000bf06270 */
[----:B------:R-:W-:Y:S02]  /*0b30*/  ISETP.GE.AND P1, PT, R20, UR7, PT ;  /* 0x0000000714007c0c */ /* 0x000fe4000bf26270 */
[----:B------:R-:W-:-:S02]  /*0b40*/  ISETP.GE.AND P2, PT, R22, UR7, PT ;  /* 0x0000000716007c0c */ /* 0x000fc4000bf46270 */
[----:B------:R-:W-:Y:S02]  /*0b50*/  ISETP.GE.AND P3, PT, R24, UR7, PT ;  /* 0x0000000718007c0c */ /* 0x000fe4000bf66270 */
[----:B------:R-:W-:Y:S02]  /*0b60*/  ISETP.GE.AND P4, PT, R26, UR7, PT ;  /* 0x000000071a007c0c */ /* 0x000fe4000bf86270 */
[----:B------:R-:W-:Y:S02]  /*0b70*/  P2R R30, PR, RZ, 0x1 ;  /* 0x00000001ff1e7803 */ /* 0x000fe40000000000 */
[----:B------:R-:W-:Y:S01]  /*0b80*/  P2R R33, PR, RZ, 0x40 ;  /* 0x00000040ff217803 */ /* 0x000fe20000000000 */
[----:B------:R-:W4:Y:S01]  /*0b90*/  @!P0 LDG.E.U16 R19, desc[UR26][R4.64+0x240] ;  /* 0x0002401a04138981 */ /* 0x000f22000c1e1500 */
[----:B------:R-:W-:Y:S02]  /*0ba0*/  ISETP.NE.AND P0, PT, R16, RZ, PT ;  /* 0x000000ff1000720c */ /* 0x000fe40003f05270 */
[----:B------:R-:W-:Y:S01]  /*0bb0*/  LOP3.LUT R18, R28, 0x1e0, RZ, 0xfc, !PT ;  /* 0x000001e01c127812 */ /* 0x000fe200078efcff */
[----:B------:R-:W4:Y:S01]  /*0bc0*/  @!P1 LDG.E.U16 R21, desc[UR26][R4.64+0x280] ;  /* 0x0002801a04159981 */ /* 0x000f22000c1e1500 */
[----:B------:R-:W-:-:S02]  /*0bd0*/  P2R R32, PR, RZ, 0x1 ;  /* 0x00000001ff207803 */ /* 0x000fc40000000000 */
[----:B------:R-:W-:Y:S01]  /*0be0*/  ISETP.NE.AND P0, PT, R14, RZ, PT ;  /* 0x000000ff0e00720c */ /* 0x000fe20003f05270 */
[----:B------:R-:W4:Y:S01]  /*0bf0*/  @!P2 LDG.E.U16 R23, desc[UR26][R4.64+0x2c0] ;  /* 0x0002c01a0417a981 */ /* 0x000f22000c1e1500 */
[----:B------:R-:W-:Y:S02]  /*0c00*/  LOP3.LUT R14, R28, 0x1c0, RZ, 0xfc, !PT ;  /* 0x000001c01c0e7812 */ /* 0x000fe400078efcff */
[----:B------:R-:W-:Y:S01]  /*0c10*/  ISETP.GE.AND P6, PT, R18, UR7, PT ;  /* 0x0000000712007c0c */ /* 0x000fe2000bfc6270 */
[----:B------:R-:W4:Y:S01]  /*0c20*/  @!P3 LDG.E.U16 R25, desc[UR26][R4.64+0x300] ;  /* 0x0003001a0419b981 */ /* 0x000f22000c1e1500 */
[----:B------:R-:W-:-:S03]  /*0c30*/  ISETP.GE.AND P5, PT, R14, UR7, PT ;  /* 0x000000070e007c0c */ /* 0x000fc6000bfa6270 */
[----:B------:R-:W4:Y:S01]  /*0c40*/  @!P4 LDG.E.U16 R27, desc[UR26][R4.64+0x340] ;  /* 0x0003401a041bc981 */ /* 0x000f22000c1e1500 */
[----:B------:R-:W-:Y:S02]  /*0c50*/  PRMT R16, RZ, 0x7610, R16 ;  /* 0x00007610ff107816 */ /* 0x000fe40000000010 */
[----:B------:R-:W-:-:S06]  /*0c60*/  PRMT R20, RZ, 0x7610, R20 ;  /* 0x00007610ff147816 */ /* 0x000fcc0000000014 */
[----:B------:R-:W4:Y:S04]  /*0c70*/  @!P6 LDG.E.U16 R20, desc[UR26][R4.64+0x3c0] ;  /* 0x0003c01a0414e981 */ /* 0x000f28000c1e1500 */
[----:B------:R0:W4:Y:S01]  /*0c80*/  @!P5 LDG.E.U16 R16, desc[UR26][R4.64+0x380] ;  /* 0x0003801a0410d981 */ /* 0x000122000c1e1500 */
[----:B------:R-:W1:Y:S01]  /*0c90*/  S2R R43, SR_LANEID ;  /* 0x00000000002b7919 */ /* 0x000e620000000000 */
[----:B------:R-:W-:Y:S02]  /*0ca0*/  P2R R34, PR, RZ, 0x1 ;  /* 0x00000001ff227803 */ /* 0x000fe40000000000 */
[----:B------:R-:W-:Y:S01]  /*0cb0*/  ISETP.NE.AND P0, PT, R36, RZ, PT ;  /* 0x000000ff2400720c */ /* 0x000fe20003f05270 */
[----:B------:R-:W0:Y:S03]  /*0cc0*/  S2UR UR23, SR_CgaCtaId ;  /* 0x00000000001779c3 */ /* 0x000e260000008800 */
[----:B------:R-:W-:-:S02]  /*0cd0*/  P2R R36, PR, RZ, 0x1 ;  /* 0x00000001ff247803 */ /* 0x000fc40000000000 */
[----:B------:R-:W-:-:S04]  /*0ce0*/  ISETP.NE.AND P0, PT, R38, RZ, PT ;  /* 0x000000ff2600720c */ /* 0x000fc80003f05270 */
[----:B------:R-:W-:Y:S02]  /*0cf0*/  P2R R38, PR, RZ, 0x1 ;  /* 0x00000001ff267803 */ /* 0x000fe40000000000 */
[----:B------:R-:W-:-:S04]  /*0d00*/  ISETP.NE.AND P0, PT, R39, RZ, PT ;  /* 0x000000ff2700720c */ /* 0x000fc80003f05270 */
[----:B------:R-:W-:Y:S02]  /*0d10*/  P2R R42, PR, RZ, 0x1 ;  /* 0x00000001ff2a7803 */ /* 0x000fe40000000000 */
[----:B------:R-:W-:-:S04]  /*0d20*/  ISETP.NE.AND P0, PT, R37, RZ, PT ;  /* 0x000000ff2500720c */ /* 0x000fc80003f05270 */
[----:B------:R-:W-:Y:S02]  /*0d30*/  P2R R41, PR, RZ, 0x1 ;  /* 0x00000001ff297803 */ /* 0x000fe40000000000 */
[----:B------:R-:W-:-:S04]  /*0d40*/  ISETP.NE.AND P0, PT, R35, RZ, PT ;  /* 0x000000ff2300720c */ /* 0x000fc80003f05270 */
[----:B------:R-:W-:Y:S02]  /*0d50*/  P2R R40, PR, RZ, 0x1 ;  /* 0x00000001ff287803 */ /* 0x000fe40000000000 */
[----:B------:R-:W-:Y:S02]  /*0d60*/  ISETP.NE.AND P0, PT, R33, RZ, PT ;  /* 0x000000ff2100720c */ /* 0x000fe40003f05270 */
[----:B-1----:R-:W-:Y:S01]  /*0d70*/  IADD3 R14, PT, PT, R29, R43, RZ ;  /* 0x0000002b1d0e7210 */ /* 0x002fe20007ffe0ff */
[----:B------:R-:W-:Y:S01]  /*0d80*/  UMOV UR7, 0x400 ;  /* 0x0000040000077882 */ /* 0x000fe20000000000 */
[----:B------:R-:W-:Y:S02]  /*0d90*/  P2R R39, PR, RZ, 0x1 ;  /* 0x00000001ff277803 */ /* 0x000fe40000000000 */
[----:B------:R-:W-:Y:S01]  /*0da0*/  IADD3 R29, PT, PT, R14, 0x20, RZ ;  /* 0x000000200e1d7810 */ /* 0x000fe20007ffe0ff */
[----:B0-----:R-:W-:Y:S01]  /*0db0*/  ULEA UR23, UR23, UR7, 0x18 ;  /* 0x0000000717177291 */ /* 0x001fe2000f8ec0ff */
[----:B------:R-:W-:-:S02]  /*0dc0*/  ISETP.NE.AND P0, PT, R31, RZ, PT ;  /* 0x000000ff1f00720c */ /* 0x000fc40003f05270 */
[C---:B------:R-:W-:Y:S02]  /*0dd0*/  IADD3 R31, PT, PT, R14.reuse, 0x40, RZ ;  /* 0x000000400e1f7810 */ /* 0x040fe40007ffe0ff */
[C---:B------:R-:W-:Y:S02]  /*0de0*/  IADD3 R33, PT, PT, R14.reuse, 0x60, RZ ;  /* 0x000000600e217810 */ /* 0x040fe40007ffe0ff */
[CC--:B------:R-:W-:Y:S02]  /*0df0*/  LEA.HI.SX32 R18, R14.reuse, R14.reuse, 0x1b ;  /* 0x0000000e0e127211 */ /* 0x0c0fe400078fdaff */
[-C--:B------:R-:W-:Y:S02]  /*0e00*/  LEA.HI.SX32 R29, R29, R14.reuse, 0x1b ;  /* 0x0000000e1d1d7211 */ /* 0x080fe400078fdaff */
[----:B------:R-:W-:Y:S02]  /*0e10*/  IADD3 R35, PT, PT, R14, 0x80, RZ ;  /* 0x000000800e237810 */ /* 0x000fe40007ffe0ff */
[----:B------:R-:W-:-:S02]  /*0e20*/  LEA.HI.SX32 R31, R31, R14, 0x1b ;  /* 0x0000000e1f1f7211 */ /* 0x000fc400078fdaff */
[----:B------:R-:W-:Y:S02]  /*0e30*/  IADD3 R5, PT, PT, R14, 0xa0, RZ ;  /* 0x000000a00e057810 */ /* 0x000fe40007ffe0ff */
[-C--:B------:R-:W-:Y:S02]  /*0e40*/  LEA.HI.SX32 R33, R33, R14.reuse, 0x1b ;  /* 0x0000000e21217211 */ /* 0x080fe400078fdaff */
[----:B------:R-:W-:Y:S02]  /*0e50*/  LEA R74, R18, UR23, 0x1 ;  /* 0x00000017124a7c11 */ /* 0x000fe4000f8e08ff */
[----:B------:R-:W-:Y:S02]  /*0e60*/  LEA R73, R29, UR23, 0x1 ;  /* 0x000000171d497c11 */ /* 0x000fe4000f8e08ff */
[----:B------:R-:W-:Y:S02]  /*0e70*/  LEA.HI.SX32 R35, R35, R14, 0x1b ;  /* 0x0000000e23237211 */ /* 0x000fe400078fdaff */
[----:B------:R-:W-:-:S02]  /*0e80*/  IADD3 R29, PT, PT, R14, 0xc0, RZ ;  /* 0x000000c00e1d7810 */ /* 0x000fc40007ffe0ff */
[----:B------:R-:W-:Y:S02]  /*0e90*/  LEA R72, R31, UR23, 0x1 ;  /* 0x000000171f487c11 */ /* 0x000fe4000f8e08ff */
[----:B------:R-:W-:Y:S02]  /*0ea0*/  LEA.HI.SX32 R5, R5, R14, 0x1b ;  /* 0x0000000e05057211 */ /* 0x000fe400078fdaff */
[----:B------:R-:W-:Y:S02]  /*0eb0*/  LEA R71, R33, UR23, 0x1 ;  /* 0x0000001721477c11 */ /* 0x000fe4000f8e08ff */
[C---:B------:R-:W-:Y:S02]  /*0ec0*/  IADD3 R31, PT, PT, R14.reuse, 0xe0, RZ ;  /* 0x000000e00e1f7810 */ /* 0x040fe40007ffe0ff */
[----:B------:R-:W-:Y:S02]  /*0ed0*/  LEA R70, R35, UR23, 0x1 ;  /* 0x0000001723467c11 */ /* 0x000fe4000f8e08ff */
[----:B------:R-:W-:-:S02]  /*0ee0*/  IADD3 R33, PT, PT, R14, 0x100, RZ ;  /* 0x000001000e217810 */ /* 0x000fc40007ffe0ff */
[-C--:B------:R-:W-:Y:S02]  /*0ef0*/  LEA.HI.SX32 R29, R29, R14.reuse, 0x1b ;  /* 0x0000000e1d1d7211 */ /* 0x080fe400078fdaff */
[C---:B------:R-:W-:Y:S02]  /*0f00*/  IADD3 R35, PT, PT, R14.reuse, 0x120, RZ ;  /* 0x000001200e237810 */ /* 0x040fe40007ffe0ff */
[----:B------:R-:W-:Y:S02]  /*0f10*/  LEA R69, R5, UR23, 0x1 ;  /* 0x0000001705457c11 */ /* 0x000fe4000f8e08ff */
[----:B------:R-:W-:Y:S02]  /*0f20*/  IADD3 R5, PT, PT, R14, 0x140, RZ ;  /* 0x000001400e057810 */ /* 0x000fe40007ffe0ff */
[-C--:B------:R-:W-:Y:S02]  /*0f30*/  LEA.HI.SX32 R31, R31, R14.reuse, 0x1b ;  /* 0x0000000e1f1f7211 */ /* 0x080fe400078fdaff */
[----:B------:R-:W-:-:S02]  /*0f40*/  LEA.HI.SX32 R33, R33, R14, 0x1b ;  /* 0x0000000e21217211 */ /* 0x000fc400078fdaff */
[----:B------:R-:W-:Y:S02]  /*0f50*/  LEA R68, R29, UR23, 0x1 ;  /* 0x000000171d447c11 */ /* 0x000fe4000f8e08ff */
[-C--:B------:R-:W-:Y:S02]  /*0f60*/  LEA.HI.SX32 R35, R35, R14.reuse, 0x1b ;  /* 0x0000000e23237211 */ /* 0x080fe400078fdaff */
[----:B------:R-:W-:Y:S02]  /*0f70*/  IADD3 R29, PT, PT, R14, 0x1a0, RZ ;  /* 0x000001a00e1d7810 */ /* 0x000fe40007ffe0ff */
[----:B------:R-:W-:Y:S02]  /*0f80*/  LEA.HI.SX32 R5, R5, R14, 0x1b ;  /* 0x0000000e05057211 */ /* 0x000fe400078fdaff */
[----:B------:R-:W-:Y:S02]  /*0f90*/  LEA R67, R31, UR23, 0x1 ;  /* 0x000000171f437c11 */ /* 0x000fe4000f8e08ff */
[----:B------:R-:W-:-:S02]  /*0fa0*/  LEA R66, R33, UR23, 0x1 ;  /* 0x0000001721427c11 */ /* 0x000fc4000f8e08ff */
[----:B------:R-:W-:Y:S02]  /*0fb0*/  LEA R65, R35, UR23, 0x1 ;  /* 0x0000001723417c11 */ /* 0x000fe4000f8e08ff */
[C---:B------:R-:W-:Y:S02]  /*0fc0*/  IADD3 R31, PT, PT, R14.reuse, 0x1c0, RZ ;  /* 0x000001c00e1f7810 */ /* 0x040fe40007ffe0ff */
[----:B------:R-:W-:Y:S02]  /*0fd0*/  IADD3 R33, PT, PT, R14, 0x1e0, RZ ;  /* 0x000001e00e217810 */ /* 0x000fe40007ffe0ff */
[-C--:B------:R-:W-:Y:S02]  /*0fe0*/  LEA.HI.SX32 R29, R29, R14.reuse, 0x1b ;  /* 0x0000000e1d1d7211 */ /* 0x080fe400078fdaff */
[----:B------:R-:W-:Y:S02]  /*0ff0*/  LEA R64, R5, UR23, 0x1 ;  /* 0x0000001705407c11 */ /* 0x000fe4000f8e08ff */
[----:B------:R-:W-:-:S02]  /*1000*/  LEA.HI.SX32 R31, R31, R14, 0x1b ;  /* 0x0000000e1f1f7211 */ /* 0x000fc400078fdaff */
[----:B------:R-:W-:Y:S02]  /*1010*/  LEA.HI.SX32 R33, R33, R14, 0x1b ;  /* 0x0000000e21217211 */ /* 0x000fe400078fdaff */
[----:B------:R-:W-:Y:S02]  /*1020*/  LEA R61, R29, UR23, 0x1 ;  /* 0x000000171d3d7c11 */ /* 0x000fe4000f8e08ff */
[----:B------:R-:W-:Y:S02]  /*1030*/  LEA R60, R31, UR23, 0x1 ;  /* 0x000000171f3c7c11 */ /* 0x000fe4000f8e08ff */
        /* <DEDUP_REMOVED lines=11> */
[----:B------:R0:W-:Y:S01]  /*10f0*/  STS.U16 [R69+0x140], R11 ;  /* 0x0001400b45007388 */ /* 0x0001e20000000400 */
[----:B------:R-:W-:-:S03]  /*1100*/  LEA.HI.SX32 R9, R9, R14, 0x1b ;  /* 0x0000000e09097211 */ /* 0x000fc600078fdaff */
[----:B------:R1:W-:Y:S01]  /*1110*/  STS.U16 [R68+0x180], R13 ;  /* 0x0001800d44007388 */ /* 0x0003e20000000400 */
[----:B------:R-:W-:Y:S01]  /*1120*/  IMAD R14, R43, 0xf, R14 ;  /* 0x0000000f2b0e7824 */ /* 0x000fe200078e020e */
[----:B------:R-:W-:Y:S02]  /*1130*/  LEA R62, R9, UR23, 0x1 ;  /* 0x00000017093e7c11 */ /* 0x000fe4000f8e08ff */
[----:B------:R2:W-:Y:S04]  /*1140*/  STS.U16 [R67+0x1c0], R15 ;  /* 0x0001c00f43007388 */ /* 0x0005e80000000400 */
[----:B------:R3:W-:Y:S04]  /*1150*/  STS.U16 [R66+0x200], R17 ;  /* 0x0002001142007388 */ /* 0x0007e80000000400 */
        /* <DEDUP_REMOVED lines=15> */
[C---:B------:R-:W-:Y:S02]  /*1250*/  IADD3 R25, PT, PT, R14.reuse, 0xb, RZ ;  /* 0x0000000b0e197810 */ /* 0x040fe40007ffe0ff */
[C---:B0-----:R-:W-:Y:S02]  /*1260*/  IADD3 R27, PT, PT, R14.reuse, 0xc, RZ ;  /* 0x0000000c0e1b7810 */ /* 0x041fe40007ffe0ff */
        /* <DEDUP_REMOVED lines=148> */
[----:B------:R0:W0:Y:S04]  /*1bb0*/  LDS.U16 R11, [R49+0x12] ;  /* 0x00001200310b7984 */ /* 0x0000280000000400 */
[----:B------:R0:W0:Y:S04]  /*1bc0*/  LDS.U16 R34, [R48+0x14] ;  /* 0x0000140030227984 */ /* 0x0000280000000400 */
[----:B------:R0:W0:Y:S04]  /*1bd0*/  LDS.U16 R33, [R47+0x16] ;  /* 0x000016002f217984 */ /* 0x0000280000000400 */
[----:B------:R0:W3:Y:S04]  /*1be0*/  LDS.U16 R32, [R46+0x18] ;  /* 0x000018002e207984 */ /* 0x0000e80000000400 */
[----:B------:R0:W5:Y:S04]  /*1bf0*/  LDS.U16 R31, [R45+0x1a] ;  /* 0x00001a002d1f7984 */ /* 0x0001680000000400 */
[----:B------:R0:W5:Y:S04]  /*1c00*/  LDS.U16 R30, [R44+0x1c] ;  /* 0x00001c002c1e7984 */ /* 0x0001680000000400 */
[----:B------:R0:W5:Y:S01]  /*1c10*/  LDS.U16 R26, [R43+0x1e] ;  /* 0x00001e002b1a7984 */ /* 0x0001620000000400 */
[----:B-1----:R-:W-:-:S03]  /*1c20*/  HADD2.F32 R2, -RZ, R2.H0_H0 ;  /* 0x20000002ff027230 */ /* 0x002fc60000004100 */
[----:B------:R1:W-:Y:S02]  /*1c30*/  STL [R1+0x28], R48 ;  /* 0x0000283001007387 */ /* 0x0003e40000100800 */
[----:B------:R-:W-:Y:S02]  /*1c40*/  FADD.FTZ R2, R2, UR5 ;  /* 0x0000000502027e21 */ /* 0x000fe40008010000 */
[----:B------:R1:W-:Y:S04]  /*1c50*/  STL [R1+0x24], R47 ;  /* 0x0000242f01007387 */ /* 0x0003e80000100800 */
[----:B------:R1:W-:Y:S01]  /*1c60*/  STL [R1+0x20], R46 ;  /* 0x0000202e01007387 */ /* 0x0003e20000100800 */
[----:B------:R-:W-:-:S03]  /*1c70*/  FSETP.GTU.FTZ.AND P0, PT, R2, 20, PT ;  /* 0x41a000000200780b */ /* 0x000fc60003f1c000 */
[----:B------:R1:W-:Y:S04]  /*1c80*/  STL [R1+0x1c], R45 ;  /* 0x00001c2d01007387 */ /* 0x0003e80000100800 */
[----:B------:R1:W-:Y:S04]  /*1c90*/  STL [R1+0x18], R44 ;  /* 0x0000182c01007387 */ /* 0x0003e80000100800 */
[----:B------:R1:W-:Y:S01]  /*1ca0*/  STL [R1+0x14], R43 ;  /* 0x0000142b01007387 */ /* 0x0003e20000100800 */
[----:B0-----:R-:W-:Y:S01]  /*1cb0*/  ISETP.EQ.OR P0, PT, RZ, UR7, P0 ;  /* 0x00000007ff007c0c */ /* 0x001fe20008702670 */
[----:B--2---:R-:W-:-:S02]  /*1cc0*/  HADD2.F32 R3, -RZ, R3.H0_H0 ;  /* 0x20000003ff037230 */ /* 0x004fc40000004100 */
[----:B---3--:R-:W-:Y:S02]  /*1cd0*/  HADD2.F32 R4, -RZ, R4.H0_H0 ;  /* 0x20000004ff047230 */ /* 0x008fe40000004100 */
[----:B----4-:R-:W-:Y:S02]  /*1ce0*/  HADD2.F32 R5, -RZ, R5.H0_H0 ;  /* 0x20000005ff057230 */ /* 0x010fe40000004100 */
[----:B------:R-:W-:Y:S01]  /*1cf0*/  FADD.FTZ R3, R3, UR5 ;  /* 0x0000000503037e21 */ /* 0x000fe20008010000 */
        /* <DEDUP_REMOVED lines=15> */
[----:B-1----:R-:W-:-:S12]  /*1df0*/  @P0 BRA `(.L_x_247) ;  /* 0x0000000000780947 */ /* 0x002fd80003800000 */
        /* <DEDUP_REMOVED lines=30> */
.L_x_247:
[----:B------:R-:W-:Y:S05]  /*1fe0*/  BSYNC.RECONVERGENT B0 ;  /* 0x0000000000007941 */ /* 0x000fea0003800200 */
.L_x_246:
        /* <DEDUP_REMOVED lines=35> */
.L_x_249:
[----:B------:R-:W-:Y:S05]  /*2220*/  BSYNC.RECONVERGENT B0 ;  /* 0x0000000000007941 */ /* 0x000fea0003800200 */
.L_x_248:
        /* <DEDUP_REMOVED lines=37> */
.L_x_251:
[----:B------:R-:W-:Y:S05]  /*2480*/  BSYNC.RECONVERGENT B0 ;  /* 0x0000000000007941 */ /* 0x000fea0003800200 */
.L_x_250:
        /* <DEDUP_REMOVED lines=35> */
.L_x_253:
[----:B------:R-:W-:Y:S05]  /*26c0*/  BSYNC.RECONVERGENT B0 ;  /* 0x0000000000007941 */ /* 0x000fea0003800200 */
.L_x_252:
        /* <DEDUP_REMOVED lines=39> */
.L_x_255:
[----:B------:R-:W-:Y:S05]  /*2940*/  BSYNC.RECONVERGENT B0 ;  /* 0x0000000000007941 */ /* 0x000fea0003800200 */
.L_x_254:
        /* <DEDUP_REMOVED lines=39> */
.L_x_257:
[----:B------:R-:W-:Y:S05]  /*2bc0*/  BSYNC.RECONVERGENT B0 ;  /* 0x0000000000007941 */ /* 0x000fea0003800200 */
.L_x_256:
        /* <DEDUP_REMOVED lines=41> */
.L_x_259:
[----:B------:R-:W-:Y:S05]  /*2e60*/  BSYNC.RECONVERGENT B0 ;  /* 0x0000000000007941 */ /* 0x000fea0003800200 */
.L_x_258:
        /* <DEDUP_REMOVED lines=39> */
.L_x_261:
[----:B------:R-:W-:Y:S05]  /*30e0*/  BSYNC.RECONVERGENT B0 ;  /* 0x0000000000007941 */ /* 0x000fea0003800200 */
.L_x_260:
        /* <DEDUP_REMOVED lines=41> */
.L_x_263:
[----:B------:R-:W-:Y:S05]  /*3380*/  BSYNC.RECONVERGENT B0 ;  /* 0x0000000000007941 */ /* 0x000fea0003800200 */
.L_x_262:
        /* <DEDUP_REMOVED lines=39> */
.L_x_265:
[----:B------:R-:W-:Y:S05]  /*3600*/  BSYNC.RECONVERGENT B0 ;  /* 0x0000000000007941 */ /* 0x000fea0003800200 */
.L_x_264:
        /* <DEDUP_REMOVED lines=45> */
.L_x_267:
[----:B------:R-:W-:Y:S05]  /*38e0*/  BSYNC.RECONVERGENT B0 ;  /* 0x0000000000007941 */ /* 0x000fea0003800200 */
.L_x_266:
        /* <DEDUP_REMOVED lines=11> */
[----:B------:R-:W-:Y:S01]  /*39a0*/  IADD3 R31, PT, PT, -R18, 0x40800000, RZ ;  /* 0x40800000121f7810 */ /* 0x000fe20007ffe1ff */
[C---:B------:R-:W-:Y:S01]  /*39b0*/  IMAD.IADD R30, R33.reuse, 0x1, -R18 ;  /* 0x00000001211e7824 */ /* 0x040fe200078e0a12 */
[----:B------:R-:W-:Y:S02]  /*39c0*/  I2FP.F32.S32 R18, R18 ;  /* 0x0000001200127245 */ /* 0x000fe40000201400 */
[----:B------:R-:W-:Y:S01]  /*39d0*/  @P2 FSETP.NEU.FTZ.AND P3, PT, R33, RZ, PT ;  /* 0x000000ff2100220b */ /* 0x000fe20003f7d000 */
[----:B------:R-:W-:Y:S02]  /*39e0*/  FFMA.FTZ R31, R31, R32, -1 ;  /* 0xbf8000001f1f7423 */ /* 0x000fe40000010020 */
[----:B------:R-:W-:Y:S02]  /*39f0*/  FMUL.FTZ R18, R18, 1.1920928955078125e-07 ;  /* 0x3400000012127820 */ /* 0x000fe40000410000 */
[----:B------:R-:W-:-:S04]  /*3a00*/  FADD.FTZ R30, R30, R31 ;  /* 0x0000001f1e1e7221 */ /* 0x000fc80000010000 */
        /* <DEDUP_REMOVED lines=14> */
.L_x_269:
[----:B------:R-:W-:Y:S05]  /*3af0*/  BSYNC.RECONVERGENT B0 ;  /* 0x0000000000007941 */ /* 0x000fea0003800200 */
.L_x_268:
        /* <DEDUP_REMOVED lines=32> */
.L_x_271:
[----:B------:R-:W-:Y:S05]  /*3d00*/  BSYNC.RECONVERGENT B0 ;  /* 0x0000000000007941 */ /* 0x000fea0003800200 */
.L_x_270:
        /* <DEDUP_REMOVED lines=32> */
.L_x_273:
[----:B------:R-:W-:Y:S05]  /*3f10*/  BSYNC.RECONVERGENT B0 ;  /* 0x0000000000007941 */ /* 0x000fea0003800200 */
.L_x_272:
        /* <DEDUP_REMOVED lines=32> */
.L_x_275:
[----:B------:R-:W-:Y:S05]  /*4120*/  BSYNC.RECONVERGENT B0 ;  /* 0x0000000000007941 */ /* 0x000fea0003800200 */
.L_x_274:
        /* <DEDUP_REMOVED lines=32> */
.L_x_277:
[----:B------:R-:W-:Y:S05]  /*4330*/  BSYNC.RECONVERGENT B0 ;  /* 0x0000000000007941 */ /* 0x000fea0003800200 */
.L_x_276:
        /* <DEDUP_REMOVED lines=10> */
[----:B------:R-:W-:Y:S01]  /*43e0*/  ISETP.NE.AND P0, PT, RZ, UR6, PT ;  /* 0x00000006ff007c0c */ /* 0x000fe2000bf05270 */
[----:B------:R-:W-:Y:S01]  /*43f0*/  FMUL.FTZ R0, R45, R16 ;  /* 0x000000102d007220 */ /* 0x000fe20000410000 */
[----:B------:R-:W-:Y:S01]  /*4400*/  FMUL.FTZ R42, R42, R15 ;  /* 0x0000000f2a2a7220 */ /* 0x000fe20000410000 */
[----:B------:R-:W1:Y:S01]  /*4410*/  S2UR UR14, SR_CTAID.Y ;  /* 0x00000000000e79c3 */ /* 0x000e620000002600 */
[----:B------:R-:W-:Y:S01]  /*4420*/  ISETP.EQ.AND P0, PT, R35, RZ, P0 ;  /* 0x000000ff2300720c */ /* 0x000fe20000702270 */
[----:B------:R-:W-:Y:S01]  /*4430*/  FMUL.FTZ R35, R44, R17 ;  /* 0x000000112c237220 */ /* 0x000fe20000410000 */
[----:B------:R-:W1:Y:S01]  /*4440*/  LDCU.64 UR12, c[0x0][0x3a0] ;  /* 0x00007400ff0c77ac */ /* 0x000e620008000a00 */
[----:B------:R-:W-:Y:S01]  /*4450*/  FMUL.FTZ R165, R165, R12 ;  /* 0x0000000ca5a57220 */ /* 0x000fe20000410000 */
[----:B------:R-:W-:Y:S01]  /*4460*/  FMUL.FTZ R164, R164, R11 ;  /* 0x0000000ba4a47220 */ /* 0x000fe20000410000 */
[----:B------:R-:W-:Y:S01]  /*4470*/  FMUL.FTZ R163, R163, R10 ;  /* 0x0000000aa3a37220 */ /* 0x000fe20000410000 */
[----:B------:R2:W-:Y:S01]  /*4480*/  STL [R1+0x10], R35 ;  /* 0x0000102301007387 */ /* 0x0005e20000100800 */
[----:B------:R-:W-:Y:S01]  /*4490*/  USHF.L.U32 UR7, UR6, 0xc, URZ ;  /* 0x0000000c06077899 */ /* 0x000fe200080006ff */
[----:B------:R-:W-:Y:S01]  /*44a0*/  FMUL.FTZ R160, R160, R9 ;  /* 0x00000009a0a07220 */ /* 0x000fe20000410000 */
[----:B------:R-:W-:Y:S01]  /*44b0*/  FMUL.FTZ R159, R159, R8 ;  /* 0x000000089f9f7220 */ /* 0x000fe20000410000 */
[----:B------:R3:W-:Y:S01]  /*44c0*/  STL [R1+0xc], R0 ;  /* 0x00000c0001007387 */ /* 0x0007e20000100800 */
[----:B------:R-:W-:Y:S01]  /*44d0*/  ULEA UR24, UR15, -UR7, 0x1 ;  /* 0x800000070f187291 */ /* 0x000fe2000f8e08ff */
[----:B------:R-:W-:Y:S01]  /*44e0*/  FMUL.FTZ R158, R158, R7 ;  /* 0x000000079e9e7220 */ /* 0x000fe20000410000 */
[----:B------:R-:W-:Y:S01]  /*44f0*/  FMUL.FTZ R36, R36, R5 ;  /* 0x0000000524247220 */ /* 0x000fe20000410000 */
[----:B------:R-:W-:Y:S01]  /*4500*/  STL [R1+0x8], R42 ;  /* 0x0000082a01007387 */ /* 0x000fe20000100800 */
[----:B------:R-:W-:Y:S01]  /*4510*/  FMUL.FTZ R37, R37, R4 ;  /* 0x0000000425257220 */ /* 0x000fe20000410000 */
[----:B--2---:R-:W-:Y:S01]  /*4520*/  FMUL.FTZ R35, R43, R14 ;  /* 0x0000000e2b237220 */ /* 0x004fe20000410000 */
[----:B------:R-:W-:Y:S01]  /*4530*/  FMUL.FTZ R38, R38, R3 ;  /* 0x0000000326267220 */ /* 0x000fe20000410000 */
[----:B------:R-:W-:Y:S01]  /*4540*/  FMUL.FTZ R39, R39, R2 ;  /* 0x0000000227277220 */ /* 0x000fe20000410000 */
[----:B------:R-:W2:Y:S01]  /*4550*/  LDCU UR42, c[0x0][0x38c] ;  /* 0x00007180ff2a77ac */ /* 0x000ea20008000800 */
[----:B---3--:R-:W-:Y:S01]  /*4560*/  FMUL.FTZ R0, R40, R13 ;  /* 0x0000000d28007220 */ /* 0x008fe20000410000 */
[----:B------:R3:W-:Y:S01]  /*4570*/  STL [R1+0x4], R35 ;  /* 0x0000042301007387 */ /* 0x0007e20000100800 */
[----:B-1----:R-:W-:-:S03]  /*4580*/  UIMAD.WIDE.U32 UR8, UR14, UR12, URZ ;  /* 0x0000000c0e0872a5 */ /* 0x002fc6000f8e00ff */
[----:B------:R1:W-:Y:S01]  /*4590*/  STL [R1], R0 ;  /* 0x0000000001007387 */ /* 0x0003e20000100800 */
[----:B------:R-:W4:Y:S01]  /*45a0*/  LDCU UR38, c[0x0][0x388] ;  /* 0x00007100ff2677ac */ /* 0x000f220008000800 */
[----:B------:R-:W-:Y:S01]  /*45b0*/  UIMAD UR14, UR14, UR13, UR9 ;  /* 0x0000000d0e0e72a4 */ /* 0x000fe2000f8e0209 */
[----:B---3--:R-:W-:Y:S01]  /*45c0*/  FMUL.FTZ R35, R41, R6 ;  /* 0x0000000629237220 */ /* 0x008fe20000410000 */
[----:B0-----:R-:W-:Y:S01]  /*45d0*/  SHF.L.U32 R41, R34, 0x5, RZ ;  /* 0x0000000522297819 */ /* 0x001fe200000006ff */
[----:B------:R-:W0:Y:S03]  /*45e0*/  LDCU.64 UR34, c[0x0][0x3a8] ;  /* 0x00007500ff2277ac */ /* 0x000e260008000a00 */
[----:B------:R-:W-:Y:S01]  /*45f0*/  LOP3.LUT R52, R41, R34, RZ, 0xfc, !PT ;  /* 0x0000002229347212 */ /* 0x000fe200078efcff */
[----:B------:R-:W3:Y:S03]  /*4600*/  LDCU.64 UR32, c[0x0][0x440] ;  /* 0x00008800ff2077ac */ /* 0x000ee60008000a00 */
[----:B------:R-:W-:Y:S01]  /*4610*/  LOP3.LUT R53, R52, 0x7c1f, RZ, 0xc0, !PT ;  /* 0x00007c1f34357812 */ /* 0x000fe200078ec0ff */
[----:B------:R-:W0:Y:S03]  /*4620*/  LDCU.64 UR30, c[0x0][0x480] ;  /* 0x00009000ff1e77ac */ /* 0x000e260008000a00 */
[----:B------:R-:W-:Y:S01]  /*4630*/  ISETP.GE.AND P1, PT, R53, UR24, PT ;  /* 0x0000001835007c0c */ /* 0x000fe2000bf26270 */
[----:B------:R-:W0:Y:S01]  /*4640*/  LDCU.64 UR28, c[0x0][0x3c0] ;  /* 0x00007800ff1c77ac */ /* 0x000e220008000a00 */
[----:B------:R-:W0:Y:S01]  /*4650*/  LDCU.64 UR36, c[0x0][0x3e0] ;  /* 0x00007c00ff2477ac */ /* 0x000e220008000a00 */
[----:B-12-4-:R-:W-:-:S10]  /*4660*/  UMOV UR7, URZ ;  /* 0x000000ff00077c82 */ /* 0x016fd40008000000 */
.L_x_284:
[----:B------:R-:W-:Y:S01]  /*4670*/  HFMA2 R41, -RZ, RZ, 0, 0 ;  /* 0x00000000ff297431 */ /* 0x000fe200000001ff */
[----:B0-----:R-:W-:Y:S01]  /*4680*/  MOV R45, UR28 ;  /* 0x0000001c002d7c02 */ /* 0x001fe20008000f00 */
[----:B------:R-:W2:Y:S01]  /*4690*/  LDL R147, [R1] ;  /* 0x0000000001937983 */ /* 0x000ea20000100800 */
[----:B------:R-:W-:Y:S02]  /*46a0*/  MOV R40, R53 ;  /* 0x0000003500287202 */ /* 0x000fe40000000f00 */
[----:B------:R-:W-:Y:S01]  /*46b0*/  LOP3.LUT R60, R53, 0x20, RZ, 0xfc, !PT ;  /* 0x00000020353c7812 */ /* 0x000fe200078efcff */
[----:B------:R-:W4:Y:S01]  /*46c0*/  LDL R148, [R1+0x4] ;  /* 0x0000040001947983 */ /* 0x000f220000100800 */
[----:B------:R-:W-:Y:S02]  /*46d0*/  MOV R43, UR29 ;  /* 0x0000001d002b7c02 */ /* 0x000fe40008000f00 */
[----:B------:R-:W-:Y:S01]  /*46e0*/  ISETP.GE.AND P4, PT, R60, UR24, PT ;  /* 0x000000183c007c0c */ /* 0x000fe2000bf86270 */
[----:B------:R-:W-:Y:S01]  /*46f0*/  IMAD.WIDE.U32 R44, R45, UR7, R40 ;  /* 0x000000072d2c7c25 */ /* 0x000fe2000f8e0028 */
[----:B------:R-:W-:-:S02]  /*4700*/  LOP3.LUT R69, R53, 0x40, RZ, 0xfc, !PT ;  /* 0x0000004035457812 */ /* 0x000fc400078efcff */
[----:B------:R-:W-:Y:S01]  /*4710*/  PRMT R126, RZ, 0x7610, R126 ;  /* 0x00007610ff7e7816 */ /* 0x000fe2000000007e */
[----:B------:R-:W-:Y:S01]  /*4720*/  IMAD R43, R43, UR7, R45 ;  /* 0x000000072b2b7c24 */ /* 0x000fe2000f8e022d */
[C---:B------:R-:W-:Y:S02]  /*4730*/  LEA R42, P2, R44.reuse, UR19, 0x1 ;  /* 0x000000132c2a7c11 */ /* 0x040fe4000f8408ff */
[C---:B------:R-:W-:Y:S02]  /*4740*/  LOP3.LUT R86, R53.reuse, 0x60, RZ, 0xfc, !PT ;  /* 0x0000006035567812 */ /* 0x040fe400078efcff */
[----:B------:R-:W-:Y:S02]  /*4750*/  LEA.HI.X R43, R44, UR21, R43, 0x1, P2 ;  /* 0x000000152c2b7c11 */ /* 0x000fe400090f0c2b */
[C---:B------:R-:W-:Y:S02]  /*4760*/  LOP3.LUT R82, R53.reuse, 0x80, RZ, 0xfc, !PT ;  /* 0x0000008035527812 */ /* 0x040fe400078efcff */
[C---:B------:R-:W-:Y:S01]  /*4770*/  LOP3.LUT R94, R53.reuse, 0xa0, RZ, 0xfc, !PT ;  /* 0x000000a0355e7812 */ /* 0x040fe200078efcff */
[----:B------:R-:W5:Y:S01]  /*4780*/  @!P4 LDG.E.U16 R126, desc[UR26][R42.64+0x40] ;  /* 0x0000401a2a7ec981 */ /* 0x000f62000c1e1500 */
[----:B------:R-:W-:-:S02]  /*4790*/  LOP3.LUT R97, R53, 0xc0, RZ, 0xfc, !PT ;  /* 0x000000c035617812 */ /* 0x000fc400078efcff */
[----:B------:R-:W-:Y:S02]  /*47a0*/  ISETP.GE.AND P5, PT, R69, UR24, PT ;  /* 0x0000001845007c0c */ /* 0x000fe4000bfa6270 */
[----:B------:R-:W-:Y:S02]  /*47b0*/  ISETP.GE.AND P6, PT, R86, UR24, PT ;  /* 0x0000001856007c0c */ /* 0x000fe4000bfc6270 */
[----:B------:R-:W-:Y:S02]  /*47c0*/  ISETP.GE.AND P2, PT, R82, UR24, PT ;  /* 0x0000001852007c0c */ /* 0x000fe4000bf46270 */
[----:B------:R-:W-:Y:S02]  /*47d0*/  ISETP.GE.AND P3, PT, R94, UR24, PT ;  /* 0x000000185e007c0c */ /* 0x000fe4000bf66270 */
[----:B------:R-:W-:Y:S02]  /*47e0*/  ISETP.GE.AND P4, PT, R97, UR24, PT ;  /* 0x0000001861007c0c */ /* 0x000fe4000bf86270 */
[----:B------:R-:W-:-:S02]  /*47f0*/  PRMT R115, RZ, 0x7610, R115 ;  /* 0x00007610ff737816 */ /* 0x000fc40000000073 */
[----:B------:R-:W-:Y:S02]  /*4800*/  PRMT R90, RZ, 0x7610, R90 ;  /* 0x00007610ff5a7816 */ /* 0x000fe4000000005a */
[----:B------:R-:W-:Y:S02]  /*4810*/  PRMT R87, RZ, 0x7610, R87 ;  /* 0x00007610ff577816 */ /* 0x000fe40000000057 */
[----:B------:R-:W-:Y:S01]  /*4820*/  PRMT R0, RZ, 0x7610, R0 ;  /* 0x00007610ff007816 */ /* 0x000fe20000000000 */
[----:B------:R-:W3:Y:S01]  /*4830*/  @!P5 LDG.E.U16 R115, desc[UR26][R42.64+0x80] ;  /* 0x0000801a2a73d981 */ /* 0x000ee2000c1e1500 */
[C---:B------:R-:W-:Y:S02]  /*4840*/  LOP3.LUT R96, R53.reuse, 0xe0, RZ, 0xfc, !PT ;  /* 0x000000e035607812 */ /* 0x040fe400078efcff */
[----:B------:R-:W-:Y:S01]  /*4850*/  PRMT R65, RZ, 0x7610, R65 ;  /* 0x00007610ff417816 */ /* 0x000fe20000000041 */
[----:B------:R-:W2:Y:S01]  /*4860*/  @!P6 LDG.E.U16 R90, desc[UR26][R42.64+0xc0] ;  /* 0x0000c01a2a5ae981 */ /* 0x000ea2000c1e1500 */
[----:B------:R-:W-:-:S02]  /*4870*/  LOP3.LUT R95, R53, 0x100, RZ, 0xfc, !PT ;  /* 0x00000100355f7812 */ /* 0x000fc400078efcff */
[C---:B------:R-:W-:Y:S01]  /*4880*/  LOP3.LUT R93, R53.reuse, 0x120, RZ, 0xfc, !PT ;  /* 0x00000120355d7812 */ /* 0x040fe200078efcff */
[----:B------:R-:W4:Y:S01]  /*4890*/  @!P2 LDG.E.U16 R87, desc[UR26][R42.64+0x100] ;  /* 0x0001001a2a57a981 */ /* 0x000f22000c1e1500 */
[C---:B------:R-:W-:Y:S02]  /*48a0*/  LOP3.LUT R92, R53.reuse, 0x140, RZ, 0xfc, !PT ;  /* 0x00000140355c7812 */ /* 0x040fe400078efcff */
[----:B------:R-:W-:Y:S01]  /*48b0*/  LOP3.LUT R89, R53, 0x160, RZ, 0xfc, !PT ;  /* 0x0000016035597812 */ /* 0x000fe200078efcff */
[----:B------:R-:W4:Y:S01]  /*48c0*/  @!P3 LDG.E.U16 R0, desc[UR26][R42.64+0x140] ;  /* 0x0001401a2a00b981 */ /* 0x000f22000c1e1500 */
[----:B------:R-:W-:Y:S02]  /*48d0*/  ISETP.GE.AND P5, PT, R96, UR24, PT ;  /* 0x0000001860007c0c */ /* 0x000fe4000bfa6270 */
[----:B------:R-:W-:Y:S01]  /*48e0*/  ISETP.GE.AND P6, PT, R95, UR24, PT ;  /* 0x000000185f007c0c */ /* 0x000fe2000bfc6270 */
[----:B------:R-:W4:Y:S01]  /*48f0*/  @!P4 LDG.E.U16 R65, desc[UR26][R42.64+0x180] ;  /* 0x0001801a2a41c981 */ /* 0x000f22000c1e1500 */
[----:B------:R-:W-:-:S02]  /*4900*/  ISETP.GE.AND P2, PT, R93, UR24, PT ;  /* 0x000000185d007c0c */ /* 0x000fc4000bf46270 */
[----:B------:R-:W-:Y:S02]  /*4910*/  ISETP.GE.AND P3, PT, R92, UR24, PT ;  /* 0x000000185c007c0c */ /* 0x000fe4000bf66270 */
[----:B------:R-:W-:Y:S02]  /*4920*/  ISETP.GE.AND P4, PT, R89, UR24, PT ;  /* 0x0000001859007c0c */ /* 0x000fe4000bf86270 */
[----:B------:R-:W-:Y:S02]  /*4930*/  PRMT R68, RZ, 0x7610, R68 ;  /* 0x00007610ff447816 */ /* 0x000fe40000000044 */
[----:B------:R-:W-:Y:S02]  /*4940*/  PRMT R91, RZ, 0x7610, R91 ;  /* 0x00007610ff5b7816 */ /* 0x000fe4000000005b */
[----:B------:R-:W-:Y:S02]  /*4950*/  PRMT R114, RZ, 0x7610, R114 ;  /* 0x00007610ff727816 */ /* 0x000fe40000000072 */
[----:B------:R-:W-:Y:S01]  /*4960*/  PRMT R59, RZ, 0x7610, R59 ;  /* 0x00007610ff3b7816 */ /* 0x000fe2000000003b */
[----:B------:R-:W4:Y:S01]  /*4970*/  @!P5 LDG.E.U16 R68, desc[UR26][R42.64+0x1c0] ;  /* 0x0001c01a2a44d981 */ /* 0x000f22000c1e1500 */
[----:B------:R-:W-:-:S02]  /*4980*/  LOP3.LUT R88, R53, 0x180, RZ, 0xfc, !PT ;  /* 0x0000018035587812 */ /* 0x000fc400078efcff */
[----:B------:R-:W-:Y:S01]  /*4990*/  PRMT R113, RZ, 0x7610, R113 ;  /* 0x00007610ff717816 */ /* 0x000fe20000000071 */
[----:B------:R-:W4:Y:S01]  /*49a0*/  @!P6 LDG.E.U16 R91, desc[UR26][R42.64+0x200] ;  /* 0x0002001a2a5be981 */ /* 0x000f22000c1e1500 */
[C---:B------:R-:W-:Y:S02]  /*49b0*/  LOP3.LUT R77, R53.reuse, 0x1a0, RZ, 0xfc, !PT ;  /* 0x000001a0354d7812 */ /* 0x040fe400078efcff */
[C---:B------:R-:W-:Y:S01]  /*49c0*/  LOP3.LUT R85, R53.reuse, 0x1c0, RZ, 0xfc, !PT ;  /* 0x000001c035557812 */ /* 0x040fe200078efcff */
[----:B------:R-:W4:Y:S01]  /*49d0*/  @!P2 LDG.E.U16 R114, desc[UR26][R42.64+0x240] ;  /* 0x0002401a2a72a981 */ /* 0x000f22000c1e1500 */
[C---:B------:R-:W-:Y:S02]  /*49e0*/  LOP3.LUT R44, R53.reuse, 0x1e0, RZ, 0xfc, !PT ;  /* 0x000001e0352c7812 */ /* 0x040fe400078efcff */
[----:B------:R-:W-:Y:S01]  /*49f0*/  LOP3.LUT R58, R53, 0x200, RZ, 0xfc, !PT ;  /* 0x00000200353a7812 */ /* 0x000fe200078efcff */
[----:B------:R-:W4:Y:S01]  /*4a00*/  @!P3 LDG.E.U16 R59, desc[UR26][R42.64+0x280] ;  /* 0x0002801a2a3bb981 */ /* 0x000f22000c1e1500 */
[----:B------:R-:W-:-:S02]  /*4a10*/  ISETP.GE.AND P5, PT, R88, UR24, PT ;  /* 0x0000001858007c0c */ /* 0x000fc4000bfa6270 */
[----:B------:R-:W-:Y:S01]  /*4a20*/  ISETP.GE.AND P6, PT, R77, UR24, PT ;  /* 0x000000184d007c0c */ /* 0x000fe2000bfc6270 */
[----:B------:R-:W4:Y:S01]  /*4a30*/  @!P4 LDG.E.U16 R113, desc[UR26][R42.64+0x2c0] ;  /* 0x0002c01a2a71c981 */ /* 0x000f22000c1e1500 */
[----:B------:R-:W-:Y:S02]  /*4a40*/  ISETP.GE.AND P2, PT, R85, UR24, PT ;  /* 0x0000001855007c0c */ /* 0x000fe4000bf46270 */
[----:B------:R-:W-:Y:S02]  /*4a50*/  ISETP.GE.AND P3, PT, R44, UR24, PT ;  /* 0x000000182c007c0c */ /* 0x000fe4000bf66270 */
[----:B------:R-:W-:Y:S02]  /*4a60*/  ISETP.GE.AND P4, PT, R58, UR24, PT ;  /* 0x000000183a007c0c */ /* 0x000fe4000bf86270 */
[----:B------:R-:W-:Y:S02]  /*4a70*/  PRMT R79, RZ, 0x7610, R79 ;  /* 0x00007610ff4f7816 */ /* 0x000fe4000000004f */
[----:B------:R-:W-:-:S02]  /*4a80*/  PRMT R70, RZ, 0x7610, R70 ;  /* 0x00007610ff467816 */ /* 0x000fc40000000046 */
[----:B------:R-:W-:Y:S02]  /*4a90*/  PRMT R56, RZ, 0x7610, R56 ;  /* 0x00007610ff387816 */ /* 0x000fe40000000038 */
[----:B------:R-:W-:Y:S01]  /*4aa0*/  PRMT R64, RZ, 0x7610, R64 ;  /* 0x00007610ff407816 */ /* 0x000fe20000000040 */
[----:B------:R-:W4:Y:S01]  /*4ab0*/  @!P5 LDG.E.U16 R79, desc[UR26][R42.64+0x300] ;  /* 0x0003001a2a4fd981 */ /* 0x000f22000c1e1500 */
[----:B------:R-:W-:Y:S02]  /*4ac0*/  PRMT R57, RZ, 0x7610, R57 ;  /* 0x00007610ff397816 */ /* 0x000fe40000000039 */
[C---:B------:R-:W-:Y:S01]  /*4ad0*/  LOP3.LUT R84, R53.reuse, 0x220, RZ, 0xfc, !PT ;  /* 0x0000022035547812 */ /* 0x040fe200078efcff */
[----:B------:R-:W4:Y:S01]  /*4ae0*/  @!P6 LDG.E.U16 R70, desc[UR26][R42.64+0x340] ;  /* 0x0003401a2a46e981 */ /* 0x000f22000c1e1500 */
[----:B------:R-:W-:Y:S02]  /*4af0*/  PRMT R111, RZ, 0x7610, R111 ;  /* 0x00007610ff6f7816 */ /* 0x000fe4000000006f */
[C---:B------:R-:W-:Y:S01]  /*4b00*/  LOP3.LUT R83, R53.reuse, 0x240, RZ, 0xfc, !PT ;  /* 0x0000024035537812 */ /* 0x040fe200078efcff */
[----:B------:R-:W5:Y:S01]  /*4b10*/  @!P1 LDG.E.U16 R64, desc[UR26][R42.64] ;  /* 0x0000001a2a409981 */ /* 0x000f62000c1e1500 */
[----:B------:R-:W-:-:S02]  /*4b20*/  LOP3.LUT R76, R53, 0x260, RZ, 0xfc, !PT ;  /* 0x00000260354c7812 */ /* 0x000fc400078efcff */
[C---:B------:R-:W-:Y:S01]  /*4b30*/  LOP3.LUT R80, R53.reuse, 0x280, RZ, 0xfc, !PT ;  /* 0x0000028035507812 */ /* 0x040fe200078efcff */
[----:B------:R-:W4:Y:S01]  /*4b40*/  @!P2 LDG.E.U16 R56, desc[UR26][R42.64+0x380] ;  /* 0x0003801a2a38a981 */ /* 0x000f22000c1e1500 */
[----:B------:R-:W-:Y:S02]  /*4b50*/  LOP3.LUT R81, R53, 0x2a0, RZ, 0xfc, !PT ;  /* 0x000002a035517812 */ /* 0x000fe400078efcff */
[----:B------:R-:W-:Y:S01]  /*4b60*/  ISETP.GE.AND P5, PT, R84, UR24, PT ;  /* 0x0000001854007c0c */ /* 0x000fe2000bfa6270 */
[----:B------:R-:W4:Y:S01]  /*4b70*/  @!P3 LDG.E.U16 R57, desc[UR26][R42.64+0x3c0] ;  /* 0x0003c01a2a39b981 */ /* 0x000f22000c1e1500 */
[----:B------:R-:W-:Y:S02]  /*4b80*/  ISETP.GE.AND P6, PT, R83, UR24, PT ;  /* 0x0000001853007c0c */ /* 0x000fe4000bfc6270 */
[----:B------:R-:W-:Y:S01]  /*4b90*/  ISETP.GE.AND P2, PT, R76, UR24, PT ;  /* 0x000000184c007c0c */ /* 0x000fe2000bf46270 */
[----:B------:R-:W4:Y:S01]  /*4ba0*/  @!P4 LDG.E.U16 R111, desc[UR26][R42.64+0x400] ;  /* 0x0004001a2a6fc981 */ /* 0x000f22000c1e1500 */
[----:B------:R-:W-:-:S02]  /*4bb0*/  ISETP.GE.AND P3, PT, R80, UR24, PT ;  /* 0x0000001850007c0c */ /* 0x000fc4000bf66270 */
        /* <DEDUP_REMOVED lines=26> */
[C---:B------:R-:W-:Y:S02]  /*4d60*/  LOP3.LUT R71, R53.reuse, 0x360, RZ, 0xfc, !PT ;  /* 0x0000036035477812 */ /* 0x040fe400078efcff */
[----:B------:R-:W-:Y:S01]  /*4d70*/  PRMT R103, RZ, 0x7610, R103 ;  /* 0x00007610ff677816 */ /* 0x000fe20000000067 */
[----:B------:R-:W4:Y:S01]  /*4d80*/  @!P6 LDG.E.U16 R47, desc[UR26][R42.64+0x5c0] ;  /* 0x0005c01a2a2fe981 */ /* 0x000f22000c1e1500 */
[C---:B------:R-:W-:Y:S02]  /*4d90*/  LOP3.LUT R46, R53.reuse, 0x380, RZ, 0xfc, !PT ;  /* 0x00000380352e7812 */ /* 0x040fe400078efcff */
[C---:B------:R-:W-:Y:S01]  /*4da0*/  LOP3.LUT R48, R53.reuse, 0x3a0, RZ, 0xfc, !PT ;  /* 0x000003a035307812 */ /* 0x040fe200078efcff */
[----:B------:R-:W4:Y:S01]  /*4db0*/  @!P2 LDG.E.U16 R49, desc[UR26][R42.64+0x600] ;  /* 0x0006001a2a31a981 */ /* 0x000f22000c1e1500 */
[----:B------:R-:W-:-:S02]  /*4dc0*/  LOP3.LUT R50, R53, 0x3c0, RZ, 0xfc, !PT ;  /* 0x000003c035327812 */ /* 0x000fc400078efcff */
[----:B------:R-:W-:Y:S01]  /*4dd0*/  LOP3.LUT R61, R52, 0x3e0, RZ, 0xfc, !PT ;  /* 0x000003e0343d7812 */ /* 0x000fe200078efcff */
[----:B------:R-:W4:Y:S01]  /*4de0*/  @!P3 LDG.E.U16 R51, desc[UR26][R42.64+0x640] ;  /* 0x0006401a2a33b981 */ /* 0x000f22000c1e1500 */
[----:B------:R-:W-:Y:S02]  /*4df0*/  ISETP.GE.AND P5, PT, R71, UR24, PT ;  /* 0x0000001847007c0c */ /* 0x000fe4000bfa6270 */
[----:B------:R-:W-:Y:S01]  /*4e00*/  ISETP.GE.AND P6, PT, R46, UR24, PT ;  /* 0x000000182e007c0c */ /* 0x000fe2000bfc6270 */
[----:B------:R-:W4:Y:S01]  /*4e10*/  @!P4 LDG.E.U16 R103, desc[UR26][R42.64+0x680] ;  /* 0x0006801a2a67c981 */ /* 0x000f22000c1e1500 */
[----:B------:R-:W-:Y:S02]  /*4e20*/  ISETP.GE.AND P2, PT, R48, UR24, PT ;  /* 0x0000001830007c0c */ /* 0x000fe4000bf46270 */
        /* <DEDUP_REMOVED lines=12> */
[----:B------:R-:W1:Y:S01]  /*4ef0*/  S2R R146, SR_LANEID ;  /* 0x0000000000927919 */ /* 0x000e620000000000 */
[----:B------:R-:W0:Y:S01]  /*4f00*/  S2UR UR12, SR_CgaCtaId ;  /* 0x00000000000c79c3 */ /* 0x000e220000008800 */
[----:B------:R-:W-:Y:S01]  /*4f10*/  LOP3.LUT R55, R34, 0x3e0, RZ, 0xc0, !PT ;  /* 0x000003e022377812 */ /* 0x000fe200078ec0ff */
[----:B------:R-:W-:Y:S01]  /*4f20*/  USHF.L.U32 UR25, UR6, 0xc, URZ ;  /* 0x0000000c06197899 */ /* 0x000fe200080006ff */
[----:B------:R-:W-:Y:S01]  /*4f30*/  UMOV UR15, UR38 ;  /* 0x00000026000f7c82 */ /* 0x000fe20008000000 */
[----:B------:R-:W-:-:S02]  /*4f40*/  MOV R63, UR36 ;  /* 0x00000024003f7c02 */ /* 0x000fc40008000f00 */
[----:B------:R-:W-:Y:S01]  /*4f50*/  ULEA UR25, UR15, -UR25, 0x1 ;  /* 0x800000190f197291 */ /* 0x000fe2000f8e08ff */
[----:B------:R-:W-:Y:S01]  /*4f60*/  MOV R109, UR37 ;  /* 0x00000025006d7c02 */ /* 0x000fe20008000f00 */
[----:B------:R-:W-:Y:S01]  /*4f70*/  UMOV UR23, 0x400 ;  /* 0x0000040000177882 */ /* 0x000fe20000000000 */
[----:B------:R-:W-:-:S03]  /*4f80*/  IMAD.WIDE.U32 R40, R63, UR7, R40 ;  /* 0x000000073f287c25 */ /* 0x000fc6000f8e0028 */
[----:B------:R-:W-:Y:S01]  /*4f90*/  ISETP.GE.AND P3, PT, R60, UR25, PT ;  /* 0x000000193c007c0c */ /* 0x000fe2000bf66270 */
[----:B------:R-:W-:Y:S01]  /*4fa0*/  IMAD R41, R109, UR7, R41 ;  /* 0x000000076d297c24 */ /* 0x000fe2000f8e0229 */
[----:B-1----:R-:W-:-:S05]  /*4fb0*/  IADD3 R62, PT, PT, R55, R146, RZ ;  /* 0x00000092373e7210 */ /* 0x002fca0007ffe0ff */
[----:B0-----:R-:W-:Y:S01]  /*4fc0*/  IMAD R42, R55, 0x1f, R62 ;  /* 0x0000001f372a7824 */ /* 0x001fe200078e023e */
[----:B------:R-:W-:-:S04]  /*4fd0*/  ULEA UR23, UR12, UR23, 0x18 ;  /* 0x000000170c177291 */ /* 0x000fc8000f8ec0ff */
[C---:B------:R-:W-:Y:S02]  /*4fe0*/  IADD3 R60, PT, PT, R42.reuse, 0x20, RZ ;  /* 0x000000202a3c7810 */ /* 0x040fe40007ffe0ff */
[C---:B------:R-:W-:Y:S02]  /*4ff0*/  IADD3 R63, PT, PT, R42.reuse, 0x40, RZ ;  /* 0x000000402a3f7810 */ /* 0x040fe40007ffe0ff */
[C---:B------:R-:W-:Y:S02]  /*5000*/  IADD3 R74, PT, PT, R42.reuse, 0x60, RZ ;  /* 0x000000602a4a7810 */ /* 0x040fe40007ffe0ff */
[CC--:B------:R-:W-:Y:S02]  /*5010*/  LEA.HI.SX32 R109, R42.reuse, R42.reuse, 0x1b ;  /* 0x0000002a2a6d7211 */ /* 0x0c0fe400078fdaff */
[----:B------:R-:W-:Y:S02]  /*5020*/  IADD3 R78, PT, PT, R42, 0x80, RZ ;  /* 0x000000802a4e7810 */ /* 0x000fe40007ffe0ff */
[----:B------:R-:W-:-:S02]  /*5030*/  LEA.HI.SX32 R60, R60, R42, 0x1b ;  /* 0x0000002a3c3c7211 */ /* 0x000fc400078fdaff */
[-C--:B------:R-:W-:Y:S02]  /*5040*/  LEA.HI.SX32 R63, R63, R42.reuse, 0x1b ;  /* 0x0000002a3f3f7211 */ /* 0x080fe400078fdaff */
[-C--:B------:R-:W-:Y:S02]  /*5050*/  LEA.HI.SX32 R74, R74, R42.reuse, 0x1b ;  /* 0x0000002a4a4a7211 */ /* 0x080fe400078fdaff */
[----:B------:R-:W-:Y:S02]  /*5060*/  LEA.HI.SX32 R78, R78, R42, 0x1b ;  /* 0x0000002a4e4e7211 */ /* 0x000fe400078fdaff */
[----:B------:R-:W-:Y:S02]  /*5070*/  LEA R109, R109, UR23, 0x1 ;  /* 0x000000176d6d7c11 */ /* 0x000fe4000f8e08ff */
[----:B------:R-:W-:Y:S02]  /*5080*/  IADD3 R140, PT, PT, R42, 0xa0, RZ ;  /* 0x000000a02a8c7810 */ /* 0x000fe40007ffe0ff */
[----:B------:R-:W-:-:S02]  /*5090*/  LEA R60, R60, UR23, 0x1 ;  /* 0x000000173c3c7c11 */ /* 0x000fc4000f8e08ff */
[----:B------:R-:W-:Y:S02]  /*50a0*/  ISETP.GE.AND P2, PT, R53, UR25, PT ;  /* 0x0000001935007c0c */ /* 0x000fe4000bf46270 */
[C---:B------:R-:W-:Y:S02]  /*50b0*/  IADD3 R138, PT, PT, R42.reuse, 0xc0, RZ ;  /* 0x000000c02a8a7810 */ /* 0x040fe40007ffe0ff */
[----:B------:R-:W-:Y:S02]  /*50c0*/  LEA R63, R63, UR23, 0x1 ;  /* 0x000000173f3f7c11 */ /* 0x000fe4000f8e08ff */
[----:B------:R-:W-:Y:S02]  /*50d0*/  IADD3 R53, PT, PT, R42, 0xe0, RZ ;  /* 0x000000e02a357810 */ /* 0x000fe40007ffe0ff */
[----:B------:R-:W-:Y:S02]  /*50e0*/  LEA R74, R74, UR23, 0x1 ;  /* 0x000000174a4a7c11 */ /* 0x000fe4000f8e08ff */
[----:B------:R-:W-:-:S02]  /*50f0*/  IADD3 R136, PT, PT, R42, 0x100, RZ ;  /* 0x000001002a887810 */ /* 0x000fc40007ffe0ff */
[----:B------:R-:W-:Y:S02]  /*5100*/  LEA R78, R78, UR23, 0x1 ;  /* 0x000000174e4e7c11 */ /* 0x000fe4000f8e08ff */
[-C--:B------:R-:W-:Y:S02]  /*5110*/  LEA.HI.SX32 R140, R140, R42.reuse, 0x1b ;  /* 0x0000002a8c8c7211 */ /* 0x080fe400078fdaff */
[-C--:B------:R-:W-:Y:S02]  /*5120*/  LEA.HI.SX32 R138, R138, R42.reuse, 0x1b ;  /* 0x0000002a8a8a7211 */ /* 0x080fe400078fdaff */
[C---:B------:R-:W-:Y:S02]  /*5130*/  IADD3 R134, PT, PT, R42.reuse, 0x120, RZ ;  /* 0x000001202a867810 */ /* 0x040fe40007ffe0ff */
[----:B------:R-:W-:Y:S02]  /*5140*/  LEA.HI.SX32 R53, R53, R42, 0x1b ;  /* 0x0000002a35357211 */ /* 0x000fe400078fdaff */
[----:B------:R-:W-:-:S02]  /*5150*/  IADD3 R132, PT, PT, R42, 0x140, RZ ;  /* 0x000001402a847810 */ /* 0x000fc40007ffe0ff */
[-C--:B------:R-:W-:Y:S02]  /*5160*/  LEA.HI.SX32 R136, R136, R42.reuse, 0x1b ;  /* 0x0000002a88887211 */ /* 0x080fe400078fdaff */
[C---:B------:R-:W-:Y:S02]  /*5170*/  IADD3 R130, PT, PT, R42.reuse, 0x160, RZ ;  /* 0x000001602a827810 */ /* 0x040fe40007ffe0ff */
[----:B------:R-:W-:Y:S02]  /*5180*/  IADD3 R128, PT, PT, R42, 0x180, RZ ;  /* 0x000001802a807810 */ /* 0x000fe40007ffe0ff */
[----:B------:R-:W-:Y:S02]  /*5190*/  LEA.HI.SX32 R134, R134, R42, 0x1b ;  /* 0x0000002a86867211 */ /* 0x000fe400078fdaff */
[----:B------:R-:W-:Y:S02]  /*51a0*/  LEA R53, R53, UR23, 0x1 ;  /* 0x0000001735357c11 */ /* 0x000fe4000f8e08ff */
[----:B------:R-:W-:-:S02]  /*51b0*/  IADD3 R124, PT, PT, R42, 0x1a0, RZ ;  /* 0x000001a02a7c7810 */ /* 0x000fc40007ffe0ff */
[-C--:B------:R-:W-:Y:S02]  /*51c0*/  LEA.HI.SX32 R132, R132, R42.reuse, 0x1b ;  /* 0x0000002a84847211 */ /* 0x080fe400078fdaff */
[-C--:B------:R-:W-:Y:S02]  /*51d0*/  LEA.HI.SX32 R130, R130, R42.reuse, 0x1b ;  /* 0x0000002a82827211 */ /* 0x080fe400078fdaff */
[-C--:B------:R-:W-:Y:S02]  /*51e0*/  LEA.HI.SX32 R128, R128, R42.reuse, 0x1b ;  /* 0x0000002a80807211 */ /* 0x080fe400078fdaff */
[----:B------:R-:W-:Y:S02]  /*51f0*/  IADD3 R122, PT, PT, R42, 0x1c0, RZ ;  /* 0x000001c02a7a7810 */ /* 0x000fe40007ffe0ff */
[----:B------:R-:W-:Y:S02]  /*5200*/  LEA.HI.SX32 R124, R124, R42, 0x1b ;  /* 0x0000002a7c7c7211 */ /* 0x000fe400078fdaff */
[----:B------:R-:W-:-:S02]  /*5210*/  LEA R54, P4, R40, UR20, 0x1 ;  /* 0x0000001428367c11 */ /* 0x000fc4000f8808ff */
[C---:B------:R-:W-:Y:S02]  /*5220*/  IADD3 R117, PT, PT, R42.reuse, 0x1e0, RZ ;  /* 0x000001e02a757810 */ /* 0x040fe40007ffe0ff */
[C---:B------:R-:W-:Y:S02]  /*5230*/  IADD3 R116, PT, PT, R42.reuse, 0x200, RZ ;  /* 0x000002002a747810 */ /* 0x040fe40007ffe0ff */
[C---:B------:R-:W-:Y:S02]  /*5240*/  IADD3 R135, PT, PT, R42.reuse, 0x220, RZ ;  /* 0x000002202a877810 */ /* 0x040fe40007ffe0ff */
[----:B------:R-:W-:Y:S02]  /*5250*/  IADD3 R137, PT, PT, R42, 0x240, RZ ;  /* 0x000002402a897810 */ /* 0x000fe40007ffe0ff */
[----:B------:R-:W-:Y:S02]  /*5260*/  LEA.HI.SX32 R122, R122, R42, 0x1b ;  /* 0x0000002a7a7a7211 */ /* 0x000fe400078fdaff */
[----:B------:R-:W-:Y:S01]  /*5270*/  LEA.HI.X R55, R40, UR22, R41, 0x1, P4 ;  /* 0x0000001628377c11 */ /* 0x000fe2000a0f0c29 */
[C---:B------:R-:W-:Y:S01]  /*5280*/  VIADD R40, R42.reuse, 0x2a0 ;  /* 0x000002a02a287836 */ /* 0x040fe20000000000 */
[----:B------:R-:W-:-:S02]  /*5290*/  IADD3 R139, PT, PT, R42, 0x260, RZ ;  /* 0x000002602a8b7810 */ /* 0x000fc40007ffe0ff */
[-C--:B------:R-:W-:Y:S02]  /*52a0*/  LEA.HI.SX32 R117, R117, R42.reuse, 0x1b ;  /* 0x0000002a75757211 */ /* 0x080fe400078fdaff */
[----:B------:R-:W-:Y:S02]  /*52b0*/  IADD3 R41, PT, PT, R42, 0x280, RZ ;  /* 0x000002802a297810 */ /* 0x000fe40007ffe0ff */
[-C--:B------:R-:W-:Y:S02]  /*52c0*/  LEA.HI.SX32 R116, R116, R42.reuse, 0x1b ;  /* 0x0000002a74747211 */ /* 0x080fe400078fdaff */
[-C--:B------:R-:W-:Y:S02]  /*52d0*/  LEA.HI.SX32 R135, R135, R42.reuse, 0x1b ;  /* 0x0000002a87877211 */ /* 0x080fe400078fdaff */
[----:B------:R-:W-:Y:S02]  /*52e0*/  IADD3 R133, PT, PT, R42, 0x2c0, RZ ;  /* 0x000002c02a857810 */ /* 0x000fe40007ffe0ff */
[----:B------:R-:W-:-:S02]  /*52f0*/  LEA.HI.SX32 R137, R137, R42, 0x1b ;  /* 0x0000002a89897211 */ /* 0x000fc400078fdaff */
[C---:B------:R-:W-:Y:S02]  /*5300*/  IADD3 R131, PT, PT, R42.reuse, 0x2e0, RZ ;  /* 0x000002e02a837810 */ /* 0x040fe40007ffe0ff */
[-C--:B------:R-:W-:Y:S01]  /*5310*/  LEA.HI.SX32 R139, R139, R42.reuse, 0x1b ;  /* 0x0000002a8b8b7211 */ /* 0x080fe200078fdaff */
[----:B------:R-:W-:Y:S01]  /*5320*/  UMOV UR12, UR8 ;  /* 0x00000008000c7c82 */ /* 0x000fe20008000000 */
[C---:B------:R-:W-:Y:S01]  /*5330*/  IADD3 R129, PT, PT, R42.reuse, 0x300, RZ ;  /* 0x000003002a817810 */ /* 0x040fe20007ffe0ff */
[----:B------:R-:W-:Y:S01]  /*5340*/  UMOV UR13, UR14 ;  /* 0x0000000e000d7c82 */ /* 0x000fe20008000000 */
[-C--:B------:R-:W-:Y:S02]  /*5350*/  LEA.HI.SX32 R41, R41, R42.reuse, 0x1b ;  /* 0x0000002a29297211 */ /* 0x080fe400078fdaff */
[----:B------:R-:W-:Y:S02]  /*5360*/  IADD3 R127, PT, PT, R42, 0x320, RZ ;  /* 0x000003202a7f7810 */ /* 0x000fe40007ffe0ff */
[----:B------:R-:W-:-:S02]  /*5370*/  LEA.HI.SX32 R40, R40, R42, 0x1b ;  /* 0x0000002a28287211 */ /* 0x000fc400078fdaff */
[----:B------:R-:W-:Y:S01]  /*5380*/  LEA R135, R135, UR23, 0x1 ;  /* 0x0000001787877c11 */ /* 0x000fe2000f8e08ff */
[----:B------:R-:W-:Y:S01]  /*5390*/  UIMAD.WIDE.U32 UR12, UR7, UR34, UR12 ;  /* 0x00000022070c72a5 */ /* 0x000fe2000f8e000c */
[-C--:B------:R-:W-:Y:S02]  /*53a0*/  LEA.HI.SX32 R133, R133, R42.reuse, 0x1b ;  /* 0x0000002a85857211 */ /* 0x080fe400078fdaff */
[----:B------:R-:W-:Y:S02]  /*53b0*/  LEA R137, R137, UR23, 0x1 ;  /* 0x0000001789897c11 */ /* 0x000fe4000f8e08ff */
[-C--:B------:R-:W-:Y:S02]  /*53c0*/  LEA.HI.SX32 R131, R131, R42.reuse, 0x1b ;  /* 0x0000002a83837211 */ /* 0x080fe400078fdaff */
[----:B------:R-:W-:Y:S02]  /*53d0*/  LEA R139, R139, UR23, 0x1 ;  /* 0x000000178b8b7c11 */ /* 0x000fe4000f8e08ff */
[----:B------:R-:W-:-:S02]  /*53e0*/  LEA.HI.SX32 R129, R129, R42, 0x1b ;  /* 0x0000002a81817211 */ /* 0x000fc400078fdaff */
[----:B------:R-:W-:Y:S02]  /*53f0*/  LEA R41, R41, UR23, 0x1 ;  /* 0x0000001729297c11 */ /* 0x000fe4000f8e08ff */
[----:B------:R-:W-:Y:S02]  /*5400*/  IADD3 R125, PT, PT, R42, 0x340, RZ ;  /* 0x000003402a7d7810 */ /* 0x000fe40007ffe0ff */
[----:B------:R-:W-:Y:S02]  /*5410*/  LEA.HI.SX32 R127, R127, R42, 0x1b ;  /* 0x0000002a7f7f7211 */ /* 0x000fe400078fdaff */
[----:B------:R-:W-:Y:S01]  /*5420*/  LEA R40, R40, UR23, 0x1 ;  /* 0x0000001728287c11 */ /* 0x000fe2000f8e08ff */
[----:B-----5:R-:W-:Y:S04]  /*5430*/  STS.U16 [R109], R64 ;  /* 0x000000406d007388 */ /* 0x020fe80000000400 */
[----:B------:R-:W-:Y:S04]  /*5440*/  STS.U16 [R60+0x40], R126 ;  /* 0x0000407e3c007388 */ /* 0x000fe80000000400 */
[----:B---3--:R0:W-:Y:S04]  /*5450*/  STS.U16 [R63+0x80], R115 ;  /* 0x000080733f007388 */ /* 0x0081e80000000400 */
[----:B--2---:R1:W-:Y:S04]  /*5460*/  STS.U16 [R74+0xc0], R90 ;  /* 0x0000c05a4a007388 */ /* 0x0043e80000000400 */
[----:B----4-:R2:W-:Y:S01]  /*5470*/  STS.U16 [R78+0x100], R87 ;  /* 0x000100574e007388 */ /* 0x0105e20000000400 */
[----:B0-----:R-:W-:-:S02]  /*5480*/  LEA R115, R136, UR23, 0x1 ;  /* 0x0000001788737c11 */ /* 0x001fc4000f8e08ff */
[----:B-1----:R-:W-:Y:S02]  /*5490*/  LEA R90, R140, UR23, 0x1 ;  /* 0x000000178c5a7c11 */ /* 0x002fe4000f8e08ff */
[----:B--2---:R-:W-:-:S03]  /*54a0*/  LEA R87, R138, UR23, 0x1 ;  /* 0x000000178a577c11 */ /* 0x004fc6000f8e08ff */
[----:B------:R-:W-:Y:S01]  /*54b0*/  STS.U16 [R90+0x140], R0 ;  /* 0x000140005a007388 */ /* 0x000fe20000000400 */
[----:B------:R-:W-:-:S03]  /*54c0*/  LEA R64, R134, UR23, 0x1 ;  /* 0x0000001786407c11 */ /* 0x000fc6000f8e08ff */
[----:B------:R0:W-:Y:S04]  /*54d0*/  STS.U16 [R87+0x180], R65 ;  /* 0x0001804157007388 */ /* 0x0001e80000000400 */
[----:B------:R1:W-:Y:S04]  /*54e0*/  STS.U16 [R53+0x1c0], R68 ;  /* 0x0001c04435007388 */ /* 0x0003e80000000400 */
[----:B------:R2:W-:Y:S01]  /*54f0*/  STS.U16 [R115+0x200], R91 ;  /* 0x0002005b73007388 */ /* 0x0005e20000000400 */
[----:B0-----:R-:W-:Y:S02]  /*5500*/  LEA R65, R132, UR23, 0x1 ;  /* 0x0000001784417c11 */ /* 0x001fe4000f8e08ff */
[----:B-1----:R-:W-:Y:S01]  /*5510*/  LEA R68, R130, UR23, 0x1 ;  /* 0x0000001782447c11 */ /* 0x002fe2000f8e08ff */
[----:B------:R-:W-:Y:S01]  /*5520*/  STS.U16 [R64+0x240], R114 ;  /* 0x0002407240007388 */ /* 0x000fe20000000400 */
[----:B------:R-:W-:-:S02]  /*5530*/  LEA R0, R124, UR23, 0x1 ;  /* 0x000000177c007c11 */ /* 0x000fc4000f8e08ff */
[----:B--2---:R-:W-:Y:S01]  /*5540*/  LEA R91, R128, UR23, 0x1 ;  /* 0x00000017805b7c11 */ /* 0x004fe2000f8e08ff */
[----:B------:R0:W-:Y:S04]  /*5550*/  STS.U16 [R65+0x280], R59 ;  /* 0x0002803b41007388 */ /* 0x0001e80000000400 */
[----:B------:R-:W-:Y:S04]  /*5560*/  STS.U16 [R68+0x2c0], R113 ;  /* 0x0002c07144007388 */ /* 0x000fe80000000400 */
[----:B------:R1:W-:Y:S01]  /*5570*/  STS.U16 [R91+0x300], R79 ;  /* 0x0003004f5b007388 */ /* 0x0003e20000000400 */
[----:B0-----:R-:W-:-:S03]  /*5580*/  LEA R59, R117, UR23, 0x1 ;  /* 0x00000017753b7c11 */ /* 0x001fc6000f8e08ff */
[----:B------:R0:W-:Y:S01]  /*5590*/  STS.U16 [R0+0x340], R70 ;  /* 0x0003404600007388 */ /* 0x0001e20000000400 */
[----:B-1----:R-:W-:Y:S02]  /*55a0*/  LEA R79, R122, UR23, 0x1 ;  /* 0x000000177a4f7c11 */ /* 0x002fe4000f8e08ff */
[----:B0-----:R-:W-:-:S03]  /*55b0*/  LEA R70, R116, UR23, 0x1 ;  /* 0x0000001774467c11 */ /* 0x001fc6000f8e08ff */
[----:B------:R0:W-:Y:S01]  /*55c0*/  STS.U16 [R79+0x380], R56 ;  /* 0x000380384f007388 */ /* 0x0001e20000000400 */
[----:B------:R-:W-:-:S03]  /*55d0*/  IADD3 R123, PT, PT, R42, 0x360, RZ ;  /* 0x000003602a7b7810 */ /* 0x000fc60007ffe0ff */
[----:B------:R1:W-:Y:S01]  /*55e0*/  STS.U16 [R59+0x3c0], R57 ;  /* 0x0003c0393b007388 */ /* 0x0003e20000000400 */
[----:B------:R-:W-:Y:S01]  /*55f0*/  LEA R133, R133, UR23, 0x1 ;  /* 0x0000001785857c11 */ /* 0x000fe2000f8e08ff */
[----:B------:R-:W-:Y:S02]  /*5600*/  UIMAD UR13, UR7, UR35, UR13 ;  /* 0x00000023070d72a4 */ /* 0x000fe4000f8e020d */
[----:B------:R-:W-:Y:S01]  /*5610*/  STS.U16 [R70+0x400], R111 ;  /* 0x0004006f46007388 */ /* 0x000fe20000000400 */
[C---:B------:R-:W-:Y:S01]  /*5620*/  IADD3 R110, PT, PT, R42.reuse, 0x380, RZ ;  /* 0x000003802a6e7810 */ /* 0x040fe20007ffe0ff */
[----:B------:R-:W-:Y:S01]  /*5630*/  ULEA UR39, UP0, UR12, UR32, 0x3 ;  /* 0x000000200c277291 */ /* 0x000fe2000f8018ff */
[----:B------:R-:W-:Y:S01]  /*5640*/  LEA R131, R131, UR23, 0x1 ;  /* 0x0000001783837c11 */ /* 0x000fe2000f8e08ff */
[----:B------:R-:W-:Y:S01]  /*5650*/  STS.U16 [R135+0x440], R112 ;  /* 0x0004407087007388 */ /* 0x000fe20000000400 */
[C---:B------:R-:W-:Y:S02]  /*5660*/  IADD3 R108, PT, PT, R42.reuse, 0x3a0, RZ ;  /* 0x000003a02a6c7810 */ /* 0x040fe40007ffe0ff */
[----:B------:R-:W-:Y:S01]  /*5670*/  LEA R129, R129, UR23, 0x1 ;  /* 0x0000001781817c11 */ /* 0x000fe2000f8e08ff */
[----:B------:R-:W-:Y:S01]  /*5680*/  STS.U16 [R137+0x480], R104 ;  /* 0x0004806889007388 */ /* 0x000fe20000000400 */
[----:B------:R-:W-:-:S02]  /*5690*/  IADD3 R43, PT, PT, R42, 0x3c0, RZ ;  /* 0x000003c02a2b7810 */ /* 0x000fc40007ffe0ff */
[-C--:B------:R-:W-:Y:S01]  /*56a0*/  LEA.HI.SX32 R125, R125, R42.reuse, 0x1b ;  /* 0x0000002a7d7d7211 */ /* 0x080fe200078fdaff */
[----:B------:R-:W-:Y:S01]  /*56b0*/  STS.U16 [R139+0x4c0], R105 ;  /* 0x0004c0698b007388 */ /* 0x000fe20000000400 */
[----:B------:R-:W-:Y:S01]  /*56c0*/  LEA R127, R127, UR23, 0x1 ;  /* 0x000000177f7f7c11 */ /* 0x000fe2000f8e08ff */
[----:B------:R-:W-:Y:S01]  /*56d0*/  ULEA.HI.X UR12, UR12, UR33, UR13, 0x3, UP0 ;  /* 0x000000210c0c7291 */ /* 0x000fe200080f1c0d */
[----:B------:R-:W-:Y:S01]  /*56e0*/  IADD3 R141, PT, PT, R42, 0x3e0, RZ ;  /* 0x000003e02a8d7810 */ /* 0x000fe20007ffe0ff */
[----:B------:R-:W-:Y:S01]  /*56f0*/  STS.U16 [R41+0x500], R106 ;  /* 0x0005006a29007388 */ /* 0x000fe20000000400 */
[-C--:B------:R-:W-:Y:S02]  /*5700*/  LEA.HI.SX32 R123, R123, R42.reuse, 0x1b ;  /* 0x0000002a7b7b7211 */ /* 0x080fe400078fdaff */
[-C--:B------:R-:W-:Y:S01]  /*5710*/  LEA.HI.SX32 R110, R110, R42.reuse, 0x1b ;  /* 0x0000002a6e6e7211 */ /* 0x080fe200078fdaff */
[----:B------:R-:W-:Y:S01]  /*5720*/  STS.U16 [R40+0x540], R107 ;  /* 0x0005406b28007388 */ /* 0x000fe20000000400 */
[----:B------:R-:W-:-:S03]  /*5730*/  LEA.HI.SX32 R108, R108, R42, 0x1b ;  /* 0x0000002a6c6c7211 */ /* 0x000fc600078fdaff */
[----:B------:R-:W-:Y:S01]  /*5740*/  STS.U16 [R133+0x580], R45 ;  /* 0x0005802d85007388 */ /* 0x000fe20000000400 */
[-C--:B------:R-:W-:Y:S02]  /*5750*/  LEA.HI.SX32 R43, R43, R42.reuse, 0x1b ;  /* 0x0000002a2b2b7211 */ /* 0x080fe400078fdaff */
[----:B------:R-:W-:Y:S01]  /*5760*/  LEA R125, R125, UR23, 0x1 ;  /* 0x000000177d7d7c11 */ /* 0x000fe2000f8e08ff */
[----:B------:R2:W-:Y:S01]  /*5770*/  STS.U16 [R131+0x5c0], R47 ;  /* 0x0005c02f83007388 */ /* 0x0005e20000000400 */
[----:B------:R-:W-:Y:S02]  /*5780*/  LEA.HI.SX32 R42, R141, R42, 0x1b ;  /* 0x0000002a8d2a7211 */ /* 0x000fe400078fdaff */
[----:B------:R-:W-:Y:S01]  /*5790*/  LEA R123, R123, UR23, 0x1 ;  /* 0x000000177b7b7c11 */ /* 0x000fe2000f8e08ff */
[----:B------:R3:W-:Y:S01]  /*57a0*/  STS.U16 [R129+0x600], R49 ;  /* 0x0006003181007388 */ /* 0x0007e20000000400 */
[----:B0-----:R-:W-:-:S03]  /*57b0*/  MOV R56, UR39 ;  /* 0x0000002700387c02 */ /* 0x001fc60008000f00 */
[----:B------:R0:W-:Y:S01]  /*57c0*/  STS.U16 [R127+0x640], R51 ;  /* 0x000640337f007388 */ /* 0x0001e20000000400 */
[----:B-1----:R-:W-:Y:S02]  /*57d0*/  MOV R57, UR12 ;  /* 0x0000000c00397c02 */ /* 0x002fe40008000f00 */
[----:B--2---:R-:W-:Y:S01]  /*57e0*/  LEA R47, R43, UR23, 0x1 ;  /* 0x000000172b2f7c11 */ /* 0x004fe2000f8e08ff */
[----:B------:R-:W-:Y:S01]  /*57f0*/  STS.U16 [R125+0x680], R103 ;  /* 0x000680677d007388 */ /* 0x000fe20000000400 */
[----:B---3--:R-:W-:Y:S02]  /*5800*/  LEA R49, R108, UR23, 0x1 ;  /* 0x000000176c317c11 */ /* 0x008fe4000f8e08ff */
[----:B0-----:R-:W-:Y:S01]  /*5810*/  LEA R51, R110, UR23, 0x1 ;  /* 0x000000176e337c11 */ /* 0x001fe2000f8e08ff */
[----:B------:R-:W-:Y:S01]  /*5820*/  STS.U16 [R123+0x6c0], R98 ;  /* 0x0006c0627b007388 */ /* 0x000fe20000000400 */
[----:B------:R-:W-:Y:S02]  /*5830*/  LEA R45, R42, UR23, 0x1 ;  /* 0x000000172a2d7c11 */ /* 0x000fe4000f8e08ff */
[----:B------:R-:W-:Y:S01]  /*5840*/  PRMT R143, RZ, 0x7610, R143 ;  /* 0x00007610ff8f7816 */ /* 0x000fe2000000008f */
[----:B------:R-:W-:Y:S04]  /*5850*/  STS.U16 [R51+0x700], R102 ;  /* 0x0007006633007388 */ /* 0x000fe80000000400 */
[----:B------:R-:W-:Y:S04]  /*5860*/  STS.U16 [R49+0x740], R101 ;  /* 0x0007406531007388 */ /* 0x000fe80000000400 */
[----:B------:R-:W-:Y:S04]  /*5870*/  STS.U16 [R47+0x780], R100 ;  /* 0x000780642f007388 */ /* 0x000fe80000000400 */
[----:B------:R-:W2:Y:S04]  /*5880*/  LDG.E.64 R56, desc[UR26][R56.64] ;  /* 0x0000001a38387981 */ /* 0x000ea8000c1e1b00 */
[----:B------:R0:W-:Y:S01]  /*5890*/  STS.U16 [R45+0x7c0], R99 ;  /* 0x0007c0632d007388 */ /* 0x0001e20000000400 */
[----:B------:R-:W-:-:S03]  /*58a0*/  NOP ;  /* 0x0000000000007918 */ /* 0x000fc60000000000 */
[----:B------:R-:W3:Y:S01]  /*58b0*/  @!P2 LDG.E.U16 R143, desc[UR26][R54.64] ;  /* 0x0000001a368fa981 */ /* 0x000ee2000c1e1500 */
[----:B------:R-:W-:Y:S02]  /*58c0*/  ISETP.GE.AND P2, PT, R69, UR25, PT ;  /* 0x0000001945007c0c */ /* 0x000fe4000bf46270 */
[----:B------:R-:W-:-:S11]  /*58d0*/  PRMT R69, RZ, 0x7610, R69 ;  /* 0x00007610ff457816 */ /* 0x000fd60000000045 */
[----:B------:R-:W4:Y:S01]  /*58e0*/  @!P2 LDG.E.U16 R69, desc[UR26][R54.64+0x80] ;  /* 0x0000801a3645a981 */ /* 0x000f22000c1e1500 */
[----:B------:R-:W-:Y:S02]  /*58f0*/  ISETP.GE.AND P2, PT, R82, UR25, PT ;  /* 0x0000001952007c0c */ /* 0x000fe4000bf46270 */
[----:B------:R-:W-:Y:S02]  /*5900*/  PRMT R82, RZ, 0x7610, R82 ;  /* 0x00007610ff527816 */ /* 0x000fe40000000052 */
[----:B------:R-:W-:-:S06]  /*5910*/  PRMT R117, RZ, 0x7610, R117 ;  /* 0x00007610ff757816 */ /* 0x000fcc0000000075 */
[----:B------:R-:W5:Y:S04]  /*5920*/  @!P3 LDG.E.U16 R117, desc[UR26][R54.64+0x40] ;  /* 0x0000401a3675b981 */ /* 0x000f68000c1e1500 */
[----:B------:R-:W4:Y:S01]  /*5930*/  @!P2 LDG.E.U16 R82, desc[UR26][R54.64+0x100] ;  /* 0x0001001a3652a981 */ /* 0x000f22000c1e1500 */
[----:B------:R-:W-:Y:S02]  /*5940*/  ISETP.GE.AND P2, PT, R94, UR25, PT ;  /* 0x000000195e007c0c */ /* 0x000fe4000bf46270 */
[----:B------:R-:W-:Y:S02]  /*5950*/  PRMT R94, RZ, 0x7610, R94 ;  /* 0x00007610ff5e7816 */ /* 0x000fe4000000005e */
[----:B------:R-:W-:Y:S02]  /*5960*/  ISETP.GE.AND P3, PT, R86, UR25, PT ;  /* 0x0000001956007c0c */ /* 0x000fe4000bf66270 */
[----:B------:R-:W-:-:S07]  /*5970*/  PRMT R86, RZ, 0x7610, R86 ;  /* 0x00007610ff567816 */ /* 0x000fce0000000056 */
[----:B------:R-:W4:Y:S01]  /*5980*/  @!P2 LDG.E.U16 R94, desc[UR26][R54.64+0x140] ;  /* 0x0001401a365ea981 */ /* 0x000f22000c1e1500 */
[----:B------:R-:W-:Y:S02]  /*5990*/  ISETP.GE.AND P2, PT, R97, UR25, PT ;  /* 0x0000001961007c0c */ /* 0x000fe4000bf46270 */
[----:B------:R-:W-:Y:S01]  /*59a0*/  PRMT R144, RZ, 0x7610, R144 ;  /* 0x00007610ff907816 */ /* 0x000fe20000000090 */
[----:B------:R-:W4:Y:S01]  /*59b0*/  @!P3 LDG.E.U16 R86, desc[UR26][R54.64+0xc0] ;  /* 0x0000c01a3656b981 */ /* 0x000f22000c1e1500 */
[----:B------:R-:W-:Y:S02]  /*59c0*/  ISETP.GE.AND P3, PT, R96, UR25, PT ;  /* 0x0000001960007c0c */ /* 0x000fe4000bf66270 */
[----:B------:R-:W-:-:S07]  /*59d0*/  PRMT R142, RZ, 0x7610, R142 ;  /* 0x00007610ff8e7816 */ /* 0x000fce000000008e */
[----:B------:R-:W4:Y:S01]  /*59e0*/  @!P2 LDG.E.U16 R144, desc[UR26][R54.64+0x180] ;  /* 0x0001801a3690a981 */ /* 0x000f22000c1e1500 */
[----:B------:R-:W-:Y:S02]  /*59f0*/  ISETP.GE.AND P2, PT, R95, UR25, PT ;  /* 0x000000195f007c0c */ /* 0x000fe4000bf46270 */
[----:B------:R-:W-:Y:S01]  /*5a00*/  PRMT R140, RZ, 0x7610, R140 ;  /* 0x00007610ff8c7816 */ /* 0x000fe2000000008c */
[----:B------:R-:W4:Y:S01]  /*5a10*/  @!P3 LDG.E.U16 R142, desc[UR26][R54.64+0x1c0] ;  /* 0x0001c01a368eb981 */ /* 0x000f22000c1e1500 */
[----:B------:R-:W-:Y:S01]  /*5a20*/  ISETP.GE.AND P3, PT, R93, UR25, PT ;  /* 0x000000195d007c0c */ /* 0x000fe2000bf66270 */
[----:B------:R-:W1:Y:S01]  /*5a30*/  S2R R145, SR_TID.X ;  /* 0x0000000000917919 */ /* 0x000e620000002100 */
[----:B------:R-:W-:-:S07]  /*5a40*/  PRMT R108, RZ, 0x7610, R108 ;  /* 0x00007610ff6c7816 */ /* 0x000fce000000006c */
[----:B------:R-:W4:Y:S01]  /*5a50*/  @!P2 LDG.E.U16 R140, desc[UR26][R54.64+0x200] ;  /* 0x0002001a368ca981 */ /* 0x000f22000c1e1500 */
[----:B------:R-:W-:Y:S02]  /*5a60*/  ISETP.GE.AND P2, PT, R92, UR25, PT ;  /* 0x000000195c007c0c */ /* 0x000fe4000bf46270 */
[----:B0-----:R-:W-:Y:S01]  /*5a70*/  PRMT R99, RZ, 0x7610, R99 ;  /* 0x00007610ff637816 */ /* 0x001fe20000000063 */
[----:B------:R-:W4:Y:S01]  /*5a80*/  @!P3 LDG.E.U16 R108, desc[UR26][R54.64+0x240] ;  /* 0x0002401a366cb981 */ /* 0x000f22000c1e1500 */
[----:B------:R-:W-:Y:S01]  /*5a90*/  ISETP.GE.AND P3, PT, R89, UR25, PT ;  /* 0x0000001959007c0c */ /* 0x000fe2000bf66270 */
[----:B------:R-:W-:Y:S01]  /*5aa0*/  USHF.L.U32 UR12, UR6, 0xc, URZ ;  /* 0x0000000c060c7899 */ /* 0x000fe200080006ff */
[----:B------:R-:W-:-:S07]  /*5ab0*/  PRMT R95, RZ, 0x7610, R95 ;  /* 0x00007610ff5f7816 */ /* 0x000fce000000005f */
[----:B------:R-:W4:Y:S01]  /*5ac0*/  @!P2 LDG.E.U16 R99, desc[UR26][R54.64+0x280] ;  /* 0x0002801a3663a981 */ /* 0x000f22000c1e1500 */
[----:B------:R-:W-:Y:S01]  /*5ad0*/  ISETP.GE.AND P2, PT, R88, UR25, PT ;  /* 0x0000001958007c0c */ /* 0x000fe2000bf46270 */
[----:B------:R-:W-:Y:S01]  /*5ae0*/  ULEA UR12, UR15, -UR12, 0x1 ;  /* 0x8000000c0f0c7291 */ /* 0x000fe2000f8e08ff */
[----:B------:R-:W-:Y:S01]  /*5af0*/  PRMT R98, RZ, 0x7610, R98 ;  /* 0x00007610ff627816 */ /* 0x000fe20000000062 */
[----:B------:R-:W4:Y:S01]  /*5b00*/  @!P3 LDG.E.U16 R95, desc[UR26][R54.64+0x2c0] ;  /* 0x0002c01a365fb981 */ /* 0x000f22000c1e1500 */
[----:B------:R-:W-:-:S03]  /*5b10*/  ISETP.GE.AND P4, PT, R77, UR25, PT ;  /* 0x000000194d007c0c */ /* 0x000fc6000bf86270 */
[----:B------:R-:W-:Y:S02]  /*5b20*/  ISETP.GE.AND P6, PT, R84, UR12, PT ;  /* 0x0000000c54007c0c */ /* 0x000fe4000bfc6270 */
[----:B------:R-:W-:-:S04]  /*5b30*/  ISETP.GE.AND P5, PT, R83, UR12, PT ;  /* 0x0000000c53007c0c */ /* 0x000fc8000bfa6270 */
[----:B-1----:R-:W-:Y:S01]  /*5b40*/  @!P2 MOV R34, R145 ;  /* 0x000000910022a202 */ /* 0x002fe20000000f00 */
[----:B------:R-:W4:Y:S01]  /*5b50*/  @!P2 LDG.E.U16 R98, desc[UR26][R54.64+0x300] ;  /* 0x0003001a3662a981 */ /* 0x000f22000c1e1500 */
[----:B------:R-:W-:Y:S02]  /*5b60*/  PRMT R77, RZ, 0x7610, R77 ;  /* 0x00007610ff4d7816 */ /* 0x000fe4000000004d */
[----:B------:R-:W-:Y:S02]  /*5b70*/  @!P2 SHF.L.U32 R43, R34, 0x5, RZ ;  /* 0x00000005222ba819 */ /* 0x000fe400000006ff */
[----:B------:R-:W-:Y:S02]  /*5b80*/  ISETP.GE.AND P3, PT, R85, UR25, PT ;  /* 0x0000001955007c0c */ /* 0x000fe4000bf66270 */
[----:B------:R-:W-:Y:S01]  /*5b90*/  @!P2 LOP3.LUT R52, R43, R34, RZ, 0xfc, !PT ;  /* 0x000000222b34a212 */ /* 0x000fe200078efcff */
[----:B------:R-:W4:Y:S01]  /*5ba0*/  @!P4 LDG.E.U16 R77, desc[UR26][R54.64+0x340] ;  /* 0x0003401a364dc981 */ /* 0x000f22000c1e1500 */
[----:B------:R-:W-:-:S02]  /*5bb0*/  PRMT R136, RZ, 0x7610, R136 ;  /* 0x00007610ff887816 */ /* 0x000fc40000000088 */
[----:B------:R-:W-:Y:S02]  /*5bc0*/  PRMT R42, RZ, 0x7610, R42 ;  /* 0x00007610ff2a7816 */ /* 0x000fe4000000002a */
[----:B------:R-:W-:Y:S02]  /*5bd0*/  ISETP.GE.AND P2, PT, R76, UR12, PT ;  /* 0x0000000c4c007c0c */ /* 0x000fe4000bf46270 */
[----:B------:R-:W-:Y:S01]  /*5be0*/  PRMT R85, RZ, 0x7610, R85 ;  /* 0x00007610ff557816 */ /* 0x000fe20000000055 */
[----:B------:R-:W4:Y:S01]  /*5bf0*/  @!P6 LDG.E.U16 R136, desc[UR26][R54.64+0x440] ;  /* 0x0004401a3688e981 */ /* 0x000f22000c1e1500 */
[----:B------:R-:W-:-:S03]  /*5c00*/  ISETP.GE.AND P6, PT, R80, UR12, PT ;  /* 0x0000000c50007c0c */ /* 0x000fc6000bfc6270 */
[----:B------:R-:W4:Y:S01]  /*5c10*/  @!P5 LDG.E.U16 R42, desc[UR26][R54.64+0x480] ;  /* 0x0004801a362ad981 */ /* 0x000f22000c1e1500 */
[----:B------:R-:W-:Y:S02]  /*5c20*/  ISETP.GE.AND P5, PT, R81, UR12, PT ;  /* 0x0000000c51007c0c */ /* 0x000fe4000bfa6270 */
[----:B------:R-:W-:Y:S01]  /*5c30*/  PRMT R138, RZ, 0x7610, R138 ;  /* 0x00007610ff8a7816 */ /* 0x000fe2000000008a */
[----:B------:R-:W4:Y:S01]  /*5c40*/  @!P3 LDG.E.U16 R85, desc[UR26][R54.64+0x380] ;  /* 0x0003801a3655b981 */ /* 0x000f22000c1e1500 */
[----:B------:R-:W-:Y:S02]  /*5c50*/  PRMT R43, RZ, 0x7610, R43 ;  /* 0x00007610ff2b7816 */ /* 0x000fe4000000002b */
[----:B------:R-:W-:Y:S02]  /*5c60*/  PRMT R134, RZ, 0x7610, R134 ;  /* 0x00007610ff867816 */ /* 0x000fe40000000086 */
[----:B------:R-:W4:Y:S01]  /*5c70*/  @!P2 LDG.E.U16 R138, desc[UR26][R54.64+0x4c0] ;  /* 0x0004c01a368aa981 */ /* 0x000f22000c1e1500 */
[----:B------:R-:W-:-:S03]  /*5c80*/  ISETP.GE.AND P2, PT, R75, UR12, PT ;  /* 0x0000000c4b007c0c */ /* 0x000fc6000bf46270 */
[----:B------:R-:W4:Y:S01]  /*5c90*/  @!P6 LDG.E.U16 R43, desc[UR26][R54.64+0x500] ;  /* 0x0005001a362be981 */ /* 0x000f22000c1e1500 */
[----:B------:R-:W-:-:S03]  /*5ca0*/  ISETP.GE.AND P6, PT, R72, UR12, PT ;  /* 0x0000000c48007c0c */ /* 0x000fc6000bfc6270 */
[----:B------:R-:W4:Y:S01]  /*5cb0*/  @!P5 LDG.E.U16 R134, desc[UR26][R54.64+0x540] ;  /* 0x0005401a3686d981 */ /* 0x000f22000c1e1500 */
[----:B------:R-:W-:Y:S02]  /*5cc0*/  ISETP.GE.AND P5, PT, R73, UR12, PT ;  /* 0x0000000c49007c0c */ /* 0x000fe4000bfa6270 */
[----:B------:R-:W-:Y:S02]  /*5cd0*/  PRMT R132, RZ, 0x7610, R132 ;  /* 0x00007610ff847816 */ /* 0x000fe40000000084 */
        /* <DEDUP_REMOVED lines=18> */
[----:B------:R-:W-:-:S04]  /*5e00*/  PRMT R48, RZ, 0x7610, R48 ;  /* 0x00007610ff307816 */ /* 0x000fc80000000030 */
[----:B------:R-:W4:Y:S01]  /*5e10*/  @!P2 LDG.E.U16 R50, desc[UR26][R54.64+0x700] ;  /* 0x0007001a3632a981 */ /* 0x000f22000c1e1500 */
[----:B------:R-:W-:-:S03]  /*5e20*/  ISETP.GE.AND P2, PT, R44, UR12, PT ;  /* 0x0000000c2c007c0c */ /* 0x000fc6000bf46270 */
[----:B------:R-:W4:Y:S01]  /*5e30*/  @!P6 LDG.E.U16 R48, desc[UR26][R54.64+0x740] ;  /* 0x0007401a3630e981 */ /* 0x000f22000c1e1500 */
[----:B------:R-:W-:Y:S02]  /*5e40*/  ISETP.GE.AND P6, PT, R58, UR12, PT ;  /* 0x0000000c3a007c0c */ /* 0x000fe4000bfc6270 */
[----:B------:R-:W-:-:S07]  /*5e50*/  PRMT R58, RZ, 0x7610, R58 ;  /* 0x00007610ff3a7816 */ /* 0x000fce000000003a */
[----:B------:R-:W4:Y:S01]  /*5e60*/  @!P2 LDG.E.U16 R58, desc[UR26][R54.64+0x3c0] ;  /* 0x0003c01a363aa981 */ /* 0x000f22000c1e1500 */
[----:B------:R-:W-:-:S06]  /*5e70*/  PRMT R71, RZ, 0x7610, R71 ;  /* 0x00007610ff477816 */ /* 0x000fcc0000000047 */
[----:B------:R-:W4:Y:S01]  /*5e80*/  @!P6 LDG.E.U16 R71, desc[UR26][R54.64+0x400] ;  /* 0x0004001a3647e981 */ /* 0x000f22000c1e1500 */
[----:B------:R-:W-:Y:S02]  /*5e90*/  SHF.L.U32 R62, R62, 0x5, RZ ;  /* 0x000000053e3e7819 */ /* 0x000fe400000006ff */
[----:B------:R-:W-:Y:S02]  /*5ea0*/  PRMT R46, RZ, 0x7610, R46 ;  /* 0x00007610ff2e7816 */ /* 0x000fe4000000002e */
[----:B------:R-:W-:-:S04]  /*5eb0*/  LEA.HI.SX32 R162, R62, R62, 0x1b ;  /* 0x0000003e3ea27211 */ /* 0x000fc800078fdaff */
[----:B------:R-:W4:Y:S01]  /*5ec0*/  @!P5 LDG.E.U16 R46, desc[UR26][R54.64+0x780] ;  /* 0x0007801a362ed981 */ /* 0x000f22000c1e1500 */
[----:B------:R-:W-:Y:S02]  /*5ed0*/  ISETP.GE.AND P5, PT, R61, UR12, PT ;  /* 0x0000000c3d007c0c */ /* 0x000fe4000bfa6270 */
[----:B------:R-:W-:-:S05]  /*5ee0*/  LEA R162, R162, UR23, 0x1 ;  /* 0x00000017a2a27c11 */ /* 0x000fca000f8e08ff */
[----:B------:R-:W0:Y:S04]  /*5ef0*/  LDS.U16 R61, [R162] ;  /* 0x00000000a23d7984 */ /* 0x000e280000000400 */
[----:B------:R-:W1:Y:S04]  /*5f00*/  LDS.U16 R62, [R162+0x2] ;  /* 0x00000200a23e7984 */ /* 0x000e680000000400 */
[----:B------:R-:W-:Y:S04]  /*5f10*/  LDS.U16 R67, [R162+0x4] ;  /* 0x00000400a2437984 */ /* 0x000fe80000000400 */
        /* <DEDUP_REMOVED lines=11> */
[----:B------:R-:W1:Y:S04]  /*5fd0*/  LDS.U16 R93, [R162+0x1c] ;  /* 0x00001c00a25d7984 */ /* 0x000e680000000400 */
[----:B------:R-:W1:Y:S04]  /*5fe0*/  LDS.U16 R92, [R162+0x1e] ;  /* 0x00001e00a25c7984 */ /* 0x000e680000000400 */
[----:B------:R-:W-:Y:S04]  /*5ff0*/  LDS.U16 R96, [R162+0x20] ;  /* 0x00002000a2607984 */ /* 0x000fe80000000400 */
[----:B------:R-:W1:Y:S01]  /*6000*/  LDS.U16 R97, [R162+0x22] ;  /* 0x00002200a2617984 */ /* 0x000e620000000400 */
[----:B--2---:R-:W-:-:S03]  /*6010*/  R2UR UR12, R57 ;  /* 0x00000000390c72ca */ /* 0x004fc600000e0000 */
[----:B------:R-:W2:Y:S04]  /*6020*/  LDS.U16 R100, [R162+0x24] ;  /* 0x00002400a2647984 */ /* 0x000ea80000000400 */
[----:B------:R-:W-:Y:S04]  /*6030*/  LDS.U16 R101, [R162+0x26] ;  /* 0x00002600a2657984 */ /* 0x000fe80000000400 */
[----:B------:R-:W2:Y:S04]  /*6040*/  LDS.U16 R102, [R162+0x28] ;  /* 0x00002800a2667984 */ /* 0x000ea80000000400 */
[----:B------:R-:W2:Y:S04]  /*6050*/  LDS.U16 R103, [R162+0x2a] ;  /* 0x00002a00a2677984 */ /* 0x000ea80000000400 */
[----:B------:R-:W2:Y:S04]  /*6060*/  LDS.U16 R104, [R162+0x2c] ;  /* 0x00002c00a2687984 */ /* 0x000ea80000000400 */
[----:B------:R-:W2:Y:S04]  /*6070*/  LDS.U16 R105, [R162+0x2e] ;  /* 0x00002e00a2697984 */ /* 0x000ea80000000400 */
[----:B------:R-:W-:Y:S04]  /*6080*/  LDS.U16 R106, [R162+0x30] ;  /* 0x00003000a26a7984 */ /* 0x000fe80000000400 */
[----:B------:R-:W2:Y:S04]  /*6090*/  LDS.U16 R107, [R162+0x32] ;  /* 0x00003200a26b7984 */ /* 0x000ea80000000400 */
[----:B------:R-:W2:Y:S04]  /*60a0*/  LDS.U16 R110, [R162+0x34] ;  /* 0x00003400a26e7984 */ /* 0x000ea80000000400 */
[----:B------:R-:W2:Y:S04]  /*60b0*/  LDS.U16 R111, [R162+0x36] ;  /* 0x00003600a26f7984 */ /* 0x000ea80000000400 */
[----:B------:R-:W2:Y:S04]  /*60c0*/  LDS.U16 R112, [R162+0x38] ;  /* 0x00003800a2707984 */ /* 0x000ea80000000400 */
[----:B------:R-:W2:Y:S04]  /*60d0*/  LDS.U16 R141, [R162+0x3a] ;  /* 0x00003a00a28d7984 */ /* 0x000ea80000000400 */
[----:B------:R-:W-:Y:S04]  /*60e0*/  LDS.U16 R116, [R162+0x3c] ;  /* 0x00003c00a2747984 */ /* 0x000fe80000000400 */
[----:B------:R-:W2:Y:S04]  /*60f0*/  LDS.U16 R114, [R162+0x3e] ;  /* 0x00003e00a2727984 */ /* 0x000ea80000000400 */
[----:B---3--:R-:W-:Y:S04]  /*6100*/  STS.U16 [R109+0x2100], R143 ;  /* 0x0021008f6d007388 */ /* 0x008fe80000000400 */
[----:B-----5:R-:W-:Y:S04]  /*6110*/  STS.U16 [R60+0x2140], R117 ;  /* 0x002140753c007388 */ /* 0x020fe80000000400 */
[----:B----4-:R-:W-:Y:S04]  /*6120*/  STS.U16 [R63+0x2180], R69 ;  /* 0x002180453f007388 */ /* 0x010fe80000000400 */
[----:B------:R-:W-:Y:S04]  /*6130*/  STS.U16 [R74+0x21c0], R86 ;  /* 0x0021c0564a007388 */ /* 0x000fe80000000400 */
[----:B------:R-:W-:Y:S04]  /*6140*/  STS.U16 [R78+0x2200], R82 ;  /* 0x002200524e007388 */ /* 0x000fe80000000400 */
[----:B------:R-:W-:Y:S04]  /*6150*/  STS.U16 [R90+0x2240], R94 ;  /* 0x0022405e5a007388 */ /* 0x000fe80000000400 */
[----:B------:R-:W-:Y:S04]  /*6160*/  STS.U16 [R87+0x2280], R144 ;  /* 0x0022809057007388 */ /* 0x000fe80000000400 */
[----:B------:R3:W-:Y:S04]  /*6170*/  STS.U16 [R53+0x22c0], R142 ;  /* 0x0022c08e35007388 */ /* 0x0007e80000000400 */
[----:B------:R4:W-:Y:S04]  /*6180*/  STS.U16 [R115+0x2300], R140 ;  /* 0x0023008c73007388 */ /* 0x0009e80000000400 */
[----:B------:R5:W-:Y:S01]  /*6190*/  STS.U16 [R64+0x2340], R108 ;  /* 0x0023406c40007388 */ /* 0x000be20000000400 */
[----:B---3--:R-:W-:Y:S01]  /*61a0*/  FMUL.FTZ R142, R4, UR12 ;  /* 0x0000000c048e7c20 */ /* 0x008fe20008410000 */
[----:B----4-:R-:W-:-:S03]  /*61b0*/  FMUL.FTZ R140, R5, UR12 ;  /* 0x0000000c058c7c20 */ /* 0x010fc60008410000 */
[----:B------:R-:W-:Y:S01]  /*61c0*/  FMUL.RZ R142, R142, 0.15915493667125701904 ;  /* 0x3e22f9838e8e7820 */ /* 0x000fe2000040c000 */
[----:B-----5:R-:W-:Y:S01]  /*61d0*/  FMUL.FTZ R108, R6, UR12 ;  /* 0x0000000c066c7c20 */ /* 0x020fe20008410000 */
[----:B------:R-:W-:Y:S02]  /*61e0*/  FMUL.RZ R140, R140, 0.15915493667125701904 ;  /* 0x3e22f9838c8c7820 */ /* 0x000fe4000040c000 */
[----:B------:R-:W-:Y:S01]  /*61f0*/  MUFU.SIN R53, R142 ;  /* 0x0000008e00357308 */ /* 0x000fe20000000400 */
[----:B------:R-:W-:Y:S01]  /*6200*/  FMUL.RZ R108, R108, 0.15915493667125701904 ;  /* 0x3e22f9836c6c7820 */ /* 0x000fe2000040c000 */
[----:B------:R3:W-:Y:S01]  /*6210*/  STS.U16 [R65+0x2380], R99 ;  /* 0x0023806341007388 */ /* 0x0007e20000000400 */
[----:B------:R-:W-:-:S05]  /*6220*/  PRMT R44, RZ, 0x7610, R44 ;  /* 0x00007610ff2c7816 */ /* 0x000fca000000002c */
[----:B------:R-:W-:Y:S01]  /*6230*/  MUFU.COS R115, R142 ;  /* 0x0000008e00737308 */ /* 0x000fe20000000000 */
[----:B------:R-:W-:Y:S01]  /*6240*/  FMUL.FTZ R80, R56, 1.4426950216293334961 ;  /* 0x3fb8aa3b38507820 */ /* 0x000fe20000410000 */
[----:B------:R-:W-:Y:S01]  /*6250*/  FMUL.FTZ R57, R3, UR12 ;  /* 0x0000000c03397c20 */ /* 0x000fe20008410000 */
[----:B------:R4:W5:Y:S05]  /*6260*/  @!P5 LDG.E.U16 R44, desc[UR26][R54.64+0x7c0] ;  /* 0x0007c01a362cd981 */ /* 0x00096a000c1e1500 */
[----:B------:R-:W-:Y:S01]  /*6270*/  MUFU.SIN R142, R140 ;  /* 0x0000008c008e7308 */ /* 0x000fe20000000400 */
[----:B------:R-:W-:-:S07]  /*6280*/  FMUL.FTZ R63, R80, R6 ;  /* 0x00000006503f7220 */ /* 0x000fce0000410000 */
[----:B------:R-:W-:Y:S08]  /*6290*/  MUFU.COS R64, R140 ;  /* 0x0000008c00407308 */ /* 0x000ff00000000000 */
[----:B------:R-:W-:Y:S08]  /*62a0*/  MUFU.SIN R140, R108 ;  /* 0x0000006c008c7308 */ /* 0x000ff00000000400 */
[----:B---3--:R3:W-:Y:S01]  /*62b0*/  MUFU.COS R65, R108 ;  /* 0x0000006c00417308 */ /* 0x0087e20000000000 */
[----:B------:R0:W-:Y:S01]  /*62c0*/  STS.U16 [R68+0x23c0], R95 ;  /* 0x0023c05f44007388 */ /* 0x0001e20000000400 */
[----:B---3--:R-:W-:-:S04]  /*62d0*/  FMUL.FTZ R108, R7, UR12 ;  /* 0x0000000c076c7c20 */ /* 0x008fc80008410000 */
[----:B------:R-:W-:Y:S01]  /*62e0*/  FMUL.RZ R108, R108, 0.15915493667125701904 ;  /* 0x3e22f9836c6c7820 */ /* 0x000fe2000040c000 */
[C---:B----4-:R-:W-:Y:S01]  /*62f0*/  FMUL.FTZ R55, R80.reuse, R3 ;  /* 0x0000000350377220 */ /* 0x050fe20000410000 */
[----:B------:R-:W-:Y:S02]  /*6300*/  FMUL.RZ R57, R57, 0.15915493667125701904 ;  /* 0x3e22f98339397820 */ /* 0x000fe4000040c000 */
[----:B------:R-:W-:Y:S01]  /*6310*/  MUFU.SIN R99, R108 ;  /* 0x0000006c00637308 */ /* 0x000fe20000000400 */
[----:B------:R3:W-:Y:S01]  /*6320*/  STS.U16 [R91+0x2400], R98 ;  /* 0x002400625b007388 */ /* 0x0007e20000000400 */
[C---:B------:R-:W-:Y:S01]  /*6330*/  FMUL.FTZ R60, R80.reuse, R5 ;  /* 0x00000005503c7220 */ /* 0x040fe20000410000 */
[----:B------:R-:W-:-:S05]  /*6340*/  FMUL.FTZ R69, R80, R7 ;  /* 0x0000000750457220 */ /* 0x000fca0000410000 */
[----:B0-----:R0:W-:Y:S01]  /*6350*/  MUFU.COS R68, R108 ;  /* 0x0000006c00447308 */ /* 0x0011e20000000000 */
[C---:B------:R-:W-:Y:S01]  /*6360*/  FMUL.FTZ R109, R80.reuse, R8 ;  /* 0x00000008506d7220 */ /* 0x040fe20000410000 */
[----:B---3--:R-:W-:Y:S01]  /*6370*/  FMUL.FTZ R98, R9, UR12 ;  /* 0x0000000c09627c20 */ /* 0x008fe20008410000 */
[----:B------:R-:W-:Y:S01]  /*6380*/  FMUL.FTZ R74, R80, R9 ;  /* 0x00000009504a7220 */ /* 0x000fe20000410000 */
[----:B0-----:R-:W-:-:S04]  /*6390*/  FMUL.FTZ R108, R8, UR12 ;  /* 0x0000000c086c7c20 */ /* 0x001fc80008410000 */
[----:B------:R-:W0:Y:S01]  /*63a0*/  MUFU.EX2 R63, R63 ;  /* 0x0000003f003f7308 */ /* 0x000e220000000800 */
[----:B------:R-:W-:Y:S01]  /*63b0*/  FMUL.RZ R98, R98, 0.15915493667125701904 ;  /* 0x3e22f98362627820 */ /* 0x000fe2000040c000 */
[----:B------:R-:W-:Y:S01]  /*63c0*/  FMUL.RZ R108, R108, 0.15915493667125701904 ;  /* 0x3e22f9836c6c7820 */ /* 0x000fe2000040c000 */
[----:B------:R-:W-:-:S05]  /*63d0*/  FMUL.FTZ R117, R80, R4 ;  /* 0x0000000450757220 */ /* 0x000fca0000410000 */
[----:B------:R-:W-:Y:S01]  /*63e0*/  MUFU.SIN R87, R57 ;  /* 0x0000003900577308 */ /* 0x000fe20000000400 */
[----:B------:R3:W-:Y:S07]  /*63f0*/  STS.U16 [R0+0x2440], R77 ;  /* 0x0024404d00007388 */ /* 0x0007ee0000000400 */
[----:B------:R-:W-:Y:S08]  /*6400*/  MUFU.EX2 R55, R55 ;  /* 0x0000003700377308 */ /* 0x000ff00000000800 */
[----:B------:R-:W4:Y:S01]  /*6410*/  MUFU.COS R57, R57 ;  /* 0x0000003900397308 */ /* 0x000f220000000000 */
[----:B------:R-:W-:-:S07]  /*6420*/  FMUL.FTZ R78, R80, R10 ;  /* 0x0000000a504e7220 */ /* 0x000fce0000410000 */
[----:B------:R-:W1:Y:S08]  /*6430*/  MUFU.EX2 R60, R60 ;  /* 0x0000003c003c7308 */ /* 0x000e700000000800 */
[----:B------:R-:W-:Y:S08]  /*6440*/  MUFU.SIN R95, R108 ;  /* 0x0000006c005f7308 */ /* 0x000ff00000000400 */
[----:B------:R-:W2:Y:S08]  /*6450*/  MUFU.EX2 R69, R69 ;  /* 0x0000004500457308 */ /* 0x000eb00000000800 */
[----:B------:R-:W-:Y:S08]  /*6460*/  MUFU.EX2 R109, R109 ;  /* 0x0000006d006d7308 */ /* 0x000ff00000000800 */
[----:B------:R-:W-:Y:S08]  /*6470*/  MUFU.EX2 R74, R74 ;  /* 0x0000004a004a7308 */ /* 0x000ff00000000800 */
[----:B------:R-:W2:Y:S08]  /*6480*/  MUFU.COS R108, R108 ;  /* 0x0000006c006c7308 */ /* 0x000eb00000000000 */
[----:B---3--:R-:W3:Y:S08]  /*6490*/  MUFU.COS R77, R98 ;  /* 0x00000062004d7308 */ /* 0x008ef00000000000 */
[----:B------:R4:W3:Y:S01]  /*64a0*/  MUFU.SIN R91, R98 ;  /* 0x00000062005b7308 */ /* 0x0008e20000000400 */
[----:B------:R1:W-:Y:S01]  /*64b0*/  STS.U16 [R79+0x2480], R85 ;  /* 0x002480554f007388 */ /* 0x0003e20000000400 */
[----:B0-----:R-:W-:Y:S01]  /*64c0*/  FMUL.FTZ R65, R63, R65 ;  /* 0x000000413f417220 */ /* 0x001fe20000410000 */
[----:B----4-:R-:W-:-:S05]  /*64d0*/  FMUL.FTZ R98, R10, UR12 ;  /* 0x0000000c0a627c20 */ /* 0x010fca0008410000 */
[----:B------:R-:W0:Y:S01]  /*64e0*/  MUFU.EX2 R117, R117 ;  /* 0x0000007500757308 */ /* 0x000e220000000800 */
[----:B------:R-:W-:Y:S01]  /*64f0*/  FMUL.RZ R98, R98, 0.15915493667125701904 ;  /* 0x3e22f98362627820 */ /* 0x000fe2000040c000 */
[----:B------:R-:W-:Y:S01]  /*6500*/  FMUL.FTZ R63, R63, R140 ;  /* 0x0000008c3f3f7220 */ /* 0x000fe20000410000 */
[----:B------:R-:W-:Y:S01]  /*6510*/  FMUL.FTZ R140, R13, UR12 ;  /* 0x0000000c0d8c7c20 */ /* 0x000fe20008410000 */
[----:B-1----:R-:W-:-:S04]  /*6520*/  FMUL.FTZ R85, R11, UR12 ;  /* 0x0000000c0b557c20 */ /* 0x002fc80008410000 */
[----:B------:R-:W-:Y:S01]  /*6530*/  MUFU.EX2 R78, R78 ;  /* 0x0000004e004e7308 */ /* 0x000fe20000000800 */
[C---:B------:R-:W-:Y:S01]  /*6540*/  FMUL.FTZ R57, R55.reuse, R57 ;  /* 0x0000003937397220 */ /* 0x040fe20000410000 */
[----:B------:R-:W-:Y:S01]  /*6550*/  FMUL.FTZ R55, R55, R87 ;  /* 0x0000005737377220 */ /* 0x000fe20000410000 */
[----:B------:R-:W-:-:S05]  /*6560*/  FMUL.FTZ R87, R12, UR12 ;  /* 0x0000000c0c577c20 */ /* 0x000fca0008410000 */
[----:B------:R-:W1:Y:S01]  /*6570*/  MUFU.COS R79, R98 ;  /* 0x00000062004f7308 */ /* 0x000e620000000000 */
[----:B------:R-:W-:Y:S01]  /*6580*/  FMUL.RZ R140, R140, 0.15915493667125701904 ;  /* 0x3e22f9838c8c7820 */ /* 0x000fe2000040c000 */
[----:B------:R-:W-:Y:S01]  /*6590*/  FMUL.FTZ R82, R80, R11 ;  /* 0x0000000b50527220 */ /* 0x000fe20000410000 */
[----:B------:R-:W-:-:S05]  /*65a0*/  FMUL.RZ R85, R85, 0.15915493667125701904 ;  /* 0x3e22f98355557820 */ /* 0x000fca000040c000 */
[----:B------:R-:W4:Y:S01]  /*65b0*/  MUFU.SIN R0, R98 ;  /* 0x0000006200007308 */ /* 0x000f220000000400 */
[C---:B------:R-:W-:Y:S01]  /*65c0*/  FMUL.FTZ R64, R60.reuse, R64 ;  /* 0x000000403c407220 */ /* 0x040fe20000410000 */
[----:B------:R-:W-:Y:S01]  /*65d0*/  FMUL.FTZ R60, R60, R142 ;  /* 0x0000008e3c3c7220 */ /* 0x000fe20000410000 */
[----:B--2---:R-:W-:Y:S01]  /*65e0*/  FMUL.FTZ R68, R69, R68 ;  /* 0x0000004445447220 */ /* 0x004fe20000410000 */
[----:B------:R-:W-:Y:S01]  /*65f0*/  FMUL.FTZ R108, R109, R108 ;  /* 0x0000006c6d6c7220 */ /* 0x000fe20000410000 */
[----:B---3--:R-:W-:Y:S01]  /*6600*/  FMUL.FTZ R77, R74, R77 ;  /* 0x0000004d4a4d7220 */ /* 0x008fe20000410000 */
[----:B------:R-:W-:Y:S01]  /*6610*/  FMUL.FTZ R86, R80, R12 ;  /* 0x0000000c50567220 */ /* 0x000fe20000410000 */
[----:B------:R-:W-:Y:S01]  /*6620*/  FMUL.RZ R87, R87, 0.15915493667125701904 ;  /* 0x3e22f98357577820 */ /* 0x000fe2000040c000 */
[----:B------:R-:W-:Y:S01]  /*6630*/  FMUL.FTZ R69, R69, R99 ;  /* 0x0000006345457220 */ /* 0x000fe20000410000 */
[----:B------:R-:W-:Y:S01]  /*6640*/  @!P4 SHF.L.U32 R142, R34, 0x5, RZ ;  /* 0x00000005228ec819 */ /* 0x000fe200000006ff */
[----:B------:R-:W-:Y:S01]  /*6650*/  FMUL.FTZ R109, R109, R95 ;  /* 0x0000005f6d6d7220 */ /* 0x000fe20000410000 */
[----:B------:R-:W-:Y:S01]  /*6660*/  FMUL.FTZ R74, R74, R91 ;  /* 0x0000005b4a4a7220 */ /* 0x000fe20000410000 */
[----:B------:R-:W-:Y:S01]  /*6670*/  MUFU.SIN R99, R140 ;  /* 0x0000008c00637308 */ /* 0x000fe20000000400 */
[----:B------:R-:W-:Y:S01]  /*6680*/  @!P3 SHF.L.U32 R95, R34, 0x5, RZ ;  /* 0x00000005225fb819 */ /* 0x000fe200000006ff */
[C---:B0-----:R-:W-:Y:S01]  /*6690*/  FMUL.FTZ R115, R117.reuse, R115 ;  /* 0x0000007375737220 */ /* 0x041fe20000410000 */
[----:B------:R-:W-:Y:S01]  /*66a0*/  FMUL.FTZ R90, R80, R13 ;  /* 0x0000000d505a7220 */ /* 0x000fe20000410000 */
[----:B------:R-:W-:Y:S01]  /*66b0*/  FMUL.FTZ R117, R117, R53 ;  /* 0x0000003575757220 */ /* 0x000fe20000410000 */
[----:B------:R-:W-:-:S03]  /*66c0*/  @!P4 LOP3.LUT R52, R142, R34, RZ, 0xfc, !PT ;  /* 0x000000228e34c212 */ /* 0x000fc600078efcff */
[----:B------:R0:W-:Y:S01]  /*66d0*/  MUFU.COS R91, R140 ;  /* 0x0000008c005b7308 */ /* 0x0001e20000000000 */
[----:B------:R-:W-:Y:S01]  /*66e0*/  @!P3 LOP3.LUT R52, R95, R34, RZ, 0xfc, !PT ;  /* 0x000000225f34b212 */ /* 0x000fe200078efcff */
[----:B------:R-:W-:-:S06]  /*66f0*/  FMUL.FTZ R94, R80, R14 ;  /* 0x0000000e505e7220 */ /* 0x000fcc0000410000 */
[----:B------:R-:W-:Y:S01]  /*6700*/  MUFU.SIN R98, R85 ;  /* 0x0000005500627308 */ /* 0x000fe20000000400 */
[----:B0-----:R-:W-:Y:S01]  /*6710*/  FMUL.FTZ R140, R14, UR12 ;  /* 0x0000000c0e8c7c20 */ /* 0x001fe20008410000 */
[----:B-1----:R-:W-:-:S03]  /*6720*/  FMUL.FTZ R79, R78, R79 ;  /* 0x0000004f4e4f7220 */ /* 0x002fc60000410000 */
[----:B------:R-:W-:-:S03]  /*6730*/  FMUL.RZ R95, R140, 0.15915493667125701904 ;  /* 0x3e22f9838c5f7820 */ /* 0x000fc6000040c000 */
[----:B------:R-:W-:Y:S01]  /*6740*/  MUFU.EX2 R82, R82 ;  /* 0x0000005200527308 */ /* 0x000fe20000000800 */
[----:B------:R-:W-:Y:S01]  /*6750*/  @!P2 SHF.L.U32 R140, R34, 0x5, RZ ;  /* 0x00000005228ca819 */ /* 0x000fe200000006ff */
[----:B----4-:R-:W-:-:S06]  /*6760*/  FMUL.FTZ R78, R78, R0 ;  /* 0x000000004e4e7220 */ /* 0x010fcc0000410000 */
[----:B------:R-:W0:Y:S01]  /*6770*/  MUFU.COS R85, R85 ;  /* 0x0000005500557308 */ /* 0x000e220000000000 */
[----:B------:R-:W-:-:S07]  /*6780*/  FMUL.FTZ R54, R2, UR12 ;  /* 0x0000000c02367c20 */ /* 0x000fce0008410000 */
[----:B------:R-:W-:Y:S08]  /*6790*/  MUFU.SIN R53, R87 ;  /* 0x0000005700357308 */ /* 0x000ff00000000400 */
[----:B------:R-:W-:Y:S08]  /*67a0*/  MUFU.EX2 R86, R86 ;  /* 0x0000005600567308 */ /* 0x000ff00000000800 */
[----:B------:R-:W1:Y:S01]  /*67b0*/  MUFU.COS R87, R87 ;  /* 0x0000005700577308 */ /* 0x000e620000000000 */
[----:B------:R-:W-:Y:S01]  /*67c0*/  @!P2 LOP3.LUT R52, R140, R34, RZ, 0xfc, !PT ;  /* 0x000000228c34a212 */ /* 0x000fe200078efcff */
[----:B------:R-:W-:Y:S01]  /*67d0*/  FMUL.FTZ R56, R80, R2 ;  /* 0x0000000250387220 */ /* 0x000fe20000410000 */
[----:B------:R-:W-:-:S05]  /*67e0*/  FMUL.RZ R54, R54, 0.15915493667125701904 ;  /* 0x3e22f98336367820 */ /* 0x000fca000040c000 */
[----:B------:R-:W2:Y:S01]  /*67f0*/  MUFU.EX2 R90, R90 ;  /* 0x0000005a005a7308 */ /* 0x000ea20000000800 */
[----:B------:R-:W-:-:S07]  /*6800*/  @!P6 SHF.L.U32 R140, R34, 0x5, RZ ;  /* 0x00000005228ce819 */ /* 0x000fce00000006ff */
[----:B------:R-:W-:Y:S01]  /*6810*/  MUFU.SIN R0, R95 ;  /* 0x0000005f00007308 */ /* 0x000fe20000000400 */
[----:B------:R-:W-:-:S07]  /*6820*/  @!P6 LOP3.LUT R52, R140, R34, RZ, 0xfc, !PT ;  /* 0x000000228c34e212 */ /* 0x000fce00078efcff */
[----:B------:R-:W-:Y:S08]  /*6830*/  MUFU.EX2 R94, R94 ;  /* 0x0000005e005e7308 */ /* 0x000ff00000000800 */
[----:B------:R-:W3:Y:S01]  /*6840*/  MUFU.COS R95, R95 ;  /* 0x0000005f005f7308 */ /* 0x000ee20000000000 */
[----:B------:R-:W-:Y:S01]  /*6850*/  FMUL.FTZ R140, R15, UR12 ;  /* 0x0000000c0f8c7c20 */ /* 0x000fe20008410000 */
[C---:B0-----:R-:W-:Y:S01]  /*6860*/  FMUL.FTZ R85, R82.reuse, R85 ;  /* 0x0000005552557220 */ /* 0x041fe20000410000 */
[----:B------:R-:W-:Y:S01]  /*6870*/  FMUL.FTZ R82, R82, R98 ;  /* 0x0000006252527220 */ /* 0x000fe20000410000 */
[----:B------:R-:W-:Y:S01]  /*6880*/  SHF.L.U32 R142, R34, 0x5, RZ ;  /* 0x00000005228e7819 */ /* 0x000fe200000006ff */
[----:B------:R-:W-:-:S03]  /*6890*/  FMUL.FTZ R98, R80, R15 ;  /* 0x0000000f50627220 */ /* 0x000fc60000410000 */
[----:B------:R-:W-:Y:S01]  /*68a0*/  MUFU.SIN R143, R54 ;  /* 0x00000036008f7308 */ /* 0x000fe20000000400 */
[C---:B-1----:R-:W-:Y:S01]  /*68b0*/  FMUL.FTZ R87, R86.reuse, R87 ;  /* 0x0000005756577220 */ /* 0x042fe20000410000 */
[----:B------:R-:W-:Y:S01]  /*68c0*/  FMUL.FTZ R86, R86, R53 ;  /* 0x0000003556567220 */ /* 0x000fe20000410000 */
[----:B------:R-:W-:Y:S01]  /*68d0*/  FMUL.RZ R140, R140, 0.15915493667125701904 ;  /* 0x3e22f9838c8c7820 */ /* 0x000fe2000040c000 */
[----:B------:R-:W-:-:S04]  /*68e0*/  LOP3.LUT R53, R52, 0x7c1f, RZ, 0xc0, !PT ;  /* 0x00007c1f34357812 */ /* 0x000fc800078ec0ff */
[----:B------:R-:W-:Y:S01]  /*68f0*/  MUFU.EX2 R56, R56 ;  /* 0x0000003800387308 */ /* 0x000fe20000000800 */
[----:B------:R-:W-:Y:S01]  /*6900*/  LOP3.LUT R52, R142, R34, RZ, 0xfc, !PT ;  /* 0x000000228e347212 */ /* 0x000fe200078efcff */
[----:B--2---:R-:W-:-:S06]  /*6910*/  FMUL.FTZ R91, R90, R91 ;  /* 0x0000005b5a5b7220 */ /* 0x004fcc0000410000 */
[----:B------:R-:W0:Y:S01]  /*6920*/  MUFU.COS R54, R54 ;  /* 0x0000003600367308 */ /* 0x000e220000000000 */
[----:B------:R-:W-:Y:S01]  /*6930*/  MOV R34, R145 ;  /* 0x0000009100227202 */ /* 0x000fe20000000f00 */
[----:B------:R-:W-:Y:S01]  /*6940*/  FMUL.FTZ R90, R90, R99 ;  /* 0x000000635a5a7220 */ /* 0x000fe20000410000 */
[C---:B---3--:R-:W-:Y:S01]  /*6950*/  FMUL.FTZ R95, R94.reuse, R95 ;  /* 0x0000005f5e5f7220 */ /* 0x048fe20000410000 */
[----:B------:R-:W-:Y:S01]  /*6960*/  FMUL.FTZ R94, R94, R0 ;  /* 0x000000005e5e7220 */ /* 0x000fe20000410000 */
[----:B------:R-:W-:-:S03]  /*6970*/  SHF.L.U32 R0, R34, 0x4, RZ ;  /* 0x0000000422007819 */ /* 0x000fc600000006ff */
[----:B------:R-:W-:Y:S01]  /*6980*/  MUFU.EX2 R98, R98 ;  /* 0x0000006200627308 */ /* 0x000fe20000000800 */
[----:B------:R-:W-:Y:S01]  /*6990*/  UIMAD UR13, UR6, -0x800, UR15 ;  /* 0xfffff800060d78a4 */ /* 0x000fe2000f8e020f */
[----:B------:R-:W-:-:S06]  /*69a0*/  IADD3 R142, PT, PT, R0, 0x1, RZ ;  /* 0x00000001008e7810 */ /* 0x000fcc0007ffe0ff */
[----:B------:R-:W1:Y:S08]  /*69b0*/  MUFU.COS R99, R140 ;  /* 0x0000008c00637308 */ /* 0x000e700000000000 */
[----:B------:R-:W2:Y:S01]  /*69c0*/  MUFU.SIN R140, R140 ;  /* 0x0000008c008c7308 */ /* 0x000ea20000000400 */
[----:B0-----:R-:W-:Y:S01]  /*69d0*/  FMUL.FTZ R54, R56, R54 ;  /* 0x0000003638367220 */ /* 0x001fe20000410000 */
[----:B------:R-:W-:Y:S01]  /*69e0*/  ISETP.GE.U32.AND P3, PT, R142, UR13, PT ;  /* 0x0000000d8e007c0c */ /* 0x000fe2000bf66070 */
[----:B------:R-:W-:Y:S01]  /*69f0*/  FMUL.FTZ R56, R56, R143 ;  /* 0x0000008f38387220 */ /* 0x000fe20000410000 */
[----:B------:R-:W-:-:S02]  /*6a00*/  ISETP.GE.U32.AND P2, PT, R0, UR13, PT ;  /* 0x0000000d00007c0c */ /* 0x000fc4000bf46070 */
[----:B------:R-:W-:Y:S02]  /*6a10*/  IADD3 R142, PT, PT, R0, 0x2, RZ ;  /* 0x00000002008e7810 */ /* 0x000fe40007ffe0ff */
[----:B------:R-:W-:Y:S02]  /*6a20*/  FSEL R54, R54, 1, !P2 ;  /* 0x3f80000036367808 */ /* 0x000fe40005000000 */
[----:B------:R-:W-:Y:S01]  /*6a30*/  FSEL R55, R55, RZ, !P3 ;  /* 0x000000ff37377208 */ /* 0x000fe20005800000 */
[----:B-1----:R-:W-:Y:S01]  /*6a40*/  FMUL.FTZ R99, R98, R99 ;  /* 0x0000006362637220 */ /* 0x002fe20000410000 */
[----:B------:R-:W-:Y:S02]  /*6a50*/  FSEL R56, R56, RZ, !P2 ;  /* 0x000000ff38387208 */ /* 0x000fe40005000000 */
[----:B------:R-:W-:Y:S02]  /*6a60*/  ISETP.GE.U32.AND P4, PT, R142, UR13, PT ;  /* 0x0000000d8e007c0c */ /* 0x000fe4000bf86070 */
[----:B------:R-:W-:Y:S01]  /*6a70*/  FSEL R57, R57, 1, !P3 ;  /* 0x3f80000039397808 */ /* 0x000fe20005800000 */
[----:B--2---:R-:W-:Y:S01]  /*6a80*/  FMUL.FTZ R98, R98, R140 ;  /* 0x0000008c62627220 */ /* 0x004fe20000410000 */
[-C--:B------:R-:W-:Y:S01]  /*6a90*/  FMUL.FTZ R140, R54, R55.reuse ;  /* 0x00000037368c7220 */ /* 0x080fe20000410000 */
[----:B------:R0:W-:Y:S01]  /*6aa0*/  STS.U16 [R59+0x24c0], R58 ;  /* 0x0024c03a3b007388 */ /* 0x0001e20000000400 */
[----:B------:R-:W-:Y:S01]  /*6ab0*/  FMUL.FTZ R142, R56, R55 ;  /* 0x00000037388e7220 */ /* 0x000fe20000410000 */
[----:B------:R-:W-:-:S03]  /*6ac0*/  IADD3 R143, PT, PT, R0, 0x3, RZ ;  /* 0x00000003008f7810 */ /* 0x000fc60007ffe0ff */
[-C--:B------:R-:W-:Y:S01]  /*6ad0*/  FFMA.FTZ R142, R54, R57.reuse, -R142 ;  /* 0x00000039368e7223 */ /* 0x080fe2000001088e */
[----:B0-----:R-:W-:Y:S01]  /*6ae0*/  FSEL R58, R117, RZ, !P4 ;  /* 0x000000ff753a7208 */ /* 0x001fe20006000000 */
[----:B------:R-:W-:Y:S01]  /*6af0*/  FFMA.FTZ R117, R56, R57, R140 ;  /* 0x0000003938757223 */ /* 0x000fe2000001008c */
[----:B------:R-:W-:Y:S02]  /*6b00*/  IADD3 R140, PT, PT, R0, 0x4, RZ ;  /* 0x00000004008c7810 */ /* 0x000fe40007ffe0ff */
[----:B------:R-:W-:Y:S02]  /*6b10*/  ISETP.GE.U32.AND P5, PT, R143, UR13, PT ;  /* 0x0000000d8f007c0c */ /* 0x000fe4000bfa6070 */
[----:B------:R-:W-:Y:S01]  /*6b20*/  FSEL R59, R115, 1, !P4 ;  /* 0x3f800000733b7808 */ /* 0x000fe20006000000 */
[----:B------:R-:W-:Y:S01]  /*6b30*/  FMUL.FTZ R115, R58, R117 ;  /* 0x000000753a737220 */ /* 0x000fe20000410000 */
[----:B------:R-:W-:Y:S01]  /*6b40*/  ISETP.GE.U32.AND P6, PT, R140, UR13, PT ;  /* 0x0000000d8c007c0c */ /* 0x000fe2000bfc6070 */
[-C--:B------:R-:W-:Y:S01]  /*6b50*/  FMUL.FTZ R140, R58, R142.reuse ;  /* 0x0000008e3a8c7220 */ /* 0x080fe20000410000 */
[----:B------:R-:W-:Y:S01]  /*6b60*/  FSEL R60, R60, RZ, !P5 ;  /* 0x000000ff3c3c7208 */ /* 0x000fe20006800000 */
[----:B------:R-:W-:Y:S01]  /*6b70*/  FFMA.FTZ R115, R59, R142, -R115 ;  /* 0x0000008e3b737223 */ /* 0x000fe20000010873 */
[----:B------:R-:W-:-:S02]  /*6b80*/  HADD2.F32 R142, -RZ, R61.H0_H0 ;  /* 0x2000003dff8e7230 */ /* 0x000fc40000004100 */
[----:B------:R-:W-:Y:S01]  /*6b90*/  FFMA.FTZ R117, R59, R117, R140 ;  /* 0x000000753b757223 */ /* 0x000fe2000001008c */
[----:B------:R-:W-:Y:S01]  /*6ba0*/  HADD2.F32 R140, -RZ, R62.H0_H0 ;  /* 0x2000003eff8c7230 */ /* 0x000fe20000004100 */
[----:B------:R-:W-:Y:S01]  /*6bb0*/  FSEL R61, R64, 1, !P5 ;  /* 0x3f800000403d7808 */ /* 0x000fe20006800000 */
[----:B------:R-:W-:Y:S01]  /*6bc0*/  FMUL.FTZ R143, R60, R115 ;  /* 0x000000733c8f7220 */ /* 0x000fe20000410000 */
[----:B------:R-:W-:Y:S01]  /*6bd0*/  FSEL R62, R63, RZ, !P6 ;  /* 0x000000ff3f3e7208 */ /* 0x000fe20007000000 */
[C---:B------:R-:W-:Y:S01]  /*6be0*/  FMUL.FTZ R64, R39.reuse, R142 ;  /* 0x0000008e27407220 */ /* 0x040fe20000410000 */
[----:B------:R-:W-:Y:S01]  /*6bf0*/  FMUL.FTZ R63, R39, R140 ;  /* 0x0000008c273f7220 */ /* 0x000fe20000410000 */
[-C--:B------:R-:W-:Y:S01]  /*6c00*/  FFMA.FTZ R142, R61, R117.reuse, R143 ;  /* 0x000000753d8e7223 */ /* 0x080fe2000001008f */
[----:B------:R-:W-:Y:S01]  /*6c10*/  IADD3 R140, PT, PT, R0, 0x5, RZ ;  /* 0x00000005008c7810 */ /* 0x000fe20007ffe0ff */
[----:B------:R-:W-:Y:S01]  /*6c20*/  FMUL.FTZ R117, R60, R117 ;  /* 0x000000753c757220 */ /* 0x000fe20000410000 */
[----:B------:R-:W-:-:S02]  /*6c30*/  FSEL R64, R64, RZ, !P2 ;  /* 0x000000ff40407208 */ /* 0x000fc40005000000 */
[----:B------:R-:W-:Y:S01]  /*6c40*/  FSEL R63, R63, RZ, !P2 ;  /* 0x000000ff3f3f7208 */ /* 0x000fe20005000000 */
[----:B------:R-:W-:Y:S01]  /*6c50*/  FFMA.FTZ R117, R61, R115, -R117 ;  /* 0x000000733d757223 */ /* 0x000fe20000010875 */
[----:B------:R-:W-:Y:S01]  /*6c60*/  ISETP.GE.U32.AND P2, PT, R140, UR13, PT ;  /* 0x0000000d8c007c0c */ /* 0x000fe2000bf46070 */
[C---:B------:R-:W-:Y:S01]  /*6c70*/  FMUL.FTZ R140, R62.reuse, R142 ;  /* 0x0000008e3e8c7220 */ /* 0x040fe20000410000 */
[----:B------:R-:W-:Y:S01]  /*6c80*/  FSEL R65, R65, 1, !P6 ;  /* 0x3f80000041417808 */ /* 0x000fe20007000000 */
[----:B------:R-:W-:Y:S02]  /*6c90*/  HADD2.F32 R66, -RZ, R66.H0_H0 ;  /* 0x20000042ff427230 */ /* 0x000fe40000004100 */
[-C--:B------:R-:W-:Y:S01]  /*6ca0*/  FMUL.FTZ R115, R62, R117.reuse ;  /* 0x000000753e737220 */ /* 0x080fe20000410000 */
[----:B------:R-:W-:Y:S02]  /*6cb0*/  HADD2.F32 R67, -RZ, R67.H0_H0 ;  /* 0x20000043ff437230 */ /* 0x000fe40000004100 */
[----:B------:R-:W-:Y:S01]  /*6cc0*/  FFMA.FTZ R140, R65, R117, -R140 ;  /* 0x00000075418c7223 */ /* 0x000fe2000001088c */
[C---:B------:R-:W-:Y:S01]  /*6cd0*/  FMUL.FTZ R117, R38.reuse, R66 ;  /* 0x0000004226757220 */ /* 0x040fe20000410000 */
[----:B------:R-:W-:Y:S01]  /*6ce0*/  FSEL R66, R69, RZ, !P2 ;  /* 0x000000ff45427208 */ /* 0x000fe20005000000 */
[----:B------:R-:W-:Y:S01]  /*6cf0*/  FFMA.FTZ R115, R65, R142, R115 ;  /* 0x0000008e41737223 */ /* 0x000fe20000010073 */
[----:B------:R-:W-:Y:S01]  /*6d00*/  FMUL.FTZ R69, R38, R67 ;  /* 0x0000004326457220 */ /* 0x000fe20000410000 */
[----:B------:R-:W-:-:S02]  /*6d10*/  FSEL R67, R68, 1, !P2 ;  /* 0x3f80000044437808 */ /* 0x000fc40005000000 */
[----:B------:R-:W-:Y:S01]  /*6d20*/  FSEL R68, R117, RZ, !P3 ;  /* 0x000000ff75447208 */ /* 0x000fe20005800000 */
[-C--:B------:R-:W-:Y:S01]  /*6d30*/  FMUL.FTZ R117, R66, R115.reuse ;  /* 0x0000007342757220 */ /* 0x080fe20000410000 */
[----:B------:R-:W-:Y:S02]  /*6d40*/  IADD3 R142, PT, PT, R0, 0x6, RZ ;  /* 0x00000006008e7810 */ /* 0x000fe40007ffe0ff */
[----:B------:R-:W-:Y:S01]  /*6d50*/  FSEL R69, R69, RZ, !P3 ;  /* 0x000000ff45457208 */ /* 0x000fe20005800000 */
[-C--:B------:R-:W-:Y:S01]  /*6d60*/  FFMA.FTZ R117, R67, R140.reuse, -R117 ;  /* 0x0000008c43757223 */ /* 0x080fe20000010875 */
[----:B------:R-:W-:Y:S01]  /*6d70*/  ISETP.GE.U32.AND P3, PT, R142, UR13, PT ;  /* 0x0000000d8e007c0c */ /* 0x000fe2000bf66070 */
[----:B------:R-:W-:Y:S01]  /*6d80*/  FMUL.FTZ R140, R66, R140 ;  /* 0x0000008c428c7220 */ /* 0x000fe20000410000 */
[----:B------:R0:W-:Y:S01]  /*6d90*/  STS.U16 [R70+0x2500], R71 ;  /* 0x0025004746007388 */ /* 0x0001e20000000400 */
[----:B------:R-:W-:Y:S02]  /*6da0*/  HADD2.F32 R73, -RZ, R73.H0_H0 ;  /* 0x20000049ff497230 */ /* 0x000fe40000004100 */
[----:B------:R-:W-:Y:S01]  /*6db0*/  FMUL.FTZ R142, R16, UR12 ;  /* 0x0000000c108e7c20 */ /* 0x000fe20008410000 */
[----:B0-----:R-:W-:Y:S01]  /*6dc0*/  FMUL.FTZ R71, R80, R16 ;  /* 0x0000001050477220 */ /* 0x001fe20000410000 */
[----:B------:R-:W-:Y:S01]  /*6dd0*/  FSEL R70, R109, RZ, !P3 ;  /* 0x000000ff6d467208 */ /* 0x000fe20005800000 */
[----:B------:R-:W-:Y:S01]  /*6de0*/  FFMA.FTZ R109, R67, R115, R140 ;  /* 0x00000073436d7223 */ /* 0x000fe2000001008c */
[----:B------:R-:W-:Y:S01]  /*6df0*/  HADD2.F32 R140, -RZ, R72.H0_H0 ;  /* 0x20000048ff8c7230 */ /* 0x000fe20000004100 */
[----:B------:R0:W-:Y:S01]  /*6e00*/  MUFU.EX2 R115, R71 ;  /* 0x0000004700737308 */ /* 0x0001e20000000800 */
[----:B------:R-:W-:Y:S01]  /*6e10*/  FMUL.RZ R142, R142, 0.15915493667125701904 ;  /* 0x3e22f9838e8e7820 */ /* 0x000fe2000040c000 */
[----:B------:R-:W-:-:S02]  /*6e20*/  FMUL.FTZ R72, R37, R73 ;  /* 0x0000004925487220 */ /* 0x000fc40000410000 */
[----:B------:R-:W-:Y:S01]  /*6e30*/  FMUL.FTZ R73, R37, R140 ;  /* 0x0000008c25497220 */ /* 0x000fe20000410000 */
[----:B0-----:R-:W-:Y:S01]  /*6e40*/  FSEL R71, R108, 1, !P3 ;  /* 0x3f8000006c477808 */ /* 0x001fe20005800000 */
[C---:B------:R-:W-:Y:S01]  /*6e50*/  FMUL.FTZ R108, R70.reuse, R117 ;  /* 0x00000075466c7220 */ /* 0x040fe20000410000 */
[-C--:B------:R-:W-:Y:S01]  /*6e60*/  FMUL.FTZ R143, R70, R109.reuse ;  /* 0x0000006d468f7220 */ /* 0x080fe20000410000 */
[----:B------:R-:W-:Y:S01]  /*6e70*/  IADD3 R140, PT, PT, R0, 0x7, RZ ;  /* 0x00000007008c7810 */ /* 0x000fe20007ffe0ff */
[----:B------:R-:W-:Y:S02]  /*6e80*/  HADD2.F32 R76, -RZ, R76.H0_H0 ;  /* 0x2000004cff4c7230 */ /* 0x000fe40000004100 */
[----:B------:R-:W-:Y:S01]  /*6e90*/  FFMA.FTZ R109, R71, R109, R108 ;  /* 0x0000006d476d7223 */ /* 0x000fe2000001006c */
[----:B------:R-:W-:Y:S01]  /*6ea0*/  HADD2.F32 R75, -RZ, R75.H0_H0 ;  /* 0x2000004bff4b7230 */ /* 0x000fe20000004100 */
[----:B------:R-:W-:Y:S01]  /*6eb0*/  MUFU.SIN R108, R142 ;  /* 0x0000008e006c7308 */ /* 0x000fe20000000400 */
[----:B------:R-:W-:-:S02]  /*6ec0*/  FSEL R72, R72, RZ, !P4 ;  /* 0x000000ff48487208 */ /* 0x000fc40006000000 */
[----:B------:R-:W-:Y:S01]  /*6ed0*/  FSEL R73, R73, RZ, !P4 ;  /* 0x000000ff49497208 */ /* 0x000fe20006000000 */
[----:B------:R-:W-:Y:S01]  /*6ee0*/  FFMA.FTZ R117, R71, R117, -R143 ;  /* 0x0000007547757223 */ /* 0x000fe2000001088f */
[----:B------:R-:W-:Y:S01]  /*6ef0*/  ISETP.GE.U32.AND P4, PT, R140, UR13, PT ;  /* 0x0000000d8c007c0c */ /* 0x000fe2000bf86070 */
[C---:B------:R-:W-:Y:S02]  /*6f00*/  FMUL.FTZ R76, R36.reuse, R76 ;  /* 0x0000004c244c7220 */ /* 0x040fe40000410000 */
[----:B------:R-:W0:Y:S01]  /*6f10*/  MUFU.COS R142, R142 ;  /* 0x0000008e008e7308 */ /* 0x000e220000000000 */
[----:B------:R-:W-:Y:S01]  /*6f20*/  FMUL.FTZ R143, R36, R75 ;  /* 0x0000004b248f7220 */ /* 0x000fe20000410000 */
[----:B------:R-:W-:Y:S02]  /*6f30*/  IADD3 R140, PT, PT, R0, 0x8, RZ ;  /* 0x00000008008c7810 */ /* 0x000fe40007ffe0ff */
[----:B------:R-:W-:Y:S02]  /*6f40*/  FSEL R74, R74, RZ, !P4 ;  /* 0x000000ff4a4a7208 */ /* 0x000fe40006000000 */
[----:B------:R-:W-:-:S02]  /*6f50*/  FSEL R75, R76, RZ, !P5 ;  /* 0x000000ff4c4b7208 */ /* 0x000fc40006800000 */
[----:B------:R-:W-:Y:S01]  /*6f60*/  FSEL R76, R143, RZ, !P5 ;  /* 0x000000ff8f4c7208 */ /* 0x000fe20006800000 */
[----:B------:R-:W-:Y:S01]  /*6f70*/  FMUL.FTZ R143, R74, R109 ;  /* 0x0000006d4a8f7220 */ /* 0x000fe20000410000 */
[----:B------:R-:W-:Y:S02]  /*6f80*/  ISETP.GE.U32.AND P5, PT, R140, UR13, PT ;  /* 0x0000000d8c007c0c */ /* 0x000fe4000bfa6070 */
[----:B------:R-:W-:Y:S01]  /*6f90*/  FSEL R77, R77, 1, !P4 ;  /* 0x3f8000004d4d7808 */ /* 0x000fe20006000000 */
[----:B------:R-:W-:Y:S01]  /*6fa0*/  FMUL.FTZ R140, R74, R117 ;  /* 0x000000754a8c7220 */ /* 0x000fe20000410000 */
[----:B------:R-:W-:-:S03]  /*6fb0*/  FSEL R78, R78, RZ, !P5 ;  /* 0x000000ff4e4e7208 */ /* 0x000fc60006800000 */
[C---:B------:R-:W-:Y:S01]  /*6fc0*/  FFMA.FTZ R143, R77.reuse, R117, -R143 ;  /* 0x000000754d8f7223 */ /* 0x040fe2000001088f */
[----:B------:R-:W-:Y:S01]  /*6fd0*/  FFMA.FTZ R140, R77, R109, R140 ;  /* 0x0000006d4d8c7223 */ /* 0x000fe2000001008c */
[----:B0-----:R-:W-:Y:S01]  /*6fe0*/  FMUL.FTZ R109, R115, R142 ;  /* 0x0000008e736d7220 */ /* 0x001fe20000410000 */
[----:B------:R-:W-:Y:S01]  /*6ff0*/  FSEL R79, R79, 1, !P5 ;  /* 0x3f8000004f4f7808 */ /* 0x000fe20006800000 */
[----:B------:R-:W-:Y:S01]  /*7000*/  FMUL.FTZ R108, R115, R108 ;  /* 0x0000006c736c7220 */ /* 0x000fe20000410000 */
[----:B------:R-:W-:Y:S01]  /*7010*/  FMUL.FTZ R142, R78, R143 ;  /* 0x0000008f4e8e7220 */ /* 0x000fe20000410000 */
[----:B------:R-:W-:Y:S01]  /*7020*/  FMUL.FTZ R117, R80, R17 ;  /* 0x0000001150757220 */ /* 0x000fe20000410000 */
[----:B------:R-:W-:Y:S01]  /*7030*/  FMUL.FTZ R115, R78, R140 ;  /* 0x0000008c4e737220 */ /* 0x000fe20000410000 */
[----:B------:R-:W-:Y:S02]  /*7040*/  HADD2.F32 R80, -RZ, R83.H0_H0 ;  /* 0x20000053ff507230 */ /* 0x000fe40000004100 */
[----:B------:R-:W-:-:S02]  /*7050*/  HADD2.F32 R81, -RZ, R81.H0_H0 ;  /* 0x20000051ff517230 */ /* 0x000fc40000004100 */
[C---:B------:R-:W-:Y:S01]  /*7060*/  FFMA.FTZ R140, R79.reuse, R140, R142 ;  /* 0x0000008c4f8c7223 */ /* 0x040fe2000001008e */
[----:B------:R-:W-:Y:S01]  /*7070*/  FFMA.FTZ R115, R79, R143, -R115 ;  /* 0x0000008f4f737223 */ /* 0x000fe20000010873 */
[----:B------:R-:W-:Y:S01]  /*7080*/  FMUL.FTZ R142, R17, UR12 ;  /* 0x0000000c118e7c20 */ /* 0x000fe20008410000 */
[C---:B------:R-:W-:Y:S01]  /*7090*/  FMUL.FTZ R80, R35.reuse, R80 ;  /* 0x0000005023507220 */ /* 0x040fe20000410000 */
[----:B------:R-:W-:Y:S01]  /*70a0*/  FMUL.FTZ R81, R35, R81 ;  /* 0x0000005123517220 */ /* 0x000fe20000410000 */
[----:B------:R-:W-:Y:S01]  /*70b0*/  HADD2.F32 R143, -RZ, R113.H0_H0 ;  /* 0x20000071ff8f7230 */ /* 0x000fe20000004100 */
[----:B------:R-:W-:Y:S01]  /*70c0*/  IADD3 R113, PT, PT, R0, 0x9, RZ ;  /* 0x0000000900717810 */ /* 0x000fe20007ffe0ff */
[----:B------:R-:W-:Y:S01]  /*70d0*/  FMUL.RZ R83, R142, 0.15915493667125701904 ;  /* 0x3e22f9838e537820 */ /* 0x000fe2000040c000 */
[----:B------:R-:W-:Y:S01]  /*70e0*/  FSEL R80, R80, RZ, !P6 ;  /* 0x000000ff50507208 */ /* 0x000fe20007000000 */
[----:B------:R-:W-:Y:S01]  /*70f0*/  HADD2.F32 R84, -RZ, R84.H0_H0 ;  /* 0x20000054ff547230 */ /* 0x000fe20000004100 */
[----:B------:R-:W-:Y:S01]  /*7100*/  FSEL R81, R81, RZ, !P6 ;  /* 0x000000ff51517208 */ /* 0x000fe20007000000 */
[----:B------:R-:W-:Y:S01]  /*7110*/  MUFU.EX2 R117, R117 ;  /* 0x0000007500757308 */ /* 0x000fe20000000800 */
[----:B------:R-:W-:-:S02]  /*7120*/  ISETP.GE.U32.AND P6, PT, R113, UR13, PT ;  /* 0x0000000d71007c0c */ /* 0x000fc4000bfc6070 */
[----:B------:R-:W-:-:S05]  /*7130*/  FMUL.FTZ R84, R158, R84 ;  /* 0x000000549e547220 */ /* 0x000fca0000410000 */
[----:B------:R-:W0:Y:S01]  /*7140*/  MUFU.COS R113, R83 ;  /* 0x0000005300717308 */ /* 0x000e220000000000 */
[----:B------:R-:W-:-:S07]  /*7150*/  FSEL R82, R82, RZ, !P6 ;  /* 0x000000ff52527208 */ /* 0x000fce0007000000 */
[----:B------:R1:W2:Y:S01]  /*7160*/  MUFU.SIN R142, R83 ;  /* 0x00000053008e7308 */ /* 0x0002a20000000400 */
[----:B------:R-:W-:Y:S01]  /*7170*/  FSEL R84, R84, RZ, !P2 ;  /* 0x000000ff54547208 */ /* 0x000fe20005000000 */
[----:B------:R-:W-:Y:S01]  /*7180*/  FMUL.FTZ R144, R82, R115 ;  /* 0x0000007352907220 */ /* 0x000fe20000410000 */
[----:B------:R-:W-:Y:S01]  /*7190*/  FSEL R85, R85, 1, !P6 ;  /* 0x3f80000055557808 */ /* 0x000fe20007000000 */
[----:B-1----:R-:W-:Y:S01]  /*71a0*/  FMUL.FTZ R83, R158, R143 ;  /* 0x0000008f9e537220 */ /* 0x002fe20000410000 */
[----:B------:R-:W-:-:S04]  /*71b0*/  IADD3 R143, PT, PT, R0, 0xa, RZ ;  /* 0x0000000a008f7810 */ /* 0x000fc80007ffe0ff */
[----:B------:R-:W-:Y:S02]  /*71c0*/  FSEL R83, R83, RZ, !P2 ;  /* 0x000000ff53537208 */ /* 0x000fe40005000000 */
[----:B------:R-:W-:Y:S01]  /*71d0*/  ISETP.GE.U32.AND P2, PT, R143, UR13, PT ;  /* 0x0000000d8f007c0c */ /* 0x000fe2000bf46070 */
[-C--:B------:R-:W-:Y:S01]  /*71e0*/  FMUL.FTZ R143, R82, R140.reuse ;  /* 0x0000008c528f7220 */ /* 0x080fe20000410000 */
[C---:B------:R-:W-:Y:S02]  /*71f0*/  FFMA.FTZ R140, R85.reuse, R140, R144 ;  /* 0x0000008c558c7223 */ /* 0x040fe40000010090 */
[----:B------:R-:W-:Y:S01]  /*7200*/  FSEL R86, R86, RZ, !P2 ;  /* 0x000000ff56567208 */ /* 0x000fe20005000000 */
[----:B------:R-:W-:Y:S01]  /*7210*/  FFMA.FTZ R143, R85, R115, -R143 ;  /* 0x00000073558f7223 */ /* 0x000fe2000001088f */
[C---:B0-----:R-:W-:Y:S01]  /*7220*/  FMUL.FTZ R115, R117.reuse, R113 ;  /* 0x0000007175737220 */ /* 0x041fe20000410000 */
[----:B--2---:R-:W-:Y:S01]  /*7230*/  FMUL.FTZ R113, R117, R142 ;  /* 0x0000008e75717220 */ /* 0x004fe20000410000 */
[----:B------:R-:W-:Y:S01]  /*7240*/  FSEL R87, R87, 1, !P2 ;  /* 0x3f80000057577808 */ /* 0x000fe20005000000 */
[C---:B------:R-:W-:Y:S01]  /*7250*/  FMUL.FTZ R142, R86.reuse, R140 ;  /* 0x0000008c568e7220 */ /* 0x040fe20000410000 */
[----:B------:R-:W-:-:S03]  /*7260*/  FMUL.FTZ R117, R86, R143 ;  /* 0x0000008f56757220 */ /* 0x000fc60000410000 */
[C---:B------:R-:W-:Y:S01]  /*7270*/  FFMA.FTZ R143, R87.reuse, R143, -R142 ;  /* 0x0000008f578f7223 */ /* 0x040fe2000001088e */
[CC--:B------:R-:W-:Y:S01]  /*7280*/  FMUL.FTZ R142, R64.reuse, R55.reuse ;  /* 0x00000037408e7220 */ /* 0x0c0fe20000410000 */
[----:B------:R-:W-:Y:S01]  /*7290*/  FFMA.FTZ R140, R87, R140, R117 ;  /* 0x0000008c578c7223 */ /* 0x000fe20000010075 */
[C---:B------:R-:W-:Y:S02]  /*72a0*/  FMUL.FTZ R117, R63.reuse, R55 ;  /* 0x000000373f757220 */ /* 0x040fe40000410000 */
[-C--:B------:R-:W-:Y:S02]  /*72b0*/  FFMA.FTZ R142, R63, R57.reuse, R142 ;  /* 0x000000393f8e7223 */ /* 0x080fe4000001008e */
[----:B------:R-:W-:Y:S02]  /*72c0*/  FFMA.FTZ R117, R64, R57, -R117 ;  /* 0x0000003940757223 */ /* 0x000fe40000010875 */
[----:B------:R-:W-:Y:S01]  /*72d0*/  FADD.FTZ R142, R68, R142 ;  /* 0x0000008e448e7221 */ /* 0x000fe20000010000 */
[----:B------:R-:W-:-:S02]  /*72e0*/  HADD2.F32 R89, -RZ, R89.H0_H0 ;  /* 0x20000059ff597230 */ /* 0x000fc40000004100 */
[----:B------:R-:W-:Y:S01]  /*72f0*/  FADD.FTZ R117, R69, R117 ;  /* 0x0000007545757221 */ /* 0x000fe20000010000 */
[----:B------:R-:W-:Y:S02]  /*7300*/  HADD2.F32 R88, -RZ, R88.H0_H0 ;  /* 0x20000058ff587230 */ /* 0x000fe40000004100 */
[C---:B------:R-:W-:Y:S01]  /*7310*/  FMUL.FTZ R145, R58.reuse, R142 ;  /* 0x0000008e3a917220 */ /* 0x040fe20000410000 */
[----:B------:R-:W-:Y:S01]  /*7320*/  FMUL.FTZ R144, R58, R117 ;  /* 0x000000753a907220 */ /* 0x000fe20000410000 */
[----:B------:R-:W-:Y:S02]  /*7330*/  FMUL.FTZ R89, R159, R89 ;  /* 0x000000599f597220 */ /* 0x000fe40000410000 */
[----:B------:R-:W-:Y:S01]  /*7340*/  FFMA.FTZ R117, R59, R117, -R145 ;  /* 0x000000753b757223 */ /* 0x000fe20000010891 */
[----:B------:R-:W-:Y:S01]  /*7350*/  FMUL.FTZ R145, R159, R88 ;  /* 0x000000589f917220 */ /* 0x000fe20000410000 */
[----:B------:R-:W-:Y:S01]  /*7360*/  FFMA.FTZ R142, R59, R142, R144 ;  /* 0x0000008e3b8e7223 */ /* 0x000fe20000010090 */
[----:B------:R-:W-:Y:S01]  /*7370*/  IADD3 R144, PT, PT, R0, 0xb, RZ ;  /* 0x0000000b00907810 */ /* 0x000fe20007ffe0ff */
[----:B------:R-:W-:Y:S01]  /*7380*/  FADD.FTZ R117, R73, R117 ;  /* 0x0000007549757221 */ /* 0x000fe20000010000 */
[----:B------:R-:W-:Y:S01]  /*7390*/  FSEL R88, R89, RZ, !P3 ;  /* 0x000000ff59587208 */ /* 0x000fe20005800000 */
[----:B------:R-:W-:Y:S01]  /*73a0*/  FADD.FTZ R142, R72, R142 ;  /* 0x0000008e488e7221 */ /* 0x000fe20000010000 */
[----:B------:R-:W-:-:S02]  /*73b0*/  FSEL R89, R145, RZ, !P3 ;  /* 0x000000ff91597208 */ /* 0x000fc40005800000 */
[----:B------:R-:W-:Y:S01]  /*73c0*/  ISETP.GE.U32.AND P3, PT, R144, UR13, PT ;  /* 0x0000000d90007c0c */ /* 0x000fe2000bf66070 */
[CC--:B------:R-:W-:Y:S01]  /*73d0*/  FMUL.FTZ R144, R60.reuse, R117.reuse ;  /* 0x000000753c907220 */ /* 0x0c0fe20000410000 */
[-C--:B------:R-:W-:Y:S02]  /*73e0*/  FMUL.FTZ R145, R60, R142.reuse ;  /* 0x0000008e3c917220 */ /* 0x080fe40000410000 */
[----:B------:R-:W-:Y:S01]  /*73f0*/  FSEL R90, R90, RZ, !P3 ;  /* 0x000000ff5a5a7208 */ /* 0x000fe20005800000 */
[C---:B------:R-:W-:Y:S01]  /*7400*/  FFMA.FTZ R142, R61.reuse, R142, R144 ;  /* 0x0000008e3d8e7223 */ /* 0x040fe20000010090 */
[----:B------:R-:W-:Y:S01]  /*7410*/  FFMA.FTZ R117, R61, R117, -R145 ;  /* 0x000000753d757223 */ /* 0x000fe20000010891 */
[----:B------:R-:W-:Y:S02]  /*7420*/  FSEL R91, R91, 1, !P3 ;  /* 0x3f8000005b5b7808 */ /* 0x000fe40005800000 */
[C---:B------:R-:W-:Y:S01]  /*7430*/  FMUL.FTZ R145, R90.reuse, R140 ;  /* 0x0000008c5a917220 */ /* 0x040fe20000410000 */
[-C--:B------:R-:W-:Y:S01]  /*7440*/  FMUL.FTZ R144, R90, R143.reuse ;  /* 0x0000008f5a907220 */ /* 0x080fe20000410000 */
[----:B------:R-:W-:Y:S01]  /*7450*/  FADD.FTZ R142, R75, R142 ;  /* 0x0000008e4b8e7221 */ /* 0x000fe20000010000 */
[----:B------:R-:W-:Y:S01]  /*7460*/  FADD.FTZ R117, R76, R117 ;  /* 0x000000754c757221 */ /* 0x000fe20000010000 */
[----:B------:R-:W-:Y:S01]  /*7470*/  FFMA.FTZ R143, R91, R143, -R145 ;  /* 0x0000008f5b8f7223 */ /* 0x000fe20000010891 */
[----:B------:R-:W-:-:S02]  /*7480*/  HADD2.F32 R93, -RZ, R93.H0_H0 ;  /* 0x2000005dff5d7230 */ /* 0x000fc40000004100 */
[----:B------:R-:W-:Y:S01]  /*7490*/  FFMA.FTZ R140, R91, R140, R144 ;  /* 0x0000008c5b8c7223 */ /* 0x000fe20000010090 */
[----:B------:R-:W-:Y:S02]  /*74a0*/  HADD2.F32 R92, -RZ, R92.H0_H0 ;  /* 0x2000005cff5c7230 */ /* 0x000fe40000004100 */
[C---:B------:R-:W-:Y:S01]  /*74b0*/  FMUL.FTZ R145, R62.reuse, R142 ;  /* 0x0000008e3e917220 */ /* 0x040fe20000410000 */
[----:B------:R-:W-:Y:S01]  /*74c0*/  FMUL.FTZ R144, R62, R117 ;  /* 0x000000753e907220 */ /* 0x000fe20000410000 */
[C---:B------:R-:W-:Y:S02]  /*74d0*/  FMUL.FTZ R93, R160.reuse, R93 ;  /* 0x0000005da05d7220 */ /* 0x040fe40000410000 */
[C---:B------:R-:W-:Y:S01]  /*74e0*/  FFMA.FTZ R117, R65.reuse, R117, -R145 ;  /* 0x0000007541757223 */ /* 0x040fe20000010891 */
        /* <DEDUP_REMOVED lines=22> */
[CC--:B------:R-:W-:Y:S01]  /*7650*/  FMUL.FTZ R145, R70.reuse, R142.reuse ;  /* 0x0000008e46917220 */ /* 0x0c0fe20000410000 */
[----:B------:R-:W-:Y:S01]  /*7660*/  FMUL.FTZ R144, R70, R117 ;  /* 0x0000007546907220 */ /* 0x000fe20000410000 */
[----:B------:R-:W-:Y:S02]  /*7670*/  FMUL.FTZ R97, R163, R97 ;  /* 0x00000061a3617220 */ /* 0x000fe40000410000 */
[C---:B------:R-:W-:Y:S01]  /*7680*/  FFMA.FTZ R117, R71.reuse, R117, -R145 ;  /* 0x0000007547757223 */ /* 0x040fe20000010891 */
[----:B------:R-:W-:Y:S01]  /*7690*/  FFMA.FTZ R142, R71, R142, R144 ;  /* 0x0000008e478e7223 */ /* 0x000fe20000010090 */
[----:B------:R-:W-:Y:S01]  /*76a0*/  FMUL.FTZ R145, R163, R96 ;  /* 0x00000060a3917220 */ /* 0x000fe20000410000 */
[----:B------:R-:W-:-:S02]  /*76b0*/  IADD3 R144, PT, PT, R0, 0xd, RZ ;  /* 0x0000000d00907810 */ /* 0x000fc40007ffe0ff */
[----:B------:R-:W-:Y:S01]  /*76c0*/  FSEL R96, R97, RZ, !P5 ;  /* 0x000000ff61607208 */ /* 0x000fe20006800000 */
[----:B------:R-:W-:Y:S01]  /*76d0*/  FADD.FTZ R142, R88, R142 ;  /* 0x0000008e588e7221 */ /* 0x000fe20000010000 */
[----:B------:R-:W-:Y:S01]  /*76e0*/  FSEL R97, R145, RZ, !P5 ;  /* 0x000000ff91617208 */ /* 0x000fe20006800000 */
[----:B------:R-:W-:Y:S01]  /*76f0*/  FADD.FTZ R117, R89, R117 ;  /* 0x0000007559757221 */ /* 0x000fe20000010000 */
[----:B------:R-:W-:Y:S01]  /*7700*/  ISETP.GE.U32.AND P5, PT, R144, UR13, PT ;  /* 0x0000000d90007c0c */ /* 0x000fe2000bfa6070 */
[CC--:B------:R-:W-:Y:S02]  /*7710*/  FMUL.FTZ R145, R74.reuse, R142.reuse ;  /* 0x0000008e4a917220 */ /* 0x0c0fe40000410000 */
[-C--:B------:R-:W-:Y:S01]  /*7720*/  FMUL.FTZ R144, R74, R117.reuse ;  /* 0x000000754a907220 */ /* 0x080fe20000410000 */
[----:B------:R-:W-:Y:S01]  /*7730*/  FSEL R98, R98, RZ, !P5 ;  /* 0x000000ff62627208 */ /* 0x000fe20006800000 */
[----:B------:R-:W-:Y:S01]  /*7740*/  FFMA.FTZ R117, R77, R117, -R145 ;  /* 0x000000754d757223 */ /* 0x000fe20000010891 */
[----:B------:R-:W-:Y:S01]  /*7750*/  FSEL R99, R99, 1, !P5 ;  /* 0x3f80000063637808 */ /* 0x000fe20006800000 */
[----:B------:R-:W-:Y:S01]  /*7760*/  FFMA.FTZ R142, R77, R142, R144 ;  /* 0x0000008e4d8e7223 */ /* 0x000fe20000010090 */
[----:B------:R-:W-:-:S02]  /*7770*/  HADD2.F32 R100, -RZ, R100.H0_H0 ;  /* 0x20000064ff647230 */ /* 0x000fc40000004100 */
[C---:B------:R-:W-:Y:S01]  /*7780*/  FMUL.FTZ R155, R98.reuse, R143 ;  /* 0x0000008f629b7220 */ /* 0x040fe20000410000 */
[----:B------:R-:W-:Y:S01]  /*7790*/  FADD.FTZ R117, R93, R117 ;  /* 0x000000755d757221 */ /* 0x000fe20000010000 */
[-C--:B------:R-:W-:Y:S01]  /*77a0*/  FMUL.FTZ R154, R98, R140.reuse ;  /* 0x0000008c629a7220 */ /* 0x080fe20000410000 */
[----:B------:R-:W-:Y:S01]  /*77b0*/  FADD.FTZ R142, R92, R142 ;  /* 0x0000008e5c8e7221 */ /* 0x000fe20000010000 */
[C---:B------:R-:W-:Y:S01]  /*77c0*/  FFMA.FTZ R155, R99.reuse, R140, R155 ;  /* 0x0000008c639b7223 */ /* 0x040fe2000001009b */
[C---:B------:R-:W-:Y:S01]  /*77d0*/  FMUL.FTZ R140, R78.reuse, R117 ;  /* 0x000000754e8c7220 */ /* 0x040fe20000410000 */
[----:B------:R-:W-:Y:S01]  /*77e0*/  FFMA.FTZ R154, R99, R143, -R154 ;  /* 0x0000008f639a7223 */ /* 0x000fe2000001089a */
[-C--:B------:R-:W-:Y:S01]  /*77f0*/  FMUL.FTZ R143, R78, R142.reuse ;  /* 0x0000008e4e8f7220 */ /* 0x080fe20000410000 */
[----:B------:R-:W-:Y:S02]  /*7800*/  HADD2.F32 R102, -RZ, R102.H0_H0 ;  /* 0x20000066ff667230 */ /* 0x000fe40000004100 */
[----:B------:R-:W-:Y:S01]  /*7810*/  FFMA.FTZ R140, R79, R142, R140 ;  /* 0x0000008e4f8c7223 */ /* 0x000fe2000001008c */
[----:B------:R-:W-:-:S02]  /*7820*/  HADD2.F32 R142, -RZ, R101.H0_H0 ;  /* 0x20000065ff8e7230 */ /* 0x000fc40000004100 */
[----:B------:R-:W-:Y:S01]  /*7830*/  FFMA.FTZ R117, R79, R117, -R143 ;  /* 0x000000754f757223 */ /* 0x000fe2000001088f */
[----:B------:R-:W-:Y:S02]  /*7840*/  HADD2.F32 R103, -RZ, R103.H0_H0 ;  /* 0x20000067ff677230 */ /* 0x000fe40000004100 */
[----:B------:R-:W-:Y:S01]  /*7850*/  FADD.FTZ R140, R96, R140 ;  /* 0x0000008c608c7221 */ /* 0x000fe20000010000 */
[C---:B------:R-:W-:Y:S01]  /*7860*/  FMUL.FTZ R101, R164.reuse, R100 ;  /* 0x00000064a4657220 */ /* 0x040fe20000410000 */
[----:B------:R-:W-:Y:S01]  /*7870*/  FADD.FTZ R117, R97, R117 ;  /* 0x0000007561757221 */ /* 0x000fe20000010000 */
[----:B------:R-:W-:Y:S01]  /*7880*/  FMUL.FTZ R100, R164, R142 ;  /* 0x0000008ea4647220 */ /* 0x000fe20000410000 */
[CC--:B------:R-:W-:Y:S01]  /*7890*/  FMUL.FTZ R143, R82.reuse, R140.reuse ;  /* 0x0000008c528f7220 */ /* 0x0c0fe20000410000 */
[----:B------:R-:W-:Y:S02]  /*78a0*/  HADD2.F32 R104, -RZ, R104.H0_H0 ;  /* 0x20000068ff687230 */ /* 0x000fe40000004100 */
[-C--:B------:R-:W-:Y:S01]  /*78b0*/  FMUL.FTZ R142, R82, R117.reuse ;  /* 0x00000075528e7220 */ /* 0x080fe20000410000 */
[----:B------:R-:W-:Y:S01]  /*78c0*/  FSEL R101, R101, RZ, !P6 ;  /* 0x000000ff65657208 */ /* 0x000fe20007000000 */
[C---:B------:R-:W-:Y:S01]  /*78d0*/  FFMA.FTZ R117, R85.reuse, R117, -R143 ;  /* 0x0000007555757223 */ /* 0x040fe2000001088f */
[----:B------:R-:W-:Y:S01]  /*78e0*/  FSEL R100, R100, RZ, !P6 ;  /* 0x000000ff64647208 */ /* 0x000fe20007000000 */
[----:B------:R-:W-:Y:S01]  /*78f0*/  FFMA.FTZ R140, R85, R140, R142 ;  /* 0x0000008c558c7223 */ /* 0x000fe2000001008e */
[----:B------:R-:W-:-:S02]  /*7900*/  HADD2.F32 R105, -RZ, R105.H0_H0 ;  /* 0x20000069ff697230 */ /* 0x000fc40000004100 */
[----:B------:R-:W-:Y:S01]  /*7910*/  FADD.FTZ R142, R101, R117 ;  /* 0x00000075658e7221 */ /* 0x000fe20000010000 */
[C---:B------:R-:W-:Y:S01]  /*7920*/  FMUL.FTZ R117, R165.reuse, R102 ;  /* 0x00000066a5757220 */ /* 0x040fe20000410000 */
[----:B------:R-:W-:Y:S01]  /*7930*/  FADD.FTZ R140, R100, R140 ;  /* 0x0000008c648c7221 */ /* 0x000fe20000010000 */
[----:B------:R-:W-:Y:S01]  /*7940*/  FMUL.FTZ R102, R165, R103 ;  /* 0x00000067a5667220 */ /* 0x000fe20000410000 */
[C---:B------:R-:W-:Y:S01]  /*7950*/  FMUL.FTZ R103, R86.reuse, R142 ;  /* 0x0000008e56677220 */ /* 0x040fe20000410000 */
[----:B------:R-:W2:Y:S01]  /*7960*/  LDL R145, [R1+0xc] ;  /* 0x00000c0001917983 */ /* 0x000ea20000100800 */
[-C--:B------:R-:W-:Y:S02]  /*7970*/  FMUL.FTZ R143, R86, R140.reuse ;  /* 0x0000008c568f7220 */ /* 0x080fe40000410000 */
[----:B------:R-:W-:Y:S01]  /*7980*/  FFMA.FTZ R140, R87, R140, R103 ;  /* 0x0000008c578c7223 */ /* 0x000fe20000010067 */
[----:B------:R-:W-:Y:S01]  /*7990*/  FSEL R103, R117, RZ, !P2 ;  /* 0x000000ff75677208 */ /* 0x000fe20005000000 */
[C---:B------:R-:W-:Y:S01]  /*79a0*/  FMUL.FTZ R117, R147.reuse, R104 ;  /* 0x0000006893757220 */ /* 0x040fe20000410000 */
[----:B------:R-:W-:Y:S01]  /*79b0*/  FMUL.FTZ R104, R147, R105 ;  /* 0x0000006993687220 */ /* 0x000fe20000410000 */
[----:B------:R-:W3:Y:S04]  /*79c0*/  LDL R144, [R1+0x10] ;  /* 0x0000100001907983 */ /* 0x000ee80000100800 */
[----:B------:R-:W4:Y:S01]  /*79d0*/  LDL R147, [R1+0x8] ;  /* 0x0000080001937983 */ /* 0x000f220000100800 */
[----:B------:R-:W-:Y:S01]  /*79e0*/  FFMA.FTZ R142, R87, R142, -R143 ;  /* 0x0000008e578e7223 */ /* 0x000fe2000001088f */
[----:B------:R-:W-:-:S03]  /*79f0*/  FSEL R102, R102, RZ, !P2 ;  /* 0x000000ff66667208 */ /* 0x000fc60005000000 */
[----:B------:R-:W-:Y:S02]  /*7a00*/  FADD.FTZ R142, R103, R142 ;  /* 0x0000008e678e7221 */ /* 0x000fe40000010000 */
[----:B------:R-:W-:Y:S02]  /*7a10*/  FADD.FTZ R140, R102, R140 ;  /* 0x0000008c668c7221 */ /* 0x000fe40000010000 */
[C---:B------:R-:W-:Y:S02]  /*7a20*/  FMUL.FTZ R105, R90.reuse, R142 ;  /* 0x0000008e5a697220 */ /* 0x040fe40000410000 */
[-C--:B------:R-:W-:Y:S02]  /*7a30*/  FMUL.FTZ R143, R90, R140.reuse ;  /* 0x0000008c5a8f7220 */ /* 0x080fe40000410000 */
[----:B------:R-:W-:Y:S01]  /*7a40*/  FFMA.FTZ R140, R91, R140, R105 ;  /* 0x0000008c5b8c7223 */ /* 0x000fe20000010069 */
[----:B------:R-:W-:Y:S01]  /*7a50*/  FSEL R105, R117, RZ, !P3 ;  /* 0x000000ff75697208 */ /* 0x000fe20005800000 */
[----:B------:R-:W-:Y:S01]  /*7a60*/  FFMA.FTZ R142, R91, R142, -R143 ;  /* 0x0000008e5b8e7223 */ /* 0x000fe2000001088f */
[----:B------:R-:W-:Y:S01]  /*7a70*/  FSEL R104, R104, RZ, !P3 ;  /* 0x000000ff68687208 */ /* 0x000fe20005800000 */
[----:B------:R-:W-:-:S02]  /*7a80*/  HADD2.F32 R107, -RZ, R107.H0_H0 ;  /* 0x2000006bff6b7230 */ /* 0x000fc40000004100 */
[----:B------:R-:W-:Y:S02]  /*7a90*/  HADD2.F32 R106, -RZ, R106.H0_H0 ;  /* 0x2000006aff6a7230 */ /* 0x000fe40000004100 */
[----:B------:R-:W-:Y:S01]  /*7aa0*/  FADD.FTZ R142, R105, R142 ;  /* 0x0000008e698e7221 */ /* 0x000fe20000010000 */
[----:B------:R-:W-:Y:S01]  /*7ab0*/  FADD.FTZ R140, R104, R140 ;  /* 0x0000008c688c7221 */ /* 0x000fe20000010000 */
[C---:B------:R-:W-:Y:S01]  /*7ac0*/  FMUL.FTZ R107, R148.reuse, R107 ;  /* 0x0000006b946b7220 */ /* 0x040fe20000410000 */
[----:B------:R-:W-:Y:S01]  /*7ad0*/  FMUL.FTZ R106, R148, R106 ;  /* 0x0000006a946a7220 */ /* 0x000fe20000410000 */
[C---:B------:R-:W-:Y:S01]  /*7ae0*/  FMUL.FTZ R143, R94.reuse, R142 ;  /* 0x0000008e5e8f7220 */ /* 0x040fe20000410000 */
[----:B------:R-:W-:Y:S02]  /*7af0*/  FMUL.FTZ R117, R94, R140 ;  /* 0x0000008c5e757220 */ /* 0x000fe40000410000 */
[----:B------:R-:W-:Y:S01]  /*7b00*/  FSEL R107, R107, RZ, !P4 ;  /* 0x000000ff6b6b7208 */ /* 0x000fe20006000000 */
[----:B------:R-:W-:-:S02]  /*7b10*/  HADD2.F32 R110, -RZ, R110.H0_H0 ;  /* 0x2000006eff6e7230 */ /* 0x000fc40000004100 */
[C---:B------:R-:W-:Y:S01]  /*7b20*/  FFMA.FTZ R140, R95.reuse, R140, R143 ;  /* 0x0000008c5f8c7223 */ /* 0x040fe2000001008f */
[----:B------:R-:W-:Y:S01]  /*7b30*/  FFMA.FTZ R117, R95, R142, -R117 ;  /* 0x0000008e5f757223 */ /* 0x000fe20000010875 */
[----:B------:R-:W-:Y:S02]  /*7b40*/  FSEL R106, R106, RZ, !P4 ;  /* 0x000000ff6a6a7208 */ /* 0x000fe40006000000 */
[----:B------:R-:W-:Y:S01]  /*7b50*/  IADD3 R142, PT, PT, R0, 0xe, RZ ;  /* 0x0000000e008e7810 */ /* 0x000fe20007ffe0ff */
[----:B------:R-:W-:Y:S01]  /*7b60*/  FADD.FTZ R140, R107, R140 ;  /* 0x0000008c6b8c7221 */ /* 0x000fe20000010000 */
[----:B------:R-:W-:Y:S02]  /*7b70*/  HADD2.F32 R111, -RZ, R111.H0_H0 ;  /* 0x2000006fff6f7230 */ /* 0x000fe40000004100 */
[----:B------:R-:W-:Y:S01]  /*7b80*/  FADD.FTZ R117, R106, R117 ;  /* 0x000000756a757221 */ /* 0x000fe20000010000 */
[----:B------:R-:W-:Y:S01]  /*7b90*/  ISETP.GE.U32.AND P2, PT, R142, UR13, PT ;  /* 0x0000000d8e007c0c */ /* 0x000fe2000bf46070 */
[----:B------:R-:W-:-:S02]  /*7ba0*/  FMUL.FTZ R143, R98, R140 ;  /* 0x0000008c628f7220 */ /* 0x000fc40000410000 */
[-C--:B------:R-:W-:Y:S01]  /*7bb0*/  FMUL.FTZ R142, R98, R117.reuse ;  /* 0x00000075628e7220 */ /* 0x080fe20000410000 */
[----:B------:R-:W-:Y:S01]  /*7bc0*/  FSEL R108, R108, RZ, !P2 ;  /* 0x000000ff6c6c7208 */ /* 0x000fe20005000000 */
[----:B------:R-:W-:Y:S01]  /*7bd0*/  FFMA.FTZ R117, R99, R117, -R143 ;  /* 0x0000007563757223 */ /* 0x000fe2000001088f */
[----:B------:R-:W-:Y:S01]  /*7be0*/  FSEL R109, R109, 1, !P2 ;  /* 0x3f8000006d6d7808 */ /* 0x000fe20005000000 */
[----:B------:R-:W-:Y:S02]  /*7bf0*/  FFMA.FTZ R140, R99, R140, R142 ;  /* 0x0000008c638c7223 */ /* 0x000fe4000001008e */
[C---:B------:R-:W-:Y:S01]  /*7c00*/  FMUL.FTZ R142, R108.reuse, R154 ;  /* 0x0000009a6c8e7220 */ /* 0x040fe20000410000 */
[----:B------:R-:W-:-:S03]  /*7c10*/  FMUL.FTZ R143, R108, R155 ;  /* 0x0000009b6c8f7220 */ /* 0x000fc60000410000 */
[C---:B------:R-:W-:Y:S01]  /*7c20*/  FFMA.FTZ R155, R109.reuse, R155, R142 ;  /* 0x0000009b6d9b7223 */ /* 0x040fe2000001008e */
[----:B------:R-:W-:Y:S01]  /*7c30*/  FFMA.FTZ R154, R109, R154, -R143 ;  /* 0x0000009a6d9a7223 */ /* 0x000fe2000001088f */
[----:B------:R-:W-:Y:S02]  /*7c40*/  HADD2.F32 R112, -RZ, R112.H0_H0 ;  /* 0x20000070ff707230 */ /* 0x000fe40000004100 */
[----:B------:R-:W-:Y:S01]  /*7c50*/  HADD2.F32 R141, -RZ, R141.H0_H0 ;  /* 0x2000008dff8d7230 */ /* 0x000fe20000004100 */
        /* <DEDUP_REMOVED lines=8> */
[C---:B----4-:R-:W-:Y:S01]  /*7ce0*/  FMUL.FTZ R110, R147.reuse, R110 ;  /* 0x0000006e936e7220 */ /* 0x050fe20000410000 */
[----:B------:R-:W-:-:S04]  /*7cf0*/  FMUL.FTZ R111, R147, R111 ;  /* 0x0000006f936f7220 */ /* 0x000fc80000410000 */
[----:B------:R-:W-:Y:S02]  /*7d00*/  FSEL R110, R110, RZ, !P5 ;  /* 0x000000ff6e6e7208 */ /* 0x000fe40006800000 */
[----:B------:R-:W-:-:S03]  /*7d10*/  FSEL R111, R111, RZ, !P5 ;  /* 0x000000ff6f6f7208 */ /* 0x000fc60006800000 */
[----:B------:R-:W-:Y:S02]  /*7d20*/  FADD.FTZ R117, R110, R117 ;  /* 0x000000756e757221 */ /* 0x000fe40000010000 */
[----:B------:R-:W-:Y:S02]  /*7d30*/  FADD.FTZ R140, R111, R140 ;  /* 0x0000008c6f8c7221 */ /* 0x000fe40000010000 */
[C---:B------:R-:W-:Y:S02]  /*7d40*/  FMUL.FTZ R142, R108.reuse, R117 ;  /* 0x000000756c8e7220 */ /* 0x040fe40000410000 */
[-C--:B------:R-:W-:Y:S02]  /*7d50*/  FMUL.FTZ R143, R108, R140.reuse ;  /* 0x0000008c6c8f7220 */ /* 0x080fe40000410000 */
[----:B------:R-:W-:Y:S01]  /*7d60*/  FFMA.FTZ R140, R109, R140, R142 ;  /* 0x0000008c6d8c7223 */ /* 0x000fe2000001008e */
[----:B------:R-:W-:Y:S01]  /*7d70*/  IADD3 R142, PT, PT, R0, 0xf, RZ ;  /* 0x0000000f008e7810 */ /* 0x000fe20007ffe0ff */
[----:B--2---:R-:W-:-:S03]  /*7d80*/  FMUL.FTZ R112, R145, R112 ;  /* 0x0000007091707220 */ /* 0x004fc60000410000 */
[----:B------:R-:W-:Y:S01]  /*7d90*/  ISETP.GE.U32.AND P3, PT, R142, UR13, PT ;  /* 0x0000000d8e007c0c */ /* 0x000fe2000bf66070 */
[----:B------:R-:W-:Y:S01]  /*7da0*/  FMUL.FTZ R142, R145, R141 ;  /* 0x0000008d918e7220 */ /* 0x000fe20000410000 */
[----:B------:R-:W-:Y:S01]  /*7db0*/  FSEL R112, R112, RZ, !P2 ;  /* 0x000000ff70707208 */ /* 0x000fe20005000000 */
[----:B------:R-:W-:Y:S01]  /*7dc0*/  FFMA.FTZ R117, R109, R117, -R143 ;  /* 0x000000756d757223 */ /* 0x000fe2000001088f */
[----:B------:R-:W-:Y:S02]  /*7dd0*/  HADD2.F32 R141, -RZ, R114.H0_H0 ;  /* 0x20000072ff8d7230 */ /* 0x000fe40000004100 */
[----:B------:R-:W-:Y:S01]  /*7de0*/  FSEL R114, R142, RZ, !P2 ;  /* 0x000000ff8e727208 */ /* 0x000fe20005000000 */
[----:B------:R-:W-:Y:S01]  /*7df0*/  FADD.FTZ R117, R112, R117 ;  /* 0x0000007570757221 */ /* 0x000fe20000010000 */
[----:B------:R-:W-:Y:S01]  /*7e00*/  FSEL R113, R113, RZ, !P3 ;  /* 0x000000ff71717208 */ /* 0x000fe20005800000 */
[----:B------:R-:W-:Y:S02]  /*7e10*/  HADD2.F32 R142, -RZ, R116.H0_H0 ;  /* 0x20000074ff8e7230 */ /* 0x000fe40000004100 */
[----:B---3--:R-:W-:Y:S01]  /*7e20*/  FMUL.FTZ R116, R144, R141 ;  /* 0x0000008d90747220 */ /* 0x008fe20000410000 */
[----:B------:R-:W-:Y:S01]  /*7e30*/  FADD.FTZ R141, R114, R140 ;  /* 0x0000008c728d7221 */ /* 0x000fe20000010000 */
[----:B------:R-:W-:Y:S01]  /*7e40*/  FSEL R115, R115, 1, !P3 ;  /* 0x3f80000073737808 */ /* 0x000fe20005800000 */
[C---:B------:R-:W-:Y:S01]  /*7e50*/  FMUL.FTZ R157, R113.reuse, R117 ;  /* 0x00000075719d7220 */ /* 0x040fe20000410000 */
[----:B------:R-:W-:Y:S01]  /*7e60*/  FMUL.FTZ R140, R144, R142 ;  /* 0x0000008e908c7220 */ /* 0x000fe20000410000 */
[-C--:B------:R-:W-:Y:S01]  /*7e70*/  FMUL.FTZ R156, R113, R141.reuse ;  /* 0x0000008d719c7220 */ /* 0x080fe20000410000 */
[----:B------:R-:W-:Y:S01]  /*7e80*/  FSEL R116, R116, RZ, !P3 ;  /* 0x000000ff74747208 */ /* 0x000fe20005800000 */
[----:B------:R-:W-:-:S02]  /*7e90*/  FFMA.FTZ R157, R115, R141, R157 ;  /* 0x0000008d739d7223 */ /* 0x000fc4000001009d */
[----:B------:R-:W-:Y:S01]  /*7ea0*/  FFMA.FTZ R156, R115, R117, -R156 ;  /* 0x00000075739c7223 */ /* 0x000fe2000001089c */
[----:B------:R-:W-:Y:S01]  /*7eb0*/  FSEL R117, R140, RZ, !P3 ;  /* 0x000000ff8c757208 */ /* 0x000fe20005800000 */
[----:B------:R-:W-:Y:S01]  /*7ec0*/  FADD.FTZ R157, R116, R157 ;  /* 0x0000009d749d7221 */ /* 0x000fe20000010000 */
[----:B------:R-:W-:-:S03]  /*7ed0*/  FMUL.FTZ R140, R113, R154 ;  /* 0x0000009a718c7220 */ /* 0x000fc60000410000 */
[----:B------:R-:W-:Y:S01]  /*7ee0*/  FADD.FTZ R156, R117, R156 ;  /* 0x0000009c759c7221 */ /* 0x000fe20000010000 */
[----:B------:R-:W0:Y:S01]  /*7ef0*/  SHFL.UP PT, R144, R157, 0x1, RZ ;  /* 0x042000009d907989 */ /* 0x000e2200000e00ff */
[-C--:B------:R-:W-:Y:S01]  /*7f00*/  FMUL.FTZ R141, R113, R155.reuse ;  /* 0x0000009b718d7220 */ /* 0x080fe20000410000 */
[C---:B------:R-:W-:Y:S02]  /*7f10*/  FFMA.FTZ R155, R115.reuse, R155, R140 ;  /* 0x0000009b739b7223 */ /* 0x040fe4000001008c */
[----:B------:R-:W1:Y:S01]  /*7f20*/  SHFL.UP PT, R140, R156, 0x1, RZ ;  /* 0x042000009c8c7989 */ /* 0x000e6200000e00ff */
[----:B------:R-:W-:-:S03]  /*7f30*/  FFMA.FTZ R154, R115, R154, -R141 ;  /* 0x0000009a739a7223 */ /* 0x000fc6000001088d */
        /* <DEDUP_REMOVED lines=42> */
[----:B------:R-:W-:Y:S01]  /*81e0*/  @P2 FFMA.FTZ R155, R155, R142, R141 ;  /* 0x0000008e9b9b2223 */ /* 0x000fe2000001008d */
[----:B------:R-:W0:Y:S04]  /*81f0*/  SHFL.UP PT, R140, R157, 0x8, RZ ;  /* 0x050000009d8c7989 */ /* 0x000e2800000e00ff */
[----:B------:R-:W1:Y:S04]  /*8200*/  SHFL.UP PT, R141, R156, 0x8, RZ ;  /* 0x050000009c8d7989 */ /* 0x000e6800000e00ff */
[----:B------:R-:W2:Y:S04]  /*8210*/  SHFL.UP PT, R142, R155, 0x8, RZ ;  /* 0x050000009b8e7989 */ /* 0x000ea800000e00ff */
[----:B------:R-:W3:Y:S01]  /*8220*/  SHFL.UP PT, R143, R154, 0x8, RZ ;  /* 0x050000009a8f7989 */ /* 0x000ee200000e00ff */
[----:B------:R-:W-:Y:S01]  /*8230*/  ISETP.GE.AND P2, PT, R146, 0x8, PT ;  /* 0x000000089200780c */ /* 0x000fe20003f46270 */
[-C--:B0-----:R-:W-:Y:S01]  /*8240*/  FMUL.FTZ R42, R154, R140.reuse ;  /* 0x0000008c9a2a7220 */ /* 0x081fe20000410000 */
[----:B------:R-:W-:-:S03]  /*8250*/  FMUL.FTZ R140, R155, R140 ;  /* 0x0000008c9b8c7220 */ /* 0x000fc60000410000 */
[-C--:B-1----:R-:W-:Y:S01]  /*8260*/  FFMA.FTZ R42, R155, R141.reuse, R42 ;  /* 0x0000008d9b2a7223 */ /* 0x082fe2000001002a */
[C---:B------:R-:W-:Y:S01]  /*8270*/  FFMA.FTZ R140, R154.reuse, R141, -R140 ;  /* 0x0000008d9a8c7223 */ /* 0x040fe2000001088c */
[----:B--2---:R-:W-:-:S06]  /*8280*/  FMUL.FTZ R135, R154, R142 ;  /* 0x0000008e9a877220 */ /* 0x004fcc0000410000 */
[----:B------:R-:W-:Y:S01]  /*8290*/  @P2 FADD.FTZ R157, R157, R42 ;  /* 0x0000002a9d9d2221 */ /* 0x000fe20000010000 */
[C---:B------:R-:W-:Y:S01]  /*82a0*/  FMUL.FTZ R142, R155.reuse, R142 ;  /* 0x0000008e9b8e7220 */ /* 0x040fe20000410000 */
[-C--:B---3--:R-:W-:Y:S01]  /*82b0*/  @P2 FFMA.FTZ R155, R155, R143.reuse, R135 ;  /* 0x0000008f9b9b2223 */ /* 0x088fe20000010087 */
[----:B------:R-:W-:Y:S02]  /*82c0*/  @P2 FADD.FTZ R156, R156, R140 ;  /* 0x0000008c9c9c2221 */ /* 0x000fe40000010000 */
[----:B------:R-:W0:Y:S01]  /*82d0*/  SHFL.UP PT, R135, R157, 0x10, RZ ;  /* 0x060000009d877989 */ /* 0x000e2200000e00ff */
[----:B------:R-:W-:-:S03]  /*82e0*/  @P2 FFMA.FTZ R154, R154, R143, -R142 ;  /* 0x0000008f9a9a2223 */ /* 0x000fc6000001088e */
[----:B------:R-:W1:Y:S04]  /*82f0*/  SHFL.UP PT, R137, R155, 0x10, RZ ;  /* 0x060000009b897989 */ /* 0x000e6800000e00ff */
[----:B------:R-:W2:Y:S04]  /*8300*/  SHFL.UP PT, R136, R156, 0x10, RZ ;  /* 0x060000009c887989 */ /* 0x000ea800000e00ff */
[----:B------:R-:W3:Y:S01]  /*8310*/  SHFL.UP PT, R42, R154, 0x10, RZ ;  /* 0x060000009a2a7989 */ /* 0x000ee200000e00ff */
[----:B------:R-:W-:-:S03]  /*8320*/  ISETP.NE.AND P3, PT, R146, 0x1f, PT ;  /* 0x0000001f9200780c */ /* 0x000fc60003f65270 */
[----:B------:R-:W-:Y:S01]  /*8330*/  STS.U16 [R127+0x2740], R126 ;  /* 0x0027407e7f007388 */ /* 0x000fe20000000400 */
[----:B------:R-:W-:-:S03]  /*8340*/  VOTEU.ANY UP0, P0 ;  /* 0x0000000000ff7886 */ /* 0x000fc60000000100 */
[----:B------:R-:W-:Y:S04]  /*8350*/  STS.U16 [R125+0x2780], R124 ;  /* 0x0027807c7d007388 */ /* 0x000fe80000000400 */
[----:B------:R-:W-:Y:S04]  /*8360*/  STS.U16 [R123+0x27c0], R122 ;  /* 0x0027c07a7b007388 */ /* 0x000fe80000000400 */
[----:B------:R-:W-:Y:S04]  /*8370*/  STS.U16 [R51+0x2800], R50 ;  /* 0x0028003233007388 */ /* 0x000fe80000000400 */
[----:B------:R-:W-:Y:S01]  /*8380*/  STS.U16 [R49+0x2840], R48 ;  /* 0x0028403031007388 */ /* 0x000fe20000000400 */
[----:B------:R-:W-:-:S03]  /*8390*/  HFMA2 R40, -RZ, RZ, 1.875, 0 ;  /* 0x3f800000ff287431 */ /* 0x000fc600000001ff */
[----:B------:R0:W-:Y:S01]  /*83a0*/  STS.U16 [R47+0x2880], R46 ;  /* 0x0028802e2f007388 */ /* 0x0001e20000000400 */
[----:B------:R-:W-:-:S03]  /*83b0*/  @UP0 ULEA UR12, UR7, UR23, 0x4 ;  /* 0x00000017070c0291 */ /* 0x000fc6000f8e20ff */
[----:B-----5:R1:W-:Y:S01]  /*83c0*/  STS.U16 [R45+0x28c0], R44 ;  /* 0x0028c02c2d007388 */ /* 0x0203e20000000400 */
[----:B------:R-:W-:Y:S01]  /*83d0*/  SHF.R.U32.HI R138, RZ, 0x5, R34 ;  /* 0x00000005ff8a7819 */ /* 0x000fe20000011622 */
[----:B------:R-:W-:Y:S01]  /*83e0*/  NOP ;  /* 0x0000000000007918 */ /* 0x000fe20000000000 */
[CC--:B0-----:R-:W-:Y:S01]  /*83f0*/  FMUL.FTZ R46, R155.reuse, R135.reuse ;  /* 0x000000879b2e7220 */ /* 0x0c1fe20000410000 */
[C---:B------:R-:W-:Y:S01]  /*8400*/  FMUL.FTZ R47, R154.reuse, R135 ;  /* 0x000000879a2f7220 */ /* 0x040fe20000410000 */
[CC--:B-1----:R-:W-:Y:S01]  /*8410*/  FMUL.FTZ R44, R155.reuse, R137.reuse ;  /* 0x000000899b2c7220 */ /* 0x0c2fe20000410000 */
[C---:B------:R-:W-:Y:S01]  /*8420*/  FMUL.FTZ R45, R154.reuse, R137 ;  /* 0x000000899a2d7220 */ /* 0x040fe20000410000 */
[CC--:B--2---:R-:W-:Y:S01]  /*8430*/  FFMA.FTZ R46, R154.reuse, R136.reuse, -R46 ;  /* 0x000000889a2e7223 */ /* 0x0c4fe2000001082e */
[C---:B------:R-:W-:Y:S01]  /*8440*/  FFMA.FTZ R47, R155.reuse, R136, R47 ;  /* 0x000000889b2f7223 */ /* 0x040fe2000001002f */
[----:B------:R-:W-:Y:S01]  /*8450*/  @!P3 SHF.R.U32.HI R48, RZ, 0x1, R34 ;  /* 0x00000001ff30b819 */ /* 0x000fe20000011622 */
[-C--:B---3--:R-:W-:Y:S01]  /*8460*/  FFMA.FTZ R44, R154, R42.reuse, -R44 ;  /* 0x0000002a9a2c7223 */ /* 0x088fe2000001082c */
[----:B------:R-:W-:Y:S01]  /*8470*/  FFMA.FTZ R45, R155, R42, R45 ;  /* 0x0000002a9b2d7223 */ /* 0x000fe2000001002d */
[----:B------:R-:W-:-:S02]  /*8480*/  CS2R R42, SRZ ;  /* 0x00000000002a7805 */ /* 0x000fc4000001ff00 */
[----:B------:R-:W-:Y:S01]  /*8490*/  MOV R41, RZ ;  /* 0x000000ff00297202 */ /* 0x000fe20000000f00 */
[----:B------:R-:W-:Y:S01]  /*84a0*/  FADD.FTZ R46, R156, R46 ;  /* 0x0000002e9c2e7221 */ /* 0x000fe20000010000 */
[----:B------:R-:W-:Y:S01]  /*84b0*/  @!P3 LOP3.LUT R48, R48, 0x1f0, RZ, 0xc0, !PT ;  /* 0x000001f03030b812 */ /* 0x000fe200078ec0ff */
[----:B------:R-:W-:Y:S01]  /*84c0*/  FADD.FTZ R47, R157, R47 ;  /* 0x0000002f9d2f7221 */ /* 0x000fe20000010000 */
[C---:B------:R-:W-:Y:S01]  /*84d0*/  ISETP.NE.AND P4, PT, R138.reuse, 0x3, PT ;  /* 0x000000038a00780c */ /* 0x040fe20003f85270 */
[----:B------:R-:W-:Y:S01]  /*84e0*/  LDS.U16 R125, [R162+0x2100] ;  /* 0x00210000a27d7984 */ /* 0x000fe20000000400 */
[C---:B------:R-:W-:Y:S02]  /*84f0*/  ISETP.NE.AND P5, PT, R138.reuse, 0x2, PT ;  /* 0x000000028a00780c */ /* 0x040fe40003fa5270 */
[----:B------:R-:W-:Y:S01]  /*8500*/  ISETP.NE.AND P6, PT, R138, 0x1, PT ;  /* 0x000000018a00780c */ /* 0x000fe20003fc5270 */
[----:B------:R-:W-:Y:S01]  /*8510*/  LDS.U16 R126, [R162+0x2102] ;  /* 0x00210200a27e7984 */ /* 0x000fe20000000400 */
[----:B------:R-:W-:-:S03]  /*8520*/  ISETP.GE.AND P2, PT, R146, 0x10, PT ;  /* 0x000000109200780c */ /* 0x000fc60003f46270 */
        /* <DEDUP_REMOVED lines=31> */
[----:B------:R-:W-:Y:S01]  /*8720*/  @!P3 STS.128 [R48+UR23+0x4200], R44 ;  /* 0x0042002c3000b988 */ /* 0x000fe20008000c17 */
[----:B------:R-:W-:Y:S01]  /*8730*/  BAR.SYNC.DEFER_BLOCKING 0x0 ;  /* 0x0000000000007b1d */ /* 0x000fe20000010000 */
[----:B------:R-:W-:-:S02]  /*8740*/  FSEL R154, R154, R44, !P2 ;  /* 0x0000002c9a9a7208 */ /* 0x000fc40005000000 */
[----:B------:R-:W-:Y:S02]  /*8750*/  FSEL R155, R155, R45, !P2 ;  /* 0x0000002d9b9b7208 */ /* 0x000fe40005000000 */
[----:B------:R-:W-:Y:S02]  /*8760*/  FSEL R156, R156, R46, !P2 ;  /* 0x0000002e9c9c7208 */ /* 0x000fe40005000000 */
[----:B------:R-:W-:Y:S02]  /*8770*/  FSEL R157, R157, R47, !P2 ;  /* 0x0000002f9d9d7208 */ /* 0x000fe40005000000 */
[----:B------:R-:W0:Y:S04]  /*8780*/  LDS.128 R44, [UR23+0x4200] ;  /* 0x00420017ff2c7984 */ /* 0x000e280008000c00 */
[----:B------:R-:W1:Y:S01]  /*8790*/  LDS.128 R48, [UR23+0x4210] ;  /* 0x00421017ff307984 */ /* 0x000e620008000c00 */
[C---:B0-----:R-:W-:Y:S01]  /*87a0*/  FSEL R120, R44.reuse, R120, !P6 ;  /* 0x000000782c787208 */ /* 0x041fe20007000000 */
[-C--:B-1----:R-:W-:Y:S01]  /*87b0*/  FMUL.FTZ R161, R45, R49.reuse ;  /* 0x000000312da17220 */ /* 0x082fe20000410000 */
[----:B------:R-:W-:-:S03]  /*87c0*/  FMUL.FTZ R162, R44, R49 ;  /* 0x000000312ca27220 */ /* 0x000fc60000410000 */
[----:B------:R-:W-:Y:S01]  /*87d0*/  FFMA.FTZ R161, R44, R48, -R161 ;  /* 0x000000302ca17223 */ /* 0x000fe200000108a1 */
[----:B------:R-:W-:Y:S01]  /*87e0*/  FMUL.FTZ R44, R47, R49 ;  /* 0x000000312f2c7220 */ /* 0x000fe20000410000 */
[----:B------:R-:W-:-:S03]  /*87f0*/  FSEL R118, R46, R118, !P6 ;  /* 0x000000762e767208 */ /* 0x000fc60007000000 */
[C---:B------:R-:W-:Y:S01]  /*8800*/  FFMA.FTZ R44, R46.reuse, R48, -R44 ;  /* 0x000000302e2c7223 */ /* 0x040fe2000001082c */
[----:B------:R-:W-:-:S04]  /*8810*/  FMUL.FTZ R46, R46, R49 ;  /* 0x000000312e2e7220 */ /* 0x000fc80000410000 */
[-C--:B------:R-:W-:Y:S01]  /*8820*/  FFMA.FTZ R46, R47, R48.reuse, R46 ;  /* 0x000000302f2e7223 */ /* 0x080fe2000001002e */
[C---:B------:R-:W-:Y:S01]  /*8830*/  FSEL R119, R45.reuse, R119, !P6 ;  /* 0x000000772d777208 */ /* 0x040fe20007000000 */
[----:B------:R-:W-:Y:S01]  /*8840*/  FFMA.FTZ R162, R45, R48, R162 ;  /* 0x000000302da27223 */ /* 0x000fe200000100a2 */
[----:B------:R-:W-:Y:S01]  /*8850*/  FSEL R121, R47, R121, !P6 ;  /* 0x000000792f797208 */ /* 0x000fe20007000000 */
[----:B------:R-:W-:Y:S01]  /*8860*/  FADD.FTZ R50, R50, R44 ;  /* 0x0000002c32327221 */ /* 0x000fe20000010000 */
[----:B------:R-:W-:Y:S02]  /*8870*/  FADD.FTZ R51, R51, R46 ;  /* 0x0000002e33337221 */ /* 0x000fe40000010000 */
[----:B------:R-:W0:Y:S01]  /*8880*/  LDS.128 R44, [UR23+0x4220] ;  /* 0x00422017ff2c7984 */ /* 0x000e220008000c00 */
[----:B------:R-:W-:Y:S02]  /*8890*/  FSEL R120, R161, R120, !P5 ;  /* 0x00000078a1787208 */ /* 0x000fe40006800000 */
[----:B------:R-:W-:-:S02]  /*88a0*/  FSEL R121, R51, R121, !P5 ;  /* 0x0000007933797208 */ /* 0x000fc40006800000 */
[----:B------:R-:W-:Y:S02]  /*88b0*/  FSEL R119, R162, R119, !P5 ;  /* 0x00000077a2777208 */ /* 0x000fe40006800000 */
        /* <DEDUP_REMOVED lines=12> */
[----:B------:R-:W1:Y:S01]  /*8980*/  S2R R161, SR_LANEID ;  /* 0x0000000000a17919 */ /* 0x000e620000000000 */
[----:B------:R-:W-:Y:S02]  /*8990*/  FSEL R120, R48, R120, !P4 ;  /* 0x0000007830787208 */ /* 0x000fe40006000000 */
[----:B------:R-:W-:-:S02]  /*89a0*/  ISETP.GE.U32.AND P2, PT, R34, 0x20, PT ;  /* 0x000000202200780c */ /* 0x000fc40003f46070 */
[----:B------:R-:W-:Y:S01]  /*89b0*/  FSEL R119, R162, R119, !P4 ;  /* 0x00000077a2777208 */ /* 0x000fe20006000000 */
[----:B------:R-:W2:Y:S01]  /*89c0*/  SHFL.UP PT, R154, R154, 0x1, RZ ;  /* 0x042000009a9a7989 */ /* 0x000ea200000e00ff */
[----:B------:R-:W-:Y:S03]  /*89d0*/  BSSY.RECONVERGENT B0, `(.L_x_279) ;  /* 0x0000055000007945 */ /* 0x000fe60003800200 */
[----:B------:R-:W3:Y:S01]  /*89e0*/  SHFL.UP PT, R155, R155, 0x1, RZ ;  /* 0x042000009b9b7989 */ /* 0x000ee200000e00ff */
[----:B------:R-:W-:-:S03]  /*89f0*/  FSEL R118, R50, R118, !P4 ;  /* 0x0000007632767208 */ /* 0x000fc60006000000 */
[----:B------:R-:W4:Y:S01]  /*8a00*/  SHFL.UP PT, R156, R156, 0x1, RZ ;  /* 0x042000009c9c7989 */ /* 0x000f2200000e00ff */
[----:B------:R-:W-:-:S03]  /*8a10*/  FSEL R121, R51, R121, !P4 ;  /* 0x0000007933797208 */ /* 0x000fc60006000000 */
[----:B------:R-:W1:Y:S01]  /*8a20*/  SHFL.UP PT, R157, R157, 0x1, RZ ;  /* 0x042000009d9d7989 */ /* 0x000e6200000e00ff */
        /* <DEDUP_REMOVED lines=42> */
[----:B-1234-:R-:W-:Y:S06]  /*8cd0*/  @!P2 BRA `(.L_x_280) ;  /* 0x000000000050a947 */ /* 0x01efec0003800000 */
        /* <DEDUP_REMOVED lines=20> */
.L_x_280:
        /* <DEDUP_REMOVED lines=16> */
.L_x_281:
[----:B------:R-:W-:Y:S05]  /*8f20*/  BSYNC.RECONVERGENT B0 ;  /* 0x0000000000007941 */ /* 0x000fea0003800200 */
.L_x_279:
        /* <DEDUP_REMOVED lines=119> */
.L_x_283:
[----:B------:R-:W-:Y:S05]  /*96a0*/  BSYNC.RECONVERGENT B0 ;  /* 0x0000000000007941 */ /* 0x000fea0003800200 */
.L_x_282:
[----:B------:R-:W-:Y:S01]  /*96b0*/  UIADD3 UR7, UPT, UPT, UR7, 0x1, URZ ;  /* 0x0000000107077890 */ /* 0x000fe2000fffe0ff */
[----:B------:R-:W-:Y:S01]  /*96c0*/  FMUL.FTZ R126, R126, R63 ;  /* 0x0000003f7e7e7220 */ /* 0x000fe20000410000 */
[----:B------:R-:W-:Y:S01]  /*96d0*/  FMUL.FTZ R128, R128, R55 ;  /* 0x0000003780807220 */ /* 0x000fe20000410000 */
[----:B------:R-:W-:Y:S01]  /*96e0*/  FMUL.FTZ R130, R130, R72 ;  /* 0x0000004882827220 */ /* 0x000fe20000410000 */
[----:B------:R-:W-:Y:S01]  /*96f0*/  UISETP.GE.AND UP0, UPT, UR7, UR42, UPT ;  /* 0x0000002a0700728c */ /* 0x000fe2000bf06270 */
        /* <DEDUP_REMOVED lines=11> */
[----:B0-----:R-:W-:Y:S01]  /*97b0*/  FMUL.FTZ R41, R122, R114 ;  /* 0x000000727a297220 */ /* 0x001fe20000410000 */
        /* <DEDUP_REMOVED lines=34> */
.L_x_278:
[----:B------:R-:W2:Y:S01]  /*99e0*/  LDL.LU R51, [R1+0x50] ;  /* 0x0000500001337983 */ /* 0x000ea20000300800 */
[----:B------:R-:W-:Y:S01]  /*99f0*/  F2FP.F16.F32.PACK_AB R19, R20, R19 ;  /* 0x000000131413723e */ /* 0x000fe200000000ff */
[----:B------:R-:W-:Y:S01]  /*9a00*/  BAR.SYNC.DEFER_BLOCKING 0x0 ;  /* 0x0000000000007b1d */ /* 0x000fe20000010000 */
[----:B------:R-:W-:Y:S02]  /*9a10*/  F2FP.F16.F32.PACK_AB R21, R22, R21 ;  /* 0x000000151615723e */ /* 0x000fe400000000ff */
[----:B------:R-:W-:Y:S02]  /*9a20*/  F2FP.F16.F32.PACK_AB R23, R24, R23 ;  /* 0x000000171817723e */ /* 0x000fe400000000ff */
[----:B------:R-:W-:Y:S02]  /*9a30*/  F2FP.F16.F32.PACK_AB R25, R26, R25 ;  /* 0x000000191a19723e */ /* 0x000fe400000000ff */
[----:B------:R-:W-:Y:S01]  /*9a40*/  F2FP.F16.F32.PACK_AB R27, R28, R27 ;  /* 0x0000001b1c1b723e */ /* 0x000fe200000000ff */
[----:B------:R-:W3:Y:S01]  /*9a50*/  LDL.LU R50, [R1+0x4c] ;  /* 0x00004c0001327983 */ /* 0x000ee20000300800 */
[----:B------:R-:W0:Y:S01]  /*9a60*/  S2R R12, SR_TID.X ;  /* 0x00000000000c7919 */ /* 0x000e220000002100 */
[----:B------:R-:W-:-:S02]  /*9a70*/  F2FP.F16.F32.PACK_AB R29, R30, R29 ;  /* 0x0000001d1e1d723e */ /* 0x000fc400000000ff */
[----:B------:R-:W-:Y:S01]  /*9a80*/  F2FP.F16.F32.PACK_AB R31, R32, R31 ;  /* 0x0000001f201f723e */ /* 0x000fe200000000ff */
[----:B------:R-:W4:Y:S01]  /*9a90*/  LDL.LU R49, [R1+0x48] ;  /* 0x0000480001317983 */ /* 0x000f220000300800 */
[----:B------:R-:W-:Y:S01]  /*9aa0*/  F2FP.F16.F32.PACK_AB R18, R18, R33 ;  /* 0x000000211212723e */ /* 0x000fe200000000ff */
[----:B------:R-:W-:Y:S02]  /*9ab0*/  USHF.L.U32 UR8, UR6, 0xb, URZ ;  /* 0x0000000b06087899 */ /* 0x000fe400080006ff */
[----:B------:R-:W5:Y:S01]  /*9ac0*/  LDL.LU R48, [R1+0x44] ;  /* 0x0000440001307983 */ /* 0x000f620000300800 */
[----:B------:R-:W1:Y:S01]  /*9ad0*/  S2UR UR24, SR_CTAID.X ;  /* 0x00000000001879c3 */ /* 0x000e620000002500 */
[----:B------:R-:W-:Y:S01]  /*9ae0*/  UMOV UR9, URZ ;  /* 0x000000ff00097c82 */ /* 0x000fe20008000000 */
[----:B------:R-:W1:Y:S01]  /*9af0*/  LDCU.64 UR28, c[0x0][0x478] ;  /* 0x00008f00ff1c77ac */ /* 0x000e620008000a00 */
[----:B------:R-:W5:Y:S04]  /*9b00*/  LDL.LU R47, [R1+0x40] ;  /* 0x00004000012f7983 */ /* 0x000f680000300800 */
[----:B------:R-:W5:Y:S04]  /*9b10*/  LDL.LU R46, [R1+0x3c] ;  /* 0x00003c00012e7983 */ /* 0x000f680000300800 */
[----:B------:R-:W5:Y:S04]  /*9b20*/  LDL.LU R45, [R1+0x38] ;  /* 0x00003800012d7983 */ /* 0x000f680000300800 */
[----:B------:R-:W5:Y:S04]  /*9b30*/  LDL.LU R44, [R1+0x34] ;  /* 0x00003400012c7983 */ /* 0x000f680000300800 */
[----:B------:R-:W5:Y:S04]  /*9b40*/  LDL.LU R43, [R1+0x30] ;  /* 0x00003000012b7983 */ /* 0x000f680000300800 */
[----:B------:R-:W5:Y:S01]  /*9b50*/  LDL.LU R42, [R1+0x2c] ;  /* 0x00002c00012a7983 */ /* 0x000f620000300800 */
[----:B------:R-:W-:-:S02]  /*9b60*/  PRMT R2, R19, 0x7632, R2 ;  /* 0x0000763213027816 */ /* 0x000fc40000000002 */
[----:B------:R-:W-:Y:S01]  /*9b70*/  PRMT R3, R21, 0x7632, R3 ;  /* 0x0000763215037816 */ /* 0x000fe20000000003 */
[----:B------:R-:W5:Y:S01]  /*9b80*/  LDL.LU R41, [R1+0x28] ;  /* 0x0000280001297983 */ /* 0x000f620000300800 */
[----:B------:R-:W-:-:S03]  /*9b90*/  PRMT R4, R23, 0x7632, R4 ;  /* 0x0000763217047816 */ /* 0x000fc60000000004 */
[----:B------:R-:W5:Y:S01]  /*9ba0*/  LDL.LU R40, [R1+0x24] ;  /* 0x0000240001287983 */ /* 0x000f620000300800 */
[----:B------:R-:W-:-:S03]  /*9bb0*/  PRMT R5, R27, 0x7632, R5 ;  /* 0x000076321b057816 */ /* 0x000fc60000000005 */
[----:B------:R-:W5:Y:S04]  /*9bc0*/  LDL.LU R26, [R1+0x20] ;  /* 0x00002000011a7983 */ /* 0x000f680000300800 */
[----:B--2---:R-:W-:Y:S04]  /*9bd0*/  STS.U16 [R51], R19 ;  /* 0x0000001333007388 */ /* 0x004fe80000000400 */
[----:B---3--:R2:W-:Y:S04]  /*9be0*/  STS.U16 [R50+0x2], R2 ;  /* 0x0000020232007388 */ /* 0x0085e80000000400 */
[----:B----4-:R-:W-:Y:S01]  /*9bf0*/  STS.U16 [R49+0x4], R21 ;  /* 0x0000041531007388 */ /* 0x010fe20000000400 */
[----:B--2---:R-:W-:-:S03]  /*9c00*/  PRMT R2, R25, 0x7632, R2 ;  /* 0x0000763219027816 */ /* 0x004fc60000000002 */
[----:B-----5:R-:W-:Y:S04]  /*9c10*/  STS.U16 [R48+0x6], R3 ;  /* 0x0000060330007388 */ /* 0x020fe80000000400 */
[----:B------:R-:W-:Y:S04]  /*9c20*/  STS.U16 [R47+0x8], R23 ;  /* 0x000008172f007388 */ /* 0x000fe80000000400 */
[----:B------:R-:W-:Y:S04]  /*9c30*/  STS.U16 [R46+0xa], R4 ;  /* 0x00000a042e007388 */ /* 0x000fe80000000400 */
[----:B------:R2:W-:Y:S04]  /*9c40*/  STS.U16 [R45+0xc], R25 ;  /* 0x00000c192d007388 */ /* 0x0005e80000000400 */
[----:B------:R3:W-:Y:S04]  /*9c50*/  STS.U16 [R44+0xe], R2 ;  /* 0x00000e022c007388 */ /* 0x0007e80000000400 */
[----:B--2---:R-:W2:Y:S04]  /*9c60*/  LDL.LU R25, [R1+0x1c] ;  /* 0x00001c0001197983 */ /* 0x004ea80000300800 */
[----:B------:R-:W4:Y:S04]  /*9c70*/  LDL.LU R24, [R1+0x18] ;  /* 0x0000180001187983 */ /* 0x000f280000300800 */
[----:B---3--:R-:W3:Y:S04]  /*9c80*/  LDL.LU R2, [R1+0x14] ;  /* 0x0000140001027983 */ /* 0x008ee80000300800 */
[----:B------:R-:W5:Y:S04]  /*9c90*/  LDL.LU R7, [R1+0x90] ;  /* 0x0000900001077983 */ /* 0x000f680000300800 */
        /* <DEDUP_REMOVED lines=12> */
[----:B------:R-:W-:Y:S04]  /*9d60*/  STS.U16 [R43+0x10], R27 ;  /* 0x0000101b2b007388 */ /* 0x000fe80000000400 */
[----:B------:R-:W5:Y:S04]  /*9d70*/  LDL.LU R10, [R1+0x5c] ;  /* 0x00005c00010a7983 */ /* 0x000f680000300800 */
[----:B------:R0:W-:Y:S04]  /*9d80*/  STS.U16 [R42+0x12], R5 ;  /* 0x000012052a007388 */ /* 0x0001e80000000400 */
[----:B------:R-:W5:Y:S04]  /*9d90*/  LDL.LU R8, [R1+0x58] ;  /* 0x0000580001087983 */ /* 0x000f680000300800 */
[----:B0-----:R-:W5:Y:S01]  /*9da0*/  LDL.LU R5, [R1+0x54] ;  /* 0x0000540001057983 */ /* 0x001f620000300800 */
[----:B------:R-:W-:-:S02]  /*9db0*/  PRMT R3, R29, 0x7632, R3 ;  /* 0x000076321d037816 */ /* 0x000fc40000000003 */
[----:B------:R-:W-:Y:S02]  /*9dc0*/  PRMT R4, R31, 0x7632, R4 ;  /* 0x000076321f047816 */ /* 0x000fe40000000004 */
[----:B------:R-:W-:Y:S01]  /*9dd0*/  ISETP.NE.AND P0, PT, R12, RZ, PT ;  /* 0x000000ff0c00720c */ /* 0x000fe20003f05270 */
[----:B------:R-:W-:Y:S01]  /*9de0*/  STS.U16 [R41+0x14], R29 ;  /* 0x0000141d29007388 */ /* 0x000fe20000000400 */
[----:B------:R-:W-:Y:S01]  /*9df0*/  PRMT R6, R18, 0x7632, R6 ;  /* 0x0000763212067816 */ /* 0x000fe20000000006 */
[----:B------:R-:W-:Y:S02]  /*9e00*/  UIADD3 UR7, UPT, UPT, -UR8, UR15, URZ ;  /* 0x0000000f08077290 */ /* 0x000fe4000fffe1ff */
[----:B------:R-:W-:Y:S01]  /*9e10*/  STS.U16 [R40+0x16], R3 ;  /* 0x0000160328007388 */ /* 0x000fe20000000400 */
[----:B------:R-:W1:Y:S03]  /*9e20*/  LDCU.128 UR12, c[0x0][0x420] ;  /* 0x00008400ff0c77ac */ /* 0x000e660008000c00 */
[----:B------:R-:W-:Y:S01]  /*9e30*/  STS.U16 [R26+0x18], R31 ;  /* 0x0000181f1a007388 */ /* 0x000fe20000000400 */
[----:B-1----:R-:W-:-:S04]  /*9e40*/  UIMAD.WIDE.U32 UR8, UR24, UR12, UR8 ;  /* 0x0000000c180872a5 */ /* 0x002fc8000f8e0008 */
[----:B------:R-:W-:Y:S02]  /*9e50*/  UIMAD UR9, UR24, UR13, UR9 ;  /* 0x0000000d180972a4 */ /* 0x000fe4000f8e0209 */
[----:B------:R-:W-:Y:S02]  /*9e60*/  UIADD3 UR19, UP0, UPT, UR19, 0x2000, URZ ;  /* 0x0000200013137890 */ /* 0x000fe4000ff1e0ff */
[----:B------:R-:W-:Y:S02]  /*9e70*/  UIADD3 UR6, UPT, UPT, UR6, 0x1, URZ ;  /* 0x0000000106067890 */ /* 0x000fe4000fffe0ff */
[----:B------:R-:W-:Y:S02]  /*9e80*/  UIADD3.X UR21, UPT, UPT, URZ, UR21, URZ, UP0, !UPT ;  /* 0x00000015ff157290 */ /* 0x000fe400087fe4ff */
[----:B------:R-:W-:Y:S02]  /*9e90*/  UIADD3 UR20, UP1, UPT, UR20, 0x2000, URZ ;  /* 0x0000200014147890 */ /* 0x000fe4000ff3e0ff */
[----:B------:R-:W-:-:S02]  /*9ea0*/  UIADD3 UR16, UP2, UPT, UR16, 0x1000, URZ ;  /* 0x0000100010107890 */ /* 0x000fc4000ff5e0ff */
[----:B------:R-:W-:Y:S02]  /*9eb0*/  UIADD3 UR11, UP3, UPT, UR11, 0x1000, URZ ;  /* 0x000010000b0b7890 */ /* 0x000fe4000ff7e0ff */
[----:B------:R-:W-:Y:S02]  /*9ec0*/  UIADD3.X UR22, UPT, UPT, URZ, UR22, URZ, UP1, !UPT ;  /* 0x00000016ff167290 */ /* 0x000fe40008ffe4ff */
[----:B------:R-:W-:Y:S02]  /*9ed0*/  UIADD3.X UR18, UPT, UPT, URZ, UR18, URZ, UP2, !UPT ;  /* 0x00000012ff127290 */ /* 0x000fe400097fe4ff */
[----:B------:R-:W-:Y:S01]  /*9ee0*/  UIADD3.X UR17, UPT, UPT, URZ, UR17, URZ, UP3, !UPT ;  /* 0x00000011ff117290 */ /* 0x000fe20009ffe4ff */
[----:B--2---:R-:W-:Y:S04]  /*9ef0*/  STS.U16 [R25+0x1a], R4 ;  /* 0x00001a0419007388 */ /* 0x004fe80000000400 */
[----:B----4-:R-:W-:Y:S04]  /*9f00*/  STS.U16 [R24+0x1c], R18 ;  /* 0x00001c1218007388 */ /* 0x010fe80000000400 */
[----:B---3--:R0:W-:Y:S01]  /*9f10*/  STS.U16 [R2+0x1e], R6 ;  /* 0x00001e0602007388 */ /* 0x0081e20000000400 */
[----:B------:R-:W-:-:S03]  /*9f20*/  NOP ;  /* 0x0000000000007918 */ /* 0x000fc60000000000 */
[----:B-----5:R-:W-:Y:S01]  /*9f30*/  LDS.U16 R7, [R7] ;  /* 0x0000000007077984 */ /* 0x020fe20000000400 */
[----:B0-----:R-:W-:-:S03]  /*9f40*/  MOV R2, UR7 ;  /* 0x0000000700027c02 */ /* 0x001fc60008000f00 */
        /* <DEDUP_REMOVED lines=14> */
[----:B------:R0:W-:Y:S04]  /*a030*/  LDS.U16 R37, [R5+0x3c0] ;  /* 0x0003c00005257984 */ /* 0x0001e80000000400 */
[----:B------:R1:W-:Y:S01]  /*a040*/  @!P0 STS [UR23+0x1080], R2 ;  /* 0x00108002ff008988 */ /* 0x0003e20008000817 */
[----:B------:R-:W-:Y:S08]  /*a050*/  BAR.SYNC.DEFER_BLOCKING 0x0 ;  /* 0x0000000000007b1d */ /* 0x000ff00000010000 */
[----:B------:R-:W2:Y:S01]  /*a060*/  S2UR UR7, SR_CTAID.Y ;  /* 0x00000000000779c3 */ /* 0x000ea20000002600 */
[----:B------:R-:W3:Y:S01]  /*a070*/  LDS R4, [UR23+0x1080] ;  /* 0x00108017ff047984 */ /* 0x000ee20008000800 */
[----:B0-----:R-:W-:Y:S01]  /*a080*/  LOP3.LUT R5, R0, 0x3e00, RZ, 0xc0, !PT ;  /* 0x00003e0000057812 */ /* 0x001fe200078ec0ff */
[----:B--2---:R-:W-:-:S03]  /*a090*/  UIMAD.WIDE.U32 UR8, UR7, UR14, UR8 ;  /* 0x0000000e070872a5 */ /* 0x004fc6000f8e0008 */
[----:B------:R-:W-:Y:S01]  /*a0a0*/  LOP3.LUT R5, R5, 0x1f, R12, 0xf8, !PT ;  /* 0x0000001f05057812 */ /* 0x000fe200078ef80c */
[----:B------:R-:W-:-:S03]  /*a0b0*/  UIMAD UR15, UR7, UR15, UR9 ;  /* 0x0000000f070f72a4 */ /* 0x000fc6000f8e0209 */
[C---:B------:R-:W-:Y:S01]  /*a0c0*/  IADD3 R0, P0, PT, R5.reuse, UR8, RZ ;  /* 0x0000000805007c10 */ /* 0x040fe2000ff1e0ff */
[----:B------:R-:W0:Y:S01]  /*a0d0*/  LDCU UR7, c[0x0][0x394] ;  /* 0x00007280ff0777ac */ /* 0x000e220008000800 */
[C---:B------:R-:W-:Y:S02]  /*a0e0*/  LOP3.LUT R39, R5.reuse, 0x20, RZ, 0xfc, !PT ;  /* 0x0000002005277812 */ /* 0x040fe400078efcff */
[----:B------:R-:W-:Y:S02]  /*a0f0*/  IADD3.X R3, PT, PT, RZ, UR15, RZ, P0, !PT ;  /* 0x0000000fff037c10 */ /* 0x000fe400087fe4ff */
[C---:B-1----:R-:W-:Y:S02]  /*a100*/  LEA R2, P0, R0.reuse, UR28, 0x1 ;  /* 0x0000001c00027c11 */ /* 0x042fe4000f8008ff */
[----:B------:R-:W-:Y:S02]  /*a110*/  LOP3.LUT R41, R5, 0x40, RZ, 0xfc, !PT ;  /* 0x0000004005297812 */ /* 0x000fe400078efcff */
[----:B------:R-:W-:-:S02]  /*a120*/  LEA.HI.X R3, R0, UR29, R3, 0x1, P0 ;  /* 0x0000001d00037c11 */ /* 0x000fc400080f0c03 */
[C---:B------:R-:W-:Y:S02]  /*a130*/  LOP3.LUT R43, R5.reuse, 0xa0, RZ, 0xfc, !PT ;  /* 0x000000a0052b7812 */ /* 0x040fe400078efcff */
[C---:B------:R-:W-:Y:S02]  /*a140*/  LOP3.LUT R45, R5.reuse, 0xc0, RZ, 0xfc, !PT ;  /* 0x000000c0052d7812 */ /* 0x040fe400078efcff */
[-C--:B---3--:R-:W-:Y:S02]  /*a150*/  ISETP.GE.AND P2, PT, R5, R4.reuse, PT ;  /* 0x000000040500720c */ /* 0x088fe40003f46270 */
[-C--:B------:R-:W-:Y:S02]  /*a160*/  ISETP.GE.AND P1, PT, R39, R4.reuse, PT ;  /* 0x000000042700720c */ /* 0x080fe40003f26270 */
[----:B------:R-:W-:Y:S02]  /*a170*/  ISETP.GE.AND P0, PT, R41, R4, PT ;  /* 0x000000042900720c */ /* 0x000fe40003f06270 */
[----:B------:R-:W-:-:S02]  /*a180*/  LOP3.LUT R39, R5, 0x60, RZ, 0xfc, !PT ;  /* 0x0000006005277812 */ /* 0x000fc400078efcff */
[----:B------:R-:W-:Y:S02]  /*a190*/  LOP3.LUT R41, R5, 0x80, RZ, 0xfc, !PT ;  /* 0x0000008005297812 */ /* 0x000fe400078efcff */
[-C--:B------:R-:W-:Y:S02]  /*a1a0*/  ISETP.GE.AND P4, PT, R39, R4.reuse, PT ;  /* 0x000000042700720c */ /* 0x080fe40003f86270 */
[-C--:B------:R-:W-:Y:S02]  /*a1b0*/  ISETP.GE.AND P6, PT, R41, R4.reuse, PT ;  /* 0x000000042900720c */ /* 0x080fe40003fc6270 */
[-C--:B------:R-:W-:Y:S02]  /*a1c0*/  ISETP.GE.AND P5, PT, R43, R4.reuse, PT ;  /* 0x000000042b00720c */ /* 0x080fe40003fa6270 */
[----:B------:R-:W-:Y:S02]  /*a1d0*/  ISETP.GE.AND P3, PT, R45, R4, PT ;  /* 0x000000042d00720c */ /* 0x000fe40003f66270 */
[----:B------:R-:W-:-:S02]  /*a1e0*/  LOP3.LUT R39, R5, 0xe0, RZ, 0xfc, !PT ;  /* 0x000000e005277812 */ /* 0x000fc400078efcff */
[----:B------:R-:W-:Y:S01]  /*a1f0*/  LOP3.LUT R41, R5, 0x100, RZ, 0xfc, !PT ;  /* 0x0000010005297812 */ /* 0x000fe200078efcff */
[----:B------:R1:W-:Y:S01]  /*a200*/  @!P2 STG.E.U16 desc[UR26][R2.64], R7 ;  /* 0x000000070200a986 */ /* 0x0003e2000c10151a */
[----:B------:R-:W-:-:S03]  /*a210*/  ISETP.GE.AND P2, PT, R39, R4, PT ;  /* 0x000000042700720c */ /* 0x000fc60003f46270 */
[----:B------:R2:W-:Y:S01]  /*a220*/  @!P1 STG.E.U16 desc[UR26][R2.64+0x40], R9 ;  /* 0x0000400902009986 */ /* 0x0005e2000c10151a */
[----:B------:R-:W-:Y:S02]  /*a230*/  ISETP.GE.AND P1, PT, R41, R4, PT ;  /* 0x000000042900720c */ /* 0x000fe40003f26270 */
[C---:B------:R-:W-:Y:S01]  /*a240*/  LOP3.LUT R39, R5.reuse, 0x120, RZ, 0xfc, !PT ;  /* 0x0000012005277812 */ /* 0x040fe200078efcff */
[----:B------:R3:W-:Y:S01]  /*a250*/  @!P0 STG.E.U16 desc[UR26][R2.64+0x80], R11 ;  /* 0x0000800b02008986 */ /* 0x0007e2000c10151a */
[----:B-1----:R-:W-:-:S03]  /*a260*/  LOP3.LUT R7, R5, 0x180, RZ, 0xfc, !PT ;  /* 0x0000018005077812 */ /* 0x002fc600078efcff */
[----:B------:R3:W-:Y:S01]  /*a270*/  @!P5 STG.E.U16 desc[UR26][R2.64+0x140], R17 ;  /* 0x000140110200d986 */ /* 0x0007e2000c10151a */
[----:B--2---:R-:W-:-:S03]  /*a280*/  LOP3.LUT R9, R5, 0x1a0, RZ, 0xfc, !PT ;  /* 0x000001a005097812 */ /* 0x004fc600078efcff */
        /* <DEDUP_REMOVED lines=23> */
[----:B0-----:R-:W-:-:S09]  /*a400*/  UISETP.GE.AND UP0, UPT, UR6, UR7, UPT ;  /* 0x000000070600728c */ /* 0x001fd2000bf06270 */
[----:B------:R-:W-:Y:S05]  /*a410*/  BRA.U !UP0, `(.L_x_285) ;  /* 0xffffff6108bc7547 */ /* 0x000fea000b83ffff */
[----:B------:R-:W-:Y:S05]  /*a420*/  EXIT ;  /* 0x000000000000794d */ /* 0x000fea0003800000 */
.L_x_286:
        /* <DEDUP_REMOVED lines=13> */
.L_x_5004:


//--------------------- .text._Z25selective_scan_fwd_kernelI32Selective_Scan_fwd_kernel_traitsILi128ELi16ELi1ELb0ELb1ELb1ELb1EN3c104HalfENS1_7complexIfEEEEv13SSMParamsBase --------------------------
	.section	.text._Z25selective_scan_fwd_kernelI32Selective_Scan_fwd_kernel_traitsILi128ELi16ELi1ELb0ELb1ELb1ELb1EN3c104HalfENS1_7complexIfEEEEv13SSMParamsBase,"ax",@progbits
	.align	128
        .global         _Z25selective_scan_fwd_kernelI32Selective_Scan_fwd_kernel_traitsILi128ELi16ELi1ELb0ELb1ELb1ELb1EN3c104HalfENS1_7complexIfEEEEv13SSMParamsBase
        .type           _Z25selective_scan_fwd_kernelI32Selective_Scan_fwd_kernel_traitsILi128ELi16ELi1ELb0ELb1ELb1ELb1EN3c104HalfENS1_7complexIfEEEEv13SSMParamsBase,@function
        .size           _Z25selective_scan_fwd_kernelI32Selective_Scan_fwd_kernel_traitsILi128ELi16ELi1ELb0ELb1ELb1ELb1EN3c104HalfENS1_7complexIfEEEEv13SSMParamsBase,(.L_x_5005 - _Z25selective_scan_fwd_kernelI32Selective_Scan_fwd_kernel_traitsILi128ELi16ELi1ELb0ELb1ELb1ELb1EN3c104HalfENS1_7complexIfEEEEv13SSMParamsBase)
        .other          _Z25selective_scan_fwd_kernelI32Selective_Scan_fwd_kernel_traitsILi128ELi16ELi1ELb0ELb1ELb1ELb1EN3c104HalfENS1_7complexIfEEEEv13SSMParamsBase,@"STO_CUDA_ENTRY STV_DEFAULT"
_Z25selective_scan_fwd_kernelI32Selective_Scan_fwd_kernel_traitsILi128ELi16ELi1ELb0ELb1ELb1ELb1EN3c104HalfENS1_7complexIfEEEEv13SSMParamsBase:
.text._Z25selective_scan_fwd_kernelI32Selective_Scan_fwd_kernel_traitsILi128ELi16ELi1ELb0ELb1ELb1ELb1EN3c104HalfENS1_7complexIfEEEEv13SSMParamsBase:
        /* <DEDUP_REMOVED lines=113> */
.L_x_326:
[----:B------:R-:W0:Y:S01]  /*0710*/  LDCU UR15, c[0x0][0x388] ;  /* 0x00007100ff0f77ac */ /* 0x000e220008000800 */
[----:B------:R-:W-:Y:S02]  /*0720*/  SHF.L.U32 R0, R12, 0x4, RZ ;  /* 0x000000040c007819 */ /* 0x000fe400000006ff */
[----:B------:R-:W-:Y:S02]  /*0730*/  MOV R2, UR11 ;  /* 0x0000000b00027c02 */ /* 0x000fe40008000f00 */
        /* <DEDUP_REMOVED lines=111> */
[-C--:B------:R-:W-:Y:S02]  /*0e30*/  LEA.HI.SX32 R33, R33, R14.reuse, 0x1b ;  /* 0x0000000e21217211 */ /* 0x080fe400078fdaff */
[----:B------:R-:W-:Y:S02]  /*0e40*/  IADD3 R7, PT, PT, R14, 0xa0, RZ ;  /* 0x000000a00e077810 */ /* 0x000fe40007ffe0ff */
[----:B------:R-:W-:Y:S02]  /*0e50*/  LEA R74, R18, UR23, 0x1 ;  /* 0x00000017124a7c11 */ /* 0x000fe4000f8e08ff */
[----:B------:R-:W-:Y:S02]  /*0e60*/  LEA R73, R29, UR23, 0x1 ;  /* 0x000000171d497c11 */ /* 0x000fe4000f8e08ff */
[----:B------:R-:W-:Y:S02]  /*0e70*/  LEA.HI.SX32 R35, R35, R14, 0x1b ;  /* 0x0000000e23237211 */ /* 0x000fe400078fdaff */
[----:B------:R-:W-:-:S02]  /*0e80*/  IADD3 R29, PT, PT, R14, 0xc0, RZ ;  /* 0x000000c00e1d7810 */ /* 0x000fc40007ffe0ff */
[----:B------:R-:W-:Y:S02]  /*0e90*/  LEA R72, R31, UR23, 0x1 ;  /* 0x000000171f487c11 */ /* 0x000fe4000f8e08ff */
[----:B------:R-:W-:Y:S02]  /*0ea0*/  LEA R71, R33, UR23, 0x1 ;  /* 0x0000001721477c11 */ /* 0x000fe4000f8e08ff */
[----:B------:R-:W-:Y:S02]  /*0eb0*/  LEA.HI.SX32 R7, R7, R14, 0x1b ;  /* 0x0000000e07077211 */ /* 0x000fe400078fdaff */
[C---:B------:R-:W-:Y:S02]  /*0ec0*/  IADD3 R31, PT, PT, R14.reuse, 0xe0, RZ ;  /* 0x000000e00e1f7810 */ /* 0x040fe40007ffe0ff */
[----:B------:R-:W-:Y:S02]  /*0ed0*/  LEA R70, R35, UR23, 0x1 ;  /* 0x0000001723467c11 */ /* 0x000fe4000f8e08ff */
[----:B------:R-:W-:-:S02]  /*0ee0*/  IADD3 R33, PT, PT, R14, 0x100, RZ ;  /* 0x000001000e217810 */ /* 0x000fc40007ffe0ff */
[-C--:B------:R-:W-:Y:S02]  /*0ef0*/  LEA.HI.SX32 R29, R29, R14.reuse, 0x1b ;  /* 0x0000000e1d1d7211 */ /* 0x080fe400078fdaff */
[C---:B------:R-:W-:Y:S02]  /*0f00*/  IADD3 R35, PT, PT, R14.reuse, 0x120, RZ ;  /* 0x000001200e237810 */ /* 0x040fe40007ffe0ff */
[----:B------:R-:W-:Y:S02]  /*0f10*/  LEA R69, R7, UR23, 0x1 ;  /* 0x0000001707457c11 */ /* 0x000fe4000f8e08ff */
[-C--:B------:R-:W-:Y:S02]  /*0f20*/  LEA.HI.SX32 R31, R31, R14.reuse, 0x1b ;  /* 0x0000000e1f1f7211 */ /* 0x080fe400078fdaff */
[----:B------:R-:W-:Y:S02]  /*0f30*/  IADD3 R7, PT, PT, R14, 0x160, RZ ;  /* 0x000001600e077810 */ /* 0x000fe40007ffe0ff */
[----:B------:R-:W-:-:S02]  /*0f40*/  LEA.HI.SX32 R33, R33, R14, 0x1b ;  /* 0x0000000e21217211 */ /* 0x000fc400078fdaff */
[----:B------:R-:W-:Y:S02]  /*0f50*/  LEA R68, R29, UR23, 0x1 ;  /* 0x000000171d447c11 */ /* 0x000fe4000f8e08ff */
[-C--:B------:R-:W-:Y:S02]  /*0f60*/  LEA.HI.SX32 R35, R35, R14.reuse, 0x1b ;  /* 0x0000000e23237211 */ /* 0x080fe400078fdaff */
[----:B------:R-:W-:Y:S02]  /*0f70*/  IADD3 R29, PT, PT, R14, 0x1a0, RZ ;  /* 0x000001a00e1d7810 */ /* 0x000fe40007ffe0ff */
[----:B------:R-:W-:Y:S02]  /*0f80*/  LEA R67, R31, UR23, 0x1 ;  /* 0x000000171f437c11 */ /* 0x000fe4000f8e08ff */
[----:B------:R-:W-:Y:S02]  /*0f90*/  LEA.HI.SX32 R7, R7, R14, 0x1b ;  /* 0x0000000e07077211 */ /* 0x000fe400078fdaff */
        /* <DEDUP_REMOVED lines=101> */
[----:B------:R-:W-:-:S05]  /*15f0*/  PRMT R5, RZ, 0x7610, R5 ;  /* 0x00007610ff057816 */ /* 0x000fca0000000005 */
[----:B------:R-:W2:Y:S01]  /*1600*/  @!P0 LDG.E.U16 R4, desc[UR24][R2.64] ;  /* 0x0000001802048981 */ /* 0x000ea2000c1e1500 */
[----:B------:R-:W-:-:S13]  /*1610*/  ISETP.NE.AND P0, PT, R39, RZ, PT ;  /* 0x000000ff2700720c */ /* 0x000fda0003f05270 */
        /* <DEDUP_REMOVED lines=156> */
.L_x_288:
[----:B------:R-:W-:Y:S05]  /*1fe0*/  BSYNC.RECONVERGENT B0 ;  /* 0x0000000000007941 */ /* 0x000fea0003800200 */
.L_x_287:
        /* <DEDUP_REMOVED lines=35> */
.L_x_290:
[----:B------:R-:W-:Y:S05]  /*2220*/  BSYNC.RECONVERGENT B0 ;  /* 0x0000000000007941 */ /* 0x000fea0003800200 */
.L_x_289:
        /* <DEDUP_REMOVED lines=37> */
.L_x_292:
[----:B------:R-:W-:Y:S05]  /*2480*/  BSYNC.RECONVERGENT B0 ;  /* 0x0000000000007941 */ /* 0x000fea0003800200 */
.L_x_291:
        /* <DEDUP_REMOVED lines=35> */
.L_x_294:
[----:B------:R-:W-:Y:S05]  /*26c0*/  BSYNC.RECONVERGENT B0 ;  /* 0x0000000000007941 */ /* 0x000fea0003800200 */
.L_x_293:
        /* <DEDUP_REMOVED lines=41> */
.L_x_296:
[----:B------:R-:W-:Y:S05]  /*2960*/  BSYNC.RECONVERGENT B0 ;  /* 0x0000000000007941 */ /* 0x000fea0003800200 */
.L_x_295:
        /* <DEDUP_REMOVED lines=39> */
.L_x_298:
[----:B------:R-:W-:Y:S05]  /*2be0*/  BSYNC.RECONVERGENT B0 ;  /* 0x0000000000007941 */ /* 0x000fea0003800200 */
.L_x_297:
        /* <DEDUP_REMOVED lines=41> */
.L_x_300:
[----:B------:R-:W-:Y:S05]  /*2e80*/  BSYNC.RECONVERGENT B0 ;  /* 0x0000000000007941 */ /* 0x000fea0003800200 */
.L_x_299:
        /* <DEDUP_REMOVED lines=39> */
.L_x_302:
[----:B------:R-:W-:Y:S05]  /*3100*/  BSYNC.RECONVERGENT B0 ;  /* 0x0000000000007941 */ /* 0x000fea0003800200 */
.L_x_301:
        /* <DEDUP_REMOVED lines=41> */
.L_x_304:
[----:B------:R-:W-:Y:S05]  /*33a0*/  BSYNC.RECONVERGENT B0 ;  /* 0x0000000000007941 */ /* 0x000fea0003800200 */
.L_x_303:
        /* <DEDUP_REMOVED lines=39> */
.L_x_306:
[----:B------:R-:W-:Y:S05]  /*3620*/  BSYNC.RECONVERGENT B0 ;  /* 0x0000000000007941 */ /* 0x000fea0003800200 */
.L_x_305:
        /* <DEDUP_REMOVED lines=45> */
.L_x_308:
[----:B------:R-:W-:Y:S05]  /*3900*/  BSYNC.RECONVERGENT B0 ;  /* 0x0000000000007941 */ /* 0x000fea0003800200 */
.L_x_307:
        /* <DEDUP_REMOVED lines=32> */
.L_x_310:
[----:B------:R-:W-:Y:S05]  /*3b10*/  BSYNC.RECONVERGENT B0 ;  /* 0x0000000000007941 */ /* 0x000fea0003800200 */
.L_x_309:
        /* <DEDUP_REMOVED lines=32> */
.L_x_312:
[----:B------:R-:W-:Y:S05]  /*3d20*/  BSYNC.RECONVERGENT B0 ;  /* 0x0000000000007941 */ /* 0x000fea0003800200 */
.L_x_311:
        /* <DEDUP_REMOVED lines=32> */
.L_x_314:
[----:B------:R-:W-:Y:S05]  /*3f30*/  BSYNC.RECONVERGENT B0 ;  /* 0x0000000000007941 */ /* 0x000fea0003800200 */
.L_x_313:
        /* <DEDUP_REMOVED lines=32> */
.L_x_316:
[----:B------:R-:W-:Y:S05]  /*4140*/  BSYNC.RECONVERGENT B0 ;  /* 0x0000000000007941 */ /* 0x000fea0003800200 */
.L_x_315:
        /* <DEDUP_REMOVED lines=32> */
.L_x_318:
[----:B------:R-:W-:Y:S05]  /*4350*/  BSYNC.RECONVERGENT B0 ;  /* 0x0000000000007941 */ /* 0x000fea0003800200 */
.L_x_317:
        /* <DEDUP_REMOVED lines=51> */
.L_x_325:
        /* <DEDUP_REMOVED lines=10> */
[----:B------:R-:W-:Y:S01]  /*4730*/  LOP3.LUT R60, R53, 0x60, RZ, 0xfc, !PT ;  /* 0x00000060353c7812 */ /* 0x000fe200078efcff */
[----:B------:R-:W-:Y:S01]  /*4740*/  IMAD R43, R43, UR7, R45 ;  /* 0x000000072b2b7c24 */ /* 0x000fe2000f8e022d */
[----:B------:R-:W-:Y:S02]  /*4750*/  LEA R42, P2, R44, UR19, 0x1 ;  /* 0x000000132c2a7c11 */ /* 0x000fe4000f8408ff */
[----:B------:R-:W-:Y:S02]  /*4760*/  ISETP.GE.AND P5, PT, R95, UR26, PT ;  /* 0x0000001a5f007c0c */ /* 0x000fe4000bfa6270 */
[----:B------:R-:W-:Y:S02]  /*4770*/  ISETP.GE.AND P6, PT, R60, UR26, PT ;  /* 0x0000001a3c007c0c */ /* 0x000fe4000bfc6270 */
[----:B------:R-:W-:Y:S02]  /*4780*/  PRMT R87, RZ, 0x7610, R87 ;  /* 0x00007610ff577816 */ /* 0x000fe40000000057 */
[----:B------:R-:W-:-:S02]  /*4790*/  LEA.HI.X R43, R44, UR21, R43, 0x1, P2 ;  /* 0x000000152c2b7c11 */ /* 0x000fc400090f0c2b */
[C---:B------:R-:W-:Y:S02]  /*47a0*/  LOP3.LUT R93, R53.reuse, 0x80, RZ, 0xfc, !PT ;  /* 0x00000080355d7812 */ /* 0x040fe400078efcff */
[C---:B------:R-:W-:Y:S01]  /*47b0*/  LOP3.LUT R92, R53.reuse, 0xa0, RZ, 0xfc, !PT ;  /* 0x000000a0355c7812 */ /* 0x040fe200078efcff */
[----:B------:R-:W5:Y:S01]  /*47c0*/  @!P4 LDG.E.U16 R87, desc[UR24][R42.64+0x40] ;  /* 0x000040182a57c981 */ /* 0x000f62000c1e1500 */
[----:B------:R-:W-:Y:S02]  /*47d0*/  LOP3.LUT R91, R53, 0xc0, RZ, 0xfc, !PT ;  /* 0x000000c0355b7812 */ /* 0x000fe400078efcff */
[----:B------:R-:W-:Y:S02]  /*47e0*/  PRMT R0, RZ, 0x7610, R0 ;  /* 0x00007610ff007816 */ /* 0x000fe40000000000 */
[----:B------:R-:W-:Y:S02]  /*47f0*/  ISETP.GE.AND P2, PT, R93, UR26, PT ;  /* 0x0000001a5d007c0c */ /* 0x000fe4000bf46270 */
[----:B------:R-:W-:-:S02]  /*4800*/  PRMT R66, RZ, 0x7610, R66 ;  /* 0x00007610ff427816 */ /* 0x000fc40000000042 */
[----:B------:R-:W-:Y:S01]  /*4810*/  ISETP.GE.AND P3, PT, R92, UR26, PT ;  /* 0x0000001a5c007c0c */ /* 0x000fe2000bf66270 */
[----:B------:R-:W3:Y:S01]  /*4820*/  @!P5 LDG.E.U16 R0, desc[UR24][R42.64+0x80] ;  /* 0x000080182a00d981 */ /* 0x000ee2000c1e1500 */
[----:B------:R-:W-:Y:S02]  /*4830*/  ISETP.GE.AND P4, PT, R91, UR26, PT ;  /* 0x0000001a5b007c0c */ /* 0x000fe4000bf86270 */
[C---:B------:R-:W-:Y:S01]  /*4840*/  LOP3.LUT R90, R53.reuse, 0xe0, RZ, 0xfc, !PT ;  /* 0x000000e0355a7812 */ /* 0x040fe200078efcff */
[----:B------:R-:W2:Y:S01]  /*4850*/  @!P6 LDG.E.U16 R66, desc[UR24][R42.64+0xc0] ;  /* 0x0000c0182a42e981 */ /* 0x000ea2000c1e1500 */
[----:B------:R-:W-:Y:S02]  /*4860*/  LOP3.LUT R70, R53, 0x100, RZ, 0xfc, !PT ;  /* 0x0000010035467812 */ /* 0x000fe400078efcff */
[----:B------:R-:W-:Y:S02]  /*4870*/  PRMT R69, RZ, 0x7610, R69 ;  /* 0x00007610ff457816 */ /* 0x000fe40000000045 */
[----:B------:R-:W-:-:S02]  /*4880*/  ISETP.GE.AND P5, PT, R90, UR26, PT ;  /* 0x0000001a5a007c0c */ /* 0x000fc4000bfa6270 */
[----:B------:R-:W-:Y:S02]  /*4890*/  PRMT R77, RZ, 0x7610, R77 ;  /* 0x00007610ff4d7816 */ /* 0x000fe4000000004d */
[----:B------:R-:W-:Y:S01]  /*48a0*/  ISETP.GE.AND P6, PT, R70, UR26, PT ;  /* 0x0000001a46007c0c */ /* 0x000fe2000bfc6270 */
[----:B------:R-:W4:Y:S01]  /*48b0*/  @!P2 LDG.E.U16 R69, desc[UR24][R42.64+0x100] ;  /* 0x000100182a45a981 */ /* 0x000f22000c1e1500 */
[----:B------:R-:W-:Y:S02]  /*48c0*/  PRMT R74, RZ, 0x7610, R74 ;  /* 0x00007610ff4a7816 */ /* 0x000fe4000000004a */
[C---:B------:R-:W-:Y:S01]  /*48d0*/  LOP3.LUT R89, R53.reuse, 0x120, RZ, 0xfc, !PT ;  /* 0x0000012035597812 */ /* 0x040fe200078efcff */
[----:B------:R-:W4:Y:S01]  /*48e0*/  @!P3 LDG.E.U16 R77, desc[UR24][R42.64+0x140] ;  /* 0x000140182a4db981 */ /* 0x000f22000c1e1500 */
[C---:B------:R-:W-:Y:S02]  /*48f0*/  LOP3.LUT R85, R53.reuse, 0x140, RZ, 0xfc, !PT ;  /* 0x0000014035557812 */ /* 0x040fe400078efcff */
[----:B------:R-:W-:Y:S01]  /*4900*/  LOP3.LUT R78, R53, 0x160, RZ, 0xfc, !PT ;  /* 0x00000160354e7812 */ /* 0x000fe200078efcff */
[----:B------:R-:W4:Y:S01]  /*4910*/  @!P4 LDG.E.U16 R74, desc[UR24][R42.64+0x180] ;  /* 0x000180182a4ac981 */ /* 0x000f22000c1e1500 */
[----:B------:R-:W-:-:S02]  /*4920*/  PRMT R71, RZ, 0x7610, R71 ;  /* 0x00007610ff477816 */ /* 0x000fc40000000047 */
[----:B------:R-:W-:Y:S02]  /*4930*/  ISETP.GE.AND P2, PT, R89, UR26, PT ;  /* 0x0000001a59007c0c */ /* 0x000fe4000bf46270 */
[----:B------:R-:W-:Y:S02]  /*4940*/  PRMT R79, RZ, 0x7610, R79 ;  /* 0x00007610ff4f7816 */ /* 0x000fe4000000004f */
[----:B------:R-:W-:Y:S01]  /*4950*/  ISETP.GE.AND P3, PT, R85, UR26, PT ;  /* 0x0000001a55007c0c */ /* 0x000fe2000bf66270 */
[----:B------:R-:W4:Y:S01]  /*4960*/  @!P5 LDG.E.U16 R71, desc[UR24][R42.64+0x1c0] ;  /* 0x0001c0182a47d981 */ /* 0x000f22000c1e1500 */
[----:B------:R-:W-:Y:S02]  /*4970*/  ISETP.GE.AND P4, PT, R78, UR26, PT ;  /* 0x0000001a4e007c0c */ /* 0x000fe4000bf86270 */
[C---:B------:R-:W-:Y:S01]  /*4980*/  LOP3.LUT R82, R53.reuse, 0x180, RZ, 0xfc, !PT ;  /* 0x0000018035527812 */ /* 0x040fe200078efcff */
[----:B------:R-:W4:Y:S01]  /*4990*/  @!P6 LDG.E.U16 R79, desc[UR24][R42.64+0x200] ;  /* 0x000200182a4fe981 */ /* 0x000f22000c1e1500 */
[----:B------:R-:W-:-:S02]  /*49a0*/  LOP3.LUT R67, R53, 0x1a0, RZ, 0xfc, !PT ;  /* 0x000001a035437812 */ /* 0x000fc400078efcff */
[----:B------:R-:W-:Y:S02]  /*49b0*/  PRMT R56, RZ, 0x7610, R56 ;  /* 0x00007610ff387816 */ /* 0x000fe40000000038 */
[----:B------:R-:W-:Y:S02]  /*49c0*/  ISETP.GE.AND P5, PT, R82, UR26, PT ;  /* 0x0000001a52007c0c */ /* 0x000fe4000bfa6270 */
[----:B------:R-:W-:Y:S02]  /*49d0*/  PRMT R61, RZ, 0x7610, R61 ;  /* 0x00007610ff3d7816 */ /* 0x000fe4000000003d */
[----:B------:R-:W-:Y:S01]  /*49e0*/  ISETP.GE.AND P6, PT, R67, UR26, PT ;  /* 0x0000001a43007c0c */ /* 0x000fe2000bfc6270 */
[----:B------:R-:W4:Y:S01]  /*49f0*/  @!P2 LDG.E.U16 R56, desc[UR24][R42.64+0x240] ;  /* 0x000240182a38a981 */ /* 0x000f22000c1e1500 */
[----:B------:R-:W-:Y:S02]  /*4a00*/  PRMT R62, RZ, 0x7610, R62 ;  /* 0x00007610ff3e7816 */ /* 0x000fe4000000003e */
[C---:B------:R-:W-:Y:S01]  /*4a10*/  LOP3.LUT R50, R53.reuse, 0x1c0, RZ, 0xfc, !PT ;  /* 0x000001c035327812 */ /* 0x040fe200078efcff */
[----:B------:R-:W4:Y:S01]  /*4a20*/  @!P3 LDG.E.U16 R61, desc[UR24][R42.64+0x280] ;  /* 0x000280182a3db981 */ /* 0x000f22000c1e1500 */
[----:B------:R-:W-:-:S02]  /*4a30*/  LOP3.LUT R48, R53, 0x1e0, RZ, 0xfc, !PT ;  /* 0x000001e035307812 */ /* 0x000fc400078efcff */
[----:B------:R-:W-:Y:S01]  /*4a40*/  LOP3.LUT R46, R53, 0x200, RZ, 0xfc, !PT ;  /* 0x00000200352e7812 */ /* 0x000fe200078efcff */
[----:B------:R-:W4:Y:S01]  /*4a50*/  @!P4 LDG.E.U16 R62, desc[UR24][R42.64+0x2c0] ;  /* 0x0002c0182a3ec981 */ /* 0x000f22000c1e1500 */
[----:B------:R-:W-:Y:S02]  /*4a60*/  PRMT R57, RZ, 0x7610, R57 ;  /* 0x00007610ff397816 */ /* 0x000fe40000000039 */
[----:B------:R-:W-:Y:S02]  /*4a70*/  ISETP.GE.AND P2, PT, R50, UR26, PT ;  /* 0x0000001a32007c0c */ /* 0x000fe4000bf46270 */
[----:B------:R-:W-:Y:S02]  /*4a80*/  PRMT R112, RZ, 0x7610, R112 ;  /* 0x00007610ff707816 */ /* 0x000fe40000000070 */
[----:B------:R-:W-:Y:S01]  /*4a90*/  ISETP.GE.AND P3, PT, R48, UR26, PT ;  /* 0x0000001a30007c0c */ /* 0x000fe2000bf66270 */
[----:B------:R-:W4:Y:S01]  /*4aa0*/  @!P5 LDG.E.U16 R57, desc[UR24][R42.64+0x300] ;  /* 0x000300182a39d981 */ /* 0x000f22000c1e1500 */
[----:B------:R-:W-:-:S02]  /*4ab0*/  PRMT R59, RZ, 0x7610, R59 ;  /* 0x00007610ff3b7816 */ /* 0x000fc4000000003b */
[----:B------:R-:W-:Y:S01]  /*4ac0*/  ISETP.GE.AND P4, PT, R46, UR26, PT ;  /* 0x0000001a2e007c0c */ /* 0x000fe2000bf86270 */
[----:B------:R-:W4:Y:S01]  /*4ad0*/  @!P6 LDG.E.U16 R112, desc[UR24][R42.64+0x340] ;  /* 0x000340182a70e981 */ /* 0x000f22000c1e1500 */
[C---:B------:R-:W-:Y:S02]  /*4ae0*/  LOP3.LUT R83, R53.reuse, 0x220, RZ, 0xfc, !PT ;  /* 0x0000022035537812 */ /* 0x040fe400078efcff */
[----:B------:R-:W-:Y:S01]  /*4af0*/  LOP3.LUT R88, R53, 0x240, RZ, 0xfc, !PT ;  /* 0x0000024035587812 */ /* 0x000fe200078efcff */
[----:B------:R-:W5:Y:S01]  /*4b00*/  @!P1 LDG.E.U16 R59, desc[UR24][R42.64] ;  /* 0x000000182a3b9981 */ /* 0x000f62000c1e1500 */
[----:B------:R-:W-:Y:S02]  /*4b10*/  PRMT R109, RZ, 0x7610, R109 ;  /* 0x00007610ff6d7816 */ /* 0x000fe4000000006d */
[----:B------:R-:W-:Y:S02]  /*4b20*/  ISETP.GE.AND P5, PT, R83, UR26, PT ;  /* 0x0000001a53007c0c */ /* 0x000fe4000bfa6270 */
[----:B------:R-:W-:-:S02]  /*4b30*/  PRMT R111, RZ, 0x7610, R111 ;  /* 0x00007610ff6f7816 */ /* 0x000fc4000000006f */
        /* <DEDUP_REMOVED lines=33> */
[----:B------:R-:W-:-:S02]  /*4d50*/  ISETP.GE.AND P4, PT, R73, UR26, PT ;  /* 0x0000001a49007c0c */ /* 0x000fc4000bf86270 */
[C---:B------:R-:W-:Y:S01]  /*4d60*/  LOP3.LUT R72, R53.reuse, 0x360, RZ, 0xfc, !PT ;  /* 0x0000036035487812 */ /* 0x040fe200078efcff */
[----:B------:R-:W4:Y:S01]  /*4d70*/  @!P6 LDG.E.U16 R101, desc[UR24][R42.64+0x5c0] ;  /* 0x0005c0182a65e981 */ /* 0x000f22000c1e1500 */
[----:B------:R-:W-:Y:S02]  /*4d80*/  LOP3.LUT R68, R53, 0x380, RZ, 0xfc, !PT ;  /* 0x0000038035447812 */ /* 0x000fe400078efcff */
[----:B------:R-:W-:Y:S02]  /*4d90*/  PRMT R100, RZ, 0x7610, R100 ;  /* 0x00007610ff647816 */ /* 0x000fe40000000064 */
[----:B------:R-:W-:Y:S02]  /*4da0*/  ISETP.GE.AND P5, PT, R72, UR26, PT ;  /* 0x0000001a48007c0c */ /* 0x000fe4000bfa6270 */
[----:B------:R-:W-:Y:S02]  /*4db0*/  PRMT R99, RZ, 0x7610, R99 ;  /* 0x00007610ff637816 */ /* 0x000fe40000000063 */
[----:B------:R-:W-:Y:S01]  /*4dc0*/  ISETP.GE.AND P6, PT, R68, UR26, PT ;  /* 0x0000001a44007c0c */ /* 0x000fe2000bfc6270 */
[----:B------:R-:W4:Y:S01]  /*4dd0*/  @!P2 LDG.E.U16 R100, desc[UR24][R42.64+0x600] ;  /* 0x000600182a64a981 */ /* 0x000f22000c1e1500 */
[----:B------:R-:W-:-:S02]  /*4de0*/  PRMT R49, RZ, 0x7610, R49 ;  /* 0x00007610ff317816 */ /* 0x000fc40000000031 */
[C---:B------:R-:W-:Y:S01]  /*4df0*/  LOP3.LUT R58, R53.reuse, 0x3a0, RZ, 0xfc, !PT ;  /* 0x000003a0353a7812 */ /* 0x040fe200078efcff */
[----:B------:R-:W4:Y:S01]  /*4e00*/  @!P3 LDG.E.U16 R99, desc[UR24][R42.64+0x640] ;  /* 0x000640182a63b981 */ /* 0x000f22000c1e1500 */
[----:B------:R-:W-:Y:S02]  /*4e10*/  LOP3.LUT R65, R53, 0x3c0, RZ, 0xfc, !PT ;  /* 0x000003c035417812 */ /* 0x000fe400078efcff */
[----:B------:R-:W-:Y:S01]  /*4e20*/  LOP3.LUT R63, R52, 0x3e0, RZ, 0xfc, !PT ;  /* 0x000003e0343f7812 */ /* 0x000fe200078efcff */
[----:B------:R-:W4:Y:S01]  /*4e30*/  @!P4 LDG.E.U16 R49, desc[UR24][R42.64+0x680] ;  /* 0x000680182a31c981 */ /* 0x000f22000c1e1500 */
[----:B------:R-:W-:Y:S02]  /*4e40*/  PRMT R51, RZ, 0x7610, R51 ;  /* 0x00007610ff337816 */ /* 0x000fe40000000033 */
[----:B------:R-:W-:Y:S02]  /*4e50*/  ISETP.GE.AND P2, PT, R58, UR26, PT ;  /* 0x0000001a3a007c0c */ /* 0x000fe4000bf46270 */
[----:B------:R-:W-:-:S02]  /*4e60*/  ISETP.GE.AND P3, PT, R65, UR26, PT ;  /* 0x0000001a41007c0c */ /* 0x000fc4000bf66270 */
[----:B------:R-:W-:Y:S01]  /*4e70*/  PRMT R47, RZ, 0x7610, R47 ;  /* 0x00007610ff2f7816 */ /* 0x000fe2000000002f */
[----:B------:R-:W4:Y:S01]  /*4e80*/  @!P5 LDG.E.U16 R51, desc[UR24][R42.64+0x6c0] ;  /* 0x0006c0182a33d981 */ /* 0x000f22000c1e1500 */
[----:B------:R-:W-:Y:S02]  /*4e90*/  ISETP.GE.AND P4, PT, R63, UR26, PT ;  /* 0x0000001a3f007c0c */ /* 0x000fe4000bf86270 */
[----:B------:R-:W-:Y:S02]  /*4ea0*/  PRMT R98, RZ, 0x7610, R98 ;  /* 0x00007610ff627816 */ /* 0x000fe40000000062 */
[----:B------:R-:W4:Y:S01]  /*4eb0*/  @!P6 LDG.E.U16 R47, desc[UR24][R42.64+0x700] ;  /* 0x000700182a2fe981 */ /* 0x000f22000c1e1500 */
[----:B------:R-:W-:Y:S02]  /*4ec0*/  PRMT R96, RZ, 0x7610, R96 ;  /* 0x00007610ff607816 */ /* 0x000fe40000000060 */
[----:B------:R-:W-:Y:S01]  /*4ed0*/  PRMT R97, RZ, 0x7610, R97 ;  /* 0x00007610ff617816 */ /* 0x000fe20000000061 */
[----:B------:R-:W4:Y:S04]  /*4ee0*/  @!P2 LDG.E.U16 R98, desc[UR24][R42.64+0x740] ;  /* 0x000740182a62a981 */ /* 0x000f28000c1e1500 */
[----:B------:R-:W4:Y:S04]  /*4ef0*/  @!P3 LDG.E.U16 R96, desc[UR24][R42.64+0x780] ;  /* 0x000780182a60b981 */ /* 0x000f28000c1e1500 */
[----:B------:R0:W4:Y:S01]  /*4f00*/  @!P4 LDG.E.U16 R97, desc[UR24][R42.64+0x7c0] ;  /* 0x0007c0182a61c981 */ /* 0x000122000c1e1500 */
[----:B------:R-:W1:Y:S01]  /*4f10*/  S2R R146, SR_LANEID ;  /* 0x0000000000927919 */ /* 0x000e620000000000 */
[----:B------:R-:W0:Y:S01]  /*4f20*/  S2UR UR12, SR_CgaCtaId ;  /* 0x00000000000c79c3 */ /* 0x000e220000008800 */
[----:B------:R-:W-:Y:S01]  /*4f30*/  USHF.L.U32 UR27, UR6, 0xc, URZ ;  /* 0x0000000c061b7899 */ /* 0x000fe200080006ff */
[----:B------:R-:W-:Y:S01]  /*4f40*/  LOP3.LUT R55, R34, 0x3e0, RZ, 0xc0, !PT ;  /* 0x000003e022377812 */ /* 0x000fe200078ec0ff */
[----:B------:R-:W-:-:S02]  /*4f50*/  UMOV UR15, UR38 ;  /* 0x00000026000f7c82 */ /* 0x000fc40008000000 */
[----:B------:R-:W-:Y:S01]  /*4f60*/  ULEA UR27, UR15, -UR27, 0x1 ;  /* 0x8000001b0f1b7291 */ /* 0x000fe2000f8e08ff */
[----:B------:R-:W-:Y:S01]  /*4f70*/  MOV R107, UR36 ;  /* 0x00000024006b7c02 */ /* 0x000fe20008000f00 */
[----:B------:R-:W-:-:S04]  /*4f80*/  UMOV UR23, 0x400 ;  /* 0x0000040000177882 */ /* 0x000fc80000000000 */
[----:B------:R-:W-:Y:S01]  /*4f90*/  ISETP.GE.AND P2, PT, R53, UR27, PT ;  /* 0x0000001b35007c0c */ /* 0x000fe2000bf46270 */
[----:B------:R-:W-:Y:S01]  /*4fa0*/  IMAD.WIDE.U32 R40, R107, UR7, R40 ;  /* 0x000000076b287c25 */ /* 0x000fe2000f8e0028 */
[----:B------:R-:W-:Y:S02]  /*4fb0*/  MOV R113, UR37 ;  /* 0x0000002500717c02 */ /* 0x000fe40008000f00 */
[----:B------:R-:W-:Y:S02]  /*4fc0*/  ISETP.GE.AND P3, PT, R86, UR27, PT ;  /* 0x0000001b56007c0c */ /* 0x000fe4000bf66270 */
[----:B------:R-:W-:Y:S01]  /*4fd0*/  LEA R54, P4, R40, UR20, 0x1 ;  /* 0x0000001428367c11 */ /* 0x000fe2000f8808ff */
[----:B------:R-:W-:Y:S01]  /*4fe0*/  IMAD R41, R113, UR7, R41 ;  /* 0x0000000771297c24 */ /* 0x000fe2000f8e0229 */
[----:B-1----:R-:W-:Y:S01]  /*4ff0*/  IADD3 R64, PT, PT, R55, R146, RZ ;  /* 0x0000009237407210 */ /* 0x002fe20007ffe0ff */
[----:B0-----:R-:W-:-:S04]  /*5000*/  ULEA UR23, UR12, UR23, 0x18 ;  /* 0x000000170c177291 */ /* 0x001fc8000f8ec0ff */
[----:B------:R-:W-:-:S05]  /*5010*/  IMAD R53, R55, 0x1f, R64 ;  /* 0x0000001f37357824 */ /* 0x000fca00078e0240 */
[C---:B------:R-:W-:Y:S02]  /*5020*/  IADD3 R94, PT, PT, R53.reuse, 0x20, RZ ;  /* 0x00000020355e7810 */ /* 0x040fe40007ffe0ff */
[CC--:B------:R-:W-:Y:S02]  /*5030*/  LEA.HI.SX32 R117, R53.reuse, R53.reuse, 0x1b ;  /* 0x0000003535757211 */ /* 0x0c0fe400078fdaff */
[C---:B------:R-:W-:Y:S02]  /*5040*/  IADD3 R86, PT, PT, R53.reuse, 0x40, RZ ;  /* 0x0000004035567810 */ /* 0x040fe40007ffe0ff */
[----:B------:R-:W-:Y:S02]  /*5050*/  IADD3 R140, PT, PT, R53, 0x60, RZ ;  /* 0x00000060358c7810 */ /* 0x000fe40007ffe0ff */
[----:B------:R-:W-:Y:S02]  /*5060*/  LEA.HI.SX32 R94, R94, R53, 0x1b ;  /* 0x000000355e5e7211 */ /* 0x000fe400078fdaff */
[----:B------:R-:W-:-:S02]  /*5070*/  LEA R117, R117, UR23, 0x1 ;  /* 0x0000001775757c11 */ /* 0x000fc4000f8e08ff */
[-C--:B------:R-:W-:Y:S02]  /*5080*/  LEA.HI.SX32 R86, R86, R53.reuse, 0x1b ;  /* 0x0000003556567211 */ /* 0x080fe400078fdaff */
[C---:B------:R-:W-:Y:S02]  /*5090*/  IADD3 R138, PT, PT, R53.reuse, 0x80, RZ ;  /* 0x00000080358a7810 */ /* 0x040fe40007ffe0ff */
[C---:B------:R-:W-:Y:S02]  /*50a0*/  IADD3 R136, PT, PT, R53.reuse, 0xa0, RZ ;  /* 0x000000a035887810 */ /* 0x040fe40007ffe0ff */
[----:B------:R-:W-:Y:S02]  /*50b0*/  LEA.HI.SX32 R140, R140, R53, 0x1b ;  /* 0x000000358c8c7211 */ /* 0x000fe400078fdaff */
[----:B------:R-:W-:Y:S02]  /*50c0*/  LEA.HI.X R55, R40, UR22, R41, 0x1, P4 ;  /* 0x0000001628377c11 */ /* 0x000fe4000a0f0c29 */
[----:B------:R-:W-:-:S02]  /*50d0*/  IADD3 R134, PT, PT, R53, 0xc0, RZ ;  /* 0x000000c035867810 */ /* 0x000fc40007ffe0ff */
[----:B------:R-:W-:Y:S02]  /*50e0*/  LEA R94, R94, UR23, 0x1 ;  /* 0x000000175e5e7c11 */ /* 0x000fe4000f8e08ff */
[C---:B------:R-:W-:Y:S02]  /*50f0*/  IADD3 R132, PT, PT, R53.reuse, 0xe0, RZ ;  /* 0x000000e035847810 */ /* 0x040fe40007ffe0ff */
[C---:B------:R-:W-:Y:S02]  /*5100*/  IADD3 R130, PT, PT, R53.reuse, 0x100, RZ ;  /* 0x0000010035827810 */ /* 0x040fe40007ffe0ff */
[C---:B------:R-:W-:Y:S02]  /*5110*/  IADD3 R128, PT, PT, R53.reuse, 0x120, RZ ;  /* 0x0000012035807810 */ /* 0x040fe40007ffe0ff */
[C---:B------:R-:W-:Y:S02]  /*5120*/  IADD3 R126, PT, PT, R53.reuse, 0x140, RZ ;  /* 0x00000140357e7810 */ /* 0x040fe40007ffe0ff */
[----:B------:R-:W-:-:S02]  /*5130*/  IADD3 R124, PT, PT, R53, 0x160, RZ ;  /* 0x00000160357c7810 */ /* 0x000fc40007ffe0ff */
[C---:B------:R-:W-:Y:S02]  /*5140*/  IADD3 R122, PT, PT, R53.reuse, 0x180, RZ ;  /* 0x00000180357a7810 */ /* 0x040fe40007ffe0ff */
        /* <DEDUP_REMOVED lines=18> */
[----:B------:R-:W-:Y:S02]  /*5270*/  IADD3 R40, PT, PT, R53, 0x3e0, RZ ;  /* 0x000003e035287810 */ /* 0x000fe40007ffe0ff */
[----:B------:R-:W-:Y:S02]  /*5280*/  LEA R86, R86, UR23, 0x1 ;  /* 0x0000001756567c11 */ /* 0x000fe4000f8e08ff */
        /* <DEDUP_REMOVED lines=27> */
[----:B------:R-:W-:Y:S02]  /*5440*/  LEA.HI.SX32 R40, R40, R53, 0x1b ;  /* 0x0000003528287211 */ /* 0x000fe400078fdaff */
[----:B------:R-:W-:Y:S01]  /*5450*/  LEA R53, R138, UR23, 0x1 ;  /* 0x000000178a357c11 */ /* 0x000fe2000f8e08ff */
[----:B-----5:R0:W-:Y:S04]  /*5460*/  STS.U16 [R117], R59 ;  /* 0x0000003b75007388 */ /* 0x0201e80000000400 */
[----:B------:R1:W-:Y:S01]  /*5470*/  STS.U16 [R94+0x40], R87 ;  /* 0x000040575e007388 */ /* 0x0003e20000000400 */
[----:B0-----:R-:W-:-:S03]  /*5480*/  LEA R59, R140, UR23, 0x1 ;  /* 0x000000178c3b7c11 */ /* 0x001fc6000f8e08ff */
[----:B---3--:R0:W-:Y:S01]  /*5490*/  STS.U16 [R86+0x80], R0 ;  /* 0x0000800056007388 */ /* 0x0081e20000000400 */
[----:B-1----:R-:W-:-:S03]  /*54a0*/  LEA R87, R134, UR23, 0x1 ;  /* 0x0000001786577c11 */ /* 0x002fc6000f8e08ff */
[----:B--2---:R1:W-:Y:S01]  /*54b0*/  STS.U16 [R59+0xc0], R66 ;  /* 0x0000c0423b007388 */ /* 0x0043e20000000400 */
[----:B0-----:R-:W-:-:S03]  /*54c0*/  LEA R0, R136, UR23, 0x1 ;  /* 0x0000001788007c11 */ /* 0x001fc6000f8e08ff */
[----:B----4-:R0:W-:Y:S01]  /*54d0*/  STS.U16 [R53+0x100], R69 ;  /* 0x0001004535007388 */ /* 0x0101e20000000400 */
[----:B-1----:R-:W-:-:S03]  /*54e0*/  LEA R66, R132, UR23, 0x1 ;  /* 0x0000001784427c11 */ /* 0x002fc6000f8e08ff */
[----:B------:R1:W-:Y:S04]  /*54f0*/  STS.U16 [R0+0x140], R77 ;  /* 0x0001404d00007388 */ /* 0x0003e80000000400 */
[----:B------:R2:W-:Y:S01]  /*5500*/  STS.U16 [R87+0x180], R74 ;  /* 0x0001804a57007388 */ /* 0x0005e20000000400 */
[----:B0-----:R-:W-:-:S03]  /*5510*/  LEA R69, R130, UR23, 0x1 ;  /* 0x0000001782457c11 */ /* 0x001fc6000f8e08ff */
[----:B------:R0:W-:Y:S01]  /*5520*/  STS.U16 [R66+0x1c0], R71 ;  /* 0x0001c04742007388 */ /* 0x0001e20000000400 */
[----:B-1----:R-:W-:-:S03]  /*5530*/  LEA R77, R124, UR23, 0x1 ;  /* 0x000000177c4d7c11 */ /* 0x002fc6000f8e08ff */
[----:B------:R1:W-:Y:S01]  /*5540*/  STS.U16 [R69+0x200], R79 ;  /* 0x0002004f45007388 */ /* 0x0003e20000000400 */
[----:B--2---:R-:W-:Y:S02]  /*5550*/  LEA R74, R126, UR23, 0x1 ;  /* 0x000000177e4a7c11 */ /* 0x004fe4000f8e08ff */
[----:B0-----:R-:W-:Y:S02]  /*5560*/  LEA R71, R128, UR23, 0x1 ;  /* 0x0000001780477c11 */ /* 0x001fe4000f8e08ff */
[----:B-1----:R-:W-:-:S03]  /*5570*/  LEA R79, R122, UR23, 0x1 ;  /* 0x000000177a4f7c11 */ /* 0x002fc6000f8e08ff */
[----:B------:R0:W-:Y:S04]  /*5580*/  STS.U16 [R71+0x240], R56 ;  /* 0x0002403847007388 */ /* 0x0001e80000000400 */
[----:B------:R1:W-:Y:S04]  /*5590*/  STS.U16 [R74+0x280], R61 ;  /* 0x0002803d4a007388 */ /* 0x0003e80000000400 */
[----:B------:R2:W-:Y:S01]  /*55a0*/  STS.U16 [R77+0x2c0], R62 ;  /* 0x0002c03e4d007388 */ /* 0x0005e20000000400 */
[----:B0-----:R-:W-:-:S03]  /*55b0*/  LEA R56, R116, UR23, 0x1 ;  /* 0x0000001774387c11 */ /* 0x001fc6000f8e08ff */
[----:B------:R0:W-:Y:S01]  /*55c0*/  STS.U16 [R79+0x300], R57 ;  /* 0x000300394f007388 */ /* 0x0001e20000000400 */
[----:B-1----:R-:W-:Y:S02]  /*55d0*/  LEA R61, R114, UR23, 0x1 ;  /* 0x00000017723d7c11 */ /* 0x002fe4000f8e08ff */
[----:B------:R-:W-:Y:S02]  /*55e0*/  LEA R137, R137, UR23, 0x1 ;  /* 0x0000001789897c11 */ /* 0x000fe4000f8e08ff */
[----:B--2---:R-:W-:Y:S02]  /*55f0*/  LEA R62, R113, UR23, 0x1 ;  /* 0x00000017713e7c11 */ /* 0x004fe4000f8e08ff */
[----:B0-----:R-:W-:Y:S01]  /*5600*/  LEA R57, R115, UR23, 0x1 ;  /* 0x0000001773397c11 */ /* 0x001fe2000f8e08ff */
[----:B------:R-:W-:Y:S01]  /*5610*/  STS.U16 [R56+0x340], R112 ;  /* 0x0003407038007388 */ /* 0x000fe20000000400 */
[----:B------:R-:W-:Y:S01]  /*5620*/  LEA R139, R139, UR23, 0x1 ;  /* 0x000000178b8b7c11 */ /* 0x000fe2000f8e08ff */
[----:B------:R-:W-:Y:S01]  /*5630*/  UMOV UR12, UR8 ;  /* 0x00000008000c7c82 */ /* 0x000fe20008000000 */
[----:B------:R-:W-:Y:S01]  /*5640*/  LEA R141, R141, UR23, 0x1 ;  /* 0x000000178d8d7c11 */ /* 0x000fe2000f8e08ff */
[----:B------:R-:W-:Y:S01]  /*5650*/  STS.U16 [R57+0x380], R109 ;  /* 0x0003806d39007388 */ /* 0x000fe20000000400 */
[----:B------:R-:W-:Y:S01]  /*5660*/  UMOV UR13, UR14 ;  /* 0x0000000e000d7c82 */ /* 0x000fe20008000000 */
[----:B------:R-:W-:Y:S01]  /*5670*/  LEA R43, R43, UR23, 0x1 ;  /* 0x000000172b2b7c11 */ /* 0x000fe2000f8e08ff */
[----:B------:R-:W-:Y:S01]  /*5680*/  UIMAD.WIDE.U32 UR12, UR7, UR34, UR12 ;  /* 0x00000022070c72a5 */ /* 0x000fe2000f8e000c */
[----:B------:R-:W-:Y:S01]  /*5690*/  STS.U16 [R61+0x3c0], R111 ;  /* 0x0003c06f3d007388 */ /* 0x000fe20000000400 */
[----:B------:R-:W-:-:S02]  /*56a0*/  LEA R42, R42, UR23, 0x1 ;  /* 0x000000172a2a7c11 */ /* 0x000fc4000f8e08ff */
[----:B------:R-:W-:Y:S01]  /*56b0*/  LEA R135, R135, UR23, 0x1 ;  /* 0x0000001787877c11 */ /* 0x000fe2000f8e08ff */
[----:B------:R-:W-:Y:S01]  /*56c0*/  STS.U16 [R62+0x400], R110 ;  /* 0x0004006e3e007388 */ /* 0x000fe20000000400 */
[----:B------:R-:W-:-:S03]  /*56d0*/  LEA R133, R133, UR23, 0x1 ;  /* 0x0000001785857c11 */ /* 0x000fc6000f8e08ff */
[----:B------:R-:W-:Y:S01]  /*56e0*/  STS.U16 [R137+0x440], R108 ;  /* 0x0004406c89007388 */ /* 0x000fe20000000400 */
[----:B------:R-:W-:Y:S01]  /*56f0*/  LEA R131, R131, UR23, 0x1 ;  /* 0x0000001783837c11 */ /* 0x000fe2000f8e08ff */
[----:B------:R-:W-:Y:S02]  /*5700*/  UIMAD UR13, UR7, UR35, UR13 ;  /* 0x00000023070d72a4 */ /* 0x000fe4000f8e020d */
[----:B------:R-:W-:Y:S01]  /*5710*/  STS.U16 [R139+0x480], R106 ;  /* 0x0004806a8b007388 */ /* 0x000fe20000000400 */
[----:B------:R-:W-:Y:S01]  /*5720*/  LEA R129, R129, UR23, 0x1 ;  /* 0x0000001781817c11 */ /* 0x000fe2000f8e08ff */
[----:B------:R-:W-:Y:S02]  /*5730*/  ULEA UR39, UP0, UR12, UR32, 0x3 ;  /* 0x000000200c277291 */ /* 0x000fe4000f8018ff */
[----:B------:R-:W-:Y:S01]  /*5740*/  STS.U16 [R141+0x4c0], R103 ;  /* 0x0004c0678d007388 */ /* 0x000fe20000000400 */
[----:B------:R-:W-:-:S03]  /*5750*/  LEA R127, R127, UR23, 0x1 ;  /* 0x000000177f7f7c11 */ /* 0x000fc6000f8e08ff */
[----:B------:R-:W-:Y:S01]  /*5760*/  STS.U16 [R43+0x500], R104 ;  /* 0x000500682b007388 */ /* 0x000fe20000000400 */
[----:B------:R-:W-:-:S03]  /*5770*/  LEA R125, R125, UR23, 0x1 ;  /* 0x000000177d7d7c11 */ /* 0x000fc6000f8e08ff */
[----:B------:R-:W-:Y:S01]  /*5780*/  STS.U16 [R42+0x540], R105 ;  /* 0x000540692a007388 */ /* 0x000fe20000000400 */
[----:B------:R-:W-:Y:S01]  /*5790*/  LEA R123, R123, UR23, 0x1 ;  /* 0x000000177b7b7c11 */ /* 0x000fe2000f8e08ff */
[----:B------:R-:W-:Y:S02]  /*57a0*/  ULEA.HI.X UR12, UR12, UR33, UR13, 0x3, UP0 ;  /* 0x000000210c0c7291 */ /* 0x000fe400080f1c0d */
[----:B------:R-:W-:Y:S04]  /*57b0*/  STS.U16 [R135+0x580], R102 ;  /* 0x0005806687007388 */ /* 0x000fe80000000400 */
[----:B------:R-:W-:Y:S04]  /*57c0*/  STS.U16 [R133+0x5c0], R101 ;  /* 0x0005c06585007388 */ /* 0x000fe80000000400 */
[----:B------:R-:W-:Y:S04]  /*57d0*/  STS.U16 [R131+0x600], R100 ;  /* 0x0006006483007388 */ /* 0x000fe80000000400 */
[----:B------:R-:W-:Y:S04]  /*57e0*/  STS.U16 [R129+0x640], R99 ;  /* 0x0006406381007388 */ /* 0x000fe80000000400 */
[----:B------:R0:W-:Y:S04]  /*57f0*/  STS.U16 [R127+0x680], R49 ;  /* 0x000680317f007388 */ /* 0x0001e80000000400 */
[----:B------:R1:W-:Y:S04]  /*5800*/  STS.U16 [R125+0x6c0], R51 ;  /* 0x0006c0337d007388 */ /* 0x0003e80000000400 */
[----:B------:R2:W-:Y:S01]  /*5810*/  STS.U16 [R123+0x700], R47 ;  /* 0x0007002f7b007388 */ /* 0x0005e20000000400 */
[----:B0-----:R-:W-:-:S02]  /*5820*/  LEA R49, R41, UR23, 0x1 ;  /* 0x0000001729317c11 */ /* 0x001fc4000f8e08ff */
[----:B------:R-:W-:Y:S02]  /*5830*/  MOV R41, UR12 ;  /* 0x0000000c00297c02 */ /* 0x000fe40008000f00 */
[----:B-1----:R-:W-:Y:S02]  /*5840*/  LEA R51, R107, UR23, 0x1 ;  /* 0x000000176b337c11 */ /* 0x002fe4000f8e08ff */
[----:B--2---:R-:W-:Y:S02]  /*5850*/  LEA R47, R40, UR23, 0x1 ;  /* 0x00000017282f7c11 */ /* 0x004fe4000f8e08ff */
[----:B------:R-:W-:Y:S02]  /*5860*/  MOV R40, UR39 ;  /* 0x0000002700287c02 */ /* 0x000fe40008000f00 */
[----:B------:R-:W-:Y:S01]  /*5870*/  PRMT R143, RZ, 0x7610, R143 ;  /* 0x00007610ff8f7816 */ /* 0x000fe2000000008f */
[----:B------:R0:W-:Y:S04]  /*5880*/  STS.U16 [R51+0x740], R98 ;  /* 0x0007406233007388 */ /* 0x0001e80000000400 */
[----:B------:R-:W-:Y:S04]  /*5890*/  STS.U16 [R49+0x780], R96 ;  /* 0x0007806031007388 */ /* 0x000fe80000000400 */
[----:B------:R-:W-:Y:S04]  /*58a0*/  STS.U16 [R47+0x7c0], R97 ;  /* 0x0007c0612f007388 */ /* 0x000fe80000000400 */
[----:B------:R-:W2:Y:S01]  /*58b0*/  LDG.E.64 R40, desc[UR24][R40.64] ;  /* 0x0000001828287981 */ /* 0x000ea2000c1e1b00 */
[----:B------:R-:W-:-:S03]  /*58c0*/  NOP ;  /* 0x0000000000007918 */ /* 0x000fc60000000000 */
[----:B------:R-:W3:Y:S01]  /*58d0*/  @!P2 LDG.E.U16 R143, desc[UR24][R54.64] ;  /* 0x00000018368fa981 */ /* 0x000ee2000c1e1500 */
[----:B------:R-:W-:Y:S02]  /*58e0*/  ISETP.GE.AND P2, PT, R95, UR27, PT ;  /* 0x0000001b5f007c0c */ /* 0x000fe4000bf46270 */
[----:B------:R-:W-:Y:S02]  /*58f0*/  PRMT R95, RZ, 0x7610, R95 ;  /* 0x00007610ff5f7816 */ /* 0x000fe4000000005f */
[----:B------:R-:W-:-:S09]  /*5900*/  PRMT R109, RZ, 0x7610, R109 ;  /* 0x00007610ff6d7816 */ /* 0x000fd2000000006d */
[----:B------:R-:W4:Y:S01]  /*5910*/  @!P2 LDG.E.U16 R95, desc[UR24][R54.64+0x80] ;  /* 0x00008018365fa981 */ /* 0x000f22000c1e1500 */
[----:B------:R-:W-:Y:S02]  /*5920*/  ISETP.GE.AND P2, PT, R60, UR27, PT ;  /* 0x0000001b3c007c0c */ /* 0x000fe4000bf46270 */
[----:B------:R-:W-:-:S11]  /*5930*/  PRMT R108, RZ, 0x7610, R108 ;  /* 0x00007610ff6c7816 */ /* 0x000fd6000000006c */
[----:B------:R-:W5:Y:S01]  /*5940*/  @!P2 LDG.E.U16 R109, desc[UR24][R54.64+0xc0] ;  /* 0x0000c018366da981 */ /* 0x000f62000c1e1500 */
[----:B------:R-:W-:Y:S02]  /*5950*/  ISETP.GE.AND P2, PT, R92, UR27, PT ;  /* 0x0000001b5c007c0c */ /* 0x000fe4000bf46270 */
[----:B------:R-:W-:Y:S02]  /*5960*/  PRMT R142, RZ, 0x7610, R142 ;  /* 0x00007610ff8e7816 */ /* 0x000fe4000000008e */
[----:B------:R-:W-:-:S04]  /*5970*/  PRMT R99, RZ, 0x7610, R99 ;  /* 0x00007610ff637816 */ /* 0x000fc80000000063 */
[----:B------:R-:W2:Y:S05]  /*5980*/  @!P3 LDG.E.U16 R142, desc[UR24][R54.64+0x40] ;  /* 0x00004018368eb981 */ /* 0x000eaa000c1e1500 */
[----:B------:R-:W5:Y:S01]  /*5990*/  @!P2 LDG.E.U16 R108, desc[UR24][R54.64+0x140] ;  /* 0x00014018366ca981 */ /* 0x000f62000c1e1500 */
[----:B------:R-:W-:Y:S02]  /*59a0*/  ISETP.GE.AND P2, PT, R91, UR27, PT ;  /* 0x0000001b5b007c0c */ /* 0x000fe4000bf46270 */
[----:B------:R-:W-:Y:S02]  /*59b0*/  ISETP.GE.AND P3, PT, R93, UR27, PT ;  /* 0x0000001b5d007c0c */ /* 0x000fe4000bf66270 */
[----:B------:R-:W-:-:S09]  /*59c0*/  PRMT R60, RZ, 0x7610, R60 ;  /* 0x00007610ff3c7816 */ /* 0x000fd2000000003c */
[----:B------:R-:W5:Y:S01]  /*59d0*/  @!P2 LDG.E.U16 R99, desc[UR24][R54.64+0x180] ;  /* 0x000180183663a981 */ /* 0x000f62000c1e1500 */
[----:B------:R-:W-:-:S03]  /*59e0*/  ISETP.GE.AND P2, PT, R70, UR27, PT ;  /* 0x0000001b46007c0c */ /* 0x000fc6000bf46270 */
[----:B------:R-:W5:Y:S01]  /*59f0*/  @!P3 LDG.E.U16 R60, desc[UR24][R54.64+0x100] ;  /* 0x00010018363cb981 */ /* 0x000f62000c1e1500 */
[----:B------:R-:W-:Y:S02]  /*5a00*/  ISETP.GE.AND P3, PT, R90, UR27, PT ;  /* 0x0000001b5a007c0c */ /* 0x000fe4000bf66270 */
[----:B------:R-:W-:Y:S02]  /*5a10*/  PRMT R70, RZ, 0x7610, R70 ;  /* 0x00007610ff467816 */ /* 0x000fe40000000046 */
[----:B------:R-:W-:-:S05]  /*5a20*/  PRMT R91, RZ, 0x7610, R91 ;  /* 0x00007610ff5b7816 */ /* 0x000fca000000005b */
        /* <DEDUP_REMOVED lines=9> */
[----:B------:R-:W-:Y:S02]  /*5ac0*/  PRMT R78, RZ, 0x7610, R78 ;  /* 0x00007610ff4e7816 */ /* 0x000fe4000000004e */
[----:B------:R-:W-:Y:S02]  /*5ad0*/  ISETP.GE.AND P3, PT, R82, UR27, PT ;  /* 0x0000001b52007c0c */ /* 0x000fe4000bf66270 */
[----:B------:R-:W-:-:S05]  /*5ae0*/  PRMT R82, RZ, 0x7610, R82 ;  /* 0x00007610ff527816 */ /* 0x000fca0000000052 */
[----:B------:R-:W5:Y:S06]  /*5af0*/  @!P2 LDG.E.U16 R78, desc[UR24][R54.64+0x2c0] ;  /* 0x0002c018364ea981 */ /* 0x000f6c000c1e1500 */
[----:B------:R-:W5:Y:S01]  /*5b00*/  @!P3 LDG.E.U16 R82, desc[UR24][R54.64+0x300] ;  /* 0x000300183652b981 */ /* 0x000f62000c1e1500 */
[----:B------:R-:W-:Y:S01]  /*5b10*/  USHF.L.U32 UR12, UR6, 0xc, URZ ;  /* 0x0000000c060c7899 */ /* 0x000fe200080006ff */
[----:B------:R-:W1:Y:S03]  /*5b20*/  S2R R145, SR_TID.X ;  /* 0x0000000000917919 */ /* 0x000e660000002100 */
[----:B------:R-:W-:-:S06]  /*5b30*/  ULEA UR12, UR15, -UR12, 0x1 ;  /* 0x8000000c0f0c7291 */ /* 0x000fcc000f8e08ff */
[----:B------:R-:W-:Y:S02]  /*5b40*/  ISETP.GE.AND P2, PT, R83, UR12, PT ;  /* 0x0000000c53007c0c */ /* 0x000fe4000bf46270 */
[----:B------:R-:W-:Y:S02]  /*5b50*/  PRMT R138, RZ, 0x7610, R138 ;  /* 0x00007610ff8a7816 */ /* 0x000fe4000000008a */
[----:B------:R-:W-:Y:S02]  /*5b60*/  ISETP.GE.AND P5, PT, R84, UR12, PT ;  /* 0x0000000c54007c0c */ /* 0x000fe4000bfa6270 */
[----:B------:R-:W-:Y:S02]  /*5b70*/  ISETP.GE.AND P6, PT, R88, UR12, PT ;  /* 0x0000000c58007c0c */ /* 0x000fe4000bfc6270 */
[----:B------:R-:W-:-:S05]  /*5b80*/  ISETP.GE.AND P4, PT, R44, UR12, PT ;  /* 0x0000000c2c007c0c */ /* 0x000fca000bf86270 */
[----:B------:R-:W5:Y:S01]  /*5b90*/  @!P2 LDG.E.U16 R138, desc[UR24][R54.64+0x440] ;  /* 0x00044018368aa981 */ /* 0x000f62000c1e1500 */
[----:B------:R-:W-:Y:S02]  /*5ba0*/  ISETP.GE.AND P2, PT, R80, UR12, PT ;  /* 0x0000000c50007c0c */ /* 0x000fe4000bf46270 */
[----:B------:R-:W-:Y:S02]  /*5bb0*/  PRMT R140, RZ, 0x7610, R140 ;  /* 0x00007610ff8c7816 */ /* 0x000fe4000000008c */
[----:B------:R-:W-:Y:S02]  /*5bc0*/  PRMT R44, RZ, 0x7610, R44 ;  /* 0x00007610ff2c7816 */ /* 0x000fe4000000002c */
[----:B------:R-:W-:Y:S02]  /*5bd0*/  PRMT R134, RZ, 0x7610, R134 ;  /* 0x00007610ff867816 */ /* 0x000fe40000000086 */
[----:B------:R-:W5:Y:S01]  /*5be0*/  @!P5 LDG.E.U16 R140, desc[UR24][R54.64+0x4c0] ;  /* 0x0004c018368cd981 */ /* 0x000f62000c1e1500 */
[----:B-1----:R-:W-:-:S03]  /*5bf0*/  @!P3 MOV R34, R145 ;  /* 0x000000910022b202 */ /* 0x002fc60000000f00 */
[----:B------:R-:W5:Y:S01]  /*5c00*/  @!P6 LDG.E.U16 R44, desc[UR24][R54.64+0x480] ;  /* 0x00048018362ce981 */ /* 0x000f62000c1e1500 */
[----:B------:R-:W-:Y:S02]  /*5c10*/  ISETP.GE.AND P5, PT, R76, UR12, PT ;  /* 0x0000000c4c007c0c */ /* 0x000fe4000bfa6270 */
[----:B------:R-:W-:Y:S01]  /*5c20*/  @!P3 SHF.L.U32 R83, R34, 0x5, RZ ;  /* 0x000000052253b819 */ /* 0x000fe200000006ff */
[----:B------:R-:W5:Y:S01]  /*5c30*/  @!P2 LDG.E.U16 R134, desc[UR24][R54.64+0x580] ;  /* 0x000580183686a981 */ /* 0x000f62000c1e1500 */
[----:B------:R-:W-:Y:S02]  /*5c40*/  ISETP.GE.AND P6, PT, R45, UR12, PT ;  /* 0x0000000c2d007c0c */ /* 0x000fe4000bfc6270 */
[----:B------:R-:W-:Y:S02]  /*5c50*/  PRMT R45, RZ, 0x7610, R45 ;  /* 0x00007610ff2d7816 */ /* 0x000fe4000000002d */
[----:B------:R-:W-:Y:S02]  /*5c60*/  ISETP.GE.AND P2, PT, R72, UR12, PT ;  /* 0x0000000c48007c0c */ /* 0x000fe4000bf46270 */
[----:B------:R-:W-:-:S02]  /*5c70*/  @!P3 LOP3.LUT R52, R83, R34, RZ, 0xfc, !PT ;  /* 0x000000225334b212 */ /* 0x000fc400078efcff */
[----:B------:R-:W-:Y:S01]  /*5c80*/  ISETP.GE.AND P3, PT, R81, UR12, PT ;  /* 0x0000000c51007c0c */ /* 0x000fe2000bf66270 */
[----:B------:R-:W5:Y:S01]  /*5c90*/  @!P4 LDG.E.U16 R45, desc[UR24][R54.64+0x500] ;  /* 0x00050018362dc981 */ /* 0x000f62000c1e1500 */
[----:B------:R-:W-:Y:S02]  /*5ca0*/  PRMT R130, RZ, 0x7610, R130 ;  /* 0x00007610ff827816 */ /* 0x000fe40000000082 */
[----:B------:R-:W-:Y:S02]  /*5cb0*/  ISETP.GE.AND P4, PT, R75, UR12, PT ;  /* 0x0000000c4b007c0c */ /* 0x000fe4000bf86270 */
[----:B------:R-:W-:Y:S02]  /*5cc0*/  PRMT R124, RZ, 0x7610, R124 ;  /* 0x00007610ff7c7816 */ /* 0x000fe4000000007c */
[----:B------:R-:W-:Y:S01]  /*5cd0*/  PRMT R136, RZ, 0x7610, R136 ;  /* 0x00007610ff887816 */ /* 0x000fe20000000088 */
[----:B------:R-:W5:Y:S01]  /*5ce0*/  @!P5 LDG.E.U16 R130, desc[UR24][R54.64+0x600] ;  /* 0x000600183682d981 */ /* 0x000f62000c1e1500 */
[----:B------:R-:W-:-:S02]  /*5cf0*/  PRMT R132, RZ, 0x7610, R132 ;  /* 0x00007610ff847816 */ /* 0x000fc40000000084 */
[----:B------:R-:W-:Y:S01]  /*5d00*/  ISETP.GE.AND P5, PT, R67, UR27, PT ;  /* 0x0000001b43007c0c */ /* 0x000fe2000bfa6270 */
[----:B------:R-:W5:Y:S01]  /*5d10*/  @!P2 LDG.E.U16 R124, desc[UR24][R54.64+0x6c0] ;  /* 0x0006c018367ca981 */ /* 0x000f62000c1e1500 */
[----:B------:R-:W-:Y:S02]  /*5d20*/  PRMT R128, RZ, 0x7610, R128 ;  /* 0x00007610ff807816 */ /* 0x000fe40000000080 */
[----:B------:R-:W-:Y:S01]  /*5d30*/  ISETP.GE.AND P2, PT, R50, UR27, PT ;  /* 0x0000001b32007c0c */ /* 0x000fe2000bf46270 */
[----:B------:R-:W5:Y:S01]  /*5d40*/  @!P3 LDG.E.U16 R136, desc[UR24][R54.64+0x540] ;  /* 0x000540183688b981 */ /* 0x000f62000c1e1500 */
[----:B------:R-:W-:-:S03]  /*5d50*/  ISETP.GE.AND P3, PT, R73, UR12, PT ;  /* 0x0000000c49007c0c */ /* 0x000fc6000bf66270 */
[----:B------:R-:W5:Y:S01]  /*5d60*/  @!P6 LDG.E.U16 R132, desc[UR24][R54.64+0x5c0] ;  /* 0x0005c0183684e981 */ /* 0x000f62000c1e1500 */
[----:B------:R-:W-:Y:S02]  /*5d70*/  ISETP.GE.AND P6, PT, R68, UR12, PT ;  /* 0x0000000c44007c0c */ /* 0x000fe4000bfc6270 */
[----:B------:R-:W-:Y:S01]  /*5d80*/  PRMT R115, RZ, 0x7610, R115 ;  /* 0x00007610ff737816 */ /* 0x000fe20000000073 */
[----:B------:R-:W5:Y:S01]  /*5d90*/  @!P4 LDG.E.U16 R128, desc[UR24][R54.64+0x640] ;  /* 0x000640183680c981 */ /* 0x000f62000c1e1500 */
[----:B------:R-:W-:Y:S02]  /*5da0*/  ISETP.GE.AND P4, PT, R58, UR12, PT ;  /* 0x0000000c3a007c0c */ /* 0x000fe4000bf86270 */
[----:B------:R-:W-:Y:S02]  /*5db0*/  PRMT R58, RZ, 0x7610, R58 ;  /* 0x00007610ff3a7816 */ /* 0x000fe4000000003a */
[----:B------:R-:W-:Y:S01]  /*5dc0*/  PRMT R126, RZ, 0x7610, R126 ;  /* 0x00007610ff7e7816 */ /* 0x000fe2000000007e */
[----:B------:R-:W5:Y:S01]  /*5dd0*/  @!P5 LDG.E.U16 R115, desc[UR24][R54.64+0x340] ;  /* 0x000340183673d981 */ /* 0x000f62000c1e1500 */
[----:B------:R-:W-:-:S03]  /*5de0*/  PRMT R122, RZ, 0x7610, R122 ;  /* 0x00007610ff7a7816 */ /* 0x000fc6000000007a */
[----:B------:R-:W5:Y:S01]  /*5df0*/  @!P2 LDG.E.U16 R58, desc[UR24][R54.64+0x380] ;  /* 0x00038018363aa981 */ /* 0x000f62000c1e1500 */
[----:B------:R-:W-:-:S03]  /*5e00*/  PRMT R50, RZ, 0x7610, R50 ;  /* 0x00007610ff327816 */ /* 0x000fc60000000032 */
[----:B------:R-:W5:Y:S01]  /*5e10*/  @!P3 LDG.E.U16 R126, desc[UR24][R54.64+0x680] ;  /* 0x00068018367eb981 */ /* 0x000f62000c1e1500 */
[----:B------:R-:W-:-:S03]  /*5e20*/  ISETP.GE.AND P3, PT, R65, UR12, PT ;  /* 0x0000000c41007c0c */ /* 0x000fc6000bf66270 */
[----:B------:R-:W5:Y:S01]  /*5e30*/  @!P6 LDG.E.U16 R122, desc[UR24][R54.64+0x700] ;  /* 0x00070018367ae981 */ /* 0x000f62000c1e1500 */
[----:B------:R-:W-:Y:S02]  /*5e40*/  ISETP.GE.AND P6, PT, R48, UR12, PT ;  /* 0x0000000c30007c0c */ /* 0x000fe4000bfc6270 */
[----:B------:R-:W-:Y:S01]  /*5e50*/  PRMT R48, RZ, 0x7610, R48 ;  /* 0x00007610ff307816 */ /* 0x000fe20000000030 */
[----:B------:R-:W5:Y:S01]  /*5e60*/  @!P4 LDG.E.U16 R50, desc[UR24][R54.64+0x740] ;  /* 0x000740183632c981 */ /* 0x000f62000c1e1500 */
[----:B0-----:R-:W-:Y:S02]  /*5e70*/  PRMT R98, RZ, 0x7610, R98 ;  /* 0x00007610ff627816 */ /* 0x001fe40000000062 */
[----:B------:R-:W-:-:S03]  /*5e80*/  ISETP.GE.AND P4, PT, R46, UR12, PT ;  /* 0x0000000c2e007c0c */ /* 0x000fc6000bf86270 */
[----:B------:R-:W5:Y:S01]  /*5e90*/  @!P3 LDG.E.U16 R48, desc[UR24][R54.64+0x780] ;  /* 0x000780183630b981 */ /* 0x000f62000c1e1500 */
[----:B------:R-:W-:-:S03]  /*5ea0*/  ISETP.GE.AND P3, PT, R63, UR12, PT ;  /* 0x0000000c3f007c0c */ /* 0x000fc6000bf66270 */
[----:B------:R-:W5:Y:S01]  /*5eb0*/  @!P6 LDG.E.U16 R98, desc[UR24][R54.64+0x3c0] ;  /* 0x0003c0183662e981 */ /* 0x000f62000c1e1500 */
[----:B------:R-:W-:-:S06]  /*5ec0*/  PRMT R63, RZ, 0x7610, R63 ;  /* 0x00007610ff3f7816 */ /* 0x000fcc000000003f */
[----:B------:R-:W5:Y:S01]  /*5ed0*/  @!P4 LDG.E.U16 R63, desc[UR24][R54.64+0x400] ;  /* 0x00040018363fc981 */ /* 0x000f62000c1e1500 */
[----:B------:R-:W-:-:S04]  /*5ee0*/  SHF.L.U32 R64, R64, 0x5, RZ ;  /* 0x0000000540407819 */ /* 0x000fc800000006ff */
[----:B------:R-:W-:-:S04]  /*5ef0*/  LEA.HI.SX32 R162, R64, R64, 0x1b ;  /* 0x0000004040a27211 */ /* 0x000fc800078fdaff */
[----:B------:R-:W-:-:S05]  /*5f00*/  LEA R162, R162, UR23, 0x1 ;  /* 0x00000017a2a27c11 */ /* 0x000fca000f8e08ff */
[----:B------:R-:W-:Y:S04]  /*5f10*/  LDS.U16 R68, [R162] ;  /* 0x00000000a2447984 */ /* 0x000fe80000000400 */
[----:B------:R-:W0:Y:S04]  /*5f20*/  LDS.U16 R67, [R162+0x2] ;  /* 0x00000200a2437984 */ /* 0x000e280000000400 */
[----:B------:R-:W-:Y:S04]  /*5f30*/  LDS.U16 R64, [R162+0x4] ;  /* 0x00000400a2407984 */ /* 0x000fe80000000400 */
[----:B------:R-:W-:Y:S04]  /*5f40*/  LDS.U16 R65, [R162+0x6] ;  /* 0x00000600a2417984 */ /* 0x000fe80000000400 */
[----:B------:R-:W-:Y:S04]  /*5f50*/  LDS.U16 R75, [R162+0x8] ;  /* 0x00000800a24b7984 */ /* 0x000fe80000000400 */
[----:B------:R-:W-:Y:S04]  /*5f60*/  LDS.U16 R73, [R162+0xa] ;  /* 0x00000a00a2497984 */ /* 0x000fe80000000400 */
[----:B------:R-:W1:Y:S04]  /*5f70*/  LDS.U16 R76, [R162+0xc] ;  /* 0x00000c00a24c7984 */ /* 0x000e680000000400 */
[----:B------:R-:W-:Y:S04]  /*5f80*/  LDS.U16 R72, [R162+0xe] ;  /* 0x00000e00a2487984 */ /* 0x000fe80000000400 */
[----:B------:R-:W-:Y:S04]  /*5f90*/  LDS.U16 R83, [R162+0x10] ;  /* 0x00001000a2537984 */ /* 0x000fe80000000400 */
[----:B------:R-:W-:Y:S04]  /*5fa0*/  LDS.U16 R81, [R162+0x12] ;  /* 0x00001200a2517984 */ /* 0x000fe80000000400 */
[----:B------:R-:W1:Y:S04]  /*5fb0*/  LDS.U16 R84, [R162+0x14] ;  /* 0x00001400a2547984 */ /* 0x000e680000000400 */
[----:B------:R-:W-:Y:S04]  /*5fc0*/  LDS.U16 R80, [R162+0x16] ;  /* 0x00001600a2507984 */ /* 0x000fe80000000400 */
[----:B------:R-:W1:Y:S04]  /*5fd0*/  LDS.U16 R89, [R162+0x18] ;  /* 0x00001800a2597984 */ /* 0x000e680000000400 */
        /* <DEDUP_REMOVED lines=11> */
[----:B------:R-:W-:Y:S04]  /*6090*/  LDS.U16 R106, [R162+0x30] ;  /* 0x00003000a26a7984 */ /* 0x000fe80000000400 */
[----:B------:R-:W1:Y:S04]  /*60a0*/  LDS.U16 R107, [R162+0x32] ;  /* 0x00003200a26b7984 */ /* 0x000e680000000400 */
[----:B------:R-:W1:Y:S04]  /*60b0*/  LDS.U16 R110, [R162+0x34] ;  /* 0x00003400a26e7984 */ /* 0x000e680000000400 */
[----:B------:R-:W1:Y:S04]  /*60c0*/  LDS.U16 R111, [R162+0x36] ;  /* 0x00003600a26f7984 */ /* 0x000e680000000400 */
[----:B------:R-:W1:Y:S04]  /*60d0*/  LDS.U16 R112, [R162+0x38] ;  /* 0x00003800a2707984 */ /* 0x000e680000000400 */
[----:B------:R-:W1:Y:S04]  /*60e0*/  LDS.U16 R113, [R162+0x3a] ;  /* 0x00003a00a2717984 */ /* 0x000e680000000400 */
[----:B------:R-:W-:Y:S04]  /*60f0*/  LDS.U16 R116, [R162+0x3c] ;  /* 0x00003c00a2747984 */ /* 0x000fe80000000400 */
[----:B------:R-:W1:Y:S04]  /*6100*/  LDS.U16 R114, [R162+0x3e] ;  /* 0x00003e00a2727984 */ /* 0x000e680000000400 */
[----:B---3--:R-:W-:Y:S04]  /*6110*/  STS.U16 [R117+0x2100], R143 ;  /* 0x0021008f75007388 */ /* 0x008fe80000000400 */
[----:B--2---:R2:W-:Y:S01]  /*6120*/  STS.U16 [R94+0x2140], R142 ;  /* 0x0021408e5e007388 */ /* 0x0045e20000000400 */
[----:B------:R-:W-:-:S03]  /*6130*/  FMUL.FTZ R40, R40, 1.4426950216293334961 ;  /* 0x3fb8aa3b28287820 */ /* 0x000fc60000410000 */
[----:B----4-:R-:W-:Y:S04]  /*6140*/  STS.U16 [R86+0x2180], R95 ;  /* 0x0021805f56007388 */ /* 0x010fe80000000400 */
[----:B-----5:R-:W-:Y:S01]  /*6150*/  STS.U16 [R59+0x21c0], R109 ;  /* 0x0021c06d3b007388 */ /* 0x020fe20000000400 */
[----:B--2---:R-:W-:-:S03]  /*6160*/  FMUL.FTZ R94, R41, R3 ;  /* 0x00000003295e7220 */ /* 0x004fc60000410000 */
[----:B------:R2:W-:Y:S01]  /*6170*/  STS.U16 [R53+0x2200], R60 ;  /* 0x0022003c35007388 */ /* 0x0005e20000000400 */
[----:B------:R-:W-:Y:S01]  /*6180*/  PRMT R46, RZ, 0x7610, R46 ;  /* 0x00007610ff2e7816 */ /* 0x000fe2000000002e */
[----:B------:R-:W-:Y:S02]  /*6190*/  FMUL.FTZ R142, R41, R4 ;  /* 0x00000004298e7220 */ /* 0x000fe40000410000 */
[----:B------:R-:W-:Y:S01]  /*61a0*/  STS.U16 [R0+0x2240], R108 ;  /* 0x0022406c00007388 */ /* 0x000fe20000000400 */
[----:B------:R-:W-:-:S03]  /*61b0*/  FMUL.RZ R94, R94, 0.15915493667125701904 ;  /* 0x3e22f9835e5e7820 */ /* 0x000fc6000040c000 */
[----:B------:R-:W-:Y:S01]  /*61c0*/  STS.U16 [R87+0x2280], R99 ;  /* 0x0022806357007388 */ /* 0x000fe20000000400 */
[----:B--2---:R-:W-:-:S03]  /*61d0*/  FMUL.FTZ R53, R40, R4 ;  /* 0x0000000428357220 */ /* 0x004fc60000410000 */
[----:B------:R2:W-:Y:S01]  /*61e0*/  STS.U16 [R66+0x22c0], R91 ;  /* 0x0022c05b42007388 */ /* 0x0005e20000000400 */
[----:B------:R-:W-:-:S03]  /*61f0*/  FMUL.RZ R142, R142, 0.15915493667125701904 ;  /* 0x3e22f9838e8e7820 */ /* 0x000fc6000040c000 */
[----:B------:R-:W-:Y:S01]  /*6200*/  STS.U16 [R69+0x2300], R70 ;  /* 0x0023004645007388 */ /* 0x000fe20000000400 */
[----:B------:R-:W-:-:S03]  /*6210*/  FMUL.FTZ R109, R41, R5 ;  /* 0x00000005296d7220 */ /* 0x000fc60000410000 */
[----:B------:R-:W-:Y:S04]  /*6220*/  STS.U16 [R71+0x2340], R90 ;  /* 0x0023405a47007388 */ /* 0x000fe80000000400 */
[----:B------:R3:W-:Y:S01]  /*6230*/  STS.U16 [R74+0x2380], R85 ;  /* 0x002380554a007388 */ /* 0x0007e20000000400 */
[----:B--2---:R-:W-:Y:S01]  /*6240*/  FMUL.FTZ R91, R41, R7 ;  /* 0x00000007295b7220 */ /* 0x004fe20000410000 */
[----:B------:R-:W-:Y:S02]  /*6250*/  MUFU.COS R95, R94 ;  /* 0x0000005e005f7308 */ /* 0x000fe40000000000 */
[----:B------:R2:W4:Y:S01]  /*6260*/  @!P3 LDG.E.U16 R46, desc[UR24][R54.64+0x7c0] ;  /* 0x0007c018362eb981 */ /* 0x000522000c1e1500 */
[----:B------:R-:W-:Y:S01]  /*6270*/  FMUL.RZ R109, R109, 0.15915493667125701904 ;  /* 0x3e22f9836d6d7820 */ /* 0x000fe2000040c000 */
[----:B---3--:R-:W-:-:S04]  /*6280*/  FMUL.FTZ R85, R41, R9 ;  /* 0x0000000929557220 */ /* 0x008fc80000410000 */
[----:B------:R-:W-:Y:S01]  /*6290*/  MUFU.COS R59, R142 ;  /* 0x0000008e003b7308 */ /* 0x000fe20000000000 */
[----:B------:R-:W-:Y:S01]  /*62a0*/  FMUL.FTZ R0, R40, R5 ;  /* 0x0000000528007220 */ /* 0x000fe20000410000 */
[----:B------:R-:W-:Y:S01]  /*62b0*/  FMUL.RZ R85, R85, 0.15915493667125701904 ;  /* 0x3e22f98355557820 */ /* 0x000fe2000040c000 */
[----:B------:R-:W-:-:S05]  /*62c0*/  FMUL.RZ R91, R91, 0.15915493667125701904 ;  /* 0x3e22f9835b5b7820 */ /* 0x000fca000040c000 */
[----:B--2---:R-:W-:Y:S01]  /*62d0*/  MUFU.SIN R55, R94 ;  /* 0x0000005e00377308 */ /* 0x004fe20000000400 */
[----:B------:R2:W-:Y:S01]  /*62e0*/  STS.U16 [R77+0x23c0], R78 ;  /* 0x0023c04e4d007388 */ /* 0x0005e20000000400 */
[----:B------:R-:W-:-:S06]  /*62f0*/  FMUL.FTZ R86, R40, R3 ;  /* 0x0000000328567220 */ /* 0x000fcc0000410000 */
[----:B------:R3:W-:Y:S08]  /*6300*/  MUFU.SIN R94, R142 ;  /* 0x0000008e005e7308 */ /* 0x0007f00000000400 */
[----:B------:R-:W5:Y:S01]  /*6310*/  MUFU.EX2 R53, R53 ;  /* 0x0000003500357308 */ /* 0x000f620000000800 */
[-C--:B---3--:R-:W-:Y:S01]  /*6320*/  FMUL.FTZ R142, R41, R6.reuse ;  /* 0x00000006298e7220 */ /* 0x088fe20000410000 */
[----:B------:R-:W-:-:S06]  /*6330*/  FMUL.FTZ R87, R40, R6 ;  /* 0x0000000628577220 */ /* 0x000fcc0000410000 */
[----:B------:R-:W-:Y:S08]  /*6340*/  MUFU.SIN R74, R85 ;  /* 0x00000055004a7308 */ /* 0x000ff00000000400 */
[----:B--2---:R2:W-:Y:S01]  /*6350*/  MUFU.COS R77, R85 ;  /* 0x00000055004d7308 */ /* 0x0045e20000000000 */
[----:B------:R-:W-:Y:S01]  /*6360*/  FMUL.RZ R142, R142, 0.15915493667125701904 ;  /* 0x3e22f9838e8e7820 */ /* 0x000fe2000040c000 */
[----:B------:R3:W-:Y:S06]  /*6370*/  STS.U16 [R79+0x2400], R82 ;  /* 0x002400524f007388 */ /* 0x0007ec0000000400 */
[----:B------:R-:W-:Y:S01]  /*6380*/  MUFU.SIN R60, R109 ;  /* 0x0000006d003c7308 */ /* 0x000fe20000000400 */
[----:B--2---:R-:W-:-:S04]  /*6390*/  FMUL.FTZ R85, R41, R10 ;  /* 0x0000000a29557220 */ /* 0x004fc80000410000 */
[----:B------:R-:W-:-:S03]  /*63a0*/  FMUL.RZ R85, R85, 0.15915493667125701904 ;  /* 0x3e22f98355557820 */ /* 0x000fc6000040c000 */
[----:B------:R-:W-:Y:S08]  /*63b0*/  MUFU.SIN R66, R91 ;  /* 0x0000005b00427308 */ /* 0x000ff00000000400 */
[----:B------:R2:W-:Y:S08]  /*63c0*/  MUFU.COS R69, R91 ;  /* 0x0000005b00457308 */ /* 0x0005f00000000000 */
[----:B------:R-:W-:Y:S01]  /*63d0*/  MUFU.COS R109, R109 ;  /* 0x0000006d006d7308 */ /* 0x000fe20000000000 */
[----:B--2---:R-:W-:-:S07]  /*63e0*/  FMUL.FTZ R91, R41, R8 ;  /* 0x00000008295b7220 */ /* 0x004fce0000410000 */
[----:B------:R-:W2:Y:S01]  /*63f0*/  MUFU.EX2 R0, R0 ;  /* 0x0000000000007308 */ /* 0x000ea20000000800 */
[----:B------:R-:W-:-:S07]  /*6400*/  FMUL.RZ R91, R91, 0.15915493667125701904 ;  /* 0x3e22f9835b5b7820 */ /* 0x000fce000040c000 */
[----:B------:R-:W0:Y:S01]  /*6410*/  MUFU.EX2 R86, R86 ;  /* 0x0000005600567308 */ /* 0x000e220000000800 */
[C---:B-----5:R-:W-:Y:S01]  /*6420*/  FMUL.FTZ R59, R53.reuse, R59 ;  /* 0x0000003b353b7220 */ /* 0x060fe20000410000 */
[----:B------:R-:W-:Y:S01]  /*6430*/  FMUL.FTZ R94, R53, R94 ;  /* 0x0000005e355e7220 */ /* 0x000fe20000410000 */
[----:B------:R-:W-:-:S05]  /*6440*/  FMUL.FTZ R53, R40, R11 ;  /* 0x0000000b28357220 */ /* 0x000fca0000410000 */
[----:B------:R-:W-:Y:S01]  /*6450*/  MUFU.SIN R78, R85 ;  /* 0x00000055004e7308 */ /* 0x000fe20000000400 */
[----:B------:R-:W-:-:S07]  /*6460*/  FMUL.FTZ R90, R40, R10 ;  /* 0x0000000a285a7220 */ /* 0x000fce0000410000 */
[----:B---3--:R3:W-:Y:S08]  /*6470*/  MUFU.COS R79, R85 ;  /* 0x00000055004f7308 */ /* 0x0087f00000000000 */
[----:B------:R-:W-:Y:S01]  /*6480*/  MUFU.SIN R70, R91 ;  /* 0x0000005b00467308 */ /* 0x000fe20000000400 */
[----:B---3--:R-:W-:-:S04]  /*6490*/  FMUL.FTZ R85, R41, R11 ;  /* 0x0000000b29557220 */ /* 0x008fc80000410000 */
[----:B------:R-:W-:-:S03]  /*64a0*/  FMUL.RZ R85, R85, 0.15915493667125701904 ;  /* 0x3e22f98355557820 */ /* 0x000fc6000040c000 */
[----:B------:R3:W-:Y:S08]  /*64b0*/  MUFU.COS R71, R91 ;  /* 0x0000005b00477308 */ /* 0x0007f00000000000 */
[----:B------:R-:W-:Y:S01]  /*64c0*/  MUFU.SIN R108, R142 ;  /* 0x0000008e006c7308 */ /* 0x000fe20000000400 */
[----:B---3--:R-:W-:-:S07]  /*64d0*/  FMUL.FTZ R91, R40, R9 ;  /* 0x00000009285b7220 */ /* 0x008fce0000410000 */
[----:B------:R3:W-:Y:S08]  /*64e0*/  MUFU.COS R99, R142 ;  /* 0x0000008e00637308 */ /* 0x0007f00000000000 */
[----:B------:R-:W5:Y:S01]  /*64f0*/  MUFU.EX2 R87, R87 ;  /* 0x0000005700577308 */ /* 0x000f620000000800 */
[C---:B--2---:R-:W-:Y:S01]  /*6500*/  FMUL.FTZ R109, R0.reuse, R109 ;  /* 0x0000006d006d7220 */ /* 0x044fe20000410000 */
[----:B------:R-:W-:Y:S01]  /*6510*/  FMUL.FTZ R60, R0, R60 ;  /* 0x0000003c003c7220 */ /* 0x000fe20000410000 */
[----:B------:R-:W-:-:S05]  /*6520*/  FMUL.FTZ R0, R41, R12 ;  /* 0x0000000c29007220 */ /* 0x000fca0000410000 */
[----:B------:R-:W2:Y:S01]  /*6530*/  MUFU.EX2 R91, R91 ;  /* 0x0000005b005b7308 */ /* 0x000ea20000000800 */
[C---:B0-----:R-:W-:Y:S01]  /*6540*/  FMUL.FTZ R95, R86.reuse, R95 ;  /* 0x0000005f565f7220 */ /* 0x041fe20000410000 */
[----:B------:R-:W-:Y:S01]  /*6550*/  FMUL.FTZ R55, R86, R55 ;  /* 0x0000003756377220 */ /* 0x000fe20000410000 */
[----:B------:R-:W-:-:S05]  /*6560*/  FMUL.FTZ R86, R40, R12 ;  /* 0x0000000c28567220 */ /* 0x000fca0000410000 */
[----:B------:R-:W-:Y:S01]  /*6570*/  MUFU.SIN R82, R85 ;  /* 0x0000005500527308 */ /* 0x000fe20000000400 */
[----:B------:R-:W-:-:S07]  /*6580*/  FMUL.RZ R0, R0, 0.15915493667125701904 ;  /* 0x3e22f98300007820 */ /* 0x000fce000040c000 */
[----:B------:R-:W-:Y:S08]  /*6590*/  MUFU.COS R85, R85 ;  /* 0x0000005500557308 */ /* 0x000ff00000000000 */
[----:B------:R-:W0:Y:S01]  /*65a0*/  MUFU.EX2 R53, R53 ;  /* 0x0000003500357308 */ /* 0x000e220000000800 */
[----:B---3--:R-:W-:-:S07]  /*65b0*/  FMUL.FTZ R142, R40, R8 ;  /* 0x00000008288e7220 */ /* 0x008fce0000410000 */
[----:B------:R-:W3:Y:S01]  /*65c0*/  MUFU.EX2 R90, R90 ;  /* 0x0000005a005a7308 */ /* 0x000ee20000000800 */
[C---:B-----5:R-:W-:Y:S01]  /*65d0*/  FMUL.FTZ R99, R87.reuse, R99 ;  /* 0x0000006357637220 */ /* 0x060fe20000410000 */
[----:B------:R-:W-:Y:S01]  /*65e0*/  FMUL.FTZ R108, R87, R108 ;  /* 0x0000006c576c7220 */ /* 0x000fe20000410000 */
[----:B--2---:R-:W-:-:S05]  /*65f0*/  FMUL.FTZ R77, R91, R77 ;  /* 0x0000004d5b4d7220 */ /* 0x004fca0000410000 */
[----:B------:R-:W-:Y:S01]  /*6600*/  MUFU.EX2 R86, R86 ;  /* 0x0000005600567308 */ /* 0x000fe20000000800 */
[----:B------:R-:W-:Y:S01]  /*6610*/  FMUL.FTZ R74, R91, R74 ;  /* 0x0000004a5b4a7220 */ /* 0x000fe20000410000 */
[----:B------:R-:W-:-:S06]  /*6620*/  FMUL.FTZ R91, R40, R13 ;  /* 0x0000000d285b7220 */ /* 0x000fcc0000410000 */
[----:B------:R-:W2:Y:S01]  /*6630*/  MUFU.COS R87, R0 ;  /* 0x0000000000577308 */ /* 0x000ea20000000000 */
[C---:B0-----:R-:W-:Y:S01]  /*6640*/  FMUL.FTZ R85, R53.reuse, R85 ;  /* 0x0000005535557220 */ /* 0x041fe20000410000 */
[----:B------:R-:W-:-:S06]  /*6650*/  FMUL.FTZ R82, R53, R82 ;  /* 0x0000005235527220 */ /* 0x000fcc0000410000 */
[----:B------:R-:W0:Y:S01]  /*6660*/  MUFU.SIN R0, R0 ;  /* 0x0000000000007308 */ /* 0x000e220000000400 */
[----:B------:R-:W-:Y:S01]  /*6670*/  @!P5 SHF.L.U32 R53, R34, 0x5, RZ ;  /* 0x000000052235d819 */ /* 0x000fe200000006ff */
[C---:B---3--:R-:W-:Y:S01]  /*6680*/  FMUL.FTZ R79, R90.reuse, R79 ;  /* 0x0000004f5a4f7220 */ /* 0x048fe20000410000 */
[----:B------:R-:W-:-:S05]  /*6690*/  FMUL.FTZ R78, R90, R78 ;  /* 0x0000004e5a4e7220 */ /* 0x000fca0000410000 */
[----:B------:R-:W3:Y:S01]  /*66a0*/  MUFU.EX2 R142, R142 ;  /* 0x0000008e008e7308 */ /* 0x000ee20000000800 */
[----:B------:R-:W-:Y:S02]  /*66b0*/  @!P5 LOP3.LUT R52, R53, R34, RZ, 0xfc, !PT ;  /* 0x000000223534d212 */ /* 0x000fe400078efcff */
[----:B------:R-:W-:-:S05]  /*66c0*/  @!P2 SHF.L.U32 R53, R34, 0x5, RZ ;  /* 0x000000052235a819 */ /* 0x000fca00000006ff */
[----:B------:R5:W-:Y:S01]  /*66d0*/  MUFU.EX2 R90, R91 ;  /* 0x0000005b005a7308 */ /* 0x000be20000000800 */
[C---:B--2---:R-:W-:Y:S01]  /*66e0*/  FMUL.FTZ R87, R86.reuse, R87 ;  /* 0x0000005756577220 */ /* 0x044fe20000410000 */
[----:B------:R-:W-:Y:S01]  /*66f0*/  @!P2 LOP3.LUT R52, R53, R34, RZ, 0xfc, !PT ;  /* 0x000000223534a212 */ /* 0x000fe200078efcff */
[----:B-----5:R-:W-:Y:S01]  /*6700*/  FMUL.FTZ R91, R41, R13 ;  /* 0x0000000d295b7220 */ /* 0x020fe20000410000 */
[----:B0-----:R-:W-:-:S03]  /*6710*/  FMUL.FTZ R86, R86, R0 ;  /* 0x0000000056567220 */ /* 0x001fc60000410000 */
[----:B------:R-:W-:Y:S01]  /*6720*/  FMUL.RZ R91, R91, 0.15915493667125701904 ;  /* 0x3e22f9835b5b7820 */ /* 0x000fe2000040c000 */
[----:B------:R-:W-:Y:S01]  /*6730*/  @!P6 SHF.L.U32 R53, R34, 0x5, RZ ;  /* 0x000000052235e819 */ /* 0x000fe200000006ff */
[-C--:B------:R-:W-:Y:S02]  /*6740*/  FMUL.FTZ R54, R41, R2.reuse ;  /* 0x0000000229367220 */ /* 0x080fe40000410000 */
[----:B------:R-:W0:Y:S01]  /*6750*/  MUFU.COS R0, R91 ;  /* 0x0000005b00007308 */ /* 0x000e220000000000 */
[----:B------:R-:W-:Y:S01]  /*6760*/  FMUL.FTZ R144, R40, R2 ;  /* 0x0000000228907220 */ /* 0x000fe20000410000 */
[C---:B---3--:R-:W-:Y:S01]  /*6770*/  FMUL.FTZ R71, R142.reuse, R71 ;  /* 0x000000478e477220 */ /* 0x048fe20000410000 */
[----:B------:R-:W-:Y:S01]  /*6780*/  FMUL.FTZ R70, R142, R70 ;  /* 0x000000468e467220 */ /* 0x000fe20000410000 */
[----:B------:R-:W-:Y:S01]  /*6790*/  @!P6 LOP3.LUT R52, R53, R34, RZ, 0xfc, !PT ;  /* 0x000000223534e212 */ /* 0x000fe200078efcff */
[----:B------:R-:W-:Y:S01]  /*67a0*/  FMUL.RZ R54, R54, 0.15915493667125701904 ;  /* 0x3e22f98336367820 */ /* 0x000fe2000040c000 */
[----:B------:R-:W-:-:S02]  /*67b0*/  @!P4 SHF.L.U32 R53, R34, 0x5, RZ ;  /* 0x000000052235c819 */ /* 0x000fc400000006ff */
[----:B------:R2:W3:Y:S01]  /*67c0*/  MUFU.SIN R142, R91 ;  /* 0x0000005b008e7308 */ /* 0x0004e20000000400 */
[----:B------:R-:W-:Y:S01]  /*67d0*/  FMUL.FTZ R143, R40, R7 ;  /* 0x00000007288f7220 */ /* 0x000fe20000410000 */
[----:B------:R-:W-:-:S06]  /*67e0*/  @!P4 LOP3.LUT R52, R53, R34, RZ, 0xfc, !PT ;  /* 0x000000223534c212 */ /* 0x000fcc00078efcff */
[----:B------:R-:W-:Y:S01]  /*67f0*/  MUFU.SIN R117, R54 ;  /* 0x0000003600757308 */ /* 0x000fe20000000400 */
[----:B--2---:R-:W-:Y:S02]  /*6800*/  SHF.L.U32 R91, R34, 0x5, RZ ;  /* 0x00000005225b7819 */ /* 0x004fe400000006ff */
[----:B------:R-:W-:-:S05]  /*6810*/  LOP3.LUT R53, R52, 0x7c1f, RZ, 0xc0, !PT ;  /* 0x00007c1f34357812 */ /* 0x000fca00078ec0ff */
[----:B------:R-:W2:Y:S01]  /*6820*/  MUFU.EX2 R144, R144 ;  /* 0x0000009000907308 */ /* 0x000ea20000000800 */
[----:B------:R-:W-:Y:S02]  /*6830*/  LOP3.LUT R52, R91, R34, RZ, 0xfc, !PT ;  /* 0x000000225b347212 */ /* 0x000fe400078efcff */
[----:B------:R-:W-:-:S05]  /*6840*/  MOV R34, R145 ;  /* 0x0000009100227202 */ /* 0x000fca0000000f00 */
[----:B------:R-:W5:Y:S01]  /*6850*/  MUFU.COS R54, R54 ;  /* 0x0000003600367308 */ /* 0x000f620000000000 */
[----:B0-----:R-:W-:Y:S01]  /*6860*/  FMUL.FTZ R91, R90, R0 ;  /* 0x000000005a5b7220 */ /* 0x001fe20000410000 */
[----:B------:R-:W-:-:S06]  /*6870*/  SHF.L.U32 R0, R34, 0x4, RZ ;  /* 0x0000000422007819 */ /* 0x000fcc00000006ff */
[----:B------:R-:W0:Y:S01]  /*6880*/  MUFU.EX2 R143, R143 ;  /* 0x0000008f008f7308 */ /* 0x000e220000000800 */
[----:B------:R-:W-:Y:S01]  /*6890*/  UIMAD UR12, UR6, -0x800, UR15 ;  /* 0xfffff800060c78a4 */ /* 0x000fe2000f8e020f */
[----:B---3--:R-:W-:Y:S01]  /*68a0*/  FMUL.FTZ R90, R90, R142 ;  /* 0x0000008e5a5a7220 */ /* 0x008fe20000410000 */
[----:B------:R-:W-:Y:S01]  /*68b0*/  IADD3 R142, PT, PT, R0, 0x1, RZ ;  /* 0x00000001008e7810 */ /* 0x000fe20007ffe0ff */
[----:B--2---:R-:W-:Y:S01]  /*68c0*/  FMUL.FTZ R117, R144, R117 ;  /* 0x0000007590757220 */ /* 0x004fe20000410000 */
[----:B------:R2:W-:Y:S02]  /*68d0*/  STS.U16 [R56+0x2440], R115 ;  /* 0x0024407338007388 */ /* 0x0005e40000000400 */
[----:B------:R-:W-:Y:S02]  /*68e0*/  ISETP.GE.U32.AND P3, PT, R142, UR12, PT ;  /* 0x0000000c8e007c0c */ /* 0x000fe4000bf66070 */
[----:B------:R-:W-:Y:S01]  /*68f0*/  ISETP.GE.U32.AND P2, PT, R0, UR12, PT ;  /* 0x0000000c00007c0c */ /* 0x000fe2000bf46070 */
[----:B-----5:R-:W-:Y:S01]  /*6900*/  FMUL.FTZ R54, R144, R54 ;  /* 0x0000003690367220 */ /* 0x020fe20000410000 */
[----:B------:R-:W-:Y:S01]  /*6910*/  IADD3 R142, PT, PT, R0, 0x3, RZ ;  /* 0x00000003008e7810 */ /* 0x000fe20007ffe0ff */
[----:B------:R-:W-:Y:S01]  /*6920*/  HADD2.F32 R67, -RZ, R67.H0_H0 ;  /* 0x20000043ff437230 */ /* 0x000fe20000004100 */
[----:B------:R-:W-:Y:S01]  /*6930*/  FSEL R55, R55, RZ, !P3 ;  /* 0x000000ff37377208 */ /* 0x000fe20005800000 */
[----:B------:R-:W-:Y:S01]  /*6940*/  HADD2.F32 R68, -RZ, R68.H0_H0 ;  /* 0x20000044ff447230 */ /* 0x000fe20000004100 */
[----:B--2---:R-:W-:Y:S01]  /*6950*/  FSEL R56, R117, RZ, !P2 ;  /* 0x000000ff75387208 */ /* 0x004fe20005000000 */
[----:B-1----:R-:W-:-:S02]  /*6960*/  HADD2.F32 R76, -RZ, R76.H0_H0 ;  /* 0x2000004cff4c7230 */ /* 0x002fc40000004100 */
[C---:B0-----:R-:W-:Y:S01]  /*6970*/  FMUL.FTZ R69, R143.reuse, R69 ;  /* 0x000000458f457220 */ /* 0x041fe20000410000 */
[----:B------:R-:W-:Y:S01]  /*6980*/  FMUL.FTZ R66, R143, R66 ;  /* 0x000000428f427220 */ /* 0x000fe20000410000 */
[----:B------:R-:W-:Y:S01]  /*6990*/  IADD3 R143, PT, PT, R0, 0x2, RZ ;  /* 0x00000002008f7810 */ /* 0x000fe20007ffe0ff */
[----:B------:R0:W-:Y:S01]  /*69a0*/  STS.U16 [R57+0x2480], R58 ;  /* 0x0024803a39007388 */ /* 0x0001e20000000400 */
[----:B------:R-:W-:Y:S02]  /*69b0*/  FSEL R54, R54, 1, !P2 ;  /* 0x3f80000036367808 */ /* 0x000fe40005000000 */
[----:B------:R-:W-:Y:S01]  /*69c0*/  ISETP.GE.U32.AND P4, PT, R143, UR12, PT ;  /* 0x0000000c8f007c0c */ /* 0x000fe2000bf86070 */
[----:B------:R-:W-:Y:S01]  /*69d0*/  HADD2.F32 R84, -RZ, R84.H0_H0 ;  /* 0x20000054ff547230 */ /* 0x000fe20000004100 */
[----:B------:R-:W-:Y:S01]  /*69e0*/  ISETP.GE.U32.AND P5, PT, R142, UR12, PT ;  /* 0x0000000c8e007c0c */ /* 0x000fe2000bfa6070 */
[-C--:B------:R-:W-:Y:S01]  /*69f0*/  FMUL.FTZ R142, R56, R55.reuse ;  /* 0x00000037388e7220 */ /* 0x080fe20000410000 */
[----:B------:R-:W-:Y:S01]  /*6a00*/  HADD2.F32 R89, -RZ, R89.H0_H0 ;  /* 0x20000059ff597230 */ /* 0x000fe20000004100 */
[----:B------:R-:W2:Y:S01]  /*6a10*/  LDL R145, [R1+0xc] ;  /* 0x00000c0001917983 */ /* 0x000ea20000100800 */
[----:B0-----:R-:W-:Y:S01]  /*6a20*/  FMUL.FTZ R58, R41, R14 ;  /* 0x0000000e293a7220 */ /* 0x001fe20000410000 */
[----:B------:R-:W-:Y:S01]  /*6a30*/  FSEL R57, R95, 1, !P3 ;  /* 0x3f8000005f397808 */ /* 0x000fe20005800000 */
[----:B------:R-:W-:-:S02]  /*6a40*/  FMUL.FTZ R115, R54, R55 ;  /* 0x0000003736737220 */ /* 0x000fc40000410000 */
[----:B------:R-:W-:Y:S01]  /*6a50*/  FMUL.RZ R95, R58, 0.15915493667125701904 ;  /* 0x3e22f9833a5f7820 */ /* 0x000fe2000040c000 */
[----:B------:R-:W-:Y:S01]  /*6a60*/  FSEL R58, R94, RZ, !P4 ;  /* 0x000000ff5e3a7208 */ /* 0x000fe20006000000 */
[-C--:B------:R-:W-:Y:S01]  /*6a70*/  FFMA.FTZ R142, R54, R57.reuse, -R142 ;  /* 0x00000039368e7223 */ /* 0x080fe2000001088e */
[----:B------:R-:W-:Y:S01]  /*6a80*/  FFMA.FTZ R115, R56, R57, R115 ;  /* 0x0000003938737223 */ /* 0x000fe20000010073 */
[----:B------:R-:W-:Y:S02]  /*6a90*/  FSEL R59, R59, 1, !P4 ;  /* 0x3f8000003b3b7808 */ /* 0x000fe40006000000 */
[CC--:B------:R-:W-:Y:S01]  /*6aa0*/  FMUL.FTZ R117, R58.reuse, R142.reuse ;  /* 0x0000008e3a757220 */ /* 0x0c0fe20000410000 */
[-C--:B------:R-:W-:Y:S01]  /*6ab0*/  FMUL.FTZ R143, R58, R115.reuse ;  /* 0x000000733a8f7220 */ /* 0x080fe20000410000 */
[----:B------:R-:W-:Y:S02]  /*6ac0*/  FSEL R60, R60, RZ, !P5 ;  /* 0x000000ff3c3c7208 */ /* 0x000fe40006800000 */
[C---:B------:R-:W-:Y:S01]  /*6ad0*/  FFMA.FTZ R115, R59.reuse, R115, R117 ;  /* 0x000000733b737223 */ /* 0x040fe20000010075 */
[----:B------:R0:W-:Y:S01]  /*6ae0*/  STS.U16 [R61+0x24c0], R98 ;  /* 0x0024c0623d007388 */ /* 0x0001e20000000400 */
[----:B------:R-:W-:Y:S01]  /*6af0*/  FFMA.FTZ R142, R59, R142, -R143 ;  /* 0x0000008e3b8e7223 */ /* 0x000fe2000001088f */
[----:B0-----:R-:W-:Y:S01]  /*6b00*/  FSEL R61, R109, 1, !P5 ;  /* 0x3f8000006d3d7808 */ /* 0x001fe20006800000 */
[----:B------:R-:W-:Y:S01]  /*6b10*/  FMUL.FTZ R109, R60, R115 ;  /* 0x000000733c6d7220 */ /* 0x000fe20000410000 */
[----:B------:R-:W-:Y:S01]  /*6b20*/  IADD3 R98, PT, PT, R0, 0x4, RZ ;  /* 0x0000000400627810 */ /* 0x000fe20007ffe0ff */
[----:B------:R0:W-:Y:S02]  /*6b30*/  STS.U16 [R62+0x2500], R63 ;  /* 0x0025003f3e007388 */ /* 0x0001e40000000400 */
[-C--:B------:R-:W-:Y:S01]  /*6b40*/  FFMA.FTZ R109, R61, R142.reuse, -R109 ;  /* 0x0000008e3d6d7223 */ /* 0x080fe2000001086d */
[----:B------:R-:W-:Y:S01]  /*6b50*/  ISETP.GE.U32.AND P6, PT, R98, UR12, PT ;  /* 0x0000000c62007c0c */ /* 0x000fe2000bfc6070 */
[----:B------:R-:W-:Y:S01]  /*6b60*/  FMUL.FTZ R142, R60, R142 ;  /* 0x0000008e3c8e7220 */ /* 0x000fe20000410000 */
[----:B------:R-:W-:-:S03]  /*6b70*/  FMUL.FTZ R117, R40, R14 ;  /* 0x0000000e28757220 */ /* 0x000fc60000410000 */
[----:B------:R-:W-:Y:S01]  /*6b80*/  FFMA.FTZ R115, R61, R115, R142 ;  /* 0x000000733d737223 */ /* 0x000fe2000001008e */
[----:B0-----:R-:W-:Y:S01]  /*6b90*/  FMUL.FTZ R63, R41, R15 ;  /* 0x0000000f293f7220 */ /* 0x001fe20000410000 */
[----:B------:R-:W-:Y:S01]  /*6ba0*/  FSEL R62, R108, RZ, !P6 ;  /* 0x000000ff6c3e7208 */ /* 0x000fe20007000000 */
[----:B------:R-:W-:Y:S02]  /*6bb0*/  MUFU.SIN R94, R95 ;  /* 0x0000005f005e7308 */ /* 0x000fe40000000400 */
[----:B------:R-:W-:Y:S01]  /*6bc0*/  FMUL.RZ R108, R63, 0.15915493667125701904 ;  /* 0x3e22f9833f6c7820 */ /* 0x000fe2000040c000 */
[----:B------:R-:W-:Y:S01]  /*6bd0*/  FSEL R63, R99, 1, !P6 ;  /* 0x3f800000633f7808 */ /* 0x000fe20007000000 */
[C---:B------:R-:W-:Y:S01]  /*6be0*/  FMUL.FTZ R99, R62.reuse, R115 ;  /* 0x000000733e637220 */ /* 0x040fe20000410000 */
[----:B------:R-:W-:Y:S01]  /*6bf0*/  FMUL.FTZ R142, R62, R109 ;  /* 0x0000006d3e8e7220 */ /* 0x000fe20000410000 */
[----:B------:R-:W-:Y:S02]  /*6c00*/  FMUL.FTZ R144, R39, R67 ;  /* 0x0000004327907220 */ /* 0x000fe40000410000 */
[----:B------:R-:W-:Y:S01]  /*6c10*/  MUFU.COS R95, R95 ;  /* 0x0000005f005f7308 */ /* 0x000fe20000000000 */
[----:B------:R-:W-:Y:S01]  /*6c20*/  FFMA.FTZ R99, R63, R109, -R99 ;  /* 0x0000006d3f637223 */ /* 0x000fe20000010863 */
[----:B------:R-:W-:Y:S01]  /*6c30*/  FMUL.FTZ R67, R39, R68 ;  /* 0x0000004427437220 */ /* 0x000fe20000410000 */
[----:B------:R-:W-:-:S05]  /*6c40*/  FFMA.FTZ R109, R63, R115, R142 ;  /* 0x000000733f6d7223 */ /* 0x000fca000001008e */
[----:B------:R-:W0:Y:S01]  /*6c50*/  MUFU.EX2 R117, R117 ;  /* 0x0000007500757308 */ /* 0x000e220000000800 */
[----:B------:R-:W-:Y:S01]  /*6c60*/  HADD2.F32 R68, -RZ, R65.H0_H0 ;  /* 0x20000041ff447230 */ /* 0x000fe20000004100 */
[----:B------:R-:W-:Y:S01]  /*6c70*/  IADD3 R142, PT, PT, R0, 0x5, RZ ;  /* 0x00000005008e7810 */ /* 0x000fe20007ffe0ff */
[----:B------:R-:W-:Y:S01]  /*6c80*/  HADD2.F32 R143, -RZ, R64.H0_H0 ;  /* 0x20000040ff8f7230 */ /* 0x000fe20000004100 */
[----:B------:R-:W-:Y:S02]  /*6c90*/  FSEL R64, R144, RZ, !P2 ;  /* 0x000000ff90407208 */ /* 0x000fe40005000000 */
[----:B------:R-:W-:Y:S01]  /*6ca0*/  FSEL R65, R67, RZ, !P2 ;  /* 0x000000ff43417208 */ /* 0x000fe20005000000 */
[----:B------:R-:W-:Y:S01]  /*6cb0*/  FMUL.FTZ R98, R40, R15 ;  /* 0x0000000f28627220 */ /* 0x000fe20000410000 */
[----:B------:R-:W-:Y:S01]  /*6cc0*/  ISETP.GE.U32.AND P2, PT, R142, UR12, PT ;  /* 0x0000000c8e007c0c */ /* 0x000fe2000bf46070 */
[C---:B------:R-:W-:Y:S01]  /*6cd0*/  FMUL.FTZ R67, R38.reuse, R68 ;  /* 0x0000004426437220 */ /* 0x040fe20000410000 */
[----:B------:R-:W-:Y:S01]  /*6ce0*/  FMUL.FTZ R68, R38, R143 ;  /* 0x0000008f26447220 */ /* 0x000fe20000410000 */
[----:B------:R-:W-:Y:S01]  /*6cf0*/  IADD3 R142, PT, PT, R0, 0x6, RZ ;  /* 0x00000006008e7810 */ /* 0x000fe20007ffe0ff */
[----:B------:R-:W-:Y:S01]  /*6d00*/  MUFU.COS R115, R108 ;  /* 0x0000006c00737308 */ /* 0x000fe20000000000 */
[----:B------:R-:W-:Y:S01]  /*6d10*/  FSEL R66, R66, RZ, !P2 ;  /* 0x000000ff42427208 */ /* 0x000fe20005000000 */
[----:B------:R-:W-:Y:S01]  /*6d20*/  FMUL.FTZ R76, R36, R76 ;  /* 0x0000004c244c7220 */ /* 0x000fe20000410000 */
[----:B------:R-:W-:Y:S01]  /*6d30*/  FSEL R67, R67, RZ, !P3 ;  /* 0x000000ff43437208 */ /* 0x000fe20005800000 */
[----:B------:R-:W-:Y:S01]  /*6d40*/  FMUL.FTZ R84, R158, R84 ;  /* 0x000000549e547220 */ /* 0x000fe20000410000 */
[----:B------:R-:W-:Y:S01]  /*6d50*/  FSEL R68, R68, RZ, !P3 ;  /* 0x000000ff44447208 */ /* 0x000fe20005800000 */
[C---:B0-----:R-:W-:Y:S01]  /*6d60*/  FMUL.FTZ R95, R117.reuse, R95 ;  /* 0x0000005f755f7220 */ /* 0x041fe20000410000 */
[----:B------:R-:W-:Y:S01]  /*6d70*/  ISETP.GE.U32.AND P3, PT, R142, UR12, PT ;  /* 0x0000000c8e007c0c */ /* 0x000fe2000bf66070 */
[----:B------:R-:W0:Y:S01]  /*6d80*/  MUFU.EX2 R98, R98 ;  /* 0x0000006200627308 */ /* 0x000e220000000800 */
[----:B------:R-:W-:Y:S01]  /*6d90*/  FMUL.FTZ R94, R117, R94 ;  /* 0x0000005e755e7220 */ /* 0x000fe20000410000 */
[----:B------:R-:W-:Y:S01]  /*6da0*/  FSEL R69, R69, 1, !P2 ;  /* 0x3f80000045457808 */ /* 0x000fe20005000000 */
[----:B------:R-:W-:Y:S01]  /*6db0*/  FMUL.FTZ R117, R66, R109 ;  /* 0x0000006d42757220 */ /* 0x000fe20000410000 */
[----:B------:R-:W-:Y:S01]  /*6dc0*/  FSEL R70, R70, RZ, !P3 ;  /* 0x000000ff46467208 */ /* 0x000fe20005800000 */
[----:B------:R-:W-:-:S02]  /*6dd0*/  HADD2.F32 R88, -RZ, R88.H0_H0 ;  /* 0x20000058ff587230 */ /* 0x000fc40000004100 */
[----:B------:R-:W-:Y:S01]  /*6de0*/  FMUL.FTZ R89, R159, R89 ;  /* 0x000000599f597220 */ /* 0x000fe20000410000 */
[----:B------:R-:W-:Y:S01]  /*6df0*/  HADD2.F32 R93, -RZ, R93.H0_H0 ;  /* 0x2000005dff5d7230 */ /* 0x000fe20000004100 */
[----:B------:R-:W1:Y:S01]  /*6e00*/  MUFU.SIN R108, R108 ;  /* 0x0000006c006c7308 */ /* 0x000e620000000400 */
[-C--:B------:R-:W-:Y:S01]  /*6e10*/  FMUL.FTZ R142, R66, R99.reuse ;  /* 0x00000063428e7220 */ /* 0x080fe20000410000 */
[----:B------:R-:W-:Y:S01]  /*6e20*/  FFMA.FTZ R117, R69, R99, -R117 ;  /* 0x0000006345757223 */ /* 0x000fe20000010875 */
[----:B------:R-:W-:Y:S01]  /*6e30*/  FSEL R71, R71, 1, !P3 ;  /* 0x3f80000047477808 */ /* 0x000fe20005800000 */
[----:B------:R-:W-:Y:S02]  /*6e40*/  HADD2.F32 R92, -RZ, R92.H0_H0 ;  /* 0x2000005cff5c7230 */ /* 0x000fe40000004100 */
[----:B------:R-:W-:Y:S01]  /*6e50*/  FFMA.FTZ R109, R69, R109, R142 ;  /* 0x0000006d456d7223 */ /* 0x000fe2000001008e */
[C---:B------:R-:W-:Y:S01]  /*6e60*/  FMUL.FTZ R155, R70.reuse, R117 ;  /* 0x00000075469b7220 */ /* 0x040fe20000410000 */
[----:B------:R-:W-:Y:S01]  /*6e70*/  HADD2.F32 R142, -RZ, R73.H0_H0 ;  /* 0x20000049ff8e7230 */ /* 0x000fe20000004100 */
[----:B------:R-:W3:Y:S01]  /*6e80*/  LDL R144, [R1+0x10] ;  /* 0x0000100001907983 */ /* 0x000ee20000100800 */
[-C--:B------:R-:W-:Y:S01]  /*6e90*/  FMUL.FTZ R154, R70, R109.reuse ;  /* 0x0000006d469a7220 */ /* 0x080fe20000410000 */
[----:B------:R-:W-:Y:S01]  /*6ea0*/  FFMA.FTZ R155, R71, R109, R155 ;  /* 0x0000006d479b7223 */ /* 0x000fe2000001009b */
[----:B------:R-:W-:Y:S01]  /*6eb0*/  FMUL.FTZ R109, R41, R16 ;  /* 0x00000010296d7220 */ /* 0x000fe20000410000 */
[----:B------:R-:W-:-:S02]  /*6ec0*/  HADD2.F32 R73, -RZ, R75.H0_H0 ;  /* 0x2000004bff497230 */ /* 0x000fc40000004100 */
[C---:B0-----:R-:W-:Y:S01]  /*6ed0*/  FMUL.FTZ R99, R98.reuse, R115 ;  /* 0x0000007362637220 */ /* 0x041fe20000410000 */
[----:B------:R-:W-:Y:S01]  /*6ee0*/  FMUL.RZ R109, R109, 0.15915493667125701904 ;  /* 0x3e22f9836d6d7820 */ /* 0x000fe2000040c000 */
[----:B-1----:R-:W-:Y:S01]  /*6ef0*/  FMUL.FTZ R98, R98, R108 ;  /* 0x0000006c62627220 */ /* 0x002fe20000410000 */
[----:B------:R-:W-:Y:S01]  /*6f00*/  FMUL.FTZ R108, R40, R16 ;  /* 0x00000010286c7220 */ /* 0x000fe20000410000 */
[C---:B------:R-:W-:Y:S01]  /*6f10*/  FMUL.FTZ R142, R37.reuse, R142 ;  /* 0x0000008e258e7220 */ /* 0x040fe20000410000 */
[----:B------:R-:W-:Y:S01]  /*6f20*/  FMUL.FTZ R73, R37, R73 ;  /* 0x0000004925497220 */ /* 0x000fe20000410000 */
[----:B------:R-:W-:Y:S01]  /*6f30*/  FFMA.FTZ R154, R71, R117, -R154 ;  /* 0x00000075479a7223 */ /* 0x000fe2000001089a */
[----:B------:R-:W-:Y:S01]  /*6f40*/  IADD3 R117, PT, PT, R0, 0x7, RZ ;  /* 0x0000000700757810 */ /* 0x000fe20007ffe0ff */
[----:B------:R-:W-:Y:S01]  /*6f50*/  MUFU.SIN R115, R109 ;  /* 0x0000006d00737308 */ /* 0x000fe20000000400 */
[----:B------:R-:W-:Y:S01]  /*6f60*/  HADD2.F32 R75, -RZ, R72.H0_H0 ;  /* 0x20000048ff4b7230 */ /* 0x000fe20000004100 */
[----:B------:R-:W-:-:S02]  /*6f70*/  FSEL R72, R142, RZ, !P4 ;  /* 0x000000ff8e487208 */ /* 0x000fc40006000000 */
[----:B------:R-:W-:Y:S02]  /*6f80*/  FSEL R73, R73, RZ, !P4 ;  /* 0x000000ff49497208 */ /* 0x000fe40006000000 */
[----:B------:R-:W-:Y:S02]  /*6f90*/  ISETP.GE.U32.AND P4, PT, R117, UR12, PT ;  /* 0x0000000c75007c0c */ /* 0x000fe4000bf86070 */
[----:B------:R-:W-:Y:S01]  /*6fa0*/  MUFU.EX2 R108, R108 ;  /* 0x0000006c006c7308 */ /* 0x000fe20000000800 */
[----:B------:R-:W-:Y:S01]  /*6fb0*/  FMUL.FTZ R75, R36, R75 ;  /* 0x0000004b244b7220 */ /* 0x000fe20000410000 */
[----:B------:R-:W-:-:S06]  /*6fc0*/  FSEL R74, R74, RZ, !P4 ;  /* 0x000000ff4a4a7208 */ /* 0x000fcc0006000000 */
[----:B------:R-:W0:Y:S01]  /*6fd0*/  MUFU.COS R109, R109 ;  /* 0x0000006d006d7308 */ /* 0x000e220000000000 */
[----:B------:R-:W-:Y:S02]  /*6fe0*/  IADD3 R117, PT, PT, R0, 0x8, RZ ;  /* 0x0000000800757810 */ /* 0x000fe40007ffe0ff */
[----:B------:R-:W-:Y:S02]  /*6ff0*/  FSEL R75, R75, RZ, !P5 ;  /* 0x000000ff4b4b7208 */ /* 0x000fe40006800000 */
[----:B------:R-:W-:Y:S01]  /*7000*/  FSEL R76, R76, RZ, !P5 ;  /* 0x000000ff4c4c7208 */ /* 0x000fe20006800000 */
[C---:B------:R-:W-:Y:S01]  /*7010*/  FMUL.FTZ R142, R74.reuse, R155 ;  /* 0x0000009b4a8e7220 */ /* 0x040fe20000410000 */
[----:B------:R-:W-:Y:S02]  /*7020*/  ISETP.GE.U32.AND P5, PT, R117, UR12, PT ;  /* 0x0000000c75007c0c */ /* 0x000fe4000bfa6070 */
[----:B------:R-:W-:Y:S01]  /*7030*/  FSEL R77, R77, 1, !P4 ;  /* 0x3f8000004d4d7808 */ /* 0x000fe20006000000 */
[----:B------:R-:W-:Y:S01]  /*7040*/  FMUL.FTZ R117, R74, R154 ;  /* 0x0000009a4a757220 */ /* 0x000fe20000410000 */
[----:B------:R-:W-:-:S03]  /*7050*/  FSEL R78, R78, RZ, !P5 ;  /* 0x000000ff4e4e7208 */ /* 0x000fc60006800000 */
[C---:B------:R-:W-:Y:S01]  /*7060*/  FFMA.FTZ R154, R77.reuse, R154, -R142 ;  /* 0x0000009a4d9a7223 */ /* 0x040fe2000001088e */
[----:B------:R-:W-:Y:S01]  /*7070*/  FFMA.FTZ R155, R77, R155, R117 ;  /* 0x0000009b4d9b7223 */ /* 0x000fe20000010075 */
[----:B------:R-:W-:Y:S01]  /*7080*/  FSEL R79, R79, 1, !P5 ;  /* 0x3f8000004f4f7808 */ /* 0x000fe20006800000 */
[C---:B0-----:R-:W-:Y:S01]  /*7090*/  FMUL.FTZ R109, R108.reuse, R109 ;  /* 0x0000006d6c6d7220 */ /* 0x041fe20000410000 */
[----:B------:R-:W-:Y:S01]  /*70a0*/  FMUL.FTZ R108, R108, R115 ;  /* 0x000000736c6c7220 */ /* 0x000fe20000410000 */
[C---:B------:R-:W-:Y:S01]  /*70b0*/  FMUL.FTZ R115, R78.reuse, R154 ;  /* 0x0000009a4e737220 */ /* 0x040fe20000410000 */
[-C--:B------:R-:W-:Y:S01]  /*70c0*/  FMUL.FTZ R117, R78, R155.reuse ;  /* 0x0000009b4e757220 */ /* 0x080fe20000410000 */
[----:B------:R-:W-:Y:S02]  /*70d0*/  HADD2.F32 R142, -RZ, R81.H0_H0 ;  /* 0x20000051ff8e7230 */ /* 0x000fe40000004100 */
[----:B------:R-:W-:Y:S01]  /*70e0*/  FFMA.FTZ R155, R79, R155, R115 ;  /* 0x0000009b4f9b7223 */ /* 0x000fe20000010073 */
[----:B------:R-:W-:Y:S01]  /*70f0*/  FMUL.FTZ R115, R41, R17 ;  /* 0x0000001129737220 */ /* 0x000fe20000410000 */
[----:B------:R-:W-:-:S02]  /*7100*/  HADD2.F32 R81, -RZ, R83.H0_H0 ;  /* 0x20000053ff517230 */ /* 0x000fc40000004100 */
[----:B------:R-:W-:Y:S01]  /*7110*/  FFMA.FTZ R154, R79, R154, -R117 ;  /* 0x0000009a4f9a7223 */ /* 0x000fe20000010875 */
[----:B------:R-:W-:Y:S01]  /*7120*/  FMUL.FTZ R117, R40, R17 ;  /* 0x0000001128757220 */ /* 0x000fe20000410000 */
[----:B------:R-:W-:Y:S01]  /*7130*/  FMUL.RZ R115, R115, 0.15915493667125701904 ;  /* 0x3e22f98373737820 */ /* 0x000fe2000040c000 */
[C---:B------:R-:W-:Y:S01]  /*7140*/  FMUL.FTZ R142, R35.reuse, R142 ;  /* 0x0000008e238e7220 */ /* 0x040fe20000410000 */
[----:B------:R-:W-:Y:S01]  /*7150*/  FMUL.FTZ R81, R35, R81 ;  /* 0x0000005123517220 */ /* 0x000fe20000410000 */
[----:B------:R-:W-:Y:S01]  /*7160*/  IADD3 R41, PT, PT, R0, 0x9, RZ ;  /* 0x0000000900297810 */ /* 0x000fe20007ffe0ff */
[----:B------:R-:W-:Y:S01]  /*7170*/  MUFU.SIN R40, R115 ;  /* 0x0000007300287308 */ /* 0x000fe20000000400 */
[----:B------:R-:W-:Y:S01]  /*7180*/  HADD2.F32 R83, -RZ, R80.H0_H0 ;  /* 0x20000050ff537230 */ /* 0x000fe20000004100 */
[----:B------:R-:W-:Y:S02]  /*7190*/  FSEL R80, R142, RZ, !P6 ;  /* 0x000000ff8e507208 */ /* 0x000fe40007000000 */
[----:B------:R-:W-:-:S02]  /*71a0*/  FSEL R81, R81, RZ, !P6 ;  /* 0x000000ff51517208 */ /* 0x000fc40007000000 */
        /* <DEDUP_REMOVED lines=19> */
[----:B------:R-:W-:-:S03]  /*72e0*/  FMUL.FTZ R41, R86, R155 ;  /* 0x0000009b56297220 */ /* 0x000fc60000410000 */
[C---:B------:R-:W-:Y:S01]  /*72f0*/  FFMA.FTZ R155, R87.reuse, R155, R40 ;  /* 0x0000009b579b7223 */ /* 0x040fe20000010028 */
[CC--:B------:R-:W-:Y:S01]  /*7300*/  FMUL.FTZ R40, R64.reuse, R55.reuse ;  /* 0x0000003740287220 */ /* 0x0c0fe20000410000 */
[----:B------:R-:W-:Y:S01]  /*7310*/  FFMA.FTZ R154, R87, R154, -R41 ;  /* 0x0000009a579a7223 */ /* 0x000fe20000010829 */
[C---:B------:R-:W-:Y:S02]  /*7320*/  FMUL.FTZ R41, R65.reuse, R55 ;  /* 0x0000003741297220 */ /* 0x040fe40000410000 */
[-C--:B------:R-:W-:Y:S02]  /*7330*/  FFMA.FTZ R40, R65, R57.reuse, -R40 ;  /* 0x0000003941287223 */ /* 0x080fe40000010828 */
[----:B------:R-:W-:Y:S02]  /*7340*/  FFMA.FTZ R41, R64, R57, R41 ;  /* 0x0000003940297223 */ /* 0x000fe40000010029 */
[----:B------:R-:W-:Y:S02]  /*7350*/  FADD.FTZ R40, R68, R40 ;  /* 0x0000002844287221 */ /* 0x000fe40000010000 */
[----:B------:R-:W-:-:S02]  /*7360*/  FADD.FTZ R41, R67, R41 ;  /* 0x0000002943297221 */ /* 0x000fc40000010000 */
[C---:B------:R-:W-:Y:S02]  /*7370*/  FMUL.FTZ R142, R58.reuse, R40 ;  /* 0x000000283a8e7220 */ /* 0x040fe40000410000 */
[-C--:B------:R-:W-:Y:S01]  /*7380*/  FMUL.FTZ R143, R58, R41.reuse ;  /* 0x000000293a8f7220 */ /* 0x080fe20000410000 */
[----:B------:R-:W-:Y:S01]  /*7390*/  FMUL.FTZ R88, R159, R88 ;  /* 0x000000589f587220 */ /* 0x000fe20000410000 */
[C---:B------:R-:W-:Y:S01]  /*73a0*/  FFMA.FTZ R41, R59.reuse, R41, R142 ;  /* 0x000000293b297223 */ /* 0x040fe2000001008e */
[----:B------:R-:W-:Y:S01]  /*73b0*/  IADD3 R142, PT, PT, R0, 0xb, RZ ;  /* 0x0000000b008e7810 */ /* 0x000fe20007ffe0ff */
[----:B------:R-:W-:Y:S01]  /*73c0*/  FFMA.FTZ R40, R59, R40, -R143 ;  /* 0x000000283b287223 */ /* 0x000fe2000001088f */
[----:B------:R-:W-:Y:S01]  /*73d0*/  FSEL R89, R89, RZ, !P3 ;  /* 0x000000ff59597208 */ /* 0x000fe20005800000 */
[----:B------:R-:W-:Y:S01]  /*73e0*/  FADD.FTZ R41, R72, R41 ;  /* 0x0000002948297221 */ /* 0x000fe20000010000 */
[----:B------:R-:W-:Y:S01]  /*73f0*/  FSEL R88, R88, RZ, !P3 ;  /* 0x000000ff58587208 */ /* 0x000fe20005800000 */
        /* <DEDUP_REMOVED lines=8> */
[----:B------:R-:W-:Y:S01]  /*7480*/  FMUL.FTZ R142, R90, R154 ;  /* 0x0000009a5a8e7220 */ /* 0x000fe20000410000 */
[----:B------:R-:W-:Y:S01]  /*7490*/  FADD.FTZ R40, R76, R40 ;  /* 0x000000284c287221 */ /* 0x000fe20000010000 */
[-C--:B------:R-:W-:Y:S01]  /*74a0*/  FMUL.FTZ R143, R90, R155.reuse ;  /* 0x0000009b5a8f7220 */ /* 0x080fe20000410000 */
[----:B------:R-:W-:Y:S01]  /*74b0*/  FADD.FTZ R41, R75, R41 ;  /* 0x000000294b297221 */ /* 0x000fe20000010000 */
[C---:B------:R-:W-:Y:S01]  /*74c0*/  FFMA.FTZ R155, R91.reuse, R155, R142 ;  /* 0x0000009b5b9b7223 */ /* 0x040fe2000001008e */
[C---:B------:R-:W-:Y:S01]  /*74d0*/  FMUL.FTZ R142, R62.reuse, R40 ;  /* 0x000000283e8e7220 */ /* 0x040fe20000410000 */
[----:B------:R-:W-:Y:S01]  /*74e0*/  FFMA.FTZ R154, R91, R154, -R143 ;  /* 0x0000009a5b9a7223 */ /* 0x000fe2000001088f */
[-C--:B------:R-:W-:Y:S01]  /*74f0*/  FMUL.FTZ R143, R62, R41.reuse ;  /* 0x000000293e8f7220 */ /* 0x080fe20000410000 */
[C---:B------:R-:W-:Y:S01]  /*7500*/  FMUL.FTZ R92, R160.reuse, R92 ;  /* 0x0000005ca05c7220 */ /* 0x040fe20000410000 */
[C---:B------:R-:W-:Y:S01]  /*7510*/  FFMA.FTZ R41, R63.reuse, R41, R142 ;  /* 0x000000293f297223 */ /* 0x040fe2000001008e */
[----:B------:R-:W-:Y:S01]  /*7520*/  FMUL.FTZ R93, R160, R93 ;  /* 0x0000005da05d7220 */ /* 0x000fe20000410000 */
[----:B------:R-:W-:Y:S01]  /*7530*/  FFMA.FTZ R40, R63, R40, -R143 ;  /* 0x000000283f287223 */ /* 0x000fe2000001088f */
        /* <DEDUP_REMOVED lines=9> */
[C---:B------:R-:W-:Y:S01]  /*75d0*/  FFMA.FTZ R40, R69.reuse, R40, -R143 ;  /* 0x0000002845287223 */ /* 0x040fe2000001088f */
[----:B------:R-:W-:Y:S01]  /*75e0*/  FFMA.FTZ R41, R69, R41, R142 ;  /* 0x0000002945297223 */ /* 0x000fe2000001008e */
[----:B------:R-:W-:Y:S02]  /*75f0*/  FSEL R95, R95, 1, !P4 ;  /* 0x3f8000005f5f7808 */ /* 0x000fe40006000000 */
[----:B------:R-:W-:Y:S01]  /*7600*/  FMUL.FTZ R142, R94, R154 ;  /* 0x0000009a5e8e7220 */ /* 0x000fe20000410000 */
[----:B------:R-:W-:Y:S01]  /*7610*/  FADD.FTZ R40, R84, R40 ;  /* 0x0000002854287221 */ /* 0x000fe20000010000 */
[-C--:B------:R-:W-:Y:S01]  /*7620*/  FMUL.FTZ R143, R94, R155.reuse ;  /* 0x0000009b5e8f7220 */ /* 0x080fe20000410000 */
[----:B------:R-:W-:Y:S01]  /*7630*/  FADD.FTZ R41, R83, R41 ;  /* 0x0000002953297221 */ /* 0x000fe20000010000 */
[----:B------:R-:W-:Y:S01]  /*7640*/  FFMA.FTZ R155, R95, R155, R142 ;  /* 0x0000009b5f9b7223 */ /* 0x000fe2000001008e */
[----:B------:R-:W-:-:S02]  /*7650*/  HADD2.F32 R97, -RZ, R97.H0_H0 ;  /* 0x20000061ff617230 */ /* 0x000fc40000004100 */
[C---:B------:R-:W-:Y:S01]  /*7660*/  FMUL.FTZ R142, R70.reuse, R40 ;  /* 0x00000028468e7220 */ /* 0x040fe20000410000 */
[----:B------:R-:W-:Y:S02]  /*7670*/  HADD2.F32 R96, -RZ, R96.H0_H0 ;  /* 0x20000060ff607230 */ /* 0x000fe40000004100 */
[----:B------:R-:W-:Y:S01]  /*7680*/  FFMA.FTZ R154, R95, R154, -R143 ;  /* 0x0000009a5f9a7223 */ /* 0x000fe2000001088f */
[-C--:B------:R-:W-:Y:S01]  /*7690*/  FMUL.FTZ R143, R70, R41.reuse ;  /* 0x00000029468f7220 */ /* 0x080fe20000410000 */
[----:B------:R-:W-:Y:S01]  /*76a0*/  FFMA.FTZ R41, R71, R41, R142 ;  /* 0x0000002947297223 */ /* 0x000fe2000001008e */
[C---:B------:R-:W-:Y:S01]  /*76b0*/  FMUL.FTZ R97, R163.reuse, R97 ;  /* 0x00000061a3617220 */ /* 0x040fe20000410000 */
        /* <DEDUP_REMOVED lines=14> */
[C---:B------:R-:W-:Y:S01]  /*77a0*/  FMUL.FTZ R142, R98.reuse, R154 ;  /* 0x0000009a628e7220 */ /* 0x040fe20000410000 */
[----:B------:R-:W-:Y:S01]  /*77b0*/  FADD.FTZ R40, R93, R40 ;  /* 0x000000285d287221 */ /* 0x000fe20000010000 */
[-C--:B------:R-:W-:Y:S01]  /*77c0*/  FMUL.FTZ R143, R98, R155.reuse ;  /* 0x0000009b628f7220 */ /* 0x080fe20000410000 */
[----:B------:R-:W-:Y:S01]  /*77d0*/  FADD.FTZ R41, R92, R41 ;  /* 0x000000295c297221 */ /* 0x000fe20000010000 */
[C---:B------:R-:W-:Y:S01]  /*77e0*/  FFMA.FTZ R155, R99.reuse, R155, R142 ;  /* 0x0000009b639b7223 */ /* 0x040fe2000001008e */
[C---:B------:R-:W-:Y:S01]  /*77f0*/  FMUL.FTZ R142, R78.reuse, R40 ;  /* 0x000000284e8e7220 */ /* 0x040fe20000410000 */
[----:B------:R-:W-:Y:S01]  /*7800*/  FFMA.FTZ R154, R99, R154, -R143 ;  /* 0x0000009a639a7223 */ /* 0x000fe2000001088f */
[----:B------:R-:W-:Y:S01]  /*7810*/  FMUL.FTZ R143, R78, R41 ;  /* 0x000000294e8f7220 */ /* 0x000fe20000410000 */
[----:B------:R-:W-:-:S02]  /*7820*/  HADD2.F32 R100, -RZ, R100.H0_H0 ;  /* 0x20000064ff647230 */ /* 0x000fc40000004100 */
[C---:B------:R-:W-:Y:S01]  /*7830*/  FFMA.FTZ R41, R79.reuse, R41, R142 ;  /* 0x000000294f297223 */ /* 0x040fe2000001008e */
[----:B------:R-:W-:Y:S02]  /*7840*/  HADD2.F32 R142, -RZ, R101.H0_H0 ;  /* 0x20000065ff8e7230 */ /* 0x000fe40000004100 */
[----:B------:R-:W-:Y:S01]  /*7850*/  FFMA.FTZ R40, R79, R40, -R143 ;  /* 0x000000284f287223 */ /* 0x000fe2000001088f */
[----:B------:R-:W-:Y:S01]  /*7860*/  FADD.FTZ R41, R96, R41 ;  /* 0x0000002960297221 */ /* 0x000fe20000010000 */
[C---:B------:R-:W-:Y:S02]  /*7870*/  FMUL.FTZ R101, R164.reuse, R100 ;  /* 0x00000064a4657220 */ /* 0x040fe40000410000 */
[----:B------:R-:W-:Y:S01]  /*7880*/  FADD.FTZ R40, R97, R40 ;  /* 0x0000002861287221 */ /* 0x000fe20000010000 */
[----:B------:R-:W-:Y:S01]  /*7890*/  FMUL.FTZ R100, R164, R142 ;  /* 0x0000008ea4647220 */ /* 0x000fe20000410000 */
[C---:B------:R-:W-:Y:S02]  /*78a0*/  FMUL.FTZ R143, R82.reuse, R41 ;  /* 0x00000029528f7220 */ /* 0x040fe40000410000 */
[-C--:B------:R-:W-:Y:S01]  /*78b0*/  FMUL.FTZ R142, R82, R40.reuse ;  /* 0x00000028528e7220 */ /* 0x080fe20000410000 */
[----:B------:R-:W-:Y:S01]  /*78c0*/  FSEL R101, R101, RZ, !P6 ;  /* 0x000000ff65657208 */ /* 0x000fe20007000000 */
[----:B------:R-:W-:Y:S01]  /*78d0*/  FFMA.FTZ R40, R85, R40, -R143 ;  /* 0x0000002855287223 */ /* 0x000fe2000001088f */
[----:B------:R-:W-:Y:S01]  /*78e0*/  HADD2.F32 R102, -RZ, R102.H0_H0 ;  /* 0x20000066ff667230 */ /* 0x000fe20000004100 */
[----:B------:R-:W-:Y:S01]  /*78f0*/  FSEL R100, R100, RZ, !P6 ;  /* 0x000000ff64647208 */ /* 0x000fe20007000000 */
[----:B------:R-:W-:-:S02]  /*7900*/  HADD2.F32 R103, -RZ, R103.H0_H0 ;  /* 0x20000067ff677230 */ /* 0x000fc40000004100 */
[----:B------:R-:W-:Y:S01]  /*7910*/  FFMA.FTZ R41, R85, R41, R142 ;  /* 0x0000002955297223 */ /* 0x000fe2000001008e */
[----:B------:R-:W-:Y:S01]  /*7920*/  FADD.FTZ R142, R101, R40 ;  /* 0x00000028658e7221 */ /* 0x000fe20000010000 */
[C---:B------:R-:W-:Y:S02]  /*7930*/  FMUL.FTZ R40, R165.reuse, R102 ;  /* 0x00000066a5287220 */ /* 0x040fe40000410000 */
[----:B------:R-:W-:Y:S01]  /*7940*/  FADD.FTZ R41, R100, R41 ;  /* 0x0000002964297221 */ /* 0x000fe20000010000 */
[----:B------:R-:W-:Y:S01]  /*7950*/  FMUL.FTZ R102, R165, R103 ;  /* 0x00000067a5667220 */ /* 0x000fe20000410000 */
[C---:B------:R-:W-:Y:S01]  /*7960*/  FMUL.FTZ R103, R86.reuse, R142 ;  /* 0x0000008e56677220 */ /* 0x040fe20000410000 */
[----:B------:R-:W-:Y:S02]  /*7970*/  HADD2.F32 R104, -RZ, R104.H0_H0 ;  /* 0x20000068ff687230 */ /* 0x000fe40000004100 */
[----:B------:R-:W-:Y:S01]  /*7980*/  FMUL.FTZ R143, R86, R41 ;  /* 0x00000029568f7220 */ /* 0x000fe20000410000 */
[----:B------:R-:W-:-:S02]  /*7990*/  HADD2.F32 R105, -RZ, R105.H0_H0 ;  /* 0x20000069ff697230 */ /* 0x000fc40000004100 */
[----:B------:R-:W-:Y:S01]  /*79a0*/  FFMA.FTZ R41, R87, R41, R103 ;  /* 0x0000002957297223 */ /* 0x000fe20000010067 */
[----:B------:R-:W-:Y:S01]  /*79b0*/  FSEL R103, R40, RZ, !P2 ;  /* 0x000000ff28677208 */ /* 0x000fe20005000000 */
[C---:B------:R-:W-:Y:S01]  /*79c0*/  FMUL.FTZ R40, R147.reuse, R104 ;  /* 0x0000006893287220 */ /* 0x040fe20000410000 */
[----:B------:R-:W-:Y:S02]  /*79d0*/  FMUL.FTZ R104, R147, R105 ;  /* 0x0000006993687220 */ /* 0x000fe40000410000 */
[----:B------:R-:W5:Y:S01]  /*79e0*/  LDL R147, [R1+0x8] ;  /* 0x0000080001937983 */ /* 0x000f620000100800 */
[----:B------:R-:W-:Y:S01]  /*79f0*/  FFMA.FTZ R142, R87, R142, -R143 ;  /* 0x0000008e578e7223 */ /* 0x000fe2000001088f */
[----:B------:R-:W-:-:S03]  /*7a00*/  FSEL R102, R102, RZ, !P2 ;  /* 0x000000ff66667208 */ /* 0x000fc60005000000 */
[----:B------:R-:W-:Y:S02]  /*7a10*/  FADD.FTZ R142, R103, R142 ;  /* 0x0000008e678e7221 */ /* 0x000fe40000010000 */
[----:B------:R-:W-:Y:S02]  /*7a20*/  FADD.FTZ R41, R102, R41 ;  /* 0x0000002966297221 */ /* 0x000fe40000010000 */
[CC--:B------:R-:W-:Y:S02]  /*7a30*/  FMUL.FTZ R105, R90.reuse, R142.reuse ;  /* 0x0000008e5a697220 */ /* 0x0c0fe40000410000 */
[-C--:B------:R-:W-:Y:S02]  /*7a40*/  FMUL.FTZ R143, R90, R41.reuse ;  /* 0x000000295a8f7220 */ /* 0x080fe40000410000 */
[C---:B------:R-:W-:Y:S01]  /*7a50*/  FFMA.FTZ R41, R91.reuse, R41, R105 ;  /* 0x000000295b297223 */ /* 0x040fe20000010069 */
        /* <DEDUP_REMOVED lines=32> */
[----:B------:R-:W-:-:S03]  /*7c60*/  HADD2.F32 R113, -RZ, R113.H0_H0 ;  /* 0x20000071ff717230 */ /* 0x000fc60000004100 */
[----:B--2---:R-:W-:-:S05]  /*7c70*/  FMUL.FTZ R112, R145, R112 ;  /* 0x0000007091707220 */ /* 0x004fca0000410000 */
[----:B------:R-:W-:Y:S01]  /*7c80*/  FSEL R112, R112, RZ, !P2 ;  /* 0x000000ff70707208 */ /* 0x000fe20005000000 */
[----:B------:R-:W-:Y:S04]  /*7c90*/  STS.U16 [R137+0x2540], R138 ;  /* 0x0025408a89007388 */ /* 0x000fe80000000400 */
[----:B------:R-:W-:Y:S04]  /*7ca0*/  STS.U16 [R139+0x2580], R44 ;  /* 0x0025802c8b007388 */ /* 0x000fe80000000400 */
[----:B------:R-:W-:Y:S04]  /*7cb0*/  STS.U16 [R141+0x25c0], R140 ;  /* 0x0025c08c8d007388 */ /* 0x000fe80000000400 */
[----:B------:R-:W-:Y:S04]  /*7cc0*/  STS.U16 [R43+0x2600], R45 ;  /* 0x0026002d2b007388 */ /* 0x000fe80000000400 */
[----:B------:R-:W-:Y:S04]  /*7cd0*/  STS.U16 [R42+0x2640], R136 ;  /* 0x002640882a007388 */ /* 0x000fe80000000400 */
[----:B------:R-:W-:Y:S04]  /*7ce0*/  STS.U16 [R135+0x2680], R134 ;  /* 0x0026808687007388 */ /* 0x000fe80000000400 */
[----:B------:R-:W-:Y:S01]  /*7cf0*/  STS.U16 [R133+0x26c0], R132 ;  /* 0x0026c08485007388 */ /* 0x000fe20000000400 */
[C---:B-----5:R-:W-:Y:S01]  /*7d00*/  FMUL.FTZ R110, R147.reuse, R110 ;  /* 0x0000006e936e7220 */ /* 0x060fe20000410000 */
        /* <DEDUP_REMOVED lines=8> */
[----:B------:R-:W-:-:S04]  /*7d90*/  IADD3 R142, PT, PT, R0, 0xf, RZ ;  /* 0x0000000f008e7810 */ /* 0x000fc80007ffe0ff */
[----:B------:R-:W-:Y:S01]  /*7da0*/  ISETP.GE.U32.AND P3, PT, R142, UR12, PT ;  /* 0x0000000c8e007c0c */ /* 0x000fe2000bf66070 */
[----:B------:R-:W-:Y:S01]  /*7db0*/  FMUL.FTZ R142, R145, R113 ;  /* 0x00000071918e7220 */ /* 0x000fe20000410000 */
[----:B------:R-:W-:Y:S02]  /*7dc0*/  FFMA.FTZ R40, R109, R40, -R143 ;  /* 0x000000286d287223 */ /* 0x000fe4000001088f */
[----:B------:R-:W-:Y:S01]  /*7dd0*/  FSEL R113, R117, RZ, !P3 ;  /* 0x000000ff75717208 */ /* 0x000fe20005800000 */
[----:B------:R-:W-:Y:S01]  /*7de0*/  HADD2.F32 R117, -RZ, R114.H0_H0 ;  /* 0x20000072ff757230 */ /* 0x000fe20000004100 */
[----:B------:R-:W-:Y:S01]  /*7df0*/  FSEL R114, R142, RZ, !P2 ;  /* 0x000000ff8e727208 */ /* 0x000fe20005000000 */
[----:B------:R-:W-:Y:S01]  /*7e00*/  FADD.FTZ R40, R112, R40 ;  /* 0x0000002870287221 */ /* 0x000fe20000010000 */
[----:B------:R-:W-:Y:S01]  /*7e10*/  HADD2.F32 R142, -RZ, R116.H0_H0 ;  /* 0x20000074ff8e7230 */ /* 0x000fe20000004100 */
[----:B------:R-:W-:Y:S01]  /*7e20*/  FSEL R115, R115, 1, !P3 ;  /* 0x3f80000073737808 */ /* 0x000fe20005800000 */
[----:B---3--:R-:W-:Y:S01]  /*7e30*/  FMUL.FTZ R116, R144, R117 ;  /* 0x0000007590747220 */ /* 0x008fe20000410000 */
[----:B------:R-:W-:Y:S01]  /*7e40*/  FADD.FTZ R41, R114, R41 ;  /* 0x0000002972297221 */ /* 0x000fe20000010000 */
[----:B------:R-:W-:Y:S01]  /*7e50*/  FMUL.FTZ R157, R113, R40 ;  /* 0x00000028719d7220 */ /* 0x000fe20000410000 */
[----:B------:R-:W-:-:S02]  /*7e60*/  FMUL.FTZ R117, R144, R142 ;  /* 0x0000008e90757220 */ /* 0x000fc40000410000 */
[----:B------:R-:W-:Y:S01]  /*7e70*/  FSEL R116, R116, RZ, !P3 ;  /* 0x000000ff74747208 */ /* 0x000fe20005800000 */
[-C--:B------:R-:W-:Y:S01]  /*7e80*/  FFMA.FTZ R157, R115, R41.reuse, R157 ;  /* 0x00000029739d7223 */ /* 0x080fe2000001009d */
[----:B------:R-:W-:Y:S01]  /*7e90*/  FMUL.FTZ R156, R113, R41 ;  /* 0x00000029719c7220 */ /* 0x000fe20000410000 */
[----:B------:R-:W-:Y:S02]  /*7ea0*/  FSEL R117, R117, RZ, !P3 ;  /* 0x000000ff75757208 */ /* 0x000fe40005800000 */
[----:B------:R-:W-:Y:S01]  /*7eb0*/  FADD.FTZ R157, R116, R157 ;  /* 0x0000009d749d7221 */ /* 0x000fe20000010000 */
[----:B------:R-:W-:Y:S01]  /*7ec0*/  FFMA.FTZ R156, R115, R40, -R156 ;  /* 0x00000028739c7223 */ /* 0x000fe2000001089c */
        /* <DEDUP_REMOVED lines=50> */
[----:B------:R-:W-:-:S03]  /*81f0*/  @P2 FFMA.FTZ R155, R155, R142, R41 ;  /* 0x0000008e9b9b2223 */ /* 0x000fc60000010029 */
        /* <DEDUP_REMOVED lines=13> */
[----:B------:R-:W-:Y:S01]  /*82d0*/  SHFL.UP PT, R41, R157, 0x10, RZ ;  /* 0x060000009d297989 */ /* 0x000fe200000e00ff */
[----:B------:R-:W-:-:S03]  /*82e0*/  @P2 FFMA.FTZ R154, R154, R143, -R142 ;  /* 0x0000008f9a9a2223 */ /* 0x000fc6000001088e */
[----:B------:R-:W0:Y:S04]  /*82f0*/  SHFL.UP PT, R137, R155, 0x10, RZ ;  /* 0x060000009b897989 */ /* 0x000e2800000e00ff */
[----:B------:R-:W-:Y:S04]  /*8300*/  SHFL.UP PT, R44, R156, 0x10, RZ ;  /* 0x060000009c2c7989 */ /* 0x000fe800000e00ff */
[----:B------:R-:W1:Y:S01]  /*8310*/  SHFL.UP PT, R40, R154, 0x10, RZ ;  /* 0x060000009a287989 */ /* 0x000e6200000e00ff */
[----:B------:R-:W-:-:S03]  /*8320*/  ISETP.NE.AND P3, PT, R146, 0x1f, PT ;  /* 0x0000001f9200780c */ /* 0x000fc60003f65270 */
[----:B------:R-:W-:Y:S04]  /*8330*/  STS.U16 [R131+0x2700], R130 ;  /* 0x0027008283007388 */ /* 0x000fe80000000400 */
[----:B------:R-:W-:Y:S04]  /*8340*/  STS.U16 [R129+0x2740], R128 ;  /* 0x0027408081007388 */ /* 0x000fe80000000400 */
[----:B------:R-:W-:Y:S04]  /*8350*/  STS.U16 [R127+0x2780], R126 ;  /* 0x0027807e7f007388 */ /* 0x000fe80000000400 */
[----:B------:R-:W-:Y:S04]  /*8360*/  STS.U16 [R125+0x27c0], R124 ;  /* 0x0027c07c7d007388 */ /* 0x000fe80000000400 */
[----:B------:R-:W-:Y:S04]  /*8370*/  STS.U16 [R123+0x2800], R122 ;  /* 0x0028007a7b007388 */ /* 0x000fe80000000400 */
[----:B------:R-:W-:Y:S01]  /*8380*/  STS.U16 [R51+0x2840], R50 ;  /* 0x0028403233007388 */ /* 0x000fe20000000400 */
[----:B0-----:R-:W-:-:S03]  /*8390*/  FMUL.FTZ R45, R154, R137 ;  /* 0x000000899a2d7220 */ /* 0x001fc60000410000 */
[----:B------:R-:W-:Y:S01]  /*83a0*/  STS.U16 [R49+0x2880], R48 ;  /* 0x0028803031007388 */ /* 0x000fe20000000400 */
[----:B------:R-:W-:-:S03]  /*83b0*/  VOTEU.ANY UP0, P0 ;  /* 0x0000000000ff7886 */ /* 0x000fc60000000100 */
[----:B----4-:R0:W-:Y:S01]  /*83c0*/  STS.U16 [R47+0x28c0], R46 ;  /* 0x0028c02e2f007388 */ /* 0x0101e20000000400 */
[C---:B-1----:R-:W-:Y:S01]  /*83d0*/  FFMA.FTZ R45, R155.reuse, R40, R45 ;  /* 0x000000289b2d7223 */ /* 0x042fe2000001002d */
[----:B------:R-:W-:Y:S01]  /*83e0*/  @UP0 ULEA UR12, UR7, UR23, 0x4 ;  /* 0x00000017070c0291 */ /* 0x000fe2000f8e20ff */
[--C-:B------:R-:W-:Y:S02]  /*83f0*/  SHF.R.U32.HI R138, RZ, 0x5, R34.reuse ;  /* 0x00000005ff8a7819 */ /* 0x100fe40000011622 */
[----:B------:R-:W-:Y:S02]  /*8400*/  CS2R R42, SRZ ;  /* 0x00000000002a7805 */ /* 0x000fe4000001ff00 */
[----:B------:R-:W-:Y:S01]  /*8410*/  ISETP.GE.AND P2, PT, R146, 0x10, PT ;  /* 0x000000109200780c */ /* 0x000fe20003f46270 */
[----:B------:R-:W-:Y:S01]  /*8420*/  NOP ;  /* 0x0000000000007918 */ /* 0x000fe20000000000 */
[CC--:B0-----:R-:W-:Y:S01]  /*8430*/  FMUL.FTZ R46, R155.reuse, R41.reuse ;  /* 0x000000299b2e7220 */ /* 0x0c1fe20000410000 */
[C---:B------:R-:W-:Y:S01]  /*8440*/  FMUL.FTZ R47, R154.reuse, R41 ;  /* 0x000000299a2f7220 */ /* 0x040fe20000410000 */
[C---:B------:R-:W-:Y:S01]  /*8450*/  FMUL.FTZ R41, R155.reuse, R137 ;  /* 0x000000899b297220 */ /* 0x040fe20000410000 */
[----:B------:R-:W-:Y:S01]  /*8460*/  @!P3 SHF.R.U32.HI R48, RZ, 0x1, R34 ;  /* 0x00000001ff30b819 */ /* 0x000fe20000011622 */
[CC--:B------:R-:W-:Y:S01]  /*8470*/  FFMA.FTZ R46, R154.reuse, R44.reuse, -R46 ;  /* 0x0000002c9a2e7223 */ /* 0x0c0fe2000001082e */
[----:B------:R-:W-:Y:S01]  /*8480*/  FFMA.FTZ R47, R155, R44, R47 ;  /* 0x0000002c9b2f7223 */ /* 0x000fe2000001002f */
[----:B------:R-:W-:Y:S01]  /*8490*/  FFMA.FTZ R44, R154, R40, -R41 ;  /* 0x000000289a2c7223 */ /* 0x000fe20000010829 */
[----:B------:R-:W-:Y:S01]  /*84a0*/  HFMA2 R40, -RZ, RZ, 1.875, 0 ;  /* 0x3f800000ff287431 */ /* 0x000fe200000001ff */
[----:B------:R-:W-:Y:S01]  /*84b0*/  MOV R41, RZ ;  /* 0x000000ff00297202 */ /* 0x000fe20000000f00 */
[----:B------:R-:W-:Y:S01]  /*84c0*/  FADD.FTZ R46, R156, R46 ;  /* 0x0000002e9c2e7221 */ /* 0x000fe20000010000 */
[----:B------:R-:W-:Y:S01]  /*84d0*/  @!P3 LOP3.LUT R48, R48, 0x1f0, RZ, 0xc0, !PT ;  /* 0x000001f03030b812 */ /* 0x000fe200078ec0ff */
[----:B------:R-:W-:Y:S01]  /*84e0*/  FADD.FTZ R47, R157, R47 ;  /* 0x0000002f9d2f7221 */ /* 0x000fe20000010000 */
[C---:B------:R-:W-:Y:S01]  /*84f0*/  ISETP.NE.AND P4, PT, R138.reuse, 0x3, PT ;  /* 0x000000038a00780c */ /* 0x040fe20003f85270 */
[----:B------:R-:W-:Y:S01]  /*8500*/  LDS.U16 R125, [R162+0x2100] ;  /* 0x00210000a27d7984 */ /* 0x000fe20000000400 */
[----:B------:R-:W-:-:S02]  /*8510*/  ISETP.NE.AND P5, PT, R138, 0x2, PT ;  /* 0x000000028a00780c */ /* 0x000fc40003fa5270 */
[----:B------:R-:W-:Y:S01]  /*8520*/  ISETP.NE.AND P6, PT, R138, 0x1, PT ;  /* 0x000000018a00780c */ /* 0x000fe20003fc5270 */
        /* <DEDUP_REMOVED lines=144> */
.L_x_321:
        /* <DEDUP_REMOVED lines=16> */
.L_x_322:
[----:B------:R-:W-:Y:S05]  /*8f30*/  BSYNC.RECONVERGENT B0 ;  /* 0x0000000000007941 */ /* 0x000fea0003800200 */
.L_x_320:
        /* <DEDUP_REMOVED lines=119> */
.L_x_324:
[----:B------:R-:W-:Y:S05]  /*96b0*/  BSYNC.RECONVERGENT B0 ;  /* 0x0000000000007941 */ /* 0x000fea0003800200 */
.L_x_323:
        /* <DEDUP_REMOVED lines=51> */
.L_x_319:
        /* <DEDUP_REMOVED lines=54> */
[----:B-1----:R-:W-:Y:S02]  /*9d50*/  ISETP.NE.AND P0, PT, R12, RZ, PT ;  /* 0x000000ff0c00720c */ /* 0x002fe40003f05270 */
[----:B------:R-:W-:Y:S02]  /*9d60*/  PRMT R42, RZ, 0x7610, R42 ;  /* 0x00007610ff2a7816 */ /* 0x000fe4000000002a */
[----:B------:R-:W-:Y:S01]  /*9d70*/  PRMT R44, RZ, 0x7610, R44 ;  /* 0x00007610ff2c7816 */ /* 0x000fe2000000002c */
[----:B----4-:R-:W-:-:S04]  /*9d80*/  UIMAD.WIDE.U32 UR26, UR28, UR12, UR8 ;  /* 0x0000000c1c1a72a5 */ /* 0x010fc8000f8e0008 */
[----:B------:R-:W-:-:S04]  /*9d90*/  UIMAD UR27, UR28, UR13, UR27 ;  /* 0x0000000d1c1b72a4 */ /* 0x000fc8000f8e021b */
[----:B-----5:R-:W-:-:S04]  /*9da0*/  UIMAD.WIDE.U32 UR26, UR29, UR14, UR26 ;  /* 0x0000000e1d1a72a5 */ /* 0x020fc8000f8e001a */
[----:B------:R-:W-:Y:S01]  /*9db0*/  UIMAD UR27, UR29, UR15, UR27 ;  /* 0x0000000f1d1b72a4 */ /* 0x000fe2000f8e021b */
[----:B------:R-:W1:Y:S01]  /*9dc0*/  LDCU.128 UR12, c[0x0][0x410] ;  /* 0x00008200ff0c77ac */ /* 0x000e620008000c00 */
[----:B---3--:R3:W-:Y:S02]  /*9dd0*/  STS.U16 [R102], R4 ;  /* 0x0000000466007388 */ /* 0x0087e40000000400 */
[----:B---3--:R-:W-:Y:S02]  /*9de0*/  PRMT R4, R3, 0x7632, R4 ;  /* 0x0000763203047816 */ /* 0x008fe40000000004 */
[----:B--2---:R2:W-:Y:S01]  /*9df0*/  STS.U16 [R101+0x2], R5 ;  /* 0x0000020565007388 */ /* 0x0045e20000000400 */
[----:B------:R-:W-:-:S03]  /*9e00*/  F2FP.F16.F32.PACK_AB R3, R30, R29 ;  /* 0x0000001d1e03723e */ /* 0x000fc600000000ff */
[----:B------:R3:W-:Y:S01]  /*9e10*/  STS.U16 [R100+0x4], R6 ;  /* 0x0000040664007388 */ /* 0x0007e20000000400 */
[----:B------:R-:W-:-:S03]  /*9e20*/  PRMT R11, R3, 0x7632, R11 ;  /* 0x00007632030b7816 */ /* 0x000fc6000000000b */
[----:B------:R4:W-:Y:S01]  /*9e30*/  STS.U16 [R99+0x6], R7 ;  /* 0x0000060763007388 */ /* 0x0009e20000000400 */
[----:B--2---:R-:W-:-:S03]  /*9e40*/  PRMT R5, R2, 0x7610, R5 ;  /* 0x0000761002057816 */ /* 0x004fc60000000005 */
[----:B------:R2:W-:Y:S01]  /*9e50*/  STS.U16 [R98+0x8], R8 ;  /* 0x0000080862007388 */ /* 0x0005e20000000400 */
[----:B---3--:R-:W-:Y:S02]  /*9e60*/  PRMT R6, R2, 0x7632, R6 ;  /* 0x0000763202067816 */ /* 0x008fe40000000006 */
[----:B------:R-:W-:Y:S01]  /*9e70*/  F2FP.F16.F32.PACK_AB R2, R32, R31 ;  /* 0x0000001f2002723e */ /* 0x000fe200000000ff */
[----:B------:R3:W-:Y:S01]  /*9e80*/  STS.U16 [R97+0xa], R9 ;  /* 0x00000a0961007388 */ /* 0x0007e20000000400 */
[----:B----4-:R-:W-:Y:S02]  /*9e90*/  PRMT R7, R3, 0x7610, R7 ;  /* 0x0000761003077816 */ /* 0x010fe40000000007 */
[----:B------:R-:W-:Y:S01]  /*9ea0*/  F2FP.F16.F32.PACK_AB R3, R18, R33 ;  /* 0x000000211203723e */ /* 0x000fe200000000ff */
[----:B------:R-:W-:Y:S01]  /*9eb0*/  STS.U16 [R96+0xc], R10 ;  /* 0x00000c0a60007388 */ /* 0x000fe20000000400 */
[----:B--2---:R-:W-:-:S03]  /*9ec0*/  PRMT R8, R2, 0x7632, R8 ;  /* 0x0000763202087816 */ /* 0x004fc60000000008 */
[----:B------:R2:W-:Y:S01]  /*9ed0*/  STS.U16 [R95+0xe], R4 ;  /* 0x00000e045f007388 */ /* 0x0005e20000000400 */
[----:B---3--:R-:W-:-:S03]  /*9ee0*/  MOV R9, UR7 ;  /* 0x0000000700097c02 */ /* 0x008fc60008000f00 */
[----:B------:R-:W-:Y:S04]  /*9ef0*/  STS.U16 [R94+0x10], R5 ;  /* 0x000010055e007388 */ /* 0x000fe80000000400 */
[----:B------:R-:W-:Y:S01]  /*9f00*/  STS.U16 [R93+0x12], R6 ;  /* 0x000012065d007388 */ /* 0x000fe20000000400 */
[----:B--2---:R-:W-:-:S03]  /*9f10*/  PRMT R4, R3, 0x7632, R4 ;  /* 0x0000763203047816 */ /* 0x004fc60000000004 */
[----:B------:R-:W-:Y:S04]  /*9f20*/  STS.U16 [R92+0x14], R7 ;  /* 0x000014075c007388 */ /* 0x000fe80000000400 */
[----:B------:R-:W-:Y:S04]  /*9f30*/  STS.U16 [R91+0x16], R11 ;  /* 0x0000160b5b007388 */ /* 0x000fe80000000400 */
[----:B------:R-:W-:Y:S04]  /*9f40*/  STS.U16 [R90+0x18], R2 ;  /* 0x000018025a007388 */ /* 0x000fe80000000400 */
[----:B------:R-:W-:Y:S04]  /*9f50*/  STS.U16 [R89+0x1a], R8 ;  /* 0x00001a0859007388 */ /* 0x000fe80000000400 */
[----:B------:R2:W-:Y:S04]  /*9f60*/  STS.U16 [R88+0x1c], R3 ;  /* 0x00001c0358007388 */ /* 0x0005e80000000400 */
[----:B------:R3:W-:Y:S01]  /*9f70*/  STS.U16 [R87+0x1e], R4 ;  /* 0x00001e0457007388 */ /* 0x0007e20000000400 */
[----:B------:R-:W-:-:S03]  /*9f80*/  NOP ;  /* 0x0000000000007918 */ /* 0x000fc60000000000 */
[----:B------:R-:W-:Y:S01]  /*9f90*/  LDS.U16 R5, [R86] ;  /* 0x0000000056057984 */ /* 0x000fe20000000400 */
[----:B--2---:R-:W-:-:S03]  /*9fa0*/  LOP3.LUT R3, R0, 0x3e00, RZ, 0xc0, !PT ;  /* 0x00003e0000037812 */ /* 0x004fc600078ec0ff */
[----:B------:R-:W-:Y:S01]  /*9fb0*/  LDS.U16 R35, [R85+0x40] ;  /* 0x0000400055237984 */ /* 0x000fe20000000400 */
[----:B------:R-:W-:-:S03]  /*9fc0*/  LOP3.LUT R6, R3, 0x1f, R12, 0xf8, !PT ;  /* 0x0000001f03067812 */ /* 0x000fc600078ef80c */
[----:B------:R-:W-:Y:S01]  /*9fd0*/  LDS.U16 R37, [R84+0x80] ;  /* 0x0000800054257984 */ /* 0x000fe20000000400 */
[C---:B------:R-:W-:Y:S02]  /*9fe0*/  IADD3 R3, P1, PT, R6.reuse, UR26, RZ ;  /* 0x0000001a06037c10 */ /* 0x040fe4000ff3e0ff */
[C---:B------:R-:W-:Y:S01]  /*9ff0*/  LOP3.LUT R10, R6.reuse, 0x20, RZ, 0xfc, !PT ;  /* 0x00000020060a7812 */ /* 0x040fe200078efcff */
[----:B------:R-:W-:Y:S01]  /*a000*/  LDS.U16 R39, [R83+0xc0] ;  /* 0x0000c00053277984 */ /* 0x000fe20000000400 */
[----:B---3--:R-:W-:Y:S01]  /*a010*/  IADD3.X R4, PT, PT, RZ, UR27, RZ, P1, !PT ;  /* 0x0000001bff047c10 */ /* 0x008fe20008ffe4ff */
        /* <DEDUP_REMOVED lines=74> */
[----:B0-----:R-:W-:Y:S01]  /*a4c0*/  LEA R4, P6, R5, UR26, 0x1 ;  /* 0x0000001a05047c11 */ /* 0x001fe2000f8c08ff */
        /* <DEDUP_REMOVED lines=72> */
[----:B------:R0:W-:Y:S04]  /*a950*/  @!P5 STL [R1+0x94], R54 ;  /* 0x000094360100d387 */ /* 0x0001e80000100800 */
[----:B------:R-:W-:Y:S01]  /*a960*/  LDS.U16 R42, [R91+0x16] ;  /* 0x000016005b2a7984 */ /* 0x000fe20000000400 */
[----:B--2---:R-:W-:-:S03]  /*a970*/  HADD2.F32 R44, -RZ, R2.H0_H0 ;  /* 0x20000002ff2c7230 */ /* 0x004fc60000004100 */
[----:B------:R-:W2:Y:S01]  /*a980*/  LDS.U16 R2, [R95+0xe] ;  /* 0x00000e005f027984 */ /* 0x000ea20000000400 */
[----:B---3--:R-:W-:Y:S02]  /*a990*/  HADD2.F32 R50, -RZ, R5.H0_H0 ;  /* 0x20000005ff327230 */ /* 0x008fe40000004100 */
[----:B------:R-:W-:Y:S01]  /*a9a0*/  FMUL.FTZ R43, R44, -1.4426950216293334961 ;  /* 0xbfb8aa3b2c2b7820 */ /* 0x000fe20000410000 */
[----:B------:R-:W3:Y:S03]  /*a9b0*/  LDS.U16 R5, [R92+0x14] ;  /* 0x000014005c057984 */ /* 0x000ee60000000400 */
[----:B------:R0:W3:Y:S01]  /*a9c0*/  MUFU.EX2 R45, R43 ;  /* 0x0000002b002d7308 */ /* 0x0000e20000000800 */
[----:B----4-:R-:W-:Y:S02]  /*a9d0*/  HADD2.F32 R46, -RZ, R3.H0_H0 ;  /* 0x20000003ff2e7230 */ /* 0x010fe40000004100 */
[----:B------:R-:W4:Y:S01]  /*a9e0*/  LDS.U16 R3, [R94+0x10] ;  /* 0x000010005e037984 */ /* 0x000f220000000400 */
[----:B-----5:R-:W-:-:S03]  /*a9f0*/  HADD2.F32 R48, -RZ, R4.H0_H0 ;  /* 0x20000004ff307230 */ /* 0x020fc60000004100 */
[----:B------:R-:W5:Y:S01]  /*aa00*/  LDS.U16 R4, [R93+0x12] ;  /* 0x000012005d047984 */ /* 0x000f620000000400 */
[----:B0-----:R-:W-:Y:S01]  /*aa10*/  FMUL.FTZ R43, R50, -1.4426950216293334961 ;  /* 0xbfb8aa3b322b7820 */ /* 0x001fe20000410000 */
[----:B------:R-:W-:Y:S02]  /*aa20*/  HADD2.F32 R54, -RZ, R40.H0_H0 ;  /* 0x20000028ff367230 */ /* 0x000fe40000004100 */
[----:B------:R-:W0:Y:S01]  /*aa30*/  LDS.U16 R40, [R89+0x1a] ;  /* 0x00001a0059287984 */ /* 0x000e220000000400 */
[----:B------:R1:W-:Y:S02]  /*aa40*/  MUFU.EX2 R51, R43 ;  /* 0x0000002b00337308 */ /* 0x0003e40000000800 */
[----:B-1----:R-:W-:Y:S02]  /*aa50*/  HADD2.F32 R56, -RZ, R41.H0_H0 ;  /* 0x20000029ff387230 */ /* 0x002fe40000004100 */
[----:B------:R-:W-:Y:S01]  /*aa60*/  HADD2.F32 R52, -RZ, R39.H0_H0 ;  /* 0x20000027ff347230 */ /* 0x000fe20000004100 */
[----:B------:R-:W1:Y:S04]  /*aa70*/  LDS.U16 R41, [R88+0x1c] ;  /* 0x00001c0058297984 */ /* 0x000e680000000400 */
[----:B------:R-:W-:Y:S04]  /*aa80*/  LDS.U16 R39, [R90+0x18] ;  /* 0x000018005a277984 */ /* 0x000fe80000000400 */
[----:B------:R-:W1:Y:S01]  /*aa90*/  LDS.U16 R43, [R87+0x1e] ;  /* 0x00001e00572b7984 */ /* 0x000e620000000400 */
[----:B------:R-:W-:Y:S01]  /*aaa0*/  FMUL.FTZ R49, R48, -1.4426950216293334961 ;  /* 0xbfb8aa3b30317820 */ /* 0x000fe20000410000 */
[----:B------:R-:W-:Y:S01]  /*aab0*/  FMUL.FTZ R47, R46, -1.4426950216293334961 ;  /* 0xbfb8aa3b2e2f7820 */ /* 0x000fe20000410000 */
[----:B------:R-:W-:Y:S01]  /*aac0*/  FMUL.FTZ R53, R52, -1.4426950216293334961 ;  /* 0xbfb8aa3b34357820 */ /* 0x000fe20000410000 */
[----:B--2---:R-:W-:-:S02]  /*aad0*/  HADD2.F32 R58, -RZ, R2.H0_H0 ;  /* 0x20000002ff3a7230 */ /* 0x004fc40000004100 */
[----:B------:R-:W-:-:S03]  /*aae0*/  FMUL.FTZ R55, R54, -1.4426950216293334961 ;  /* 0xbfb8aa3b36377820 */ /* 0x000fc60000410000 */
[----:B------:R-:W-:Y:S01]  /*aaf0*/  FMUL.FTZ R2, R58, -1.4426950216293334961 ;  /* 0xbfb8aa3b3a027820 */ /* 0x000fe20000410000 */
[----:B------:R-:W2:Y:S01]  /*ab00*/  MUFU.EX2 R49, R49 ;  /* 0x0000003100317308 */ /* 0x000ea20000000800 */
[----:B------:R-:W-:Y:S01]  /*ab10*/  FMUL.FTZ R57, R56, -1.4426950216293334961 ;  /* 0xbfb8aa3b38397820 */ /* 0x000fe20000410000 */
[----:B---3--:R-:W-:Y:S02]  /*ab20*/  HADD2.F32 R62, -RZ, R5.H0_H0 ;  /* 0x20000005ff3e7230 */ /* 0x008fe40000004100 */
[----:B----4-:R-:W-:Y:S02]  /*ab30*/  HADD2.F32 R60, -RZ, R3.H0_H0 ;  /* 0x20000003ff3c7230 */ /* 0x010fe40000004100 */
[----:B------:R-:W-:Y:S02]  /*ab40*/  HADD2.F32 R42, -RZ, R42.H0_H0 ;  /* 0x2000002aff2a7230 */ /* 0x000fe40000004100 */
[----:B------:R0:W-:Y:S01]  /*ab50*/  MUFU.EX2 R59, R2 ;  /* 0x00000002003b7308 */ /* 0x0001e20000000800 */
[----:B-----5:R-:W-:-:S02]  /*ab60*/  HADD2.F32 R3, -RZ, R4.H0_H0 ;  /* 0x20000004ff037230 */ /* 0x020fc40000004100 */
[----:B------:R-:W-:Y:S01]  /*ab70*/  FMUL.FTZ R4, R60, -1.4426950216293334961 ;  /* 0xbfb8aa3b3c047820 */ /* 0x000fe20000410000 */
[----:B------:R-:W-:Y:S01]  /*ab80*/  FMUL.FTZ R5, R62, -1.4426950216293334961 ;  /* 0xbfb8aa3b3e057820 */ /* 0x000fe20000410000 */
[----:B------:R-:W-:-:S03]  /*ab90*/  FMUL.FTZ R63, R42, -1.4426950216293334961 ;  /* 0xbfb8aa3b2a3f7820 */ /* 0x000fc60000410000 */
[----:B------:R-:W3:Y:S01]  /*aba0*/  MUFU.EX2 R47, R47 ;  /* 0x0000002f002f7308 */ /* 0x000ee20000000800 */
[----:B0-----:R-:W-:Y:S02]  /*abb0*/  HADD2.F32 R2, -RZ, R40.H0_H0 ;  /* 0x20000028ff027230 */ /* 0x001fe40000004100 */
[----:B------:R-:W-:Y:S01]  /*abc0*/  FMUL.FTZ R61, R3, -1.4426950216293334961 ;  /* 0xbfb8aa3b033d7820 */ /* 0x000fe20000410000 */
[----:B-1----:R-:W-:-:S04]  /*abd0*/  HADD2.F32 R41, -RZ, R41.H0_H0 ;  /* 0x20000029ff297230 */ /* 0x002fc80000004100 */
[----:B------:R-:W0:Y:S01]  /*abe0*/  MUFU.EX2 R53, R53 ;  /* 0x0000003500357308 */ /* 0x000e220000000800 */
[----:B------:R-:W-:Y:S02]  /*abf0*/  HADD2.F32 R66, -RZ, R43.H0_H0 ;  /* 0x2000002bff427230 */ /* 0x000fe40000004100 */
[----:B------:R-:W-:Y:S01]  /*ac00*/  FMUL.FTZ R65, R2, -1.4426950216293334961 ;  /* 0xbfb8aa3b02417820 */ /* 0x000fe20000410000 */
[----:B------:R-:W-:Y:S02]  /*ac10*/  HADD2.F32 R64, -RZ, R39.H0_H0 ;  /* 0x20000027ff407230 */ /* 0x000fe40000004100 */
[----:B------:R-:W-:Y:S02]  /*ac20*/  FMUL.FTZ R67, R66, -1.4426950216293334961 ;  /* 0xbfb8aa3b42437820 */ /* 0x000fe40000410000 */
[----:B------:R-:W1:Y:S01]  /*ac30*/  MUFU.EX2 R55, R55 ;  /* 0x0000003700377308 */ /* 0x000e620000000800 */
[----:B------:R-:W-:Y:S01]  /*ac40*/  FMUL.FTZ R43, R41, -1.4426950216293334961 ;  /* 0xbfb8aa3b292b7820 */ /* 0x000fe20000410000 */
[----:B------:R-:W-:-:S06]  /*ac50*/  FMUL.FTZ R39, R64, -1.4426950216293334961 ;  /* 0xbfb8aa3b40277820 */ /* 0x000fcc0000410000 */
[----:B------:R-:W4:Y:S01]  /*ac60*/  MUFU.EX2 R57, R57 ;  /* 0x0000003900397308 */ /* 0x000f220000000800 */
        /* <DEDUP_REMOVED lines=11> */
[----:B------:R3:W0:Y:S01]  /*ad20*/  MUFU.EX2 R40, R39 ;  /* 0x0000002700287308 */ /* 0x0006220000000800 */
[----:B-1----:R-:W-:-:S07]  /*ad30*/  FADD.FTZ R55, R55, 1 ;  /* 0x3f80000037377421 */ /* 0x002fce0000010000 */
[----:B------:R-:W1:Y:S01]  /*ad40*/  MUFU.EX2 R43, R43 ;  /* 0x0000002b002b7308 */ /* 0x000e620000000800 */
[----:B----4-:R-:W-:Y:S01]  /*ad50*/  FADD.FTZ R57, R57, 1 ;  /* 0x3f80000039397421 */ /* 0x010fe20000010000 */
[----:B------:R-:W-:Y:S01]  /*ad60*/  FADD.FTZ R59, R59, 1 ;  /* 0x3f8000003b3b7421 */ /* 0x000fe20000010000 */
[----:B-----5:R-:W-:-:S05]  /*ad70*/  FADD.FTZ R4, R4, 1 ;  /* 0x3f80000004047421 */ /* 0x020fca0000010000 */
[----:B------:R-:W4:Y:S01]  /*ad80*/  MUFU.RCP R45, R45 ;  /* 0x0000002d002d7308 */ /* 0x000f220000001000 */
[----:B--2---:R-:W-:Y:S01]  /*ad90*/  FADD.FTZ R61, R61, 1 ;  /* 0x3f8000003d3d7421 */ /* 0x004fe20000010000 */
[----:B---3--:R-:W-:Y:S01]  /*ada0*/  FADD.FTZ R39, R5, 1 ;  /* 0x3f80000005277421 */ /* 0x008fe20000010000 */
[----:B------:R-:W-:-:S05]  /*adb0*/  FADD.FTZ R63, R63, 1 ;  /* 0x3f8000003f3f7421 */ /* 0x000fca0000010000 */
[----:B------:R-:W2:Y:S01]  /*adc0*/  MUFU.RCP R49, R49 ;  /* 0x0000003100317308 */ /* 0x000ea20000001000 */
[----:B------:R-:W-:Y:S01]  /*add0*/  FADD.FTZ R67, R67, 1 ;  /* 0x3f80000043437421 */ /* 0x000fe20000010000 */
[----:B0-----:R-:W-:-:S06]  /*ade0*/  FADD.FTZ R65, R65, 1 ;  /* 0x3f80000041417421 */ /* 0x001fcc0000010000 */
[----:B------:R-:W0:Y:S01]  /*adf0*/  MUFU.RCP R47, R47 ;  /* 0x0000002f002f7308 */ /* 0x000e220000001000 */
[----:B------:R-:W-:-:S07]  /*ae00*/  FADD.FTZ R40, R40, 1 ;  /* 0x3f80000028287421 */ /* 0x000fce0000010000 */
[----:B------:R-:W3:Y:S01]  /*ae10*/  MUFU.RCP R53, R53 ;  /* 0x0000003500357308 */ /* 0x000ee20000001000 */
[----:B-1----:R-:W-:-:S07]  /*ae20*/  FADD.FTZ R43, R43, 1 ;  /* 0x3f8000002b2b7421 */ /* 0x002fce0000010000 */
[----:B------:R-:W1:Y:S08]  /*ae30*/  MUFU.RCP R51, R51 ;  /* 0x0000003300337308 */ /* 0x000e700000001000 */
[----:B------:R-:W5:Y:S08]  /*ae40*/  MUFU.RCP R55, R55 ;  /* 0x0000003700377308 */ /* 0x000f700000001000 */
[----:B------:R-:W5:Y:S08]  /*ae50*/  MUFU.RCP R57, R57 ;  /* 0x0000003900397308 */ /* 0x000f700000001000 */
[----:B------:R-:W5:Y:S08]  /*ae60*/  MUFU.RCP R59, R59 ;  /* 0x0000003b003b7308 */ /* 0x000f700000001000 */
[----:B------:R-:W5:Y:S01]  /*ae70*/  MUFU.RCP R69, R4 ;  /* 0x0000000400457308 */ /* 0x000f620000001000 */
[----:B----4-:R-:W-:Y:S01]  /*ae80*/  FMUL.FTZ R44, R44, R45 ;  /* 0x0000002d2c2c7220 */ /* 0x010fe20000410000 */
[----:B------:R-:W-:Y:S06]  /*ae90*/  BAR.SYNC.DEFER_BLOCKING 0x0 ;  /* 0x0000000000007b1d */ /* 0x000fec0000010000 */
[----:B------:R-:W4:Y:S01]  /*aea0*/  MUFU.RCP R68, R61 ;  /* 0x0000003d00447308 */ /* 0x000f220000001000 */
[----:B--2---:R-:W-:-:S07]  /*aeb0*/  FMUL.FTZ R48, R48, R49 ;  /* 0x0000003130307220 */ /* 0x004fce0000410000 */
[----:B------:R-:W2:Y:S01]  /*aec0*/  MUFU.RCP R39, R39 ;  /* 0x0000002700277308 */ /* 0x000ea20000001000 */
[----:B0-----:R-:W-:-:S07]  /*aed0*/  FMUL.FTZ R5, R46, R47 ;  /* 0x0000002f2e057220 */ /* 0x001fce0000410000 */
[----:B------:R-:W0:Y:S08]  /*aee0*/  MUFU.RCP R63, R63 ;  /* 0x0000003f003f7308 */ /* 0x000e300000001000 */
[----:B------:R-:W0:Y:S01]  /*aef0*/  MUFU.RCP R67, R67 ;  /* 0x0000004300437308 */ /* 0x000e220000001000 */
[----:B------:R-:W-:-:S07]  /*af00*/  FMUL.FTZ R44, R44, R19 ;  /* 0x000000132c2c7220 */ /* 0x000fce0000410000 */
[----:B------:R-:W0:Y:S01]  /*af10*/  MUFU.RCP R71, R40 ;  /* 0x0000002800477308 */ /* 0x000e220000001000 */
[----:B---3--:R-:W-:-:S07]  /*af20*/  FMUL.FTZ R52, R52, R53 ;  /* 0x0000003534347220 */ /* 0x008fce0000410000 */
[----:B------:R-:W3:Y:S01]  /*af30*/  MUFU.RCP R65, R65 ;  /* 0x0000004100417308 */ /* 0x000ee20000001000 */
[----:B-1----:R-:W-:-:S07]  /*af40*/  FMUL.FTZ R19, R50, R51 ;  /* 0x0000003332137220 */ /* 0x002fce0000410000 */
[----:B------:R-:W1:Y:S01]  /*af50*/  MUFU.RCP R4, R43 ;  /* 0x0000002b00047308 */ /* 0x000e620000001000 */
        /* <DEDUP_REMOVED lines=9> */
[----:B----4-:R-:W-:Y:S01]  /*aff0*/  FMUL.FTZ R3, R3, R68 ;  /* 0x0000004403037220 */ /* 0x010fe20000410000 */
[----:B------:R-:W-:Y:S01]  /*b000*/  FMUL.FTZ R56, R56, R25 ;  /* 0x0000001938387220 */ /* 0x000fe20000410000 */
[----:B------:R-:W-:Y:S01]  /*b010*/  F2FP.F16.F32.PACK_AB R44, R5, R44 ;  /* 0x0000002c052c723e */ /* 0x000fe200000000ff */
[----:B------:R-:W-:Y:S01]  /*b020*/  FMUL.FTZ R23, R23, R26 ;  /* 0x0000001a17177220 */ /* 0x000fe20000410000 */
[----:B------:R-:W-:Y:S01]  /*b030*/  FMUL.FTZ R60, R60, R27 ;  /* 0x0000001b3c3c7220 */ /* 0x000fe20000410000 */
[----:B--2---:R-:W-:Y:S01]  /*b040*/  FMUL.FTZ R62, R62, R39 ;  /* 0x000000273e3e7220 */ /* 0x004fe20000410000 */
[----:B0-----:R-:W-:Y:S01]  /*b050*/  FMUL.FTZ R25, R42, R63 ;  /* 0x0000003f2a197220 */ /* 0x001fe20000410000 */
[----:B------:R-:W-:Y:S01]  /*b060*/  FMUL.FTZ R5, R66, R67 ;  /* 0x0000004342057220 */ /* 0x000fe20000410000 */
[----:B------:R-:W-:Y:S01]  /*b070*/  FMUL.FTZ R64, R64, R71 ;  /* 0x0000004740407220 */ /* 0x000fe20000410000 */
[----:B---3--:R-:W-:Y:S01]  /*b080*/  FMUL.FTZ R27, R2, R65 ;  /* 0x00000041021b7220 */ /* 0x008fe20000410000 */
[----:B------:R-:W-:Y:S01]  /*b090*/  F2FP.F16.F32.PACK_AB R19, R19, R48 ;  /* 0x000000301313723e */ /* 0x000fe200000000ff */
[----:B------:R-:W-:Y:S01]  /*b0a0*/  FMUL.FTZ R3, R3, R28 ;  /* 0x0000001c03037220 */ /* 0x000fe20000410000 */
[----:B-1----:R-:W-:Y:S01]  /*b0b0*/  FMUL.FTZ R2, R41, R4 ;  /* 0x0000000429027220 */ /* 0x002fe20000410000 */
[----:B------:R-:W-:Y:S01]  /*b0c0*/  PRMT R4, R44, 0x7632, R4 ;  /* 0x000076322c047816 */ /* 0x000fe20000000004 */
[----:B------:R-:W-:Y:S01]  /*b0d0*/  FMUL.FTZ R62, R62, R29 ;  /* 0x0000001d3e3e7220 */ /* 0x000fe20000410000 */
[----:B------:R-:W-:Y:S01]  /*b0e0*/  F2FP.F16.F32.PACK_AB R21, R21, R52 ;  /* 0x000000341515723e */ /* 0x000fe200000000ff */
[----:B------:R-:W-:Y:S01]  /*b0f0*/  FMUL.FTZ R25, R25, R30 ;  /* 0x0000001e19197220 */ /* 0x000fe20000410000 */
[----:B------:R-:W-:Y:S01]  /*b100*/  FMUL.FTZ R5, R5, R18 ;  /* 0x0000001205057220 */ /* 0x000fe20000410000 */
[----:B------:R-:W-:Y:S01]  /*b110*/  FMUL.FTZ R64, R64, R31 ;  /* 0x0000001f40407220 */ /* 0x000fe20000410000 */
[----:B------:R-:W-:Y:S01]  /*b120*/  FMUL.FTZ R27, R27, R32 ;  /* 0x000000201b1b7220 */ /* 0x000fe20000410000 */
[----:B------:R-:W-:-:S02]  /*b130*/  PRMT R18, R19, 0x7632, R18 ;  /* 0x0000763213127816 */ /* 0x000fc40000000012 */
[----:B------:R-:W-:Y:S01]  /*b140*/  F2FP.F16.F32.PACK_AB R23, R23, R56 ;  /* 0x000000381717723e */ /* 0x000fe200000000ff */
[----:B------:R-:W-:Y:S01]  /*b150*/  STS.U16 [R102], R44 ;  /* 0x0000002c66007388 */ /* 0x000fe20000000400 */
[----:B------:R-:W-:Y:S01]  /*b160*/  PRMT R20, R21, 0x7632, R20 ;  /* 0x0000763215147816 */ /* 0x000fe20000000014 */
[----:B------:R-:W-:Y:S01]  /*b170*/  FMUL.FTZ R2, R2, R33 ;  /* 0x0000002102027220 */ /* 0x000fe20000410000 */
[----:B------:R-:W-:Y:S01]  /*b180*/  F2FP.F16.F32.PACK_AB R3, R3, R60 ;  /* 0x0000003c0303723e */ /* 0x000fe200000000ff */
[----:B------:R0:W-:Y:S01]  /*b190*/  STS.U16 [R101+0x2], R4 ;  /* 0x0000020465007388 */ /* 0x0001e20000000400 */
[----:B------:R-:W-:Y:S02]  /*b1a0*/  PRMT R22, R23, 0x7632, R22 ;  /* 0x0000763217167816 */ /* 0x000fe40000000016 */
[----:B------:R-:W-:Y:S01]  /*b1b0*/  F2FP.F16.F32.PACK_AB R25, R25, R62 ;  /* 0x0000003e1919723e */ /* 0x000fe200000000ff */
[----:B------:R-:W-:Y:S01]  /*b1c0*/  STS.U16 [R100+0x4], R19 ;  /* 0x0000041364007388 */ /* 0x000fe20000000400 */
[----:B------:R-:W-:-:S03]  /*b1d0*/  F2FP.F16.F32.PACK_AB R27, R27, R64 ;  /* 0x000000401b1b723e */ /* 0x000fc600000000ff */
[----:B------:R1:W-:Y:S01]  /*b1e0*/  STS.U16 [R99+0x6], R18 ;  /* 0x0000061263007388 */ /* 0x0003e20000000400 */
[----:B0-----:R-:W-:-:S03]  /*b1f0*/  PRMT R4, R3, 0x7632, R4 ;  /* 0x0000763203047816 */ /* 0x001fc60000000004 */
[----:B------:R-:W-:Y:S01]  /*b200*/  STS.U16 [R98+0x8], R21 ;  /* 0x0000081562007388 */ /* 0x000fe20000000400 */
[----:B------:R-:W-:-:S03]  /*b210*/  F2FP.F16.F32.PACK_AB R2, R5, R2 ;  /* 0x000000020502723e */ /* 0x000fc600000000ff */
[----:B------:R0:W-:Y:S01]  /*b220*/  STS.U16 [R97+0xa], R20 ;  /* 0x00000a1461007388 */ /* 0x0001e20000000400 */
[----:B-1----:R-:W-:-:S03]  /*b230*/  PRMT R18, R25, 0x7632, R18 ;  /* 0x0000763219127816 */ /* 0x002fc60000000012 */
[----:B------:R-:W-:Y:S01]  /*b240*/  STS.U16 [R96+0xc], R23 ;  /* 0x00000c1760007388 */ /* 0x000fe20000000400 */
[----:B------:R-:W-:-:S03]  /*b250*/  PRMT R24, R27, 0x7632, R24 ;  /* 0x000076321b187816 */ /* 0x000fc60000000018 */
[----:B------:R1:W-:Y:S01]  /*b260*/  STS.U16 [R95+0xe], R22 ;  /* 0x00000e165f007388 */ /* 0x0003e20000000400 */
[----:B0-----:R-:W-:-:S03]  /*b270*/  PRMT R20, R27, 0x7610, R20 ;  /* 0x000076101b147816 */ /* 0x001fc60000000014 */
[----:B------:R0:W-:Y:S04]  /*b280*/  STS.U16 [R94+0x10], R3 ;  /* 0x000010035e007388 */ /* 0x0001e80000000400 */
[----:B------:R2:W-:Y:S01]  /*b290*/  STS.U16 [R93+0x12], R4 ;  /* 0x000012045d007388 */ /* 0x0005e20000000400 */
[----:B-1----:R-:W-:-:S03]  /*b2a0*/  PRMT R22, R2, 0x7632, R22 ;  /* 0x0000763202167816 */ /* 0x002fc60000000016 */
[----:B------:R-:W-:Y:S04]  /*b2b0*/  STS.U16 [R92+0x14], R25 ;  /* 0x000014195c007388 */ /* 0x000fe80000000400 */
[----:B------:R-:W-:Y:S04]  /*b2c0*/  STS.U16 [R91+0x16], R18 ;  /* 0x000016125b007388 */ /* 0x000fe80000000400 */
[----:B------:R-:W-:Y:S04]  /*b2d0*/  STS.U16 [R90+0x18], R20 ;  /* 0x000018145a007388 */ /* 0x000fe80000000400 */
[----:B------:R-:W-:Y:S04]  /*b2e0*/  STS.U16 [R89+0x1a], R24 ;  /* 0x00001a1859007388 */ /* 0x000fe80000000400 */
[----:B------:R1:W-:Y:S04]  /*b2f0*/  STS.U16 [R88+0x1c], R2 ;  /* 0x00001c0258007388 */ /* 0x0003e80000000400 */
        /* <DEDUP_REMOVED lines=20> */
[----:B------:R-:W3:Y:S01]  /*b440*/  LDS R53, [UR23+0x1080] ;  /* 0x00108017ff357984 */ /* 0x000ee20008000800 */
[----:B------:R-:W-:-:S04]  /*b450*/  UIMAD UR9, UR28, UR13, UR9 ;  /* 0x0000000d1c0972a4 */ /* 0x000fc8000f8e0209 */
[----:B------:R-:W-:-:S04]  /*b460*/  UIMAD.WIDE.U32 UR8, UR29, UR14, UR8 ;  /* 0x0000000e1d0872a5 */ /* 0x000fc8000f8e0008 */
[----:B------:R-:W-:Y:S02]  /*b470*/  UIMAD UR15, UR29, UR15, UR9 ;  /* 0x0000000f1d0f72a4 */ /* 0x000fe4000f8e0209 */
[----:B0-----:R-:W-:-:S04]  /*b480*/  IADD3 R3, P0, PT, R6, UR8, RZ ;  /* 0x0000000806037c10 */ /* 0x001fc8000ff1e0ff */
[----:B--2---:R-:W-:Y:S02]  /*b490*/  IADD3.X R4, PT, PT, RZ, UR15, RZ, P0, !PT ;  /* 0x0000000fff047c10 */ /* 0x004fe400087fe4ff */
[----:B-1----:R-:W-:-:S04]  /*b4a0*/  LEA R2, P3, R3, UR26, 0x1 ;  /* 0x0000001a03027c11 */ /* 0x002fc8000f8608ff */
        /* <DEDUP_REMOVED lines=39> */
[----:B------:R-:W-:-:S02]  /*b720*/  UIADD3 UR11, UP3, UPT, UR11, 0x1000, URZ ;  /* 0x000010000b0b7890 */ /* 0x000fc4000ff7e0ff */
[----:B------:R-:W-:Y:S02]  /*b730*/  UIADD3.X UR22, UPT, UPT, URZ, UR22, URZ, UP1, !UPT ;  /* 0x00000016ff167290 */ /* 0x000fe40008ffe4ff */
[----:B------:R-:W-:Y:S02]  /*b740*/  UIADD3.X UR18, UPT, UPT, URZ, UR18, URZ, UP2, !UPT ;  /* 0x00000012ff127290 */ /* 0x000fe400097fe4ff */
[----:B------:R-:W-:Y:S01]  /*b750*/  UIADD3.X UR17, UPT, UPT, URZ, UR17, URZ, UP3, !UPT ;  /* 0x00000011ff117290 */ /* 0x000fe20009ffe4ff */
[----:B0-----:R-:W-:Y:S11]  /*b760*/  BRA.U !UP0, `(.L_x_326) ;  /* 0xffffff4d08e87547 */ /* 0x001ff6000b83ffff */
[----:B------:R-:W-:Y:S05]  /*b770*/  EXIT ;  /* 0x000000000000794d */ /* 0x000fea0003800000 */
.L_x_327:
        /* <DEDUP_REMOVED lines=16> */
.L_x_5005:


//--------------------- .text._Z25selective_scan_fwd_kernelI32Selective_Scan_fwd_kernel_traitsILi128ELi16ELi1ELb1ELb0ELb0ELb0EN3c104HalfENS1_7complexIfEEEEv13SSMParamsBase --------------------------
	.section	.text._Z25selective_scan_fwd_kernelI32Selective_Scan_fwd_kernel_traitsILi128ELi16ELi1ELb1ELb0ELb0ELb0EN3c104HalfENS1_7complexIfEEEEv13SSMParamsBase,"ax",@progbits
	.align	128
        .global         _Z25selective_scan_fwd_kernelI32Selective_Scan_fwd_kernel_traitsILi128ELi16ELi1ELb1ELb0ELb0ELb0EN3c104HalfENS1_7complexIfEEEEv13SSMParamsBase
        .type           _Z25selective_scan_fwd_kernelI32Selective_Scan_fwd_kernel_traitsILi128ELi16ELi1ELb1ELb0ELb0ELb0EN3c104HalfENS1_7complexIfEEEEv13SSMParamsBase,@function
        .size           _Z25selective_scan_fwd_kernelI32Selective_Scan_fwd_kernel_traitsILi128ELi16ELi1ELb1ELb0ELb0ELb0EN3c104HalfENS1_7complexIfEEEEv13SSMParamsBase,(.L_x_5006 - _Z25selective_scan_fwd_kernelI32Selective_Scan_fwd_kernel_traitsILi128ELi16ELi1ELb1ELb0ELb0ELb0EN3c104HalfENS1_7complexIfEEEEv13SSMParamsBase)
        .other          _Z25selective_scan_fwd_kernelI32Selective_Scan_fwd_kernel_traitsILi128ELi16ELi1ELb1ELb0ELb0ELb0EN3c104HalfENS1_7complexIfEEEEv13SSMParamsBase,@"STO_CUDA_ENTRY STV_DEFAULT"
_Z25selective_scan_fwd_kernelI32Selective_Scan_fwd_kernel_traitsILi128ELi16ELi1ELb1ELb0ELb0ELb0EN3c104HalfENS1_7complexIfEEEEv13SSMParamsBase:
.text._Z25selective_scan_fwd_kernelI32Selective_Scan_fwd_kernel_traitsILi128ELi16ELi1ELb1ELb0ELb0ELb0EN3c104HalfENS1_7complexIfEEEEv13SSMParamsBase:
[----:B------:R-:W-:Y:S08]  /*0000*/  LDC R1, c[0x0][0x37c] ;  /* 0x0000df00ff017b82 */ /* 0x000ff00000000800 */
[----:B------:R-:W0:Y:S01]  /*0010*/  LDC.64 R2, c[0x0][0x458] ;  /* 0x00011600ff027b82 */ /* 0x000e220000000a00 */
[----:B------:R-:W1:Y:S01]  /*0020*/  S2R R56, SR_CTAID.Y ;  /* 0x0000000000387919 */ /* 0x000e620000002600 */
[----:B------:R-:W2:Y:S01]  /*0030*/  LDCU.64 UR16, c[0x0][0x358] ;  /* 0x00006b00ff1077ac */ /* 0x000ea20008000a00 */
[----:B------:R-:W-:Y:S01]  /*0040*/  CS2R R54, SRZ ;  /* 0x0000000000367805 */ /* 0x000fe2000001ff00 */
[----:B------:R-:W3:Y:S04]  /*0050*/  LDCU.128 UR8, c[0x0][0x3f0] ;  /* 0x00007e00ff0877ac */ /* 0x000ee80008000c00 */
[----:B------:R-:W4:Y:S01]  /*0060*/  LDC.64 R4, c[0x0][0x470] ;  /* 0x00011c00ff047b82 */ /* 0x000f220000000a00 */
[----:B------:R-:W3:Y:S07]  /*0070*/  LDCU.128 UR12, c[0x0][0x400] ;  /* 0x00008000ff0c77ac */ /* 0x000eee0008000c00 */
[----:B------:R-:W3:Y:S01]  /*0080*/  LDC R9, c[0x0][0x394] ;  /* 0x0000e500ff097b82 */ /* 0x000ee20000000800 */
[----:B0-----:R-:W-:-:S07]  /*0090*/  ISETP.NE.U32.AND P0, PT, R2, RZ, PT ;  /* 0x000000ff0200720c */ /* 0x001fce0003f05070 */
[----:B------:R-:W0:Y:S01]  /*00a0*/  S2UR UR18, SR_CTAID.X ;  /* 0x00000000001279c3 */ /* 0x000e220000002500 */
[----:B------:R-:W-:Y:S02]  /*00b0*/  ISETP.NE.AND.EX P0, PT, R3, RZ, PT, P0 ;  /* 0x000000ff0300720c */ /* 0x000fe40003f05300 */
[----:B----4-:R-:W-:-:S05]  /*00c0*/  ISETP.NE.U32.AND P1, PT, R4, RZ, PT ;  /* 0x000000ff0400720c */ /* 0x010fca0003f25070 */
[----:B------:R-:W4:Y:S01]  /*00d0*/  LDC R7, c[0x0][0x384] ;  /* 0x0000e100ff077b82 */ /* 0x000f220000000800 */
[----:B------:R-:W-:-:S05]  /*00e0*/  ISETP.NE.AND.EX P1, PT, R5, RZ, PT, P1 ;  /* 0x000000ff0500720c */ /* 0x000fca0003f25310 */
[C---:B-1----:R-:W-:Y:S02]  /*00f0*/  @P0 LEA R2, P2, R56.reuse, R2, 0x2 ;  /* 0x0000000238020211 */ /* 0x042fe400078410ff */
[----:B------:R-:W1:Y:S02]  /*0100*/  LDC.64 R46, c[0x0][0x460] ;  /* 0x00011800ff2e7b82 */ /* 0x000e640000000a00 */
[----:B------:R-:W-:-:S04]  /*0110*/  @P0 LEA.HI.X R3, R56, R3, RZ, 0x2, P2 ;  /* 0x0000000338030211 */ /* 0x000fc800010f14ff */
[C---:B------:R-:W-:Y:S02]  /*0120*/  @P1 LEA R4, P3, R56.reuse, R4, 0x2 ;  /* 0x0000000438041211 */ /* 0x040fe400078610ff */
[----:B------:R-:W1:Y:S01]  /*0130*/  LDC.64 R44, c[0x0][0x468] ;  /* 0x00011a00ff2c7b82 */ /* 0x000e620000000a00 */
[----:B--2---:R2:W5:Y:S01]  /*0140*/  @P0 LDG.E R55, desc[UR16][R2.64] ;  /* 0x0000001002370981 */ /* 0x004562000c1e1900 */
[----:B---3--:R-:W-:Y:S01]  /*0150*/  ISETP.GE.AND P0, PT, R9, 0x1, PT ;  /* 0x000000010900780c */ /* 0x008fe20003f06270 */
[----:B0-----:R-:W-:Y:S01]  /*0160*/  UIMAD.WIDE.U32 UR4, UR18, UR8, URZ ;  /* 0x00000008120472a5 */ /* 0x001fe2000f8e00ff */
[----:B------:R-:W-:Y:S01]  /*0170*/  @P1 LEA.HI.X R5, R56, R5, RZ, 0x2, P3 ;  /* 0x0000000538051211 */ /* 0x000fe200018f14ff */
[----:B------:R-:W-:Y:S02]  /*0180*/  UIMAD.WIDE.U32 UR6, UR18, UR12, URZ ;  /* 0x0000000c120672a5 */ /* 0x000fe4000f8e00ff */
[----:B------:R-:W-:Y:S02]  /*0190*/  UIMAD UR9, UR18, UR9, UR5 ;  /* 0x00000009120972a4 */ /* 0x000fe4000f8e0205 */
[----:B------:R0:W5:Y:S01]  /*01a0*/  @P1 LDG.E R54, desc[UR16][R4.64] ;  /* 0x0000001004361981 */ /* 0x000162000c1e1900 */
[----:B------:R-:W-:-:S03]  /*01b0*/  UIMAD UR8, UR18, UR13, UR7 ;  /* 0x0000000d120872a4 */ /* 0x000fc6000f8e0207 */
[----:B--2---:R-:W-:Y:S02]  /*01c0*/  MOV R3, UR9 ;  /* 0x0000000900037c02 */ /* 0x004fe40008000f00 */
[----:B0-----:R-:W-:Y:S02]  /*01d0*/  MOV R4, UR4 ;  /* 0x0000000400047c02 */ /* 0x001fe40008000f00 */
[----:B------:R-:W-:Y:S01]  /*01e0*/  MOV R5, UR5 ;  /* 0x0000000500057c02 */ /* 0x000fe20008000f00 */
[----:B------:R-:W-:Y:S06]  /*01f0*/  @!P0 EXIT ;  /* 0x000000000000894d */ /* 0x000fec0003800000 */
[----:B------:R-:W0:Y:S01]  /*0200*/  S2R R53, SR_TID.X ;  /* 0x0000000000357919 */ /* 0x000e220000002100 */
[----:B------:R-:W2:Y:S01]  /*0210*/  S2UR UR5, SR_CgaCtaId ;  /* 0x00000000000579c3 */ /* 0x000ea20000008800 */
[----:B------:R-:W-:Y:S01]  /*0220*/  MOV R5, UR7 ;  /* 0x0000000700057c02 */ /* 0x000fe20008000f00 */
[----:B------:R-:W3:Y:S01]  /*0230*/  LDCU.64 UR12, c[0x0][0x3d8] ;  /* 0x00007b00ff0c77ac */ /* 0x000ee20008000a00 */
[----:B------:R-:W-:Y:S01]  /*0240*/  MOV R5, UR8 ;  /* 0x0000000800057c02 */ /* 0x000fe20008000f00 */
[----:B----4-:R-:W-:Y:S01]  /*0250*/  IMAD R0, R7, UR18, R56 ;  /* 0x0000001207007c24 */ /* 0x010fe2000f8e0238 */
[----:B------:R-:W-:Y:S01]  /*0260*/  MOV R2, R4 ;  /* 0x0000000400027202 */ /* 0x000fe20000000f00 */
[----:B------:R-:W4:Y:S01]  /*0270*/  LDCU.64 UR20, c[0x0][0x3b8] ;  /* 0x00007700ff1477ac */ /* 0x000f220008000a00 */
[----:B------:R-:W-:Y:S01]  /*0280*/  MOV R4, UR6 ;  /* 0x0000000600047c02 */ /* 0x000fe20008000f00 */
[----:B------:R-:W0:Y:S01]  /*0290*/  LDC.64 R10, c[0x0][0x450] ;  /* 0x00011400ff0a7b82 */ /* 0x000e220000000a00 */
[----:B------:R-:W-:Y:S01]  /*02a0*/  IMAD R0, R0, R9, RZ ;  /* 0x0000000900007224 */ /* 0x000fe200078e02ff */
[----:B------:R-:W0:Y:S01]  /*02b0*/  LDCU.64 UR8, c[0x0][0x3a0] ;  /* 0x00007400ff0877ac */ /* 0x000e220008000a00 */
[----:B------:R-:W-:-:S04]  /*02c0*/  IMAD.WIDE.U32 R2, R56, UR10, R2 ;  /* 0x0000000a38027c25 */ /* 0x000fc8000f8e0002 */
[----:B------:R-:W-:Y:S01]  /*02d0*/  HFMA2 R43, -RZ, RZ, 0, 0 ;  /* 0x00000000ff2b7431 */ /* 0x000fe200000001ff */
[----:B------:R-:W0:Y:S01]  /*02e0*/  LDCU UR6, c[0x0][0x38c] ;  /* 0x00007180ff0677ac */ /* 0x000e220008000800 */
[----:B------:R-:W-:Y:S01]  /*02f0*/  IMAD.WIDE.U32 R4, R56, UR14, R4 ;  /* 0x0000000e38047c25 */ /* 0x000fe2000f8e0004 */
[----:B------:R-:W0:Y:S01]  /*0300*/  LDC.64 R12, c[0x0][0x448] ;  /* 0x00011200ff0c7b82 */ /* 0x000e220000000a00 */
[----:B-1----:R-:W-:Y:S01]  /*0310*/  LEA R46, P0, R2, R46, 0x1 ;  /* 0x0000002e022e7211 */ /* 0x002fe200078008ff */
[----:B------:R-:W-:Y:S01]  /*0320*/  UMOV UR4, 0x400 ;  /* 0x0000040000047882 */ /* 0x000fe20000000000 */
[----:B------:R-:W-:Y:S01]  /*0330*/  IMAD R41, R56, UR11, R3 ;  /* 0x0000000b38297c24 */ /* 0x000fe2000f8e0203 */
[----:B------:R-:W-:Y:S01]  /*0340*/  LEA R44, P1, R4, R44, 0x1 ;  /* 0x0000002c042c7211 */ /* 0x000fe200078208ff */
[----:B------:R-:W-:Y:S01]  /*0350*/  IMAD R39, R56, UR15, R5 ;  /* 0x0000000f38277c24 */ /* 0x000fe2000f8e0205 */
[----:B------:R-:W1:Y:S02]  /*0360*/  LDCU.U8 UR7, c[0x0][0x39e] ;  /* 0x000073c0ff0777ac */ /* 0x000e640008000000 */
[----:B------:R-:W1:Y:S01]  /*0370*/  LDC.64 R14, c[0x0][0x440] ;  /* 0x00011000ff0e7b82 */ /* 0x000e620000000a00 */
[----:B------:R-:W-:Y:S01]  /*0380*/  LEA.HI.X R41, R2, R47, R41, 0x1, P0 ;  /* 0x0000002f02297211 */ /* 0x000fe200000f0c29 */
[----:B---3--:R-:W-:Y:S01]  /*0390*/  IMAD.WIDE.U32 R2, R56, UR12, RZ ;  /* 0x0000000c38027c25 */ /* 0x008fe2000f8e00ff */
[----:B------:R-:W-:Y:S01]  /*03a0*/  LEA.HI.X R39, R4, R45, R39, 0x1, P1 ;  /* 0x0000002d04277211 */ /* 0x000fe200008f0c27 */
[----:B--2---:R-:W-:-:S02]  /*03b0*/  ULEA UR4, UR5, UR4, 0x18 ;  /* 0x0000000405047291 */ /* 0x004fc4000f8ec0ff */
[----:B----4-:R-:W-:Y:S01]  /*03c0*/  IMAD.WIDE.U32 R48, R56, UR20, RZ ;  /* 0x0000001438307c25 */ /* 0x010fe2000f8e00ff */
[C---:B0-----:R-:W-:Y:S02]  /*03d0*/  SHF.L.U32 R42, R53.reuse, 0x1, RZ ;  /* 0x00000001352a7819 */ /* 0x041fe400000006ff */
[----:B------:R-:W-:Y:S01]  /*03e0*/  LEA R52, P0, R2, R10, 0x3 ;  /* 0x0000000a02347211 */ /* 0x000fe200078018ff */
[----:B------:R-:W-:Y:S01]  /*03f0*/  IMAD.WIDE.U32 R4, R56, UR8, RZ ;  /* 0x0000000838047c25 */ /* 0x000fe2000f8e00ff */
[----:B------:R-:W-:Y:S02]  /*0400*/  SHF.R.U32.HI R127, RZ, 0x5, R53 ;  /* 0x00000005ff7f7819 */ /* 0x000fe40000011635 */
[----:B------:R-:W-:Y:S01]  /*0410*/  LOP3.LUT R42, R42, 0x7c0, RZ, 0xc0, !PT ;  /* 0x000007c02a2a7812 */ /* 0x000fe200078ec0ff */
[C---:B------:R-:W-:Y:S01]  /*0420*/  IMAD R6, R56.reuse, UR13, R3 ;  /* 0x0000000d38067c24 */ /* 0x040fe2000f8e0203 */
[----:B------:R-:W-:Y:S01]  /*0430*/  LOP3.LUT R128, R53, 0x1f, RZ, 0xc0, !PT ;  /* 0x0000001f35807812 */ /* 0x000fe200078ec0ff */
[----:B------:R-:W-:Y:S01]  /*0440*/  IMAD R3, R56, UR21, R49 ;  /* 0x0000001538037c24 */ /* 0x000fe2000f8e0231 */
[----:B------:R-:W-:Y:S01]  /*0450*/  LEA R51, P1, R48, R12, 0x3 ;  /* 0x0000000c30337211 */ /* 0x000fe200078218ff */
[----:B------:R-:W-:Y:S01]  /*0460*/  IMAD R47, R56, UR9, R5 ;  /* 0x00000009382f7c24 */ /* 0x000fe2000f8e0205 */
[----:B------:R-:W-:Y:S01]  /*0470*/  LEA.HI.X R49, R2, R11, R6, 0x3, P0 ;  /* 0x0000000b02317211 */ /* 0x000fe200000f1c06 */
[----:B------:R-:W-:Y:S01]  /*0480*/  IMAD R45, R0, UR6, RZ ;  /* 0x00000006002d7c24 */ /* 0x000fe2000f8e02ff */
[----:B------:R-:W-:-:S02]  /*0490*/  LEA.HI.X R48, R48, R13, R3, 0x3, P1 ;  /* 0x0000000d30307211 */ /* 0x000fc400008f1c03 */
[----:B------:R-:W-:Y:S02]  /*04a0*/  LEA R40, R127, UR4, 0x4 ;  /* 0x000000047f287c11 */ /* 0x000fe4000f8e20ff */
[----:B-1----:R-:W-:Y:S02]  /*04b0*/  LEA R50, P2, R4, R14, 0x3 ;  /* 0x0000000e04327211 */ /* 0x002fe400078418ff */
[----:B------:R-:W-:Y:S02]  /*04c0*/  LOP3.LUT R38, R42, 0x1f, R53, 0xf8, !PT ;  /* 0x0000001f2a267812 */ /* 0x000fe400078ef835 */
[----:B------:R-:W-:-:S09]  /*04d0*/  LEA.HI.X R47, R4, R15, R47, 0x3, P2 ;  /* 0x0000000f042f7211 */ /* 0x000fd200010f1c2f */
.L_x_367:
[----:B------:R-:W-:Y:S01]  /*04e0*/  BAR.SYNC.DEFER_BLOCKING 0x0 ;  /* 0x0000000000007b1d */ /* 0x000fe20000010000 */
[----:B-1----:R-:W-:Y:S02]  /*04f0*/  MOV R2, R46 ;  /* 0x0000002e00027202 */ /* 0x002fe40000000f00 */
[----:B------:R-:W-:-:S05]  /*0500*/  MOV R3, R41 ;  /* 0x0000002900037202 */ /* 0x000fca0000000f00 */
[----:B------:R-:W0:Y:S01]  /*0510*/  LDC R0, c[0x0][0x38c] ;  /* 0x0000e300ff007b82 */ /* 0x000e220000000800 */
[----:B------:R-:W-:-:S05]  /*0520*/  IMAD.WIDE.U32 R2, R38, 0x10, R2 ;  /* 0x0000001026027825 */ /* 0x000fca00078e0002 */
[----:B------:R-:W2:Y:S04]  /*0530*/  LDG.E.128 R4, desc[UR16][R2.64] ;  /* 0x0000001002047981 */ /* 0x000ea8000c1e1d00 */
[----:B------:R1:W3:Y:S01]  /*0540*/  LDG.E.128 R16, desc[UR16][R2.64+0x200] ;  /* 0x0002001002107981 */ /* 0x0002e2000c1e1d00 */
[----:B------:R-:W4:Y:S01]  /*0550*/  S2R R61, SR_LANEID ;  /* 0x00000000003d7919 */ /* 0x000f220000000000 */
[----:B-1----:R-:W-:Y:S02]  /*0560*/  MOV R2, R44 ;  /* 0x0000002c00027202 */ /* 0x002fe40000000f00 */
[----:B------:R-:W-:-:S03]  /*0570*/  MOV R3, R39 ;  /* 0x0000002700037202 */ /* 0x000fc60000000f00 */
[----:B------:R-:W-:Y:S01]  /*0580*/  IMAD.WIDE.U32 R20, R38, 0x10, R2 ;  /* 0x0000001026147825 */ /* 0x000fe200078e0002 */
[----:B----4-:R-:W-:-:S04]  /*0590*/  IADD3 R37, PT, PT, R42, R61, RZ ;  /* 0x0000003d2a257210 */ /* 0x010fc80007ffe0ff */
[----:B------:R-:W-:-:S04]  /*05a0*/  LEA R37, R37, UR4, 0x4 ;  /* 0x0000000425257c11 */ /* 0x000fc8000f8e20ff */
[----:B------:R-:W-:Y:S01]  /*05b0*/  LEA R36, R61, R37, 0x4 ;  /* 0x000000253d247211 */ /* 0x000fe200078e20ff */
[----:B--2---:R-:W-:Y:S04]  /*05c0*/  STS.128 [R37], R4 ;  /* 0x0000000425007388 */ /* 0x004fe80000000c00 */
[----:B---3--:R-:W-:Y:S01]  /*05d0*/  STS.128 [R37+0x200], R16 ;  /* 0x0002001025007388 */ /* 0x008fe20000000c00 */
[----:B------:R-:W-:-:S03]  /*05e0*/  NOP ;  /* 0x0000000000007918 */ /* 0x000fc60000000000 */
[----:B------:R-:W-:Y:S04]  /*05f0*/  LDS.128 R12, [R36] ;  /* 0x00000000240c7984 */ /* 0x000fe80000000c00 */
[----:B------:R-:W-:Y:S01]  /*0600*/  LDS.128 R8, [R36+0x10] ;  /* 0x0000100024087984 */ /* 0x000fe20000000c00 */
[----:B------:R-:W-:Y:S06]  /*0610*/  BAR.SYNC.DEFER_BLOCKING 0x0 ;  /* 0x0000000000007b1d */ /* 0x000fec0000010000 */
[----:B------:R-:W2:Y:S04]  /*0620*/  LDG.E.128 R24, desc[UR16][R20.64] ;  /* 0x0000001014187981 */ /* 0x000ea8000c1e1d00 */
[----:B------:R-:W3:Y:S01]  /*0630*/  LDG.E.128 R28, desc[UR16][R20.64+0x200] ;  /* 0x00020010141c7981 */ /* 0x000ee2000c1e1d00 */
[----:B------:R-:W-:Y:S01]  /*0640*/  BSSY.RECONVERGENT B0, `(.L_x_328) ;  /* 0x0000038000007945 */ /* 0x000fe20003800200 */
[----:B0-----:R-:W-:-:S02]  /*0650*/  ISETP.GE.AND P5, PT, R0, 0x1, PT ;  /* 0x000000010000780c */ /* 0x001fc40003fa6270 */
[----:B--2---:R-:W-:Y:S04]  /*0660*/  STS.128 [R37], R24 ;  /* 0x0000001825007388 */ /* 0x004fe80000000c00 */
[----:B---3--:R-:W-:Y:S01]  /*0670*/  STS.128 [R37+0x200], R28 ;  /* 0x0002001c25007388 */ /* 0x008fe20000000c00 */
[----:B------:R-:W-:-:S03]  /*0680*/  NOP ;  /* 0x0000000000007918 */ /* 0x000fc60000000000 */
[----:B------:R-:W0:Y:S04]  /*0690*/  LDS.128 R16, [R36] ;  /* 0x0000000024107984 */ /* 0x000e280000000c00 */
[----:B------:R1:W2:Y:S01]  /*06a0*/  LDS.128 R4, [R36+0x10] ;  /* 0x0000100024047984 */ /* 0x0002a20000000c00 */
[--C-:B0-----:R-:W-:Y:S02]  /*06b0*/  HADD2.F32 R3, -RZ, R16.reuse.H0_H0 ;  /* 0x20000010ff037230 */ /* 0x101fe40000004100 */
[--C-:B------:R-:W-:Y:S02]  /*06c0*/  HADD2.F32 R33, -RZ, R17.reuse.H0_H0 ;  /* 0x20000011ff217230 */ /* 0x100fe40000004100 */
[----:B------:R-:W-:Y:S02]  /*06d0*/  HADD2.F32 R23, -RZ, R16.H1_H1 ;  /* 0x30000010ff177230 */ /* 0x000fe40000004100 */
[----:B-----5:R-:W-:Y:S01]  /*06e0*/  FADD.FTZ R78, R3, R54 ;  /* 0x00000036034e7221 */ /* 0x020fe20000010000 */
[----:B------:R-:W-:-:S02]  /*06f0*/  HADD2.F32 R17, -RZ, R17.H1_H1 ;  /* 0x30000011ff117230 */ /* 0x000fc40000004100 */
[--C-:B------:R-:W-:Y:S01]  /*0700*/  FADD.FTZ R74, R33, R54.reuse ;  /* 0x00000036214a7221 */ /* 0x100fe20000010000 */
[--C-:B------:R-:W-:Y:S02]  /*0710*/  HADD2.F32 R21, -RZ, R18.reuse.H0_H0 ;  /* 0x20000012ff157230 */ /* 0x100fe40000004100 */
[--C-:B------:R-:W-:Y:S01]  /*0720*/  FADD.FTZ R76, R23, R54.reuse ;  /* 0x00000036174c7221 */ /* 0x100fe20000010000 */
[----:B------:R-:W-:Y:S01]  /*0730*/  FSETP.GTU.FTZ.AND P0, PT, R78, 20, PT ;  /* 0x41a000004e00780b */ /* 0x000fe20003f1c000 */
[--C-:B------:R-:W-:Y:S01]  /*0740*/  FADD.FTZ R72, R17, R54.reuse ;  /* 0x0000003611487221 */ /* 0x100fe20000010000 */
[----:B------:R-:W-:Y:S02]  /*0750*/  HADD2.F32 R3, -RZ, R18.H1_H1 ;  /* 0x30000012ff037230 */ /* 0x000fe40000004100 */
[--C-:B------:R-:W-:Y:S01]  /*0760*/  FADD.FTZ R70, R21, R54.reuse ;  /* 0x0000003615467221 */ /* 0x100fe20000010000 */
[----:B------:R-:W-:Y:S02]  /*0770*/  ISETP.EQ.OR P0, PT, RZ, UR7, P0 ;  /* 0x00000007ff007c0c */ /* 0x000fe40008702670 */
[----:B------:R-:W-:Y:S01]  /*0780*/  FSETP.GTU.FTZ.AND P1, PT, R76, 20, PT ;  /* 0x41a000004c00780b */ /* 0x000fe20003f3c000 */
[----:B------:R-:W-:Y:S01]  /*0790*/  FADD.FTZ R68, R3, R54 ;  /* 0x0000003603447221 */ /* 0x000fe20000010000 */
[----:B------:R-:W-:-:S02]  /*07a0*/  FSETP.GTU.FTZ.AND P3, PT, R74, 20, PT ;  /* 0x41a000004a00780b */ /* 0x000fc40003f7c000 */
[----:B------:R-:W-:Y:S02]  /*07b0*/  FSETP.GTU.FTZ.AND P2, PT, R72, 20, PT ;  /* 0x41a000004800780b */ /* 0x000fe40003f5c000 */
[----:B------:R-:W-:-:S05]  /*07c0*/  FSETP.GTU.FTZ.AND P4, PT, R70, 20, PT ;  /* 0x41a000004600780b */ /* 0x000fca0003f9c000 */
[----:B-12---:R-:W-:Y:S08]  /*07d0*/  @P0 BRA `(.L_x_329) ;  /* 0x0000000000780947 */ /* 0x006ff00003800000 */
[----:B------:R-:W-:Y:S01]  /*07e0*/  FMUL.FTZ R78, R78, 1.4426950216293334961 ;  /* 0x3fb8aa3b4e4e7820 */ /* 0x000fe20000410000 */
[----:B------:R-:W-:Y:S01]  /*07f0*/  MOV R17, 0x3e800000 ;  /* 0x3e80000000117802 */ /* 0x000fe20000000f00 */
[----:B------:R-:W-:Y:S02]  /*0800*/  HFMA2 R18, -RZ, RZ, 1.3056640625, -1.8671875 ;  /* 0x3d39bf78ff127431 */ /* 0x000fe400000001ff */
        /* <DEDUP_REMOVED lines=27> */
.L_x_329:
[----:B------:R-:W-:Y:S05]  /*09c0*/  BSYNC.RECONVERGENT B0 ;  /* 0x0000000000007941 */ /* 0x000fea0003800200 */
.L_x_328:
[----:B------:R-:W-:Y:S01]  /*09d0*/  ISETP.EQ.OR P1, PT, RZ, UR7, P1 ;  /* 0x00000007ff007c0c */ /* 0x000fe20008f22670 */
[----:B------:R-:W-:Y:S01]  /*09e0*/  HADD2.F32 R3, -RZ, R19.H0_H0 ;  /* 0x20000013ff037230 */ /* 0x000fe20000004100 */
[----:B------:R-:W-:Y:S01]  /*09f0*/  BSSY.RECONVERGENT B0, `(.L_x_330) ;  /* 0x0000023000007945 */ /* 0x000fe20003800200 */
[----:B------:R-:W-:Y:S02]  /*0a00*/  FSETP.GTU.FTZ.AND P0, PT, R68, 20, PT ;  /* 0x41a000004400780b */ /* 0x000fe40003f1c000 */
[----:B------:R-:W-:Y:S01]  /*0a10*/  ISETP.EQ.OR P3, PT, RZ, UR7, P3 ;  /* 0x00000007ff007c0c */ /* 0x000fe20009f62670 */
[----:B------:R-:W-:-:S07]  /*0a20*/  FADD.FTZ R66, R3, R54 ;  /* 0x0000003603427221 */ /* 0x000fce0000010000 */
        /* <DEDUP_REMOVED lines=31> */
.L_x_331:
[----:B------:R-:W-:Y:S05]  /*0c20*/  BSYNC.RECONVERGENT B0 ;  /* 0x0000000000007941 */ /* 0x000fea0003800200 */
.L_x_330:
[----:B------:R-:W-:Y:S01]  /*0c30*/  HADD2.F32 R19, -RZ, R19.H1_H1 ;  /* 0x30000013ff137230 */ /* 0x000fe20000004100 */
[----:B------:R-:W-:Y:S01]  /*0c40*/  BSSY.RECONVERGENT B0, `(.L_x_332) ;  /* 0x0000022000007945 */ /* 0x000fe20003800200 */
[----:B------:R-:W-:-:S03]  /*0c50*/  FSETP.GTU.FTZ.AND P1, PT, R66, 20, PT ;  /* 0x41a000004200780b */ /* 0x000fc60003f3c000 */
[----:B------:R-:W-:Y:S01]  /*0c60*/  FADD.FTZ R64, R19, R54 ;  /* 0x0000003613407221 */ /* 0x000fe20000010000 */
        /* <DEDUP_REMOVED lines=31> */
.L_x_333:
[----:B------:R-:W-:Y:S05]  /*0e60*/  BSYNC.RECONVERGENT B0 ;  /* 0x0000000000007941 */ /* 0x000fea0003800200 */
.L_x_332:
        /* <DEDUP_REMOVED lines=37> */
.L_x_335:
[----:B------:R-:W-:Y:S05]  /*10c0*/  BSYNC.RECONVERGENT B0 ;  /* 0x0000000000007941 */ /* 0x000fea0003800200 */
.L_x_334:
        /* <DEDUP_REMOVED lines=35> */
.L_x_337:
[----:B------:R-:W-:Y:S05]  /*1300*/  BSYNC.RECONVERGENT B0 ;  /* 0x0000000000007941 */ /* 0x000fea0003800200 */
.L_x_336:
[----:B------:R-:W-:Y:S01]  /*1310*/  ISETP.EQ.OR P6, PT, RZ, UR7, P0 ;  /* 0x00000007ff007c0c */ /* 0x000fe200087c2670 */
[----:B------:R-:W-:Y:S01]  /*1320*/  HADD2.F32 R3, -RZ, R5.H0_H0 ;  /* 0x20000005ff037230 */ /* 0x000fe20000004100 */
[----:B------:R-:W-:Y:S01]  /*1330*/  BSSY.RECONVERGENT B0, `(.L_x_338) ;  /* 0x0000027000007945 */ /* 0x000fe20003800200 */
[--C-:B------:R-:W-:Y:S01]  /*1340*/  HADD2.F32 R113, -RZ, R12.reuse.H0_H0 ;  /* 0x2000000cff717230 */ /* 0x100fe20000004100 */
[----:B------:R-:W-:Y:S01]  /*1350*/  FSETP.GTU.FTZ.AND P2, PT, R80, 20, PT ;  /* 0x41a000005000780b */ /* 0x000fe20003f5c000 */
[--C-:B------:R-:W-:Y:S01]  /*1360*/  HADD2.F32 R111, -RZ, R13.reuse.H0_H0 ;  /* 0x2000000dff6f7230 */ /* 0x100fe20000004100 */
[----:B------:R-:W-:Y:S01]  /*1370*/  ISETP.EQ.OR P0, PT, RZ, UR7, P1 ;  /* 0x00000007ff007c0c */ /* 0x000fe20008f02670 */
[----:B------:R-:W-:Y:S02]  /*1380*/  HADD2.F32 R12, -RZ, R12.H1_H1 ;  /* 0x3000000cff0c7230 */ /* 0x000fe40000004100 */
[----:B------:R-:W-:Y:S01]  /*1390*/  FADD.FTZ R82, R3, R54 ;  /* 0x0000003603527221 */ /* 0x000fe20000010000 */
[----:B------:R-:W-:-:S03]  /*13a0*/  HADD2.F32 R13, -RZ, R13.H1_H1 ;  /* 0x3000000dff0d7230 */ /* 0x000fc60000004100 */
        /* <DEDUP_REMOVED lines=31> */
.L_x_339:
[----:B------:R-:W-:Y:S05]  /*15a0*/  BSYNC.RECONVERGENT B0 ;  /* 0x0000000000007941 */ /* 0x000fea0003800200 */
.L_x_338:
[----:B------:R-:W-:Y:S01]  /*15b0*/  HADD2.F32 R5, -RZ, R5.H1_H1 ;  /* 0x30000005ff057230 */ /* 0x000fe20000004100 */
[----:B------:R-:W-:Y:S01]  /*15c0*/  BSSY.RECONVERGENT B0, `(.L_x_340) ;  /* 0x0000026000007945 */ /* 0x000fe20003800200 */
[--C-:B------:R-:W-:Y:S01]  /*15d0*/  HADD2.F32 R109, -RZ, R14.reuse.H0_H0 ;  /* 0x2000000eff6d7230 */ /* 0x100fe20000004100 */
[----:B------:R-:W-:Y:S01]  /*15e0*/  FSETP.GTU.FTZ.AND P1, PT, R82, 20, PT ;  /* 0x41a000005200780b */ /* 0x000fe20003f3c000 */
[--C-:B------:R-:W-:Y:S02]  /*15f0*/  HADD2.F32 R107, -RZ, R15.reuse.H0_H0 ;  /* 0x2000000fff6b7230 */ /* 0x100fe40000004100 */
[----:B------:R-:W-:Y:S01]  /*1600*/  FADD.FTZ R84, R5, R54 ;  /* 0x0000003605547221 */ /* 0x000fe20000010000 */
[----:B------:R-:W-:Y:S02]  /*1610*/  HADD2.F32 R14, -RZ, R14.H1_H1 ;  /* 0x3000000eff0e7230 */ /* 0x000fe40000004100 */
[----:B------:R-:W-:Y:S01]  /*1620*/  HADD2.F32 R15, -RZ, R15.H1_H1 ;  /* 0x3000000fff0f7230 */ /* 0x000fe20000004100 */
        /* <DEDUP_REMOVED lines=31> */
.L_x_341:
[----:B------:R-:W-:Y:S05]  /*1820*/  BSYNC.RECONVERGENT B0 ;  /* 0x0000000000007941 */ /* 0x000fea0003800200 */
.L_x_340:
        /* <DEDUP_REMOVED lines=41> */
.L_x_343:
[----:B------:R-:W-:Y:S05]  /*1ac0*/  BSYNC.RECONVERGENT B0 ;  /* 0x0000000000007941 */ /* 0x000fea0003800200 */
.L_x_342:
        /* <DEDUP_REMOVED lines=39> */
.L_x_345:
[----:B------:R-:W-:Y:S05]  /*1d40*/  BSYNC.RECONVERGENT B0 ;  /* 0x0000000000007941 */ /* 0x000fea0003800200 */
.L_x_344:
[----:B------:R-:W-:Y:S01]  /*1d50*/  ISETP.EQ.OR P6, PT, RZ, UR7, P2 ;  /* 0x00000007ff007c0c */ /* 0x000fe200097c2670 */
[--C-:B------:R-:W-:Y:S01]  /*1d60*/  HADD2.F32 R3, -RZ, R7.reuse.H0_H0 ;  /* 0x20000007ff037230 */ /* 0x100fe20000004100 */
[----:B------:R-:W-:Y:S01]  /*1d70*/  BSSY.RECONVERGENT B0, `(.L_x_346) ;  /* 0x0000027000007945 */ /* 0x000fe20003800200 */
[----:B------:R-:W-:Y:S01]  /*1d80*/  FSETP.GTU.FTZ.AND P3, PT, R102, 20, PT ;  /* 0x41a000006600780b */ /* 0x000fe20003f7c000 */
[----:B------:R-:W-:Y:S01]  /*1d90*/  HADD2.F32 R7, -RZ, R7.H1_H1 ;  /* 0x30000007ff077230 */ /* 0x000fe20000004100 */
[----:B------:R-:W-:Y:S01]  /*1da0*/  ISETP.EQ.OR P2, PT, RZ, UR7, P1 ;  /* 0x00000007ff007c0c */ /* 0x000fe20008f42670 */
[-C--:B------:R-:W-:Y:S01]  /*1db0*/  FMUL.FTZ R96, R113, R55.reuse ;  /* 0x0000003771607220 */ /* 0x080fe20000410000 */
[-C--:B------:R-:W-:Y:S01]  /*1dc0*/  FMUL.FTZ R71, R12, R55.reuse ;  /* 0x000000370c477220 */ /* 0x080fe20000410000 */
[----:B------:R-:W-:Y:S01]  /*1dd0*/  FMUL.FTZ R98, R111, R55 ;  /* 0x000000376f627220 */ /* 0x000fe20000410000 */
[----:B------:R-:W-:-:S04]  /*1de0*/  FADD.FTZ R118, R3, R54 ;  /* 0x0000003603767221 */ /* 0x000fc80000010000 */
        /* <DEDUP_REMOVED lines=31> */
.L_x_347:
[----:B------:R-:W-:Y:S05]  /*1fe0*/  BSYNC.RECONVERGENT B0 ;  /* 0x0000000000007941 */ /* 0x000fea0003800200 */
.L_x_346:
[----:B------:R-:W-:Y:S01]  /*1ff0*/  BSSY.RECONVERGENT B0, `(.L_x_348) ;  /* 0x0000027000007945 */ /* 0x000fe20003800200 */
[----:B------:R-:W-:Y:S01]  /*2000*/  FSETP.GTU.FTZ.AND P1, PT, R118, 20, PT ;  /* 0x41a000007600780b */ /* 0x000fe20003f3c000 */
[-C--:B------:R-:W-:Y:S01]  /*2010*/  FMUL.FTZ R73, R13, R55.reuse ;  /* 0x000000370d497220 */ /* 0x080fe20000410000 */
[-C--:B------:R-:W-:Y:S01]  /*2020*/  FMUL.FTZ R100, R109, R55.reuse ;  /* 0x000000376d647220 */ /* 0x080fe20000410000 */
[-C--:B------:R-:W-:Y:S01]  /*2030*/  FMUL.FTZ R75, R14, R55.reuse ;  /* 0x000000370e4b7220 */ /* 0x080fe20000410000 */
[-C--:B------:R-:W-:Y:S01]  /*2040*/  FMUL.FTZ R116, R107, R55.reuse ;  /* 0x000000376b747220 */ /* 0x080fe20000410000 */
[----:B------:R-:W-:Y:S01]  /*2050*/  FMUL.FTZ R115, R15, R55 ;  /* 0x000000370f737220 */ /* 0x000fe20000410000 */
[----:B------:R-:W-:Y:S01]  /*2060*/  FADD.FTZ R114, R7, R54 ;  /* 0x0000003607727221 */ /* 0x000fe20000010000 */
        /* <DEDUP_REMOVED lines=31> */
.L_x_349:
[----:B------:R-:W-:Y:S05]  /*2260*/  BSYNC.RECONVERGENT B0 ;  /* 0x0000000000007941 */ /* 0x000fea0003800200 */
.L_x_348:
[----:B------:R-:W-:Y:S01]  /*2270*/  ISETP.EQ.OR P0, PT, RZ, UR7, P0 ;  /* 0x00000007ff007c0c */ /* 0x000fe20008702670 */
[----:B------:R-:W-:Y:S01]  /*2280*/  BSSY.RECONVERGENT B0, `(.L_x_350) ;  /* 0x000002b000007945 */ /* 0x000fe20003800200 */
[----:B------:R-:W-:Y:S01]  /*2290*/  FSETP.GTU.FTZ.AND P2, PT, R114, 20, PT ;  /* 0x41a000007200780b */ /* 0x000fe20003f5c000 */
[-C--:B------:R-:W-:Y:S01]  /*22a0*/  FMUL.FTZ R92, R105, R55.reuse ;  /* 0x00000037695c7220 */ /* 0x080fe20000410000 */
[----:B------:R-:W-:Y:S01]  /*22b0*/  ISETP.EQ.OR P4, PT, RZ, UR7, P4 ;  /* 0x00000007ff007c0c */ /* 0x000fe2000a782670 */
[-C--:B------:R-:W-:Y:S01]  /*22c0*/  FMUL.FTZ R69, R8, R55.reuse ;  /* 0x0000003708457220 */ /* 0x080fe20000410000 */
[----:B------:R-:W-:Y:S01]  /*22d0*/  ISETP.EQ.OR P3, PT, RZ, UR7, P3 ;  /* 0x00000007ff007c0c */ /* 0x000fe20009f62670 */
[-C--:B------:R-:W-:Y:S01]  /*22e0*/  FMUL.FTZ R90, R101, R55.reuse ;  /* 0x00000037655a7220 */ /* 0x080fe20000410000 */
[----:B------:R-:W-:Y:S01]  /*22f0*/  ISETP.EQ.OR P1, PT, RZ, UR7, P1 ;  /* 0x00000007ff007c0c */ /* 0x000fe20008f22670 */
[-C--:B------:R-:W-:Y:S01]  /*2300*/  FMUL.FTZ R67, R9, R55.reuse ;  /* 0x0000003709437220 */ /* 0x080fe20000410000 */
[----:B------:R-:W-:Y:S01]  /*2310*/  ISETP.EQ.OR P2, PT, RZ, UR7, P2 ;  /* 0x00000007ff007c0c */ /* 0x000fe20009742670 */
[-C--:B------:R-:W-:Y:S01]  /*2320*/  FMUL.FTZ R88, R97, R55.reuse ;  /* 0x0000003761587220 */ /* 0x080fe20000410000 */
[----:B------:R-:W-:Y:S01]  /*2330*/  FMUL.FTZ R65, R10, R55 ;  /* 0x000000370a417220 */ /* 0x000fe20000410000 */
[----:B------:R-:W-:Y:S10]  /*2340*/  @P0 BRA `(.L_x_351) ;  /* 0x0000000000780947 */ /* 0x000ff40003800000 */
        /* <DEDUP_REMOVED lines=30> */
.L_x_351:
[----:B------:R-:W-:Y:S05]  /*2530*/  BSYNC.RECONVERGENT B0 ;  /* 0x0000000000007941 */ /* 0x000fea0003800200 */
.L_x_350:
        /* <DEDUP_REMOVED lines=32> */
.L_x_353:
[----:B------:R-:W-:Y:S05]  /*2740*/  BSYNC.RECONVERGENT B0 ;  /* 0x0000000000007941 */ /* 0x000fea0003800200 */
.L_x_352:
        /* <DEDUP_REMOVED lines=32> */
.L_x_355:
[----:B------:R-:W-:Y:S05]  /*2950*/  BSYNC.RECONVERGENT B0 ;  /* 0x0000000000007941 */ /* 0x000fea0003800200 */
.L_x_354:
        /* <DEDUP_REMOVED lines=32> */
.L_x_357:
[----:B------:R-:W-:Y:S05]  /*2b60*/  BSYNC.RECONVERGENT B0 ;  /* 0x0000000000007941 */ /* 0x000fea0003800200 */
.L_x_356:
        /* <DEDUP_REMOVED lines=32> */
.L_x_359:
[----:B------:R-:W-:Y:S05]  /*2d70*/  BSYNC.RECONVERGENT B0 ;  /* 0x0000000000007941 */ /* 0x000fea0003800200 */
.L_x_358:
[----:B------:R-:W-:Y:S01]  /*2d80*/  BAR.SYNC.DEFER_BLOCKING 0x0 ;  /* 0x0000000000007b1d */ /* 0x000fe20000010000 */
[-C--:B------:R-:W-:Y:S01]  /*2d90*/  FMUL.FTZ R86, R93, R55.reuse ;  /* 0x000000375d567220 */ /* 0x080fe20000410000 */
        /* <DEDUP_REMOVED lines=16> */
[----:B------:R-:W-:Y:S06]  /*2ea0*/  @!P5 BRA `(.L_x_360) ;  /* 0x000000280060d947 */ /* 0x000fec0003800000 */
[----:B------:R-:W0:Y:S01]  /*2eb0*/  LDC.64 R2, c[0x0][0x3e0] ;  /* 0x0000f800ff027b82 */ /* 0x000e220000000a00 */
[----:B------:R-:W-:Y:S01]  /*2ec0*/  ISETP.NE.AND P0, PT, R43, RZ, PT ;  /* 0x000000ff2b00720c */ /* 0x000fe20003f05270 */
[----:B------:R-:W-:Y:S01]  /*2ed0*/  FMUL.FTZ R91, R11, R114 ;  /* 0x000000720b5b7220 */ /* 0x000fe20000410000 */
[----:B------:R-:W-:Y:S01]  /*2ee0*/  IMAD R104, R43, R0, RZ ;  /* 0x000000002b687224 */ /* 0x000fe200078e02ff */
[----:B------:R-:W-:Y:S01]  /*2ef0*/  IADD3 R89, PT, PT, -R0, RZ, RZ ;  /* 0x000000ff00597210 */ /* 0x000fe20007ffe1ff */
[----:B------:R-:W-:Y:S01]  /*2f00*/  UIADD3 UR5, UPT, UPT, UR4, 0x10f0, URZ ;  /* 0x000010f004057890 */ /* 0x000fe2000fffe0ff */
[----:B------:R-:W-:Y:S02]  /*2f10*/  MOV R87, R50 ;  /* 0x0000003200577202 */ /* 0x000fe40000000f00 */
[----:B------:R-:W1:Y:S01]  /*2f20*/  LDC.64 R28, c[0x0][0x3c0] ;  /* 0x0000f000ff1c7b82 */ /* 0x000e620000000a00 */
[----:B------:R-:W-:Y:S02]  /*2f30*/  MOV R85, R47 ;  /* 0x0000002f00557202 */ /* 0x000fe40000000f00 */
[----:B------:R-:W-:-:S02]  /*2f40*/  MOV R83, R51 ;  /* 0x0000003300537202 */ /* 0x000fc40000000f00 */
[----:B------:R-:W-:Y:S02]  /*2f50*/  ISETP.EQ.AND P0, PT, R128, RZ, P0 ;  /* 0x000000ff8000720c */ /* 0x000fe40000702270 */
[----:B------:R-:W-:Y:S01]  /*2f60*/  MOV R81, R48 ;  /* 0x0000003000517202 */ /* 0x000fe20000000f00 */
[----:B------:R-:W2:Y:S01]  /*2f70*/  LDC.64 R30, c[0x0][0x3a8] ;  /* 0x0000ea00ff1e7b82 */ /* 0x000ea20000000a00 */
[----:B------:R-:W-:Y:S02]  /*2f80*/  MOV R79, R52 ;  /* 0x00000034004f7202 */ /* 0x000fe40000000f00 */
[----:B------:R-:W-:Y:S02]  /*2f90*/  MOV R77, R49 ;  /* 0x00000031004d7202 */ /* 0x000fe40000000f00 */
[----:B0-----:R-:W-:Y:S02]  /*2fa0*/  SHF.L.U64.HI R120, R2, 0x3, R3 ;  /* 0x0000000302787819 */ /* 0x001fe40000010203 */
[----:B-1----:R-:W-:-:S02]  /*2fb0*/  SHF.L.U64.HI R122, R28, 0x3, R29 ;  /* 0x000000031c7a7819 */ /* 0x002fc4000001021d */
[----:B--2---:R-:W-:-:S07]  /*2fc0*/  SHF.L.U64.HI R124, R30, 0x3, R31 ;  /* 0x000000031e7c7819 */ /* 0x004fce000001021f */
.L_x_366:
[----:B------:R-:W-:Y:S02]  /*2fd0*/  MOV R4, R87 ;  /* 0x0000005700047202 */ /* 0x000fe40000000f00 */
[----:B------:R-:W-:-:S06]  /*2fe0*/  MOV R5, R85 ;  /* 0x0000005500057202 */ /* 0x000fcc0000000f00 */
[----:B------:R-:W2:Y:S01]  /*2ff0*/  LDG.E.64 R4, desc[UR16][R4.64] ;  /* 0x0000001004047981 */ /* 0x000ea2000c1e1b00 */
[----:B------:R-:W-:Y:S01]  /*3000*/  ISETP.GE.AND P1, PT, R61, 0x1, PT ;  /* 0x000000013d00780c */ /* 0x000fe20003f26270 */
[C---:B--2---:R-:W-:Y:S01]  /*3010*/  FMUL.FTZ R3, R5.reuse, R76 ;  /* 0x0000004c05037220 */ /* 0x044fe20000410000 */
[----:B------:R-:W-:Y:S01]  /*3020*/  FMUL.FTZ R7, R4, 1.4426950216293334961 ;  /* 0x3fb8aa3b04077820 */ /* 0x000fe20000410000 */
[----:B------:R-:W-:Y:S02]  /*3030*/  FMUL.FTZ R0, R5, R78 ;  /* 0x0000004e05007220 */ /* 0x000fe40000410000 */
[----:B------:R-:W-:Y:S01]  /*3040*/  FMUL.RZ R8, R3, 0.15915493667125701904 ;  /* 0x3e22f98303087820 */ /* 0x000fe2000040c000 */
[----:B------:R-:W-:Y:S01]  /*3050*/  FMUL.FTZ R3, R5, R74 ;  /* 0x0000004a05037220 */ /* 0x000fe20000410000 */
[----:B------:R-:W-:Y:S01]  /*3060*/  FMUL.RZ R6, R0, 0.15915493667125701904 ;  /* 0x3e22f98300067820 */ /* 0x000fe2000040c000 */
[C---:B------:R-:W-:Y:S01]  /*3070*/  FMUL.FTZ R18, R7.reuse, R76 ;  /* 0x0000004c07127220 */ /* 0x040fe20000410000 */
[----:B------:R-:W-:Y:S01]  /*3080*/  FMUL.FTZ R0, R7, R78 ;  /* 0x0000004e07007220 */ /* 0x000fe20000410000 */
[----:B------:R-:W-:Y:S01]  /*3090*/  FMUL.RZ R4, R3, 0.15915493667125701904 ;  /* 0x3e22f98303047820 */ /* 0x000fe2000040c000 */
[-C--:B------:R-:W-:Y:S01]  /*30a0*/  FMUL.FTZ R3, R5, R72.reuse ;  /* 0x0000004805037220 */ /* 0x080fe20000410000 */
[----:B------:R-:W-:Y:S01]  /*30b0*/  MUFU.SIN R123, R6 ;  /* 0x00000006007b7308 */ /* 0x000fe20000000400 */
[C---:B------:R-:W-:Y:S01]  /*30c0*/  FMUL.FTZ R22, R7.reuse, R72 ;  /* 0x0000004807167220 */ /* 0x040fe20000410000 */
[C---:B------:R-:W-:Y:S01]  /*30d0*/  FMUL.FTZ R24, R7.reuse, R74 ;  /* 0x0000004a07187220 */ /* 0x040fe20000410000 */
[C---:B------:R-:W-:Y:S01]  /*30e0*/  FMUL.FTZ R20, R7.reuse, R70 ;  /* 0x0000004607147220 */ /* 0x040fe20000410000 */
[C---:B------:R-:W-:Y:S01]  /*30f0*/  FMUL.FTZ R16, R7.reuse, R66 ;  /* 0x0000004207107220 */ /* 0x040fe20000410000 */
[C---:B------:R-:W-:Y:S01]  /*3100*/  FMUL.FTZ R15, R7.reuse, R68 ;  /* 0x00000044070f7220 */ /* 0x040fe20000410000 */
[C---:B------:R-:W-:Y:S01]  /*3110*/  FMUL.FTZ R149, R7.reuse, R118 ;  /* 0x0000007607957220 */ /* 0x040fe20000410000 */
[----:B------:R-:W-:Y:S01]  /*3120*/  FMUL.FTZ R150, R7, R114 ;  /* 0x0000007207967220 */ /* 0x000fe20000410000 */
[----:B------:R-:W-:Y:S08]  /*3130*/  MUFU.SIN R117, R4 ;  /* 0x0000000400757308 */ /* 0x000ff00000000400 */
[----:B------:R0:W-:Y:S08]  /*3140*/  MUFU.COS R119, R4 ;  /* 0x0000000400777308 */ /* 0x0001f00000000000 */
[----:B------:R1:W-:Y:S01]  /*3150*/  MUFU.COS R125, R6 ;  /* 0x00000006007d7308 */ /* 0x0003e20000000000 */
[----:B0-----:R-:W-:-:S04]  /*3160*/  FMUL.FTZ R4, R5, R68 ;  /* 0x0000004405047220 */ /* 0x001fc80000410000 */
[----:B------:R-:W-:Y:S01]  /*3170*/  FMUL.RZ R9, R4, 0.15915493667125701904 ;  /* 0x3e22f98304097820 */ /* 0x000fe2000040c000 */
[----:B------:R-:W-:Y:S02]  /*3180*/  FMUL.FTZ R4, R5, R66 ;  /* 0x0000004205047220 */ /* 0x000fe40000410000 */
[----:B------:R-:W-:Y:S01]  /*3190*/  MUFU.SIN R126, R8 ;  /* 0x00000008007e7308 */ /* 0x000fe20000000400 */
[----:B-1----:R-:W-:Y:S01]  /*31a0*/  FMUL.RZ R6, R3, 0.15915493667125701904 ;  /* 0x3e22f98303067820 */ /* 0x002fe2000040c000 */
[----:B------:R-:W-:-:S06]  /*31b0*/  FMUL.FTZ R3, R5, R70 ;  /* 0x0000004605037220 */ /* 0x000fcc0000410000 */
[----:B------:R-:W-:Y:S08]  /*31c0*/  MUFU.SIN R29, R6 ;  /* 0x00000006001d7308 */ /* 0x000ff00000000400 */
[----:B------:R0:W-:Y:S08]  /*31d0*/  MUFU.COS R31, R6 ;  /* 0x00000006001f7308 */ /* 0x0001f00000000000 */
[----:B------:R-:W1:Y:S01]  /*31e0*/  MUFU.EX2 R18, R18 ;  /* 0x0000001200127308 */ /* 0x000e620000000800 */
[----:B0-----:R-:W-:Y:S01]  /*31f0*/  FMUL.RZ R6, R4, 0.15915493667125701904 ;  /* 0x3e22f98304067820 */ /* 0x001fe2000040c000 */
[----:B------:R-:W-:-:S04]  /*3200*/  FMUL.FTZ R4, R5, R64 ;  /* 0x0000004005047220 */ /* 0x000fc80000410000 */
[----:B------:R-:W-:Y:S01]  /*3210*/  FMUL.RZ R10, R4, 0.15915493667125701904 ;  /* 0x3e22f983040a7820 */ /* 0x000fe2000040c000 */
[C---:B------:R-:W-:Y:S01]  /*3220*/  FMUL.FTZ R4, R5.reuse, R62 ;  /* 0x0000003e05047220 */ /* 0x040fe20000410000 */
[----:B------:R0:W2:Y:S03]  /*3230*/  MUFU.COS R121, R8 ;  /* 0x0000000800797308 */ /* 0x0000a60000000000 */
[----:B------:R-:W-:Y:S01]  /*3240*/  FMUL.RZ R12, R4, 0.15915493667125701904 ;  /* 0x3e22f983040c7820 */ /* 0x000fe2000040c000 */
[----:B------:R-:W-:-:S04]  /*3250*/  FMUL.FTZ R4, R5, R80 ;  /* 0x0000005005047220 */ /* 0x000fc80000410000 */
[----:B------:R-:W3:Y:S01]  /*3260*/  MUFU.EX2 R0, R0 ;  /* 0x0000000000007308 */ /* 0x000ee20000000800 */
[----:B0-----:R-:W-:Y:S01]  /*3270*/  FMUL.RZ R8, R3, 0.15915493667125701904 ;  /* 0x3e22f98303087820 */ /* 0x001fe2000040c000 */
[----:B-1----:R-:W-:Y:S01]  /*3280*/  FMUL.FTZ R126, R18, R126 ;  /* 0x0000007e127e7220 */ /* 0x002fe20000410000 */
[----:B------:R-:W-:Y:S01]  /*3290*/  FMUL.RZ R13, R4, 0.15915493667125701904 ;  /* 0x3e22f983040d7820 */ /* 0x000fe2000040c000 */
[----:B------:R-:W-:-:S04]  /*32a0*/  FMUL.FTZ R4, R7, R80 ;  /* 0x0000005007047220 */ /* 0x000fc80000410000 */
[----:B------:R-:W0:Y:S01]  /*32b0*/  MUFU.EX2 R22, R22 ;  /* 0x0000001600167308 */ /* 0x000e220000000800 */
[----:B--2---:R-:W-:-:S07]  /*32c0*/  FMUL.FTZ R121, R18, R121 ;  /* 0x0000007912797220 */ /* 0x004fce0000410000 */
[----:B------:R-:W-:Y:S01]  /*32d0*/  MUFU.SIN R17, R8 ;  /* 0x0000000800117308 */ /* 0x000fe20000000400 */
[C---:B---3--:R-:W-:Y:S01]  /*32e0*/  FMUL.FTZ R125, R0.reuse, R125 ;  /* 0x0000007d007d7220 */ /* 0x048fe20000410000 */
[----:B------:R-:W-:Y:S01]  /*32f0*/  FMUL.FTZ R123, R0, R123 ;  /* 0x0000007b007b7220 */ /* 0x000fe20000410000 */
[----:B------:R-:W-:-:S05]  /*3300*/  FMUL.FTZ R0, R113, R126 ;  /* 0x0000007e71007220 */ /* 0x000fca0000410000 */
[----:B------:R-:W-:Y:S01]  /*3310*/  MUFU.COS R3, R8 ;  /* 0x0000000800037308 */ /* 0x000fe20000000000 */
[C---:B0-----:R-:W-:Y:S01]  /*3320*/  FMUL.FTZ R31, R22.reuse, R31 ;  /* 0x0000001f161f7220 */ /* 0x041fe20000410000 */
[----:B------:R-:W-:Y:S01]  /*3330*/  FMUL.FTZ R29, R22, R29 ;  /* 0x0000001d161d7220 */ /* 0x000fe20000410000 */
[----:B------:R-:W-:-:S05]  /*3340*/  FMUL.FTZ R22, RZ, R126 ;  /* 0x0000007eff167220 */ /* 0x000fca0000410000 */
[----:B------:R-:W-:Y:S08]  /*3350*/  MUFU.SIN R134, R10 ;  /* 0x0000000a00867308 */ /* 0x000ff00000000400 */
[----:B------:R0:W-:Y:S08]  /*3360*/  MUFU.COS R8, R10 ;  /* 0x0000000a00087308 */ /* 0x0001f00000000000 */
[----:B------:R-:W1:Y:S01]  /*3370*/  MUFU.EX2 R24, R24 ;  /* 0x0000001800187308 */ /* 0x000e620000000800 */
[----:B0-----:R-:W-:-:S04]  /*3380*/  FMUL.FTZ R10, R5, R82 ;  /* 0x00000052050a7220 */ /* 0x001fc80000410000 */
[----:B------:R-:W-:Y:S01]  /*3390*/  FMUL.RZ R19, R10, 0.15915493667125701904 ;  /* 0x3e22f9830a137820 */ /* 0x000fe2000040c000 */
[C---:B------:R-:W-:Y:S02]  /*33a0*/  FMUL.FTZ R10, R5.reuse, R84 ;  /* 0x00000054050a7220 */ /* 0x040fe40000410000 */
[----:B------:R-:W0:Y:S02]  /*33b0*/  MUFU.EX2 R20, R20 ;  /* 0x0000001400147308 */ /* 0x000e240000000800 */
[----:B------:R-:W-:Y:S01]  /*33c0*/  FMUL.RZ R21, R10, 0.15915493667125701904 ;  /* 0x3e22f9830a157820 */ /* 0x000fe2000040c000 */
[----:B------:R-:W-:-:S04]  /*33d0*/  FMUL.FTZ R10, R5, R94 ;  /* 0x0000005e050a7220 */ /* 0x000fc80000410000 */
[----:B------:R-:W-:Y:S01]  /*33e0*/  FMUL.RZ R23, R10, 0.15915493667125701904 ;  /* 0x3e22f9830a177820 */ /* 0x000fe2000040c000 */
[----:B------:R-:W-:Y:S01]  /*33f0*/  MUFU.SIN R141, R19 ;  /* 0x00000013008d7308 */ /* 0x000fe20000000400 */
[C---:B-1----:R-:W-:Y:S01]  /*3400*/  FMUL.FTZ R117, R24.reuse, R117 ;  /* 0x0000007518757220 */ /* 0x042fe20000410000 */
[----:B------:R-:W-:Y:S01]  /*3410*/  FMUL.FTZ R119, R24, R119 ;  /* 0x0000007718777220 */ /* 0x000fe20000410000 */
[----:B------:R-:W-:-:S05]  /*3420*/  FMUL.FTZ R10, R7, R94 ;  /* 0x0000005e070a7220 */ /* 0x000fca0000410000 */
[----:B------:R1:W-:Y:S01]  /*3430*/  MUFU.COS R138, R19 ;  /* 0x00000013008a7308 */ /* 0x0003e20000000000 */
[----:B0-----:R-:W-:-:S07]  /*3440*/  FMUL.FTZ R3, R20, R3 ;  /* 0x0000000314037220 */ /* 0x001fce0000410000 */
[----:B------:R-:W-:Y:S01]  /*3450*/  MUFU.SIN R142, R21 ;  /* 0x00000015008e7308 */ /* 0x000fe20000000400 */
[----:B-1----:R-:W-:-:S04]  /*3460*/  FMUL.FTZ R19, R5, R102 ;  /* 0x0000006605137220 */ /* 0x002fc80000410000 */
[----:B------:R-:W-:Y:S01]  /*3470*/  FMUL.RZ R25, R19, 0.15915493667125701904 ;  /* 0x3e22f98313197820 */ /* 0x000fe2000040c000 */
[----:B------:R-:W-:Y:S02]  /*3480*/  FMUL.FTZ R19, R7, R102 ;  /* 0x0000006607137220 */ /* 0x000fe40000410000 */
[----:B------:R0:W-:Y:S08]  /*3490*/  MUFU.COS R140, R21 ;  /* 0x00000015008c7308 */ /* 0x0001f00000000000 */
[----:B------:R-:W-:Y:S01]  /*34a0*/  MUFU.SIN R130, R6 ;  /* 0x0000000600827308 */ /* 0x000fe20000000400 */
[----:B0-----:R-:W-:Y:S01]  /*34b0*/  FFMA.FTZ R21, RZ, R121, R0 ;  /* 0x00000079ff157223 */ /* 0x001fe20000010000 */
[----:B------:R-:W-:-:S06]  /*34c0*/  FMUL.FTZ R0, R20, R17 ;  /* 0x0000001114007220 */ /* 0x000fcc0000410000 */
[----:B------:R0:W-:Y:S08]  /*34d0*/  MUFU.COS R131, R6 ;  /* 0x0000000600837308 */ /* 0x0001f00000000000 */
[----:B------:R-:W1:Y:S01]  /*34e0*/  MUFU.EX2 R16, R16 ;  /* 0x0000001000107308 */ /* 0x000e620000000800 */
[----:B0-----:R-:W-:-:S07]  /*34f0*/  FMUL.FTZ R6, R7, R62 ;  /* 0x0000003e07067220 */ /* 0x001fce0000410000 */
[----:B------:R0:W-:Y:S08]  /*3500*/  MUFU.EX2 R18, R19 ;  /* 0x0000001300127308 */ /* 0x0001f00000000800 */
[----:B------:R-:W-:Y:S01]  /*3510*/  MUFU.SIN R132, R9 ;  /* 0x0000000900847308 */ /* 0x000fe20000000400 */
[----:B0-----:R-:W-:Y:S01]  /*3520*/  FFMA.FTZ R19, R113, R121, -R22 ;  /* 0x0000007971137223 */ /* 0x001fe20000010816 */
[----:B------:R-:W-:Y:S01]  /*3530*/  FADD.FTZ R22, RZ, R21 ;  /* 0x00000015ff167221 */ /* 0x000fe20000010000 */
[C---:B-1----:R-:W-:Y:S01]  /*3540*/  FMUL.FTZ R131, R16.reuse, R131 ;  /* 0x0000008310837220 */ /* 0x042fe20000410000 */
[----:B------:R-:W-:Y:S01]  /*3550*/  FMUL.FTZ R130, R16, R130 ;  /* 0x0000008210827220 */ /* 0x000fe20000410000 */
[----:B------:R-:W-:Y:S01]  /*3560*/  FADD.FTZ R20, R112, R19 ;  /* 0x0000001370147221 */ /* 0x000fe20000010000 */
[----:B------:R-:W-:-:S02]  /*3570*/  FMUL.FTZ R24, R117, R22 ;  /* 0x0000001675187220 */ /* 0x000fc40000410000 */
[----:B------:R0:W-:Y:S01]  /*3580*/  MUFU.COS R14, R9 ;  /* 0x00000009000e7308 */ /* 0x0001e20000000000 */
[-C--:B------:R-:W-:Y:S01]  /*3590*/  FMUL.FTZ R17, R117, R20.reuse ;  /* 0x0000001475117220 */ /* 0x080fe20000410000 */
[----:B------:R-:W-:-:S03]  /*35a0*/  FFMA.FTZ R24, R119, R20, -R24 ;  /* 0x0000001477187223 */ /* 0x000fc60000010818 */
[----:B------:R-:W-:Y:S01]  /*35b0*/  FFMA.FTZ R17, R119, R22, R17 ;  /* 0x0000001677117223 */ /* 0x000fe20000010011 */
[----:B------:R-:W-:Y:S02]  /*35c0*/  FADD.FTZ R24, R111, R24 ;  /* 0x000000186f187221 */ /* 0x000fe40000010000 */
[----:B------:R-:W1:Y:S01]  /*35d0*/  MUFU.EX2 R15, R15 ;  /* 0x0000000f000f7308 */ /* 0x000e620000000800 */
[----:B0-----:R-:W-:Y:S01]  /*35e0*/  FMUL.FTZ R9, R7, R64 ;  /* 0x0000004007097220 */ /* 0x001fe20000410000 */
[----:B------:R-:W-:Y:S01]  /*35f0*/  FADD.FTZ R16, RZ, R17 ;  /* 0x00000011ff107221 */ /* 0x000fe20000010000 */
[----:B------:R-:W-:-:S04]  /*3600*/  FMUL.FTZ R20, R29, R24 ;  /* 0x000000181d147220 */ /* 0x000fc80000410000 */
[----:B------:R-:W-:Y:S01]  /*3610*/  FFMA.FTZ R20, R31, R16, R20 ;  /* 0x000000101f147223 */ /* 0x000fe20000010014 */
[----:B------:R-:W0:Y:S03]  /*3620*/  MUFU.EX2 R9, R9 ;  /* 0x0000000900097308 */ /* 0x000e260000000800 */
[----:B------:R-:W-:-:S05]  /*3630*/  FADD.FTZ R20, RZ, R20 ;  /* 0x00000014ff147221 */ /* 0x000fca0000010000 */
[----:B------:R-:W-:Y:S01]  /*3640*/  MUFU.SIN R137, R12 ;  /* 0x0000000c00897308 */ /* 0x000fe20000000400 */
[C---:B-1----:R-:W-:Y:S01]  /*3650*/  FMUL.FTZ R133, R15.reuse, R14 ;  /* 0x0000000e0f857220 */ /* 0x042fe20000410000 */
[----:B------:R-:W-:-:S06]  /*3660*/  FMUL.FTZ R132, R15, R132 ;  /* 0x000000840f847220 */ /* 0x000fcc0000410000 */
[----:B------:R1:W-:Y:S01]  /*3670*/  MUFU.COS R135, R12 ;  /* 0x0000000c00877308 */ /* 0x0003e20000000000 */
[C---:B0-----:R-:W-:Y:S01]  /*3680*/  FMUL.FTZ R129, R9.reuse, R8 ;  /* 0x0000000809817220 */ /* 0x041fe20000410000 */
[----:B------:R-:W-:Y:S01]  /*3690*/  FMUL.FTZ R8, R0, R20 ;  /* 0x0000001400087220 */ /* 0x000fe20000410000 */
[----:B------:R-:W-:-:S05]  /*36a0*/  FMUL.FTZ R134, R9, R134 ;  /* 0x0000008609867220 */ /* 0x000fca0000410000 */
[----:B------:R-:W-:Y:S01]  /*36b0*/  MUFU.SIN R139, R13 ;  /* 0x0000000d008b7308 */ /* 0x000fe20000000400 */
[----:B-1----:R-:W-:-:S07]  /*36c0*/  FMUL.FTZ R12, R7, R82 ;  /* 0x00000052070c7220 */ /* 0x002fce0000410000 */
[----:B------:R0:W-:Y:S08]  /*36d0*/  MUFU.COS R11, R13 ;  /* 0x0000000d000b7308 */ /* 0x0001f00000000000 */
[----:B------:R-:W1:Y:S01]  /*36e0*/  MUFU.EX2 R4, R4 ;  /* 0x0000000400047308 */ /* 0x000e620000000800 */
[----:B0-----:R-:W-:Y:S01]  /*36f0*/  FMUL.FTZ R13, R7, R84 ;  /* 0x00000054070d7220 */ /* 0x001fe20000410000 */
[C---:B------:R-:W-:Y:S01]  /*3700*/  FMUL.FTZ R7, R5.reuse, R118 ;  /* 0x0000007605077220 */ /* 0x040fe20000410000 */
[----:B------:R-:W-:-:S03]  /*3710*/  FMUL.FTZ R5, R5, R114 ;  /* 0x0000007205057220 */ /* 0x000fc60000410000 */
[----:B------:R-:W-:Y:S01]  /*3720*/  FMUL.RZ R15, R7, 0.15915493667125701904 ;  /* 0x3e22f983070f7820 */ /* 0x000fe2000040c000 */
[----:B------:R-:W-:Y:S01]  /*3730*/  FMUL.FTZ R7, R29, R16 ;  /* 0x000000101d077220 */ /* 0x000fe20000410000 */
[----:B------:R-:W0:Y:S01]  /*3740*/  MUFU.EX2 R6, R6 ;  /* 0x0000000600067308 */ /* 0x000e220000000800 */
[----:B------:R-:W-:Y:S02]  /*3750*/  FMUL.RZ R16, R5, 0.15915493667125701904 ;  /* 0x3e22f98305107820 */ /* 0x000fe4000040c000 */
[----:B------:R-:W-:-:S04]  /*3760*/  FFMA.FTZ R7, R31, R24, -R7 ;  /* 0x000000181f077223 */ /* 0x000fc80000010807 */
[----:B------:R-:W-:Y:S01]  /*3770*/  FADD.FTZ R7, R110, R7 ;  /* 0x000000076e077221 */ /* 0x000fe20000010000 */
[----:B------:R-:W-:Y:S01]  /*3780*/  MUFU.EX2 R150, R150 ;  /* 0x0000009600967308 */ /* 0x000fe20000000800 */
[C---:B-1----:R-:W-:Y:S01]  /*3790*/  FMUL.FTZ R136, R4.reuse, R11 ;  /* 0x0000000b04887220 */ /* 0x042fe20000410000 */
[----:B------:R-:W-:Y:S01]  /*37a0*/  FMUL.FTZ R139, R4, R139 ;  /* 0x0000008b048b7220 */ /* 0x000fe20000410000 */
[-C--:B------:R-:W-:Y:S01]  /*37b0*/  FMUL.FTZ R9, R0, R7.reuse ;  /* 0x0000000700097220 */ /* 0x080fe20000410000 */
[----:B------:R-:W-:-:S03]  /*37c0*/  FFMA.FTZ R8, R3, R7, -R8 ;  /* 0x0000000703087223 */ /* 0x000fc60000010808 */
[----:B------:R-:W-:Y:S01]  /*37d0*/  FFMA.FTZ R9, R3, R20, R9 ;  /* 0x0000001403097223 */ /* 0x000fe20000010009 */
[----:B------:R-:W-:Y:S01]  /*37e0*/  FADD.FTZ R8, R109, R8 ;  /* 0x000000086d087221 */ /* 0x000fe20000010000 */
[----:B------:R-:W1:Y:S01]  /*37f0*/  MUFU.COS R7, R16 ;  /* 0x0000001000077308 */ /* 0x000e620000000000 */
[----:B0-----:R-:W-:Y:S01]  /*3800*/  FMUL.FTZ R135, R6, R135 ;  /* 0x0000008706877220 */ /* 0x001fe20000410000 */
[----:B------:R-:W-:Y:S01]  /*3810*/  FADD.FTZ R9, RZ, R9 ;  /* 0x00000009ff097221 */ /* 0x000fe20000010000 */
[-C--:B------:R-:W-:Y:S01]  /*3820*/  FMUL.FTZ R4, R132, R8.reuse ;  /* 0x0000000884047220 */ /* 0x080fe20000410000 */
[----:B------:R-:W-:Y:S02]  /*3830*/  FMUL.FTZ R137, R6, R137 ;  /* 0x0000008906897220 */ /* 0x000fe40000410000 */
[-C--:B------:R-:W-:Y:S01]  /*3840*/  FMUL.FTZ R11, R132, R9.reuse ;  /* 0x00000009840b7220 */ /* 0x080fe20000410000 */
[C---:B------:R-:W-:Y:S01]  /*3850*/  FFMA.FTZ R4, R133.reuse, R9, R4 ;  /* 0x0000000985047223 */ /* 0x040fe20000010004 */
[----:B------:R-:W-:Y:S02]  /*3860*/  MUFU.SIN R144, R23 ;  /* 0x0000001700907308 */ /* 0x000fe40000000400 */
[----:B------:R-:W-:Y:S01]  /*3870*/  FFMA.FTZ R11, R133, R8, -R11 ;  /* 0x00000008850b7223 */ /* 0x000fe2000001080b */
[----:B------:R-:W-:-:S03]  /*3880*/  FADD.FTZ R4, RZ, R4 ;  /* 0x00000004ff047221 */ /* 0x000fc60000010000 */
[----:B------:R-:W-:Y:S01]  /*3890*/  FADD.FTZ R11, R108, R11 ;  /* 0x0000000b6c0b7221 */ /* 0x000fe20000010000 */
[----:B------:R-:W-:Y:S01]  /*38a0*/  FMUL.FTZ R6, R130, R4 ;  /* 0x0000000482067220 */ /* 0x000fe20000410000 */
[----:B------:R-:W-:Y:S01]  /*38b0*/  MUFU.COS R143, R23 ;  /* 0x00000017008f7308 */ /* 0x000fe20000000000 */
[----:B-1----:R-:W-:Y:S01]  /*38c0*/  FMUL.FTZ R148, R150, R7 ;  /* 0x0000000796947220 */ /* 0x002fe20000410000 */
[-C--:B------:R-:W-:Y:S01]  /*38d0*/  FMUL.FTZ R9, R130, R11.reuse ;  /* 0x0000000b82097220 */ /* 0x080fe20000410000 */
[----:B------:R-:W-:-:S03]  /*38e0*/  FFMA.FTZ R6, R131, R11, -R6 ;  /* 0x0000000b83067223 */ /* 0x000fc60000010806 */
[----:B------:R-:W-:Y:S01]  /*38f0*/  FFMA.FTZ R9, R131, R4, R9 ;  /* 0x0000000483097223 */ /* 0x000fe20000010009 */
[----:B------:R-:W-:Y:S01]  /*3900*/  FADD.FTZ R7, R107, R6 ;  /* 0x000000066b077221 */ /* 0x000fe20000010000 */
[----:B------:R-:W0:Y:S01]  /*3910*/  MUFU.EX2 R10, R10 ;  /* 0x0000000a000a7308 */ /* 0x000e220000000800 */
[-C--:B------:R-:W-:Y:S01]  /*3920*/  FMUL.FTZ R4, R123, R126.reuse ;  /* 0x0000007e7b047220 */ /* 0x080fe20000410000 */
[----:B------:R-:W-:Y:S01]  /*3930*/  FADD.FTZ R9, RZ, R9 ;  /* 0x00000009ff097221 */ /* 0x000fe20000010000 */
[----:B------:R-:W-:Y:S01]  /*3940*/  FMUL.FTZ R8, R134, R7 ;  /* 0x0000000786087220 */ /* 0x000fe20000410000 */
[C---:B------:R-:W-:Y:S01]  /*3950*/  FMUL.FTZ R6, R125.reuse, R126 ;  /* 0x0000007e7d067220 */ /* 0x040fe20000410000 */
[----:B------:R-:W-:-:S03]  /*3960*/  FFMA.FTZ R4, R125, R121, -R4 ;  /* 0x000000797d047223 */ /* 0x000fc60000010804 */
[----:B------:R-:W1:Y:S01]  /*3970*/  MUFU.EX2 R12, R12 ;  /* 0x0000000c000c7308 */ /* 0x000e620000000800 */
[----:B------:R-:W-:-:S07]  /*3980*/  FFMA.FTZ R6, R123, R121, R6 ;  /* 0x000000797b067223 */ /* 0x000fce0000010006 */
[----:B------:R-:W-:Y:S01]  /*3990*/  MUFU.EX2 R149, R149 ;  /* 0x0000009500957308 */ /* 0x000fe20000000800 */
[C---:B0-----:R-:W-:Y:S01]  /*39a0*/  FMUL.FTZ R143, R10.reuse, R143 ;  /* 0x0000008f0a8f7220 */ /* 0x041fe20000410000 */
[----:B------:R-:W-:Y:S01]  /*39b0*/  FMUL.FTZ R144, R10, R144 ;  /* 0x000000900a907220 */ /* 0x000fe20000410000 */
[-C--:B------:R-:W-:Y:S01]  /*39c0*/  FMUL.FTZ R10, R134, R9.reuse ;  /* 0x00000009860a7220 */ /* 0x080fe20000410000 */
[----:B------:R-:W-:Y:S01]  /*39d0*/  FFMA.FTZ R9, R129, R9, R8 ;  /* 0x0000000981097223 */ /* 0x000fe20000010008 */
[----:B------:R-:W-:Y:S02]  /*39e0*/  FMUL.FTZ R8, R117, R4 ;  /* 0x0000000475087220 */ /* 0x000fe40000410000 */
[----:B------:R-:W-:Y:S01]  /*39f0*/  FFMA.FTZ R7, R129, R7, -R10 ;  /* 0x0000000781077223 */ /* 0x000fe2000001080a */
[----:B------:R-:W0:Y:S01]  /*3a00*/  MUFU.COS R146, R15 ;  /* 0x0000000f00927308 */ /* 0x000e220000000000 */
[C---:B-1----:R-:W-:Y:S01]  /*3a10*/  FMUL.FTZ R138, R12.reuse, R138 ;  /* 0x0000008a0c8a7220 */ /* 0x042fe20000410000 */
[----:B------:R-:W-:Y:S01]  /*3a20*/  FMUL.FTZ R141, R12, R141 ;  /* 0x0000008d0c8d7220 */ /* 0x000fe20000410000 */
[----:B------:R-:W-:Y:S01]  /*3a30*/  FADD.FTZ R12, RZ, R9 ;  /* 0x00000009ff0c7221 */ /* 0x000fe20000010000 */
[----:B------:R-:W-:Y:S01]  /*3a40*/  FADD.FTZ R10, R106, R7 ;  /* 0x000000076a0a7221 */ /* 0x000fe20000010000 */
[----:B------:R-:W-:-:S03]  /*3a50*/  FFMA.FTZ R8, R119, R6, R8 ;  /* 0x0000000677087223 */ /* 0x000fc60000010008 */
[----:B------:R-:W1:Y:S01]  /*3a60*/  MUFU.SIN R14, R15 ;  /* 0x0000000f000e7308 */ /* 0x000e620000000400 */
[----:B------:R-:W-:-:S07]  /*3a70*/  FMUL.FTZ R7, R137, R10 ;  /* 0x0000000a89077220 */ /* 0x000fce0000410000 */
[----:B------:R-:W2:Y:S01]  /*3a80*/  MUFU.SIN R5, R16 ;  /* 0x0000001000057308 */ /* 0x000ea20000000400 */
[----:B0-----:R-:W-:-:S07]  /*3a90*/  FMUL.FTZ R146, R149, R146 ;  /* 0x0000009295927220 */ /* 0x001fce0000410000 */
[----:B------:R-:W0:Y:S01]  /*3aa0*/  MUFU.EX2 R13, R13 ;  /* 0x0000000d000d7308 */ /* 0x000e220000000800 */
[----:B-1----:R-:W-:Y:S01]  /*3ab0*/  FMUL.FTZ R149, R149, R14 ;  /* 0x0000000e95957220 */ /* 0x002fe20000410000 */
[-C--:B------:R-:W-:Y:S01]  /*3ac0*/  FMUL.FTZ R14, R137, R12.reuse ;  /* 0x0000000c890e7220 */ /* 0x080fe20000410000 */
[----:B------:R-:W-:-:S03]  /*3ad0*/  FFMA.FTZ R12, R135, R12, R7 ;  /* 0x0000000c870c7223 */ /* 0x000fc60000010007 */
[----:B------:R-:W-:Y:S01]  /*3ae0*/  FFMA.FTZ R14, R135, R10, -R14 ;  /* 0x0000000a870e7223 */ /* 0x000fe2000001080e */
[----:B------:R-:W-:Y:S01]  /*3af0*/  FADD.FTZ R12, RZ, R12 ;  /* 0x0000000cff0c7221 */ /* 0x000fe20000010000 */
[----:B------:R-:W1:Y:S01]  /*3b00*/  MUFU.SIN R147, R25 ;  /* 0x0000001900937308 */ /* 0x000e620000000400 */
[----:B--2---:R-:W-:Y:S01]  /*3b10*/  FMUL.FTZ R150, R150, R5 ;  /* 0x0000000596967220 */ /* 0x004fe20000410000 */
[----:B------:R-:W-:Y:S01]  /*3b20*/  FMUL.FTZ R5, R117, R6 ;  /* 0x0000000675057220 */ /* 0x000fe20000410000 */
[----:B------:R-:W-:Y:S01]  /*3b30*/  FMUL.FTZ R6, R29, R8 ;  /* 0x000000081d067220 */ /* 0x000fe20000410000 */
[----:B------:R-:W-:Y:S01]  /*3b40*/  FADD.FTZ R14, R105, R14 ;  /* 0x0000000e690e7221 */ /* 0x000fe20000010000 */
[----:B------:R-:W-:Y:S01]  /*3b50*/  FMUL.FTZ R9, R139, R12 ;  /* 0x0000000c8b097220 */ /* 0x000fe20000410000 */
[----:B------:R-:W-:Y:S02]  /*3b60*/  FFMA.FTZ R4, R119, R4, -R5 ;  /* 0x0000000477047223 */ /* 0x000fe40000010805 */
[-C--:B------:R-:W-:Y:S01]  /*3b70*/  FMUL.FTZ R11, R139, R14.reuse ;  /* 0x0000000e8b0b7220 */ /* 0x080fe20000410000 */
[C---:B------:R-:W-:Y:S01]  /*3b80*/  FFMA.FTZ R14, R136.reuse, R14, -R9 ;  /* 0x0000000e880e7223 */ /* 0x040fe20000010809 */
[-C--:B------:R-:W-:Y:S01]  /*3b90*/  FMUL.FTZ R5, R29, R4.reuse ;  /* 0x000000041d057220 */ /* 0x080fe20000410000 */
[----:B------:R-:W-:Y:S01]  /*3ba0*/  FFMA.FTZ R6, R31, R4, -R6 ;  /* 0x000000041f067223 */ /* 0x000fe20000010806 */
[----:B------:R-:W-:Y:S01]  /*3bb0*/  FFMA.FTZ R11, R136, R12, R11 ;  /* 0x0000000c880b7223 */ /* 0x000fe2000001000b */
[----:B0-----:R-:W-:Y:S01]  /*3bc0*/  FMUL.FTZ R140, R13, R140 ;  /* 0x0000008c0d8c7220 */ /* 0x001fe20000410000 */
[----:B------:R-:W-:Y:S01]  /*3bd0*/  FFMA.FTZ R5, R31, R8, R5 ;  /* 0x000000081f057223 */ /* 0x000fe20000010005 */
[C---:B------:R-:W-:Y:S01]  /*3be0*/  FMUL.FTZ R4, R0.reuse, R6 ;  /* 0x0000000600047220 */ /* 0x040fe20000410000 */
[----:B------:R-:W-:Y:S01]  /*3bf0*/  FADD.FTZ R11, RZ, R11 ;  /* 0x0000000bff0b7221 */ /* 0x000fe20000010000 */
[----:B------:R-:W-:Y:S01]  /*3c00*/  FMUL.FTZ R142, R13, R142 ;  /* 0x0000008e0d8e7220 */ /* 0x000fe20000410000 */
[-C--:B------:R-:W-:Y:S01]  /*3c10*/  FMUL.FTZ R7, R0, R5.reuse ;  /* 0x0000000500077220 */ /* 0x080fe20000410000 */
[----:B------:R-:W-:Y:S01]  /*3c20*/  FFMA.FTZ R4, R3, R5, R4 ;  /* 0x0000000503047223 */ /* 0x000fe20000010004 */
[----:B------:R-:W-:Y:S01]  /*3c30*/  FADD.FTZ R14, R103, R14 ;  /* 0x0000000e670e7221 */ /* 0x000fe20000010000 */
[----:B------:R-:W-:Y:S01]  /*3c40*/  FMUL.FTZ R13, R141, R11 ;  /* 0x0000000b8d0d7220 */ /* 0x000fe20000410000 */
[----:B------:R-:W-:Y:S01]  /*3c50*/  FFMA.FTZ R7, R3, R6, -R7 ;  /* 0x0000000603077223 */ /* 0x000fe20000010807 */
[----:B------:R-:W-:Y:S01]  /*3c60*/  FMUL.FTZ R6, R132, R4 ;  /* 0x0000000484067220 */ /* 0x000fe20000410000 */
[----:B------:R-:W0:Y:S01]  /*3c70*/  MUFU.COS R145, R25 ;  /* 0x0000001900917308 */ /* 0x000e220000000000 */
[----:B-1----:R-:W-:Y:S01]  /*3c80*/  FMUL.FTZ R147, R18, R147 ;  /* 0x0000009312937220 */ /* 0x002fe20000410000 */
[-C--:B------:R-:W-:Y:S01]  /*3c90*/  FMUL.FTZ R5, R132, R7.reuse ;  /* 0x0000000784057220 */ /* 0x080fe20000410000 */
[----:B------:R-:W-:Y:S01]  /*3ca0*/  FFMA.FTZ R8, R133, R7, -R6 ;  /* 0x0000000785087223 */ /* 0x000fe20000010806 */
[-C--:B------:R-:W-:Y:S01]  /*3cb0*/  FFMA.FTZ R16, R138, R14.reuse, -R13 ;  /* 0x0000000e8a107223 */ /* 0x080fe2000001080d */
[----:B------:R-:W-:Y:S01]  /*3cc0*/  FMUL.FTZ R13, R141, R14 ;  /* 0x0000000e8d0d7220 */ /* 0x000fe20000410000 */
[----:B------:R-:W-:Y:S01]  /*3cd0*/  FFMA.FTZ R9, R133, R4, R5 ;  /* 0x0000000485097223 */ /* 0x000fe20000010005 */
[-C--:B------:R-:W-:Y:S01]  /*3ce0*/  FMUL.FTZ R12, R130, R8.reuse ;  /* 0x00000008820c7220 */ /* 0x080fe20000410000 */
[----:B------:R-:W-:Y:S01]  /*3cf0*/  MOV R6, R83 ;  /* 0x0000005300067202 */ /* 0x000fe20000000f00 */
[----:B------:R-:W-:Y:S01]  /*3d00*/  FFMA.FTZ R13, R138, R11, R13 ;  /* 0x0000000b8a0d7223 */ /* 0x000fe2000001000d */
[----:B------:R-:W-:Y:S01]  /*3d10*/  MOV R7, R81 ;  /* 0x0000005100077202 */ /* 0x000fe20000000f00 */
[----:B------:R-:W-:Y:S01]  /*3d20*/  FMUL.FTZ R10, R130, R9 ;  /* 0x00000009820a7220 */ /* 0x000fe20000410000 */
[----:B------:R-:W-:Y:S01]  /*3d30*/  FADD.FTZ R11, R101, R16 ;  /* 0x00000010650b7221 */ /* 0x000fe20000010000 */
[----:B------:R-:W-:Y:S01]  /*3d40*/  MOV R4, R79 ;  /* 0x0000004f00047202 */ /* 0x000fe20000000f00 */
[C---:B------:R-:W-:Y:S01]  /*3d50*/  FFMA.FTZ R12, R131.reuse, R9, R12 ;  /* 0x00000009830c7223 */ /* 0x040fe2000001000c */
[----:B------:R-:W-:Y:S01]  /*3d60*/  MOV R5, R77 ;  /* 0x0000004d00057202 */ /* 0x000fe20000000f00 */
[----:B------:R-:W-:Y:S01]  /*3d70*/  FADD.FTZ R13, RZ, R13 ;  /* 0x0000000dff0d7221 */ /* 0x000fe20000010000 */
[----:B------:R-:W-:Y:S01]  /*3d80*/  FFMA.FTZ R10, R131, R8, -R10 ;  /* 0x00000008830a7223 */ /* 0x000fe2000001080a */
[----:B------:R-:W-:Y:S01]  /*3d90*/  FMUL.FTZ R9, R142, R11 ;  /* 0x0000000b8e097220 */ /* 0x000fe20000410000 */
[----:B------:R1:W2:Y:S01]  /*3da0*/  LDG.E.64 R32, desc[UR16][R6.64] ;  /* 0x0000001006207981 */ /* 0x0002a2000c1e1b00 */
[----:B0-----:R-:W-:-:S03]  /*3db0*/  FMUL.FTZ R145, R18, R145 ;  /* 0x0000009112917220 */ /* 0x001fc60000410000 */
[----:B------:R0:W2:Y:S01]  /*3dc0*/  LDG.E.64 R34, desc[UR16][R4.64] ;  /* 0x0000001004227981 */ /* 0x0000a2000c1e1b00 */
[-C--:B------:R-:W-:Y:S01]  /*3dd0*/  FFMA.FTZ R9, R140, R13.reuse, R9 ;  /* 0x0000000d8c097223 */ /* 0x080fe20000010009 */
[C---:B-1----:R-:W-:Y:S01]  /*3de0*/  FMUL.FTZ R7, R134.reuse, R12 ;  /* 0x0000000c86077220 */ /* 0x042fe20000410000 */
[-C--:B------:R-:W-:Y:S01]  /*3df0*/  FMUL.FTZ R6, R134, R10.reuse ;  /* 0x0000000a86067220 */ /* 0x080fe20000410000 */
[----:B0-----:R-:W-:Y:S02]  /*3e00*/  FMUL.FTZ R4, R142, R13 ;  /* 0x0000000d8e047220 */ /* 0x001fe40000410000 */
        /* <DEDUP_REMOVED lines=12> */
[C---:B------:R-:W-:Y:S01]  /*3ed0*/  FMUL.FTZ R7, R139.reuse, R5 ;  /* 0x000000058b077220 */ /* 0x040fe20000410000 */
[-C--:B------:R-:W-:Y:S01]  /*3ee0*/  FMUL.FTZ R9, R139, R4.reuse ;  /* 0x000000048b097220 */ /* 0x080fe20000410000 */
[----:B------:R-:W-:Y:S01]  /*3ef0*/  FFMA.FTZ R6, R143, R11, R6 ;  /* 0x0000000b8f067223 */ /* 0x000fe20000010006 */
[----:B------:R-:W-:Y:S01]  /*3f00*/  FADD.FTZ R12, R97, R12 ;  /* 0x0000000c610c7221 */ /* 0x000fe20000010000 */
[C---:B------:R-:W-:Y:S01]  /*3f10*/  FFMA.FTZ R7, R136.reuse, R4, -R7 ;  /* 0x0000000488077223 */ /* 0x040fe20000010807 */
[----:B------:R-:W-:Y:S01]  /*3f20*/  FFMA.FTZ R9, R136, R5, R9 ;  /* 0x0000000588097223 */ /* 0x000fe20000010009 */
[----:B------:R-:W-:Y:S01]  /*3f30*/  FADD.FTZ R6, RZ, R6 ;  /* 0x00000006ff067221 */ /* 0x000fe20000010000 */
[----:B------:R-:W-:Y:S01]  /*3f40*/  FMUL.FTZ R8, R147, R12 ;  /* 0x0000000c93087220 */ /* 0x000fe20000410000 */
[C---:B------:R-:W-:Y:S01]  /*3f50*/  FMUL.FTZ R4, R141.reuse, R7 ;  /* 0x000000078d047220 */ /* 0x040fe20000410000 */
[-C--:B------:R-:W-:Y:S01]  /*3f60*/  FMUL.FTZ R5, R141, R9.reuse ;  /* 0x000000098d057220 */ /* 0x080fe20000410000 */
[-C--:B------:R-:W-:Y:S01]  /*3f70*/  FMUL.FTZ R11, R147, R6.reuse ;  /* 0x00000006930b7220 */ /* 0x080fe20000410000 */
[C---:B------:R-:W-:Y:S01]  /*3f80*/  FFMA.FTZ R8, R145.reuse, R6, R8 ;  /* 0x0000000691087223 */ /* 0x040fe20000010008 */
[C---:B------:R-:W-:Y:S01]  /*3f90*/  FFMA.FTZ R9, R138.reuse, R9, R4 ;  /* 0x000000098a097223 */ /* 0x040fe20000010004 */
[----:B------:R-:W-:Y:S01]  /*3fa0*/  FFMA.FTZ R5, R138, R7, -R5 ;  /* 0x000000078a057223 */ /* 0x000fe20000010805 */
[----:B------:R-:W-:Y:S01]  /*3fb0*/  FFMA.FTZ R12, R145, R12, -R11 ;  /* 0x0000000c910c7223 */ /* 0x000fe2000001080b */
[----:B------:R-:W-:Y:S01]  /*3fc0*/  FADD.FTZ R10, RZ, R8 ;  /* 0x00000008ff0a7221 */ /* 0x000fe20000010000 */
[C---:B------:R-:W-:Y:S01]  /*3fd0*/  FMUL.FTZ R4, R142.reuse, R9 ;  /* 0x000000098e047220 */ /* 0x040fe20000410000 */
[-C--:B------:R-:W-:Y:S01]  /*3fe0*/  FMUL.FTZ R7, R142, R5.reuse ;  /* 0x000000058e077220 */ /* 0x080fe20000410000 */
[----:B------:R-:W-:Y:S01]  /*3ff0*/  FADD.FTZ R12, R95, R12 ;  /* 0x0000000c5f0c7221 */ /* 0x000fe20000010000 */
[C---:B------:R-:W-:Y:S01]  /*4000*/  FMUL.FTZ R11, R149.reuse, R10 ;  /* 0x0000000a950b7220 */ /* 0x040fe20000410000 */
[C---:B------:R-:W-:Y:S01]  /*4010*/  FFMA.FTZ R4, R140.reuse, R5, -R4 ;  /* 0x000000058c047223 */ /* 0x040fe20000010804 */
[----:B------:R-:W-:Y:S01]  /*4020*/  FFMA.FTZ R7, R140, R9, R7 ;  /* 0x000000098c077223 */ /* 0x000fe20000010007 */
[-C--:B------:R-:W-:Y:S01]  /*4030*/  FMUL.FTZ R5, R149, R12.reuse ;  /* 0x0000000c95057220 */ /* 0x080fe20000410000 */
[----:B------:R-:W-:Y:S01]  /*4040*/  FFMA.FTZ R12, R146, R12, -R11 ;  /* 0x0000000c920c7223 */ /* 0x000fe2000001080b */
[C---:B------:R-:W-:Y:S01]  /*4050*/  FMUL.FTZ R8, R144.reuse, R4 ;  /* 0x0000000490087220 */ /* 0x040fe20000410000 */
[-C--:B------:R-:W-:Y:S01]  /*4060*/  FMUL.FTZ R6, R144, R7.reuse ;  /* 0x0000000790067220 */ /* 0x080fe20000410000 */
[----:B------:R-:W-:Y:S01]  /*4070*/  FFMA.FTZ R5, R146, R10, R5 ;  /* 0x0000000a92057223 */ /* 0x000fe20000010005 */
[----:B------:R-:W-:Y:S01]  /*4080*/  FADD.FTZ R9, R93, R12 ;  /* 0x0000000c5d097221 */ /* 0x000fe20000010000 */
[C---:B------:R-:W-:Y:S01]  /*4090*/  FFMA.FTZ R8, R143.reuse, R7, R8 ;  /* 0x000000078f087223 */ /* 0x040fe20000010008 */
[----:B------:R-:W-:Y:S01]  /*40a0*/  FFMA.FTZ R6, R143, R4, -R6 ;  /* 0x000000048f067223 */ /* 0x000fe20000010806 */
[----:B------:R-:W-:Y:S01]  /*40b0*/  FADD.FTZ R5, RZ, R5 ;  /* 0x00000005ff057221 */ /* 0x000fe20000010000 */
[----:B------:R-:W-:-:S02]  /*40c0*/  FMUL.FTZ R7, R150, R9 ;  /* 0x0000000996077220 */ /* 0x000fc40000410000 */
[----:B------:R-:W-:Y:S01]  /*40d0*/  FMUL.FTZ R4, R147, R6 ;  /* 0x0000000693047220 */ /* 0x000fe20000410000 */
[-C--:B------:R-:W-:Y:S01]  /*40e0*/  FMUL.FTZ R10, R150, R5.reuse ;  /* 0x00000005960a7220 */ /* 0x080fe20000410000 */
[C---:B------:R-:W-:Y:S02]  /*40f0*/  FFMA.FTZ R7, R148.reuse, R5, R7 ;  /* 0x0000000594077223 */ /* 0x040fe40000010007 */
[-C--:B------:R-:W-:Y:S01]  /*4100*/  FFMA.FTZ R4, R145, R8.reuse, R4 ;  /* 0x0000000891047223 */ /* 0x080fe20000010004 */
[----:B------:R-:W-:Y:S01]  /*4110*/  FFMA.FTZ R10, R148, R9, -R10 ;  /* 0x00000009940a7223 */ /* 0x000fe2000001080a */
[----:B------:R-:W-:Y:S01]  /*4120*/  FADD.FTZ R152, RZ, R7 ;  /* 0x00000007ff987221 */ /* 0x000fe20000010000 */
[----:B------:R-:W-:Y:S01]  /*4130*/  FMUL.FTZ R8, R147, R8 ;  /* 0x0000000893087220 */ /* 0x000fe20000410000 */
[----:B------:R-:W-:Y:S01]  /*4140*/  FMUL.FTZ R5, R149, R4 ;  /* 0x0000000495057220 */ /* 0x000fe20000410000 */
[----:B------:R-:W-:Y:S02]  /*4150*/  FADD.FTZ R25, R91, R10 ;  /* 0x0000000a5b197221 */ /* 0x000fe40000010000 */
[----:B------:R-:W-:Y:S01]  /*4160*/  FFMA.FTZ R8, R145, R6, -R8 ;  /* 0x0000000691087223 */ /* 0x000fe20000010808 */
[----:B------:R-:W0:Y:S03]  /*4170*/  SHFL.UP PT, R10, R152, 0x1, RZ ;  /* 0x04200000980a7989 */ /* 0x000e2600000e00ff */
[-C--:B------:R-:W-:Y:S01]  /*4180*/  FFMA.FTZ R5, R146, R8.reuse, -R5 ;  /* 0x0000000892057223 */ /* 0x080fe20000010805 */
[----:B------:R-:W-:Y:S01]  /*4190*/  FMUL.FTZ R7, R149, R8 ;  /* 0x0000000895077220 */ /* 0x000fe20000410000 */
[----:B------:R-:W1:Y:S02]  /*41a0*/  SHFL.UP PT, R6, R25, 0x1, RZ ;  /* 0x0420000019067989 */ /* 0x000e6400000e00ff */
[----:B------:R-:W-:Y:S01]  /*41b0*/  FMUL.FTZ R9, R150, R5 ;  /* 0x0000000596097220 */ /* 0x000fe20000410000 */
[----:B------:R-:W-:-:S04]  /*41c0*/  FFMA.FTZ R7, R146, R4, R7 ;  /* 0x0000000492077223 */ /* 0x000fc80000010007 */
[-C--:B------:R-:W-:Y:S01]  /*41d0*/  FFMA.FTZ R24, R148, R7.reuse, R9 ;  /* 0x0000000794187223 */ /* 0x080fe20000010009 */
[----:B------:R-:W-:-:S04]  /*41e0*/  FMUL.FTZ R4, R150, R7 ;  /* 0x0000000796047220 */ /* 0x000fc80000410000 */
[----:B------:R-:W-:Y:S02]  /*41f0*/  FFMA.FTZ R27, R148, R5, -R4 ;  /* 0x00000005941b7223 */ /* 0x000fe40000010804 */
[----:B------:R-:W3:Y:S04]  /*4200*/  SHFL.UP PT, R5, R24, 0x1, RZ ;  /* 0x0420000018057989 */ /* 0x000ee800000e00ff */
[----:B------:R-:W4:Y:S01]  /*4210*/  SHFL.UP PT, R4, R27, 0x1, RZ ;  /* 0x042000001b047989 */ /* 0x000f2200000e00ff */
[-C--:B0-----:R-:W-:Y:S01]  /*4220*/  FMUL.FTZ R7, R27, R10.reuse ;  /* 0x0000000a1b077220 */ /* 0x081fe20000410000 */
[----:B------:R-:W-:-:S03]  /*4230*/  FMUL.FTZ R10, R24, R10 ;  /* 0x0000000a180a7220 */ /* 0x000fc60000410000 */
[-C--:B-1----:R-:W-:Y:S01]  /*4240*/  FFMA.FTZ R7, R24, R6.reuse, R7 ;  /* 0x0000000618077223 */ /* 0x082fe20000010007 */
[----:B------:R-:W-:-:S03]  /*4250*/  FFMA.FTZ R10, R27, R6, -R10 ;  /* 0x000000061b0a7223 */ /* 0x000fc6000001080a */
[----:B------:R-:W-:Y:S01]  /*4260*/  @P1 FADD.FTZ R152, R152, R7 ;  /* 0x0000000798981221 */ /* 0x000fe20000010000 */
[----:B------:R-:W-:-:S04]  /*4270*/  @P1 FADD.FTZ R25, R25, R10 ;  /* 0x0000000a19191221 */ /* 0x000fc80000010000 */
[----:B------:R-:W0:Y:S04]  /*4280*/  SHFL.UP PT, R9, R152, 0x2, RZ ;  /* 0x0440000098097989 */ /* 0x000e2800000e00ff */
[----:B------:R-:W1:Y:S01]  /*4290*/  SHFL.UP PT, R8, R25, 0x2, RZ ;  /* 0x0440000019087989 */ /* 0x000e6200000e00ff */
[-C--:B---3--:R-:W-:Y:S01]  /*42a0*/  FMUL.FTZ R7, R27, R5.reuse ;  /* 0x000000051b077220 */ /* 0x088fe20000410000 */
[----:B------:R-:W-:-:S03]  /*42b0*/  FMUL.FTZ R6, R24, R5 ;  /* 0x0000000518067220 */ /* 0x000fc60000410000 */
[-C--:B----4-:R-:W-:Y:S01]  /*42c0*/  @P1 FFMA.FTZ R24, R24, R4.reuse, R7 ;  /* 0x0000000418181223 */ /* 0x090fe20000010007 */
[----:B------:R-:W-:-:S04]  /*42d0*/  @P1 FFMA.FTZ R27, R27, R4, -R6 ;  /* 0x000000041b1b1223 */ /* 0x000fc80000010806 */
[----:B------:R-:W3:Y:S01]  /*42e0*/  SHFL.UP PT, R5, R24, 0x2, RZ ;  /* 0x0440000018057989 */ /* 0x000ee200000e00ff */
[----:B------:R-:W-:-:S03]  /*42f0*/  ISETP.GE.AND P1, PT, R61, 0x2, PT ;  /* 0x000000023d00780c */ /* 0x000fc60003f26270 */
[----:B------:R-:W4:Y:S01]  /*4300*/  SHFL.UP PT, R4, R27, 0x2, RZ ;  /* 0x044000001b047989 */ /* 0x000f2200000e00ff */
[-C--:B0-----:R-:W-:Y:S01]  /*4310*/  FMUL.FTZ R7, R27, R9.reuse ;  /* 0x000000091b077220 */ /* 0x081fe20000410000 */
[----:B------:R-:W-:-:S03]  /*4320*/  FMUL.FTZ R6, R24, R9 ;  /* 0x0000000918067220 */ /* 0x000fc60000410000 */
[-C--:B-1----:R-:W-:Y:S01]  /*4330*/  FFMA.FTZ R7, R24, R8.reuse, R7 ;  /* 0x0000000818077223 */ /* 0x082fe20000010007 */
[----:B------:R-:W-:-:S04]  /*4340*/  FFMA.FTZ R6, R27, R8, -R6 ;  /* 0x000000081b067223 */ /* 0x000fc80000010806 */
[----:B------:R-:W-:Y:S01]  /*4350*/  @P1 FADD.FTZ R152, R152, R7 ;  /* 0x0000000798981221 */ /* 0x000fe20000010000 */
[----:B------:R-:W-:-:S04]  /*4360*/  @P1 FADD.FTZ R25, R25, R6 ;  /* 0x0000000619191221 */ /* 0x000fc80000010000 */
[----:B------:R-:W0:Y:S01]  /*4370*/  SHFL.UP PT, R9, R152, 0x4, RZ ;  /* 0x0480000098097989 */ /* 0x000e2200000e00ff */
[CC--:B---3--:R-:W-:Y:S01]  /*4380*/  FMUL.FTZ R7, R27.reuse, R5.reuse ;  /* 0x000000051b077220 */ /* 0x0c8fe20000410000 */
[C---:B------:R-:W-:Y:S02]  /*4390*/  FMUL.FTZ R6, R24.reuse, R5 ;  /* 0x0000000518067220 */ /* 0x040fe40000410000 */
[----:B------:R-:W1:Y:S01]  /*43a0*/  SHFL.UP PT, R8, R25, 0x4, RZ ;  /* 0x0480000019087989 */ /* 0x000e6200000e00ff */
[-C--:B----4-:R-:W-:Y:S01]  /*43b0*/  @P1 FFMA.FTZ R24, R24, R4.reuse, R7 ;  /* 0x0000000418181223 */ /* 0x090fe20000010007 */
[----:B------:R-:W-:-:S04]  /*43c0*/  @P1 FFMA.FTZ R27, R27, R4, -R6 ;  /* 0x000000041b1b1223 */ /* 0x000fc80000010806 */
[----:B------:R-:W3:Y:S04]  /*43d0*/  SHFL.UP PT, R5, R24, 0x4, RZ ;  /* 0x0480000018057989 */ /* 0x000ee800000e00ff */
[----:B------:R-:W4:Y:S01]  /*43e0*/  SHFL.UP PT, R4, R27, 0x4, RZ ;  /* 0x048000001b047989 */ /* 0x000f2200000e00ff */
[----:B------:R-:W-:Y:S01]  /*43f0*/  ISETP.GE.AND P1, PT, R61, 0x4, PT ;  /* 0x000000043d00780c */ /* 0x000fe20003f26270 */
[-C--:B0-----:R-:W-:Y:S01]  /*4400*/  FMUL.FTZ R7, R27, R9.reuse ;  /* 0x000000091b077220 */ /* 0x081fe20000410000 */
[----:B------:R-:W-:-:S03]  /*4410*/  FMUL.FTZ R6, R24, R9 ;  /* 0x0000000918067220 */ /* 0x000fc60000410000 */
[-C--:B-1----:R-:W-:Y:S01]  /*4420*/  FFMA.FTZ R7, R24, R8.reuse, R7 ;  /* 0x0000000818077223 */ /* 0x082fe20000010007 */
[----:B------:R-:W-:-:S07]  /*4430*/  FFMA.FTZ R6, R27, R8, -R6 ;  /* 0x000000081b067223 */ /* 0x000fce0000010806 */
[----:B------:R-:W-:Y:S01]  /*4440*/  @P1 FADD.FTZ R152, R152, R7 ;  /* 0x0000000798981221 */ /* 0x000fe20000010000 */
[-C--:B---3--:R-:W-:Y:S01]  /*4450*/  FMUL.FTZ R7, R27, R5.reuse ;  /* 0x000000051b077220 */ /* 0x088fe20000410000 */
[----:B------:R-:W-:Y:S01]  /*4460*/  @P1 FADD.FTZ R25, R25, R6 ;  /* 0x0000000619191221 */ /* 0x000fe20000010000 */
[C---:B------:R-:W-:Y:S02]  /*4470*/  FMUL.FTZ R6, R24.reuse, R5 ;  /* 0x0000000518067220 */ /* 0x040fe40000410000 */
[----:B------:R-:W0:Y:S01]  /*4480*/  SHFL.UP PT, R8, R152, 0x8, RZ ;  /* 0x0500000098087989 */ /* 0x000e2200000e00ff */
[-C--:B----4-:R-:W-:Y:S01]  /*4490*/  @P1 FFMA.FTZ R24, R24, R4.reuse, R7 ;  /* 0x0000000418181223 */ /* 0x090fe20000010007 */
[----:B------:R-:W-:Y:S02]  /*44a0*/  @P1 FFMA.FTZ R27, R27, R4, -R6 ;  /* 0x000000041b1b1223 */ /* 0x000fe40000010806 */
[----:B------:R-:W1:Y:S04]  /*44b0*/  SHFL.UP PT, R7, R25, 0x8, RZ ;  /* 0x0500000019077989 */ /* 0x000e6800000e00ff */
[----:B------:R-:W3:Y:S04]  /*44c0*/  SHFL.UP PT, R5, R24, 0x8, RZ ;  /* 0x0500000018057989 */ /* 0x000ee800000e00ff */
[----:B------:R-:W4:Y:S01]  /*44d0*/  SHFL.UP PT, R4, R27, 0x8, RZ ;  /* 0x050000001b047989 */ /* 0x000f2200000e00ff */
[----:B------:R-:W-:Y:S01]  /*44e0*/  ISETP.GE.AND P1, PT, R61, 0x8, PT ;  /* 0x000000083d00780c */ /* 0x000fe20003f26270 */
[----:B0-----:R-:W-:-:S04]  /*44f0*/  FMUL.FTZ R9, R27, R8 ;  /* 0x000000081b097220 */ /* 0x001fc80000410000 */
[C---:B-1----:R-:W-:Y:S01]  /*4500*/  FFMA.FTZ R11, R24.reuse, R7, R9 ;  /* 0x00000007180b7223 */ /* 0x042fe20000010009 */
[C---:B------:R-:W-:Y:S01]  /*4510*/  FMUL.FTZ R8, R24.reuse, R8 ;  /* 0x0000000818087220 */ /* 0x040fe20000410000 */
[-C--:B---3--:R-:W-:Y:S01]  /*4520*/  FMUL.FTZ R9, R27, R5.reuse ;  /* 0x000000051b097220 */ /* 0x088fe20000410000 */
[----:B------:R-:W-:-:S05]  /*4530*/  FMUL.FTZ R6, R24, R5 ;  /* 0x0000000518067220 */ /* 0x000fca0000410000 */
[-C--:B----4-:R-:W-:Y:S01]  /*4540*/  @P1 FFMA.FTZ R24, R24, R4.reuse, R9 ;  /* 0x0000000418181223 */ /* 0x090fe20000010009 */
[C---:B------:R-:W-:Y:S01]  /*4550*/  FFMA.FTZ R8, R27.reuse, R7, -R8 ;  /* 0x000000071b087223 */ /* 0x040fe20000010808 */
[----:B------:R-:W-:Y:S01]  /*4560*/  @P1 FADD.FTZ R152, R152, R11 ;  /* 0x0000000b98981221 */ /* 0x000fe20000010000 */
[----:B------:R-:W-:Y:S02]  /*4570*/  @P1 FFMA.FTZ R27, R27, R4, -R6 ;  /* 0x000000041b1b1223 */ /* 0x000fe40000010806 */
[----:B------:R-:W0:Y:S01]  /*4580*/  SHFL.UP PT, R4, R24, 0x10, RZ ;  /* 0x0600000018047989 */ /* 0x000e2200000e00ff */
[----:B------:R-:W-:-:S03]  /*4590*/  @P1 FADD.FTZ R25, R25, R8 ;  /* 0x0000000819191221 */ /* 0x000fc60000010000 */
[----:B------:R-:W1:Y:S04]  /*45a0*/  SHFL.UP PT, R7, R152, 0x10, RZ ;  /* 0x0600000098077989 */ /* 0x000e6800000e00ff */
[----:B------:R-:W3:Y:S04]  /*45b0*/  SHFL.UP PT, R9, R27, 0x10, RZ ;  /* 0x060000001b097989 */ /* 0x000ee800000e00ff */
[----:B------:R-:W4:Y:S01]  /*45c0*/  SHFL.UP PT, R5, R25, 0x10, RZ ;  /* 0x0600000019057989 */ /* 0x000f2200000e00ff */
[----:B------:R-:W-:Y:S01]  /*45d0*/  ISETP.NE.AND P1, PT, R61, 0x1f, PT ;  /* 0x0000001f3d00780c */ /* 0x000fe20003f25270 */
[----:B------:R-:W5:Y:S01]  /*45e0*/  S2UR UR6, SR_CgaCtaId ;  /* 0x00000000000679c3 */ /* 0x000f620000008800 */
[CC--:B0-----:R-:W-:Y:S01]  /*45f0*/  FMUL.FTZ R8, R24.reuse, R4.reuse ;  /* 0x0000000418087220 */ /* 0x0c1fe20000410000 */
[C---:B------:R-:W-:Y:S01]  /*4600*/  FMUL.FTZ R4, R27.reuse, R4 ;  /* 0x000000041b047220 */ /* 0x040fe20000410000 */
[CC--:B-1----:R-:W-:Y:S01]  /*4610*/  FMUL.FTZ R6, R24.reuse, R7.reuse ;  /* 0x0000000718067220 */ /* 0x0c2fe20000410000 */
[C---:B------:R-:W-:Y:S01]  /*4620*/  FMUL.FTZ R7, R27.reuse, R7 ;  /* 0x000000071b077220 */ /* 0x040fe20000410000 */
[-C--:B---3--:R-:W-:Y:S01]  /*4630*/  FFMA.FTZ R8, R27, R9.reuse, -R8 ;  /* 0x000000091b087223 */ /* 0x088fe20000010808 */
[----:B------:R-:W-:Y:S01]  /*4640*/  FFMA.FTZ R9, R24, R9, R4 ;  /* 0x0000000918097223 */ /* 0x000fe20000010004 */
[----:B------:R-:W-:-:S02]  /*4650*/  HFMA2 R4, -RZ, RZ, 1.875, 0 ;  /* 0x3f800000ff047431 */ /* 0x000fc400000001ff */
[-C--:B----4-:R-:W-:Y:S01]  /*4660*/  FFMA.FTZ R10, R27, R5.reuse, -R6 ;  /* 0x000000051b0a7223 */ /* 0x090fe20000010806 */
[----:B------:R-:W-:Y:S01]  /*4670*/  FFMA.FTZ R11, R24, R5, R7 ;  /* 0x00000005180b7223 */ /* 0x000fe20000010007 */
[----:B------:R-:W-:Y:S02]  /*4680*/  CS2R R6, SRZ ;  /* 0x0000000000067805 */ /* 0x000fe4000001ff00 */
[----:B------:R-:W-:Y:S01]  /*4690*/  MOV R5, RZ ;  /* 0x000000ff00057202 */ /* 0x000fe20000000f00 */
[----:B------:R-:W-:Y:S01]  /*46a0*/  FADD.FTZ R10, R25, R10 ;  /* 0x0000000a190a7221 */ /* 0x000fe20000010000 */
[----:B------:R-:W-:-:S04]  /*46b0*/  FADD.FTZ R11, R152, R11 ;  /* 0x0000000b980b7221 */ /* 0x000fc80000010000 */
[----:B------:R-:W-:Y:S04]  /*46c0*/  @P0 LDS.128 R4, [UR5] ;  /* 0x00000005ff040984 */ /* 0x000fe80008000c00 */
[----:B------:R2:W-:Y:S01]  /*46d0*/  @!P1 STS.128 [R40+0x1090], R8 ;  /* 0x0010900828009388 */ /* 0x0005e20000000c00 */
[----:B------:R-:W-:Y:S02]  /*46e0*/  UMOV UR4, 0x400 ;  /* 0x0000040000047882 */ /* 0x000fe40000000000 */
[----:B-----5:R-:W-:Y:S01]  /*46f0*/  ULEA UR4, UR6, UR4, 0x18 ;  /* 0x0000000406047291 */ /* 0x020fe2000f8ec0ff */
[----:B------:R-:W-:Y:S08]  /*4700*/  BAR.SYNC.DEFER_BLOCKING 0x0 ;  /* 0x0000000000007b1d */ /* 0x000ff00000010000 */
[----:B------:R-:W0:Y:S04]  /*4710*/  LDS.128 R12, [UR4+0x1090] ;  /* 0x00109004ff0c7984 */ /* 0x000e280008000c00 */
[----:B------:R-:W1:Y:S04]  /*4720*/  LDS.128 R16, [UR4+0x10a0] ;  /* 0x0010a004ff107984 */ /* 0x000e680008000c00 */
[----:B------:R-:W3:Y:S01]  /*4730*/  LDS.128 R20, [UR4+0x10b0] ;  /* 0x0010b004ff147984 */ /* 0x000ee20008000c00 */
[----:B------:R-:W-:-:S04]  /*4740*/  ISETP.GE.AND P1, PT, R61, 0x10, PT ;  /* 0x000000103d00780c */ /* 0x000fc80003f26270 */
[----:B------:R-:W-:Y:S02]  /*4750*/  FSEL R151, R27, R8, !P1 ;  /* 0x000000081b977208 */ /* 0x000fe40004800000 */
[----:B------:R-:W-:Y:S02]  /*4760*/  FSEL R153, R24, R9, !P1 ;  /* 0x0000000918997208 */ /* 0x000fe40004800000 */
[----:B------:R-:W-:Y:S02]  /*4770*/  FSEL R154, R25, R10, !P1 ;  /* 0x0000000a199a7208 */ /* 0x000fe40004800000 */
[----:B------:R-:W4:Y:S01]  /*4780*/  LDS.128 R24, [UR4+0x10c0] ;  /* 0x0010c004ff187984 */ /* 0x000f220008000c00 */
[-C--:B--2---:R-:W-:Y:S01]  /*4790*/  FMUL.FTZ R9, R33, R35.reuse ;  /* 0x0000002321097220 */ /* 0x084fe20000410000 */
[----:B------:R-:W-:Y:S01]  /*47a0*/  FMUL.FTZ R8, R32, R35 ;  /* 0x0000002320087220 */ /* 0x000fe20000410000 */
[----:B------:R-:W-:Y:S02]  /*47b0*/  FSEL R152, R152, R11, !P1 ;  /* 0x0000000b98987208 */ /* 0x000fe40004800000 */
[----:B------:R-:W-:Y:S01]  /*47c0*/  ISETP.NE.AND P1, PT, R127, 0x1, PT ;  /* 0x000000017f00780c */ /* 0x000fe20003f25270 */
[-C--:B------:R-:W-:Y:S01]  /*47d0*/  FFMA.FTZ R32, R32, R34.reuse, -R9 ;  /* 0x0000002220207223 */ /* 0x080fe20000010809 */
[----:B------:R-:W-:-:S02]  /*47e0*/  FFMA.FTZ R33, R33, R34, R8 ;  /* 0x0000002221217223 */ /* 0x000fc40000010008 */
[C---:B0-----:R-:W-:Y:S01]  /*47f0*/  FSEL R57, R12.reuse, R57, !P1 ;  /* 0x000000390c397208 */ /* 0x041fe20004800000 */
[-C--:B-1----:R-:W-:Y:S01]  /*4800*/  FMUL.FTZ R9, R13, R17.reuse ;  /* 0x000000110d097220 */ /* 0x082fe20000410000 */
[CC--:B------:R-:W-:Y:S01]  /*4810*/  FMUL.FTZ R8, R12.reuse, R17.reuse ;  /* 0x000000110c087220 */ /* 0x0c0fe20000410000 */
[-C--:B------:R-:W-:Y:S02]  /*4820*/  FMUL.FTZ R11, R15, R17.reuse ;  /* 0x000000110f0b7220 */ /* 0x080fe40000410000 */
[-C--:B------:R-:W-:Y:S01]  /*4830*/  FFMA.FTZ R12, R12, R16.reuse, -R9 ;  /* 0x000000100c0c7223 */ /* 0x080fe20000010809 */
[-C--:B------:R-:W-:Y:S01]  /*4840*/  FFMA.FTZ R9, R13, R16.reuse, R8 ;  /* 0x000000100d097223 */ /* 0x080fe20000010008 */
[C---:B------:R-:W-:Y:S01]  /*4850*/  FMUL.FTZ R8, R14.reuse, R17 ;  /* 0x000000110e087220 */ /* 0x040fe20000410000 */
[----:B------:R-:W-:-:S03]  /*4860*/  FFMA.FTZ R11, R14, R16, -R11 ;  /* 0x000000100e0b7223 */ /* 0x000fc6000001080b */
[----:B------:R-:W-:Y:S01]  /*4870*/  FFMA.FTZ R8, R15, R16, R8 ;  /* 0x000000100f087223 */ /* 0x000fe20000010008 */
[----:B------:R-:W-:Y:S01]  /*4880*/  FSEL R58, R13, R58, !P1 ;  /* 0x0000003a0d3a7208 */ /* 0x000fe20004800000 */
[----:B------:R-:W-:Y:S01]  /*4890*/  FADD.FTZ R18, R18, R11 ;  /* 0x0000000b12127221 */ /* 0x000fe20000010000 */
[----:B------:R-:W-:Y:S01]  /*48a0*/  FSEL R59, R14, R59, !P1 ;  /* 0x0000003b0e3b7208 */ /* 0x000fe20004800000 */
[----:B------:R-:W-:Y:S01]  /*48b0*/  FADD.FTZ R19, R19, R8 ;  /* 0x0000000813137221 */ /* 0x000fe20000010000 */
[----:B------:R-:W-:Y:S01]  /*48c0*/  FSEL R60, R15, R60, !P1 ;  /* 0x0000003c0f3c7208 */ /* 0x000fe20004800000 */
[-C--:B---3--:R-:W-:Y:S01]  /*48d0*/  FMUL.FTZ R11, R9, R21.reuse ;  /* 0x00000015090b7220 */ /* 0x088fe20000410000 */
[----:B------:R-:W-:Y:S01]  /*48e0*/  ISETP.NE.AND P1, PT, R127, 0x2, PT ;  /* 0x000000027f00780c */ /* 0x000fe20003f25270 */
[----:B------:R-:W-:-:S03]  /*48f0*/  FMUL.FTZ R8, R12, R21 ;  /* 0x000000150c087220 */ /* 0x000fc60000410000 */
[C---:B------:R-:W-:Y:S01]  /*4900*/  FSEL R57, R12.reuse, R57, !P1 ;  /* 0x000000390c397208 */ /* 0x040fe20004800000 */
[----:B------:R-:W-:Y:S01]  /*4910*/  FFMA.FTZ R12, R12, R20, -R11 ;  /* 0x000000140c0c7223 */ /* 0x000fe2000001080b */
[C---:B------:R-:W-:Y:S01]  /*4920*/  FSEL R58, R9.reuse, R58, !P1 ;  /* 0x0000003a093a7208 */ /* 0x040fe20004800000 */
[-C--:B------:R-:W-:Y:S01]  /*4930*/  FFMA.FTZ R9, R9, R20.reuse, R8 ;  /* 0x0000001409097223 */ /* 0x080fe20000010008 */
[-C--:B------:R-:W-:Y:S01]  /*4940*/  FMUL.FTZ R11, R19, R21.reuse ;  /* 0x00000015130b7220 */ /* 0x080fe20000410000 */
[C---:B------:R-:W-:Y:S01]  /*4950*/  FMUL.FTZ R8, R18.reuse, R21 ;  /* 0x0000001512087220 */ /* 0x040fe20000410000 */
[----:B------:R-:W-:Y:S02]  /*4960*/  ISETP.GE.U32.AND P2, PT, R53, 0x20, PT ;  /* 0x000000203500780c */ /* 0x000fe40003f46070 */
[CC--:B------:R-:W-:Y:S01]  /*4970*/  FFMA.FTZ R11, R18.reuse, R20.reuse, -R11 ;  /* 0x00000014120b7223 */ /* 0x0c0fe2000001080b */
[----:B------:R-:W-:Y:S01]  /*4980*/  FFMA.FTZ R8, R19, R20, R8 ;  /* 0x0000001413087223 */ /* 0x000fe20000010008 */
[----:B------:R-:W-:-:S02]  /*4990*/  FSEL R59, R18, R59, !P1 ;  /* 0x0000003b123b7208 */ /* 0x000fc40004800000 */
[----:B------:R-:W-:Y:S01]  /*49a0*/  FADD.FTZ R22, R22, R11 ;  /* 0x0000000b16167221 */ /* 0x000fe20000010000 */
[----:B------:R-:W-:Y:S01]  /*49b0*/  FADD.FTZ R23, R23, R8 ;  /* 0x0000000817177221 */ /* 0x000fe20000010000 */
[----:B------:R-:W-:Y:S01]  /*49c0*/  FSEL R60, R19, R60, !P1 ;  /* 0x0000003c133c7208 */ /* 0x000fe20004800000 */
[-C--:B----4-:R-:W-:Y:S01]  /*49d0*/  FMUL.FTZ R13, R9, R25.reuse ;  /* 0x00000019090d7220 */ /* 0x090fe20000410000 */
[----:B------:R-:W-:Y:S01]  /*49e0*/  ISETP.NE.AND P1, PT, R127, 0x3, PT ;  /* 0x000000037f00780c */ /* 0x000fe20003f25270 */
[CC--:B------:R-:W-:Y:S01]  /*49f0*/  FMUL.FTZ R11, R23.reuse, R25.reuse ;  /* 0x00000019170b7220 */ /* 0x0c0fe20000410000 */
[----:B------:R-:W-:Y:S01]  /*4a00*/  FMUL.FTZ R8, R22, R25 ;  /* 0x0000001916087220 */ /* 0x000fe20000410000 */
[CC--:B------:R-:W-:Y:S01]  /*4a10*/  FFMA.FTZ R13, R12.reuse, R24.reuse, -R13 ;  /* 0x000000180c0d7223 */ /* 0x0c0fe2000001080d */
[C---:B------:R-:W-:Y:S01]  /*4a20*/  FSEL R57, R12.reuse, R57, !P1 ;  /* 0x000000390c397208 */ /* 0x040fe20004800000 */
[----:B------:R-:W-:Y:S01]  /*4a30*/  FMUL.FTZ R12, R12, R25 ;  /* 0x000000190c0c7220 */ /* 0x000fe20000410000 */
[CC--:B------:R-:W-:Y:S01]  /*4a40*/  FFMA.FTZ R11, R22.reuse, R24.reuse, -R11 ;  /* 0x00000018160b7223 */ /* 0x0c0fe2000001080b */
[----:B------:R-:W-:Y:S01]  /*4a50*/  FFMA.FTZ R8, R23, R24, R8 ;  /* 0x0000001817087223 */ /* 0x000fe20000010008 */
[----:B------:R-:W0:Y:S01]  /*4a60*/  SHFL.UP PT, R151, R151, 0x1, RZ ;  /* 0x0420000097977989 */ /* 0x000e2200000e00ff */
[----:B------:R-:W-:Y:S03]  /*4a70*/  BSSY.RECONVERGENT B0, `(.L_x_361) ;  /* 0x000002b000007945 */ /* 0x000fe60003800200 */
[----:B------:R-:W1:Y:S01]  /*4a80*/  SHFL.UP PT, R153, R153, 0x1, RZ ;  /* 0x0420000099997989 */ /* 0x000e6200000e00ff */
[----:B------:R-:W-:-:S03]  /*4a90*/  FSEL R59, R22, R59, !P1 ;  /* 0x0000003b163b7208 */ /* 0x000fc60004800000 */
[----:B------:R-:W2:Y:S01]  /*4aa0*/  SHFL.UP PT, R154, R154, 0x1, RZ ;  /* 0x042000009a9a7989 */ /* 0x000ea200000e00ff */
[----:B------:R-:W-:-:S03]  /*4ab0*/  FSEL R60, R23, R60, !P1 ;  /* 0x0000003c173c7208 */ /* 0x000fc60004800000 */
[----:B------:R-:W3:Y:S01]  /*4ac0*/  SHFL.UP PT, R152, R152, 0x1, RZ ;  /* 0x0420000098987989 */ /* 0x000ee200000e00ff */
[C---:B------:R-:W-:Y:S01]  /*4ad0*/  FSEL R58, R9.reuse, R58, !P1 ;  /* 0x0000003a093a7208 */ /* 0x040fe20004800000 */
[----:B------:R-:W-:Y:S01]  /*4ae0*/  FFMA.FTZ R12, R9, R24, R12 ;  /* 0x00000018090c7223 */ /* 0x000fe2000001000c */
[----:B------:R-:W-:Y:S01]  /*4af0*/  FADD.FTZ R11, R26, R11 ;  /* 0x0000000b1a0b7221 */ /* 0x000fe20000010000 */
[----:B------:R-:W-:Y:S01]  /*4b00*/  FADD.FTZ R8, R27, R8 ;  /* 0x000000081b087221 */ /* 0x000fe20000010000 */
[----:B------:R-:W-:Y:S06]  /*4b10*/  @!P2 BRA `(.L_x_362) ;  /* 0x000000000040a947 */ /* 0x000fec0003800000 */
[C---:B-1----:R-:W-:Y:S01]  /*4b20*/  FMUL.FTZ R12, R153.reuse, R59 ;  /* 0x0000003b990c7220 */ /* 0x042fe20000410000 */
[C---:B------:R-:W-:Y:S01]  /*4b30*/  FMUL.FTZ R10, R153.reuse, R60 ;  /* 0x0000003c990a7220 */ /* 0x040fe20000410000 */
[C---:B------:R-:W-:Y:S01]  /*4b40*/  FMUL.FTZ R8, R153.reuse, R58 ;  /* 0x0000003a99087220 */ /* 0x040fe20000410000 */
[----:B------:R-:W-:Y:S01]  /*4b50*/  FMUL.FTZ R153, R153, R57 ;  /* 0x0000003999997220 */ /* 0x000fe20000410000 */
[C---:B0-----:R-:W-:Y:S01]  /*4b60*/  FFMA.FTZ R11, R151.reuse, R60, R12 ;  /* 0x0000003c970b7223 */ /* 0x041fe2000001000c */
[C---:B------:R-:W-:Y:S01]  /*4b70*/  FFMA.FTZ R9, R151.reuse, R59, -R10 ;  /* 0x0000003b97097223 */ /* 0x040fe2000001080a */
[C---:B------:R-:W-:Y:S01]  /*4b80*/  FFMA.FTZ R8, R151.reuse, R57, -R8 ;  /* 0x0000003997087223 */ /* 0x040fe20000010808 */
[----:B------:R-:W-:Y:S01]  /*4b90*/  FFMA.FTZ R153, R151, R58, R153 ;  /* 0x0000003a97997223 */ /* 0x000fe20000010099 */
[----:B---3--:R-:W-:Y:S01]  /*4ba0*/  FADD.FTZ R11, R152, R11 ;  /* 0x0000000b980b7221 */ /* 0x008fe20000010000 */
[----:B--2---:R-:W-:Y:S01]  /*4bb0*/  FADD.FTZ R154, R154, R9 ;  /* 0x000000099a9a7221 */ /* 0x004fe20000010000 */
[----:B------:R-:W-:-:S04]  /*4bc0*/  ISETP.NE.AND P1, PT, R61, RZ, PT ;  /* 0x000000ff3d00720c */ /* 0x000fc80003f25270 */
[----:B------:R-:W-:Y:S02]  /*4bd0*/  FSEL R151, R57, R8, !P1 ;  /* 0x0000000839977208 */ /* 0x000fe40004800000 */
[----:B------:R-:W-:Y:S02]  /*4be0*/  FSEL R153, R58, R153, !P1 ;  /* 0x000000993a997208 */ /* 0x000fe40004800000 */
[----:B------:R-:W-:Y:S02]  /*4bf0*/  FSEL R154, R59, R154, !P1 ;  /* 0x0000009a3b9a7208 */ /* 0x000fe40004800000 */
[----:B------:R-:W-:Y:S01]  /*4c00*/  FSEL R152, R60, R11, !P1 ;  /* 0x0000000b3c987208 */ /* 0x000fe20004800000 */
[----:B------:R-:W-:Y:S06]  /*4c10*/  BRA `(.L_x_363) ;  /* 0x0000000000407947 */ /* 0x000fec0003800000 */
.L_x_362:
        /* <DEDUP_REMOVED lines=8> */
[----:B--2---:R-:W-:Y:S02]  /*4ca0*/  @!P1 MOV R154, R6 ;  /* 0x00000006009a9202 */ /* 0x004fe40000000f00 */
[-C--:B0-----:R-:W-:Y:S02]  /*4cb0*/  @!P1 MOV R151, R4.reuse ;  /* 0x0000000400979202 */ /* 0x081fe40000000f00 */
[----:B-1----:R-:W-:Y:S02]  /*4cc0*/  @!P1 MOV R153, R5 ;  /* 0x0000000500999202 */ /* 0x002fe40000000f00 */
[----:B---3--:R-:W-:Y:S01]  /*4cd0*/  @!P1 MOV R152, R7 ;  /* 0x0000000700989202 */ /* 0x008fe20000000f00 */
[C---:B----4-:R-:W-:Y:S01]  /*4ce0*/  FFMA.FTZ R4, R13.reuse, R4, -R10 ;  /* 0x000000040d047223 */ /* 0x050fe2000001080a */
[----:B------:R-:W-:Y:S01]  /*4cf0*/  FFMA.FTZ R5, R13, R5, R12 ;  /* 0x000000050d057223 */ /* 0x000fe2000001000c */
[----:B------:R-:W-:Y:S01]  /*4d00*/  FADD.FTZ R6, R11, R14 ;  /* 0x0000000e0b067221 */ /* 0x000fe20000010000 */
[----:B------:R-:W-:-:S07]  /*4d10*/  FADD.FTZ R7, R8, R9 ;  /* 0x0000000908077221 */ /* 0x000fce0000010000 */
.L_x_363:
[----:B------:R-:W-:Y:S05]  /*4d20*/  BSYNC.RECONVERGENT B0 ;  /* 0x0000000000007941 */ /* 0x000fea0003800200 */
.L_x_361:
        /* <DEDUP_REMOVED lines=107> */
[----:B------:R-:W0:Y:S01]  /*53e0*/  LDC.64 R8, c[0x0][0x480] ;  /* 0x00012000ff087b82 */ /* 0x000e220000000a00 */
[----:B------:R-:W-:Y:S01]  /*53f0*/  SHF.R.S32.HI R140, RZ, 0x1f, R104 ;  /* 0x0000001fff8c7819 */ /* 0x000fe20000011468 */
[----:B------:R1:W-:Y:S01]  /*5400*/  STS.128 [UR5], R4 ;  /* 0x00000004ff007988 */ /* 0x0003e20008000c05 */
[----:B------:R-:W-:-:S04]  /*5410*/  IADD3 R119, P1, PT, R45, R104, RZ ;  /* 0x000000682d777210 */ /* 0x000fc80007f3e0ff */
[----:B------:R-:W-:Y:S02]  /*5420*/  LEA.HI.X.SX32 R140, R45, R140, 0x1, P1 ;  /* 0x0000008c2d8c7211 */ /* 0x000fe400008f0eff */
[----:B0-----:R-:W-:-:S04]  /*5430*/  LEA R8, P1, R119, R8, 0x4 ;  /* 0x0000000877087211 */ /* 0x001fc800078220ff */
[----:B------:R-:W-:-:S05]  /*5440*/  LEA.HI.X R9, R119, R9, R140, 0x4, P1 ;  /* 0x0000000977097211 */ /* 0x000fca00008f248c */
[----:B------:R1:W-:Y:S04]  /*5450*/  STG.E.128 desc[UR16][R8.64], R4 ;  /* 0x0000000408007986 */ /* 0x0003e8000c101d10 */
.L_x_365:
[----:B------:R-:W-:Y:S05]  /*5460*/  BSYNC.RECONVERGENT B0 ;  /* 0x0000000000007941 */ /* 0x000fea0003800200 */
.L_x_364:
[----:B-1----:R-:W-:Y:S01]  /*5470*/  FMUL.FTZ R7, R33, R14 ;  /* 0x0000000e21077220 */ /* 0x002fe20000410000 */
[----:B------:R-:W-:Y:S01]  /*5480*/  IADD3 R89, PT, PT, R89, 0x1, RZ ;  /* 0x0000000159597810 */ /* 0x000fe20007ffe0ff */
[----:B------:R-:W-:Y:S01]  /*5490*/  FMUL.FTZ R5, R33, R10 ;  /* 0x0000000a21057220 */ /* 0x000fe20000410000 */
[----:B------:R-:W-:Y:S01]  /*54a0*/  FADD.FTZ R4, RZ, R150 ;  /* 0x00000096ff047221 */ /* 0x000fe20000010000 */
[C---:B------:R-:W-:Y:S01]  /*54b0*/  FFMA.FTZ R12, R32.reuse, R12, -R7 ;  /* 0x0000000c200c7223 */ /* 0x040fe20000010807 */
[----:B------:R-:W-:Y:S01]  /*54c0*/  ISETP.NE.AND P1, PT, R89, RZ, PT ;  /* 0x000000ff5900720c */ /* 0x000fe20003f25270 */
[C---:B------:R-:W-:Y:S01]  /*54d0*/  FFMA.FTZ R5, R32.reuse, R11, -R5 ;  /* 0x0000000b20057223 */ /* 0x040fe20000010805 */
[C---:B------:R-:W-:Y:S01]  /*54e0*/  FMUL.FTZ R7, R33.reuse, R0 ;  /* 0x0000000021077220 */ /* 0x040fe20000410000 */
[C---:B------:R-:W-:Y:S01]  /*54f0*/  FMUL.FTZ R11, R33.reuse, R34 ;  /* 0x00000022210b7220 */ /* 0x040fe20000410000 */
[C---:B------:R-:W-:Y:S01]  /*5500*/  FMUL.FTZ R0, R33.reuse, R23 ;  /* 0x0000001721007220 */ /* 0x040fe20000410000 */
[C---:B------:R-:W-:Y:S01]  /*5510*/  FMUL.FTZ R9, R33.reuse, R16 ;  /* 0x0000001021097220 */ /* 0x040fe20000410000 */
[C---:B------:R-:W-:Y:S01]  /*5520*/  FFMA.FTZ R7, R32.reuse, R3, -R7 ;  /* 0x0000000320077223 */ /* 0x040fe20000010807 */
[C---:B------:R-:W-:Y:S01]  /*5530*/  FFMA.FTZ R26, R32.reuse, R26, -R11 ;  /* 0x0000001a201a7223 */ /* 0x040fe2000001080b */
[C---:B------:R-:W-:Y:S01]  /*5540*/  FFMA.FTZ R25, R32.reuse, R25, -R0 ;  /* 0x0000001920197223 */ /* 0x040fe20000010800 */
[C---:B------:R-:W-:Y:S01]  /*5550*/  FMUL.FTZ R20, R33.reuse, R20 ;  /* 0x0000001421147220 */ /* 0x040fe20000410000 */
        /* <DEDUP_REMOVED lines=8> */
[----:B------:R-:W-:Y:S01]  /*55e0*/  FMUL.FTZ R4, R33, R4 ;  /* 0x0000000421047220 */ /* 0x000fe20000410000 */
[C---:B------:R-:W-:Y:S01]  /*55f0*/  FFMA.FTZ R9, R32.reuse, R18, -R9 ;  /* 0x0000001220097223 */ /* 0x040fe20000010809 */
        /* <DEDUP_REMOVED lines=9> */
[----:B------:R-:W-:Y:S01]  /*5690*/  FFMA.FTZ R4, R32, R117, -R4 ;  /* 0x0000007520047223 */ /* 0x000fe20000010804 */
[----:B------:R-:W-:Y:S01]  /*56a0*/  LEA R79, P2, R2, R79, 0x3 ;  /* 0x0000004f024f7211 */ /* 0x000fe200078418ff */
[----:B------:R-:W-:Y:S01]  /*56b0*/  UIADD3 UR5, UPT, UPT, UR5, 0x10, URZ ;  /* 0x0000001005057890 */ /* 0x000fe2000fffe0ff */
[----:B------:R-:W-:Y:S01]  /*56c0*/  LEA R83, P3, R28, R83, 0x3 ;  /* 0x000000531c537211 */ /* 0x000fe200078618ff */
[----:B------:R-:W-:Y:S01]  /*56d0*/  FFMA.FTZ R96, R5, 2, R96 ;  /* 0x4000000005607823 */ /* 0x000fe20000010060 */
[----:B------:R-:W-:Y:S01]  /*56e0*/  LEA R87, P4, R30, R87, 0x3 ;  /* 0x000000571e577211 */ /* 0x000fe200078818ff */
        /* <DEDUP_REMOVED lines=15> */
[----:B------:R-:W-:-:S02]  /*57e0*/  IADD3 R104, PT, PT, R104, 0x1, RZ ;  /* 0x0000000168687810 */ /* 0x000fc40007ffe0ff */
[----:B------:R-:W-:Y:S02]  /*57f0*/  IADD3.X R77, PT, PT, R77, R120, RZ, P2, !PT ;  /* 0x000000784d4d7210 */ /* 0x000fe400017fe4ff */
[----:B------:R-:W-:Y:S02]  /*5800*/  IADD3.X R81, PT, PT, R81, R122, RZ, P3, !PT ;  /* 0x0000007a51517210 */ /* 0x000fe40001ffe4ff */
[----:B------:R-:W-:Y:S01]  /*5810*/  IADD3.X R85, PT, PT, R85, R124, RZ, P4, !PT ;  /* 0x0000007c55557210 */ /* 0x000fe200027fe4ff */
[----:B------:R-:W-:Y:S06]  /*5820*/  @P1 BRA `(.L_x_366) ;  /* 0xffffffd400e81947 */ /* 0x000fec000383ffff */
.L_x_360:
[----:B------:R-:W-:Y:S01]  /*5830*/  BAR.SYNC.DEFER_BLOCKING 0x0 ;  /* 0x0000000000007b1d */ /* 0x000fe20000010000 */
[----:B------:R-:W-:Y:S01]  /*5840*/  F2FP.F16.F32.PACK_AB R7, R115, R116 ;  /* 0x000000747307723e */ /* 0x000fe200000000ff */
[----:B------:R-:W-:Y:S01]  /*5850*/  HFMA2 R3, -RZ, RZ, 0, 0 ;  /* 0x00000000ff037431 */ /* 0x000fe200000001ff */
[----:B------:R-:W-:Y:S02]  /*5860*/  F2FP.F16.F32.PACK_AB R6, R75, R100 ;  /* 0x000000644b06723e */ /* 0x000fe400000000ff */
[----:B------:R-:W-:-:S03]  /*5870*/  F2FP.F16.F32.PACK_AB R5, R73, R98 ;  /* 0x000000624905723e */ /* 0x000fc600000000ff */
[----:B------:R-:W0:Y:S01]  /*5880*/  LDC.64 R16, c[0x0][0x420] ;  /* 0x00010800ff107b82 */ /* 0x000e220000000a00 */
[----:B------:R-:W-:Y:S01]  /*5890*/  F2FP.F16.F32.PACK_AB R4, R71, R96 ;  /* 0x000000604704723e */ /* 0x000fe200000000ff */
[----:B------:R-:W1:Y:S01]  /*58a0*/  LDCU UR5, c[0x0][0x394] ;  /* 0x00007280ff0577ac */ /* 0x000e620008000800 */
[----:B------:R-:W-:Y:S02]  /*58b0*/  F2FP.F16.F32.PACK_AB R95, R63, R86 ;  /* 0x000000563f5f723e */ /* 0x000fe400000000ff */
[----:B------:R-:W-:Y:S02]  /*58c0*/  F2FP.F16.F32.PACK_AB R94, R65, R88 ;  /* 0x00000058415e723e */ /* 0x000fe400000000ff */
[----:B------:R-:W-:Y:S01]  /*58d0*/  F2FP.F16.F32.PACK_AB R93, R67, R90 ;  /* 0x0000005a435d723e */ /* 0x000fe200000000ff */
[----:B------:R-:W2:Y:S01]  /*58e0*/  LDC.64 R18, c[0x0][0x428] ;  /* 0x00010a00ff127b82 */ /* 0x000ea20000000a00 */
[----:B------:R-:W-:Y:S02]  /*58f0*/  F2FP.F16.F32.PACK_AB R92, R69, R92 ;  /* 0x0000005c455c723e */ /* 0x000fe400000000ff */
[----:B------:R-:W-:-:S02]  /*5900*/  SHF.L.U32 R2, R43, 0xb, RZ ;  /* 0x0000000b2b027819 */ /* 0x000fc400000006ff */
[----:B------:R-:W-:Y:S02]  /*5910*/  IADD3 R43, PT, PT, R43, 0x1, RZ ;  /* 0x000000012b2b7810 */ /* 0x000fe40007ffe0ff */
[----:B------:R-:W-:Y:S01]  /*5920*/  IADD3 R44, P1, PT, R44, 0x1000, RZ ;  /* 0x000010002c2c7810 */ /* 0x000fe20007f3e0ff */
[----:B------:R-:W3:Y:S01]  /*5930*/  LDC.64 R20, c[0x0][0x478] ;  /* 0x00011e00ff147b82 */ /* 0x000ee20000000a00 */
[----:B------:R-:W-:Y:S01]  /*5940*/  IADD3 R46, P2, PT, R46, 0x1000, RZ ;  /* 0x000010002e2e7810 */ /* 0x000fe20007f5e0ff */
[----:B------:R3:W-:Y:S01]  /*5950*/  STS.128 [R36], R4 ;  /* 0x0000000424007388 */ /* 0x0007e20000000c00 */
[----:B------:R-:W-:Y:S02]  /*5960*/  IADD3.X R39, PT, PT, RZ, R39, RZ, P1, !PT ;  /* 0x00000027ff277210 */ /* 0x000fe40000ffe4ff */
[----:B------:R-:W-:Y:S01]  /*5970*/  IADD3.X R41, PT, PT, RZ, R41, RZ, P2, !PT ;  /* 0x00000029ff297210 */ /* 0x000fe200017fe4ff */
[----:B------:R-:W-:Y:S01]  /*5980*/  STS.128 [R36+0x10], R92 ;  /* 0x0000105c24007388 */ /* 0x000fe20000000c00 */
[----:B------:R-:W-:-:S03]  /*5990*/  NOP ;  /* 0x0000000000007918 */ /* 0x000fc60000000000 */
[----:B------:R-:W4:Y:S01]  /*59a0*/  LDS.128 R8, [R37] ;  /* 0x0000000025087984 */ /* 0x000f220000000c00 */
[----:B0-----:R-:W-:-:S03]  /*59b0*/  IMAD.WIDE.U32 R2, R16, UR18, R2 ;  /* 0x0000001210027c25 */ /* 0x001fc6000f8e0002 */
[----:B------:R-:W0:Y:S01]  /*59c0*/  LDS.128 R12, [R37+0x200] ;  /* 0x00020000250c7984 */ /* 0x000e220000000c00 */
[----:B------:R-:W-:Y:S02]  /*59d0*/  IMAD R3, R17, UR18, R3 ;  /* 0x0000001211037c24 */ /* 0x000fe4000f8e0203 */
[----:B--2---:R-:W-:-:S04]  /*59e0*/  IMAD.WIDE.U32 R2, R56, R18, R2 ;  /* 0x0000001238027225 */ /* 0x004fc800078e0002 */
[----:B------:R-:W-:Y:S01]  /*59f0*/  IMAD R0, R56, R19, R3 ;  /* 0x0000001338007224 */ /* 0x000fe200078e0203 */
[----:B---3--:R-:W-:-:S04]  /*5a00*/  LEA R4, P0, R2, R20, 0x1 ;  /* 0x0000001402047211 */ /* 0x008fc800078008ff */
[----:B------:R-:W-:Y:S02]  /*5a10*/  LEA.HI.X R5, R2, R21, R0, 0x1, P0 ;  /* 0x0000001502057211 */ /* 0x000fe400000f0c00 */
[----:B-1----:R-:W-:Y:S01]  /*5a20*/  ISETP.GE.AND P0, PT, R43, UR5, PT ;  /* 0x000000052b007c0c */ /* 0x002fe2000bf06270 */
[----:B------:R-:W-:-:S05]  /*5a30*/  IMAD.WIDE.U32 R2, R38, 0x10, R4 ;  /* 0x0000001026027825 */ /* 0x000fca00078e0004 */
[----:B----4-:R1:W-:Y:S04]  /*5a40*/  STG.E.128 desc[UR16][R2.64], R8 ;  /* 0x0000000802007986 */ /* 0x0103e8000c101d10 */
[----:B0-----:R1:W-:Y:S03]  /*5a50*/  STG.E.128 desc[UR16][R2.64+0x200], R12 ;  /* 0x0002000c02007986 */ /* 0x0013e6000c101d10 */
[----:B------:R-:W-:Y:S05]  /*5a60*/  @!P0 BRA `(.L_x_367) ;  /* 0xffffffa8009c8947 */ /* 0x000fea000383ffff */
[----:B------:R-:W-:Y:S05]  /*5a70*/  EXIT ;  /* 0x000000000000794d */ /* 0x000fea0003800000 */
.L_x_368:
        /* <DEDUP_REMOVED lines=16> */
.L_x_5006:


//--------------------- .text._Z25selective_scan_fwd_kernelI32Selective_Scan_fwd_kernel_traitsILi128ELi16ELi1ELb1ELb0ELb0ELb1EN3c104HalfENS1_7complexIfEEEEv13SSMParamsBase --------------------------
	.section	.text._Z25selective_scan_fwd_kernelI32Selective_Scan_fwd_kernel_traitsILi128ELi16ELi1ELb1ELb0ELb0ELb1EN3c104HalfENS1_7complexIfEEEEv13SSMParamsBase,"ax",@progbits
	.align	128
        .global         _Z25selective_scan_fwd_kernelI32Selective_Scan_fwd_kernel_traitsILi128ELi16ELi1ELb1ELb0ELb0ELb1EN3c104HalfENS1_7complexIfEEEEv13SSMParamsBase
        .type           _Z25selective_scan_fwd_kernelI32Selective_Scan_fwd_kernel_traitsILi128ELi16ELi1ELb1ELb0ELb0ELb1EN3c104HalfENS1_7complexIfEEEEv13SSMParamsBase,@function
        .size           _Z25selective_scan_fwd_kernelI32Selective_Scan_fwd_kernel_traitsILi128ELi16ELi1ELb1ELb0ELb0ELb1EN3c104HalfENS1_7complexIfEEEEv13SSMParamsBase,(.L_x_5007 - _Z25selective_scan_fwd_kernelI32Selective_Scan_fwd_kernel_traitsILi128ELi16ELi1ELb1ELb0ELb0ELb1EN3c104HalfENS1_7complexIfEEEEv13SSMParamsBase)
        .other          _Z25selective_scan_fwd_kernelI32Selective_Scan_fwd_kernel_traitsILi128ELi16ELi1ELb1ELb0ELb0ELb1EN3c104HalfENS1_7complexIfEEEEv13SSMParamsBase,@"STO_CUDA_ENTRY STV_DEFAULT"
_Z25selective_scan_fwd_kernelI32Selective_Scan_fwd_kernel_traitsILi128ELi16ELi1ELb1ELb0ELb0ELb1EN3c104HalfENS1_7complexIfEEEEv13SSMParamsBase:
.text._Z25selective_scan_fwd_kernelI32Selective_Scan_fwd_kernel_traitsILi128ELi16ELi1ELb1ELb0ELb0ELb1EN3c104HalfENS1_7complexIfEEEEv13SSMParamsBase:
        /* <DEDUP_REMOVED lines=78> */
.L_x_408:
[----:B------:R-:W-:Y:S01]  /*04e0*/  BAR.SYNC.DEFER_BLOCKING 0x0 ;  /* 0x0000000000007b1d */ /* 0x000fe20000010000 */
[----:B0-----:R-:W-:Y:S02]  /*04f0*/  MOV R2, R46 ;  /* 0x0000002e00027202 */ /* 0x001fe40000000f00 */
[----:B------:R-:W-:-:S03]  /*0500*/  MOV R3, R41 ;  /* 0x0000002900037202 */ /* 0x000fc60000000f00 */
[----:B------:R-:W0:Y:S01]  /*0510*/  S2R R77, SR_LANEID ;  /* 0x00000000004d7919 */ /* 0x000e220000000000 */
[----:B------:R-:W-:Y:S01]  /*0520*/  IMAD.WIDE.U32 R2, R38, 0x10, R2 ;  /* 0x0000001026027825 */ /* 0x000fe200078e0002 */
[----:B------:R-:W1:Y:S01]  /*0530*/  S2UR UR5, SR_CgaCtaId ;  /* 0x00000000000579c3 */ /* 0x000e620000008800 */
[----:B------:R-:W-:-:S07]  /*0540*/  UMOV UR4, 0x400 ;  /* 0x0000040000047882 */ /* 0x000fce0000000000 */
[----:B------:R-:W2:Y:S01]  /*0550*/  LDC R0, c[0x0][0x38c] ;  /* 0x0000e300ff007b82 */ /* 0x000ea20000000800 */
[----:B------:R-:W3:Y:S04]  /*0560*/  LDG.E.128 R4, desc[UR16][R2.64] ;  /* 0x0000001002047981 */ /* 0x000ee8000c1e1d00 */
[----:B------:R4:W2:Y:S01]  /*0570*/  LDG.E.128 R16, desc[UR16][R2.64+0x200] ;  /* 0x0002001002107981 */ /* 0x0008a2000c1e1d00 */
[----:B-1----:R-:W-:Y:S01]  /*0580*/  ULEA UR4, UR5, UR4, 0x18 ;  /* 0x0000000405047291 */ /* 0x002fe2000f8ec0ff */
[----:B----4-:R-:W-:Y:S02]  /*0590*/  MOV R2, R44 ;  /* 0x0000002c00027202 */ /* 0x010fe40000000f00 */
[----:B0-----:R-:W-:Y:S02]  /*05a0*/  IADD3 R37, PT, PT, R42, R77, RZ ;  /* 0x0000004d2a257210 */ /* 0x001fe40007ffe0ff */
[----:B------:R-:W-:-:S02]  /*05b0*/  MOV R3, R39 ;  /* 0x0000002700037202 */ /* 0x000fc40000000f00 */
[----:B------:R-:W-:Y:S01]  /*05c0*/  LEA R37, R37, UR4, 0x4 ;  /* 0x0000000425257c11 */ /* 0x000fe2000f8e20ff */
[----:B------:R-:W-:-:S03]  /*05d0*/  IMAD.WIDE.U32 R20, R38, 0x10, R2 ;  /* 0x0000001026147825 */ /* 0x000fc600078e0002 */
[----:B------:R-:W-:Y:S01]  /*05e0*/  LEA R36, R77, R37, 0x4 ;  /* 0x000000254d247211 */ /* 0x000fe200078e20ff */
[----:B---3--:R-:W-:Y:S04]  /*05f0*/  STS.128 [R37], R4 ;  /* 0x0000000425007388 */ /* 0x008fe80000000c00 */
[----:B--2---:R-:W-:Y:S01]  /*0600*/  STS.128 [R37+0x200], R16 ;  /* 0x0002001025007388 */ /* 0x004fe20000000c00 */
[----:B------:R-:W-:-:S03]  /*0610*/  NOP ;  /* 0x0000000000007918 */ /* 0x000fc60000000000 */
[----:B------:R-:W-:Y:S04]  /*0620*/  LDS.128 R12, [R36] ;  /* 0x00000000240c7984 */ /* 0x000fe80000000c00 */
[----:B------:R-:W-:Y:S01]  /*0630*/  LDS.128 R8, [R36+0x10] ;  /* 0x0000100024087984 */ /* 0x000fe20000000c00 */
[----:B------:R-:W-:Y:S06]  /*0640*/  BAR.SYNC.DEFER_BLOCKING 0x0 ;  /* 0x0000000000007b1d */ /* 0x000fec0000010000 */
[----:B------:R-:W2:Y:S04]  /*0650*/  LDG.E.128 R24, desc[UR16][R20.64] ;  /* 0x0000001014187981 */ /* 0x000ea8000c1e1d00 */
[----:B------:R-:W3:Y:S01]  /*0660*/  LDG.E.128 R28, desc[UR16][R20.64+0x200] ;  /* 0x00020010141c7981 */ /* 0x000ee2000c1e1d00 */
[----:B------:R-:W-:Y:S01]  /*0670*/  BSSY.RECONVERGENT B0, `(.L_x_369) ;  /* 0x0000038000007945 */ /* 0x000fe20003800200 */
[----:B------:R-:W-:-:S02]  /*0680*/  ISETP.GE.AND P5, PT, R0, 0x1, PT ;  /* 0x000000010000780c */ /* 0x000fc40003fa6270 */
        /* <DEDUP_REMOVED lines=54> */
.L_x_370:
[----:B------:R-:W-:Y:S05]  /*09f0*/  BSYNC.RECONVERGENT B0 ;  /* 0x0000000000007941 */ /* 0x000fea0003800200 */
.L_x_369:
        /* <DEDUP_REMOVED lines=37> */
.L_x_372:
[----:B------:R-:W-:Y:S05]  /*0c50*/  BSYNC.RECONVERGENT B0 ;  /* 0x0000000000007941 */ /* 0x000fea0003800200 */
.L_x_371:
        /* <DEDUP_REMOVED lines=35> */
.L_x_374:
[----:B------:R-:W-:Y:S05]  /*0e90*/  BSYNC.RECONVERGENT B0 ;  /* 0x0000000000007941 */ /* 0x000fea0003800200 */
.L_x_373:
        /* <DEDUP_REMOVED lines=37> */
.L_x_376:
[----:B------:R-:W-:Y:S05]  /*10f0*/  BSYNC.RECONVERGENT B0 ;  /* 0x0000000000007941 */ /* 0x000fea0003800200 */
.L_x_375:
        /* <DEDUP_REMOVED lines=35> */
.L_x_378:
[----:B------:R-:W-:Y:S05]  /*1330*/  BSYNC.RECONVERGENT B0 ;  /* 0x0000000000007941 */ /* 0x000fea0003800200 */
.L_x_377:
        /* <DEDUP_REMOVED lines=41> */
.L_x_380:
[----:B------:R-:W-:Y:S05]  /*15d0*/  BSYNC.RECONVERGENT B0 ;  /* 0x0000000000007941 */ /* 0x000fea0003800200 */
.L_x_379:
        /* <DEDUP_REMOVED lines=39> */
.L_x_382:
[----:B------:R-:W-:Y:S05]  /*1850*/  BSYNC.RECONVERGENT B0 ;  /* 0x0000000000007941 */ /* 0x000fea0003800200 */
.L_x_381:
        /* <DEDUP_REMOVED lines=41> */
.L_x_384:
[----:B------:R-:W-:Y:S05]  /*1af0*/  BSYNC.RECONVERGENT B0 ;  /* 0x0000000000007941 */ /* 0x000fea0003800200 */
.L_x_383:
        /* <DEDUP_REMOVED lines=39> */
.L_x_386:
[----:B------:R-:W-:Y:S05]  /*1d70*/  BSYNC.RECONVERGENT B0 ;  /* 0x0000000000007941 */ /* 0x000fea0003800200 */
.L_x_385:
        /* <DEDUP_REMOVED lines=41> */
.L_x_388:
[----:B------:R-:W-:Y:S05]  /*2010*/  BSYNC.RECONVERGENT B0 ;  /* 0x0000000000007941 */ /* 0x000fea0003800200 */
.L_x_387:
        /* <DEDUP_REMOVED lines=39> */
.L_x_390:
[----:B------:R-:W-:Y:S05]  /*2290*/  BSYNC.RECONVERGENT B0 ;  /* 0x0000000000007941 */ /* 0x000fea0003800200 */
.L_x_389:
        /* <DEDUP_REMOVED lines=44> */
.L_x_392:
[----:B------:R-:W-:Y:S05]  /*2560*/  BSYNC.RECONVERGENT B0 ;  /* 0x0000000000007941 */ /* 0x000fea0003800200 */
.L_x_391:
        /* <DEDUP_REMOVED lines=32> */
.L_x_394:
[----:B------:R-:W-:Y:S05]  /*2770*/  BSYNC.RECONVERGENT B0 ;  /* 0x0000000000007941 */ /* 0x000fea0003800200 */
.L_x_393:
        /* <DEDUP_REMOVED lines=32> */
.L_x_396:
[----:B------:R-:W-:Y:S05]  /*2980*/  BSYNC.RECONVERGENT B0 ;  /* 0x0000000000007941 */ /* 0x000fea0003800200 */
.L_x_395:
        /* <DEDUP_REMOVED lines=32> */
.L_x_398:
[----:B------:R-:W-:Y:S05]  /*2b90*/  BSYNC.RECONVERGENT B0 ;  /* 0x0000000000007941 */ /* 0x000fea0003800200 */
.L_x_397:
        /* <DEDUP_REMOVED lines=32> */
.L_x_400:
[----:B------:R-:W-:Y:S05]  /*2da0*/  BSYNC.RECONVERGENT B0 ;  /* 0x0000000000007941 */ /* 0x000fea0003800200 */
.L_x_399:
        /* <DEDUP_REMOVED lines=37> */
.L_x_407:
        /* <DEDUP_REMOVED lines=186> */
[----:B------:R-:W-:Y:S01]  /*3ba0*/  FMUL.FTZ R11, R139, R14 ;  /* 0x0000000e8b0b7220 */ /* 0x000fe20000410000 */
[----:B0-----:R-:W-:Y:S01]  /*3bb0*/  FMUL.FTZ R140, R13, R140 ;  /* 0x0000008c0d8c7220 */ /* 0x001fe20000410000 */
[-C--:B------:R-:W-:Y:S01]  /*3bc0*/  FMUL.FTZ R5, R29, R4.reuse ;  /* 0x000000041d057220 */ /* 0x080fe20000410000 */
[----:B------:R-:W-:Y:S01]  /*3bd0*/  FFMA.FTZ R6, R31, R4, -R6 ;  /* 0x000000041f067223 */ /* 0x000fe20000010806 */
[----:B------:R-:W-:Y:S01]  /*3be0*/  FFMA.FTZ R12, R136, R12, R11 ;  /* 0x0000000c880c7223 */ /* 0x000fe2000001000b */
[----:B------:R-:W-:Y:S01]  /*3bf0*/  FMUL.FTZ R142, R13, R142 ;  /* 0x0000008e0d8e7220 */ /* 0x000fe20000410000 */
[----:B------:R-:W-:Y:S01]  /*3c00*/  FFMA.FTZ R5, R31, R8, R5 ;  /* 0x000000081f057223 */ /* 0x000fe20000010005 */
[----:B------:R-:W-:Y:S01]  /*3c10*/  FMUL.FTZ R4, R0, R6 ;  /* 0x0000000600047220 */ /* 0x000fe20000410000 */
[----:B------:R-:W-:Y:S01]  /*3c20*/  FFMA.FTZ R11, R136, R14, -R9 ;  /* 0x0000000e880b7223 */ /* 0x000fe20000010809 */
[----:B------:R-:W-:Y:S01]  /*3c30*/  FADD.FTZ R13, RZ, R12 ;  /* 0x0000000cff0d7221 */ /* 0x000fe20000010000 */
[-C--:B------:R-:W-:Y:S01]  /*3c40*/  FMUL.FTZ R7, R0, R5.reuse ;  /* 0x0000000500077220 */ /* 0x080fe20000410000 */
[----:B------:R-:W-:Y:S01]  /*3c50*/  FFMA.FTZ R4, R3, R5, R4 ;  /* 0x0000000503047223 */ /* 0x000fe20000010004 */
[----:B------:R-:W-:Y:S01]  /*3c60*/  FADD.FTZ R11, R108, R11 ;  /* 0x0000000b6c0b7221 */ /* 0x000fe20000010000 */
[----:B------:R-:W-:Y:S01]  /*3c70*/  FMUL.FTZ R15, R141, R13 ;  /* 0x0000000d8d0f7220 */ /* 0x000fe20000410000 */
[----:B------:R-:W-:Y:S01]  /*3c80*/  FFMA.FTZ R7, R3, R6, -R7 ;  /* 0x0000000603077223 */ /* 0x000fe20000010807 */
[-C--:B------:R-:W-:Y:S01]  /*3c90*/  FMUL.FTZ R6, R132, R4.reuse ;  /* 0x0000000484067220 */ /* 0x080fe20000410000 */
        /* <DEDUP_REMOVED lines=28> */
[----:B------:R-:W-:Y:S01]  /*3e60*/  FADD.FTZ R11, RZ, R9 ;  /* 0x00000009ff0b7221 */ /* 0x000fe20000010000 */
[----:B------:R-:W-:Y:S01]  /*3e70*/  FFMA.FTZ R8, R140, R13, -R4 ;  /* 0x0000000d8c087223 */ /* 0x000fe20000010804 */
[C---:B------:R-:W-:Y:S01]  /*3e80*/  FMUL.FTZ R5, R137.reuse, R10 ;  /* 0x0000000a89057220 */ /* 0x040fe20000410000 */
[-C--:B------:R-:W-:Y:S01]  /*3e90*/  FMUL.FTZ R4, R137, R6.reuse ;  /* 0x0000000689047220 */ /* 0x080fe20000410000 */
[----:B------:R-:W-:Y:S01]  /*3ea0*/  FMUL.FTZ R12, R144, R11 ;  /* 0x0000000b900c7220 */ /* 0x000fe20000410000 */
[----:B------:R-:W-:Y:S01]  /*3eb0*/  FADD.FTZ R8, R105, R8 ;  /* 0x0000000869087221 */ /* 0x000fe20000010000 */
[C---:B------:R-:W-:Y:S01]  /*3ec0*/  FFMA.FTZ R5, R135.reuse, R6, R5 ;  /* 0x0000000687057223 */ /* 0x040fe20000010005 */
[----:B------:R-:W-:-:S02]  /*3ed0*/  FFMA.FTZ R4, R135, R10, -R4 ;  /* 0x0000000a87047223 */ /* 0x000fc40000010804 */
        /* <DEDUP_REMOVED lines=215> */
.L_x_403:
        /* <DEDUP_REMOVED lines=16> */
.L_x_404:
[----:B------:R-:W-:Y:S05]  /*4d50*/  BSYNC.RECONVERGENT B0 ;  /* 0x0000000000007941 */ /* 0x000fea0003800200 */
.L_x_402:
        /* <DEDUP_REMOVED lines=115> */
.L_x_406:
[----:B------:R-:W-:Y:S05]  /*5490*/  BSYNC.RECONVERGENT B0 ;  /* 0x0000000000007941 */ /* 0x000fea0003800200 */
.L_x_405:
        /* <DEDUP_REMOVED lines=60> */
.L_x_401:
        /* <DEDUP_REMOVED lines=13> */
[----:B------:R-:W-:-:S05]  /*5930*/  SHF.L.U32 R2, R43, 0xb, RZ ;  /* 0x0000000b2b027819 */ /* 0x000fca00000006ff */
[----:B------:R-:W3:Y:S01]  /*5940*/  LDC.64 R28, c[0x0][0x478] ;  /* 0x00011e00ff1c7b82 */ /* 0x000ee20000000a00 */
[----:B------:R0:W-:Y:S04]  /*5950*/  STS.128 [R36], R4 ;  /* 0x0000000424007388 */ /* 0x0001e80000000c00 */
[----:B------:R-:W-:Y:S01]  /*5960*/  STS.128 [R36+0x10], R8 ;  /* 0x0000100824007388 */ /* 0x000fe20000000c00 */
[----:B------:R-:W-:-:S03]  /*5970*/  NOP ;  /* 0x0000000000007918 */ /* 0x000fc60000000000 */
[----:B------:R-:W4:Y:S01]  /*5980*/  LDS.128 R12, [R37] ;  /* 0x00000000250c7984 */ /* 0x000f220000000c00 */
[----:B------:R-:W5:Y:S03]  /*5990*/  LDC.64 R24, c[0x0][0x410] ;  /* 0x00010400ff187b82 */ /* 0x000f660000000a00 */
[----:B------:R-:W1:Y:S01]  /*59a0*/  LDS.128 R16, [R37+0x200] ;  /* 0x0002000025107984 */ /* 0x000e620000000c00 */
[----:B0-----:R-:W-:-:S04]  /*59b0*/  IMAD.WIDE.U32 R4, R20, UR18, R2 ;  /* 0x0000001214047c25 */ /* 0x001fc8000f8e0002 */
[----:B------:R-:W-:Y:S01]  /*59c0*/  IMAD R5, R21, UR18, R5 ;  /* 0x0000001215057c24 */ /* 0x000fe2000f8e0205 */
[----:B------:R-:W0:Y:S01]  /*59d0*/  LDC.64 R26, c[0x0][0x418] ;  /* 0x00010600ff1a7b82 */ /* 0x000e220000000a00 */
[----:B--2---:R-:W-:-:S04]  /*59e0*/  IMAD.WIDE.U32 R4, R56, R22, R4 ;  /* 0x0000001638047225 */ /* 0x004fc800078e0004 */
[----:B------:R-:W-:Y:S01]  /*59f0*/  IMAD R5, R56, R23, R5 ;  /* 0x0000001738057224 */ /* 0x000fe200078e0205 */
[C---:B---3--:R-:W-:Y:S02]  /*5a00*/  LEA R28, P0, R4.reuse, R28, 0x1 ;  /* 0x0000001c041c7211 */ /* 0x048fe400078008ff */
[----:B------:R-:W2:Y:S02]  /*5a10*/  LDC.64 R30, c[0x0][0x488] ;  /* 0x00012200ff1e7b82 */ /* 0x000ea40000000a00 */
[----:B------:R-:W-:Y:S01]  /*5a20*/  LEA.HI.X R29, R4, R29, R5, 0x1, P0 ;  /* 0x0000001d041d7211 */ /* 0x000fe200000f0c05 */
[----:B-----5:R-:W-:-:S04]  /*5a30*/  IMAD.WIDE.U32 R6, R24, UR18, R2 ;  /* 0x0000001218067c25 */ /* 0x020fc8000f8e0002 */
[----:B------:R-:W-:-:S04]  /*5a40*/  IMAD.WIDE.U32 R28, R38, 0x10, R28 ;  /* 0x00000010261c7825 */ /* 0x000fc800078e001c */
[----:B------:R-:W-:Y:S02]  /*5a50*/  IMAD R7, R25, UR18, R7 ;  /* 0x0000001219077c24 */ /* 0x000fe4000f8e0207 */
[C---:B0-----:R-:W-:Y:S01]  /*5a60*/  IMAD.WIDE.U32 R6, R56.reuse, R26, R6 ;  /* 0x0000001a38067225 */ /* 0x041fe200078e0006 */
[----:B----4-:R-:W-:Y:S03]  /*5a70*/  STG.E.128 desc[UR16][R28.64], R12 ;  /* 0x0000000c1c007986 */ /* 0x010fe6000c101d10 */
[----:B------:R-:W-:Y:S01]  /*5a80*/  IMAD R0, R56, R27, R7 ;  /* 0x0000001b38007224 */ /* 0x000fe200078e0207 */
[C---:B--2---:R-:W-:Y:S01]  /*5a90*/  LEA R30, P1, R6.reuse, R30, 0x1 ;  /* 0x0000001e061e7211 */ /* 0x044fe200078208ff */
[----:B-1----:R-:W-:Y:S03]  /*5aa0*/  STG.E.128 desc[UR16][R28.64+0x200], R16 ;  /* 0x000200101c007986 */ /* 0x002fe6000c101d10 */
[----:B------:R-:W-:-:S03]  /*5ab0*/  LEA.HI.X R31, R6, R31, R0, 0x1, P1 ;  /* 0x0000001f061f7211 */ /* 0x000fc600008f0c00 */
[----:B------:R-:W-:Y:S01]  /*5ac0*/  IMAD.WIDE.U32 R30, R38, 0x10, R30 ;  /* 0x00000010261e7825 */ /* 0x000fe200078e001e */
[----:B------:R-:W-:Y:S06]  /*5ad0*/  BAR.SYNC.DEFER_BLOCKING 0x0 ;  /* 0x0000000000007b1d */ /* 0x000fec0000010000 */
[----:B------:R-:W2:Y:S04]  /*5ae0*/  LDG.E.128 R4, desc[UR16][R30.64] ;  /* 0x000000101e047981 */ /* 0x000ea8000c1e1d00 */
[----:B------:R-:W3:Y:S01]  /*5af0*/  LDG.E.128 R8, desc[UR16][R30.64+0x200] ;  /* 0x000200101e087981 */ /* 0x000ee2000c1e1d00 */
[----:B------:R-:W-:-:S02]  /*5b00*/  IADD3 R43, PT, PT, R43, 0x1, RZ ;  /* 0x000000012b2b7810 */ /* 0x000fc40007ffe0ff */
[----:B------:R-:W-:Y:S02]  /*5b10*/  IADD3 R44, P1, PT, R44, 0x1000, RZ ;  /* 0x000010002c2c7810 */ /* 0x000fe40007f3e0ff */
[----:B------:R-:W-:Y:S02]  /*5b20*/  IADD3 R46, P2, PT, R46, 0x1000, RZ ;  /* 0x000010002e2e7810 */ /* 0x000fe40007f5e0ff */
[----:B------:R-:W-:Y:S02]  /*5b30*/  IADD3.X R39, PT, PT, RZ, R39, RZ, P1, !PT ;  /* 0x00000027ff277210 */ /* 0x000fe40000ffe4ff */
[----:B------:R-:W-:Y:S01]  /*5b40*/  IADD3.X R41, PT, PT, RZ, R41, RZ, P2, !PT ;  /* 0x00000029ff297210 */ /* 0x000fe200017fe4ff */
[----:B--2---:R-:W-:Y:S04]  /*5b50*/  STS.128 [R37], R4 ;  /* 0x0000000425007388 */ /* 0x004fe80000000c00 */
[----:B---3--:R-:W-:Y:S01]  /*5b60*/  STS.128 [R37+0x200], R8 ;  /* 0x0002000825007388 */ /* 0x008fe20000000c00 */
[----:B------:R-:W-:-:S03]  /*5b70*/  NOP ;  /* 0x0000000000007918 */ /* 0x000fc60000000000 */
[----:B------:R-:W0:Y:S04]  /*5b80*/  LDS.128 R20, [R36] ;  /* 0x0000000024147984 */ /* 0x000e280000000c00 */
[----:B------:R-:W1:Y:S01]  /*5b90*/  LDS.128 R24, [R36+0x10] ;  /* 0x0000100024187984 */ /* 0x000e620000000c00 */
[----:B0-----:R-:W-:Y:S02]  /*5ba0*/  HADD2.F32 R0, -RZ, R20.H0_H0 ;  /* 0x20000014ff007230 */ /* 0x001fe40000004100 */
[----:B------:R-:W-:Y:S02]  /*5bb0*/  HADD2.F32 R14, -RZ, R21.H0_H0 ;  /* 0x20000015ff0e7230 */ /* 0x000fe40000004100 */
[----:B------:R-:W-:Y:S02]  /*5bc0*/  HADD2.F32 R6, -RZ, R22.H0_H0 ;  /* 0x20000016ff067230 */ /* 0x000fe40000004100 */
[----:B------:R-:W-:Y:S01]  /*5bd0*/  FMUL.FTZ R12, R0, -1.4426950216293334961 ;  /* 0xbfb8aa3b000c7820 */ /* 0x000fe20000410000 */
[----:B------:R-:W-:-:S02]  /*5be0*/  HADD2.F32 R10, -RZ, R23.H0_H0 ;  /* 0x20000017ff0a7230 */ /* 0x000fc40000004100 */
[----:B------:R-:W-:Y:S01]  /*5bf0*/  FMUL.FTZ R4, R14, -1.4426950216293334961 ;  /* 0xbfb8aa3b0e047820 */ /* 0x000fe20000410000 */
[----:B-1----:R-:W-:Y:S02]  /*5c00*/  HADD2.F32 R15, -RZ, R24.H0_H0 ;  /* 0x20000018ff0f7230 */ /* 0x002fe40000004100 */
[----:B------:R-:W-:Y:S01]  /*5c10*/  FMUL.FTZ R7, R6, -1.4426950216293334961 ;  /* 0xbfb8aa3b06077820 */ /* 0x000fe20000410000 */
[----:B------:R-:W-:Y:S02]  /*5c20*/  HADD2.F32 R18, -RZ, R25.H0_H0 ;  /* 0x20000019ff127230 */ /* 0x000fe40000004100 */
[----:B------:R-:W-:Y:S01]  /*5c30*/  FMUL.FTZ R9, R10, -1.4426950216293334961 ;  /* 0xbfb8aa3b0a097820 */ /* 0x000fe20000410000 */
[----:B------:R-:W-:Y:S02]  /*5c40*/  HADD2.F32 R20, -RZ, R20.H1_H1 ;  /* 0x30000014ff147230 */ /* 0x000fe40000004100 */
[----:B------:R-:W-:Y:S01]  /*5c50*/  FMUL.FTZ R16, R15, -1.4426950216293334961 ;  /* 0xbfb8aa3b0f107820 */ /* 0x000fe20000410000 */
[----:B------:R-:W-:-:S02]  /*5c60*/  HADD2.F32 R24, -RZ, R24.H1_H1 ;  /* 0x30000018ff187230 */ /* 0x000fc40000004100 */
[----:B------:R-:W-:Y:S01]  /*5c70*/  FMUL.FTZ R19, R18, -1.4426950216293334961 ;  /* 0xbfb8aa3b12137820 */ /* 0x000fe20000410000 */
[----:B------:R-:W-:Y:S02]  /*5c80*/  HADD2.F32 R25, -RZ, R25.H1_H1 ;  /* 0x30000019ff197230 */ /* 0x000fe40000004100 */
[----:B------:R-:W-:Y:S01]  /*5c90*/  FMUL.FTZ R13, R20, -1.4426950216293334961 ;  /* 0xbfb8aa3b140d7820 */ /* 0x000fe20000410000 */
[--C-:B------:R-:W-:Y:S02]  /*5ca0*/  HADD2.F32 R29, -RZ, R26.reuse.H0_H0 ;  /* 0x2000001aff1d7230 */ /* 0x100fe40000004100 */
[----:B------:R-:W-:Y:S01]  /*5cb0*/  FMUL.FTZ R17, R24, -1.4426950216293334961 ;  /* 0xbfb8aa3b18117820 */ /* 0x000fe20000410000 */
[----:B------:R-:W-:Y:S02]  /*5cc0*/  HADD2.F32 R30, -RZ, R26.H1_H1 ;  /* 0x3000001aff1e7230 */ /* 0x000fe40000004100 */
[----:B------:R-:W-:Y:S01]  /*5cd0*/  FMUL.FTZ R28, R25, -1.4426950216293334961 ;  /* 0xbfb8aa3b191c7820 */ /* 0x000fe20000410000 */
[----:B------:R-:W-:-:S02]  /*5ce0*/  HADD2.F32 R32, -RZ, R27.H0_H0 ;  /* 0x2000001bff207230 */ /* 0x000fc40000004100 */
[----:B------:R-:W-:Y:S01]  /*5cf0*/  FMUL.FTZ R26, R29, -1.4426950216293334961 ;  /* 0xbfb8aa3b1d1a7820 */ /* 0x000fe20000410000 */
[----:B------:R-:W-:Y:S02]  /*5d00*/  HADD2.F32 R33, -RZ, R27.H1_H1 ;  /* 0x3000001bff217230 */ /* 0x000fe40000004100 */
[----:B------:R-:W-:Y:S01]  /*5d10*/  FMUL.FTZ R31, R30, -1.4426950216293334961 ;  /* 0xbfb8aa3b1e1f7820 */ /* 0x000fe20000410000 */
[----:B------:R-:W-:Y:S02]  /*5d20*/  HADD2.F32 R23, -RZ, R23.H1_H1 ;  /* 0x30000017ff177230 */ /* 0x000fe40000004100 */
[----:B------:R-:W-:Y:S01]  /*5d30*/  FMUL.FTZ R27, R32, -1.4426950216293334961 ;  /* 0xbfb8aa3b201b7820 */ /* 0x000fe20000410000 */
[----:B------:R-:W-:Y:S02]  /*5d40*/  HADD2.F32 R21, -RZ, R21.H1_H1 ;  /* 0x30000015ff157230 */ /* 0x000fe40000004100 */
[----:B------:R-:W-:Y:S01]  /*5d50*/  FMUL.FTZ R34, R33, -1.4426950216293334961 ;  /* 0xbfb8aa3b21227820 */ /* 0x000fe20000410000 */
[----:B------:R-:W-:Y:S01]  /*5d60*/  HADD2.F32 R22, -RZ, R22.H1_H1 ;  /* 0x30000016ff167230 */ /* 0x000fe20000004100 */
[----:B------:R-:W0:Y:S01]  /*5d70*/  MUFU.EX2 R12, R12 ;  /* 0x0000000c000c7308 */ /* 0x000e220000000800 */
[----:B------:R-:W-:Y:S01]  /*5d80*/  FMUL.FTZ R11, R23, -1.4426950216293334961 ;  /* 0xbfb8aa3b170b7820 */ /* 0x000fe20000410000 */
[----:B------:R-:W-:-:S02]  /*5d90*/  FMUL.FTZ R5, R21, -1.4426950216293334961 ;  /* 0xbfb8aa3b15057820 */ /* 0x000fc40000410000 */
[----:B------:R-:W-:-:S04]  /*5da0*/  FMUL.FTZ R8, R22, -1.4426950216293334961 ;  /* 0xbfb8aa3b16087820 */ /* 0x000fc80000410000 */
[----:B------:R-:W1:Y:S08]  /*5db0*/  MUFU.EX2 R4, R4 ;  /* 0x0000000400047308 */ /* 0x000e700000000800 */
[----:B------:R-:W2:Y:S01]  /*5dc0*/  MUFU.EX2 R7, R7 ;  /* 0x0000000700077308 */ /* 0x000ea20000000800 */
[----:B0-----:R-:W-:-:S07]  /*5dd0*/  FADD.FTZ R12, R12, 1 ;  /* 0x3f8000000c0c7421 */ /* 0x001fce0000010000 */
[----:B------:R-:W0:Y:S01]  /*5de0*/  MUFU.EX2 R9, R9 ;  /* 0x0000000900097308 */ /* 0x000e220000000800 */
[----:B-1----:R-:W-:-:S07]  /*5df0*/  FADD.FTZ R4, R4, 1 ;  /* 0x3f80000004047421 */ /* 0x002fce0000010000 */
[----:B------:R-:W1:Y:S01]  /*5e00*/  MUFU.EX2 R13, R13 ;  /* 0x0000000d000d7308 */ /* 0x000e620000000800 */
[----:B--2---:R-:W-:-:S07]  /*5e10*/  FADD.FTZ R7, R7, 1 ;  /* 0x3f80000007077421 */ /* 0x004fce0000010000 */
        /* <DEDUP_REMOVED lines=22> */
[----:B------:R-:W-:Y:S01]  /*5f80*/  MUFU.RCP R35, R12 ;  /* 0x0000000c00237308 */ /* 0x000fe20000001000 */
[----:B--2---:R-:W-:-:S07]  /*5f90*/  FADD.FTZ R5, R5, 1 ;  /* 0x3f80000005057421 */ /* 0x004fce0000010000 */
[----:B------:R-:W1:Y:S01]  /*5fa0*/  MUFU.RCP R77, R4 ;  /* 0x00000004004d7308 */ /* 0x000e620000001000 */
[----:B0-----:R-:W-:-:S07]  /*5fb0*/  FADD.FTZ R8, R8, 1 ;  /* 0x3f80000008087421 */ /* 0x001fce0000010000 */
[----:B------:R1:W0:Y:S08]  /*5fc0*/  MUFU.RCP R79, R7 ;  /* 0x00000007004f7308 */ /* 0x0002300000001000 */
[----:B------:R0:W2:Y:S01]  /*5fd0*/  MUFU.RCP R83, R9 ;  /* 0x0000000900537308 */ /* 0x0000a20000001000 */
[----:B-1----:R-:W-:-:S07]  /*5fe0*/  FMUL.FTZ R7, R14, R77 ;  /* 0x0000004d0e077220 */ /* 0x002fce0000410000 */
[----:B------:R2:W-:Y:S01]  /*5ff0*/  MUFU.RCP R12, R11 ;  /* 0x0000000b000c7308 */ /* 0x0005e20000001000 */
[----:B0-----:R-:W-:-:S04]  /*6000*/  FMUL.FTZ R9, R6, R79 ;  /* 0x0000004f06097220 */ /* 0x001fc80000410000 */
[----:B------:R-:W-:-:S03]  /*6010*/  FMUL.FTZ R6, R9, R72 ;  /* 0x0000004809067220 */ /* 0x000fc60000410000 */
[----:B------:R-:W0:Y:S01]  /*6020*/  MUFU.RCP R13, R13 ;  /* 0x0000000d000d7308 */ /* 0x000e220000001000 */
[----:B--2---:R-:W-:-:S07]  /*6030*/  FMUL.FTZ R11, R10, R83 ;  /* 0x000000530a0b7220 */ /* 0x004fce0000410000 */
[----:B------:R1:W2:Y:S08]  /*6040*/  MUFU.RCP R78, R5 ;  /* 0x00000005004e7308 */ /* 0x0002b00000001000 */
[----:B------:R3:W4:Y:S01]  /*6050*/  MUFU.RCP R81, R8 ;  /* 0x0000000800517308 */ /* 0x0007220000001000 */
[----:B-1----:R-:W-:Y:S01]  /*6060*/  FMUL.FTZ R5, R0, R35 ;  /* 0x0000002300057220 */ /* 0x002fe20000410000 */
[----:B0-----:R-:W-:-:S03]  /*6070*/  FMUL.FTZ R20, R20, R13 ;  /* 0x0000000d14147220 */ /* 0x001fc60000410000 */
[----:B------:R-:W-:Y:S01]  /*6080*/  FMUL.FTZ R4, R5, R76 ;  /* 0x0000004c05047220 */ /* 0x000fe20000410000 */
[----:B------:R-:W-:Y:S01]  /*6090*/  FMUL.FTZ R5, R7, R74 ;  /* 0x0000004a07057220 */ /* 0x000fe20000410000 */
[----:B------:R-:W-:Y:S01]  /*60a0*/  FMUL.FTZ R7, R11, R70 ;  /* 0x000000460b077220 */ /* 0x000fe20000410000 */
[----:B------:R-:W0:Y:S01]  /*60b0*/  MUFU.RCP R16, R16 ;  /* 0x0000001000107308 */ /* 0x000e220000001000 */
[----:B---3--:R-:W-:Y:S01]  /*60c0*/  FMUL.FTZ R8, R23, R12 ;  /* 0x0000000c17087220 */ /* 0x008fe20000410000 */
[----:B--2---:R-:W-:Y:S01]  /*60d0*/  FMUL.FTZ R0, R21, R78 ;  /* 0x0000004e15007220 */ /* 0x004fe20000410000 */
[----:B------:R-:W-:Y:S02]  /*60e0*/  FMUL.FTZ R75, R20, R75 ;  /* 0x0000004b144b7220 */ /* 0x000fe40000410000 */
[----:B------:R-:W-:Y:S01]  /*60f0*/  FMUL.FTZ R8, R8, R69 ;  /* 0x0000004508087220 */ /* 0x000fe20000410000 */
[----:B------:R-:W-:Y:S01]  /*6100*/  FMUL.FTZ R0, R0, R73 ;  /* 0x0000004900007220 */ /* 0x000fe20000410000 */
[----:B------:R-:W1:Y:S01]  /*6110*/  LDC.64 R20, c[0x0][0x490] ;  /* 0x00012400ff147b82 */ /* 0x000e620000000a00 */
[----:B------:R-:W2:Y:S01]  /*6120*/  MUFU.RCP R17, R17 ;  /* 0x0000001100117308 */ /* 0x000ea20000001000 */
[----:B----4-:R-:W-:Y:S01]  /*6130*/  FMUL.FTZ R22, R22, R81 ;  /* 0x0000005116167220 */ /* 0x010fe20000410000 */
[----:B------:R-:W-:-:S02]  /*6140*/  F2FP.F16.F32.PACK_AB R7, R8, R7 ;  /* 0x000000070807723e */ /* 0x000fc400000000ff */
[----:B------:R-:W-:Y:S01]  /*6150*/  F2FP.F16.F32.PACK_AB R5, R0, R5 ;  /* 0x000000050005723e */ /* 0x000fe200000000ff */
[----:B------:R-:W-:Y:S01]  /*6160*/  FMUL.FTZ R71, R22, R71 ;  /* 0x0000004716477220 */ /* 0x000fe20000410000 */
[----:B------:R-:W-:Y:S02]  /*6170*/  F2FP.F16.F32.PACK_AB R4, R75, R4 ;  /* 0x000000044b04723e */ /* 0x000fe400000000ff */
[----:B------:R-:W3:Y:S01]  /*6180*/  MUFU.RCP R19, R19 ;  /* 0x0000001300137308 */ /* 0x000ee20000001000 */
[----:B0-----:R-:W-:Y:S01]  /*6190*/  FMUL.FTZ R15, R15, R16 ;  /* 0x000000100f0f7220 */ /* 0x001fe20000410000 */
[----:B------:R-:W-:Y:S01]  /*61a0*/  F2FP.F16.F32.PACK_AB R6, R71, R6 ;  /* 0x000000064706723e */ /* 0x000fe200000000ff */
[----:B------:R-:W-:Y:S02]  /*61b0*/  BAR.SYNC.DEFER_BLOCKING 0x0 ;  /* 0x0000000000007b1d */ /* 0x000fe40000010000 */
[----:B------:R-:W-:-:S04]  /*61c0*/  FMUL.FTZ R15, R15, R68 ;  /* 0x000000440f0f7220 */ /* 0x000fc80000410000 */
[----:B------:R-:W0:Y:S01]  /*61d0*/  MUFU.RCP R28, R28 ;  /* 0x0000001c001c7308 */ /* 0x000e220000001000 */
[----:B--2---:R-:W-:Y:S02]  /*61e0*/  FMUL.FTZ R24, R24, R17 ;  /* 0x0000001118187220 */ /* 0x004fe40000410000 */
[----:B------:R-:W2:Y:S02]  /*61f0*/  LDC.64 R16, c[0x0][0x430] ;  /* 0x00010c00ff107b82 */ /* 0x000ea40000000a00 */
[----:B------:R-:W-:-:S03]  /*6200*/  FMUL.FTZ R24, R24, R67 ;  /* 0x0000004318187220 */ /* 0x000fc60000410000 */
[----:B------:R-:W4:Y:S01]  /*6210*/  MUFU.RCP R26, R26 ;  /* 0x0000001a001a7308 */ /* 0x000f220000001000 */
[----:B---3--:R-:W-:Y:S01]  /*6220*/  FMUL.FTZ R9, R18, R19 ;  /* 0x0000001312097220 */ /* 0x008fe20000410000 */
[----:B------:R-:W-:Y:S01]  /*6230*/  F2FP.F16.F32.PACK_AB R24, R24, R15 ;  /* 0x0000000f1818723e */ /* 0x000fe200000000ff */
[----:B------:R-:W3:Y:S02]  /*6240*/  LDC.64 R18, c[0x0][0x438] ;  /* 0x00010e00ff127b82 */ /* 0x000ee40000000a00 */
[----:B------:R-:W-:-:S03]  /*6250*/  FMUL.FTZ R9, R9, R66 ;  /* 0x0000004209097220 */ /* 0x000fc60000410000 */
[----:B------:R-:W5:Y:S01]  /*6260*/  MUFU.RCP R31, R31 ;  /* 0x0000001f001f7308 */ /* 0x000f620000001000 */
[----:B0-----:R-:W-:Y:S01]  /*6270*/  FMUL.FTZ R10, R25, R28 ;  /* 0x0000001c190a7220 */ /* 0x001fe20000410000 */
[----:B------:R1:W-:Y:S03]  /*6280*/  STS.128 [R36], R4 ;  /* 0x0000000424007388 */ /* 0x0003e60000000c00 */
[----:B------:R-:W-:-:S03]  /*6290*/  FMUL.FTZ R10, R10, R65 ;  /* 0x000000410a0a7220 */ /* 0x000fc60000410000 */
[----:B------:R-:W0:Y:S01]  /*62a0*/  MUFU.RCP R27, R27 ;  /* 0x0000001b001b7308 */ /* 0x000e220000001000 */
[----:B----4-:R-:W-:Y:S01]  /*62b0*/  FMUL.FTZ R29, R29, R26 ;  /* 0x0000001a1d1d7220 */ /* 0x010fe20000410000 */
[----:B------:R-:W-:Y:S01]  /*62c0*/  F2FP.F16.F32.PACK_AB R25, R10, R9 ;  /* 0x000000090a19723e */ /* 0x000fe200000000ff */
[----:B--2---:R-:W-:-:S04]  /*62d0*/  IMAD.WIDE.U32 R2, R16, UR18, R2 ;  /* 0x0000001210027c25 */ /* 0x004fc8000f8e0002 */
[----:B------:R-:W-:Y:S01]  /*62e0*/  FMUL.FTZ R29, R29, R64 ;  /* 0x000000401d1d7220 */ /* 0x000fe20000410000 */
[----:B------:R-:W-:Y:S01]  /*62f0*/  IMAD R3, R17, UR18, R3 ;  /* 0x0000001211037c24 */ /* 0x000fe2000f8e0203 */
[----:B------:R-:W2:Y:S01]  /*6300*/  MUFU.RCP R34, R34 ;  /* 0x0000002200227308 */ /* 0x000ea20000001000 */
[----:B-----5:R-:W-:Y:S01]  /*6310*/  FMUL.FTZ R30, R30, R31 ;  /* 0x0000001f1e1e7220 */ /* 0x020fe20000410000 */
[----:B---3--:R-:W-:-:S04]  /*6320*/  IMAD.WIDE.U32 R2, R56, R18, R2 ;  /* 0x0000001238027225 */ /* 0x008fc800078e0002 */
[----:B------:R-:W-:Y:S01]  /*6330*/  FMUL.FTZ R30, R30, R63 ;  /* 0x0000003f1e1e7220 */ /* 0x000fe20000410000 */
[----:B------:R-:W-:Y:S01]  /*6340*/  IMAD R0, R56, R19, R3 ;  /* 0x0000001338007224 */ /* 0x000fe200078e0203 */
[----:B-1----:R-:W-:Y:S01]  /*6350*/  LEA R4, P0, R2, R20, 0x1 ;  /* 0x0000001402047211 */ /* 0x002fe200078008ff */
[----:B0-----:R-:W-:Y:S02]  /*6360*/  FMUL.FTZ R11, R32, R27 ;  /* 0x0000001b200b7220 */ /* 0x001fe40000410000 */
[----:B------:R-:W-:Y:S02]  /*6370*/  F2FP.F16.F32.PACK_AB R26, R30, R29 ;  /* 0x0000001d1e1a723e */ /* 0x000fe400000000ff */
[----:B------:R-:W-:Y:S01]  /*6380*/  LEA.HI.X R5, R2, R21, R0, 0x1, P0 ;  /* 0x0000001502057211 */ /* 0x000fe200000f0c00 */
[----:B------:R-:W-:Y:S01]  /*6390*/  FMUL.FTZ R11, R11, R62 ;  /* 0x0000003e0b0b7220 */ /* 0x000fe20000410000 */
[----:B------:R-:W-:Y:S01]  /*63a0*/  ISETP.GE.AND P0, PT, R43, UR4, PT ;  /* 0x000000042b007c0c */ /* 0x000fe2000bf06270 */
[----:B--2---:R-:W-:Y:S01]  /*63b0*/  FMUL.FTZ R12, R33, R34 ;  /* 0x00000022210c7220 */ /* 0x004fe20000410000 */
[----:B------:R-:W-:-:S04]  /*63c0*/  IMAD.WIDE.U32 R2, R38, 0x10, R4 ;  /* 0x0000001026027825 */ /* 0x000fc800078e0004 */
[----:B------:R-:W-:-:S05]  /*63d0*/  FMUL.FTZ R12, R12, R61 ;  /* 0x0000003d0c0c7220 */ /* 0x000fca0000410000 */
[----:B------:R-:W-:-:S05]  /*63e0*/  F2FP.F16.F32.PACK_AB R27, R12, R11 ;  /* 0x0000000b0c1b723e */ /* 0x000fca00000000ff */
[----:B------:R-:W-:Y:S01]  /*63f0*/  STS.128 [R36+0x10], R24 ;  /* 0x0000101824007388 */ /* 0x000fe20000000c00 */
[----:B------:R-:W-:-:S03]  /*6400*/  NOP ;  /* 0x0000000000007918 */ /* 0x000fc60000000000 */
[----:B------:R-:W0:Y:S04]  /*6410*/  LDS.128 R8, [R37] ;  /* 0x0000000025087984 */ /* 0x000e280000000c00 */
[----:B------:R-:W1:Y:S04]  /*6420*/  LDS.128 R12, [R37+0x200] ;  /* 0x00020000250c7984 */ /* 0x000e680000000c00 */
[----:B0-----:R0:W-:Y:S04]  /*6430*/  STG.E.128 desc[UR16][R2.64], R8 ;  /* 0x0000000802007986 */ /* 0x0011e8000c101d10 */
[----:B-1----:R0:W-:Y:S01]  /*6440*/  STG.E.128 desc[UR16][R2.64+0x200], R12 ;  /* 0x0002000c02007986 */ /* 0x0021e2000c101d10 */
[----:B------:R-:W-:Y:S05]  /*6450*/  @!P0 BRA `(.L_x_408) ;  /* 0xffffffa000208947 */ /* 0x000fea000383ffff */
[----:B------:R-:W-:Y:S05]  /*6460*/  EXIT ;  /* 0x000000000000794d */ /* 0x000fea0003800000 */
.L_x_409:
        /* <DEDUP_REMOVED lines=9> */
.L_x_5007:


//--------------------- .text._Z25selective_scan_fwd_kernelI32Selective_Scan_fwd_kernel_traitsILi128ELi16ELi1ELb1ELb0ELb1ELb0EN3c104HalfENS1_7complexIfEEEEv13SSMParamsBase --------------------------
	.section	.text._Z25selective_scan_fwd_kernelI32Selective_Scan_fwd_kernel_traitsILi128ELi16ELi1ELb1ELb0ELb1ELb0EN3c104HalfENS1_7complexIfEEEEv13SSMParamsBase,"ax",@progbits
	.align	128
        .global         _Z25selective_scan_fwd_kernelI32Selective_Scan_fwd_kernel_traitsILi128ELi16ELi1ELb1ELb0ELb1ELb0EN3c104HalfENS1_7complexIfEEEEv13SSMParamsBase
        .type           _Z25selective_scan_fwd_kernelI32Selective_Scan_fwd_kernel_traitsILi128ELi16ELi1ELb1ELb0ELb1ELb0EN3c104HalfENS1_7complexIfEEEEv13SSMParamsBase,@function
        .size           _Z25selective_scan_fwd_kernelI32Selective_Scan_fwd_kernel_traitsILi128ELi16ELi1ELb1ELb0ELb1ELb0EN3c104HalfENS1_7complexIfEEEEv13SSMParamsBase,(.L_x_5008 - _Z25selective_scan_fwd_kernelI32Selective_Scan_fwd_kernel_traitsILi128ELi16ELi1ELb1ELb0ELb1ELb0EN3c104HalfENS1_7complexIfEEEEv13SSMParamsBase)
        .other          _Z25selective_scan_fwd_kernelI32Selective_Scan_fwd_kernel_traitsILi128ELi16ELi1ELb1ELb0ELb1ELb0EN3c104HalfENS1_7complexIfEEEEv13SSMParamsBase,@"STO_CUDA_ENTRY STV_DEFAULT"
_Z25selective_scan_fwd_kernelI32Selective_Scan_fwd_kernel_traitsILi128ELi16ELi1ELb1ELb0ELb1ELb0EN3c104HalfENS1_7complexIfEEEEv13SSMParamsBase:
.text._Z25selective_scan_fwd_kernelI32Selective_Scan_fwd_kernel_traitsILi128ELi16ELi1ELb1ELb0ELb1ELb0EN3c104HalfENS1_7complexIfEEEEv13SSMParamsBase:
[----:B------:R-:W-:Y:S01]  /*0000*/  LDC R1, c[0x0][0x37c] ;  /* 0x0000df00ff017b82 */ /* 0x000fe20000000800 */
[----:B------:R-:W0:Y:S07]  /*0010*/  LDCU.64 UR8, c[0x0][0x470] ;  /* 0x00008e00ff0877ac */ /* 0x000e2e0008000a00 */
[----:B------:R-:W1:Y:S01]  /*0020*/  S2UR UR25, SR_CTAID.Y ;  /* 0x00000000001979c3 */ /* 0x000e620000002600 */
[----:B------:R-:W-:Y:S01]  /*0030*/  MOV R83, RZ ;  /* 0x000000ff00537202 */ /* 0x000fe20000000f00 */
[----:B------:R-:W-:Y:S01]  /*0040*/  HFMA2 R85, -RZ, RZ, 0, 0 ;  /* 0x00000000ff557431 */ /* 0x000fe200000001ff */
[----:B------:R-:W2:Y:S01]  /*0050*/  LDCU.64 UR22, c[0x0][0x358] ;  /* 0x00006b00ff1677ac */ /* 0x000ea20008000a00 */
[----:B------:R-:W3:Y:S01]  /*0060*/  LDCU UR26, c[0x0][0x398] ;  /* 0x00007300ff1a77ac */ /* 0x000ee20008000800 */
[----:B------:R-:W4:Y:S03]  /*0070*/  LDCU.128 UR4, c[0x0][0x450] ;  /* 0x00008a00ff0477ac */ /* 0x000f260008000c00 */
[----:B------:R-:W2:Y:S01]  /*0080*/  S2UR UR30, SR_CTAID.X ;  /* 0x00000000001e79c3 */ /* 0x000ea20000002500 */
[----:B------:R-:W2:Y:S01]  /*0090*/  LDCU.64 UR16, c[0x0][0x3d0] ;  /* 0x00007a00ff1077ac */ /* 0x000ea20008000a00 */
[----:B0-----:R-:W-:-:S06]  /*00a0*/  UISETP.NE.U32.AND UP0, UPT, UR8, URZ, UPT ;  /* 0x000000ff0800728c */ /* 0x001fcc000bf05070 */
[----:B------:R-:W0:Y:S01]  /*00b0*/  LDC R81, c[0x0][0x394] ;  /* 0x0000e500ff517b82 */ /* 0x000e220000000800 */
[----:B------:R-:W0:Y:S01]  /*00c0*/  LDCU.128 UR12, c[0x0][0x400] ;  /* 0x00008000ff0c77ac */ /* 0x000e220008000c00 */
[----:B------:R-:W-:Y:S01]  /*00d0*/  UISETP.NE.AND.EX UP0, UPT, UR9, URZ, UPT, UP0 ;  /* 0x000000ff0900728c */ /* 0x000fe2000bf05300 */
[----:B---3--:R-:W-:Y:S01]  /*00e0*/  MOV R0, UR26 ;  /* 0x0000001a00007c02 */ /* 0x008fe20008000f00 */
[----:B------:R-:W3:Y:S04]  /*00f0*/  LDCU UR31, c[0x0][0x384] ;  /* 0x00007080ff1f77ac */ /* 0x000ee80008000800 */
[----:B------:R-:W-:Y:S01]  /*0100*/  PLOP3.LUT P1, PT, PT, PT, UP0, 0x80, 0x8 ;  /* 0x000000000008781c */ /* 0x000fe20003f2f008 */
[----:B----4-:R-:W-:Y:S01]  /*0110*/  UISETP.NE.U32.AND UP1, UPT, UR6, URZ, UPT ;  /* 0x000000ff0600728c */ /* 0x010fe2000bf25070 */
[----:B------:R-:W4:Y:S03]  /*0120*/  LDCU.64 UR32, c[0x0][0x3e8] ;  /* 0x00007d00ff2077ac */ /* 0x000f260008000a00 */
[----:B-1----:R-:W-:Y:S01]  /*0130*/  @UP0 ULEA UR8, UP3, UR25, UR8, 0x2 ;  /* 0x0000000819080291 */ /* 0x002fe2000f8610ff */
[----:B------:R-:W-:Y:S01]  /*0140*/  IABS R9, R0 ;  /* 0x0000000000097213 */ /* 0x000fe20000000000 */
[----:B------:R-:W-:-:S02]  /*0150*/  UISETP.NE.AND.EX UP1, UPT, UR7, URZ, UPT, UP1 ;  /* 0x000000ff0700728c */ /* 0x000fc4000bf25310 */
[----:B------:R-:W-:Y:S02]  /*0160*/  @UP0 ULEA.HI.X UR9, UR25, UR9, URZ, 0x2, UP3 ;  /* 0x0000000919090291 */ /* 0x000fe400098f14ff */
[----:B------:R-:W-:Y:S01]  /*0170*/  MOV R4, UR8 ;  /* 0x0000000800047c02 */ /* 0x000fe20008000f00 */
[----:B------:R-:W1:Y:S01]  /*0180*/  I2F.RP R0, R9 ;  /* 0x0000000900007306 */ /* 0x000e620000209400 */
[----:B------:R-:W-:Y:S02]  /*0190*/  PLOP3.LUT P0, PT, PT, PT, UP1, 0x80, 0x8 ;  /* 0x000000000008781c */ /* 0x000fe40003f0f018 */
[----:B------:R-:W-:-:S03]  /*01a0*/  MOV R5, UR9 ;  /* 0x0000000900057c02 */ /* 0x000fc60008000f00 */
[----:B------:R-:W-:Y:S02]  /*01b0*/  @UP1 ULEA UR6, UP2, UR25, UR6, 0x2 ;  /* 0x0000000619061291 */ /* 0x000fe4000f8410ff */
[----:B--2---:R-:W5:Y:S02]  /*01c0*/  @P1 LDG.E R83, desc[UR22][R4.64] ;  /* 0x0000001604531981 */ /* 0x004f64000c1e1900 */
[----:B------:R-:W-:Y:S02]  /*01d0*/  @UP1 ULEA.HI.X UR7, UR25, UR7, URZ, 0x2, UP2 ;  /* 0x0000000719071291 */ /* 0x000fe400090f14ff */
[----:B------:R-:W-:Y:S01]  /*01e0*/  MOV R2, UR6 ;  /* 0x0000000600027c02 */ /* 0x000fe20008000f00 */
[----:B-1----:R-:W1:Y:S03]  /*01f0*/  MUFU.RCP R0, R0 ;  /* 0x0000000000007308 */ /* 0x002e660000001000 */
[----:B------:R-:W-:-:S05]  /*0200*/  MOV R3, UR7 ;  /* 0x0000000700037c02 */ /* 0x000fca0008000f00 */
[----:B------:R2:W5:Y:S01]  /*0210*/  @P0 LDG.E R85, desc[UR22][R2.64] ;  /* 0x0000001602550981 */ /* 0x000562000c1e1900 */
[----:B-1----:R-:W-:-:S04]  /*0220*/  IADD3 R6, PT, PT, R0, 0xffffffe, RZ ;  /* 0x0ffffffe00067810 */ /* 0x002fc80007ffe0ff */
[----:B------:R1:W3:Y:S02]  /*0230*/  F2I.FTZ.U32.TRUNC.NTZ R7, R6 ;  /* 0x0000000600077305 */ /* 0x0002e4000021f000 */
[----:B-1----:R-:W-:Y:S01]  /*0240*/  HFMA2 R6, -RZ, RZ, 0, 0 ;  /* 0x00000000ff067431 */ /* 0x002fe200000001ff */
[----:B---3--:R-:W-:-:S04]  /*0250*/  R2UR UR7, R7 ;  /* 0x00000000070772ca */ /* 0x008fc800000e0000 */
[----:B------:R-:W-:Y:S02]  /*0260*/  R2UR UR6, R6 ;  /* 0x00000000060672ca */ /* 0x000fe400000e0000 */
[----:B--2---:R-:W-:-:S05]  /*0270*/  IADD3 R2, PT, PT, RZ, -R7, RZ ;  /* 0x80000007ff027210 */ /* 0x004fca0007ffe0ff */
[----:B------:R-:W-:Y:S01]  /*0280*/  IMAD R3, R2, R9, RZ ;  /* 0x0000000902037224 */ /* 0x000fe200078e02ff */
[----:B------:R-:W-:-:S05]  /*0290*/  IABS R2, UR25 ;  /* 0x0000001900027c13 */ /* 0x000fca0008000000 */
[----:B------:R-:W-:Y:S01]  /*02a0*/  IMAD.HI.U32 R3, R7, R3, UR6 ;  /* 0x0000000607037e27 */ /* 0x000fe2000f8e0003 */
[----:B------:R-:W-:-:S04]  /*02b0*/  R2UR UR8, R2 ;  /* 0x00000000020872ca */ /* 0x000fc800000e0000 */
[----:B------:R-:W-:-:S13]  /*02c0*/  R2UR UR6, R3 ;  /* 0x00000000030672ca */ /* 0x000fda00000e0000 */
[----:B------:R-:W-:-:S07]  /*02d0*/  UIMAD.WIDE.U32 UR6, UR6, UR8, URZ ;  /* 0x00000008060672a5 */ /* 0x000fce000f8e00ff */
[----:B------:R-:W-:Y:S02]  /*02e0*/  UMOV UR20, UR7 ;  /* 0x0000000700147c82 */ /* 0x000fe40008000000 */
[----:B------:R-:W-:-:S05]  /*02f0*/  IADD3 R0, PT, PT, RZ, -UR20, RZ ;  /* 0x80000014ff007c10 */ /* 0x000fca000fffe0ff */
[C---:B------:R-:W-:Y:S01]  /*0300*/  IMAD R0, R9.reuse, R0, UR8 ;  /* 0x0000000809007e24 */ /* 0x040fe2000f8e0200 */
[----:B------:R-:W1:Y:S04]  /*0310*/  LDCU.128 UR8, c[0x0][0x3f0] ;  /* 0x00007e00ff0877ac */ /* 0x000e680008000c00 */
[----:B------:R-:W-:-:S13]  /*0320*/  ISETP.GT.U32.AND P0, PT, R9, R0, PT ;  /* 0x000000000900720c */ /* 0x000fda0003f04070 */
[----:B------:R-:W-:Y:S01]  /*0330*/  VOTEU.ANY UP1, P0 ;  /* 0x0000000000ff7886 */ /* 0x000fe20000020100 */
[----:B------:R-:W-:-:S13]  /*0340*/  PLOP3.LUT P0, PT, PT, PT, UP1, 0x80, 0x8 ;  /* 0x000000000008781c */ /* 0x000fda0003f0f018 */
[----:B------:R-:W-:-:S04]  /*0350*/  @!P0 IADD3 R0, PT, PT, R0, -R9, RZ ;  /* 0x8000000900008210 */ /* 0x000fc80007ffe0ff */
[----:B------:R-:W-:Y:S01]  /*0360*/  ISETP.GE.U32.AND P0, PT, R0, R9, PT ;  /* 0x000000090000720c */ /* 0x000fe20003f06070 */
[----:B-1----:R-:W-:Y:S02]  /*0370*/  UIMAD.WIDE.U32 UR6, UR30, UR8, URZ ;  /* 0x000000081e0672a5 */ /* 0x002fe4000f8e00ff */
[----:B------:R-:W-:Y:S02]  /*0380*/  ULOP3.LUT UR8, UR25, UR26, URZ, 0x3c, !UPT ;  /* 0x0000001a19087292 */ /* 0x000fe4000f8e3cff */
[----:B------:R-:W-:Y:S02]  /*0390*/  UIMAD.WIDE.U32 UR18, UR30, UR16, URZ ;  /* 0x000000101e1272a5 */ /* 0x000fe4000f8e00ff */
[----:B------:R-:W-:Y:S02]  /*03a0*/  @!UP1 UIADD3 UR20, UPT, UPT, UR20, 0x1, URZ ;  /* 0x0000000114149890 */ /* 0x000fe4000fffe0ff */
[----:B------:R-:W-:-:S04]  /*03b0*/  UISETP.GE.AND UP1, UPT, UR8, URZ, UPT ;  /* 0x000000ff0800728c */ /* 0x000fc8000bf26270 */
[----:B------:R-:W-:Y:S01]  /*03c0*/  VOTEU.ANY UP0, P0 ;  /* 0x0000000000ff7886 */ /* 0x000fe20000000100 */
[----:B0-----:R-:W-:Y:S01]  /*03d0*/  ISETP.GE.AND P0, PT, R81, 0x1, PT ;  /* 0x000000015100780c */ /* 0x001fe20003f06270 */
[----:B------:R-:W-:Y:S02]  /*03e0*/  UIMAD UR21, UR30, UR17, UR19 ;  /* 0x000000111e1572a4 */ /* 0x000fe4000f8e0213 */
[----:B------:R-:W-:Y:S02]  /*03f0*/  UIMAD UR7, UR30, UR9, UR7 ;  /* 0x000000091e0772a4 */ /* 0x000fe4000f8e0207 */
[----:B------:R-:W-:Y:S02]  /*0400*/  UIMAD.WIDE.U32 UR16, UR30, UR12, URZ ;  /* 0x0000000c1e1072a5 */ /* 0x000fe4000f8e00ff */
[----:B------:R-:W-:Y:S02]  /*0410*/  UIMAD.WIDE.U32 UR6, UR25, UR10, UR6 ;  /* 0x0000000a190672a5 */ /* 0x000fe4000f8e0006 */
[----:B------:R-:W-:-:S02]  /*0420*/  UIMAD UR13, UR30, UR13, UR17 ;  /* 0x0000000d1e0d72a4 */ /* 0x000fc4000f8e0211 */
[----:B------:R-:W-:Y:S01]  /*0430*/  @UP0 UIADD3 UR20, UPT, UPT, UR20, 0x1, URZ ;  /* 0x0000000114140890 */ /* 0x000fe2000fffe0ff */
[----:B------:R-:W-:Y:S01]  /*0440*/  UMOV UR12, UR16 ;  /* 0x00000010000c7c82 */ /* 0x000fe20008000000 */
[----:B------:R-:W-:Y:S01]  /*0450*/  UIMAD UR24, UR25, UR11, UR7 ;  /* 0x0000000b191872a4 */ /* 0x000fe2000f8e0207 */
[----:B------:R-:W0:Y:S01]  /*0460*/  LDCU.128 UR8, c[0x0][0x460] ;  /* 0x00008c00ff0877ac */ /* 0x000e220008000c00 */
[----:B------:R-:W-:Y:S02]  /*0470*/  UISETP.NE.AND UP0, UPT, UR26, URZ, UPT ;  /* 0x000000ff1a00728c */ /* 0x000fe4000bf05270 */
[----:B------:R-:W-:Y:S02]  /*0480*/  UIMAD.WIDE.U32 UR12, UR25, UR14, UR12 ;  /* 0x0000000e190c72a5 */ /* 0x000fe4000f8e000c */
[----:B------:R-:W-:Y:S01]  /*0490*/  @!UP1 UIADD3 UR20, UPT, UPT, -UR20, URZ, URZ ;  /* 0x000000ff14149290 */ /* 0x000fe2000fffe1ff */
[----:B0---4-:R-:W-:Y:S11]  /*04a0*/  @!P0 EXIT ;  /* 0x000000000000894d */ /* 0x011ff60003800000 */
[----:B------:R-:W0:Y:S01]  /*04b0*/  S2R R128, SR_TID.X ;  /* 0x0000000000807919 */ /* 0x000e220000002100 */
[----:B------:R-:W-:Y:S01]  /*04c0*/  @!UP0 ULOP3.LUT UR20, URZ, UR26, URZ, 0x33, !UPT ;  /* 0x0000001aff148292 */ /* 0x000fe2000f8e33ff */
[----:B------:R-:W1:Y:S01]  /*04d0*/  LDCU.64 UR26, c[0x0][0x3a0] ;  /* 0x00007400ff1a77ac */ /* 0x000e620008000a00 */
[----:B------:R-:W2:Y:S01]  /*04e0*/  LDCU.64 UR28, c[0x0][0x3b8] ;  /* 0x00007700ff1c77ac */ /* 0x000ea20008000a00 */
[----:B------:R-:W3:Y:S01]  /*04f0*/  LDCU UR34, c[0x0][0x38c] ;  /* 0x00007180ff2277ac */ /* 0x000ee20008000800 */
[----:B------:R-:W-:Y:S02]  /*0500*/  USHF.R.S32.HI UR7, URZ, 0x1f, UR20 ;  /* 0x0000001fff077899 */ /* 0x000fe40008011414 */
[----:B------:R-:W-:Y:S02]  /*0510*/  UIMAD UR17, UR25, UR15, UR13 ;  /* 0x0000000f191172a4 */ /* 0x000fe4000f8e020d */
[----:B------:R-:W-:Y:S01]  /*0520*/  UIMAD UR7, UR7, UR32, URZ ;  /* 0x00000020070772a4 */ /* 0x000fe2000f8e02ff */
[----:B------:R-:W-:Y:S01]  /*0530*/  UMOV UR14, UR18 ;  /* 0x00000012000e7c82 */ /* 0x000fe20008000000 */
[----:B------:R-:W-:Y:S01]  /*0540*/  UMOV UR15, UR21 ;  /* 0x00000015000f7c82 */ /* 0x000fe20008000000 */
[----:B------:R-:W-:-:S02]  /*0550*/  UIMAD UR13, UR30, UR31, UR25 ;  /* 0x0000001f1e0d72a4 */ /* 0x000fc4000f8e0219 */
[----:B------:R-:W-:Y:S02]  /*0560*/  UIMAD.WIDE.U32 UR14, UR20, UR32, UR14 ;  /* 0x00000020140e72a5 */ /* 0x000fe4000f8e000e */
[----:B------:R-:W-:Y:S02]  /*0570*/  ULEA UR16, UP1, UR12, UR10, 0x1 ;  /* 0x0000000a0c107291 */ /* 0x000fe4000f8208ff */
[----:B------:R-:W-:Y:S01]  /*0580*/  UIMAD UR7, UR20, UR33, UR7 ;  /* 0x00000021140772a4 */ /* 0x000fe2000f8e0207 */
[----:B------:R-:W-:Y:S01]  /*0590*/  IMAD R81, R81, UR13, RZ ;  /* 0x0000000d51517c24 */ /* 0x000fe2000f8e02ff */
[----:B------:R-:W-:Y:S01]  /*05a0*/  ULEA UR19, UP0, UR6, UR8, 0x1 ;  /* 0x0000000806137291 */ /* 0x000fe2000f8008ff */
[----:B0-----:R-:W-:Y:S01]  /*05b0*/  LOP3.LUT R108, R128, 0x3e0, RZ, 0xc0, !PT ;  /* 0x000003e0806c7812 */ /* 0x001fe200078ec0ff */
[----:B------:R-:W-:Y:S01]  /*05c0*/  ULEA UR10, UP2, UR14, UR4, 0x1 ;  /* 0x000000040e0a7291 */ /* 0x000fe2000f8408ff */
[----:B---3--:R-:W-:Y:S01]  /*05d0*/  IMAD R81, R81, UR34, RZ ;  /* 0x0000002251517c24 */ /* 0x008fe2000f8e02ff */
[----:B------:R-:W-:Y:S01]  /*05e0*/  ULEA.HI.X UR11, UR12, UR11, UR17, 0x1, UP1 ;  /* 0x0000000b0c0b7291 */ /* 0x000fe200088f0c11 */
[----:B------:R-:W-:Y:S01]  /*05f0*/  SHF.R.U32.HI R79, RZ, 0x5, R128 ;  /* 0x00000005ff4f7819 */ /* 0x000fe20000011680 */
[----:B------:R-:W-:-:S02]  /*0600*/  UIADD3 UR4, UPT, UPT, UR15, UR7, URZ ;  /* 0x000000070f047290 */ /* 0x000fc4000fffe0ff */
[----:B------:R-:W-:Y:S02]  /*0610*/  ULEA.HI.X UR20, UR6, UR9, UR24, 0x1, UP0 ;  /* 0x0000000906147291 */ /* 0x000fe400080f0c18 */
[----:B-1----:R-:W-:Y:S02]  /*0620*/  UIMAD.WIDE.U32 UR6, UR25, UR26, URZ ;  /* 0x0000001a190672a5 */ /* 0x002fe4000f8e00ff */
[----:B--2---:R-:W-:Y:S02]  /*0630*/  UIMAD.WIDE.U32 UR8, UR25, UR28, URZ ;  /* 0x0000001c190872a5 */ /* 0x004fe4000f8e00ff */
[----:B------:R-:W-:Y:S01]  /*0640*/  ULEA.HI.X UR12, UR14, UR5, UR4, 0x1, UP2 ;  /* 0x000000050e0c7291 */ /* 0x000fe200090f0c04 */
[----:B------:R-:W-:Y:S02]  /*0650*/  UMOV UR13, UR16 ;  /* 0x00000010000d7c82 */ /* 0x000fe40008000000 */
[----:B------:R-:W-:Y:S01]  /*0660*/  UMOV UR14, UR11 ;  /* 0x0000000b000e7c82 */ /* 0x000fe20008000000 */
[----:B------:R-:W-:-:S02]  /*0670*/  UIMAD UR18, UR25, UR27, UR7 ;  /* 0x0000001b191272a4 */ /* 0x000fc4000f8e0207 */
[----:B------:R-:W-:Y:S01]  /*0680*/  UIMAD UR17, UR25, UR29, UR9 ;  /* 0x0000001d191172a4 */ /* 0x000fe2000f8e0209 */
[----:B------:R-:W-:Y:S01]  /*0690*/  UMOV UR4, URZ ;  /* 0x000000ff00047c82 */ /* 0x000fe20008000000 */
[----:B------:R-:W-:Y:S01]  /*06a0*/  UMOV UR15, UR19 ;  /* 0x00000013000f7c82 */ /* 0x000fe20008000000 */
[----:B------:R-:W-:Y:S01]  /*06b0*/  UMOV UR16, UR20 ;  /* 0x0000001400107c82 */ /* 0x000fe20008000000 */
[----:B------:R-:W-:-:S08]  /*06c0*/  UMOV UR11, UR10 ;  /* 0x0000000a000b7c82 */ /* 0x000fd00008000000 */
.L_x_449:
[----:B------:R-:W-:Y:S01]  /*06d0*/  BAR.SYNC.DEFER_BLOCKING 0x0 ;  /* 0x0000000000007b1d */ /* 0x000fe20000010000 */
[----:B------:R-:W-:Y:S02]  /*06e0*/  LOP3.LUT R77, R128, 0x1f, RZ, 0xc0, !PT ;  /* 0x0000001f804d7812 */ /* 0x000fe400078ec0ff */
[----:B-1----:R-:W-:Y:S02]  /*06f0*/  MOV R2, UR15 ;  /* 0x0000000f00027c02 */ /* 0x002fe40008000f00 */
[----:B------:R-:W-:Y:S02]  /*0700*/  MOV R3, UR16 ;  /* 0x0000001000037c02 */ /* 0x000fe40008000f00 */
[----:B------:R-:W-:-:S05]  /*0710*/  LEA R7, R108, R77, 0x1 ;  /* 0x0000004d6c077211 */ /* 0x000fca00078e08ff */
[----:B------:R-:W-:-:S05]  /*0720*/  IMAD.WIDE.U32 R2, R7, 0x10, R2 ;  /* 0x0000001007027825 */ /* 0x000fca00078e0002 */
[----:B------:R-:W2:Y:S04]  /*0730*/  LDG.E.128 R16, desc[UR22][R2.64] ;  /* 0x0000001602107981 */ /* 0x000ea8000c1e1d00 */
[----:B------:R0:W3:Y:S01]  /*0740*/  LDG.E.128 R20, desc[UR22][R2.64+0x200] ;  /* 0x0002001602147981 */ /* 0x0000e2000c1e1d00 */
[----:B------:R-:W1:Y:S01]  /*0750*/  S2UR UR10, SR_CgaCtaId ;  /* 0x00000000000a79c3 */ /* 0x000e620000008800 */
[----:B------:R-:W-:Y:S01]  /*0760*/  SHF.L.U32 R0, R128, 0x1, RZ ;  /* 0x0000000180007819 */ /* 0x000fe200000006ff */
[----:B------:R-:W-:Y:S01]  /*0770*/  UMOV UR5, 0x400 ;  /* 0x0000040000057882 */ /* 0x000fe20000000000 */
[----:B------:R-:W4:Y:S01]  /*0780*/  S2R R106, SR_LANEID ;  /* 0x00000000006a7919 */ /* 0x000f220000000000 */
[----:B------:R-:W-:Y:S02]  /*0790*/  MOV R4, UR13 ;  /* 0x0000000d00047c02 */ /* 0x000fe40008000f00 */
[----:B------:R-:W-:-:S02]  /*07a0*/  LOP3.LUT R75, R0, 0x7c0, RZ, 0xc0, !PT ;  /* 0x000007c0004b7812 */ /* 0x000fc400078ec0ff */
[----:B------:R-:W-:-:S03]  /*07b0*/  MOV R5, UR14 ;  /* 0x0000000e00057c02 */ /* 0x000fc60008000f00 */
[----:B0-----:R-:W-:Y:S01]  /*07c0*/  IMAD.WIDE.U32 R2, R7, 0x10, R4 ;  /* 0x0000001007027825 */ /* 0x001fe200078e0004 */
[----:B-1----:R-:W-:Y:S01]  /*07d0*/  ULEA UR5, UR10, UR5, 0x18 ;  /* 0x000000050a057291 */ /* 0x002fe2000f8ec0ff */
[----:B----4-:R-:W-:-:S05]  /*07e0*/  IADD3 R75, PT, PT, R75, R106, RZ ;  /* 0x0000006a4b4b7210 */ /* 0x010fca0007ffe0ff */
        /* <DEDUP_REMOVED lines=10> */
[----:B------:R-:W0:Y:S01]  /*0890*/  LDCU.U8 UR5, c[0x0][0x39e] ;  /* 0x000073c0ff0577ac */ /* 0x000e220008000000 */
[----:B------:R-:W-:Y:S02]  /*08a0*/  BSSY.RECONVERGENT B0, `(.L_x_410) ;  /* 0x000003b000007945 */ /* 0x000fe40003800200 */
[----:B--2---:R-:W-:Y:S04]  /*08b0*/  STS.128 [R75], R24 ;  /* 0x000000184b007388 */ /* 0x004fe80000000c00 */
[----:B---3--:R-:W-:Y:S01]  /*08c0*/  STS.128 [R75+0x200], R28 ;  /* 0x0002001c4b007388 */ /* 0x008fe20000000c00 */
[----:B------:R-:W-:-:S03]  /*08d0*/  NOP ;  /* 0x0000000000007918 */ /* 0x000fc60000000000 */
[----:B------:R-:W1:Y:S04]  /*08e0*/  LDS.128 R16, [R73] ;  /* 0x0000000049107984 */ /* 0x000e680000000c00 */
[----:B------:R2:W3:Y:S01]  /*08f0*/  LDS.128 R4, [R73+0x10] ;  /* 0x0000100049047984 */ /* 0x0004e20000000c00 */
[--C-:B-1----:R-:W-:Y:S02]  /*0900*/  HADD2.F32 R104, -RZ, R16.reuse.H0_H0 ;  /* 0x20000010ff687230 */ /* 0x102fe40000004100 */
[----:B------:R-:W-:Y:S02]  /*0910*/  HADD2.F32 R16, -RZ, R16.H1_H1 ;  /* 0x30000010ff107230 */ /* 0x000fe40000004100 */
[----:B------:R-:W-:Y:S02]  /*0920*/  HADD2.F32 R96, -RZ, R18.H0_H0 ;  /* 0x20000012ff607230 */ /* 0x000fe40000004100 */
[----:B-----5:R-:W-:Y:S01]  /*0930*/  FADD.FTZ R104, R104, R83 ;  /* 0x0000005368687221 */ /* 0x020fe20000010000 */
[----:B------:R-:W-:-:S02]  /*0940*/  HADD2.F32 R100, -RZ, R17.H0_H0 ;  /* 0x20000011ff647230 */ /* 0x000fc40000004100 */
[--C-:B------:R-:W-:Y:S01]  /*0950*/  FADD.FTZ R102, R16, R83.reuse ;  /* 0x0000005310667221 */ /* 0x100fe20000010000 */
[----:B------:R-:W-:Y:S02]  /*0960*/  HADD2.F32 R98, -RZ, R17.H1_H1 ;  /* 0x30000011ff627230 */ /* 0x000fe40000004100 */
[--C-:B------:R-:W-:Y:S01]  /*0970*/  FADD.FTZ R96, R96, R83.reuse ;  /* 0x0000005360607221 */ /* 0x100fe20000010000 */
[----:B------:R-:W-:Y:S01]  /*0980*/  FSETP.GTU.FTZ.AND P0, PT, R104, 20, PT ;  /* 0x41a000006800780b */ /* 0x000fe20003f1c000 */
[----:B------:R-:W-:Y:S02]  /*0990*/  HADD2.F32 R18, -RZ, R18.H1_H1 ;  /* 0x30000012ff127230 */ /* 0x000fe40000004100 */
[--C-:B------:R-:W-:Y:S01]  /*09a0*/  FADD.FTZ R100, R100, R83.reuse ;  /* 0x0000005364647221 */ /* 0x100fe20000010000 */
[----:B------:R-:W-:Y:S01]  /*09b0*/  FADD.FTZ R98, R98, R83 ;  /* 0x0000005362627221 */ /* 0x000fe20000010000 */
[----:B0-----:R-:W-:Y:S01]  /*09c0*/  ISETP.EQ.OR P0, PT, RZ, UR5, P0 ;  /* 0x00000005ff007c0c */ /* 0x001fe20008702670 */
[----:B------:R-:W-:-:S02]  /*09d0*/  HADD2.F32 R92, -RZ, R19.H0_H0 ;  /* 0x20000013ff5c7230 */ /* 0x000fc40000004100 */
[--C-:B------:R-:W-:Y:S01]  /*09e0*/  FADD.FTZ R94, R18, R83.reuse ;  /* 0x00000053125e7221 */ /* 0x100fe20000010000 */
[----:B------:R-:W-:Y:S02]  /*09f0*/  FSETP.GTU.FTZ.AND P1, PT, R102, 20, PT ;  /* 0x41a000006600780b */ /* 0x000fe40003f3c000 */
[----:B------:R-:W-:Y:S01]  /*0a00*/  FSETP.GTU.FTZ.AND P5, PT, R100, 20, PT ;  /* 0x41a000006400780b */ /* 0x000fe20003fbc000 */
[----:B------:R-:W-:Y:S01]  /*0a10*/  FADD.FTZ R92, R92, R83 ;  /* 0x000000535c5c7221 */ /* 0x000fe20000010000 */
[----:B------:R-:W-:Y:S02]  /*0a20*/  FSETP.GTU.FTZ.AND P4, PT, R98, 20, PT ;  /* 0x41a000006200780b */ /* 0x000fe40003f9c000 */
[----:B------:R-:W-:Y:S02]  /*0a30*/  FSETP.GTU.FTZ.AND P2, PT, R96, 20, PT ;  /* 0x41a000006000780b */ /* 0x000fe40003f5c000 */
[----:B------:R-:W-:Y:S02]  /*0a40*/  FSETP.GTU.FTZ.AND P3, PT, R94, 20, PT ;  /* 0x41a000005e00780b */ /* 0x000fe40003f7c000 */
[----:B------:R-:W-:Y:S01]  /*0a50*/  ISETP.EQ.OR P1, PT, RZ, UR5, P1 ;  /* 0x00000005ff007c0c */ /* 0x000fe20008f22670 */
[----:B--23--:R-:W-:-:S12]  /*0a60*/  @P0 BRA `(.L_x_411) ;  /* 0x0000000000780947 */ /* 0x00cfd80003800000 */
        /* <DEDUP_REMOVED lines=30> */
.L_x_411:
[----:B------:R-:W-:Y:S05]  /*0c50*/  BSYNC.RECONVERGENT B0 ;  /* 0x0000000000007941 */ /* 0x000fea0003800200 */
.L_x_410:
        /* <DEDUP_REMOVED lines=35> */
.L_x_413:
[----:B------:R-:W-:Y:S05]  /*0e90*/  BSYNC.RECONVERGENT B0 ;  /* 0x0000000000007941 */ /* 0x000fea0003800200 */
.L_x_412:
        /* <DEDUP_REMOVED lines=37> */
.L_x_415:
[----:B------:R-:W-:Y:S05]  /*10f0*/  BSYNC.RECONVERGENT B0 ;  /* 0x0000000000007941 */ /* 0x000fea0003800200 */
.L_x_414:
        /* <DEDUP_REMOVED lines=35> */
.L_x_417:
[----:B------:R-:W-:Y:S05]  /*1330*/  BSYNC.RECONVERGENT B0 ;  /* 0x0000000000007941 */ /* 0x000fea0003800200 */
.L_x_416:
[----:B------:R-:W-:Y:S01]  /*1340*/  ISETP.EQ.OR P6, PT, RZ, UR5, P2 ;  /* 0x00000005ff007c0c */ /* 0x000fe200097c2670 */
[----:B------:R-:W-:Y:S01]  /*1350*/  HADD2.F32 R84, -RZ, R5.H0_H0 ;  /* 0x20000005ff547230 */ /* 0x000fe20000004100 */
[----:B------:R-:W-:Y:S01]  /*1360*/  BSSY.RECONVERGENT B0, `(.L_x_418) ;  /* 0x0000024000007945 */ /* 0x000fe20003800200 */
[----:B------:R-:W-:Y:S01]  /*1370*/  FSETP.GTU.FTZ.AND P5, PT, R86, 20, PT ;  /* 0x41a000005600780b */ /* 0x000fe20003fbc000 */
[----:B------:R-:W-:Y:S01]  /*1380*/  HADD2.F32 R56, -RZ, R12.H0_H0 ;  /* 0x2000000cff387230 */ /* 0x000fe20000004100 */
        /* <DEDUP_REMOVED lines=33> */
.L_x_419:
[----:B------:R-:W-:Y:S05]  /*15a0*/  BSYNC.RECONVERGENT B0 ;  /* 0x0000000000007941 */ /* 0x000fea0003800200 */
.L_x_418:
[----:B------:R-:W-:Y:S01]  /*15b0*/  HADD2.F32 R82, -RZ, R5.H1_H1 ;  /* 0x30000005ff527230 */ /* 0x000fe20000004100 */
[----:B------:R-:W-:Y:S01]  /*15c0*/  BSSY.RECONVERGENT B0, `(.L_x_420) ;  /* 0x0000026000007945 */ /* 0x000fe20003800200 */
[--C-:B------:R-:W-:Y:S01]  /*15d0*/  HADD2.F32 R54, -RZ, R13.reuse.H0_H0 ;  /* 0x2000000dff367230 */ /* 0x100fe20000004100 */
[----:B------:R-:W-:Y:S01]  /*15e0*/  FSETP.GTU.FTZ.AND P3, PT, R84, 20, PT ;  /* 0x41a000005400780b */ /* 0x000fe20003f7c000 */
[----:B------:R-:W-:Y:S02]  /*15f0*/  HADD2.F32 R12, -RZ, R12.H1_H1 ;  /* 0x3000000cff0c7230 */ /* 0x000fe40000004100 */
[----:B------:R-:W-:Y:S01]  /*1600*/  FADD.FTZ R82, R82, R83 ;  /* 0x0000005352527221 */ /* 0x000fe20000010000 */
[----:B------:R-:W-:Y:S02]  /*1610*/  HADD2.F32 R13, -RZ, R13.H1_H1 ;  /* 0x3000000dff0d7230 */ /* 0x000fe40000004100 */
        /* <DEDUP_REMOVED lines=32> */
.L_x_421:
[----:B------:R-:W-:Y:S05]  /*1820*/  BSYNC.RECONVERGENT B0 ;  /* 0x0000000000007941 */ /* 0x000fea0003800200 */
.L_x_420:
[----:B------:R-:W-:Y:S01]  /*1830*/  ISETP.EQ.OR P0, PT, RZ, UR5, P0 ;  /* 0x00000005ff007c0c */ /* 0x000fe20008702670 */
[----:B------:R-:W-:Y:S01]  /*1840*/  HADD2.F32 R80, -RZ, R6.H0_H0 ;  /* 0x20000006ff507230 */ /* 0x000fe20000004100 */
[----:B------:R-:W-:Y:S01]  /*1850*/  BSSY.RECONVERGENT B0, `(.L_x_422) ;  /* 0x0000027000007945 */ /* 0x000fe20003800200 */
[--C-:B------:R-:W-:Y:S01]  /*1860*/  HADD2.F32 R50, -RZ, R15.reuse.H0_H0 ;  /* 0x2000000fff327230 */ /* 0x100fe20000004100 */
[----:B------:R-:W-:Y:S01]  /*1870*/  FSETP.GTU.FTZ.AND P2, PT, R82, 20, PT ;  /* 0x41a000005200780b */ /* 0x000fe20003f5c000 */
[----:B------:R-:W-:Y:S01]  /*1880*/  HADD2.F32 R14, -RZ, R14.H1_H1 ;  /* 0x3000000eff0e7230 */ /* 0x000fe20000004100 */
[----:B------:R-:W-:Y:S01]  /*1890*/  ISETP.EQ.OR P1, PT, RZ, UR5, P1 ;  /* 0x00000005ff007c0c */ /* 0x000fe20008f22670 */
[----:B------:R-:W-:Y:S02]  /*18a0*/  HADD2.F32 R15, -RZ, R15.H1_H1 ;  /* 0x3000000fff0f7230 */ /* 0x000fe40000004100 */
[----:B------:R-:W-:Y:S01]  /*18b0*/  FADD.FTZ R80, R80, R83 ;  /* 0x0000005350507221 */ /* 0x000fe20000010000 */
        /* <DEDUP_REMOVED lines=32> */
.L_x_423:
[----:B------:R-:W-:Y:S05]  /*1ac0*/  BSYNC.RECONVERGENT B0 ;  /* 0x0000000000007941 */ /* 0x000fea0003800200 */
.L_x_422:
        /* <DEDUP_REMOVED lines=39> */
.L_x_425:
[----:B------:R-:W-:Y:S05]  /*1d40*/  BSYNC.RECONVERGENT B0 ;  /* 0x0000000000007941 */ /* 0x000fea0003800200 */
.L_x_424:
        /* <DEDUP_REMOVED lines=41> */
.L_x_427:
[----:B------:R-:W-:Y:S05]  /*1fe0*/  BSYNC.RECONVERGENT B0 ;  /* 0x0000000000007941 */ /* 0x000fea0003800200 */
.L_x_426:
        /* <DEDUP_REMOVED lines=39> */
.L_x_429:
[----:B------:R-:W-:Y:S05]  /*2260*/  BSYNC.RECONVERGENT B0 ;  /* 0x0000000000007941 */ /* 0x000fea0003800200 */
.L_x_428:
        /* <DEDUP_REMOVED lines=13> */
[----:B------:R-:W-:Y:S01]  /*2340*/  FMUL.FTZ R62, R46, R85 ;  /* 0x000000552e3e7220 */ /* 0x000fe20000410000 */
        /* <DEDUP_REMOVED lines=31> */
.L_x_431:
[----:B------:R-:W-:Y:S05]  /*2540*/  BSYNC.RECONVERGENT B0 ;  /* 0x0000000000007941 */ /* 0x000fea0003800200 */
.L_x_430:
        /* <DEDUP_REMOVED lines=32> */
.L_x_433:
[----:B------:R-:W-:Y:S05]  /*2750*/  BSYNC.RECONVERGENT B0 ;  /* 0x0000000000007941 */ /* 0x000fea0003800200 */
.L_x_432:
        /* <DEDUP_REMOVED lines=32> */
.L_x_435:
[----:B------:R-:W-:Y:S05]  /*2960*/  BSYNC.RECONVERGENT B0 ;  /* 0x0000000000007941 */ /* 0x000fea0003800200 */
.L_x_434:
        /* <DEDUP_REMOVED lines=32> */
.L_x_437:
[----:B------:R-:W-:Y:S05]  /*2b70*/  BSYNC.RECONVERGENT B0 ;  /* 0x0000000000007941 */ /* 0x000fea0003800200 */
.L_x_436:
        /* <DEDUP_REMOVED lines=32> */
.L_x_439:
[----:B------:R-:W-:Y:S05]  /*2d80*/  BSYNC.RECONVERGENT B0 ;  /* 0x0000000000007941 */ /* 0x000fea0003800200 */
.L_x_438:
        /* <DEDUP_REMOVED lines=32> */
.L_x_441:
[----:B------:R-:W-:Y:S05]  /*2f90*/  BSYNC.RECONVERGENT B0 ;  /* 0x0000000000007941 */ /* 0x000fea0003800200 */
.L_x_440:
[----:B------:R-:W0:Y:S01]  /*2fa0*/  LDCU UR5, c[0x0][0x38c] ;  /* 0x00007180ff0577ac */ /* 0x000e220008000800 */
[-C--:B------:R-:W-:Y:S01]  /*2fb0*/  FMUL.FTZ R60, R44, R85.reuse ;  /* 0x000000552c3c7220 */ /* 0x080fe20000410000 */
[-C--:B------:R-:W-:Y:S01]  /*2fc0*/  FMUL.FTZ R58, R42, R85.reuse ;  /* 0x000000552a3a7220 */ /* 0x080fe20000410000 */
[-C--:B------:R-:W-:Y:S01]  /*2fd0*/  FMUL.FTZ R61, R9, R85.reuse ;  /* 0x00000055093d7220 */ /* 0x080fe20000410000 */
        /* <DEDUP_REMOVED lines=14> */
[----:B0-----:R-:W-:Y:S01]  /*30c0*/  UISETP.GE.AND UP0, UPT, UR5, 0x1, UPT ;  /* 0x000000010500788c */ /* 0x001fe2000bf06270 */
[----:B------:R-:W-:Y:S01]  /*30d0*/  FMUL.FTZ R44, R44, R80 ;  /* 0x000000502c2c7220 */ /* 0x000fe20000410000 */
[----:B------:R-:W-:Y:S01]  /*30e0*/  FMUL.FTZ R43, R10, R78 ;  /* 0x0000004e0a2b7220 */ /* 0x000fe20000410000 */
[----:B------:R-:W-:Y:S01]  /*30f0*/  FMUL.FTZ R42, R42, R76 ;  /* 0x0000004c2a2a7220 */ /* 0x000fe20000410000 */
[----:B------:R-:W-:Y:S06]  /*3100*/  BAR.SYNC.DEFER_BLOCKING 0x0 ;  /* 0x0000000000007b1d */ /* 0x000fec0000010000 */
[----:B------:R-:W-:Y:S05]  /*3110*/  BRA.U !UP0, `(.L_x_442) ;  /* 0x0000003108287547 */ /* 0x000fea000b800000 */
[----:B------:R-:W-:Y:S01]  /*3120*/  ISETP.NE.AND P0, PT, RZ, UR4, PT ;  /* 0x00000004ff007c0c */ /* 0x000fe2000bf05270 */
[----:B------:R-:W-:Y:S02]  /*3130*/  HFMA2 R41, -RZ, RZ, 0, 0 ;  /* 0x00000000ff297431 */ /* 0x000fe400000001ff */
[----:B------:R-:W-:Y:S01]  /*3140*/  FMUL.FTZ R40, R11, R68 ;  /* 0x000000440b287220 */ /* 0x000fe20000410000 */
[----:B------:R-:W0:Y:S01]  /*3150*/  LDCU UR5, c[0x0][0x38c] ;  /* 0x00007180ff0577ac */ /* 0x000e220008000800 */
[----:B------:R-:W-:Y:S01]  /*3160*/  ISETP.EQ.AND P0, PT, R77, RZ, P0 ;  /* 0x000000ff4d00720c */ /* 0x000fe20000702270 */
[----:B------:R-:W1:Y:S01]  /*3170*/  LDCU.64 UR26, c[0x0][0x3e0] ;  /* 0x00007c00ff1a77ac */ /* 0x000e620008000a00 */
[----:B------:R-:W2:Y:S01]  /*3180*/  LDCU.64 UR20, c[0x0][0x3a8] ;  /* 0x00007500ff1477ac */ /* 0x000ea20008000a00 */
[----:B------:R-:W3:Y:S10]  /*3190*/  LDCU.64 UR28, c[0x0][0x3c0] ;  /* 0x00007800ff1c77ac */ /* 0x000ef40008000a00 */
.L_x_448:
[----:B------:R-:W4:Y:S01]  /*31a0*/  LDC.64 R20, c[0x0][0x440] ;  /* 0x00011000ff147b82 */ /* 0x000f220000000a00 */
[----:B------:R-:W-:Y:S02]  /*31b0*/  MOV R4, UR6 ;  /* 0x0000000600047c02 */ /* 0x000fe40008000f00 */
[----:B------:R-:W-:Y:S02]  /*31c0*/  MOV R3, UR18 ;  /* 0x0000001200037c02 */ /* 0x000fe40008000f00 */
[----:B------:R-:W-:Y:S02]  /*31d0*/  MOV R2, R4 ;  /* 0x0000000400027202 */ /* 0x000fe40000000f00 */
[----:B------:R-:W-:-:S03]  /*31e0*/  MOV R5, UR7 ;  /* 0x0000000700057c02 */ /* 0x000fc60008000f00 */
[----:B--2---:R-:W-:-:S04]  /*31f0*/  IMAD.WIDE.U32 R2, R41, UR20, R2 ;  /* 0x0000001429027c25 */ /* 0x004fc8000f8e0002 */
[----:B------:R-:W-:Y:S01]  /*3200*/  IMAD R0, R41, UR21, R3 ;  /* 0x0000001529007c24 */ /* 0x000fe2000f8e0203 */
[----:B----4-:R-:W-:-:S04]  /*3210*/  LEA R20, P1, R2, R20, 0x3 ;  /* 0x0000001402147211 */ /* 0x010fc800078218ff */
[----:B------:R-:W-:-:S06]  /*3220*/  LEA.HI.X R21, R2, R21, R0, 0x3, P1 ;  /* 0x0000001502157211 */ /* 0x000fcc00008f1c00 */
[----:B------:R-:W2:Y:S01]  /*3230*/  LDG.E.64 R20, desc[UR22][R20.64] ;  /* 0x0000001614147981 */ /* 0x000ea2000c1e1b00 */
[----:B-1----:R-:W-:-:S04]  /*3240*/  IMAD.WIDE.U32 R2, R41, UR26, RZ ;  /* 0x0000001a29027c25 */ /* 0x002fc8000f8e00ff */
[----:B------:R-:W-:Y:S01]  /*3250*/  IMAD R3, R41, UR27, R3 ;  /* 0x0000001b29037c24 */ /* 0x000fe2000f8e0203 */
[----:B------:R-:W-:-:S04]  /*3260*/  LEA R4, P1, R2, UR11, 0x1 ;  /* 0x0000000b02047c11 */ /* 0x000fc8000f8208ff */
[----:B------:R-:W-:Y:S02]  /*3270*/  LEA.HI.X R5, R2, UR12, R3, 0x1, P1 ;  /* 0x0000000c02057c11 */ /* 0x000fe400088f0c03 */
[----:B------:R-:W-:-:S05]  /*3280*/  LEA R3, R108, R77, 0x2 ;  /* 0x0000004d6c037211 */ /* 0x000fca00078e10ff */
[----:B------:R-:W-:-:S05]  /*3290*/  IMAD.WIDE.U32 R2, R3, 0x10, R4 ;  /* 0x0000001003027825 */ /* 0x000fca00078e0004 */
[----:B------:R-:W4:Y:S04]  /*32a0*/  LDG.E.128 R4, desc[UR22][R2.64] ;  /* 0x0000001602047981 */ /* 0x000f28000c1e1d00 */
[----:B------:R-:W3:Y:S04]  /*32b0*/  LDG.E.128 R8, desc[UR22][R2.64+0x200] ;  /* 0x0002001602087981 */ /* 0x000ee8000c1e1d00 */
[----:B------:R-:W3:Y:S04]  /*32c0*/  LDG.E.128 R12, desc[UR22][R2.64+0x400] ;  /* 0x00040016020c7981 */ /* 0x000ee8000c1e1d00 */
[----:B------:R1:W3:Y:S01]  /*32d0*/  LDG.E.128 R16, desc[UR22][R2.64+0x600] ;  /* 0x0006001602107981 */ /* 0x0002e2000c1e1d00 */
[C---:B--2---:R-:W-:Y:S01]  /*32e0*/  FMUL.FTZ R0, R21.reuse, R104 ;  /* 0x0000006815007220 */ /* 0x044fe20000410000 */
[----:B-1----:R-:W-:Y:S01]  /*32f0*/  FMUL.FTZ R2, R21, R98 ;  /* 0x0000006215027220 */ /* 0x002fe20000410000 */
[----:B------:R-:W-:-:S02]  /*3300*/  FMUL.FTZ R25, R20, 1.4426950216293334961 ;  /* 0x3fb8aa3b14197820 */ /* 0x000fc40000410000 */
[----:B------:R-:W-:Y:S01]  /*3310*/  FMUL.RZ R22, R0, 0.15915493667125701904 ;  /* 0x3e22f98300167820 */ /* 0x000fe2000040c000 */
[-C--:B------:R-:W-:Y:S01]  /*3320*/  FMUL.FTZ R0, R21, R102.reuse ;  /* 0x0000006615007220 */ /* 0x080fe20000410000 */
[C---:B------:R-:W-:Y:S01]  /*3330*/  FMUL.FTZ R118, R25.reuse, R102 ;  /* 0x0000006619767220 */ /* 0x040fe20000410000 */
[----:B------:R-:W-:Y:S01]  /*3340*/  FMUL.FTZ R126, R25, R98 ;  /* 0x00000062197e7220 */ /* 0x000fe20000410000 */
[----:B------:R-:W-:Y:S01]  /*3350*/  MUFU.SIN R114, R22 ;  /* 0x0000001600727308 */ /* 0x000fe20000000400 */
[----:B------:R-:W-:Y:S01]  /*3360*/  FMUL.RZ R20, R0, 0.15915493667125701904 ;  /* 0x3e22f98300147820 */ /* 0x000fe2000040c000 */
[----:B------:R-:W-:Y:S01]  /*3370*/  FMUL.FTZ R0, R21, R100 ;  /* 0x0000006415007220 */ /* 0x000fe20000410000 */
[C---:B------:R-:W-:Y:S01]  /*3380*/  FMUL.FTZ R35, R25.reuse, R104 ;  /* 0x0000006819237220 */ /* 0x040fe20000410000 */
[C---:B------:R-:W-:Y:S01]  /*3390*/  FMUL.FTZ R38, R25.reuse, R96 ;  /* 0x0000006019267220 */ /* 0x040fe20000410000 */
[C---:B------:R-:W-:Y:S01]  /*33a0*/  FMUL.FTZ R36, R25.reuse, R94 ;  /* 0x0000005e19247220 */ /* 0x040fe20000410000 */
[----:B------:R-:W-:Y:S01]  /*33b0*/  FMUL.RZ R3, R0, 0.15915493667125701904 ;  /* 0x3e22f98300037820 */ /* 0x000fe2000040c000 */
[C---:B------:R-:W-:Y:S01]  /*33c0*/  FMUL.FTZ R0, R25.reuse, R100 ;  /* 0x0000006419007220 */ /* 0x040fe20000410000 */
[----:B------:R1:W-:Y:S01]  /*33d0*/  MUFU.COS R116, R22 ;  /* 0x0000001600747308 */ /* 0x0003e20000000000 */
[C---:B------:R-:W-:Y:S01]  /*33e0*/  FMUL.FTZ R33, R25.reuse, R92 ;  /* 0x0000005c19217220 */ /* 0x040fe20000410000 */
[C---:B------:R-:W-:Y:S01]  /*33f0*/  FMUL.FTZ R27, R25.reuse, R90 ;  /* 0x0000005a191b7220 */ /* 0x040fe20000410000 */
[C---:B------:R-:W-:Y:S01]  /*3400*/  FMUL.FTZ R31, R25.reuse, R88 ;  /* 0x00000058191f7220 */ /* 0x040fe20000410000 */
[C---:B------:R-:W-:Y:S01]  /*3410*/  FMUL.FTZ R24, R25.reuse, R86 ;  /* 0x0000005619187220 */ /* 0x040fe20000410000 */
[C---:B------:R-:W-:Y:S01]  /*3420*/  FMUL.FTZ R26, R25.reuse, R84 ;  /* 0x00000054191a7220 */ /* 0x040fe20000410000 */
[C---:B------:R-:W-:Y:S01]  /*3430*/  FMUL.FTZ R30, R25.reuse, R82 ;  /* 0x00000052191e7220 */ /* 0x040fe20000410000 */
[----:B------:R-:W-:Y:S01]  /*3440*/  FMUL.FTZ R28, R25, R80 ;  /* 0x00000050191c7220 */ /* 0x000fe20000410000 */
[----:B------:R-:W-:Y:S01]  /*3450*/  MUFU.SIN R103, R20 ;  /* 0x0000001400677308 */ /* 0x000fe20000000400 */
[----:B-1----:R-:W-:Y:S01]  /*3460*/  FMUL.RZ R22, R2, 0.15915493667125701904 ;  /* 0x3e22f98302167820 */ /* 0x002fe2000040c000 */
[----:B------:R-:W-:-:S06]  /*3470*/  FMUL.FTZ R2, R21, R96 ;  /* 0x0000006015027220 */ /* 0x000fcc0000410000 */
[----:B------:R1:W-:Y:S08]  /*3480*/  MUFU.COS R105, R20 ;  /* 0x0000001400697308 */ /* 0x0003f00000000000 */
        /* <DEDUP_REMOVED lines=10> */
[----:B------:R-:W-:-:S04]  /*3530*/  FMUL.FTZ R2, R21, R90 ;  /* 0x0000005a15027220 */ /* 0x000fc80000410000 */
[----:B------:R-:W-:Y:S01]  /*3540*/  FMUL.RZ R23, R2, 0.15915493667125701904 ;  /* 0x3e22f98302177820 */ /* 0x000fe2000040c000 */
[C---:B------:R-:W-:Y:S01]  /*3550*/  FMUL.FTZ R2, R21.reuse, R88 ;  /* 0x0000005815027220 */ /* 0x040fe20000410000 */
        /* <DEDUP_REMOVED lines=8> */
[----:B------:R-:W-:Y:S08]  /*35e0*/  MUFU.COS R93, R20 ;  /* 0x00000014005d7308 */ /* 0x000ff00000000000 */
[----:B------:R-:W-:Y:S08]  /*35f0*/  MUFU.SIN R132, R23 ;  /* 0x0000001700847308 */ /* 0x000ff00000000400 */
[----:B------:R1:W-:Y:S08]  /*3600*/  MUFU.COS R20, R23 ;  /* 0x0000001700147308 */ /* 0x0003f00000000000 */
[----:B------:R-:W2:Y:S01]  /*3610*/  MUFU.EX2 R118, R118 ;  /* 0x0000007600767308 */ /* 0x000ea20000000800 */
[----:B-1----:R-:W-:Y:S01]  /*3620*/  FMUL.RZ R23, R2, 0.15915493667125701904 ;  /* 0x3e22f98302177820 */ /* 0x002fe2000040c000 */
[----:B------:R-:W-:-:S04]  /*3630*/  FMUL.FTZ R2, R21, R82 ;  /* 0x0000005215027220 */ /* 0x000fc80000410000 */
[----:B------:R-:W-:Y:S01]  /*3640*/  FMUL.RZ R37, R2, 0.15915493667125701904 ;  /* 0x3e22f98302257820 */ /* 0x000fe2000040c000 */
[----:B------:R-:W-:Y:S01]  /*3650*/  FMUL.FTZ R2, R21, R80 ;  /* 0x0000005015027220 */ /* 0x000fe20000410000 */
[----:B------:R-:W1:Y:S03]  /*3660*/  MUFU.EX2 R0, R0 ;  /* 0x0000000000007308 */ /* 0x000e660000000800 */
[----:B------:R-:W-:Y:S01]  /*3670*/  FMUL.RZ R39, R2, 0.15915493667125701904 ;  /* 0x3e22f98302277820 */ /* 0x000fe2000040c000 */
[----:B------:R-:W-:-:S04]  /*3680*/  SHF.L.U32 R2, R128, 0x5, RZ ;  /* 0x0000000580027819 */ /* 0x000fc800000006ff */
[----:B------:R-:W-:Y:S01]  /*3690*/  LOP3.LUT R2, R2, 0x7c00, RZ, 0xc0, !PT ;  /* 0x00007c0002027812 */ /* 0x000fe200078ec0ff */
[----:B------:R-:W-:Y:S01]  /*36a0*/  MUFU.SIN R125, R23 ;  /* 0x00000017007d7308 */ /* 0x000fe20000000400 */
[C---:B--2---:R-:W-:Y:S01]  /*36b0*/  FMUL.FTZ R103, R118.reuse, R103 ;  /* 0x0000006776677220 */ /* 0x044fe20000410000 */
[----:B------:R-:W-:-:S06]  /*36c0*/  FMUL.FTZ R105, R118, R105 ;  /* 0x0000006976697220 */ /* 0x000fcc0000410000 */
[----:B------:R2:W-:Y:S01]  /*36d0*/  MUFU.COS R29, R23 ;  /* 0x00000017001d7308 */ /* 0x0005e20000000000 */
[C---:B-1----:R-:W-:Y:S01]  /*36e0*/  FMUL.FTZ R101, R0.reuse, R101 ;  /* 0x0000006500657220 */ /* 0x042fe20000410000 */
[----:B------:R-:W-:Y:S01]  /*36f0*/  FMUL.FTZ R99, R0, R99 ;  /* 0x0000006300637220 */ /* 0x000fe20000410000 */
[----:B------:R-:W-:-:S05]  /*3700*/  FMUL.FTZ R0, R56, R103 ;  /* 0x0000006738007220 */ /* 0x000fca0000410000 */
[----:B------:R-:W1:Y:S01]  /*3710*/  MUFU.EX2 R126, R126 ;  /* 0x0000007e007e7308 */ /* 0x000e620000000800 */
[----:B--2---:R-:W-:Y:S02]  /*3720*/  MOV R23, UR9 ;  /* 0x0000000900177c02 */ /* 0x004fe40008000f00 */
[----:B------:R-:W-:-:S05]  /*3730*/  IADD3 R23, PT, PT, R75, R2, RZ ;  /* 0x000000024b177210 */ /* 0x000fca0007ffe0ff */
[----:B----4-:R2:W-:Y:S01]  /*3740*/  STS.128 [R23], R4 ;  /* 0x0000000417007388 */ /* 0x0105e20000000c00 */
[----:B------:R-:W4:Y:S03]  /*3750*/  MUFU.EX2 R35, R35 ;  /* 0x0000002300237308 */ /* 0x000f260000000800 */
[----:B---3--:R3:W-:Y:S04]  /*3760*/  STS.128 [R23+0x200], R8 ;  /* 0x0002000817007388 */ /* 0x0087e80000000c00 */
[----:B------:R0:W-:Y:S01]  /*3770*/  STS.128 [R23+0x400], R12 ;  /* 0x0004000c17007388 */ /* 0x0001e20000000c00 */
[----:B------:R-:W0:Y:S01]  /*3780*/  MUFU.EX2 R38, R38 ;  /* 0x0000002600267308 */ /* 0x000e220000000800 */
[C---:B-1----:R-:W-:Y:S01]  /*3790*/  FMUL.FTZ R95, R126.reuse, R95 ;  /* 0x0000005f7e5f7220 */ /* 0x042fe20000410000 */
[----:B------:R-:W-:Y:S01]  /*37a0*/  FMUL.FTZ R97, R126, R97 ;  /* 0x000000617e617220 */ /* 0x000fe20000410000 */
[----:B------:R1:W-:Y:S01]  /*37b0*/  STS.128 [R23+0x600], R16 ;  /* 0x0006001017007388 */ /* 0x0003e20000000c00 */
[----:B--2---:R-:W-:-:S04]  /*37c0*/  FMUL.FTZ R5, RZ, R103 ;  /* 0x00000067ff057220 */ /* 0x004fc80000410000 */
[----:B------:R-:W2:Y:S01]  /*37d0*/  MUFU.EX2 R36, R36 ;  /* 0x0000002400247308 */ /* 0x000ea20000000800 */
[C---:B----4-:R-:W-:Y:S01]  /*37e0*/  FMUL.FTZ R116, R35.reuse, R116 ;  /* 0x0000007423747220 */ /* 0x050fe20000410000 */
[----:B------:R-:W-:Y:S01]  /*37f0*/  FMUL.FTZ R114, R35, R114 ;  /* 0x0000007223727220 */ /* 0x000fe20000410000 */
[-C--:B------:R-:W-:Y:S01]  /*3800*/  FFMA.FTZ R4, R56, R105.reuse, -R5 ;  /* 0x0000006938047223 */ /* 0x080fe20000010805 */
[----:B------:R-:W-:Y:S01]  /*3810*/  FFMA.FTZ R5, RZ, R105, R0 ;  /* 0x00000069ff057223 */ /* 0x000fe20000010000 */
[-C--:B------:R-:W-:Y:S01]  /*3820*/  FMUL.FTZ R0, R21, R76.reuse ;  /* 0x0000004c15007220 */ /* 0x080fe20000410000 */
[----:B------:R-:W-:Y:S01]  /*3830*/  FMUL.FTZ R35, R25, R76 ;  /* 0x0000004c19237220 */ /* 0x000fe20000410000 */
[----:B------:R-:W-:Y:S01]  /*3840*/  FADD.FTZ R6, R55, R4 ;  /* 0x0000000437067221 */ /* 0x000fe20000010000 */
[----:B---3--:R-:W-:Y:S01]  /*3850*/  FADD.FTZ R8, RZ, R5 ;  /* 0x00000005ff087221 */ /* 0x008fe20000010000 */
[----:B------:R-:W-:Y:S01]  /*3860*/  FMUL.RZ R7, R0, 0.15915493667125701904 ;  /* 0x3e22f98300077820 */ /* 0x000fe2000040c000 */
[----:B------:R-:W-:Y:S01]  /*3870*/  MUFU.SIN R127, R22 ;  /* 0x00000016007f7308 */ /* 0x000fe20000000400 */
[C---:B------:R-:W-:Y:S01]  /*3880*/  FMUL.FTZ R0, R99.reuse, R6 ;  /* 0x0000000663007220 */ /* 0x040fe20000410000 */
[-C--:B------:R-:W-:Y:S01]  /*3890*/  FMUL.FTZ R5, R99, R8.reuse ;  /* 0x0000000863057220 */ /* 0x080fe20000410000 */
[C---:B0-----:R-:W-:Y:S01]  /*38a0*/  FMUL.FTZ R91, R38.reuse, R91 ;  /* 0x0000005b265b7220 */ /* 0x041fe20000410000 */
[----:B------:R-:W-:Y:S01]  /*38b0*/  FMUL.FTZ R93, R38, R93 ;  /* 0x0000005d265d7220 */ /* 0x000fe20000410000 */
[C---:B------:R-:W-:Y:S01]  /*38c0*/  FFMA.FTZ R8, R101.reuse, R8, R0 ;  /* 0x0000000865087223 */ /* 0x040fe20000010000 */
[----:B------:R-:W-:Y:S01]  /*38d0*/  FFMA.FTZ R5, R101, R6, -R5 ;  /* 0x0000000665057223 */ /* 0x000fe20000010805 */
[----:B--2---:R-:W-:Y:S01]  /*38e0*/  FMUL.FTZ R109, R36, R109 ;  /* 0x0000006d246d7220 */ /* 0x004fe20000410000 */
[----:B------:R0:W-:Y:S01]  /*38f0*/  MUFU.COS R129, R22 ;  /* 0x0000001600817308 */ /* 0x0001e20000000000 */
[----:B------:R-:W-:Y:S01]  /*3900*/  FADD.FTZ R8, RZ, R8 ;  /* 0x00000008ff087221 */ /* 0x000fe20000010000 */
[----:B------:R-:W-:Y:S01]  /*3910*/  FADD.FTZ R6, R54, R5 ;  /* 0x0000000536067221 */ /* 0x000fe20000010000 */
[----:B------:R-:W-:-:S02]  /*3920*/  FMUL.FTZ R111, R36, R111 ;  /* 0x0000006f246f7220 */ /* 0x000fc40000410000 */
[C---:B------:R-:W-:Y:S01]  /*3930*/  FMUL.FTZ R10, R95.reuse, R8 ;  /* 0x000000085f0a7220 */ /* 0x040fe20000410000 */
[-C--:B------:R-:W-:Y:S02]  /*3940*/  FMUL.FTZ R5, R95, R6.reuse ;  /* 0x000000065f057220 */ /* 0x080fe40000410000 */
[----:B------:R-:W-:Y:S01]  /*3950*/  MUFU.SIN R130, R3 ;  /* 0x0000000300827308 */ /* 0x000fe20000000400 */
[C---:B------:R-:W-:Y:S01]  /*3960*/  FFMA.FTZ R10, R97.reuse, R6, -R10 ;  /* 0x00000006610a7223 */ /* 0x040fe2000001080a */
[----:B------:R-:W-:Y:S01]  /*3970*/  FFMA.FTZ R5, R97, R8, R5 ;  /* 0x0000000861057223 */ /* 0x000fe20000010005 */
[----:B0-----:R-:W-:Y:S02]  /*3980*/  MOV R22, UR8 ;  /* 0x0000000800167c02 */ /* 0x001fe40008000f00 */
[----:B------:R-:W-:Y:S01]  /*3990*/  FADD.FTZ R10, R53, R10 ;  /* 0x0000000a350a7221 */ /* 0x000fe20000010000 */
[----:B------:R-:W-:Y:S01]  /*39a0*/  FADD.FTZ R8, RZ, R5 ;  /* 0x00000005ff087221 */ /* 0x000fe20000010000 */
[----:B------:R-:W-:Y:S01]  /*39b0*/  MOV R2, R22 ;  /* 0x0000001600027202 */ /* 0x000fe20000000f00 */
[----:B------:R0:W-:Y:S01]  /*39c0*/  MUFU.COS R131, R3 ;  /* 0x0000000300837308 */ /* 0x0001e20000000000 */
[----:B------:R-:W-:Y:S01]  /*39d0*/  FMUL.FTZ R22, R25, R78 ;  /* 0x0000004e19167220 */ /* 0x000fe20000410000 */
[----:B------:R-:W-:Y:S01]  /*39e0*/  FMUL.FTZ R12, R91, R8 ;  /* 0x000000085b0c7220 */ /* 0x000fe20000410000 */
[----:B------:R-:W-:-:S03]  /*39f0*/  FMUL.FTZ R25, R25, R68 ;  /* 0x0000004419197220 */ /* 0x000fc60000410000 */
[----:B------:R-:W-:Y:S02]  /*3a00*/  FFMA.FTZ R5, R93, R10, -R12 ;  /* 0x0000000a5d057223 */ /* 0x000fe4000001080c */
[----:B------:R-:W-:Y:S01]  /*3a10*/  MUFU.SIN R4, R7 ;  /* 0x0000000700047308 */ /* 0x000fe20000000400 */
[C---:B0-----:R-:W-:Y:S01]  /*3a20*/  FMUL.FTZ R3, R21.reuse, R78 ;  /* 0x0000004e15037220 */ /* 0x041fe20000410000 */
[----:B------:R-:W-:-:S04]  /*3a30*/  FMUL.FTZ R21, R21, R68 ;  /* 0x0000004415157220 */ /* 0x000fc80000410000 */
[----:B------:R-:W-:Y:S02]  /*3a40*/  FMUL.RZ R21, R21, 0.15915493667125701904 ;  /* 0x3e22f98315157820 */ /* 0x000fe4000040c000 */
[----:B------:R0:W-:Y:S08]  /*3a50*/  MUFU.COS R118, R7 ;  /* 0x0000000700767308 */ /* 0x0001f00000000000 */
[----:B------:R-:W2:Y:S01]  /*3a60*/  MUFU.EX2 R35, R35 ;  /* 0x0000002300237308 */ /* 0x000ea20000000800 */
[----:B0-----:R-:W-:Y:S01]  /*3a70*/  FMUL.FTZ R7, R91, R10 ;  /* 0x0000000a5b077220 */ /* 0x001fe20000410000 */
[----:B------:R-:W-:-:S03]  /*3a80*/  FADD.FTZ R10, R52, R5 ;  /* 0x00000005340a7221 */ /* 0x000fc60000010000 */
[----:B------:R-:W-:Y:S01]  /*3a90*/  FFMA.FTZ R7, R93, R8, R7 ;  /* 0x000000085d077223 */ /* 0x000fe20000010007 */
[----:B------:R-:W-:Y:S02]  /*3aa0*/  FMUL.FTZ R5, R109, R10 ;  /* 0x0000000a6d057220 */ /* 0x000fe40000410000 */
[----:B------:R-:W0:Y:S01]  /*3ab0*/  MUFU.EX2 R33, R33 ;  /* 0x0000002100217308 */ /* 0x000e220000000800 */
[----:B------:R-:W-:Y:S01]  /*3ac0*/  FADD.FTZ R12, RZ, R7 ;  /* 0x00000007ff0c7221 */ /* 0x000fe20000010000 */
[----:B------:R-:W-:-:S03]  /*3ad0*/  FMUL.FTZ R7, R116, R103 ;  /* 0x0000006774077220 */ /* 0x000fc60000410000 */
[-C--:B------:R-:W-:Y:S01]  /*3ae0*/  FMUL.FTZ R14, R109, R12.reuse ;  /* 0x0000000c6d0e7220 */ /* 0x080fe20000410000 */
[C---:B------:R-:W-:Y:S02]  /*3af0*/  FFMA.FTZ R5, R111.reuse, R12, R5 ;  /* 0x0000000c6f057223 */ /* 0x040fe40000010005 */
[----:B------:R-:W-:Y:S01]  /*3b00*/  MUFU.EX2 R25, R25 ;  /* 0x0000001900197308 */ /* 0x000fe20000000800 */
[----:B------:R-:W-:Y:S01]  /*3b10*/  FFMA.FTZ R14, R111, R10, -R14 ;  /* 0x0000000a6f0e7223 */ /* 0x000fe2000001080e */
[----:B--2---:R-:W-:Y:S01]  /*3b20*/  FMUL.FTZ R117, R35, R4 ;  /* 0x0000000423757220 */ /* 0x004fe20000410000 */
[----:B------:R-:W-:Y:S01]  /*3b30*/  FADD.FTZ R4, RZ, R5 ;  /* 0x00000005ff047221 */ /* 0x000fe20000010000 */
[----:B------:R-:W-:Y:S01]  /*3b40*/  FMUL.FTZ R5, R114, R103 ;  /* 0x0000006772057220 */ /* 0x000fe20000410000 */
[----:B------:R-:W-:Y:S01]  /*3b50*/  FADD.FTZ R14, R51, R14 ;  /* 0x0000000e330e7221 */ /* 0x000fe20000010000 */
[----:B------:R-:W-:Y:S02]  /*3b60*/  FMUL.FTZ R118, R35, R118 ;  /* 0x0000007623767220 */ /* 0x000fe40000410000 */
[----:B------:R-:W2:Y:S01]  /*3b70*/  MUFU.SIN R6, R21 ;  /* 0x0000001500067308 */ /* 0x000ea20000000400 */
[C---:B0-----:R-:W-:Y:S01]  /*3b80*/  FMUL.FTZ R0, R33.reuse, R32 ;  /* 0x0000002021007220 */ /* 0x041fe20000410000 */
[----:B------:R-:W-:-:S03]  /*3b90*/  FMUL.FTZ R107, R33, R34 ;  /* 0x00000022216b7220 */ /* 0x000fc60000410000 */
[----:B------:R-:W-:-:S03]  /*3ba0*/  FMUL.FTZ R9, R0, R4 ;  /* 0x0000000400097220 */ /* 0x000fc60000410000 */
[----:B------:R-:W0:Y:S01]  /*3bb0*/  MUFU.COS R8, R21 ;  /* 0x0000001500087308 */ /* 0x000e220000000000 */
[----:B------:R-:W-:-:S04]  /*3bc0*/  FFMA.FTZ R9, R107, R14, -R9 ;  /* 0x0000000e6b097223 */ /* 0x000fc80000010809 */
[----:B------:R-:W-:-:S03]  /*3bd0*/  FADD.FTZ R9, R50, R9 ;  /* 0x0000000932097221 */ /* 0x000fc60000010000 */
[----:B------:R-:W3:Y:S01]  /*3be0*/  MUFU.EX2 R27, R27 ;  /* 0x0000001b001b7308 */ /* 0x000ee20000000800 */
[----:B--2---:R-:W-:Y:S01]  /*3bf0*/  FMUL.FTZ R113, R25, R6 ;  /* 0x0000000619717220 */ /* 0x004fe20000410000 */
[----:B------:R-:W-:-:S06]  /*3c00*/  FMUL.FTZ R6, R0, R14 ;  /* 0x0000000e00067220 */ /* 0x000fcc0000410000 */
[----:B------:R-:W2:Y:S01]  /*3c10*/  MUFU.EX2 R31, R31 ;  /* 0x0000001f001f7308 */ /* 0x000ea20000000800 */
[----:B0-----:R-:W-:Y:S01]  /*3c20*/  FMUL.FTZ R115, R25, R8 ;  /* 0x0000000819737220 */ /* 0x001fe20000410000 */
[----:B------:R-:W-:Y:S01]  /*3c30*/  FFMA.FTZ R8, R107, R4, R6 ;  /* 0x000000046b087223 */ /* 0x000fe20000010006 */
[-C--:B------:R-:W-:Y:S01]  /*3c40*/  FFMA.FTZ R6, R114, R105.reuse, R7 ;  /* 0x0000006972067223 */ /* 0x080fe20000010007 */
[----:B------:R-:W-:Y:S02]  /*3c50*/  FFMA.FTZ R4, R116, R105, -R5 ;  /* 0x0000006974047223 */ /* 0x000fe40000010805 */
[----:B------:R-:W-:Y:S01]  /*3c60*/  FADD.FTZ R7, RZ, R8 ;  /* 0x00000008ff077221 */ /* 0x000fe20000010000 */
[C---:B------:R-:W-:Y:S01]  /*3c70*/  FMUL.FTZ R8, R99.reuse, R6 ;  /* 0x0000000663087220 */ /* 0x040fe20000410000 */
[----:B------:R-:W-:Y:S01]  /*3c80*/  FMUL.FTZ R5, R99, R4 ;  /* 0x0000000463057220 */ /* 0x000fe20000410000 */
[C---:B---3--:R-:W-:Y:S01]  /*3c90*/  FMUL.FTZ R132, R27.reuse, R132 ;  /* 0x000000841b847220 */ /* 0x048fe20000410000 */
[----:B------:R-:W-:Y:S01]  /*3ca0*/  FMUL.FTZ R133, R27, R20 ;  /* 0x000000141b857220 */ /* 0x000fe20000410000 */
[----:B------:R-:W0:Y:S01]  /*3cb0*/  MUFU.EX2 R24, R24 ;  /* 0x0000001800187308 */ /* 0x000e220000000800 */
[C---:B------:R-:W-:Y:S01]  /*3cc0*/  FFMA.FTZ R8, R101.reuse, R4, -R8 ;  /* 0x0000000465087223 */ /* 0x040fe20000010808 */
[C---:B------:R-:W-:Y:S01]  /*3cd0*/  FMUL.FTZ R12, R132.reuse, R9 ;  /* 0x00000009840c7220 */ /* 0x040fe20000410000 */
[-C--:B------:R-:W-:Y:S01]  /*3ce0*/  FMUL.FTZ R10, R132, R7.reuse ;  /* 0x00000007840a7220 */ /* 0x080fe20000410000 */
[----:B------:R-:W-:Y:S01]  /*3cf0*/  FFMA.FTZ R6, R101, R6, R5 ;  /* 0x0000000665067223 */ /* 0x000fe20000010005 */
[----:B------:R-:W-:Y:S01]  /*3d00*/  FMUL.FTZ R4, R95, R8 ;  /* 0x000000085f047220 */ /* 0x000fe20000410000 */
[C---:B------:R-:W-:Y:S01]  /*3d10*/  FFMA.FTZ R12, R133.reuse, R7, R12 ;  /* 0x00000007850c7223 */ /* 0x040fe2000001000c */
[----:B------:R-:W-:Y:S01]  /*3d20*/  FFMA.FTZ R10, R133, R9, -R10 ;  /* 0x00000009850a7223 */ /* 0x000fe2000001080a */
[----:B--2---:R-:W-:Y:S01]  /*3d30*/  FMUL.FTZ R130, R31, R130 ;  /* 0x000000821f827220 */ /* 0x004fe20000410000 */
[-C--:B------:R-:W-:Y:S01]  /*3d40*/  FMUL.FTZ R5, R95, R6.reuse ;  /* 0x000000065f057220 */ /* 0x080fe20000410000 */
[----:B------:R-:W-:Y:S01]  /*3d50*/  FADD.FTZ R12, RZ, R12 ;  /* 0x0000000cff0c7221 */ /* 0x000fe20000010000 */
[----:B------:R-:W-:Y:S01]  /*3d60*/  FADD.FTZ R10, R49, R10 ;  /* 0x0000000a310a7221 */ /* 0x000fe20000010000 */
[----:B------:R-:W-:Y:S01]  /*3d70*/  FFMA.FTZ R4, R97, R6, R4 ;  /* 0x0000000661047223 */ /* 0x000fe20000010004 */
[----:B------:R-:W-:Y:S01]  /*3d80*/  FMUL.FTZ R131, R31, R131 ;  /* 0x000000831f837220 */ /* 0x000fe20000410000 */
[C---:B------:R-:W-:Y:S01]  /*3d90*/  FMUL.FTZ R7, R130.reuse, R12 ;  /* 0x0000000c82077220 */ /* 0x040fe20000410000 */
[----:B------:R-:W-:Y:S01]  /*3da0*/  FFMA.FTZ R8, R97, R8, -R5 ;  /* 0x0000000861087223 */ /* 0x000fe20000010805 */
[----:B------:R-:W-:Y:S01]  /*3db0*/  FMUL.FTZ R14, R130, R10 ;  /* 0x0000000a820e7220 */ /* 0x000fe20000410000 */
[----:B------:R-:W2:Y:S01]  /*3dc0*/  MUFU.EX2 R26, R26 ;  /* 0x0000001a001a7308 */ /* 0x000ea20000000800 */
[----:B------:R-:W-:Y:S01]  /*3dd0*/  FMUL.FTZ R6, R91, R4 ;  /* 0x000000045b067220 */ /* 0x000fe20000410000 */
[----:B------:R-:W-:Y:S01]  /*3de0*/  FFMA.FTZ R7, R131, R10, -R7 ;  /* 0x0000000a83077223 */ /* 0x000fe20000010807 */
[----:B------:R-:W-:Y:S01]  /*3df0*/  FMUL.FTZ R5, R91, R8 ;  /* 0x000000085b057220 */ /* 0x000fe20000410000 */
[----:B------:R-:W-:Y:S01]  /*3e00*/  FFMA.FTZ R14, R131, R12, R14 ;  /* 0x0000000c830e7223 */ /* 0x000fe2000001000e */
[C---:B------:R-:W-:Y:S01]  /*3e10*/  FFMA.FTZ R6, R93.reuse, R8, -R6 ;  /* 0x000000085d067223 */ /* 0x040fe20000010806 */
[----:B0-----:R-:W-:Y:S01]  /*3e20*/  FMUL.FTZ R127, R24, R127 ;  /* 0x0000007f187f7220 */ /* 0x001fe20000410000 */
[----:B------:R-:W-:Y:S01]  /*3e30*/  FADD.FTZ R10, R48, R7 ;  /* 0x00000007300a7221 */ /* 0x000fe20000010000 */
[----:B------:R-:W-:Y:S01]  /*3e40*/  FFMA.FTZ R4, R93, R4, R5 ;  /* 0x000000045d047223 */ /* 0x000fe20000010005 */
[----:B------:R-:W-:Y:S01]  /*3e50*/  FADD.FTZ R14, RZ, R14 ;  /* 0x0000000eff0e7221 */ /* 0x000fe20000010000 */
[----:B------:R-:W-:Y:S01]  /*3e60*/  FMUL.FTZ R8, R109, R6 ;  /* 0x000000066d087220 */ /* 0x000fe20000410000 */
[----:B------:R-:W-:Y:S01]  /*3e70*/  FMUL.FTZ R129, R24, R129 ;  /* 0x0000008118817220 */ /* 0x000fe20000410000 */
[----:B------:R-:W-:Y:S01]  /*3e80*/  FMUL.FTZ R7, R127, R10 ;  /* 0x0000000a7f077220 */ /* 0x000fe20000410000 */
[----:B------:R-:W-:Y:S01]  /*3e90*/  FMUL.FTZ R5, R109, R4 ;  /* 0x000000046d057220 */ /* 0x000fe20000410000 */
[----:B------:R-:W-:Y:S01]  /*3ea0*/  FMUL.FTZ R12, R127, R14 ;  /* 0x0000000e7f0c7220 */ /* 0x000fe20000410000 */
[----:B------:R-:W-:Y:S01]  /*3eb0*/  MUFU.SIN R123, R37 ;  /* 0x00000025007b7308 */ /* 0x000fe20000000400 */
[----:B------:R-:W-:Y:S01]  /*3ec0*/  FFMA.FTZ R8, R111, R4, R8 ;  /* 0x000000046f087223 */ /* 0x000fe20000010008 */
[----:B------:R-:W-:Y:S01]  /*3ed0*/  FFMA.FTZ R14, R129, R14, R7 ;  /* 0x0000000e810e7223 */ /* 0x000fe20000010007 */
[----:B------:R-:W-:Y:S01]  /*3ee0*/  FFMA.FTZ R5, R111, R6, -R5 ;  /* 0x000000066f057223 */ /* 0x000fe20000010805 */
[----:B------:R-:W-:Y:S01]  /*3ef0*/  FFMA.FTZ R12, R129, R10, -R12 ;  /* 0x0000000a810c7223 */ /* 0x000fe2000001080c */
[----:B------:R-:W-:Y:S01]  /*3f00*/  FMUL.FTZ R4, R0, R8 ;  /* 0x0000000800047220 */ /* 0x000fe20000410000 */
[----:B--2---:R-:W-:Y:S01]  /*3f10*/  FMUL.FTZ R125, R26, R125 ;  /* 0x0000007d1a7d7220 */ /* 0x004fe20000410000 */
[----:B------:R-:W-:Y:S01]  /*3f20*/  FADD.FTZ R14, RZ, R14 ;  /* 0x0000000eff0e7221 */ /* 0x000fe20000010000 */
[----:B------:R-:W0:Y:S01]  /*3f30*/  MUFU.EX2 R30, R30 ;  /* 0x0000001e001e7308 */ /* 0x000e220000000800 */
[-C--:B------:R-:W-:Y:S01]  /*3f40*/  FMUL.FTZ R7, R0, R5.reuse ;  /* 0x0000000500077220 */ /* 0x080fe20000410000 */
[----:B------:R-:W-:Y:S01]  /*3f50*/  FADD.FTZ R12, R47, R12 ;  /* 0x0000000c2f0c7221 */ /* 0x000fe20000010000 */
[----:B------:R-:W-:Y:S01]  /*3f60*/  FFMA.FTZ R4, R107, R5, -R4 ;  /* 0x000000056b047223 */ /* 0x000fe20000010804 */
[----:B------:R-:W-:Y:S01]  /*3f70*/  FMUL.FTZ R126, R26, R29 ;  /* 0x0000001d1a7e7220 */ /* 0x000fe20000410000 */
[----:B------:R-:W-:Y:S01]  /*3f80*/  FMUL.FTZ R9, R125, R14 ;  /* 0x0000000e7d097220 */ /* 0x000fe20000410000 */
[----:B------:R-:W-:Y:S01]  /*3f90*/  FFMA.FTZ R7, R107, R8, R7 ;  /* 0x000000086b077223 */ /* 0x000fe20000010007 */
[----:B------:R-:W-:Y:S01]  /*3fa0*/  FMUL.FTZ R11, R125, R12 ;  /* 0x0000000c7d0b7220 */ /* 0x000fe20000410000 */
[----:B------:R2:W3:Y:S01]  /*3fb0*/  MUFU.COS R124, R37 ;  /* 0x00000025007c7308 */ /* 0x0004e20000000000 */
[----:B------:R-:W-:Y:S01]  /*3fc0*/  FMUL.FTZ R6, R132, R4 ;  /* 0x0000000484067220 */ /* 0x000fe20000410000 */
[----:B------:R-:W-:Y:S01]  /*3fd0*/  FFMA.FTZ R9, R126, R12, -R9 ;  /* 0x0000000c7e097223 */ /* 0x000fe20000010809 */
[-C--:B------:R-:W-:Y:S01]  /*3fe0*/  FMUL.FTZ R5, R132, R7.reuse ;  /* 0x0000000784057220 */ /* 0x080fe20000410000 */
[----:B------:R-:W-:Y:S01]  /*3ff0*/  FFMA.FTZ R11, R126, R14, R11 ;  /* 0x0000000e7e0b7223 */ /* 0x000fe2000001000b */
[C---:B------:R-:W-:Y:S01]  /*4000*/  FFMA.FTZ R6, R133.reuse, R7, R6 ;  /* 0x0000000785067223 */ /* 0x040fe20000010006 */
[----:B------:R-:W-:Y:S01]  /*4010*/  FADD.FTZ R9, R46, R9 ;  /* 0x000000092e097221 */ /* 0x000fe20000010000 */
[----:B------:R-:W-:Y:S01]  /*4020*/  FFMA.FTZ R5, R133, R4, -R5 ;  /* 0x0000000485057223 */ /* 0x000fe20000010805 */
[----:B------:R-:W-:Y:S01]  /*4030*/  MUFU.SIN R121, R39 ;  /* 0x0000002700797308 */ /* 0x000fe20000000400 */
[----:B0-----:R-:W-:Y:S01]  /*4040*/  FMUL.FTZ R123, R30, R123 ;  /* 0x0000007b1e7b7220 */ /* 0x001fe20000410000 */
[----:B------:R-:W-:Y:S01]  /*4050*/  FADD.FTZ R11, RZ, R11 ;  /* 0x0000000bff0b7221 */ /* 0x000fe20000010000 */
[----:B--2---:R-:W-:Y:S01]  /*4060*/  FMUL.RZ R37, R3, 0.15915493667125701904 ;  /* 0x3e22f98303257820 */ /* 0x004fe2000040c000 */
[C---:B------:R-:W-:Y:S01]  /*4070*/  FMUL.FTZ R4, R130.reuse, R6 ;  /* 0x0000000682047220 */ /* 0x040fe20000410000 */
[C---:B------:R-:W-:Y:S01]  /*4080*/  FMUL.FTZ R8, R123.reuse, R9 ;  /* 0x000000097b087220 */ /* 0x040fe20000410000 */
[----:B------:R-:W-:Y:S01]  /*4090*/  FMUL.FTZ R7, R130, R5 ;  /* 0x0000000582077220 */ /* 0x000fe20000410000 */
[----:B------:R-:W-:Y:S01]  /*40a0*/  FMUL.FTZ R13, R123, R11 ;  /* 0x0000000b7b0d7220 */ /* 0x000fe20000410000 */
[----:B------:R-:W0:Y:S01]  /*40b0*/  MUFU.EX2 R28, R28 ;  /* 0x0000001c001c7308 */ /* 0x000e220000000800 */
[----:B---3--:R-:W-:Y:S01]  /*40c0*/  FMUL.FTZ R124, R30, R124 ;  /* 0x0000007c1e7c7220 */ /* 0x008fe20000410000 */
[C---:B------:R-:W-:Y:S01]  /*40d0*/  FFMA.FTZ R4, R131.reuse, R5, -R4 ;  /* 0x0000000583047223 */ /* 0x040fe20000010804 */
[----:B------:R-:W-:Y:S01]  /*40e0*/  FFMA.FTZ R6, R131, R6, R7 ;  /* 0x0000000683067223 */ /* 0x000fe20000010007 */
[----:B------:R-:W-:Y:S01]  /*40f0*/  MOV R3, UR17 ;  /* 0x0000001100037c02 */ /* 0x000fe20008000f00 */
[C---:B------:R-:W-:Y:S01]  /*4100*/  FFMA.FTZ R11, R124.reuse, R11, R8 ;  /* 0x0000000b7c0b7223 */ /* 0x040fe20000010008 */
[----:B------:R-:W-:Y:S01]  /*4110*/  FFMA.FTZ R10, R124, R9, -R13 ;  /* 0x000000097c0a7223 */ /* 0x000fe2000001080d */
[C---:B------:R-:W-:Y:S01]  /*4120*/  FMUL.FTZ R8, R127.reuse, R4 ;  /* 0x000000047f087220 */ /* 0x040fe20000410000 */
[----:B------:R-:W2:Y:S01]  /*4130*/  MUFU.COS R122, R39 ;  /* 0x00000027007a7308 */ /* 0x000ea20000000000 */
[----:B------:R-:W-:Y:S01]  /*4140*/  FADD.FTZ R11, RZ, R11 ;  /* 0x0000000bff0b7221 */ /* 0x000fe20000010000 */
[-C--:B------:R-:W-:Y:S01]  /*4150*/  FMUL.FTZ R5, R127, R6.reuse ;  /* 0x000000067f057220 */ /* 0x080fe20000410000 */
[----:B------:R-:W-:Y:S01]  /*4160*/  FADD.FTZ R10, R45, R10 ;  /* 0x0000000a2d0a7221 */ /* 0x000fe20000010000 */
[----:B------:R-:W-:Y:S01]  /*4170*/  FFMA.FTZ R8, R129, R6, R8 ;  /* 0x0000000681087223 */ /* 0x000fe20000010008 */
[----:B------:R-:W-:-:S04]  /*4180*/  IMAD.WIDE.U32 R2, R41, UR28, R2 ;  /* 0x0000001c29027c25 */ /* 0x000fc8000f8e0002 */
[----:B------:R-:W-:Y:S01]  /*4190*/  FFMA.FTZ R5, R129, R4, -R5 ;  /* 0x0000000481057223 */ /* 0x000fe20000010805 */
[----:B------:R-:W-:Y:S01]  /*41a0*/  MUFU.SIN R119, R37 ;  /* 0x0000002500777308 */ /* 0x000fe20000000400 */
[----:B0-----:R-:W-:Y:S01]  /*41b0*/  FMUL.FTZ R121, R28, R121 ;  /* 0x000000791c797220 */ /* 0x001fe20000410000 */
[C---:B------:R-:W-:Y:S01]  /*41c0*/  FMUL.FTZ R7, R125.reuse, R8 ;  /* 0x000000087d077220 */ /* 0x040fe20000410000 */
[----:B------:R-:W-:Y:S01]  /*41d0*/  FMUL.FTZ R9, R125, R5 ;  /* 0x000000057d097220 */ /* 0x000fe20000410000 */
[----:B------:R-:W-:Y:S02]  /*41e0*/  IMAD R14, R41, UR29, R3 ;  /* 0x0000001d290e7c24 */ /* 0x000fe4000f8e0203 */
[C---:B------:R-:W-:Y:S01]  /*41f0*/  FMUL.FTZ R13, R121.reuse, R11 ;  /* 0x0000000b790d7220 */ /* 0x040fe20000410000 */
[----:B------:R-:W-:Y:S01]  /*4200*/  FMUL.FTZ R15, R121, R10 ;  /* 0x0000000a790f7220 */ /* 0x000fe20000410000 */
[----:B------:R-:W-:Y:S01]  /*4210*/  FFMA.FTZ R7, R126, R5, -R7 ;  /* 0x000000057e077223 */ /* 0x000fe20000010807 */
[----:B------:R-:W0:Y:S01]  /*4220*/  MUFU.EX2 R22, R22 ;  /* 0x0000001600167308 */ /* 0x000e220000000800 */
[----:B--2---:R-:W-:Y:S01]  /*4230*/  FMUL.FTZ R122, R28, R122 ;  /* 0x0000007a1c7a7220 */ /* 0x004fe20000410000 */
[----:B------:R-:W-:Y:S01]  /*4240*/  FFMA.FTZ R9, R126, R8, R9 ;  /* 0x000000087e097223 */ /* 0x000fe20000010009 */
[----:B------:R-:W2:Y:S02]  /*4250*/  LDC.64 R4, c[0x0][0x448] ;  /* 0x00011200ff047b82 */ /* 0x000ea40000000a00 */
[C---:B------:R-:W-:Y:S01]  /*4260*/  FFMA.FTZ R13, R122.reuse, R10, -R13 ;  /* 0x0000000a7a0d7223 */ /* 0x040fe2000001080d */
[----:B------:R-:W-:Y:S01]  /*4270*/  FFMA.FTZ R15, R122, R11, R15 ;  /* 0x0000000b7a0f7223 */ /* 0x000fe2000001000f */
[C---:B------:R-:W-:Y:S01]  /*4280*/  FMUL.FTZ R11, R123.reuse, R7 ;  /* 0x000000077b0b7220 */ /* 0x040fe20000410000 */
[----:B------:R-:W3:Y:S01]  /*4290*/  MUFU.COS R120, R37 ;  /* 0x0000002500787308 */ /* 0x000ee20000000000 */
[----:B------:R-:W-:Y:S01]  /*42a0*/  FADD.FTZ R13, R44, R13 ;  /* 0x0000000d2c0d7221 */ /* 0x000fe20000010000 */
[----:B------:R-:W-:Y:S01]  /*42b0*/  FADD.FTZ R15, RZ, R15 ;  /* 0x0000000fff0f7221 */ /* 0x000fe20000010000 */
[-C--:B------:R-:W-:Y:S01]  /*42c0*/  FMUL.FTZ R6, R123, R9.reuse ;  /* 0x000000097b067220 */ /* 0x080fe20000410000 */
[----:B------:R-:W-:-:S03]  /*42d0*/  FFMA.FTZ R11, R124, R9, R11 ;  /* 0x000000097c0b7223 */ /* 0x000fc6000001000b */
[----:B------:R-:W-:Y:S01]  /*42e0*/  FFMA.FTZ R6, R124, R7, -R6 ;  /* 0x000000077c067223 */ /* 0x000fe20000010806 */
[----:B------:R-:W-:Y:S01]  /*42f0*/  FMUL.FTZ R7, R121, R11 ;  /* 0x0000000b79077220 */ /* 0x000fe20000410000 */
[----:B0-----:R-:W-:-:S03]  /*4300*/  FMUL.FTZ R119, R22, R119 ;  /* 0x0000007716777220 */ /* 0x001fc60000410000 */
[----:B------:R-:W-:Y:S01]  /*4310*/  FFMA.FTZ R7, R122, R6, -R7 ;  /* 0x000000067a077223 */ /* 0x000fe20000010807 */
[C---:B------:R-:W-:Y:S01]  /*4320*/  FMUL.FTZ R10, R119.reuse, R13 ;  /* 0x0000000d770a7220 */ /* 0x040fe20000410000 */
[----:B-1----:R-:W-:Y:S01]  /*4330*/  FMUL.FTZ R17, R119, R15 ;  /* 0x0000000f77117220 */ /* 0x002fe20000410000 */
[----:B---3--:R-:W-:Y:S01]  /*4340*/  FMUL.FTZ R120, R22, R120 ;  /* 0x0000007816787220 */ /* 0x008fe20000410000 */
[----:B--2---:R-:W-:-:S03]  /*4350*/  LEA R4, P1, R2, R4, 0x3 ;  /* 0x0000000402047211 */ /* 0x004fc600078218ff */
[C---:B------:R-:W-:Y:S01]  /*4360*/  FFMA.FTZ R10, R120.reuse, R15, R10 ;  /* 0x0000000f780a7223 */ /* 0x040fe2000001000a */
[----:B------:R-:W-:Y:S01]  /*4370*/  FFMA.FTZ R8, R120, R13, -R17 ;  /* 0x0000000d78087223 */ /* 0x000fe20000010811 */
[----:B------:R-:W-:Y:S02]  /*4380*/  LEA.HI.X R5, R2, R5, R14, 0x3, P1 ;  /* 0x0000000502057211 */ /* 0x000fe400008f1c0e */
[----:B------:R-:W-:Y:S01]  /*4390*/  FADD.FTZ R10, RZ, R10 ;  /* 0x0000000aff0a7221 */ /* 0x000fe20000010000 */
[----:B------:R-:W-:Y:S01]  /*43a0*/  FADD.FTZ R9, R43, R8 ;  /* 0x000000082b097221 */ /* 0x000fe20000010000 */
[----:B------:R-:W-:Y:S02]  /*43b0*/  FMUL.FTZ R8, R121, R6 ;  /* 0x0000000679087220 */ /* 0x000fe40000410000 */
[C---:B------:R-:W-:Y:S01]  /*43c0*/  FMUL.FTZ R6, R117.reuse, R10 ;  /* 0x0000000a75067220 */ /* 0x040fe20000410000 */
[----:B------:R-:W-:Y:S01]  /*43d0*/  FMUL.FTZ R13, R117, R9 ;  /* 0x00000009750d7220 */ /* 0x000fe20000410000 */
[----:B------:R-:W-:-:S02]  /*43e0*/  FFMA.FTZ R8, R122, R11, R8 ;  /* 0x0000000b7a087223 */ /* 0x000fc40000010008 */
[C---:B------:R-:W-:Y:S01]  /*43f0*/  FFMA.FTZ R11, R118.reuse, R9, -R6 ;  /* 0x00000009760b7223 */ /* 0x040fe20000010806 */
[----:B------:R-:W-:Y:S01]  /*4400*/  FFMA.FTZ R13, R118, R10, R13 ;  /* 0x0000000a760d7223 */ /* 0x000fe2000001000d */
[C---:B------:R-:W-:Y:S02]  /*4410*/  FMUL.FTZ R9, R119.reuse, R8 ;  /* 0x0000000877097220 */ /* 0x040fe40000410000 */
[----:B------:R-:W-:Y:S01]  /*4420*/  FADD.FTZ R6, R42, R11 ;  /* 0x0000000b2a067221 */ /* 0x000fe20000010000 */
[----:B------:R-:W-:Y:S01]  /*4430*/  FADD.FTZ R10, RZ, R13 ;  /* 0x0000000dff0a7221 */ /* 0x000fe20000010000 */
[CC--:B------:R-:W-:Y:S01]  /*4440*/  FFMA.FTZ R9, R120.reuse, R7.reuse, -R9 ;  /* 0x0000000778097223 */ /* 0x0c0fe20000010809 */
[----:B------:R-:W-:Y:S01]  /*4450*/  FMUL.FTZ R7, R119, R7 ;  /* 0x0000000777077220 */ /* 0x000fe20000410000 */
[C---:B------:R-:W-:Y:S01]  /*4460*/  FMUL.FTZ R3, R113.reuse, R6 ;  /* 0x0000000671037220 */ /* 0x040fe20000410000 */
[----:B------:R-:W-:Y:S01]  /*4470*/  FMUL.FTZ R12, R113, R10 ;  /* 0x0000000a710c7220 */ /* 0x000fe20000410000 */
[----:B------:R-:W-:Y:S01]  /*4480*/  FMUL.FTZ R2, R117, R9 ;  /* 0x0000000975027220 */ /* 0x000fe20000410000 */
[----:B------:R-:W-:Y:S01]  /*4490*/  FFMA.FTZ R7, R120, R8, R7 ;  /* 0x0000000878077223 */ /* 0x000fe20000010007 */
[C---:B------:R-:W-:Y:S01]  /*44a0*/  FFMA.FTZ R10, R115.reuse, R10, R3 ;  /* 0x0000000a730a7223 */ /* 0x040fe20000010003 */
[----:B------:R-:W-:-:S02]  /*44b0*/  FFMA.FTZ R145, R115, R6, -R12 ;  /* 0x0000000673917223 */ /* 0x000fc4000001080c */
[-C--:B------:R-:W-:Y:S01]  /*44c0*/  FMUL.FTZ R3, R117, R7.reuse ;  /* 0x0000000775037220 */ /* 0x080fe20000410000 */
[----:B------:R-:W-:Y:S01]  /*44d0*/  FADD.FTZ R146, RZ, R10 ;  /* 0x0000000aff927221 */ /* 0x000fe20000010000 */
[----:B------:R-:W-:Y:S01]  /*44e0*/  FADD.FTZ R145, R40, R145 ;  /* 0x0000009128917221 */ /* 0x000fe20000010000 */
[C---:B------:R-:W-:Y:S01]  /*44f0*/  FFMA.FTZ R8, R118.reuse, R7, R2 ;  /* 0x0000000776087223 */ /* 0x040fe20000010002 */
[----:B------:R-:W-:Y:S01]  /*4500*/  FFMA.FTZ R6, R118, R9, -R3 ;  /* 0x0000000976067223 */ /* 0x000fe20000010803 */
[----:B------:R-:W-:Y:S01]  /*4510*/  NOP ;  /* 0x0000000000007918 */ /* 0x000fe20000000000 */
[----:B------:R-:W0:Y:S02]  /*4520*/  SHFL.UP PT, R10, R146, 0x1, RZ ;  /* 0x04200000920a7989 */ /* 0x000e2400000e00ff */
[----:B------:R-:W-:Y:S02]  /*4530*/  FMUL.FTZ R144, R113, R6 ;  /* 0x0000000671907220 */ /* 0x000fe40000410000 */
[----:B------:R-:W1:Y:S02]  /*4540*/  SHFL.UP PT, R9, R145, 0x1, RZ ;  /* 0x0420000091097989 */ /* 0x000e6400000e00ff */
[-C--:B------:R-:W-:Y:S01]  /*4550*/  FFMA.FTZ R144, R115, R8.reuse, R144 ;  /* 0x0000000873907223 */ /* 0x080fe20000010090 */
[----:B------:R-:W-:Y:S01]  /*4560*/  FMUL.FTZ R143, R113, R8 ;  /* 0x00000008718f7220 */ /* 0x000fe20000410000 */
[----:B------:R-:W-:Y:S01]  /*4570*/  ISETP.GE.AND P1, PT, R106, 0x1, PT ;  /* 0x000000016a00780c */ /* 0x000fe20003f26270 */
[----:B------:R2:W5:Y:S01]  /*4580*/  LDG.E.64 R2, desc[UR22][R4.64] ;  /* 0x0000001604027981 */ /* 0x000562000c1e1b00 */
[----:B------:R-:W-:Y:S01]  /*4590*/  MOV R134, 0x400 ;  /* 0x0000040000867802 */ /* 0x000fe20000000f00 */
[----:B------:R-:W-:Y:S01]  /*45a0*/  FFMA.FTZ R143, R115, R6, -R143 ;  /* 0x00000006738f7223 */ /* 0x000fe2000001088f */
[----:B------:R-:W-:Y:S01]  /*45b0*/  ISETP.GE.U32.AND P2, PT, R128, 0x20, PT ;  /* 0x000000208000780c */ /* 0x000fe20003f46070 */
[----:B------:R-:W2:Y:S01]  /*45c0*/  SHFL.UP PT, R7, R144, 0x1, RZ ;  /* 0x0420000090077989 */ /* 0x000ea200000e00ff */
[----:B------:R-:W-:Y:S03]  /*45d0*/  BSSY.RECONVERGENT B0, `(.L_x_443) ;  /* 0x00000d3000007945 */ /* 0x000fe60003800200 */
[----:B------:R-:W3:Y:S01]  /*45e0*/  SHFL.UP PT, R6, R143, 0x1, RZ ;  /* 0x042000008f067989 */ /* 0x000ee200000e00ff */
[----:B------:R-:W4:Y:S01]  /*45f0*/  S2R R13, SR_CgaCtaId ;  /* 0x00000000000d7919 */ /* 0x000f220000008800 */
[-C--:B0-----:R-:W-:Y:S01]  /*4600*/  FMUL.FTZ R11, R143, R10.reuse ;  /* 0x0000000a8f0b7220 */ /* 0x081fe20000410000 */
[----:B------:R-:W-:-:S03]  /*4610*/  FMUL.FTZ R10, R144, R10 ;  /* 0x0000000a900a7220 */ /* 0x000fc60000410000 */
[-C--:B-1----:R-:W-:Y:S01]  /*4620*/  FFMA.FTZ R11, R144, R9.reuse, R11 ;  /* 0x00000009900b7223 */ /* 0x082fe2000001000b */
[----:B------:R-:W-:-:S03]  /*4630*/  FFMA.FTZ R10, R143, R9, -R10 ;  /* 0x000000098f0a7223 */ /* 0x000fc6000001080a */
[----:B------:R-:W-:Y:S01]  /*4640*/  @P1 FADD.FTZ R146, R146, R11 ;  /* 0x0000000b92921221 */ /* 0x000fe20000010000 */
[----:B------:R-:W-:Y:S01]  /*4650*/  @P1 FADD.FTZ R145, R145, R10 ;  /* 0x0000000a91911221 */ /* 0x000fe20000010000 */
[----:B--2---:R-:W-:-:S03]  /*4660*/  FMUL.FTZ R5, R143, R7 ;  /* 0x000000078f057220 */ /* 0x004fc60000410000 */
[----:B------:R-:W0:Y:S01]  /*4670*/  SHFL.UP PT, R9, R146, 0x2, RZ ;  /* 0x0440000092097989 */ /* 0x000e2200000e00ff */
[C---:B------:R-:W-:Y:S01]  /*4680*/  FMUL.FTZ R4, R144.reuse, R7 ;  /* 0x0000000790047220 */ /* 0x040fe20000410000 */
[-C--:B---3--:R-:W-:Y:S02]  /*4690*/  @P1 FFMA.FTZ R144, R144, R6.reuse, R5 ;  /* 0x0000000690901223 */ /* 0x088fe40000010005 */
[----:B------:R-:W1:Y:S01]  /*46a0*/  SHFL.UP PT, R8, R145, 0x2, RZ ;  /* 0x0440000091087989 */ /* 0x000e6200000e00ff */
[----:B------:R-:W-:Y:S01]  /*46b0*/  @P1 FFMA.FTZ R143, R143, R6, -R4 ;  /* 0x000000068f8f1223 */ /* 0x000fe20000010804 */
[----:B------:R-:W-:Y:S02]  /*46c0*/  ISETP.GE.AND P1, PT, R106, 0x2, PT ;  /* 0x000000026a00780c */ /* 0x000fe40003f26270 */
[----:B------:R-:W2:Y:S04]  /*46d0*/  SHFL.UP PT, R5, R144, 0x2, RZ ;  /* 0x0440000090057989 */ /* 0x000ea800000e00ff */
[----:B------:R-:W3:Y:S01]  /*46e0*/  SHFL.UP PT, R4, R143, 0x2, RZ ;  /* 0x044000008f047989 */ /* 0x000ee200000e00ff */
[----:B----4-:R-:W-:-:S04]  /*46f0*/  LEA R134, R13, R134, 0x18 ;  /* 0x000000860d867211 */ /* 0x010fc800078ec0ff */
[----:B------:R-:W-:Y:S01]  /*4700*/  @P0 LEA R33, R41, R134, 0x4 ;  /* 0x0000008629210211 */ /* 0x000fe200078e20ff */
        /* <DEDUP_REMOVED lines=9> */
[-C--:B---3--:R-:W-:Y:S01]  /*47a0*/  @P1 FFMA.FTZ R144, R144, R4.reuse, R7 ;  /* 0x0000000490901223 */ /* 0x088fe20000010007 */
[----:B------:R-:W-:Y:S01]  /*47b0*/  @P1 FFMA.FTZ R143, R143, R4, -R6 ;  /* 0x000000048f8f1223 */ /* 0x000fe20000010806 */
[----:B------:R-:W-:Y:S01]  /*47c0*/  ISETP.GE.AND P1, PT, R106, 0x4, PT ;  /* 0x000000046a00780c */ /* 0x000fe20003f26270 */
[----:B------:R-:W1:Y:S04]  /*47d0*/  SHFL.UP PT, R8, R145, 0x4, RZ ;  /* 0x0480000091087989 */ /* 0x000e6800000e00ff */
[----:B------:R-:W2:Y:S04]  /*47e0*/  SHFL.UP PT, R5, R144, 0x4, RZ ;  /* 0x0480000090057989 */ /* 0x000ea800000e00ff */
[----:B------:R-:W3:Y:S01]  /*47f0*/  SHFL.UP PT, R4, R143, 0x4, RZ ;  /* 0x048000008f047989 */ /* 0x000ee200000e00ff */
[-C--:B0-----:R-:W-:Y:S01]  /*4800*/  FMUL.FTZ R7, R143, R9.reuse ;  /* 0x000000098f077220 */ /* 0x081fe20000410000 */
[----:B------:R-:W-:-:S03]  /*4810*/  FMUL.FTZ R6, R144, R9 ;  /* 0x0000000990067220 */ /* 0x000fc60000410000 */
[-C--:B-1----:R-:W-:Y:S01]  /*4820*/  FFMA.FTZ R7, R144, R8.reuse, R7 ;  /* 0x0000000890077223 */ /* 0x082fe20000010007 */
[----:B------:R-:W-:-:S03]  /*4830*/  FFMA.FTZ R6, R143, R8, -R6 ;  /* 0x000000088f067223 */ /* 0x000fc60000010806 */
[----:B------:R-:W-:Y:S01]  /*4840*/  @P1 FADD.FTZ R146, R146, R7 ;  /* 0x0000000792921221 */ /* 0x000fe20000010000 */
[-C--:B--2---:R-:W-:Y:S01]  /*4850*/  FMUL.FTZ R7, R143, R5.reuse ;  /* 0x000000058f077220 */ /* 0x084fe20000410000 */
[----:B------:R-:W-:Y:S01]  /*4860*/  @P1 FADD.FTZ R145, R145, R6 ;  /* 0x0000000691911221 */ /* 0x000fe20000010000 */
        /* <DEDUP_REMOVED lines=11> */
[C---:B------:R-:W-:Y:S01]  /*4920*/  FFMA.FTZ R8, R143.reuse, R7, -R8 ;  /* 0x000000078f087223 */ /* 0x040fe20000010808 */
[-C--:B--2---:R-:W-:Y:S02]  /*4930*/  FMUL.FTZ R9, R143, R5.reuse ;  /* 0x000000058f097220 */ /* 0x084fe40000410000 */
[----:B------:R-:W-:Y:S01]  /*4940*/  @P1 FADD.FTZ R146, R146, R11 ;  /* 0x0000000b92921221 */ /* 0x000fe20000010000 */
[C---:B------:R-:W-:Y:S01]  /*4950*/  FMUL.FTZ R6, R144.reuse, R5 ;  /* 0x0000000590067220 */ /* 0x040fe20000410000 */
[----:B------:R-:W-:Y:S01]  /*4960*/  @P1 FADD.FTZ R145, R145, R8 ;  /* 0x0000000891911221 */ /* 0x000fe20000010000 */
[-C--:B---3--:R-:W-:Y:S02]  /*4970*/  @P1 FFMA.FTZ R144, R144, R4.reuse, R9 ;  /* 0x0000000490901223 */ /* 0x088fe40000010009 */
[----:B------:R-:W0:Y:S01]  /*4980*/  SHFL.UP PT, R7, R146, 0x10, RZ ;  /* 0x0600000092077989 */ /* 0x000e2200000e00ff */
[----:B------:R-:W-:Y:S01]  /*4990*/  @P1 FFMA.FTZ R143, R143, R4, -R6 ;  /* 0x000000048f8f1223 */ /* 0x000fe20000010806 */
[----:B------:R-:W-:-:S02]  /*49a0*/  IADD3 R4, PT, PT, R108, R106, RZ ;  /* 0x0000006a6c047210 */ /* 0x000fc40007ffe0ff */
[----:B------:R-:W1:Y:S01]  /*49b0*/  SHFL.UP PT, R5, R144, 0x10, RZ ;  /* 0x0600000090057989 */ /* 0x000e6200000e00ff */
[----:B------:R-:W-:Y:S02]  /*49c0*/  ISETP.NE.AND P1, PT, R106, 0x1f, PT ;  /* 0x0000001f6a00780c */ /* 0x000fe40003f25270 */
[----:B------:R-:W-:Y:S01]  /*49d0*/  LEA R32, R4, R73, 0x5 ;  /* 0x0000004904207211 */ /* 0x000fe200078e28ff */
[----:B------:R-:W2:Y:S04]  /*49e0*/  SHFL.UP PT, R6, R145, 0x10, RZ ;  /* 0x0600000091067989 */ /* 0x000ea800000e00ff */
[----:B------:R-:W3:Y:S04]  /*49f0*/  SHFL.UP PT, R37, R143, 0x10, RZ ;  /* 0x060000008f257989 */ /* 0x000ee800000e00ff */
[----:B------:R-:W4:Y:S02]  /*4a00*/  LDS.128 R24, [R32] ;  /* 0x0000000020187984 */ /* 0x000f240000000c00 */
[----:B------:R-:W-:-:S02]  /*4a10*/  @!P1 LEA R136, R79, R134, 0x4 ;  /* 0x000000864f889211 */ /* 0x000fc400078e20ff */
[----:B------:R-:W4:Y:S01]  /*4a20*/  LDS.128 R28, [R32+0x10] ;  /* 0x00001000201c7984 */ /* 0x000f220000000c00 */
[CC--:B0-----:R-:W-:Y:S01]  /*4a30*/  FMUL.FTZ R4, R144.reuse, R7.reuse ;  /* 0x0000000790047220 */ /* 0x0c1fe20000410000 */
[C---:B------:R-:W-:Y:S02]  /*4a40*/  FMUL.FTZ R7, R143.reuse, R7 ;  /* 0x000000078f077220 */ /* 0x040fe40000410000 */
[----:B------:R-:W0:Y:S01]  /*4a50*/  LDS.128 R8, [R32+0x20] ;  /* 0x0000200020087984 */ /* 0x000e220000000c00 */
[CC--:B-1----:R-:W-:Y:S01]  /*4a60*/  FMUL.FTZ R36, R144.reuse, R5.reuse ;  /* 0x0000000590247220 */ /* 0x0c2fe20000410000 */
[C---:B------:R-:W-:Y:S02]  /*4a70*/  FMUL.FTZ R5, R143.reuse, R5 ;  /* 0x000000058f057220 */ /* 0x040fe40000410000 */
[----:B------:R-:W-:Y:S01]  /*4a80*/  LDS.128 R12, [R32+0x30] ;  /* 0x00003000200c7984 */ /* 0x000fe20000000c00 */
[-C--:B--2---:R-:W-:Y:S01]  /*4a90*/  FFMA.FTZ R38, R143, R6.reuse, -R4 ;  /* 0x000000068f267223 */ /* 0x084fe20000010804 */
[----:B------:R-:W-:Y:S01]  /*4aa0*/  FFMA.FTZ R39, R144, R6, R7 ;  /* 0x0000000690277223 */ /* 0x000fe20000010007 */
[----:B------:R-:W-:-:S02]  /*4ab0*/  MOV R4, 0x3f800000 ;  /* 0x3f80000000047802 */ /* 0x000fc40000000f00 */
[----:B------:R-:W-:Y:S01]  /*4ac0*/  CS2R R6, SRZ ;  /* 0x0000000000067805 */ /* 0x000fe2000001ff00 */
[-C--:B---3--:R-:W-:Y:S01]  /*4ad0*/  FFMA.FTZ R36, R143, R37.reuse, -R36 ;  /* 0x000000258f247223 */ /* 0x088fe20000010824 */
[----:B------:R-:W-:Y:S01]  /*4ae0*/  FFMA.FTZ R37, R144, R37, R5 ;  /* 0x0000002590257223 */ /* 0x000fe20000010005 */
[----:B------:R-:W-:Y:S01]  /*4af0*/  MOV R5, RZ ;  /* 0x000000ff00057202 */ /* 0x000fe20000000f00 */
[----:B------:R-:W-:Y:S01]  /*4b00*/  FADD.FTZ R38, R145, R38 ;  /* 0x0000002691267221 */ /* 0x000fe20000010000 */
[----:B------:R-:W-:-:S04]  /*4b10*/  FADD.FTZ R39, R146, R39 ;  /* 0x0000002792277221 */ /* 0x000fc80000010000 */
[----:B------:R-:W-:Y:S04]  /*4b20*/  @P0 LDS.128 R4, [R33+0x2160] ;  /* 0x0021600021040984 */ /* 0x000fe80000000c00 */
[----:B------:R1:W-:Y:S01]  /*4b30*/  @!P1 STS.128 [R136+0x2100], R36 ;  /* 0x0021002488009388 */ /* 0x0003e20000000c00 */
[----:B------:R-:W-:Y:S01]  /*4b40*/  ISETP.GE.AND P1, PT, R106, 0x10, PT ;  /* 0x000000106a00780c */ /* 0x000fe20003f26270 */
[----:B------:R-:W-:Y:S03]  /*4b50*/  BAR.SYNC.DEFER_BLOCKING 0x0 ;  /* 0x0000000000007b1d */ /* 0x000fe60000010000 */
[----:B------:R-:W-:Y:S02]  /*4b60*/  FSEL R143, R143, R36, !P1 ;  /* 0x000000248f8f7208 */ /* 0x000fe40004800000 */
[----:B------:R-:W-:Y:S01]  /*4b70*/  FSEL R146, R146, R39, !P1 ;  /* 0x0000002792927208 */ /* 0x000fe20004800000 */
[----:B----4-:R-:W-:Y:S01]  /*4b80*/  HADD2.F32 R139, -RZ, R27.H1_H1 ;  /* 0x3000001bff8b7230 */ /* 0x010fe20000004100 */
[----:B------:R-:W-:Y:S01]  /*4b90*/  FSEL R144, R144, R37, !P1 ;  /* 0x0000002590907208 */ /* 0x000fe20004800000 */
[----:B------:R-:W-:Y:S01]  /*4ba0*/  HADD2.F32 R135, -RZ, R24.H0_H0 ;  /* 0x20000018ff877230 */ /* 0x000fe20000004100 */
[----:B------:R-:W-:Y:S01]  /*4bb0*/  FSEL R145, R145, R38, !P1 ;  /* 0x0000002691917208 */ /* 0x000fe20004800000 */
[----:B------:R-:W-:Y:S01]  /*4bc0*/  HADD2.F32 R137, -RZ, R26.H1_H1 ;  /* 0x3000001aff897230 */ /* 0x000fe20000004100 */
[----:B------:R-:W-:Y:S01]  /*4bd0*/  ISETP.NE.AND P1, PT, R79, 0x1, PT ;  /* 0x000000014f00780c */ /* 0x000fe20003f25270 */
[----:B------:R-:W-:Y:S01]  /*4be0*/  HADD2.F32 R138, -RZ, R28.H0_H0 ;  /* 0x2000001cff8a7230 */ /* 0x000fe20000004100 */
[----:B------:R-:W-:Y:S01]  /*4bf0*/  SHFL.UP PT, R143, R143, 0x1, RZ ;  /* 0x042000008f8f7989 */ /* 0x000fe200000e00ff */
[----:B-1----:R-:W-:-:S02]  /*4c00*/  HADD2.F32 R36, -RZ, R25.H0_H0 ;  /* 0x20000019ff247230 */ /* 0x002fc40000004100 */
[----:B------:R-:W-:Y:S01]  /*4c10*/  HADD2.F32 R39, -RZ, R25.H1_H1 ;  /* 0x30000019ff277230 */ /* 0x000fe20000004100 */
[----:B------:R-:W-:Y:S01]  /*4c20*/  SHFL.UP PT, R144, R144, 0x1, RZ ;  /* 0x0420000090907989 */ /* 0x000fe200000e00ff */
[----:B------:R-:W-:Y:S02]  /*4c30*/  HADD2.F32 R136, -RZ, R27.H0_H0 ;  /* 0x2000001bff887230 */ /* 0x000fe40000004100 */
[----:B------:R-:W-:Y:S01]  /*4c40*/  HADD2.F32 R37, -RZ, R24.H1_H1 ;  /* 0x30000018ff257230 */ /* 0x000fe20000004100 */
[----:B------:R-:W-:Y:S01]  /*4c50*/  SHFL.UP PT, R145, R145, 0x1, RZ ;  /* 0x0420000091917989 */ /* 0x000fe200000e00ff */
[----:B------:R-:W-:Y:S02]  /*4c60*/  HADD2.F32 R38, -RZ, R26.H0_H0 ;  /* 0x2000001aff267230 */ /* 0x000fe40000004100 */
[----:B0-----:R-:W-:Y:S01]  /*4c70*/  HADD2.F32 R148, -RZ, R9.H1_H1 ;  /* 0x30000009ff947230 */ /* 0x001fe20000004100 */
[----:B------:R-:W0:Y:S01]  /*4c80*/  LDS.128 R16, [R134+0x2100] ;  /* 0x0021000086107984 */ /* 0x000e220000000c00 */
[----:B------:R-:W-:-:S02]  /*4c90*/  HADD2.F32 R140, -RZ, R28.H1_H1 ;  /* 0x3000001cff8c7230 */ /* 0x000fc40000004100 */
[--C-:B------:R-:W-:Y:S01]  /*4ca0*/  HADD2.F32 R28, -RZ, R29.reuse.H0_H0 ;  /* 0x2000001dff1c7230 */ /* 0x100fe20000004100 */
[----:B------:R-:W1:Y:S01]  /*4cb0*/  LDS.128 R20, [R134+0x2110] ;  /* 0x0021100086147984 */ /* 0x000e620000000c00 */
[----:B------:R-:W-:Y:S02]  /*4cc0*/  HADD2.F32 R141, -RZ, R29.H1_H1 ;  /* 0x3000001dff8d7230 */ /* 0x000fe40000004100 */
[--C-:B------:R-:W-:Y:S01]  /*4cd0*/  HADD2.F32 R29, -RZ, R30.reuse.H0_H0 ;  /* 0x2000001eff1d7230 */ /* 0x100fe20000004100 */
[----:B------:R-:W2:Y:S01]  /*4ce0*/  LDS.128 R32, [R134+0x2120] ;  /* 0x0021200086207984 */ /* 0x000ea20000000c00 */
[----:B------:R-:W-:Y:S02]  /*4cf0*/  HADD2.F32 R142, -RZ, R30.H1_H1 ;  /* 0x3000001eff8e7230 */ /* 0x000fe40000004100 */
[--C-:B------:R-:W-:Y:S02]  /*4d00*/  HADD2.F32 R147, -RZ, R10.reuse.H0_H0 ;  /* 0x2000000aff937230 */ /* 0x100fe40000004100 */
[----:B------:R-:W-:-:S02]  /*4d10*/  HADD2.F32 R149, -RZ, R10.H1_H1 ;  /* 0x3000000aff957230 */ /* 0x000fc40000004100 */
[----:B------:R-:W-:Y:S02]  /*4d20*/  HADD2.F32 R30, -RZ, R31.H0_H0 ;  /* 0x2000001fff1e7230 */ /* 0x000fe40000004100 */
[----:B------:R-:W-:Y:S02]  /*4d30*/  HADD2.F32 R10, -RZ, R11.H0_H0 ;  /* 0x2000000bff0a7230 */ /* 0x000fe40000004100 */
[----:B------:R-:W-:Y:S02]  /*4d40*/  HADD2.F32 R31, -RZ, R31.H1_H1 ;  /* 0x3000001fff1f7230 */ /* 0x000fe40000004100 */
[----:B------:R-:W-:Y:S01]  /*4d50*/  HADD2.F32 R11, -RZ, R11.H1_H1 ;  /* 0x3000000bff0b7230 */ /* 0x000fe20000004100 */
[C---:B0-----:R-:W-:Y:S02]  /*4d60*/  FSEL R150, R16.reuse, R87, !P1 ;  /* 0x0000005710967208 */ /* 0x041fe40004800000 */
[C---:B------:R-:W-:Y:S01]  /*4d70*/  FSEL R110, R17.reuse, R110, !P1 ;  /* 0x0000006e116e7208 */ /* 0x040fe20004800000 */
[-C--:B-1----:R-:W-:Y:S01]  /*4d80*/  FMUL.FTZ R25, R17, R21.reuse ;  /* 0x0000001511197220 */ /* 0x082fe20000410000 */
[-C--:B------:R-:W-:Y:S01]  /*4d90*/  FMUL.FTZ R27, R19, R21.reuse ;  /* 0x00000015131b7220 */ /* 0x080fe20000410000 */
[-C--:B------:R-:W-:Y:S01]  /*4da0*/  FMUL.FTZ R152, R16, R21.reuse ;  /* 0x0000001510987220 */ /* 0x080fe20000410000 */
[----:B------:R-:W-:Y:S01]  /*4db0*/  FMUL.FTZ R154, R18, R21 ;  /* 0x00000015129a7220 */ /* 0x000fe20000410000 */
[-C--:B------:R-:W-:Y:S01]  /*4dc0*/  FFMA.FTZ R87, R16, R20.reuse, -R25 ;  /* 0x0000001410577223 */ /* 0x080fe20000010819 */
[CC--:B------:R-:W-:Y:S01]  /*4dd0*/  FFMA.FTZ R151, R18.reuse, R20.reuse, -R27 ;  /* 0x0000001412977223 */ /* 0x0c0fe2000001081b */
[-C--:B------:R-:W-:Y:S01]  /*4de0*/  FFMA.FTZ R17, R17, R20.reuse, R152 ;  /* 0x0000001411117223 */ /* 0x080fe20000010098 */
[----:B------:R-:W0:Y:S01]  /*4df0*/  LDS.128 R24, [R134+0x2130] ;  /* 0x0021300086187984 */ /* 0x000e220000000c00 */
[C---:B------:R-:W-:Y:S01]  /*4e00*/  FFMA.FTZ R154, R19.reuse, R20, R154 ;  /* 0x00000014139a7223 */ /* 0x040fe2000001009a */
[----:B------:R-:W-:Y:S01]  /*4e10*/  FSEL R89, R18, R89, !P1 ;  /* 0x0000005912597208 */ /* 0x000fe20004800000 */
[--C-:B------:R-:W-:Y:S01]  /*4e20*/  HADD2.F32 R16, -RZ, R8.reuse.H0_H0 ;  /* 0x20000008ff107230 */ /* 0x100fe20000004100 */
[----:B------:R-:W-:Y:S01]  /*4e30*/  FSEL R112, R19, R112, !P1 ;  /* 0x0000007013707208 */ /* 0x000fe20004800000 */
[----:B------:R-:W-:-:S02]  /*4e40*/  HADD2.F32 R21, -RZ, R8.H1_H1 ;  /* 0x30000008ff157230 */ /* 0x000fc40000004100 */
[----:B------:R-:W-:Y:S01]  /*4e50*/  FADD.FTZ R8, R22, R151 ;  /* 0x0000009716087221 */ /* 0x000fe20000010000 */
[----:B------:R-:W-:Y:S01]  /*4e60*/  ISETP.NE.AND P1, PT, R79, 0x2, PT ;  /* 0x000000024f00780c */ /* 0x000fe20003f25270 */
[-C--:B--2---:R-:W-:Y:S01]  /*4e70*/  FMUL.FTZ R20, R17, R33.reuse ;  /* 0x0000002111147220 */ /* 0x084fe20000410000 */
[----:B------:R-:W-:Y:S01]  /*4e80*/  FADD.FTZ R151, R23, R154 ;  /* 0x0000009a17977221 */ /* 0x000fe20000010000 */
[----:B------:R-:W-:Y:S02]  /*4e90*/  HADD2.F32 R18, -RZ, R9.H0_H0 ;  /* 0x20000009ff127230 */ /* 0x000fe40000004100 */
[CC--:B------:R-:W-:Y:S01]  /*4ea0*/  FMUL.FTZ R22, R87.reuse, R33.reuse ;  /* 0x0000002157167220 */ /* 0x0c0fe20000410000 */
[C---:B------:R-:W-:Y:S01]  /*4eb0*/  FSEL R150, R87.reuse, R150, !P1 ;  /* 0x0000009657967208 */ /* 0x040fe20004800000 */
[----:B------:R-:W-:Y:S01]  /*4ec0*/  FFMA.FTZ R9, R87, R32, -R20 ;  /* 0x0000002057097223 */ /* 0x000fe20000010814 */
[-C--:B------:R-:W-:Y:S01]  /*4ed0*/  FMUL.FTZ R87, R151, R33.reuse ;  /* 0x0000002197577220 */ /* 0x080fe20000410000 */
[C---:B------:R-:W-:Y:S01]  /*4ee0*/  FMUL.FTZ R152, R8.reuse, R33 ;  /* 0x0000002108987220 */ /* 0x040fe20000410000 */
[C---:B------:R-:W-:Y:S01]  /*4ef0*/  FSEL R110, R17.reuse, R110, !P1 ;  /* 0x0000006e116e7208 */ /* 0x040fe20004800000 */
[-C--:B------:R-:W-:Y:S01]  /*4f00*/  FFMA.FTZ R23, R17, R32.reuse, R22 ;  /* 0x0000002011177223 */ /* 0x080fe20000010016 */
[CC--:B------:R-:W-:Y:S01]  /*4f10*/  FFMA.FTZ R87, R8.reuse, R32.reuse, -R87 ;  /* 0x0000002008577223 */ /* 0x0c0fe20000010857 */
[C---:B------:R-:W-:Y:S01]  /*4f20*/  FFMA.FTZ R152, R151.reuse, R32, R152 ;  /* 0x0000002097987223 */ /* 0x040fe20000010098 */
[----:B------:R-:W-:Y:S01]  /*4f30*/  FSEL R89, R8, R89, !P1 ;  /* 0x0000005908597208 */ /* 0x000fe20004800000 */
[--C-:B------:R-:W-:Y:S01]  /*4f40*/  HADD2.F32 R17, -RZ, R12.reuse.H0_H0 ;  /* 0x2000000cff117230 */ /* 0x100fe20000004100 */
[----:B------:R-:W-:Y:S01]  /*4f50*/  FSEL R112, R151, R112, !P1 ;  /* 0x0000007097707208 */ /* 0x000fe20004800000 */
[----:B------:R-:W-:Y:S01]  /*4f60*/  FADD.FTZ R35, R35, R152 ;  /* 0x0000009823237221 */ /* 0x000fe20000010000 */
[----:B------:R-:W-:Y:S01]  /*4f70*/  ISETP.NE.AND P1, PT, R79, 0x3, PT ;  /* 0x000000034f00780c */ /* 0x000fe20003f25270 */
[----:B------:R-:W-:Y:S01]  /*4f80*/  FADD.FTZ R34, R34, R87 ;  /* 0x0000005722227221 */ /* 0x000fe20000010000 */
[----:B------:R-:W-:Y:S01]  /*4f90*/  HADD2.F32 R19, -RZ, R12.H1_H1 ;  /* 0x3000000cff137230 */ /* 0x000fe20000004100 */
[----:B------:R1:W2:Y:S01]  /*4fa0*/  SHFL.UP PT, R33, R146, 0x1, RZ ;  /* 0x0420000092217989 */ /* 0x0002a200000e00ff */
[----:B------:R-:W-:Y:S01]  /*4fb0*/  FSEL R87, R9, R150, !P1 ;  /* 0x0000009609577208 */ /* 0x000fe20004800000 */
[--C-:B------:R-:W-:Y:S01]  /*4fc0*/  HADD2.F32 R12, -RZ, R13.reuse.H0_H0 ;  /* 0x2000000dff0c7230 */ /* 0x100fe20000004100 */
[----:B------:R-:W-:Y:S01]  /*4fd0*/  FSEL R89, R34, R89, !P1 ;  /* 0x0000005922597208 */ /* 0x000fe20004800000 */
[----:B------:R-:W-:Y:S01]  /*4fe0*/  HADD2.F32 R20, -RZ, R13.H1_H1 ;  /* 0x3000000dff147230 */ /* 0x000fe20000004100 */
[----:B------:R-:W-:Y:S01]  /*4ff0*/  FSEL R112, R35, R112, !P1 ;  /* 0x0000007023707208 */ /* 0x000fe20004800000 */
[--C-:B------:R-:W-:Y:S01]  /*5000*/  HADD2.F32 R13, -RZ, R14.reuse.H0_H0 ;  /* 0x2000000eff0d7230 */ /* 0x100fe20000004100 */
[----:B------:R-:W-:Y:S01]  /*5010*/  FSEL R110, R23, R110, !P1 ;  /* 0x0000006e176e7208 */ /* 0x000fe20004800000 */
[----:B------:R-:W-:-:S02]  /*5020*/  HADD2.F32 R22, -RZ, R14.H1_H1 ;  /* 0x3000000eff167230 */ /* 0x000fc40000004100 */
[--C-:B------:R-:W-:Y:S02]  /*5030*/  HADD2.F32 R14, -RZ, R15.reuse.H0_H0 ;  /* 0x2000000fff0e7230 */ /* 0x100fe40000004100 */
[----:B------:R-:W-:Y:S02]  /*5040*/  HADD2.F32 R15, -RZ, R15.H1_H1 ;  /* 0x3000000fff0f7230 */ /* 0x000fe40000004100 */
[-C--:B0-----:R-:W-:Y:S01]  /*5050*/  FMUL.FTZ R151, R35, R25.reuse ;  /* 0x0000001923977220 */ /* 0x081fe20000410000 */
[CC--:B------:R-:W-:Y:S01]  /*5060*/  FMUL.FTZ R150, R34.reuse, R25.reuse ;  /* 0x0000001922967220 */ /* 0x0c0fe20000410000 */
[-C--:B------:R-:W-:Y:S01]  /*5070*/  FMUL.FTZ R8, R23, R25.reuse ;  /* 0x0000001917087220 */ /* 0x080fe20000410000 */
[----:B------:R-:W-:Y:S01]  /*5080*/  FMUL.FTZ R32, R9, R25 ;  /* 0x0000001909207220 */ /* 0x000fe20000410000 */
[-C--:B------:R-:W-:Y:S01]  /*5090*/  FFMA.FTZ R151, R34, R24.reuse, -R151 ;  /* 0x0000001822977223 */ /* 0x080fe20000010897 */
[-C--:B------:R-:W-:Y:S01]  /*50a0*/  FFMA.FTZ R150, R35, R24.reuse, R150 ;  /* 0x0000001823967223 */ /* 0x080fe20000010096 */
[-C--:B------:R-:W-:Y:S01]  /*50b0*/  FFMA.FTZ R8, R9, R24.reuse, -R8 ;  /* 0x0000001809087223 */ /* 0x080fe20000010808 */
[----:B------:R-:W-:Y:S01]  /*50c0*/  FFMA.FTZ R32, R23, R24, R32 ;  /* 0x0000001817207223 */ /* 0x000fe20000010020 */
[----:B------:R-:W-:Y:S01]  /*50d0*/  FADD.FTZ R26, R26, R151 ;  /* 0x000000971a1a7221 */ /* 0x000fe20000010000 */
[----:B------:R-:W-:Y:S01]  /*50e0*/  FADD.FTZ R27, R27, R150 ;  /* 0x000000961b1b7221 */ /* 0x000fe20000010000 */
[----:B-12---:R-:W-:Y:S06]  /*50f0*/  @!P2 BRA `(.L_x_444) ;  /* 0x000000000040a947 */ /* 0x006fec0003800000 */
        /* <DEDUP_REMOVED lines=16> */
.L_x_444:
[----:B------:R-:W-:Y:S01]  /*5200*/  ISETP.NE.AND P1, PT, R106, RZ, PT ;  /* 0x000000ff6a00720c */ /* 0x000fe20003f25270 */
[C---:B------:R-:W-:Y:S01]  /*5210*/  FMUL.FTZ R23, R32.reuse, R7 ;  /* 0x0000000720177220 */ /* 0x040fe20000410000 */
[C---:B------:R-:W-:Y:S01]  /*5220*/  FMUL.FTZ R24, R32.reuse, R6 ;  /* 0x0000000620187220 */ /* 0x040fe20000410000 */
[C---:B------:R-:W-:Y:S01]  /*5230*/  FMUL.FTZ R9, R32.reuse, R5 ;  /* 0x0000000520097220 */ /* 0x040fe20000410000 */
[----:B------:R-:W-:Y:S01]  /*5240*/  FMUL.FTZ R32, R32, R4 ;  /* 0x0000000420207220 */ /* 0x000fe20000410000 */
[C---:B------:R-:W-:Y:S01]  /*5250*/  FFMA.FTZ R23, R8.reuse, R6, -R23 ;  /* 0x0000000608177223 */ /* 0x040fe20000010817 */
[----:B------:R-:W-:-:S07]  /*5260*/  FFMA.FTZ R24, R8, R7, R24 ;  /* 0x0000000708187223 */ /* 0x000fce0000010018 */
[----:B------:R0:W-:Y:S01]  /*5270*/  @!P1 STS.128 [R134+0x2150], R4 ;  /* 0x0021500486009388 */ /* 0x0001e20000000c00 */
        /* <DEDUP_REMOVED lines=8> */
.L_x_445:
[----:B------:R-:W-:Y:S05]  /*5300*/  BSYNC.RECONVERGENT B0 ;  /* 0x0000000000007941 */ /* 0x000fea0003800200 */
.L_x_443:
[----:B------:R-:W-:Y:S01]  /*5310*/  BAR.SYNC.DEFER_BLOCKING 0x0 ;  /* 0x0000000000007b1d */ /* 0x000fe20000010000 */
[----:B------:R-:W-:-:S05]  /*5320*/  ISETP.NE.AND P1, PT, R128, RZ, PT ;  /* 0x000000ff8000720c */ /* 0x000fca0003f25270 */
[----:B------:R-:W-:Y:S08]  /*5330*/  BSSY.RECONVERGENT B0, `(.L_x_446) ;  /* 0x0000074000007945 */ /* 0x000ff00003800200 */
[----:B------:R-:W0:Y:S02]  /*5340*/  @P1 LDS.64 R8, [R134+0x2158] ;  /* 0x0021580086081984 */ /* 0x000e240000000a00 */
        /* <DEDUP_REMOVED lines=103> */
[----:B------:R-:W0:Y:S01]  /*59c0*/  LDC R122, c[0x0][0x38c] ;  /* 0x0000e300ff7a7b82 */ /* 0x000e220000000800 */
[----:B------:R-:W-:-:S05]  /*59d0*/  LEA R134, R41, R134, 0x4 ;  /* 0x0000008629867211 */ /* 0x000fca00078e20ff */
[----:B------:R1:W-:Y:S02]  /*59e0*/  STS.128 [R134+0x2160], R4 ;  /* 0x0021600486007388 */ /* 0x0003e40000000c00 */
[----:B------:R-:W2:Y:S01]  /*59f0*/  LDC.64 R8, c[0x0][0x480] ;  /* 0x00012000ff087b82 */ /* 0x000ea20000000a00 */
[----:B0-----:R-:W-:-:S05]  /*5a00*/  IMAD R122, R122, UR4, R41 ;  /* 0x000000047a7a7c24 */ /* 0x001fca000f8e0229 */
[----:B------:R-:W-:Y:S02]  /*5a10*/  SHF.R.S32.HI R124, RZ, 0x1f, R122 ;  /* 0x0000001fff7c7819 */ /* 0x000fe4000001147a */
[----:B------:R-:W-:-:S04]  /*5a20*/  IADD3 R122, P1, PT, R81, R122, RZ ;  /* 0x0000007a517a7210 */ /* 0x000fc80007f3e0ff */
[----:B------:R-:W-:Y:S02]  /*5a30*/  LEA.HI.X.SX32 R124, R81, R124, 0x1, P1 ;  /* 0x0000007c517c7211 */ /* 0x000fe400008f0eff */
[----:B--2---:R-:W-:-:S04]  /*5a40*/  LEA R8, P1, R122, R8, 0x4 ;  /* 0x000000087a087211 */ /* 0x004fc800078220ff */
[----:B------:R-:W-:-:S05]  /*5a50*/  LEA.HI.X R9, R122, R9, R124, 0x4, P1 ;  /* 0x000000097a097211 */ /* 0x000fca00008f247c */
[----:B------:R1:W-:Y:S04]  /*5a60*/  STG.E.128 desc[UR22][R8.64], R4 ;  /* 0x0000000408007986 */ /* 0x0003e8000c101d16 */
.L_x_447:
[----:B------:R-:W-:Y:S05]  /*5a70*/  BSYNC.RECONVERGENT B0 ;  /* 0x0000000000007941 */ /* 0x000fea0003800200 */
.L_x_446:
[CC--:B-1---5:R-:W-:Y:S01]  /*5a80*/  FMUL.FTZ R4, R37.reuse, R3.reuse ;  /* 0x0000000325047220 */ /* 0x0e2fe20000410000 */
[-C--:B------:R-:W-:Y:S01]  /*5a90*/  FMUL.FTZ R6, R37, R2.reuse ;  /* 0x0000000225067220 */ /* 0x080fe20000410000 */
[CC--:B------:R-:W-:Y:S01]  /*5aa0*/  FMUL.FTZ R7, R39.reuse, R3.reuse ;  /* 0x0000000327077220 */ /* 0x0c0fe20000410000 */
[-C--:B------:R-:W-:Y:S01]  /*5ab0*/  FMUL.FTZ R113, R39, R2.reuse ;  /* 0x0000000227717220 */ /* 0x080fe20000410000 */
[-C--:B------:R-:W-:Y:S01]  /*5ac0*/  FFMA.FTZ R5, R135, R2.reuse, -R4 ;  /* 0x0000000287057223 */ /* 0x080fe20000010804 */
[-C--:B------:R-:W-:Y:S01]  /*5ad0*/  FMUL.FTZ R4, R137, R2.reuse ;  /* 0x0000000289047220 */ /* 0x080fe20000410000 */
[-C--:B------:R-:W-:Y:S01]  /*5ae0*/  FMUL.FTZ R123, R141, R3.reuse ;  /* 0x000000038d7b7220 */ /* 0x080fe20000410000 */
[-C--:B------:R-:W-:Y:S01]  /*5af0*/  FFMA.FTZ R135, R135, R3.reuse, R6 ;  /* 0x0000000387877223 */ /* 0x080fe20000010006 */
[-C--:B------:R-:W-:Y:S01]  /*5b00*/  FFMA.FTZ R7, R36, R2.reuse, -R7 ;  /* 0x0000000224077223 */ /* 0x080fe20000010807 */
[-C--:B------:R-:W-:Y:S01]  /*5b10*/  FFMA.FTZ R117, R38, R3.reuse, R4 ;  /* 0x0000000326757223 */ /* 0x080fe20000010004 */
[-C--:B------:R-:W-:Y:S01]  /*5b20*/  FFMA.FTZ R113, R36, R3.reuse, R113 ;  /* 0x0000000324717223 */ /* 0x080fe20000010071 */
[-C--:B------:R-:W-:Y:S01]  /*5b30*/  FFMA.FTZ R4, R28, R2.reuse, -R123 ;  /* 0x000000021c047223 */ /* 0x080fe2000001087b */
[CC--:B------:R-:W-:Y:S01]  /*5b40*/  FMUL.FTZ R6, R142.reuse, R3.reuse ;  /* 0x000000038e067220 */ /* 0x0c0fe20000410000 */
[-C--:B------:R-:W-:Y:S01]  /*5b50*/  FMUL.FTZ R36, R142, R2.reuse ;  /* 0x000000028e247220 */ /* 0x080fe20000410000 */
[CC--:B------:R-:W-:Y:S01]  /*5b60*/  FMUL.FTZ R123, R31.reuse, R3.reuse ;  /* 0x000000031f7b7220 */ /* 0x0c0fe20000410000 */
[-C--:B------:R-:W-:Y:S01]  /*5b70*/  FMUL.FTZ R8, R31, R2.reuse ;  /* 0x000000021f087220 */ /* 0x080fe20000410000 */
[CC--:B------:R-:W-:Y:S01]  /*5b80*/  FFMA.FTZ R31, R29.reuse, R2.reuse, -R6 ;  /* 0x000000021d1f7223 */ /* 0x0c0fe20000010806 */
[-C--:B------:R-:W-:Y:S01]  /*5b90*/  FFMA.FTZ R36, R29, R3.reuse, R36 ;  /* 0x000000031d247223 */ /* 0x080fe20000010024 */
[CC--:B------:R-:W-:Y:S01]  /*5ba0*/  FFMA.FTZ R6, R30.reuse, R2.reuse, -R123 ;  /* 0x000000021e067223 */ /* 0x0c0fe2000001087b */
[-C--:B------:R-:W-:Y:S01]  /*5bb0*/  FFMA.FTZ R30, R30, R3.reuse, R8 ;  /* 0x000000031e1e7223 */ /* 0x080fe20000010008 */
[CC--:B------:R-:W-:Y:S01]  /*5bc0*/  FMUL.FTZ R29, R21.reuse, R3.reuse ;  /* 0x00000003151d7220 */ /* 0x0c0fe20000410000 */
[-C--:B------:R-:W-:Y:S01]  /*5bd0*/  FMUL.FTZ R8, R21, R2.reuse ;  /* 0x0000000215087220 */ /* 0x080fe20000410000 */
[CC--:B------:R-:W-:Y:S01]  /*5be0*/  FMUL.FTZ R123, R148.reuse, R3.reuse ;  /* 0x00000003947b7220 */ /* 0x0c0fe20000410000 */
[-C--:B------:R-:W-:Y:S01]  /*5bf0*/  FMUL.FTZ R148, R148, R2.reuse ;  /* 0x0000000294947220 */ /* 0x080fe20000410000 */
[CC--:B------:R-:W-:Y:S01]  /*5c00*/  FFMA.FTZ R21, R16.reuse, R2.reuse, -R29 ;  /* 0x0000000210157223 */ /* 0x0c0fe2000001081d */
[-C--:B------:R-:W-:Y:S01]  /*5c10*/  FFMA.FTZ R29, R16, R3.reuse, R8 ;  /* 0x00000003101d7223 */ /* 0x080fe20000010008 */
[-C--:B------:R-:W-:Y:S01]  /*5c20*/  FMUL.FTZ R9, R137, R3.reuse ;  /* 0x0000000389097220 */ /* 0x080fe20000410000 */
[CC--:B------:R-:W-:Y:S01]  /*5c30*/  FFMA.FTZ R8, R18.reuse, R2.reuse, -R123 ;  /* 0x0000000212087223 */ /* 0x0c0fe2000001087b */
[-C--:B------:R-:W-:Y:S01]  /*5c40*/  FFMA.FTZ R148, R18, R3.reuse, R148 ;  /* 0x0000000312947223 */ /* 0x080fe20000010094 */
[-C--:B------:R-:W-:Y:S01]  /*5c50*/  FMUL.FTZ R18, R149, R2.reuse ;  /* 0x0000000295127220 */ /* 0x080fe20000410000 */
[CC--:B------:R-:W-:Y:S01]  /*5c60*/  FMUL.FTZ R123, R11.reuse, R3.reuse ;  /* 0x000000030b7b7220 */ /* 0x0c0fe20000410000 */
[-C--:B------:R-:W-:Y:S01]  /*5c70*/  FMUL.FTZ R11, R11, R2.reuse ;  /* 0x000000020b0b7220 */ /* 0x080fe20000410000 */
[-C--:B------:R-:W-:Y:S01]  /*5c80*/  FFMA.FTZ R9, R38, R2.reuse, -R9 ;  /* 0x0000000226097223 */ /* 0x080fe20000010809 */
[-C--:B------:R-:W-:Y:S01]  /*5c90*/  FFMA.FTZ R38, R147, R3.reuse, R18 ;  /* 0x0000000393267223 */ /* 0x080fe20000010012 */
[CC--:B------:R-:W-:Y:S01]  /*5ca0*/  FFMA.FTZ R18, R10.reuse, R2.reuse, -R123 ;  /* 0x000000020a127223 */ /* 0x0c0fe2000001087b */
[-C--:B------:R-:W-:Y:S01]  /*5cb0*/  FFMA.FTZ R122, R10, R3.reuse, R11 ;  /* 0x000000030a7a7223 */ /* 0x080fe2000001000b */
[CC--:B------:R-:W-:Y:S01]  /*5cc0*/  FMUL.FTZ R10, R19.reuse, R3.reuse ;  /* 0x00000003130a7220 */ /* 0x0c0fe20000410000 */
[-C--:B------:R-:W-:Y:S01]  /*5cd0*/  FMUL.FTZ R124, R19, R2.reuse ;  /* 0x00000002137c7220 */ /* 0x080fe20000410000 */
[-C--:B------:R-:W-:Y:S01]  /*5ce0*/  FMUL.FTZ R11, R20, R3.reuse ;  /* 0x00000003140b7220 */ /* 0x080fe20000410000 */
[----:B------:R-:W-:Y:S01]  /*5cf0*/  IADD3 R41, PT, PT, R41, 0x1, RZ ;  /* 0x0000000129297810 */ /* 0x000fe20007ffe0ff */
[CC--:B------:R-:W-:Y:S01]  /*5d00*/  FFMA.FTZ R10, R17.reuse, R2.reuse, -R10 ;  /* 0x00000002110a7223 */ /* 0x0c0fe2000001080a */
[-C--:B------:R-:W-:Y:S01]  /*5d10*/  FFMA.FTZ R124, R17, R3.reuse, R124 ;  /* 0x00000003117c7223 */ /* 0x080fe2000001007c */
[-C--:B------:R-:W-:Y:S01]  /*5d20*/  FMUL.FTZ R37, R139, R3.reuse ;  /* 0x000000038b257220 */ /* 0x080fe20000410000 */
[-C--:B------:R-:W-:Y:S01]  /*5d30*/  FMUL.FTZ R39, R140, R3.reuse ;  /* 0x000000038c277220 */ /* 0x080fe20000410000 */
[-C--:B------:R-:W-:Y:S01]  /*5d40*/  FMUL.FTZ R16, R149, R3.reuse ;  /* 0x0000000395107220 */ /* 0x080fe20000410000 */
[-C--:B------:R-:W-:Y:S01]  /*5d50*/  FMUL.FTZ R126, R22, R3.reuse ;  /* 0x00000003167e7220 */ /* 0x080fe20000410000 */
[CC--:B------:R-:W-:Y:S01]  /*5d60*/  FMUL.FTZ R17, R15.reuse, R3.reuse ;  /* 0x000000030f117220 */ /* 0x0c0fe20000410000 */
[-C--:B------:R-:W-:Y:S01]  /*5d70*/  FMUL.FTZ R15, R15, R2.reuse ;  /* 0x000000020f0f7220 */ /* 0x080fe20000410000 */
[-C--:B------:R-:W-:Y:S01]  /*5d80*/  FMUL.FTZ R119, R139, R2.reuse ;  /* 0x000000028b777220 */ /* 0x080fe20000410000 */
[-C--:B------:R-:W-:Y:S01]  /*5d90*/  FMUL.FTZ R140, R140, R2.reuse ;  /* 0x000000028c8c7220 */ /* 0x080fe20000410000 */
[-C--:B------:R-:W-:Y:S01]  /*5da0*/  FMUL.FTZ R141, R141, R2.reuse ;  /* 0x000000028d8d7220 */ /* 0x080fe20000410000 */
[-C--:B------:R-:W-:Y:S01]  /*5db0*/  FMUL.FTZ R19, R20, R2.reuse ;  /* 0x0000000214137220 */ /* 0x080fe20000410000 */
[-C--:B------:R-:W-:Y:S01]  /*5dc0*/  FMUL.FTZ R22, R22, R2.reuse ;  /* 0x0000000216167220 */ /* 0x080fe20000410000 */
[-C--:B------:R-:W-:Y:S01]  /*5dd0*/  FFMA.FTZ R20, R12, R2.reuse, -R11 ;  /* 0x000000020c147223 */ /* 0x080fe2000001080b */
[----:B------:R-:W-:Y:S01]  /*5de0*/  ISETP.GE.AND P1, PT, R41, UR5, PT ;  /* 0x0000000529007c0c */ /* 0x000fe2000bf26270 */
[-C--:B------:R-:W-:Y:S01]  /*5df0*/  FFMA.FTZ R37, R136, R2.reuse, -R37 ;  /* 0x0000000288257223 */ /* 0x080fe20000010825 */
[-C--:B------:R-:W-:Y:S01]  /*5e00*/  FFMA.FTZ R39, R138, R2.reuse, -R39 ;  /* 0x000000028a277223 */ /* 0x080fe20000010827 */
[-C--:B------:R-:W-:Y:S01]  /*5e10*/  FFMA.FTZ R16, R147, R2.reuse, -R16 ;  /* 0x0000000293107223 */ /* 0x080fe20000010810 */
[CC--:B------:R-:W-:Y:S01]  /*5e20*/  FFMA.FTZ R11, R13.reuse, R2.reuse, -R126 ;  /* 0x000000020d0b7223 */ /* 0x0c0fe2000001087e */
[C---:B------:R-:W-:Y:S01]  /*5e30*/  FFMA.FTZ R2, R14.reuse, R2, -R17 ;  /* 0x000000020e027223 */ /* 0x040fe20000010811 */
[-C--:B------:R-:W-:Y:S01]  /*5e40*/  FFMA.FTZ R15, R14, R3.reuse, R15 ;  /* 0x000000030e0f7223 */ /* 0x080fe2000001000f */
[-C--:B------:R-:W-:Y:S01]  /*5e50*/  FFMA.FTZ R119, R136, R3.reuse, R119 ;  /* 0x0000000388777223 */ /* 0x080fe20000010077 */
[-C--:B------:R-:W-:Y:S01]  /*5e60*/  FFMA.FTZ R121, R138, R3.reuse, R140 ;  /* 0x000000038a797223 */ /* 0x080fe2000001008c */
[-C--:B------:R-:W-:Y:S01]  /*5e70*/  FFMA.FTZ R28, R28, R3.reuse, R141 ;  /* 0x000000031c1c7223 */ /* 0x080fe2000001008d */
[-C--:B------:R-:W-:Y:S01]  /*5e80*/  FFMA.FTZ R12, R12, R3.reuse, R19 ;  /* 0x000000030c0c7223 */ /* 0x080fe20000010013 */
[----:B------:R-:W-:Y:S01]  /*5e90*/  FFMA.FTZ R13, R13, R3, R22 ;  /* 0x000000030d0d7223 */ /* 0x000fe20000010016 */
[----:B------:R-:W-:Y:S01]  /*5ea0*/  FADD.FTZ R14, RZ, R115 ;  /* 0x00000073ff0e7221 */ /* 0x000fe20000010000 */
        /* <DEDUP_REMOVED lines=48> */
[----:B------:R-:W-:Y:S06]  /*61b0*/  @!P1 BRA `(.L_x_448) ;  /* 0xffffffcc00f89947 */ /* 0x000fec000383ffff */
.L_x_442:
[----:B------:R-:W-:Y:S01]  /*61c0*/  BAR.SYNC.DEFER_BLOCKING 0x0 ;  /* 0x0000000000007b1d */ /* 0x000fe20000010000 */
[----:B------:R-:W-:Y:S01]  /*61d0*/  F2FP.F16.F32.PACK_AB R7, R65, R66 ;  /* 0x000000424107723e */ /* 0x000fe200000000ff */
[----:B------:R-:W-:Y:S01]  /*61e0*/  USHF.L.U32 UR5, UR4, 0xb, URZ ;  /* 0x0000000b04057899 */ /* 0x000fe200080006ff */
[----:B------:R-:W-:Y:S01]  /*61f0*/  F2FP.F16.F32.PACK_AB R6, R67, R70 ;  /* 0x000000464306723e */ /* 0x000fe200000000ff */
[----:B------:R-:W-:Y:S01]  /*6200*/  HFMA2 R3, -RZ, RZ, 0, 0 ;  /* 0x00000000ff037431 */ /* 0x000fe200000001ff */
[----:B------:R-:W-:-:S03]  /*6210*/  F2FP.F16.F32.PACK_AB R5, R69, R72 ;  /* 0x000000484505723e */ /* 0x000fc600000000ff */
[----:B------:R-:W0:Y:S01]  /*6220*/  LDC.64 R16, c[0x0][0x420] ;  /* 0x00010800ff107b82 */ /* 0x000e220000000a00 */
[----:B------:R-:W-:Y:S01]  /*6230*/  F2FP.F16.F32.PACK_AB R4, R71, R74 ;  /* 0x0000004a4704723e */ /* 0x000fe200000000ff */
[----:B------:R-:W-:Y:S01]  /*6240*/  UIADD3 UR11, UP0, UPT, UR11, 0x2000, URZ ;  /* 0x000020000b0b7890 */ /* 0x000fe2000ff1e0ff */
[----:B------:R-:W-:Y:S01]  /*6250*/  F2FP.F16.F32.PACK_AB R67, R57, R58 ;  /* 0x0000003a3943723e */ /* 0x000fe200000000ff */
[----:B------:R-:W-:Y:S01]  /*6260*/  UIADD3 UR4, UPT, UPT, UR4, 0x1, URZ ;  /* 0x0000000104047890 */ /* 0x000fe2000fffe0ff */
[----:B------:R-:W-:Y:S01]  /*6270*/  F2FP.F16.F32.PACK_AB R66, R59, R60 ;  /* 0x0000003c3b42723e */ /* 0x000fe200000000ff */
[----:B------:R-:W-:Y:S01]  /*6280*/  UIADD3.X UR12, UPT, UPT, URZ, UR12, URZ, UP0, !UPT ;  /* 0x0000000cff0c7290 */ /* 0x000fe200087fe4ff */
[----:B------:R-:W-:Y:S01]  /*6290*/  F2FP.F16.F32.PACK_AB R65, R61, R62 ;  /* 0x0000003e3d41723e */ /* 0x000fe200000000ff */
[----:B------:R-:W1:Y:S01]  /*62a0*/  LDC.64 R18, c[0x0][0x428] ;  /* 0x00010a00ff127b82 */ /* 0x000e620000000a00 */
[----:B------:R-:W-:Y:S01]  /*62b0*/  F2FP.F16.F32.PACK_AB R64, R63, R64 ;  /* 0x000000403f40723e */ /* 0x000fe200000000ff */
[----:B------:R-:W-:Y:S01]  /*62c0*/  UIADD3 UR13, UP1, UPT, UR13, 0x1000, URZ ;  /* 0x000010000d0d7890 */ /* 0x000fe2000ff3e0ff */
[----:B------:R-:W-:Y:S01]  /*62d0*/  MOV R2, UR5 ;  /* 0x0000000500027c02 */ /* 0x000fe20008000f00 */
[----:B------:R-:W2:Y:S04]  /*62e0*/  LDCU UR5, c[0x0][0x394] ;  /* 0x00007280ff0577ac */ /* 0x000ea80008000800 */
[----:B------:R-:W3:Y:S01]  /*62f0*/  LDC.64 R20, c[0x0][0x478] ;  /* 0x00011e00ff147b82 */ /* 0x000ee20000000a00 */
[----:B------:R-:W-:Y:S01]  /*6300*/  UIADD3 UR15, UP2, UPT, UR15, 0x1000, URZ ;  /* 0x000010000f0f7890 */ /* 0x000fe2000ff5e0ff */
[----:B------:R3:W-:Y:S01]  /*6310*/  STS.128 [R73], R4 ;  /* 0x0000000449007388 */ /* 0x0007e20000000c00 */
[----:B------:R-:W-:-:S02]  /*6320*/  UIADD3.X UR14, UPT, UPT, URZ, UR14, URZ, UP1, !UPT ;  /* 0x0000000eff0e7290 */ /* 0x000fc40008ffe4ff */
[----:B------:R-:W-:Y:S01]  /*6330*/  UIADD3.X UR16, UPT, UPT, URZ, UR16, URZ, UP2, !UPT ;  /* 0x00000010ff107290 */ /* 0x000fe200097fe4ff */
[----:B------:R-:W-:Y:S01]  /*6340*/  STS.128 [R73+0x10], R64 ;  /* 0x0000104049007388 */ /* 0x000fe20000000c00 */
[----:B------:R-:W-:-:S03]  /*6350*/  NOP ;  /* 0x0000000000007918 */ /* 0x000fc60000000000 */
[----:B------:R-:W4:Y:S01]  /*6360*/  LDS.128 R8, [R75] ;  /* 0x000000004b087984 */ /* 0x000f220000000c00 */
[----:B0-----:R-:W-:Y:S01]  /*6370*/  IMAD.WIDE.U32 R2, R16, UR30, R2 ;  /* 0x0000001e10027c25 */ /* 0x001fe2000f8e0002 */
[----:B--2---:R-:W-:Y:S02]  /*6380*/  UISETP.GE.AND UP0, UPT, UR4, UR5, UPT ;  /* 0x000000050400728c */ /* 0x004fe4000bf06270 */
[----:B------:R-:W0:Y:S01]  /*6390*/  LDS.128 R12, [R75+0x200] ;  /* 0x000200004b0c7984 */ /* 0x000e220000000c00 */
[----:B------:R-:W-:Y:S02]  /*63a0*/  IMAD R3, R17, UR30, R3 ;  /* 0x0000001e11037c24 */ /* 0x000fe4000f8e0203 */
[----:B-1----:R-:W-:-:S04]  /*63b0*/  IMAD.WIDE.U32 R2, R18, UR25, R2 ;  /* 0x0000001912027c25 */ /* 0x002fc8000f8e0002 */
[----:B------:R-:W-:Y:S01]  /*63c0*/  IMAD R0, R19, UR25, R3 ;  /* 0x0000001913007c24 */ /* 0x000fe2000f8e0203 */
[----:B---3--:R-:W-:Y:S02]  /*63d0*/  LEA R4, P0, R2, R20, 0x1 ;  /* 0x0000001402047211 */ /* 0x008fe400078008ff */
[----:B------:R-:W-:Y:S02]  /*63e0*/  LOP3.LUT R3, R128, 0x1f, RZ, 0xc0, !PT ;  /* 0x0000001f80037812 */ /* 0x000fe400078ec0ff */
[----:B------:R-:W-:Y:S02]  /*63f0*/  LEA.HI.X R5, R2, R21, R0, 0x1, P0 ;  /* 0x0000001502057211 */ /* 0x000fe400000f0c00 */
[----:B------:R-:W-:-:S05]  /*6400*/  LEA R3, R108, R3, 0x1 ;  /* 0x000000036c037211 */ /* 0x000fca00078e08ff */
[----:B------:R-:W-:-:S05]  /*6410*/  IMAD.WIDE.U32 R2, R3, 0x10, R4 ;  /* 0x0000001003027825 */ /* 0x000fca00078e0004 */
[----:B----4-:R1:W-:Y:S04]  /*6420*/  STG.E.128 desc[UR22][R2.64], R8 ;  /* 0x0000000802007986 */ /* 0x0103e8000c101d16 */
[----:B0-----:R1:W-:Y:S01]  /*6430*/  STG.E.128 desc[UR22][R2.64+0x200], R12 ;  /* 0x0002000c02007986 */ /* 0x0013e2000c101d16 */
[----:B------:R-:W-:Y:S05]  /*6440*/  BRA.U !UP0, `(.L_x_449) ;  /* 0xffffffa108a07547 */ /* 0x000fea000b83ffff */
[----:B------:R-:W-:Y:S05]  /*6450*/  EXIT ;  /* 0x000000000000794d */ /* 0x000fea0003800000 */
.L_x_450:
        /* <DEDUP_REMOVED lines=10> */
.L_x_5008:


//--------------------- .text._Z25selective_scan_fwd_kernelI32Selective_Scan_fwd_kernel_traitsILi128ELi16ELi1ELb1ELb0ELb1ELb1EN3c104HalfENS1_7complexIfEEEEv13SSMParamsBase --------------------------
	.section	.text._Z25selective_scan_fwd_kernelI32Selective_Scan_fwd_kernel_traitsILi128ELi16ELi1ELb1ELb0ELb1ELb1EN3c104HalfENS1_7complexIfEEEEv13SSMParamsBase,"ax",@progbits
	.align	128
        .global         _Z25selective_scan_fwd_kernelI32Selective_Scan_fwd_kernel_traitsILi128ELi16ELi1ELb1ELb0ELb1ELb1EN3c104HalfENS1_7complexIfEEEEv13SSMParamsBase
        .type           _Z25selective_scan_fwd_kernelI32Selective_Scan_fwd_kernel_traitsILi128ELi16ELi1ELb1ELb0ELb1ELb1EN3c104HalfENS1_7complexIfEEEEv13SSMParamsBase,@function
        .size           _Z25selective_scan_fwd_kernelI32Selective_Scan_fwd_kernel_traitsILi128ELi16ELi1ELb1ELb0ELb1ELb1EN3c104HalfENS1_7complexIfEEEEv13SSMParamsBase,(.L_x_5009 - _Z25selective_scan_fwd_kernelI32Selective_Scan_fwd_kernel_traitsILi128ELi16ELi1ELb1ELb0ELb1ELb1EN3c104HalfENS1_7complexIfEEEEv13SSMParamsBase)
        .other          _Z25selective_scan_fwd_kernelI32Selective_Scan_fwd_kernel_traitsILi128ELi16ELi1ELb1ELb0ELb1ELb1EN3c104HalfENS1_7complexIfEEEEv13SSMParamsBase,@"STO_CUDA_ENTRY STV_DEFAULT"
_Z25selective_scan_fwd_kernelI32Selective_Scan_fwd_kernel_traitsILi128ELi16ELi1ELb1ELb0ELb1ELb1EN3c104HalfENS1_7complexIfEEEEv13SSMParamsBase:
.text._Z25selective_scan_fwd_kernelI32Selective_Scan_fwd_kernel_traitsILi128ELi16ELi1ELb1ELb0ELb1ELb1EN3c104HalfENS1_7complexIfEEEEv13SSMParamsBase:
        /* <DEDUP_REMOVED lines=109> */
.L_x_490:
[----:B------:R-:W-:Y:S01]  /*06d0*/  BAR.SYNC.DEFER_BLOCKING 0x0 ;  /* 0x0000000000007b1d */ /* 0x000fe20000010000 */
[----:B------:R-:W-:Y:S02]  /*06e0*/  LOP3.LUT R77, R128, 0x1f, RZ, 0xc0, !PT ;  /* 0x0000001f804d7812 */ /* 0x000fe400078ec0ff */
[----:B0-----:R-:W-:Y:S02]  /*06f0*/  MOV R2, UR15 ;  /* 0x0000000f00027c02 */ /* 0x001fe40008000f00 */
        /* <DEDUP_REMOVED lines=85> */
.L_x_452:
[----:B------:R-:W-:Y:S05]  /*0c50*/  BSYNC.RECONVERGENT B0 ;  /* 0x0000000000007941 */ /* 0x000fea0003800200 */
.L_x_451:
        /* <DEDUP_REMOVED lines=35> */
.L_x_454:
[----:B------:R-:W-:Y:S05]  /*0e90*/  BSYNC.RECONVERGENT B0 ;  /* 0x0000000000007941 */ /* 0x000fea0003800200 */
.L_x_453:
        /* <DEDUP_REMOVED lines=37> */
.L_x_456:
[----:B------:R-:W-:Y:S05]  /*10f0*/  BSYNC.RECONVERGENT B0 ;  /* 0x0000000000007941 */ /* 0x000fea0003800200 */
.L_x_455:
        /* <DEDUP_REMOVED lines=35> */
.L_x_458:
[----:B------:R-:W-:Y:S05]  /*1330*/  BSYNC.RECONVERGENT B0 ;  /* 0x0000000000007941 */ /* 0x000fea0003800200 */
.L_x_457:
        /* <DEDUP_REMOVED lines=38> */
.L_x_460:
[----:B------:R-:W-:Y:S05]  /*15a0*/  BSYNC.RECONVERGENT B0 ;  /* 0x0000000000007941 */ /* 0x000fea0003800200 */
.L_x_459:
        /* <DEDUP_REMOVED lines=39> */
.L_x_462:
[----:B------:R-:W-:Y:S05]  /*1820*/  BSYNC.RECONVERGENT B0 ;  /* 0x0000000000007941 */ /* 0x000fea0003800200 */
.L_x_461:
        /* <DEDUP_REMOVED lines=41> */
.L_x_464:
[----:B------:R-:W-:Y:S05]  /*1ac0*/  BSYNC.RECONVERGENT B0 ;  /* 0x0000000000007941 */ /* 0x000fea0003800200 */
.L_x_463:
        /* <DEDUP_REMOVED lines=39> */
.L_x_466:
[----:B------:R-:W-:Y:S05]  /*1d40*/  BSYNC.RECONVERGENT B0 ;  /* 0x0000000000007941 */ /* 0x000fea0003800200 */
.L_x_465:
        /* <DEDUP_REMOVED lines=41> */
.L_x_468:
[----:B------:R-:W-:Y:S05]  /*1fe0*/  BSYNC.RECONVERGENT B0 ;  /* 0x0000000000007941 */ /* 0x000fea0003800200 */
.L_x_467:
        /* <DEDUP_REMOVED lines=39> */
.L_x_470:
[----:B------:R-:W-:Y:S05]  /*2260*/  BSYNC.RECONVERGENT B0 ;  /* 0x0000000000007941 */ /* 0x000fea0003800200 */
.L_x_469:
        /* <DEDUP_REMOVED lines=45> */
.L_x_472:
[----:B------:R-:W-:Y:S05]  /*2540*/  BSYNC.RECONVERGENT B0 ;  /* 0x0000000000007941 */ /* 0x000fea0003800200 */
.L_x_471:
        /* <DEDUP_REMOVED lines=32> */
.L_x_474:
[----:B------:R-:W-:Y:S05]  /*2750*/  BSYNC.RECONVERGENT B0 ;  /* 0x0000000000007941 */ /* 0x000fea0003800200 */
.L_x_473:
        /* <DEDUP_REMOVED lines=32> */
.L_x_476:
[----:B------:R-:W-:Y:S05]  /*2960*/  BSYNC.RECONVERGENT B0 ;  /* 0x0000000000007941 */ /* 0x000fea0003800200 */
.L_x_475:
        /* <DEDUP_REMOVED lines=32> */
.L_x_478:
[----:B------:R-:W-:Y:S05]  /*2b70*/  BSYNC.RECONVERGENT B0 ;  /* 0x0000000000007941 */ /* 0x000fea0003800200 */
.L_x_477:
        /* <DEDUP_REMOVED lines=32> */
.L_x_480:
[----:B------:R-:W-:Y:S05]  /*2d80*/  BSYNC.RECONVERGENT B0 ;  /* 0x0000000000007941 */ /* 0x000fea0003800200 */
.L_x_479:
        /* <DEDUP_REMOVED lines=32> */
.L_x_482:
[----:B------:R-:W-:Y:S05]  /*2f90*/  BSYNC.RECONVERGENT B0 ;  /* 0x0000000000007941 */ /* 0x000fea0003800200 */
.L_x_481:
        /* <DEDUP_REMOVED lines=32> */
.L_x_489:
        /* <DEDUP_REMOVED lines=518> */
.L_x_485:
        /* <DEDUP_REMOVED lines=16> */
.L_x_486:
[----:B------:R-:W-:Y:S05]  /*5300*/  BSYNC.RECONVERGENT B0 ;  /* 0x0000000000007941 */ /* 0x000fea0003800200 */
.L_x_484:
        /* <DEDUP_REMOVED lines=118> */
.L_x_488:
[----:B------:R-:W-:Y:S05]  /*5a70*/  BSYNC.RECONVERGENT B0 ;  /* 0x0000000000007941 */ /* 0x000fea0003800200 */
.L_x_487:
        /* <DEDUP_REMOVED lines=116> */
.L_x_483:
[----:B------:R-:W-:Y:S01]  /*61c0*/  BAR.SYNC.DEFER_BLOCKING 0x0 ;  /* 0x0000000000007b1d */ /* 0x000fe20000010000 */
[----:B------:R-:W-:Y:S01]  /*61d0*/  F2FP.F16.F32.PACK_AB R15, R65, R66 ;  /* 0x00000042410f723e */ /* 0x000fe200000000ff */
[----:B------:R-:W-:Y:S01]  /*61e0*/  USHF.L.U32 UR5, UR4, 0xb, URZ ;  /* 0x0000000b04057899 */ /* 0x000fe200080006ff */
[----:B------:R-:W-:Y:S01]  /*61f0*/  F2FP.F16.F32.PACK_AB R14, R67, R70 ;  /* 0x00000046430e723e */ /* 0x000fe200000000ff */
[----:B------:R-:W-:Y:S01]  /*6200*/  HFMA2 R3, -RZ, RZ, 0, 0 ;  /* 0x00000000ff037431 */ /* 0x000fe200000001ff */
[----:B------:R-:W-:-:S03]  /*6210*/  F2FP.F16.F32.PACK_AB R13, R69, R72 ;  /* 0x00000048450d723e */ /* 0x000fc600000000ff */
[----:B------:R-:W0:Y:S01]  /*6220*/  LDC.64 R20, c[0x0][0x420] ;  /* 0x00010800ff147b82 */ /* 0x000e220000000a00 */
[----:B------:R-:W-:Y:S02]  /*6230*/  F2FP.F16.F32.PACK_AB R12, R71, R74 ;  /* 0x0000004a470c723e */ /* 0x000fe400000000ff */
[----:B------:R-:W-:Y:S02]  /*6240*/  F2FP.F16.F32.PACK_AB R19, R57, R58 ;  /* 0x0000003a3913723e */ /* 0x000fe400000000ff */
[----:B------:R-:W-:Y:S02]  /*6250*/  F2FP.F16.F32.PACK_AB R18, R59, R60 ;  /* 0x0000003c3b12723e */ /* 0x000fe400000000ff */
[----:B------:R-:W-:Y:S01]  /*6260*/  F2FP.F16.F32.PACK_AB R17, R61, R62 ;  /* 0x0000003e3d11723e */ /* 0x000fe200000000ff */
[----:B------:R-:W1:Y:S01]  /*6270*/  LDC.64 R22, c[0x0][0x428] ;  /* 0x00010a00ff167b82 */ /* 0x000e620000000a00 */
[----:B------:R-:W-:Y:S02]  /*6280*/  F2FP.F16.F32.PACK_AB R16, R63, R64 ;  /* 0x000000403f10723e */ /* 0x000fe400000000ff */
[----:B------:R-:W-:Y:S01]  /*6290*/  MOV R2, UR5 ;  /* 0x0000000500027c02 */ /* 0x000fe20008000f00 */
[----:B------:R-:W2:Y:S04]  /*62a0*/  LDCU UR5, c[0x0][0x394] ;  /* 0x00007280ff0577ac */ /* 0x000ea80008000800 */
[----:B------:R-:W3:Y:S01]  /*62b0*/  LDC.64 R24, c[0x0][0x478] ;  /* 0x00011e00ff187b82 */ /* 0x000ee20000000a00 */
[----:B------:R0:W-:Y:S04]  /*62c0*/  STS.128 [R73], R12 ;  /* 0x0000000c49007388 */ /* 0x0001e80000000c00 */
[----:B------:R4:W-:Y:S01]  /*62d0*/  STS.128 [R73+0x10], R16 ;  /* 0x0000101049007388 */ /* 0x0009e20000000c00 */
[----:B------:R-:W-:-:S03]  /*62e0*/  NOP ;  /* 0x0000000000007918 */ /* 0x000fc60000000000 */
[----:B------:R-:W5:Y:S01]  /*62f0*/  LDS.128 R8, [R75] ;  /* 0x000000004b087984 */ /* 0x000f620000000c00 */
[----:B------:R-:W2:Y:S03]  /*6300*/  LDC.64 R26, c[0x0][0x410] ;  /* 0x00010400ff1a7b82 */ /* 0x000ea60000000a00 */
[----:B------:R-:W5:Y:S01]  /*6310*/  LDS.128 R4, [R75+0x200] ;  /* 0x000200004b047984 */ /* 0x000f620000000c00 */
[----:B0-----:R-:W-:-:S04]  /*6320*/  IMAD.WIDE.U32 R12, R20, UR30, R2 ;  /* 0x0000001e140c7c25 */ /* 0x001fc8000f8e0002 */
[----:B------:R-:W-:Y:S01]  /*6330*/  IMAD R13, R21, UR30, R13 ;  /* 0x0000001e150d7c24 */ /* 0x000fe2000f8e020d */
[----:B------:R-:W0:Y:S01]  /*6340*/  LDC.64 R28, c[0x0][0x418] ;  /* 0x00010600ff1c7b82 */ /* 0x000e220000000a00 */
[----:B----4-:R-:W-:Y:S01]  /*6350*/  LOP3.LUT R17, R128, 0x1f, RZ, 0xc0, !PT ;  /* 0x0000001f80117812 */ /* 0x010fe200078ec0ff */
[----:B-1----:R-:W-:-:S04]  /*6360*/  IMAD.WIDE.U32 R12, R22, UR25, R12 ;  /* 0x00000019160c7c25 */ /* 0x002fc8000f8e000c */
[----:B------:R-:W-:Y:S01]  /*6370*/  IMAD R0, R23, UR25, R13 ;  /* 0x0000001917007c24 */ /* 0x000fe2000f8e020d */
[C---:B---3--:R-:W-:Y:S01]  /*6380*/  LEA R20, P0, R12.reuse, R24, 0x1 ;  /* 0x000000180c147211 */ /* 0x048fe200078008ff */
[----:B------:R-:W1:Y:S03]  /*6390*/  LDC.64 R30, c[0x0][0x488] ;  /* 0x00012200ff1e7b82 */ /* 0x000e660000000a00 */
[----:B------:R-:W-:Y:S02]  /*63a0*/  LEA.HI.X R21, R12, R25, R0, 0x1, P0 ;  /* 0x000000190c157211 */ /* 0x000fe400000f0c00 */
[----:B------:R-:W-:Y:S01]  /*63b0*/  LEA R0, R108, R17, 0x1 ;  /* 0x000000116c007211 */ /* 0x000fe200078e08ff */
[----:B--2---:R-:W-:-:S04]  /*63c0*/  IMAD.WIDE.U32 R14, R26, UR30, R2 ;  /* 0x0000001e1a0e7c25 */ /* 0x004fc8000f8e0002 */
[----:B------:R-:W-:-:S04]  /*63d0*/  IMAD.WIDE.U32 R20, R0, 0x10, R20 ;  /* 0x0000001000147825 */ /* 0x000fc800078e0014 */
[----:B------:R-:W-:Y:S02]  /*63e0*/  IMAD R15, R27, UR30, R15 ;  /* 0x0000001e1b0f7c24 */ /* 0x000fe4000f8e020f */
[----:B0-----:R-:W-:Y:S01]  /*63f0*/  IMAD.WIDE.U32 R14, R28, UR25, R14 ;  /* 0x000000191c0e7c25 */ /* 0x001fe2000f8e000e */
[----:B-----5:R-:W-:Y:S03]  /*6400*/  STG.E.128 desc[UR22][R20.64], R8 ;  /* 0x0000000814007986 */ /* 0x020fe6000c101d16 */
[----:B------:R-:W-:Y:S01]  /*6410*/  IMAD R13, R29, UR25, R15 ;  /* 0x000000191d0d7c24 */ /* 0x000fe2000f8e020f */
[C---:B-1----:R-:W-:Y:S01]  /*6420*/  LEA R22, P1, R14.reuse, R30, 0x1 ;  /* 0x0000001e0e167211 */ /* 0x042fe200078208ff */
[----:B------:R-:W-:Y:S03]  /*6430*/  STG.E.128 desc[UR22][R20.64+0x200], R4 ;  /* 0x0002000414007986 */ /* 0x000fe6000c101d16 */
[----:B------:R-:W-:Y:S01]  /*6440*/  LEA.HI.X R23, R14, R31, R13, 0x1, P1 ;  /* 0x0000001f0e177211 */ /* 0x000fe200008f0c0d */
[----:B------:R-:W-:Y:S02]  /*6450*/  BAR.SYNC.DEFER_BLOCKING 0x0 ;  /* 0x0000000000007b1d */ /* 0x000fe40000010000 */
[----:B------:R-:W-:-:S05]  /*6460*/  IMAD.WIDE.U32 R22, R0, 0x10, R22 ;  /* 0x0000001000167825 */ /* 0x000fca00078e0016 */
[----:B------:R-:W2:Y:S04]  /*6470*/  LDG.E.128 R24, desc[UR22][R22.64] ;  /* 0x0000001616187981 */ /* 0x000ea8000c1e1d00 */
[----:B------:R-:W3:Y:S01]  /*6480*/  LDG.E.128 R28, desc[UR22][R22.64+0x200] ;  /* 0x00020016161c7981 */ /* 0x000ee2000c1e1d00 */
[----:B------:R-:W-:Y:S02]  /*6490*/  UIADD3 UR11, UP0, UPT, UR11, 0x2000, URZ ;  /* 0x000020000b0b7890 */ /* 0x000fe4000ff1e0ff */
[----:B------:R-:W-:Y:S02]  /*64a0*/  UIADD3 UR4, UPT, UPT, UR4, 0x1, URZ ;  /* 0x0000000104047890 */ /* 0x000fe4000fffe0ff */
[----:B------:R-:W-:Y:S02]  /*64b0*/  UIADD3.X UR12, UPT, UPT, URZ, UR12, URZ, UP0, !UPT ;  /* 0x0000000cff0c7290 */ /* 0x000fe400087fe4ff */
[----:B------:R-:W-:-:S02]  /*64c0*/  UISETP.GE.AND UP0, UPT, UR4, UR5, UPT ;  /* 0x000000050400728c */ /* 0x000fc4000bf06270 */
[----:B------:R-:W-:Y:S02]  /*64d0*/  UIADD3 UR13, UP1, UPT, UR13, 0x1000, URZ ;  /* 0x000010000d0d7890 */ /* 0x000fe4000ff3e0ff */
[----:B------:R-:W-:Y:S02]  /*64e0*/  UIADD3 UR15, UP2, UPT, UR15, 0x1000, URZ ;  /* 0x000010000f0f7890 */ /* 0x000fe4000ff5e0ff */
[----:B------:R-:W-:Y:S02]  /*64f0*/  UIADD3.X UR14, UPT, UPT, URZ, UR14, URZ, UP1, !UPT ;  /* 0x0000000eff0e7290 */ /* 0x000fe40008ffe4ff */
[----:B------:R-:W-:Y:S01]  /*6500*/  UIADD3.X UR16, UPT, UPT, URZ, UR16, URZ, UP2, !UPT ;  /* 0x00000010ff107290 */ /* 0x000fe200097fe4ff */
[----:B--2---:R-:W-:Y:S04]  /*6510*/  STS.128 [R75], R24 ;  /* 0x000000184b007388 */ /* 0x004fe80000000c00 */
[----:B---3--:R-:W-:Y:S01]  /*6520*/  STS.128 [R75+0x200], R28 ;  /* 0x0002001c4b007388 */ /* 0x008fe20000000c00 */
[----:B------:R-:W-:-:S03]  /*6530*/  NOP ;  /* 0x0000000000007918 */ /* 0x000fc60000000000 */
[----:B------:R-:W0:Y:S04]  /*6540*/  LDS.128 R12, [R73] ;  /* 0x00000000490c7984 */ /* 0x000e280000000c00 */
[----:B------:R-:W1:Y:S01]  /*6550*/  LDS.128 R16, [R73+0x10] ;  /* 0x0000100049107984 */ /* 0x000e620000000c00 */
[--C-:B0-----:R-:W-:Y:S02]  /*6560*/  HADD2.F32 R32, -RZ, R12.reuse.H0_H0 ;  /* 0x2000000cff207230 */ /* 0x101fe40000004100 */
[--C-:B------:R-:W-:Y:S02]  /*6570*/  HADD2.F32 R6, -RZ, R13.reuse.H0_H0 ;  /* 0x2000000dff067230 */ /* 0x100fe40000004100 */
[----:B------:R-:W-:Y:S02]  /*6580*/  HADD2.F32 R13, -RZ, R13.H1_H1 ;  /* 0x3000000dff0d7230 */ /* 0x000fe40000004100 */
[----:B------:R-:W-:Y:S01]  /*6590*/  FMUL.FTZ R4, R32, -1.4426950216293334961 ;  /* 0xbfb8aa3b20047820 */ /* 0x000fe20000410000 */
[----:B------:R-:W-:-:S02]  /*65a0*/  HADD2.F32 R12, -RZ, R12.H1_H1 ;  /* 0x3000000cff0c7230 */ /* 0x000fc40000004100 */
[----:B------:R-:W-:Y:S01]  /*65b0*/  FMUL.FTZ R7, R6, -1.4426950216293334961 ;  /* 0xbfb8aa3b06077820 */ /* 0x000fe20000410000 */
[--C-:B------:R-:W-:Y:S02]  /*65c0*/  HADD2.F32 R9, -RZ, R14.reuse.H0_H0 ;  /* 0x2000000eff097230 */ /* 0x100fe40000004100 */
[----:B------:R-:W-:Y:S01]  /*65d0*/  FMUL.FTZ R8, R13, -1.4426950216293334961 ;  /* 0xbfb8aa3b0d087820 */ /* 0x000fe20000410000 */
[----:B------:R-:W-:Y:S01]  /*65e0*/  HADD2.F32 R14, -RZ, R14.H1_H1 ;  /* 0x3000000eff0e7230 */ /* 0x000fe20000004100 */
[----:B------:R-:W0:Y:S01]  /*65f0*/  MUFU.EX2 R4, R4 ;  /* 0x0000000400047308 */ /* 0x000e220000000800 */
[--C-:B------:R-:W-:Y:S02]  /*6600*/  HADD2.F32 R20, -RZ, R15.reuse.H0_H0 ;  /* 0x2000000fff147230 */ /* 0x100fe40000004100 */
[----:B------:R-:W-:Y:S01]  /*6610*/  FMUL.FTZ R5, R12, -1.4426950216293334961 ;  /* 0xbfb8aa3b0c057820 */ /* 0x000fe20000410000 */
[----:B------:R-:W-:Y:S02]  /*6620*/  HADD2.F32 R21, -RZ, R15.H1_H1 ;  /* 0x3000000fff157230 */ /* 0x000fe40000004100 */
[----:B------:R-:W-:Y:S01]  /*6630*/  FMUL.FTZ R10, R9, -1.4426950216293334961 ;  /* 0xbfb8aa3b090a7820 */ /* 0x000fe20000410000 */
[----:B-1----:R-:W-:-:S02]  /*6640*/  HADD2.F32 R23, -RZ, R16.H0_H0 ;  /* 0x20000010ff177230 */ /* 0x002fc40000004100 */
        /* <DEDUP_REMOVED lines=11> */
[--C-:B------:R-:W-:Y:S02]  /*6700*/  HADD2.F32 R34, -RZ, R19.reuse.H1_H1 ;  /* 0x30000013ff227230 */ /* 0x100fe40000004100 */
[----:B------:R-:W-:Y:S01]  /*6710*/  FMUL.FTZ R28, R27, -1.4426950216293334961 ;  /* 0xbfb8aa3b1b1c7820 */ /* 0x000fe20000410000 */
[----:B------:R-:W-:Y:S02]  /*6720*/  HADD2.F32 R33, -RZ, R19.H0_H0 ;  /* 0x20000013ff217230 */ /* 0x000fe40000004100 */
[----:B------:R-:W-:Y:S01]  /*6730*/  FMUL.FTZ R18, R29, -1.4426950216293334961 ;  /* 0xbfb8aa3b1d127820 */ /* 0x000fe20000410000 */
[----:B------:R-:W-:Y:S01]  /*6740*/  FMUL.FTZ R31, R30, -1.4426950216293334961 ;  /* 0xbfb8aa3b1e1f7820 */ /* 0x000fe20000410000 */
[----:B------:R-:W-:Y:S01]  /*6750*/  FMUL.FTZ R35, R34, -1.4426950216293334961 ;  /* 0xbfb8aa3b22237820 */ /* 0x000fe20000410000 */
[----:B------:R-:W1:Y:S01]  /*6760*/  MUFU.EX2 R7, R7 ;  /* 0x0000000700077308 */ /* 0x000e620000000800 */
[----:B------:R-:W-:Y:S01]  /*6770*/  FMUL.FTZ R19, R33, -1.4426950216293334961 ;  /* 0xbfb8aa3b21137820 */ /* 0x000fe20000410000 */
[----:B0-----:R-:W-:-:S06]  /*6780*/  FADD.FTZ R4, R4, 1 ;  /* 0x3f80000004047421 */ /* 0x001fcc0000010000 */
[----:B------:R-:W0:Y:S08]  /*6790*/  MUFU.EX2 R8, R8 ;  /* 0x0000000800087308 */ /* 0x000e300000000800 */
[----:B------:R-:W2:Y:S01]  /*67a0*/  MUFU.EX2 R5, R5 ;  /* 0x0000000500057308 */ /* 0x000ea20000000800 */
[----:B-1----:R-:W-:-:S07]  /*67b0*/  FADD.FTZ R7, R7, 1 ;  /* 0x3f80000007077421 */ /* 0x002fce0000010000 */
[----:B------:R-:W1:Y:S01]  /*67c0*/  MUFU.EX2 R10, R10 ;  /* 0x0000000a000a7308 */ /* 0x000e620000000800 */
[----:B0-----:R-:W-:-:S07]  /*67d0*/  FADD.FTZ R8, R8, 1 ;  /* 0x3f80000008087421 */ /* 0x001fce0000010000 */
[----:B------:R-:W0:Y:S01]  /*67e0*/  MUFU.EX2 R11, R11 ;  /* 0x0000000b000b7308 */ /* 0x000e220000000800 */
[----:B--2---:R-:W-:-:S07]  /*67f0*/  FADD.FTZ R5, R5, 1 ;  /* 0x3f80000005057421 */ /* 0x004fce0000010000 */
        /* <DEDUP_REMOVED lines=20> */
[----:B------:R-:W1:Y:S01]  /*6940*/  MUFU.RCP R37, R4 ;  /* 0x0000000400257308 */ /* 0x000e620000001000 */
[----:B0-----:R-:W-:-:S07]  /*6950*/  FADD.FTZ R35, R35, 1 ;  /* 0x3f80000023237421 */ /* 0x001fce0000010000 */
[----:B------:R1:W0:Y:S01]  /*6960*/  MUFU.RCP R39, R5 ;  /* 0x0000000500277308 */ /* 0x0002220000001000 */
[----:B--2---:R-:W-:-:S07]  /*6970*/  FADD.FTZ R19, R19, 1 ;  /* 0x3f80000013137421 */ /* 0x004fce0000010000 */
[----:B------:R-:W2:Y:S01]  /*6980*/  MUFU.RCP R7, R7 ;  /* 0x0000000700077308 */ /* 0x000ea20000001000 */
[----:B-1----:R-:W-:-:S04]  /*6990*/  FMUL.FTZ R5, R32, R37 ;  /* 0x0000002520057220 */ /* 0x002fc80000410000 */
[----:B------:R-:W-:-:S03]  /*69a0*/  FMUL.FTZ R5, R5, R74 ;  /* 0x0000004a05057220 */ /* 0x000fc60000410000 */
[----:B------:R-:W1:Y:S01]  /*69b0*/  MUFU.RCP R8, R8 ;  /* 0x0000000800087308 */ /* 0x000e620000001000 */
[----:B0-----:R-:W-:-:S04]  /*69c0*/  FMUL.FTZ R12, R12, R39 ;  /* 0x000000270c0c7220 */ /* 0x001fc80000410000 */
[----:B------:R-:W-:-:S03]  /*69d0*/  FMUL.FTZ R12, R12, R71 ;  /* 0x000000470c0c7220 */ /* 0x000fc60000410000 */
[----:B------:R-:W0:Y:S01]  /*69e0*/  MUFU.RCP R10, R10 ;  /* 0x0000000a000a7308 */ /* 0x000e220000001000 */
[----:B--2---:R-:W-:-:S04]  /*69f0*/  FMUL.FTZ R7, R6, R7 ;  /* 0x0000000706077220 */ /* 0x004fc80000410000 */
[----:B------:R-:W-:-:S03]  /*6a00*/  FMUL.FTZ R7, R7, R72 ;  /* 0x0000004807077220 */ /* 0x000fc60000410000 */
        /* <DEDUP_REMOVED lines=16> */
[----:B--2---:R-:W-:Y:S01]  /*6b10*/  FMUL.FTZ R23, R23, R16 ;  /* 0x0000001017177220 */ /* 0x004fe20000410000 */
[----:B------:R-:W-:-:S03]  /*6b20*/  F2FP.F16.F32.PACK_AB R16, R12, R5 ;  /* 0x000000050c10723e */ /* 0x000fc600000000ff */
[----:B------:R-:W-:-:S03]  /*6b30*/  FMUL.FTZ R23, R23, R64 ;  /* 0x0000004017177220 */ /* 0x000fc60000410000 */
[----:B------:R-:W2:Y:S01]  /*6b40*/  MUFU.RCP R28, R28 ;  /* 0x0000001c001c7308 */ /* 0x000ea20000001000 */
[----:B-1----:R-:W-:-:S04]  /*6b50*/  FMUL.FTZ R24, R24, R25 ;  /* 0x0000001918187220 */ /* 0x002fc80000410000 */
[----:B------:R-:W-:-:S03]  /*6b60*/  FMUL.FTZ R24, R24, R63 ;  /* 0x0000003f18187220 */ /* 0x000fc60000410000 */
[----:B------:R-:W1:Y:S01]  /*6b70*/  MUFU.RCP R18, R18 ;  /* 0x0000001200127308 */ /* 0x000e620000001000 */
[----:B0-----:R-:W-:Y:S01]  /*6b80*/  FMUL.FTZ R13, R26, R17 ;  /* 0x000000111a0d7220 */ /* 0x001fe20000410000 */
[----:B------:R-:W-:Y:S02]  /*6b90*/  F2FP.F16.F32.PACK_AB R17, R4, R7 ;  /* 0x000000070411723e */ /* 0x000fe400000000ff */
[----:B------:R-:W0:Y:S01]  /*6ba0*/  LDC.64 R4, c[0x0][0x430] ;  /* 0x00010c00ff047b82 */ /* 0x000e220000000a00 */
[----:B------:R-:W-:Y:S01]  /*6bb0*/  FMUL.FTZ R13, R13, R62 ;  /* 0x0000003e0d0d7220 */ /* 0x000fe20000410000 */
[----:B------:R-:W-:-:S06]  /*6bc0*/  F2FP.F16.F32.PACK_AB R12, R24, R23 ;  /* 0x00000017180c723e */ /* 0x000fcc00000000ff */
[----:B------:R-:W-:Y:S01]  /*6bd0*/  BAR.SYNC.DEFER_BLOCKING 0x0 ;  /* 0x0000000000007b1d */ /* 0x000fe20000010000 */
[----:B--2---:R-:W-:-:S05]  /*6be0*/  FMUL.FTZ R8, R27, R28 ;  /* 0x0000001c1b087220 */ /* 0x004fca0000410000 */
[----:B------:R-:W2:Y:S01]  /*6bf0*/  MUFU.RCP R31, R31 ;  /* 0x0000001f001f7308 */ /* 0x000ea20000001000 */
[----:B------:R-:W-:Y:S01]  /*6c00*/  FMUL.FTZ R8, R8, R61 ;  /* 0x0000003d08087220 */ /* 0x000fe20000410000 */
[----:B------:R-:W3:Y:S01]  /*6c10*/  LDC.64 R24, c[0x0][0x490] ;  /* 0x00012400ff187b82 */ /* 0x000ee20000000a00 */
[----:B-1----:R-:W-:Y:S01]  /*6c20*/  FMUL.FTZ R29, R29, R18 ;  /* 0x000000121d1d7220 */ /* 0x002fe20000410000 */
[----:B------:R-:W-:Y:S02]  /*6c30*/  F2FP.F16.F32.PACK_AB R18, R14, R9 ;  /* 0x000000090e12723e */ /* 0x000fe400000000ff */
[----:B------:R-:W-:Y:S02]  /*6c40*/  F2FP.F16.F32.PACK_AB R13, R8, R13 ;  /* 0x0000000d080d723e */ /* 0x000fe400000000ff */
[----:B------:R1:W4:Y:S01]  /*6c50*/  MUFU.RCP R32, R19 ;  /* 0x0000001300207308 */ /* 0x0003220000001000 */
[----:B------:R-:W-:Y:S01]  /*6c60*/  FMUL.FTZ R29, R29, R60 ;  /* 0x0000003c1d1d7220 */ /* 0x000fe20000410000 */
[----:B0-----:R-:W-:-:S06]  /*6c70*/  IMAD.WIDE.U32 R2, R4, UR30, R2 ;  /* 0x0000001e04027c25 */ /* 0x001fcc000f8e0002 */
[----:B------:R-:W0:Y:S01]  /*6c80*/  MUFU.RCP R35, R35 ;  /* 0x0000002300237308 */ /* 0x000e220000001000 */
[----:B--2---:R-:W-:Y:S01]  /*6c90*/  FMUL.FTZ R30, R30, R31 ;  /* 0x0000001f1e1e7220 */ /* 0x004fe20000410000 */
[----:B-1----:R-:W-:Y:S01]  /*6ca0*/  F2FP.F16.F32.PACK_AB R19, R6, R11 ;  /* 0x0000000b0613723e */ /* 0x002fe200000000ff */
[----:B------:R-:W-:Y:S01]  /*6cb0*/  IMAD R3, R5, UR30, R3 ;  /* 0x0000001e05037c24 */ /* 0x000fe2000f8e0203 */
[----:B------:R-:W1:Y:S01]  /*6cc0*/  LDC.64 R6, c[0x0][0x438] ;  /* 0x00010e00ff067b82 */ /* 0x000e620000000a00 */
[----:B------:R-:W-:Y:S02]  /*6cd0*/  FMUL.FTZ R30, R30, R59 ;  /* 0x0000003b1e1e7220 */ /* 0x000fe40000410000 */
[----:B------:R-:W-:Y:S01]  /*6ce0*/  STS.128 [R73], R16 ;  /* 0x0000001049007388 */ /* 0x000fe20000000c00 */
[----:B----4-:R-:W-:Y:S02]  /*6cf0*/  FMUL.FTZ R33, R33, R32 ;  /* 0x0000002021217220 */ /* 0x010fe40000410000 */
[----:B------:R-:W-:-:S02]  /*6d00*/  F2FP.F16.F32.PACK_AB R14, R30, R29 ;  /* 0x0000001d1e0e723e */ /* 0x000fc400000000ff */
[----:B------:R-:W-:Y:S01]  /*6d10*/  FMUL.FTZ R33, R33, R58 ;  /* 0x0000003a21217220 */ /* 0x000fe20000410000 */
[----:B0-----:R-:W-:-:S04]  /*6d20*/  FMUL.FTZ R34, R34, R35 ;  /* 0x0000002322227220 */ /* 0x001fc80000410000 */
[----:B------:R-:W-:-:S05]  /*6d30*/  FMUL.FTZ R34, R34, R57 ;  /* 0x0000003922227220 */ /* 0x000fca0000410000 */
[----:B------:R-:W-:Y:S01]  /*6d40*/  F2FP.F16.F32.PACK_AB R15, R34, R33 ;  /* 0x00000021220f723e */ /* 0x000fe200000000ff */
[----:B-1----:R-:W-:-:S04]  /*6d50*/  IMAD.WIDE.U32 R2, R6, UR25, R2 ;  /* 0x0000001906027c25 */ /* 0x002fc8000f8e0002 */
[----:B------:R-:W-:Y:S01]  /*6d60*/  STS.128 [R73+0x10], R12 ;  /* 0x0000100c49007388 */ /* 0x000fe20000000c00 */
[----:B------:R-:W-:-:S03]  /*6d70*/  NOP ;  /* 0x0000000000007918 */ /* 0x000fc60000000000 */
[----:B------:R-:W0:Y:S01]  /*6d80*/  LDS.128 R8, [R75] ;  /* 0x000000004b087984 */ /* 0x000e220000000c00 */
[----:B------:R-:W-:Y:S01]  /*6d90*/  IMAD R3, R7, UR25, R3 ;  /* 0x0000001907037c24 */ /* 0x000fe2000f8e0203 */
[C---:B---3--:R-:W-:Y:S02]  /*6da0*/  LEA R4, P0, R2.reuse, R24, 0x1 ;  /* 0x0000001802047211 */ /* 0x048fe400078008ff */
[----:B------:R-:W1:Y:S02]  /*6db0*/  LDS.128 R20, [R75+0x200] ;  /* 0x000200004b147984 */ /* 0x000e640000000c00 */
[----:B------:R-:W-:-:S03]  /*6dc0*/  LEA.HI.X R5, R2, R25, R3, 0x1, P0 ;  /* 0x0000001902057211 */ /* 0x000fc600000f0c03 */
[----:B------:R-:W-:-:S05]  /*6dd0*/  IMAD.WIDE.U32 R2, R0, 0x10, R4 ;  /* 0x0000001000027825 */ /* 0x000fca00078e0004 */
[----:B0-----:R0:W-:Y:S04]  /*6de0*/  STG.E.128 desc[UR22][R2.64], R8 ;  /* 0x0000000802007986 */ /* 0x0011e8000c101d16 */
[----:B-1----:R0:W-:Y:S01]  /*6df0*/  STG.E.128 desc[UR22][R2.64+0x200], R20 ;  /* 0x0002001402007986 */ /* 0x0021e2000c101d16 */
[----:B------:R-:W-:Y:S05]  /*6e00*/  BRA.U !UP0, `(.L_x_490) ;  /* 0xffffff9908307547 */ /* 0x000fea000b83ffff */
[----:B------:R-:W-:Y:S05]  /*6e10*/  EXIT ;  /* 0x000000000000794d */ /* 0x000fea0003800000 */
.L_x_491:
        /* <DEDUP_REMOVED lines=14> */
.L_x_5009:


//--------------------- .text._Z25selective_scan_fwd_kernelI32Selective_Scan_fwd_kernel_traitsILi128ELi16ELi1ELb1ELb1ELb0ELb0EN3c104HalfENS1_7complexIfEEEEv13SSMParamsBase --------------------------
	.section	.text._Z25selective_scan_fwd_kernelI32Selective_Scan_fwd_kernel_traitsILi128ELi16ELi1ELb1ELb1ELb0ELb0EN3c104HalfENS1_7complexIfEEEEv13SSMParamsBase,"ax",@progbits
	.align	128
        .global         _Z25selective_scan_fwd_kernelI32Selective_Scan_fwd_kernel_traitsILi128ELi16ELi1ELb1ELb1ELb0ELb0EN3c104HalfENS1_7complexIfEEEEv13SSMParamsBase
        .type           _Z25selective_scan_fwd_kernelI32Selective_Scan_fwd_kernel_traitsILi128ELi16ELi1ELb1ELb1ELb0ELb0EN3c104HalfENS1_7complexIfEEEEv13SSMParamsBase,@function
        .size           _Z25selective_scan_fwd_kernelI32Selective_Scan_fwd_kernel_traitsILi128ELi16ELi1ELb1ELb1ELb0ELb0EN3c104HalfENS1_7complexIfEEEEv13SSMParamsBase,(.L_x_5010 - _Z25selective_scan_fwd_kernelI32Selective_Scan_fwd_kernel_traitsILi128ELi16ELi1ELb1ELb1ELb0ELb0EN3c104HalfENS1_7complexIfEEEEv13SSMParamsBase)
        .other          _Z25selective_scan_fwd_kernelI32Selective_Scan_fwd_kernel_traitsILi128ELi16ELi1ELb1ELb1ELb0ELb0EN3c104HalfENS1_7complexIfEEEEv13SSMParamsBase,@"STO_CUDA_ENTRY STV_DEFAULT"
_Z25selective_scan_fwd_kernelI32Selective_Scan_fwd_kernel_traitsILi128ELi16ELi1ELb1ELb1ELb0ELb0EN3c104HalfENS1_7complexIfEEEEv13SSMParamsBase:
.text._Z25selective_scan_fwd_kernelI32Selective_Scan_fwd_kernel_traitsILi128ELi16ELi1ELb1ELb1ELb0ELb0EN3c104HalfENS1_7complexIfEEEEv13SSMParamsBase:
[----:B------:R-:W-:Y:S01]  /*0000*/  LDC R1, c[0x0][0x37c] ;  /* 0x0000df00ff017b82 */ /* 0x000fe20000000800 */
[----:B------:R-:W0:Y:S07]  /*0010*/  LDCU.64 UR6, c[0x0][0x470] ;  /* 0x00008e00ff0677ac */ /* 0x000e2e0008000a00 */
[----:B------:R-:W1:Y:S01]  /*0020*/  S2UR UR23, SR_CTAID.Y ;  /* 0x00000000001779c3 */ /* 0x000e620000002600 */
[----:B------:R-:W-:Y:S01]  /*0030*/  MOV R67, RZ ;  /* 0x000000ff00437202 */ /* 0x000fe20000000f00 */
[----:B------:R-:W-:Y:S01]  /*0040*/  HFMA2 R69, -RZ, RZ, 0, 0 ;  /* 0x00000000ff457431 */ /* 0x000fe200000001ff */
[----:B------:R-:W2:Y:S01]  /*0050*/  LDCU.64 UR20, c[0x0][0x358] ;  /* 0x00006b00ff1477ac */ /* 0x000ea20008000a00 */
[----:B------:R-:W3:Y:S01]  /*0060*/  LDCU UR24, c[0x0][0x398] ;  /* 0x00007300ff1877ac */ /* 0x000ee20008000800 */
[----:B------:R-:W4:Y:S03]  /*0070*/  LDCU.64 UR4, c[0x0][0x458] ;  /* 0x00008b00ff0477ac */ /* 0x000f260008000a00 */
[----:B------:R-:W2:Y:S01]  /*0080*/  S2UR UR30, SR_CTAID.X ;  /* 0x00000000001e79c3 */ /* 0x000ea20000002500 */
[----:B------:R-:W2:Y:S01]  /*0090*/  LDCU.128 UR12, c[0x0][0x3f0] ;  /* 0x00007e00ff0c77ac */ /* 0x000ea20008000c00 */
        /* <DEDUP_REMOVED lines=15> */
[----:B------:R-:W-:Y:S01]  /*0190*/  PLOP3.LUT P0, PT, PT, PT, UP0, 0x80, 0x8 ;  /* 0x000000000008781c */ /* 0x000fe20003f0f008 */
[----:B------:R-:W0:Y:S01]  /*01a0*/  LDCU.64 UR28, c[0x0][0x448] ;  /* 0x00008900ff1c77ac */ /* 0x000e220008000a00 */
        /* <DEDUP_REMOVED lines=23> */
[----:B------:R-:W-:Y:S01]  /*0320*/  UIMAD.WIDE.U32 UR4, UR30, UR12, URZ ;  /* 0x0000000c1e0472a5 */ /* 0x000fe2000f8e00ff */
[----:B------:R-:W1:Y:S03]  /*0330*/  LDCU.64 UR6, c[0x0][0x3b0] ;  /* 0x00007600ff0677ac */ /* 0x000e660008000a00 */
[----:B------:R-:W-:-:S13]  /*0340*/  ISETP.GT.U32.AND P0, PT, R9, R0, PT ;  /* 0x000000000900720c */ /* 0x000fda0003f04070 */
[----:B------:R-:W-:Y:S01]  /*0350*/  VOTEU.ANY UP1, P0 ;  /* 0x0000000000ff7886 */ /* 0x000fe20000020100 */
[----:B------:R-:W-:Y:S01]  /*0360*/  PLOP3.LUT P0, PT, PT, PT, UP1, 0x80, 0x8 ;  /* 0x000000000008781c */ /* 0x000fe20003f0f018 */
[----:B------:R-:W-:-:S12]  /*0370*/  UIMAD UR5, UR30, UR13, UR5 ;  /* 0x0000000d1e0572a4 */ /* 0x000fd8000f8e0205 */
[----:B------:R-:W-:-:S04]  /*0380*/  @!P0 IADD3 R0, PT, PT, R0, -R9, RZ ;  /* 0x8000000900008210 */ /* 0x000fc80007ffe0ff */
[----:B------:R-:W-:Y:S01]  /*0390*/  ISETP.GE.U32.AND P0, PT, R0, R9, PT ;  /* 0x000000090000720c */ /* 0x000fe20003f06070 */
[----:B------:R-:W-:Y:S02]  /*03a0*/  UIMAD.WIDE.U32 UR12, UR23, UR14, UR4 ;  /* 0x0000000e170c72a5 */ /* 0x000fe4000f8e0004 */
[----:B------:R-:W-:Y:S02]  /*03b0*/  ULOP3.LUT UR4, UR23, UR24, URZ, 0x3c, !UPT ;  /* 0x0000001817047292 */ /* 0x000fe4000f8e3cff */
[----:B------:R-:W-:Y:S02]  /*03c0*/  @!UP1 UIADD3 UR18, UPT, UPT, UR18, 0x1, URZ ;  /* 0x0000000112129890 */ /* 0x000fe4000fffe0ff */
[----:B------:R-:W-:Y:S02]  /*03d0*/  UISETP.GE.AND UP1, UPT, UR4, URZ, UPT ;  /* 0x000000ff0400728c */ /* 0x000fe4000bf26270 */
[----:B------:R-:W-:-:S04]  /*03e0*/  UIMAD UR22, UR23, UR15, UR13 ;  /* 0x0000000f171672a4 */ /* 0x000fc8000f8e020d */
[----:B------:R-:W-:Y:S01]  /*03f0*/  VOTEU.ANY UP0, P0 ;  /* 0x0000000000ff7886 */ /* 0x000fe20000000100 */
[----:B0-----:R-:W-:Y:S01]  /*0400*/  ISETP.GE.AND P0, PT, R65, 0x1, PT ;  /* 0x000000014100780c */ /* 0x001fe20003f06270 */
[----:B------:R-:W-:Y:S02]  /*0410*/  UIMAD.WIDE.U32 UR14, UR30, UR8, URZ ;  /* 0x000000081e0e72a5 */ /* 0x000fe4000f8e00ff */
[----:B-1----:R-:W-:Y:S02]  /*0420*/  UIMAD.WIDE.U32 UR16, UR30, UR6, URZ ;  /* 0x000000061e1072a5 */ /* 0x002fe4000f8e00ff */
[----:B------:R-:W-:Y:S02]  /*0430*/  UIMAD UR9, UR30, UR9, UR15 ;  /* 0x000000091e0972a4 */ /* 0x000fe4000f8e020f */
[----:B------:R-:W-:Y:S01]  /*0440*/  @UP0 UIADD3 UR18, UPT, UPT, UR18, 0x1, URZ ;  /* 0x0000000112120890 */ /* 0x000fe2000fffe0ff */
[----:B------:R-:W-:Y:S01]  /*0450*/  UMOV UR8, UR14 ;  /* 0x0000000e00087c82 */ /* 0x000fe20008000000 */
[----:B------:R-:W-:Y:S01]  /*0460*/  UIMAD UR19, UR30, UR7, UR17 ;  /* 0x000000071e1372a4 */ /* 0x000fe2000f8e0211 */
[----:B------:R-:W0:Y:S01]  /*0470*/  LDCU.128 UR4, c[0x0][0x460] ;  /* 0x00008c00ff0477ac */ /* 0x000e220008000c00 */
[----:B------:R-:W-:-:S02]  /*0480*/  UISETP.NE.AND UP0, UPT, UR24, URZ, UPT ;  /* 0x000000ff1800728c */ /* 0x000fc4000bf05270 */
[----:B------:R-:W-:Y:S02]  /*0490*/  UIMAD.WIDE.U32 UR8, UR23, UR10, UR8 ;  /* 0x0000000a170872a5 */ /* 0x000fe4000f8e0008 */
[----:B------:R-:W-:Y:S01]  /*04a0*/  @!UP1 UIADD3 UR18, UPT, UPT, -UR18, URZ, URZ ;  /* 0x000000ff12129290 */ /* 0x000fe2000fffe1ff */
[----:B0---4-:R-:W-:Y:S11]  /*04b0*/  @!P0 EXIT ;  /* 0x000000000000894d */ /* 0x011ff60003800000 */
[----:B------:R-:W0:Y:S01]  /*04c0*/  S2R R113, SR_TID.X ;  /* 0x0000000000717919 */ /* 0x000e220000002100 */
[----:B------:R-:W-:Y:S01]  /*04d0*/  @!UP0 ULOP3.LUT UR18, URZ, UR24, URZ, 0x33, !UPT ;  /* 0x00000018ff128292 */ /* 0x000fe2000f8e33ff */
[----:B------:R-:W1:Y:S03]  /*04e0*/  LDCU.64 UR24, c[0x0][0x3a0] ;  /* 0x00007400ff1877ac */ /* 0x000e660008000a00 */
[----:B------:R-:W-:Y:S01]  /*04f0*/  USHF.R.S32.HI UR10, URZ, 0x1f, UR18 ;  /* 0x0000001fff0a7899 */ /* 0x000fe20008011412 */
[----:B------:R-:W2:Y:S01]  /*0500*/  LDCU.64 UR32, c[0x0][0x3d8] ;  /* 0x00007b00ff2077ac */ /* 0x000ea20008000a00 */
[----:B------:R-:W3:Y:S02]  /*0510*/  LDCU UR34, c[0x0][0x38c] ;  /* 0x00007180ff2277ac */ /* 0x000ee40008000800 */
[----:B------:R-:W-:Y:S02]  /*0520*/  UIMAD UR13, UR10, UR26, URZ ;  /* 0x0000001a0a0d72a4 */ /* 0x000fe4000f8e02ff */
[----:B------:R-:W-:Y:S01]  /*0530*/  UIMAD UR9, UR23, UR11, UR9 ;  /* 0x0000000b170972a4 */ /* 0x000fe2000f8e0209 */
[----:B------:R-:W-:-:S02]  /*0540*/  UMOV UR10, UR16 ;  /* 0x00000010000a7c82 */ /* 0x000fc40008000000 */
[----:B------:R-:W-:Y:S01]  /*0550*/  UMOV UR11, UR19 ;  /* 0x00000013000b7c82 */ /* 0x000fe20008000000 */
[----:B------:R-:W-:Y:S02]  /*0560*/  UIMAD UR16, UR18, UR27, UR13 ;  /* 0x0000001b121072a4 */ /* 0x000fe4000f8e020d */
[----:B------:R-:W-:Y:S02]  /*0570*/  UIMAD.WIDE.U32 UR10, UR18, UR26, UR10 ;  /* 0x0000001a120a72a5 */ /* 0x000fe4000f8e000a */
[----:B------:R-:W-:Y:S02]  /*0580*/  UIMAD UR13, UR30, UR31, UR23 ;  /* 0x0000001f1e0d72a4 */ /* 0x000fe4000f8e0217 */
[----:B------:R-:W-:Y:S02]  /*0590*/  ULEA UR15, UP0, UR12, UR4, 0x1 ;  /* 0x000000040c0f7291 */ /* 0x000fe4000f8008ff */
[----:B------:R-:W-:Y:S01]  /*05a0*/  ULEA UR14, UP1, UR8, UR6, 0x1 ;  /* 0x00000006080e7291 */ /* 0x000fe2000f8208ff */
[----:B0-----:R-:W-:Y:S01]  /*05b0*/  LOP3.LUT R90, R113, 0x3e0, RZ, 0xc0, !PT ;  /* 0x000003e0715a7812 */ /* 0x001fe200078ec0ff */
[----:B------:R-:W-:Y:S01]  /*05c0*/  UIADD3 UR4, UPT, UPT, UR11, UR16, URZ ;  /* 0x000000100b047290 */ /* 0x000fe2000fffe0ff */
[----:B------:R-:W-:Y:S01]  /*05d0*/  IMAD R65, R65, UR13, RZ ;  /* 0x0000000d41417c24 */ /* 0x000fe2000f8e02ff */
[----:B------:R-:W-:Y:S01]  /*05e0*/  ULEA.HI.X UR16, UR12, UR5, UR22, 0x1, UP0 ;  /* 0x000000050c107291 */ /* 0x000fe200080f0c16 */
[----:B------:R-:W-:Y:S01]  /*05f0*/  SHF.R.U32.HI R63, RZ, 0x5, R113 ;  /* 0x00000005ff3f7819 */ /* 0x000fe20000011671 */
[----:B------:R-:W-:Y:S01]  /*0600*/  ULEA UR18, UP2, UR10, UR28, 0x1 ;  /* 0x0000001c0a127291 */ /* 0x000fe2000f8408ff */
[----:B---3--:R-:W-:Y:S01]  /*0610*/  IMAD R65, R65, UR34, RZ ;  /* 0x0000002241417c24 */ /* 0x008fe2000f8e02ff */
[----:B------:R-:W-:-:S02]  /*0620*/  ULEA.HI.X UR5, UR8, UR7, UR9, 0x1, UP1 ;  /* 0x0000000708057291 */ /* 0x000fc400088f0c09 */
[----:B-1----:R-:W-:Y:S02]  /*0630*/  UIMAD.WIDE.U32 UR6, UR23, UR24, URZ ;  /* 0x00000018170672a5 */ /* 0x002fe4000f8e00ff */
[----:B--2---:R-:W-:Y:S02]  /*0640*/  UIMAD.WIDE.U32 UR8, UR23, UR32, URZ ;  /* 0x00000020170872a5 */ /* 0x004fe4000f8e00ff */
[----:B------:R-:W-:Y:S01]  /*0650*/  ULEA.HI.X UR12, UR10, UR29, UR4, 0x1, UP2 ;  /* 0x0000001d0a0c7291 */ /* 0x000fe200090f0c04 */
[----:B------:R-:W-:Y:S01]  /*0660*/  UMOV UR13, UR14 ;  /* 0x0000000e000d7c82 */ /* 0x000fe20008000000 */
[----:B------:R-:W-:Y:S02]  /*0670*/  UIMAD UR19, UR23, UR25, UR7 ;  /* 0x00000019171372a4 */ /* 0x000fe4000f8e0207 */
[----:B------:R-:W-:Y:S01]  /*0680*/  UIMAD UR17, UR23, UR33, UR9 ;  /* 0x00000021171172a4 */ /* 0x000fe2000f8e0209 */
[----:B------:R-:W-:Y:S01]  /*0690*/  UMOV UR4, URZ ;  /* 0x000000ff00047c82 */ /* 0x000fe20008000000 */
[----:B------:R-:W-:Y:S01]  /*06a0*/  UMOV UR14, UR5 ;  /* 0x00000005000e7c82 */ /* 0x000fe20008000000 */
[----:B------:R-:W-:-:S09]  /*06b0*/  UMOV UR11, UR18 ;  /* 0x00000012000b7c82 */ /* 0x000fd20008000000 */
.L_x_531:
        /* <DEDUP_REMOVED lines=88> */
.L_x_493:
[----:B------:R-:W-:Y:S05]  /*0c40*/  BSYNC.RECONVERGENT B0 ;  /* 0x0000000000007941 */ /* 0x000fea0003800200 */
.L_x_492:
        /* <DEDUP_REMOVED lines=35> */
.L_x_495:
[----:B------:R-:W-:Y:S05]  /*0e80*/  BSYNC.RECONVERGENT B0 ;  /* 0x0000000000007941 */ /* 0x000fea0003800200 */
.L_x_494:
        /* <DEDUP_REMOVED lines=37> */
.L_x_497:
[----:B------:R-:W-:Y:S05]  /*10e0*/  BSYNC.RECONVERGENT B0 ;  /* 0x0000000000007941 */ /* 0x000fea0003800200 */
.L_x_496:
        /* <DEDUP_REMOVED lines=35> */
.L_x_499:
[----:B------:R-:W-:Y:S05]  /*1320*/  BSYNC.RECONVERGENT B0 ;  /* 0x0000000000007941 */ /* 0x000fea0003800200 */
.L_x_498:
        /* <DEDUP_REMOVED lines=37> */
.L_x_501:
[----:B------:R-:W-:Y:S05]  /*1580*/  BSYNC.RECONVERGENT B0 ;  /* 0x0000000000007941 */ /* 0x000fea0003800200 */
.L_x_500:
        /* <DEDUP_REMOVED lines=35> */
.L_x_503:
[----:B------:R-:W-:Y:S05]  /*17c0*/  BSYNC.RECONVERGENT B0 ;  /* 0x0000000000007941 */ /* 0x000fea0003800200 */
.L_x_502:
        /* <DEDUP_REMOVED lines=37> */
.L_x_505:
[----:B------:R-:W-:Y:S05]  /*1a20*/  BSYNC.RECONVERGENT B0 ;  /* 0x0000000000007941 */ /* 0x000fea0003800200 */
.L_x_504:
        /* <DEDUP_REMOVED lines=35> */
.L_x_507:
[----:B------:R-:W-:Y:S05]  /*1c60*/  BSYNC.RECONVERGENT B0 ;  /* 0x0000000000007941 */ /* 0x000fea0003800200 */
.L_x_506:
[----:B------:R-:W-:Y:S01]  /*1c70*/  ISETP.EQ.OR P4, PT, RZ, UR5, P4 ;  /* 0x00000005ff007c0c */ /* 0x000fe2000a782670 */
[--C-:B------:R-:W-:Y:S01]  /*1c80*/  HADD2.F32 R58, -RZ, R15.reuse.H0_H0 ;  /* 0x2000000fff3a7230 */ /* 0x100fe20000004100 */
[----:B------:R-:W-:Y:S01]  /*1c90*/  BSSY.RECONVERGENT B0, `(.L_x_508) ;  /* 0x0000025000007945 */ /* 0x000fe20003800200 */
[----:B------:R-:W-:Y:S01]  /*1ca0*/  FSETP.GTU.FTZ.AND P1, PT, R60, 20, PT ;  /* 0x41a000003c00780b */ /* 0x000fe20003f3c000 */
[----:B------:R-:W-:Y:S01]  /*1cb0*/  HADD2.F32 R56, -RZ, R15.H1_H1 ;  /* 0x3000000fff387230 */ /* 0x000fe20000004100 */
[----:B------:R-:W-:Y:S01]  /*1cc0*/  ISETP.EQ.OR P5, PT, RZ, UR5, P5 ;  /* 0x00000005ff007c0c */ /* 0x000fe2000afa2670 */
[----:B------:R-:W-:Y:S02]  /*1cd0*/  HADD2.F32 R0, -RZ, R4.H0_H0 ;  /* 0x20000004ff007230 */ /* 0x000fe40000004100 */
[----:B------:R-:W-:-:S05]  /*1ce0*/  FADD.FTZ R58, R58, R67 ;  /* 0x000000433a3a7221 */ /* 0x000fca0000010000 */
        /* <DEDUP_REMOVED lines=31> */
.L_x_509:
[----:B------:R-:W-:Y:S05]  /*1ee0*/  BSYNC.RECONVERGENT B0 ;  /* 0x0000000000007941 */ /* 0x000fea0003800200 */
.L_x_508:
[----:B------:R-:W-:Y:S01]  /*1ef0*/  BSSY.RECONVERGENT B0, `(.L_x_510) ;  /* 0x0000027000007945 */ /* 0x000fe20003800200 */
[--C-:B------:R-:W-:Y:S01]  /*1f00*/  HADD2.F32 R26, -RZ, R5.reuse.H0_H0 ;  /* 0x20000005ff1a7230 */ /* 0x100fe20000004100 */
[----:B------:R-:W-:Y:S01]  /*1f10*/  FSETP.GTU.FTZ.AND P4, PT, R58, 20, PT ;  /* 0x41a000003a00780b */ /* 0x000fe20003f9c000 */
[----:B------:R-:W-:Y:S02]  /*1f20*/  HADD2.F32 R28, -RZ, R6.H0_H0 ;  /* 0x20000006ff1c7230 */ /* 0x000fe40000004100 */
[----:B------:R-:W-:Y:S01]  /*1f30*/  FADD.FTZ R56, R56, R67 ;  /* 0x0000004338387221 */ /* 0x000fe20000010000 */
[----:B------:R-:W-:Y:S02]  /*1f40*/  HADD2.F32 R4, -RZ, R4.H1_H1 ;  /* 0x30000004ff047230 */ /* 0x000fe40000004100 */
        /* <DEDUP_REMOVED lines=33> */
.L_x_511:
[----:B------:R-:W-:Y:S05]  /*2160*/  BSYNC.RECONVERGENT B0 ;  /* 0x0000000000007941 */ /* 0x000fea0003800200 */
.L_x_510:
[----:B------:R-:W-:Y:S01]  /*2170*/  ISETP.EQ.OR P3, PT, RZ, UR5, P3 ;  /* 0x00000005ff007c0c */ /* 0x000fe20009f62670 */
[----:B------:R-:W-:Y:S01]  /*2180*/  BSSY.RECONVERGENT B0, `(.L_x_512) ;  /* 0x000002c000007945 */ /* 0x000fe20003800200 */
[----:B------:R-:W-:Y:S01]  /*2190*/  FSETP.GTU.FTZ.AND P5, PT, R56, 20, PT ;  /* 0x41a000003800780b */ /* 0x000fe20003fbc000 */
[----:B------:R-:W-:Y:S01]  /*21a0*/  HADD2.F32 R30, -RZ, R7.H0_H0 ;  /* 0x20000007ff1e7230 */ /* 0x000fe20000004100 */
[----:B------:R-:W-:Y:S01]  /*21b0*/  ISETP.EQ.OR P2, PT, RZ, UR5, P2 ;  /* 0x00000005ff007c0c */ /* 0x000fe20009742670 */
[--C-:B------:R-:W-:Y:S01]  /*21c0*/  HADD2.F32 R32, -RZ, R8.reuse.H0_H0 ;  /* 0x20000008ff207230 */ /* 0x100fe20000004100 */
[----:B------:R-:W-:Y:S01]  /*21d0*/  ISETP.EQ.OR P0, PT, RZ, UR5, P0 ;  /* 0x00000005ff007c0c */ /* 0x000fe20008702670 */
[----:B------:R-:W-:Y:S01]  /*21e0*/  HADD2.F32 R34, -RZ, R9.H0_H0 ;  /* 0x20000009ff227230 */ /* 0x000fe20000004100 */
[----:B------:R-:W-:Y:S01]  /*21f0*/  ISETP.EQ.OR P1, PT, RZ, UR5, P1 ;  /* 0x00000005ff007c0c */ /* 0x000fe20008f22670 */
[----:B------:R-:W-:Y:S01]  /*2200*/  HADD2.F32 R7, -RZ, R7.H1_H1 ;  /* 0x30000007ff077230 */ /* 0x000fe20000004100 */
[----:B------:R-:W-:Y:S01]  /*2210*/  ISETP.EQ.OR P4, PT, RZ, UR5, P4 ;  /* 0x00000005ff007c0c */ /* 0x000fe2000a782670 */
[----:B------:R-:W-:Y:S01]  /*2220*/  HADD2.F32 R8, -RZ, R8.H1_H1 ;  /* 0x30000008ff087230 */ /* 0x000fe20000004100 */
[----:B------:R-:W-:Y:S01]  /*2230*/  ISETP.EQ.OR P5, PT, RZ, UR5, P5 ;  /* 0x00000005ff007c0c */ /* 0x000fe2000afa2670 */
[----:B------:R-:W-:Y:S01]  /*2240*/  HADD2.F32 R9, -RZ, R9.H1_H1 ;  /* 0x30000009ff097230 */ /* 0x000fe20000004100 */
        /* <DEDUP_REMOVED lines=31> */
.L_x_513:
[----:B------:R-:W-:Y:S05]  /*2440*/  BSYNC.RECONVERGENT B0 ;  /* 0x0000000000007941 */ /* 0x000fea0003800200 */
.L_x_512:
        /* <DEDUP_REMOVED lines=32> */
.L_x_515:
[----:B------:R-:W-:Y:S05]  /*2650*/  BSYNC.RECONVERGENT B0 ;  /* 0x0000000000007941 */ /* 0x000fea0003800200 */
.L_x_514:
        /* <DEDUP_REMOVED lines=32> */
.L_x_517:
[----:B------:R-:W-:Y:S05]  /*2860*/  BSYNC.RECONVERGENT B0 ;  /* 0x0000000000007941 */ /* 0x000fea0003800200 */
.L_x_516:
        /* <DEDUP_REMOVED lines=32> */
.L_x_519:
[----:B------:R-:W-:Y:S05]  /*2a70*/  BSYNC.RECONVERGENT B0 ;  /* 0x0000000000007941 */ /* 0x000fea0003800200 */
.L_x_518:
        /* <DEDUP_REMOVED lines=32> */
.L_x_521:
[----:B------:R-:W-:Y:S05]  /*2c80*/  BSYNC.RECONVERGENT B0 ;  /* 0x0000000000007941 */ /* 0x000fea0003800200 */
.L_x_520:
        /* <DEDUP_REMOVED lines=32> */
.L_x_523:
[----:B------:R-:W-:Y:S05]  /*2e90*/  BSYNC.RECONVERGENT B0 ;  /* 0x0000000000007941 */ /* 0x000fea0003800200 */
.L_x_522:
[----:B------:R-:W0:Y:S01]  /*2ea0*/  LDCU UR5, c[0x0][0x38c] ;  /* 0x00007180ff0577ac */ /* 0x000e220008000800 */
[--C-:B------:R-:W-:Y:S02]  /*2eb0*/  HADD2.F32 R36, -RZ, R10.reuse.H0_H0 ;  /* 0x2000000aff247230 */ /* 0x100fe40000004100 */
[-C--:B------:R-:W-:Y:S01]  /*2ec0*/  FMUL.FTZ R55, R0, R69.reuse ;  /* 0x0000004500377220 */ /* 0x080fe20000410000 */
[--C-:B------:R-:W-:Y:S02]  /*2ed0*/  HADD2.F32 R38, -RZ, R11.reuse.H0_H0 ;  /* 0x2000000bff267230 */ /* 0x100fe40000004100 */
[-C--:B------:R-:W-:Y:S01]  /*2ee0*/  FMUL.FTZ R54, R4, R69.reuse ;  /* 0x0000004504367220 */ /* 0x080fe20000410000 */
[----:B------:R-:W-:Y:S02]  /*2ef0*/  HADD2.F32 R10, -RZ, R10.H1_H1 ;  /* 0x3000000aff0a7230 */ /* 0x000fe40000004100 */
[----:B------:R-:W-:Y:S01]  /*2f00*/  FMUL.FTZ R53, R26, R69 ;  /* 0x000000451a357220 */ /* 0x000fe20000410000 */
[----:B------:R-:W-:-:S02]  /*2f10*/  HADD2.F32 R11, -RZ, R11.H1_H1 ;  /* 0x3000000bff0b7230 */ /* 0x000fc40000004100 */
[-C--:B------:R-:W-:Y:S01]  /*2f20*/  FMUL.FTZ R52, R5, R69.reuse ;  /* 0x0000004505347220 */ /* 0x080fe20000410000 */
        /* <DEDUP_REMOVED lines=9> */
[----:B0-----:R-:W-:Y:S01]  /*2fc0*/  UISETP.GE.AND UP0, UPT, UR5, 0x1, UPT ;  /* 0x000000010500788c */ /* 0x001fe2000bf06270 */
[-C--:B------:R-:W-:Y:S01]  /*2fd0*/  FMUL.FTZ R42, R10, R69.reuse ;  /* 0x000000450a2a7220 */ /* 0x080fe20000410000 */
[-C--:B------:R-:W-:Y:S01]  /*2fe0*/  FMUL.FTZ R41, R38, R69.reuse ;  /* 0x0000004526297220 */ /* 0x080fe20000410000 */
[----:B------:R-:W-:Y:S01]  /*2ff0*/  FMUL.FTZ R40, R11, R69 ;  /* 0x000000450b287220 */ /* 0x000fe20000410000 */
[----:B------:R-:W-:Y:S06]  /*3000*/  BAR.SYNC.DEFER_BLOCKING 0x0 ;  /* 0x0000000000007b1d */ /* 0x000fec0000010000 */
[----:B------:R-:W-:Y:S05]  /*3010*/  BRA.U !UP0, `(.L_x_524) ;  /* 0x0000002d08e47547 */ /* 0x000fea000b800000 */
[----:B------:R-:W-:Y:S01]  /*3020*/  ISETP.NE.AND P0, PT, RZ, UR4, PT ;  /* 0x00000004ff007c0c */ /* 0x000fe2000bf05270 */
[----:B------:R-:W-:Y:S02]  /*3030*/  HFMA2 R25, -RZ, RZ, 0, 0 ;  /* 0x00000000ff197431 */ /* 0x000fe400000001ff */
        /* <DEDUP_REMOVED lines=11> */
[----:B------:R-:W-:Y:S01]  /*30f0*/  ISETP.EQ.AND P0, PT, R61, RZ, P0 ;  /* 0x000000ff3d00720c */ /* 0x000fe20000702270 */
[----:B------:R-:W-:Y:S01]  /*3100*/  FMUL.FTZ R28, R28, R78 ;  /* 0x0000004e1c1c7220 */ /* 0x000fe20000410000 */
[----:B------:R-:W-:Y:S01]  /*3110*/  FMUL.FTZ R27, R5, R80 ;  /* 0x00000050051b7220 */ /* 0x000fe20000410000 */
[----:B------:R-:W-:Y:S01]  /*3120*/  FMUL.FTZ R26, R26, R82 ;  /* 0x000000521a1a7220 */ /* 0x000fe20000410000 */
[----:B------:R-:W-:Y:S01]  /*3130*/  FMUL.FTZ R24, R4, R84 ;  /* 0x0000005404187220 */ /* 0x000fe20000410000 */
[----:B------:R-:W-:Y:S01]  /*3140*/  FMUL.FTZ R0, R0, R86 ;  /* 0x0000005600007220 */ /* 0x000fe20000410000 */
[----:B------:R-:W0:Y:S01]  /*3150*/  LDCU UR5, c[0x0][0x38c] ;  /* 0x00007180ff0577ac */ /* 0x000e220008000800 */
[----:B------:R-:W1:Y:S01]  /*3160*/  LDCU.64 UR26, c[0x0][0x3c0] ;  /* 0x00007800ff1a77ac */ /* 0x000e620008000a00 */
[----:B------:R-:W2:Y:S01]  /*3170*/  LDCU.64 UR24, c[0x0][0x3a8] ;  /* 0x00007500ff1877ac */ /* 0x000ea20008000a00 */
[----:B------:R-:W3:Y:S04]  /*3180*/  LDCU.64 UR28, c[0x0][0x3e0] ;  /* 0x00007c00ff1c77ac */ /* 0x000ee80008000a00 */
.L_x_530:
        /* <DEDUP_REMOVED lines=8> */
[----:B------:R-:W-:-:S05]  /*3210*/  LEA.HI.X R21, R2, R21, R3, 0x3, P1 ;  /* 0x0000001502157211 */ /* 0x000fca00008f1c03 */
        /* <DEDUP_REMOVED lines=11> */
[----:B--2---:R-:W-:Y:S01]  /*32d0*/  FMUL.FTZ R21, R2, 1.4426950216293334961 ;  /* 0x3fb8aa3b02157820 */ /* 0x004fe20000410000 */
[C---:B------:R-:W-:Y:S01]  /*32e0*/  FMUL.FTZ R2, R3.reuse, R84 ;  /* 0x0000005403027220 */ /* 0x040fe20000410000 */
[----:B------:R-:W-:-:S02]  /*32f0*/  FMUL.FTZ R20, R3, R86 ;  /* 0x0000005603147220 */ /* 0x000fc40000410000 */
[-C--:B------:R-:W-:Y:S01]  /*3300*/  FMUL.FTZ R96, R21, R82.reuse ;  /* 0x0000005215607220 */ /* 0x080fe20000410000 */
[----:B------:R-:W-:Y:S01]  /*3310*/  FMUL.RZ R81, R2, 0.15915493667125701904 ;  /* 0x3e22f98302517820 */ /* 0x000fe2000040c000 */
[----:B------:R-:W-:Y:S01]  /*3320*/  FMUL.FTZ R2, R3, R82 ;  /* 0x0000005203027220 */ /* 0x000fe20000410000 */
[----:B------:R-:W-:Y:S01]  /*3330*/  FMUL.RZ R20, R20, 0.15915493667125701904 ;  /* 0x3e22f98314147820 */ /* 0x000fe2000040c000 */
[C---:B------:R-:W-:Y:S01]  /*3340*/  FMUL.FTZ R110, R21.reuse, R76 ;  /* 0x0000004c156e7220 */ /* 0x040fe20000410000 */
[-C--:B-1----:R-:W-:Y:S01]  /*3350*/  FMUL.FTZ R22, R21, R80.reuse ;  /* 0x0000005015167220 */ /* 0x082fe20000410000 */
[----:B------:R-:W-:Y:S01]  /*3360*/  FMUL.RZ R83, R2, 0.15915493667125701904 ;  /* 0x3e22f98302537820 */ /* 0x000fe2000040c000 */
[----:B------:R-:W-:Y:S01]  /*3370*/  FMUL.FTZ R2, R3, R80 ;  /* 0x0000005003027220 */ /* 0x000fe20000410000 */
[----:B------:R-:W-:Y:S01]  /*3380*/  MUFU.SIN R105, R20 ;  /* 0x0000001400697308 */ /* 0x000fe20000000400 */
[C---:B------:R-:W-:Y:S01]  /*3390*/  FMUL.FTZ R108, R21.reuse, R74 ;  /* 0x0000004a156c7220 */ /* 0x040fe20000410000 */
[C---:B------:R-:W-:Y:S01]  /*33a0*/  FMUL.FTZ R79, R21.reuse, R84 ;  /* 0x00000054154f7220 */ /* 0x040fe20000410000 */
[C---:B------:R-:W-:Y:S01]  /*33b0*/  FMUL.FTZ R75, R21.reuse, R86 ;  /* 0x00000056154b7220 */ /* 0x040fe20000410000 */
[----:B------:R-:W-:-:S04]  /*33c0*/  FMUL.FTZ R118, R21, R72 ;  /* 0x0000004815767220 */ /* 0x000fc80000410000 */
[----:B------:R1:W-:Y:S08]  /*33d0*/  MUFU.COS R106, R20 ;  /* 0x00000014006a7308 */ /* 0x0003f00000000000 */
[----:B------:R-:W-:Y:S01]  /*33e0*/  MUFU.SIN R101, R83 ;  /* 0x0000005300657308 */ /* 0x000fe20000000400 */
[----:B-1----:R-:W-:Y:S01]  /*33f0*/  FMUL.RZ R20, R2, 0.15915493667125701904 ;  /* 0x3e22f98302147820 */ /* 0x002fe2000040c000 */
[----:B------:R-:W-:-:S04]  /*3400*/  FMUL.FTZ R2, R3, R78 ;  /* 0x0000004e03027220 */ /* 0x000fc80000410000 */
[----:B------:R-:W-:Y:S01]  /*3410*/  FMUL.RZ R85, R2, 0.15915493667125701904 ;  /* 0x3e22f98302557820 */ /* 0x000fe2000040c000 */
[C---:B------:R-:W-:Y:S01]  /*3420*/  FMUL.FTZ R2, R3.reuse, R76 ;  /* 0x0000004c03027220 */ /* 0x040fe20000410000 */
[----:B------:R-:W-:Y:S03]  /*3430*/  MUFU.SIN R99, R20 ;  /* 0x0000001400637308 */ /* 0x000fe60000000400 */
[----:B------:R-:W-:Y:S01]  /*3440*/  FMUL.RZ R87, R2, 0.15915493667125701904 ;  /* 0x3e22f98302577820 */ /* 0x000fe2000040c000 */
[----:B------:R-:W-:-:S04]  /*3450*/  FMUL.FTZ R2, R3, R74 ;  /* 0x0000004a03027220 */ /* 0x000fc80000410000 */
[----:B------:R1:W-:Y:S08]  /*3460*/  MUFU.COS R23, R20 ;  /* 0x0000001400177308 */ /* 0x0003f00000000000 */
[----:B------:R-:W-:Y:S01]  /*3470*/  MUFU.SIN R97, R85 ;  /* 0x0000005500617308 */ /* 0x000fe20000000400 */
[----:B-1----:R-:W-:Y:S01]  /*3480*/  FMUL.RZ R20, R2, 0.15915493667125701904 ;  /* 0x3e22f98302147820 */ /* 0x002fe2000040c000 */
[----:B------:R-:W-:-:S06]  /*3490*/  FMUL.FTZ R2, R3, R72 ;  /* 0x0000004803027220 */ /* 0x000fcc0000410000 */
[----:B------:R1:W-:Y:S08]  /*34a0*/  MUFU.COS R98, R85 ;  /* 0x0000005500627308 */ /* 0x0003f00000000000 */
[----:B------:R-:W-:Y:S01]  /*34b0*/  MUFU.COS R77, R83 ;  /* 0x00000053004d7308 */ /* 0x000fe20000000000 */
[----:B-1----:R-:W-:Y:S01]  /*34c0*/  FMUL.RZ R85, R2, 0.15915493667125701904 ;  /* 0x3e22f98302557820 */ /* 0x002fe2000040c000 */
[----:B------:R-:W-:-:S04]  /*34d0*/  FMUL.FTZ R2, R3, R70 ;  /* 0x0000004603027220 */ /* 0x000fc80000410000 */
[----:B------:R-:W-:Y:S01]  /*34e0*/  FMUL.RZ R100, R2, 0.15915493667125701904 ;  /* 0x3e22f98302647820 */ /* 0x000fe2000040c000 */
[----:B------:R-:W-:Y:S01]  /*34f0*/  FMUL.FTZ R2, R21, R70 ;  /* 0x0000004615027220 */ /* 0x000fe20000410000 */
[----:B------:R-:W-:Y:S08]  /*3500*/  MUFU.SIN R95, R87 ;  /* 0x00000057005f7308 */ /* 0x000ff00000000400 */
[----:B------:R-:W-:Y:S08]  /*3510*/  MUFU.COS R83, R87 ;  /* 0x0000005700537308 */ /* 0x000ff00000000000 */
[----:B------:R-:W-:Y:S08]  /*3520*/  MUFU.SIN R91, R20 ;  /* 0x00000014005b7308 */ /* 0x000ff00000000400 */
[----:B------:R1:W-:Y:S08]  /*3530*/  MUFU.COS R93, R20 ;  /* 0x00000014005d7308 */ /* 0x0003f00000000000 */
[----:B------:R-:W-:Y:S01]  /*3540*/  MUFU.SIN R87, R85 ;  /* 0x0000005500577308 */ /* 0x000fe20000000400 */
[----:B-1----:R-:W-:-:S04]  /*3550*/  FMUL.FTZ R20, R3, R68 ;  /* 0x0000004403147220 */ /* 0x002fc80000410000 */
[----:B------:R-:W-:Y:S01]  /*3560*/  FMUL.RZ R102, R20, 0.15915493667125701904 ;  /* 0x3e22f98314667820 */ /* 0x000fe2000040c000 */
[----:B------:R-:W-:Y:S02]  /*3570*/  FMUL.FTZ R20, R21, R68 ;  /* 0x0000004415147220 */ /* 0x000fe40000410000 */
[----:B------:R1:W-:Y:S08]  /*3580*/  MUFU.COS R89, R85 ;  /* 0x0000005500597308 */ /* 0x0003f00000000000 */
[----:B------:R2:W-:Y:S01]  /*3590*/  MUFU.EX2 R122, R2 ;  /* 0x00000002007a7308 */ /* 0x0005e20000000800 */
[----:B-1----:R-:W-:-:S04]  /*35a0*/  FMUL.FTZ R85, R3, R66 ;  /* 0x0000004203557220 */ /* 0x002fc80000410000 */
[----:B------:R-:W-:Y:S01]  /*35b0*/  FMUL.RZ R111, R85, 0.15915493667125701904 ;  /* 0x3e22f983556f7820 */ /* 0x000fe2000040c000 */
[----:B------:R-:W-:Y:S02]  /*35c0*/  FMUL.FTZ R85, R3, R64 ;  /* 0x0000004003557220 */ /* 0x000fe40000410000 */
[----:B------:R-:W-:Y:S01]  /*35d0*/  MUFU.SIN R114, R102 ;  /* 0x0000006600727308 */ /* 0x000fe20000000400 */
[----:B--2---:R-:W-:-:S04]  /*35e0*/  SHF.L.U32 R2, R113, 0x5, RZ ;  /* 0x0000000571027819 */ /* 0x004fc800000006ff */
[----:B------:R-:W-:-:S03]  /*35f0*/  LOP3.LUT R2, R2, 0x7c00, RZ, 0xc0, !PT ;  /* 0x00007c0002027812 */ /* 0x000fc600078ec0ff */
[----:B------:R1:W-:Y:S08]  /*3600*/  MUFU.COS R124, R102 ;  /* 0x00000066007c7308 */ /* 0x0003f00000000000 */
[----:B------:R-:W2:Y:S01]  /*3610*/  MUFU.EX2 R96, R96 ;  /* 0x0000006000607308 */ /* 0x000ea20000000800 */
[----:B-1----:R-:W-:Y:S01]  /*3620*/  FMUL.RZ R102, R85, 0.15915493667125701904 ;  /* 0x3e22f98355667820 */ /* 0x002fe2000040c000 */
[----:B------:R-:W-:-:S02]  /*3630*/  IADD3 R85, PT, PT, R59, R2, RZ ;  /* 0x000000023b557210 */ /* 0x000fc40007ffe0ff */
[----:B------:R-:W-:-:S03]  /*3640*/  IADD3 R2, PT, PT, R90, R88, RZ ;  /* 0x000000585a027210 */ /* 0x000fc60007ffe0ff */
[----:B----4-:R1:W-:Y:S01]  /*3650*/  STS.128 [R85], R4 ;  /* 0x0000000455007388 */ /* 0x0103e20000000c00 */
[----:B------:R-:W-:Y:S01]  /*3660*/  LEA R2, R2, R57, 0x5 ;  /* 0x0000003902027211 */ /* 0x000fe200078e28ff */
[----:B------:R-:W4:Y:S02]  /*3670*/  MUFU.EX2 R110, R110 ;  /* 0x0000006e006e7308 */ /* 0x000f240000000800 */
[----:B---3--:R-:W-:Y:S04]  /*3680*/  STS.128 [R85+0x200], R8 ;  /* 0x0002000855007388 */ /* 0x008fe80000000c00 */
[----:B------:R3:W-:Y:S02]  /*3690*/  STS.128 [R85+0x400], R12 ;  /* 0x0004000c55007388 */ /* 0x0007e40000000c00 */
[----:B------:R-:W-:Y:S01]  /*36a0*/  MUFU.SIN R107, R100 ;  /* 0x00000064006b7308 */ /* 0x000fe20000000400 */
[----:B--2---:R-:W-:Y:S01]  /*36b0*/  FMUL.FTZ R101, R96, R101 ;  /* 0x0000006560657220 */ /* 0x004fe20000410000 */
[----:B------:R2:W-:Y:S01]  /*36c0*/  STS.128 [R85+0x600], R16 ;  /* 0x0006001055007388 */ /* 0x0005e20000000c00 */
[----:B------:R-:W-:-:S03]  /*36d0*/  NOP ;  /* 0x0000000000007918 */ /* 0x000fc60000000000 */
[----:B------:R-:W0:Y:S02]  /*36e0*/  LDS.128 R8, [R2] ;  /* 0x0000000002087984 */ /* 0x000e240000000c00 */
[----:B------:R-:W2:Y:S01]  /*36f0*/  MUFU.EX2 R22, R22 ;  /* 0x0000001600167308 */ /* 0x000ea20000000800 */
[----:B-1----:R-:W-:Y:S01]  /*3700*/  MOV R4, UR8 ;  /* 0x0000000800047c02 */ /* 0x002fe20008000f00 */
[----:B----4-:R-:W-:Y:S01]  /*3710*/  FMUL.FTZ R95, R110, R95 ;  /* 0x0000005f6e5f7220 */ /* 0x010fe20000410000 */
[----:B------:R-:W-:Y:S01]  /*3720*/  MOV R5, UR9 ;  /* 0x0000000900057c02 */ /* 0x000fe20008000f00 */
[----:B---3--:R-:W-:Y:S01]  /*3730*/  FMUL.FTZ R14, R21, R62 ;  /* 0x0000003e150e7220 */ /* 0x008fe20000410000 */
[----:B------:R-:W-:Y:S01]  /*3740*/  MOV R12, R4 ;  /* 0x00000004000c7202 */ /* 0x000fe20000000f00 */
[-C--:B------:R-:W-:Y:S01]  /*3750*/  FMUL.FTZ R4, R3, R60.reuse ;  /* 0x0000003c03047220 */ /* 0x080fe20000410000 */
[----:B------:R-:W-:Y:S01]  /*3760*/  MOV R13, UR17 ;  /* 0x00000011000d7c02 */ /* 0x000fe20008000f00 */
[----:B------:R-:W1:Y:S01]  /*3770*/  MUFU.EX2 R108, R108 ;  /* 0x0000006c006c7308 */ /* 0x000e620000000800 */
[----:B--2---:R-:W-:Y:S01]  /*3780*/  FMUL.FTZ R16, R21, R60 ;  /* 0x0000003c15107220 */ /* 0x004fe20000410000 */
[----:B------:R-:W-:Y:S01]  /*3790*/  FMUL.RZ R18, R4, 0.15915493667125701904 ;  /* 0x3e22f98304127820 */ /* 0x000fe2000040c000 */
[----:B------:R-:W-:Y:S01]  /*37a0*/  FMUL.FTZ R4, R3, R58 ;  /* 0x0000003a03047220 */ /* 0x000fe20000410000 */
[----:B------:R-:W-:-:S04]  /*37b0*/  IMAD.WIDE.U32 R12, R25, UR28, R12 ;  /* 0x0000001c190c7c25 */ /* 0x000fc8000f8e000c */
[----:B------:R-:W-:Y:S01]  /*37c0*/  MUFU.SIN R103, R81 ;  /* 0x0000005100677308 */ /* 0x000fe20000000400 */
[----:B------:R-:W-:-:S07]  /*37d0*/  FMUL.FTZ R99, R22, R99 ;  /* 0x0000006316637220 */ /* 0x000fce0000410000 */
[----:B------:R-:W2:Y:S01]  /*37e0*/  MUFU.EX2 R79, R79 ;  /* 0x0000004f004f7308 */ /* 0x000ea20000000800 */
[C---:B-1----:R-:W-:Y:S01]  /*37f0*/  FMUL.FTZ R93, R108.reuse, R93 ;  /* 0x0000005d6c5d7220 */ /* 0x042fe20000410000 */
[----:B------:R-:W-:-:S06]  /*3800*/  FMUL.FTZ R91, R108, R91 ;  /* 0x0000005b6c5b7220 */ /* 0x000fcc0000410000 */
[----:B------:R1:W3:Y:S01]  /*3810*/  MUFU.COS R115, R100 ;  /* 0x0000006400737308 */ /* 0x0002e20000000000 */
[----:B0-----:R-:W-:-:S07]  /*3820*/  HADD2.F32 R15, -RZ, R8.H0_H0 ;  /* 0x20000008ff0f7230 */ /* 0x001fce0000004100 */
[----:B------:R-:W0:Y:S01]  /*3830*/  MUFU.EX2 R75, R75 ;  /* 0x0000004b004b7308 */ /* 0x000e220000000800 */
[----:B-1----:R-:W-:Y:S01]  /*3840*/  FMUL.FTZ R100, R21, R66 ;  /* 0x0000004215647220 */ /* 0x002fe20000410000 */
[----:B--2---:R-:W-:Y:S01]  /*3850*/  FMUL.FTZ R103, R79, R103 ;  /* 0x000000674f677220 */ /* 0x004fe20000410000 */
[----:B------:R-:W-:Y:S01]  /*3860*/  FMUL.FTZ R108, R0, R15 ;  /* 0x0000000f006c7220 */ /* 0x000fe20000410000 */
[----:B------:R-:W-:-:S04]  /*3870*/  HADD2.F32 R15, -RZ, R9.H1_H1 ;  /* 0x30000009ff0f7230 */ /* 0x000fc80000004100 */
[----:B------:R1:W2:Y:S01]  /*3880*/  MUFU.COS R104, R81 ;  /* 0x0000005100687308 */ /* 0x0002a20000000000 */
[----:B---3--:R-:W-:Y:S01]  /*3890*/  FMUL.FTZ R85, R122, R115 ;  /* 0x000000737a557220 */ /* 0x008fe20000410000 */
[----:B------:R-:W-:-:S05]  /*38a0*/  HADD2.F32 R115, -RZ, R10.H0_H0 ;  /* 0x2000000aff737230 */ /* 0x000fca0000004100 */
[----:B------:R-:W-:Y:S01]  /*38b0*/  FMUL.FTZ R115, R26, R115 ;  /* 0x000000731a737220 */ /* 0x000fe20000410000 */
[----:B------:R-:W-:Y:S01]  /*38c0*/  MUFU.SIN R109, R111 ;  /* 0x0000006f006d7308 */ /* 0x000fe20000000400 */
[----:B-1----:R-:W-:Y:S01]  /*38d0*/  FMUL.FTZ R81, R21, R78 ;  /* 0x0000004e15517220 */ /* 0x002fe20000410000 */
[C---:B0-----:R-:W-:Y:S01]  /*38e0*/  FMUL.FTZ R106, R75.reuse, R106 ;  /* 0x0000006a4b6a7220 */ /* 0x041fe20000410000 */
[----:B------:R-:W-:-:S05]  /*38f0*/  FMUL.FTZ R105, R75, R105 ;  /* 0x000000694b697220 */ /* 0x000fca0000410000 */
[----:B------:R0:W1:Y:S01]  /*3900*/  MUFU.EX2 R126, R100 ;  /* 0x00000064007e7308 */ /* 0x0000620000000800 */
[----:B--2---:R-:W-:-:S07]  /*3910*/  FMUL.FTZ R104, R79, R104 ;  /* 0x000000684f687220 */ /* 0x004fce0000410000 */
[----:B------:R-:W-:Y:S01]  /*3920*/  MUFU.SIN R116, R102 ;  /* 0x0000006600747308 */ /* 0x000fe20000000400 */
[C---:B0-----:R-:W-:Y:S01]  /*3930*/  FMUL.FTZ R100, R3.reuse, R62 ;  /* 0x0000003e03647220 */ /* 0x041fe20000410000 */
[----:B------:R-:W-:-:S03]  /*3940*/  FMUL.FTZ R3, R3, R56 ;  /* 0x0000003803037220 */ /* 0x000fc60000410000 */
[----:B------:R-:W-:Y:S01]  /*3950*/  FMUL.RZ R120, R100, 0.15915493667125701904 ;  /* 0x3e22f98364787820 */ /* 0x000fe2000040c000 */
[----:B------:R-:W-:Y:S01]  /*3960*/  FMUL.FTZ R100, R22, R23 ;  /* 0x0000001716647220 */ /* 0x000fe20000410000 */
[----:B------:R-:W-:Y:S01]  /*3970*/  FMUL.RZ R22, R4, 0.15915493667125701904 ;  /* 0x3e22f98304167820 */ /* 0x000fe2000040c000 */
[----:B------:R0:W-:Y:S01]  /*3980*/  MUFU.COS R117, R102 ;  /* 0x0000006600757308 */ /* 0x0001e20000000000 */
[----:B------:R-:W2:Y:S01]  /*3990*/  LDS.128 R4, [R2+0x10] ;  /* 0x0000100002047984 */ /* 0x000ea20000000c00 */
[----:B-1----:R-:W-:Y:S01]  /*39a0*/  FMUL.FTZ R75, R126, R109 ;  /* 0x0000006d7e4b7220 */ /* 0x002fe20000410000 */
[----:B------:R-:W-:-:S05]  /*39b0*/  HADD2.F32 R109, -RZ, R9.H0_H0 ;  /* 0x20000009ff6d7230 */ /* 0x000fca0000004100 */
[----:B------:R-:W1:Y:S01]  /*39c0*/  MUFU.EX2 R118, R118 ;  /* 0x0000007600767308 */ /* 0x000e620000000800 */
[----:B0-----:R-:W-:Y:S01]  /*39d0*/  FMUL.FTZ R102, R96, R77 ;  /* 0x0000004d60667220 */ /* 0x001fe20000410000 */
[----:B------:R-:W-:Y:S01]  /*39e0*/  FMUL.FTZ R96, R110, R83 ;  /* 0x000000536e607220 */ /* 0x000fe20000410000 */
[----:B------:R-:W-:Y:S01]  /*39f0*/  FMUL.FTZ R83, R122, R107 ;  /* 0x0000006b7a537220 */ /* 0x000fe20000410000 */
[----:B------:R-:W-:Y:S02]  /*3a00*/  HADD2.F32 R107, -RZ, R8.H1_H1 ;  /* 0x30000008ff6b7230 */ /* 0x000fe40000004100 */
[C---:B------:R-:W-:Y:S01]  /*3a10*/  FMUL.FTZ R110, R24.reuse, R15 ;  /* 0x0000000f186e7220 */ /* 0x040fe20000410000 */
[----:B------:R-:W-:Y:S01]  /*3a20*/  FMUL.FTZ R109, R24, R109 ;  /* 0x0000006d186d7220 */ /* 0x000fe20000410000 */
[----:B------:R-:W-:Y:S01]  /*3a30*/  FMUL.FTZ R8, R21, R58 ;  /* 0x0000003a15087220 */ /* 0x000fe20000410000 */
[----:B------:R-:W0:Y:S01]  /*3a40*/  MUFU.COS R121, R111 ;  /* 0x0000006f00797308 */ /* 0x000e220000000000 */
[----:B------:R-:W-:-:S04]  /*3a50*/  FMUL.FTZ R107, R0, R107 ;  /* 0x0000006b006b7220 */ /* 0x000fc80000410000 */
[----:B------:R-:W-:-:S03]  /*3a60*/  FMUL.FTZ R9, R107, R103 ;  /* 0x000000676b097220 */ /* 0x000fc60000410000 */
[----:B------:R-:W-:Y:S01]  /*3a70*/  MUFU.SIN R111, R120 ;  /* 0x00000078006f7308 */ /* 0x000fe20000000400 */
[C---:B-1----:R-:W-:Y:S01]  /*3a80*/  FMUL.FTZ R89, R118.reuse, R89 ;  /* 0x0000005976597220 */ /* 0x042fe20000410000 */
[----:B------:R-:W-:-:S06]  /*3a90*/  FMUL.FTZ R87, R118, R87 ;  /* 0x0000005776577220 */ /* 0x000fcc0000410000 */
[----:B------:R-:W-:Y:S01]  /*3aa0*/  MUFU.COS R112, R120 ;  /* 0x0000007800707308 */ /* 0x000fe20000000000 */
[----:B0-----:R-:W-:-:S07]  /*3ab0*/  FMUL.FTZ R77, R126, R121 ;  /* 0x000000797e4d7220 */ /* 0x001fce0000410000 */
[----:B------:R-:W-:Y:S01]  /*3ac0*/  MUFU.SIN R120, R18 ;  /* 0x0000001200787308 */ /* 0x000fe20000000400 */
[----:B--2---:R-:W-:Y:S02]  /*3ad0*/  HADD2.F32 R125, -RZ, R4.H0_H0 ;  /* 0x20000004ff7d7230 */ /* 0x004fe40000004100 */
[----:B------:R-:W-:Y:S02]  /*3ae0*/  HADD2.F32 R126, -RZ, R5.H0_H0 ;  /* 0x20000005ff7e7230 */ /* 0x000fe40000004100 */
[----:B------:R-:W-:Y:S02]  /*3af0*/  HADD2.F32 R129, -RZ, R6.H0_H0 ;  /* 0x20000006ff817230 */ /* 0x000fe40000004100 */
[----:B------:R-:W-:Y:S01]  /*3b00*/  FMUL.FTZ R125, R28, R125 ;  /* 0x0000007d1c7d7220 */ /* 0x000fe20000410000 */
[----:B------:R-:W-:Y:S01]  /*3b10*/  HADD2.F32 R130, -RZ, R7.H0_H0 ;  /* 0x20000007ff827230 */ /* 0x000fe20000004100 */
[----:B------:R0:W-:Y:S01]  /*3b20*/  MUFU.COS R122, R18 ;  /* 0x00000012007a7308 */ /* 0x0001e20000000000 */
[----:B------:R-:W-:Y:S01]  /*3b30*/  FMUL.FTZ R126, R29, R126 ;  /* 0x0000007e1d7e7220 */ /* 0x000fe20000410000 */
[----:B------:R-:W-:-:S02]  /*3b40*/  FMUL.FTZ R129, R30, R129 ;  /* 0x000000811e817220 */ /* 0x000fc40000410000 */
[----:B------:R-:W-:-:S04]  /*3b50*/  FMUL.FTZ R130, R31, R130 ;  /* 0x000000821f827220 */ /* 0x000fc80000410000 */
[----:B------:R1:W2:Y:S01]  /*3b60*/  MUFU.EX2 R119, R20 ;  /* 0x0000001400777308 */ /* 0x0002a20000000800 */
[----:B0-----:R-:W-:-:S04]  /*3b70*/  FMUL.FTZ R18, R108, R103 ;  /* 0x000000676c127220 */ /* 0x001fc80000410000 */
[----:B------:R-:W-:-:S03]  /*3b80*/  FFMA.FTZ R15, R107, R104, R18 ;  /* 0x000000686b0f7223 */ /* 0x000fc60000010012 */
[----:B------:R-:W0:Y:S01]  /*3b90*/  MUFU.EX2 R81, R81 ;  /* 0x0000005100517308 */ /* 0x000e220000000800 */
[----:B------:R-:W-:Y:S01]  /*3ba0*/  FADD.FTZ R15, R110, R15 ;  /* 0x0000000f6e0f7221 */ /* 0x000fe20000010000 */
[C---:B-1----:R-:W-:Y:S01]  /*3bb0*/  FMUL.FTZ R20, R21.reuse, R64 ;  /* 0x0000004015147220 */ /* 0x042fe20000410000 */
[----:B------:R-:W-:Y:S02]  /*3bc0*/  FMUL.FTZ R21, R21, R56 ;  /* 0x0000003815157220 */ /* 0x000fe40000410000 */
[----:B------:R-:W-:-:S03]  /*3bd0*/  FMUL.FTZ R19, R101, R15 ;  /* 0x0000000f65137220 */ /* 0x000fc60000410000 */
[----:B------:R1:W3:Y:S01]  /*3be0*/  MUFU.EX2 R17, R16 ;  /* 0x0000001000117308 */ /* 0x0002e20000000800 */
[----:B--2---:R-:W-:-:S07]  /*3bf0*/  FMUL.FTZ R79, R119, R114 ;  /* 0x00000072774f7220 */ /* 0x004fce0000410000 */
[----:B------:R-:W2:Y:S01]  /*3c00*/  MUFU.EX2 R14, R14 ;  /* 0x0000000e000e7308 */ /* 0x000ea20000000800 */
[----:B-1----:R-:W-:Y:S01]  /*3c10*/  FFMA.FTZ R16, R108, R104, -R9 ;  /* 0x000000686c107223 */ /* 0x002fe20000010809 */
[----:B------:R-:W-:Y:S02]  /*3c20*/  HADD2.F32 R9, -RZ, R10.H1_H1 ;  /* 0x3000000aff097230 */ /* 0x000fe40000004100 */
[C---:B0-----:R-:W-:Y:S01]  /*3c30*/  FMUL.FTZ R98, R81.reuse, R98 ;  /* 0x0000006251627220 */ /* 0x041fe20000410000 */
[----:B------:R-:W-:Y:S01]  /*3c40*/  FMUL.FTZ R97, R81, R97 ;  /* 0x0000006151617220 */ /* 0x000fe20000410000 */
[----:B------:R-:W-:Y:S01]  /*3c50*/  FADD.FTZ R16, R109, R16 ;  /* 0x000000106d107221 */ /* 0x000fe20000010000 */
[----:B------:R-:W-:Y:S01]  /*3c60*/  FMUL.FTZ R81, R119, R124 ;  /* 0x0000007c77517220 */ /* 0x000fe20000410000 */
[----:B------:R-:W-:Y:S01]  /*3c70*/  FMUL.FTZ R114, R26, R9 ;  /* 0x000000091a727220 */ /* 0x000fe20000410000 */
[----:B------:R0:W-:Y:S01]  /*3c80*/  MUFU.EX2 R118, R8 ;  /* 0x0000000800767308 */ /* 0x0001e20000000800 */
[----:B------:R-:W-:-:S02]  /*3c90*/  HADD2.F32 R10, -RZ, R11.H1_H1 ;  /* 0x3000000bff0a7230 */ /* 0x000fc40000004100 */
[C---:B---3--:R-:W-:Y:S01]  /*3ca0*/  FMUL.FTZ R122, R17.reuse, R122 ;  /* 0x0000007a117a7220 */ /* 0x048fe20000410000 */
[----:B------:R-:W-:Y:S02]  /*3cb0*/  FMUL.FTZ R120, R17, R120 ;  /* 0x0000007811787220 */ /* 0x000fe40000410000 */
[----:B------:R-:W-:Y:S02]  /*3cc0*/  FMUL.FTZ R123, R27, R10 ;  /* 0x0000000a1b7b7220 */ /* 0x000fe40000410000 */
[----:B------:R-:W1:Y:S01]  /*3cd0*/  MUFU.COS R119, R22 ;  /* 0x0000001600777308 */ /* 0x000e620000000000 */
[-C--:B0-----:R-:W-:Y:S01]  /*3ce0*/  FMUL.FTZ R8, R101, R16.reuse ;  /* 0x0000001065087220 */ /* 0x081fe20000410000 */
[----:B------:R-:W-:Y:S01]  /*3cf0*/  FFMA.FTZ R16, R102, R16, -R19 ;  /* 0x0000001066107223 */ /* 0x000fe20000010813 */
[C---:B--2---:R-:W-:Y:S01]  /*3d00*/  FMUL.FTZ R112, R14.reuse, R112 ;  /* 0x000000700e707220 */ /* 0x044fe20000410000 */
[----:B------:R-:W-:Y:S01]  /*3d10*/  FMUL.FTZ R111, R14, R111 ;  /* 0x0000006f0e6f7220 */ /* 0x000fe20000410000 */
[----:B------:R-:W-:Y:S01]  /*3d20*/  FFMA.FTZ R15, R102, R15, R8 ;  /* 0x0000000f660f7223 */ /* 0x000fe20000010008 */
[----:B------:R-:W-:Y:S01]  /*3d30*/  FADD.FTZ R16, R115, R16 ;  /* 0x0000001073107221 */ /* 0x000fe20000010000 */
[----:B------:R-:W-:Y:S01]  /*3d40*/  HADD2.F32 R8, -RZ, R11.H0_H0 ;  /* 0x2000000bff087230 */ /* 0x000fe20000004100 */
[----:B------:R-:W0:Y:S01]  /*3d50*/  MUFU.SIN R9, R22 ;  /* 0x0000001600097308 */ /* 0x000e220000000400 */
[----:B------:R-:W-:Y:S01]  /*3d60*/  FADD.FTZ R15, R114, R15 ;  /* 0x0000000f720f7221 */ /* 0x000fe20000010000 */
[----:B------:R-:W-:-:S02]  /*3d70*/  FMUL.FTZ R23, R99, R16 ;  /* 0x0000001063177220 */ /* 0x000fc40000410000 */
[----:B------:R-:W-:Y:S01]  /*3d80*/  FMUL.FTZ R121, R27, R8 ;  /* 0x000000081b797220 */ /* 0x000fe20000410000 */
[-C--:B------:R-:W-:Y:S01]  /*3d90*/  FMUL.FTZ R19, R99, R15.reuse ;  /* 0x0000000f63137220 */ /* 0x080fe20000410000 */
[----:B------:R-:W-:Y:S01]  /*3da0*/  FFMA.FTZ R14, R100, R15, R23 ;  /* 0x0000000f640e7223 */ /* 0x000fe20000010017 */
[----:B------:R-:W-:Y:S01]  /*3db0*/  FMUL.FTZ R8, R106, R103 ;  /* 0x000000676a087220 */ /* 0x000fe20000410000 */
[----:B------:R-:W2:Y:S01]  /*3dc0*/  MUFU.EX2 R20, R20 ;  /* 0x0000001400147308 */ /* 0x000ea20000000800 */
[----:B------:R-:W-:Y:S01]  /*3dd0*/  FFMA.FTZ R16, R100, R16, -R19 ;  /* 0x0000001064107223 */ /* 0x000fe20000010813 */
[----:B------:R-:W-:Y:S01]  /*3de0*/  FADD.FTZ R14, R123, R14 ;  /* 0x0000000e7b0e7221 */ /* 0x000fe20000010000 */
[----:B-1----:R-:W-:Y:S01]  /*3df0*/  FMUL.FTZ R119, R118, R119 ;  /* 0x0000007776777220 */ /* 0x002fe20000410000 */
[----:B------:R-:W-:Y:S01]  /*3e00*/  FFMA.FTZ R8, R105, R104, R8 ;  /* 0x0000006869087223 */ /* 0x000fe20000010008 */
[----:B------:R-:W-:Y:S01]  /*3e10*/  FADD.FTZ R16, R121, R16 ;  /* 0x0000001079107221 */ /* 0x000fe20000010000 */
[----:B------:R-:W-:-:S02]  /*3e20*/  FMUL.FTZ R11, R97, R14 ;  /* 0x0000000e610b7220 */ /* 0x000fc40000410000 */
[----:B------:R-:W-:Y:S01]  /*3e30*/  MUFU.EX2 R21, R21 ;  /* 0x0000001500157308 */ /* 0x000fe20000000800 */
[-C--:B------:R-:W-:Y:S01]  /*3e40*/  FMUL.FTZ R15, R97, R16.reuse ;  /* 0x00000010610f7220 */ /* 0x080fe20000410000 */
[----:B------:R-:W-:Y:S01]  /*3e50*/  FFMA.FTZ R10, R98, R16, -R11 ;  /* 0x00000010620a7223 */ /* 0x000fe2000001080b */
[----:B0-----:R-:W-:Y:S01]  /*3e60*/  FMUL.FTZ R118, R118, R9 ;  /* 0x0000000976767220 */ /* 0x001fe20000410000 */
[----:B------:R-:W-:Y:S01]  /*3e70*/  FMUL.FTZ R11, R105, R103 ;  /* 0x00000067690b7220 */ /* 0x000fe20000410000 */
[----:B------:R-:W-:Y:S02]  /*3e80*/  HADD2.F32 R9, -RZ, R4.H1_H1 ;  /* 0x30000004ff097230 */ /* 0x000fe40000004100 */
[----:B------:R-:W-:Y:S01]  /*3e90*/  FFMA.FTZ R17, R98, R14, R15 ;  /* 0x0000000e62117223 */ /* 0x000fe2000001000f */
[----:B------:R-:W-:Y:S01]  /*3ea0*/  FMUL.FTZ R15, R101, R8 ;  /* 0x00000008650f7220 */ /* 0x000fe20000410000 */
[----:B------:R-:W-:Y:S01]  /*3eb0*/  FFMA.FTZ R11, R106, R104, -R11 ;  /* 0x000000686a0b7223 */ /* 0x000fe2000001080b */
[----:B------:R-:W-:Y:S01]  /*3ec0*/  FADD.FTZ R16, R125, R10 ;  /* 0x0000000a7d107221 */ /* 0x000fe20000010000 */
[----:B------:R-:W-:Y:S01]  /*3ed0*/  FMUL.FTZ R124, R28, R9 ;  /* 0x000000091c7c7220 */ /* 0x000fe20000410000 */
[----:B------:R-:W-:-:S02]  /*3ee0*/  HADD2.F32 R4, -RZ, R5.H1_H1 ;  /* 0x30000005ff047230 */ /* 0x000fc40000004100 */
[-C--:B------:R-:W-:Y:S01]  /*3ef0*/  FMUL.FTZ R9, R101, R11.reuse ;  /* 0x0000000b65097220 */ /* 0x080fe20000410000 */
[----:B------:R-:W-:Y:S01]  /*3f00*/  FFMA.FTZ R15, R102, R11, -R15 ;  /* 0x0000000b660f7223 */ /* 0x000fe2000001080f */
[----:B------:R-:W-:Y:S01]  /*3f10*/  FMUL.FTZ R11, R95, R16 ;  /* 0x000000105f0b7220 */ /* 0x000fe20000410000 */
[----:B------:R-:W-:Y:S01]  /*3f20*/  FADD.FTZ R17, R124, R17 ;  /* 0x000000117c117221 */ /* 0x000fe20000010000 */
[----:B------:R-:W-:Y:S01]  /*3f30*/  FFMA.FTZ R14, R102, R8, R9 ;  /* 0x00000008660e7223 */ /* 0x000fe20000010009 */
[----:B------:R-:W-:Y:S01]  /*3f40*/  FMUL.FTZ R127, R29, R4 ;  /* 0x000000041d7f7220 */ /* 0x000fe20000410000 */
[----:B--2---:R-:W-:Y:S01]  /*3f50*/  FMUL.FTZ R117, R20, R117 ;  /* 0x0000007514757220 */ /* 0x004fe20000410000 */
[CC--:B------:R-:W-:Y:S01]  /*3f60*/  FFMA.FTZ R18, R96.reuse, R17.reuse, R11 ;  /* 0x0000001160127223 */ /* 0x0c0fe2000001000b */
[----:B------:R-:W-:Y:S01]  /*3f70*/  FMUL.FTZ R17, R95, R17 ;  /* 0x000000115f117220 */ /* 0x000fe20000410000 */
[----:B------:R-:W0:Y:S01]  /*3f80*/  LDS.128 R8, [R2+0x20] ;  /* 0x0000200002087984 */ /* 0x000e220000000c00 */
[----:B------:R-:W-:Y:S01]  /*3f90*/  FMUL.FTZ R5, R99, R14 ;  /* 0x0000000e63057220 */ /* 0x000fe20000410000 */
[----:B------:R-:W-:Y:S01]  /*3fa0*/  FADD.FTZ R18, R127, R18 ;  /* 0x000000127f127221 */ /* 0x000fe20000010000 */
[----:B------:R-:W-:Y:S01]  /*3fb0*/  FFMA.FTZ R17, R96, R16, -R17 ;  /* 0x0000001060117223 */ /* 0x000fe20000010811 */
[----:B------:R-:W-:Y:S01]  /*3fc0*/  FMUL.FTZ R116, R20, R116 ;  /* 0x0000007414747220 */ /* 0x000fe20000410000 */
[----:B------:R-:W-:Y:S01]  /*3fd0*/  FFMA.FTZ R16, R100, R15, -R5 ;  /* 0x0000000f64107223 */ /* 0x000fe20000010805 */
[----:B------:R-:W-:Y:S01]  /*3fe0*/  FMUL.FTZ R20, R91, R18 ;  /* 0x000000125b147220 */ /* 0x000fe20000410000 */
[----:B------:R-:W-:Y:S01]  /*3ff0*/  FADD.FTZ R4, R126, R17 ;  /* 0x000000117e047221 */ /* 0x000fe20000010000 */
[----:B------:R-:W-:-:S02]  /*4000*/  HADD2.F32 R5, -RZ, R6.H1_H1 ;  /* 0x30000006ff057230 */ /* 0x000fc40000004100 */
[----:B------:R-:W-:Y:S01]  /*4010*/  FMUL.FTZ R15, R99, R15 ;  /* 0x0000000f630f7220 */ /* 0x000fe20000410000 */
[-C--:B------:R-:W-:Y:S01]  /*4020*/  FMUL.FTZ R17, R91, R4.reuse ;  /* 0x000000045b117220 */ /* 0x080fe20000410000 */
[C---:B------:R-:W-:Y:S01]  /*4030*/  FFMA.FTZ R20, R93.reuse, R4, -R20 ;  /* 0x000000045d147223 */ /* 0x040fe20000010814 */
[----:B------:R-:W-:Y:S01]  /*4040*/  FMUL.FTZ R128, R30, R5 ;  /* 0x000000051e807220 */ /* 0x000fe20000410000 */
[----:B------:R-:W-:Y:S01]  /*4050*/  FFMA.FTZ R15, R100, R14, R15 ;  /* 0x0000000e640f7223 */ /* 0x000fe2000001000f */
[----:B------:R-:W-:Y:S01]  /*4060*/  FFMA.FTZ R17, R93, R18, R17 ;  /* 0x000000125d117223 */ /* 0x000fe20000010011 */
[----:B------:R-:W-:Y:S01]  /*4070*/  FADD.FTZ R20, R129, R20 ;  /* 0x0000001481147221 */ /* 0x000fe20000010000 */
[----:B------:R-:W-:Y:S02]  /*4080*/  HADD2.F32 R4, -RZ, R7.H1_H1 ;  /* 0x30000007ff047230 */ /* 0x000fe40000004100 */
[-C--:B------:R-:W-:Y:S01]  /*4090*/  FMUL.FTZ R5, R97, R15.reuse ;  /* 0x0000000f61057220 */ /* 0x080fe20000410000 */
[----:B------:R-:W-:Y:S01]  /*40a0*/  FADD.FTZ R6, R128, R17 ;  /* 0x0000001180067221 */ /* 0x000fe20000010000 */
[----:B------:R-:W-:Y:S01]  /*40b0*/  FMUL.FTZ R14, R87, R20 ;  /* 0x00000014570e7220 */ /* 0x000fe20000410000 */
[-C--:B------:R-:W-:Y:S01]  /*40c0*/  FMUL.FTZ R7, R97, R16.reuse ;  /* 0x0000001061077220 */ /* 0x080fe20000410000 */
[C---:B------:R-:W-:Y:S01]  /*40d0*/  FFMA.FTZ R5, R98.reuse, R16, -R5 ;  /* 0x0000001062057223 */ /* 0x040fe20000010805 */
[-C--:B------:R-:W-:Y:S01]  /*40e0*/  FMUL.FTZ R17, R87, R6.reuse ;  /* 0x0000000657117220 */ /* 0x080fe20000410000 */
[----:B------:R-:W-:Y:S01]  /*40f0*/  FFMA.FTZ R14, R89, R6, R14 ;  /* 0x00000006590e7223 */ /* 0x000fe2000001000e */
[----:B------:R-:W-:Y:S01]  /*4100*/  FMUL.FTZ R131, R31, R4 ;  /* 0x000000041f837220 */ /* 0x000fe20000410000 */
[----:B------:R-:W-:Y:S01]  /*4110*/  FFMA.FTZ R7, R98, R15, R7 ;  /* 0x0000000f62077223 */ /* 0x000fe20000010007 */
[----:B------:R-:W-:Y:S01]  /*4120*/  FFMA.FTZ R17, R89, R20, -R17 ;  /* 0x0000001459117223 */ /* 0x000fe20000010811 */
        /* <DEDUP_REMOVED lines=8> */
[----:B------:R-:W-:Y:S01]  /*41b0*/  FMUL.RZ R17, R3, 0.15915493667125701904 ;  /* 0x3e22f98303117820 */ /* 0x000fe2000040c000 */
[----:B------:R-:W-:-:S02]  /*41c0*/  FFMA.FTZ R15, R85, R14, -R18 ;  /* 0x0000000e550f7223 */ /* 0x000fc40000010812 */
[----:B------:R-:W-:Y:S01]  /*41d0*/  FFMA.FTZ R16, R85, R16, R7 ;  /* 0x0000001055107223 */ /* 0x000fe20000010007 */
[--C-:B0-----:R-:W-:Y:S02]  /*41e0*/  HADD2.F32 R5, -RZ, R8.reuse.H0_H0 ;  /* 0x20000008ff057230 */ /* 0x101fe40000004100 */
[C---:B------:R-:W-:Y:S01]  /*41f0*/  FMUL.FTZ R7, R91.reuse, R6 ;  /* 0x000000065b077220 */ /* 0x040fe20000410000 */
[----:B------:R-:W-:Y:S02]  /*4200*/  HADD2.F32 R133, -RZ, R8.H1_H1 ;  /* 0x30000008ff857230 */ /* 0x000fe40000004100 */
[-C--:B------:R-:W-:Y:S01]  /*4210*/  FMUL.FTZ R8, R91, R4.reuse ;  /* 0x000000045b087220 */ /* 0x080fe20000410000 */
[--C-:B------:R-:W-:Y:S02]  /*4220*/  HADD2.F32 R134, -RZ, R9.reuse.H0_H0 ;  /* 0x20000009ff867230 */ /* 0x100fe40000004100 */
[C---:B------:R-:W-:Y:S01]  /*4230*/  FMUL.FTZ R132, R32.reuse, R5 ;  /* 0x0000000520847220 */ /* 0x040fe20000410000 */
[C---:B------:R-:W-:Y:S01]  /*4240*/  FFMA.FTZ R4, R93.reuse, R4, -R7 ;  /* 0x000000045d047223 */ /* 0x040fe20000010807 */
[----:B------:R-:W-:Y:S01]  /*4250*/  FMUL.FTZ R133, R32, R133 ;  /* 0x0000008520857220 */ /* 0x000fe20000410000 */
[----:B------:R-:W-:Y:S01]  /*4260*/  FFMA.FTZ R8, R93, R6, R8 ;  /* 0x000000065d087223 */ /* 0x000fe20000010008 */
[----:B------:R-:W-:Y:S01]  /*4270*/  FADD.FTZ R18, R132, R15 ;  /* 0x0000000f84127221 */ /* 0x000fe20000010000 */
[----:B------:R-:W-:Y:S01]  /*4280*/  FMUL.FTZ R5, R87, R4 ;  /* 0x0000000457057220 */ /* 0x000fe20000410000 */
[----:B------:R-:W-:Y:S01]  /*4290*/  FADD.FTZ R20, R133, R16 ;  /* 0x0000001085147221 */ /* 0x000fe20000010000 */
[----:B------:R-:W-:Y:S01]  /*42a0*/  FMUL.FTZ R6, R87, R8 ;  /* 0x0000000857067220 */ /* 0x000fe20000410000 */
[----:B------:R-:W-:Y:S01]  /*42b0*/  FMUL.FTZ R7, R79, R18 ;  /* 0x000000124f077220 */ /* 0x000fe20000410000 */
[----:B------:R-:W-:Y:S01]  /*42c0*/  FFMA.FTZ R16, R89, R8, R5 ;  /* 0x0000000859107223 */ /* 0x000fe20000010005 */
[----:B------:R-:W-:Y:S01]  /*42d0*/  FMUL.FTZ R22, R79, R20 ;  /* 0x000000144f167220 */ /* 0x000fe20000410000 */
[----:B------:R-:W-:Y:S01]  /*42e0*/  FFMA.FTZ R14, R89, R4, -R6 ;  /* 0x00000004590e7223 */ /* 0x000fe20000010806 */
[C---:B------:R-:W-:Y:S01]  /*42f0*/  FFMA.FTZ R20, R81.reuse, R20, R7 ;  /* 0x0000001451147223 */ /* 0x040fe20000010007 */
[----:B------:R-:W-:Y:S01]  /*4300*/  HADD2.F32 R8, -RZ, R9.H1_H1 ;  /* 0x30000009ff087230 */ /* 0x000fe20000004100 */
[----:B------:R0:W1:Y:S01]  /*4310*/  LDS.128 R4, [R2+0x30] ;  /* 0x0000300002047984 */ /* 0x0000620000000c00 */
[----:B------:R-:W-:Y:S01]  /*4320*/  FFMA.FTZ R15, R81, R18, -R22 ;  /* 0x00000012510f7223 */ /* 0x000fe20000010816 */
[----:B------:R-:W-:Y:S01]  /*4330*/  FMUL.FTZ R18, R83, R16 ;  /* 0x0000001053127220 */ /* 0x000fe20000410000 */
[C---:B------:R-:W-:Y:S01]  /*4340*/  FMUL.FTZ R134, R33.reuse, R134 ;  /* 0x0000008621867220 */ /* 0x040fe20000410000 */
[----:B------:R-:W-:Y:S01]  /*4350*/  FMUL.FTZ R135, R33, R8 ;  /* 0x0000000821877220 */ /* 0x000fe20000410000 */
[----:B------:R-:W-:-:S02]  /*4360*/  HADD2.F32 R3, -RZ, R10.H0_H0 ;  /* 0x2000000aff037230 */ /* 0x000fc40000004100 */
[-C--:B------:R-:W-:Y:S01]  /*4370*/  FFMA.FTZ R18, R85, R14.reuse, -R18 ;  /* 0x0000000e55127223 */ /* 0x080fe20000010812 */
[----:B------:R-:W-:Y:S01]  /*4380*/  FMUL.FTZ R14, R83, R14 ;  /* 0x0000000e530e7220 */ /* 0x000fe20000410000 */
[----:B------:R-:W-:Y:S01]  /*4390*/  FADD.FTZ R20, R135, R20 ;  /* 0x0000001487147221 */ /* 0x000fe20000010000 */
[----:B0-----:R-:W-:Y:S01]  /*43a0*/  FADD.FTZ R2, R134, R15 ;  /* 0x0000000f86027221 */ /* 0x001fe20000010000 */
[----:B------:R-:W-:Y:S02]  /*43b0*/  HADD2.F32 R137, -RZ, R10.H1_H1 ;  /* 0x3000000aff897230 */ /* 0x000fe40000004100 */
[----:B------:R-:W-:Y:S01]  /*43c0*/  FFMA.FTZ R14, R85, R16, R14 ;  /* 0x00000010550e7223 */ /* 0x000fe2000001000e */
[C---:B------:R-:W-:Y:S01]  /*43d0*/  FMUL.FTZ R16, R75.reuse, R20 ;  /* 0x000000144b107220 */ /* 0x040fe20000410000 */
[-C--:B------:R-:W-:Y:S01]  /*43e0*/  FMUL.FTZ R15, R75, R2.reuse ;  /* 0x000000024b0f7220 */ /* 0x080fe20000410000 */
[C---:B------:R-:W-:Y:S01]  /*43f0*/  FMUL.FTZ R136, R34.reuse, R3 ;  /* 0x0000000322887220 */ /* 0x040fe20000410000 */
[----:B------:R-:W-:Y:S01]  /*4400*/  FMUL.FTZ R137, R34, R137 ;  /* 0x0000008922897220 */ /* 0x000fe20000410000 */
[C---:B------:R-:W-:Y:S01]  /*4410*/  FFMA.FTZ R9, R77.reuse, R2, -R16 ;  /* 0x000000024d097223 */ /* 0x040fe20000010810 */
[----:B------:R-:W-:Y:S01]  /*4420*/  FFMA.FTZ R20, R77, R20, R15 ;  /* 0x000000144d147223 */ /* 0x000fe2000001000f */
[C---:B------:R-:W-:Y:S01]  /*4430*/  FMUL.FTZ R3, R79.reuse, R18 ;  /* 0x000000124f037220 */ /* 0x040fe20000410000 */
[-C--:B------:R-:W-:Y:S01]  /*4440*/  FMUL.FTZ R2, R79, R14.reuse ;  /* 0x0000000e4f027220 */ /* 0x080fe20000410000 */
[----:B------:R-:W-:Y:S01]  /*4450*/  FADD.FTZ R9, R136, R9 ;  /* 0x0000000988097221 */ /* 0x000fe20000010000 */
[----:B------:R-:W0:Y:S01]  /*4460*/  MUFU.COS R8, R17 ;  /* 0x0000001100087308 */ /* 0x000e220000000000 */
[----:B------:R-:W-:Y:S01]  /*4470*/  FADD.FTZ R20, R137, R20 ;  /* 0x0000001489147221 */ /* 0x000fe20000010000 */
[----:B------:R-:W-:Y:S01]  /*4480*/  FFMA.FTZ R14, R81, R14, R3 ;  /* 0x0000000e510e7223 */ /* 0x000fe20000010003 */
[----:B------:R-:W-:-:S02]  /*4490*/  HADD2.F32 R140, -RZ, R11.H1_H1 ;  /* 0x3000000bff8c7230 */ /* 0x000fc40000004100 */
[----:B------:R-:W-:Y:S01]  /*44a0*/  FFMA.FTZ R18, R81, R18, -R2 ;  /* 0x0000001251127223 */ /* 0x000fe20000010802 */
[CC--:B------:R-:W-:Y:S01]  /*44b0*/  FMUL.FTZ R3, R116.reuse, R9.reuse ;  /* 0x0000000974037220 */ /* 0x0c0fe20000410000 */
[----:B------:R-:W-:Y:S02]  /*44c0*/  HADD2.F32 R2, -RZ, R11.H0_H0 ;  /* 0x2000000bff027230 */ /* 0x000fe40000004100 */
[----:B------:R-:W-:Y:S01]  /*44d0*/  FMUL.FTZ R10, R116, R20 ;  /* 0x00000014740a7220 */ /* 0x000fe20000410000 */
[----:B------:R-:W-:Y:S01]  /*44e0*/  FMUL.FTZ R140, R35, R140 ;  /* 0x0000008c238c7220 */ /* 0x000fe20000410000 */
[C---:B------:R-:W-:Y:S01]  /*44f0*/  FFMA.FTZ R3, R117.reuse, R20, R3 ;  /* 0x0000001475037223 */ /* 0x040fe20000010003 */
[----:B------:R2:W3:Y:S01]  /*4500*/  MUFU.SIN R138, R17 ;  /* 0x00000011008a7308 */ /* 0x0004e20000000400 */
[----:B------:R-:W-:Y:S01]  /*4510*/  FFMA.FTZ R10, R117, R9, -R10 ;  /* 0x00000009750a7223 */ /* 0x000fe2000001080a */
[----:B------:R-:W-:Y:S01]  /*4520*/  FMUL.FTZ R139, R35, R2 ;  /* 0x00000002238b7220 */ /* 0x000fe20000410000 */
[----:B------:R-:W-:-:S03]  /*4530*/  FADD.FTZ R2, R140, R3 ;  /* 0x000000038c027221 */ /* 0x000fc60000010000 */
[----:B------:R-:W-:Y:S01]  /*4540*/  FADD.FTZ R10, R139, R10 ;  /* 0x0000000a8b0a7221 */ /* 0x000fe20000010000 */
[----:B------:R-:W-:Y:S01]  /*4550*/  FMUL.FTZ R9, R111, R2 ;  /* 0x000000026f097220 */ /* 0x000fe20000410000 */
[----:B0-----:R-:W-:Y:S01]  /*4560*/  FMUL.FTZ R141, R21, R8 ;  /* 0x00000008158d7220 */ /* 0x001fe20000410000 */
[--C-:B-1----:R-:W-:Y:S02]  /*4570*/  HADD2.F32 R3, -RZ, R4.reuse.H0_H0 ;  /* 0x20000004ff037230 */ /* 0x102fe40000004100 */
[----:B------:R-:W-:Y:S01]  /*4580*/  FMUL.FTZ R11, R111, R10 ;  /* 0x0000000a6f0b7220 */ /* 0x000fe20000410000 */
[----:B------:R-:W-:Y:S02]  /*4590*/  HADD2.F32 R143, -RZ, R4.H1_H1 ;  /* 0x30000004ff8f7230 */ /* 0x000fe40000004100 */
[----:B------:R-:W-:Y:S01]  /*45a0*/  FMUL.FTZ R8, R75, R14 ;  /* 0x0000000e4b087220 */ /* 0x000fe20000410000 */
[----:B------:R-:W-:Y:S01]  /*45b0*/  FFMA.FTZ R9, R112, R10, -R9 ;  /* 0x0000000a70097223 */ /* 0x000fe20000010809 */
[----:B------:R-:W-:Y:S01]  /*45c0*/  FMUL.FTZ R142, R36, R3 ;  /* 0x00000003248e7220 */ /* 0x000fe20000410000 */
[----:B------:R-:W-:Y:S01]  /*45d0*/  FFMA.FTZ R4, R112, R2, R11 ;  /* 0x0000000270047223 */ /* 0x000fe2000001000b */
[----:B------:R-:W-:Y:S01]  /*45e0*/  FMUL.FTZ R143, R36, R143 ;  /* 0x0000008f248f7220 */ /* 0x000fe20000410000 */
[-C--:B------:R-:W-:Y:S01]  /*45f0*/  FFMA.FTZ R8, R77, R18.reuse, -R8 ;  /* 0x000000124d087223 */ /* 0x080fe20000010808 */
[----:B------:R-:W-:Y:S01]  /*4600*/  FADD.FTZ R9, R142, R9 ;  /* 0x000000098e097221 */ /* 0x000fe20000010000 */
[----:B------:R-:W-:Y:S01]  /*4610*/  FMUL.FTZ R18, R75, R18 ;  /* 0x000000124b127220 */ /* 0x000fe20000410000 */
[----:B------:R-:W-:Y:S01]  /*4620*/  FADD.FTZ R11, R143, R4 ;  /* 0x000000048f0b7221 */ /* 0x000fe20000010000 */
[----:B------:R-:W-:-:S02]  /*4630*/  HADD2.F32 R4, -RZ, R5.H1_H1 ;  /* 0x30000005ff047230 */ /* 0x000fc40000004100 */
[----:B------:R-:W-:Y:S01]  /*4640*/  FMUL.FTZ R10, R120, R9 ;  /* 0x00000009780a7220 */ /* 0x000fe20000410000 */
[----:B------:R-:W-:Y:S01]  /*4650*/  FFMA.FTZ R18, R77, R14, R18 ;  /* 0x0000000e4d127223 */ /* 0x000fe20000010012 */
[----:B------:R-:W-:Y:S01]  /*4660*/  FMUL.FTZ R3, R116, R8 ;  /* 0x0000000874037220 */ /* 0x000fe20000410000 */
[----:B------:R-:W-:Y:S02]  /*4670*/  HADD2.F32 R144, -RZ, R5.H0_H0 ;  /* 0x20000005ff907230 */ /* 0x000fe40000004100 */
[-C--:B------:R-:W-:Y:S01]  /*4680*/  FMUL.FTZ R15, R120, R11.reuse ;  /* 0x0000000b780f7220 */ /* 0x080fe20000410000 */
[----:B------:R-:W-:Y:S01]  /*4690*/  FFMA.FTZ R10, R122, R11, R10 ;  /* 0x0000000b7a0a7223 */ /* 0x000fe2000001000a */
[----:B------:R-:W-:Y:S01]  /*46a0*/  FMUL.FTZ R145, R37, R4 ;  /* 0x0000000425917220 */ /* 0x000fe20000410000 */
[-C--:B------:R-:W-:Y:S01]  /*46b0*/  FMUL.FTZ R2, R116, R18.reuse ;  /* 0x0000001274027220 */ /* 0x080fe20000410000 */
[----:B------:R-:W-:Y:S01]  /*46c0*/  FFMA.FTZ R18, R117, R18, R3 ;  /* 0x0000001275127223 */ /* 0x000fe20000010003 */
[----:B------:R-:W-:Y:S01]  /*46d0*/  FFMA.FTZ R15, R122, R9, -R15 ;  /* 0x000000097a0f7223 */ /* 0x000fe2000001080f */
[----:B------:R-:W-:Y:S01]  /*46e0*/  FMUL.FTZ R144, R37, R144 ;  /* 0x0000009025907220 */ /* 0x000fe20000410000 */
[----:B------:R-:W-:Y:S01]  /*46f0*/  FADD.FTZ R10, R145, R10 ;  /* 0x0000000a910a7221 */ /* 0x000fe20000010000 */
[----:B------:R-:W-:Y:S01]  /*4700*/  FFMA.FTZ R8, R117, R8, -R2 ;  /* 0x0000000875087223 */ /* 0x000fe20000010802 */
[----:B------:R-:W-:Y:S01]  /*4710*/  FMUL.FTZ R5, R111, R18 ;  /* 0x000000126f057220 */ /* 0x000fe20000410000 */
[----:B------:R-:W-:-:S02]  /*4720*/  HADD2.F32 R147, -RZ, R6.H0_H0 ;  /* 0x20000006ff937230 */ /* 0x000fc40000004100 */
[----:B------:R-:W-:Y:S01]  /*4730*/  FADD.FTZ R15, R144, R15 ;  /* 0x0000000f900f7221 */ /* 0x000fe20000010000 */
[----:B------:R-:W-:Y:S01]  /*4740*/  FMUL.FTZ R4, R118, R10 ;  /* 0x0000000a76047220 */ /* 0x000fe20000410000 */
[----:B------:R-:W-:Y:S01]  /*4750*/  FFMA.FTZ R9, R112, R8, -R5 ;  /* 0x0000000870097223 */ /* 0x000fe20000010805 */
[----:B------:R-:W-:Y:S02]  /*4760*/  HADD2.F32 R5, -RZ, R6.H1_H1 ;  /* 0x30000006ff057230 */ /* 0x000fe40000004100 */
[-C--:B--2---:R-:W-:Y:S01]  /*4770*/  FMUL.FTZ R17, R118, R15.reuse ;  /* 0x0000000f76117220 */ /* 0x084fe20000410000 */
[----:B------:R-:W-:Y:S01]  /*4780*/  FFMA.FTZ R4, R119, R15, -R4 ;  /* 0x0000000f77047223 */ /* 0x000fe20000010804 */
[C---:B------:R-:W-:Y:S01]  /*4790*/  FMUL.FTZ R147, R38.reuse, R147 ;  /* 0x0000009326937220 */ /* 0x040fe20000410000 */
[----:B---3--:R-:W-:Y:S01]  /*47a0*/  FMUL.FTZ R138, R21, R138 ;  /* 0x0000008a158a7220 */ /* 0x008fe20000410000 */
[----:B------:R-:W-:Y:S01]  /*47b0*/  FFMA.FTZ R17, R119, R10, R17 ;  /* 0x0000000a77117223 */ /* 0x000fe20000010011 */
[----:B------:R-:W-:Y:S01]  /*47c0*/  FMUL.FTZ R146, R38, R5 ;  /* 0x0000000526927220 */ /* 0x000fe20000410000 */
[----:B------:R-:W-:Y:S01]  /*47d0*/  FADD.FTZ R6, R147, R4 ;  /* 0x0000000493067221 */ /* 0x000fe20000010000 */
[----:B------:R-:W-:Y:S01]  /*47e0*/  FMUL.FTZ R11, R111, R8 ;  /* 0x000000086f0b7220 */ /* 0x000fe20000410000 */
[----:B------:R-:W-:-:S02]  /*47f0*/  HADD2.F32 R148, -RZ, R7.H1_H1 ;  /* 0x30000007ff947230 */ /* 0x000fc40000004100 */
[----:B------:R-:W-:Y:S01]  /*4800*/  FADD.FTZ R17, R146, R17 ;  /* 0x0000001192117221 */ /* 0x000fe20000010000 */
[----:B------:R-:W-:Y:S01]  /*4810*/  FMUL.FTZ R8, R138, R6 ;  /* 0x000000068a087220 */ /* 0x000fe20000410000 */
[----:B------:R-:W-:Y:S01]  /*4820*/  HADD2.F32 R4, -RZ, R7.H0_H0 ;  /* 0x20000007ff047230 */ /* 0x000fe20000004100 */
[----:B------:R-:W0:Y:S01]  /*4830*/  LDC.64 R2, c[0x0][0x450] ;  /* 0x00011400ff027b82 */ /* 0x000e220000000a00 */
[----:B------:R-:W-:Y:S01]  /*4840*/  FFMA.FTZ R11, R112, R18, R11 ;  /* 0x00000012700b7223 */ /* 0x000fe2000001000b */
[-C--:B------:R-:W-:Y:S01]  /*4850*/  FFMA.FTZ R7, R141, R17.reuse, R8 ;  /* 0x000000118d077223 */ /* 0x080fe20000010008 */
[----:B------:R-:W-:Y:S01]  /*4860*/  FMUL.FTZ R8, R138, R17 ;  /* 0x000000118a087220 */ /* 0x000fe20000410000 */
[----:B------:R-:W-:Y:S01]  /*4870*/  FMUL.FTZ R5, R120, R9 ;  /* 0x0000000978057220 */ /* 0x000fe20000410000 */
[C---:B------:R-:W-:Y:S01]  /*4880*/  FMUL.FTZ R148, R39.reuse, R148 ;  /* 0x0000009427947220 */ /* 0x040fe20000410000 */
[----:B------:R-:W-:Y:S01]  /*4890*/  FMUL.FTZ R149, R39, R4 ;  /* 0x0000000427957220 */ /* 0x000fe20000410000 */
[----:B------:R-:W-:Y:S01]  /*48a0*/  FFMA.FTZ R8, R141, R6, -R8 ;  /* 0x000000068d087223 */ /* 0x000fe20000010808 */
[-C--:B------:R-:W-:Y:S01]  /*48b0*/  FFMA.FTZ R5, R122, R11.reuse, R5 ;  /* 0x0000000b7a057223 */ /* 0x080fe20000010005 */
[----:B------:R-:W-:Y:S01]  /*48c0*/  FADD.FTZ R154, R148, R7 ;  /* 0x00000007949a7221 */ /* 0x000fe20000010000 */
[----:B------:R-:W-:Y:S01]  /*48d0*/  FMUL.FTZ R11, R120, R11 ;  /* 0x0000000b780b7220 */ /* 0x000fe20000410000 */
[----:B------:R-:W-:Y:S01]  /*48e0*/  FADD.FTZ R153, R149, R8 ;  /* 0x0000000895997221 */ /* 0x000fe20000010000 */
[----:B------:R-:W-:Y:S01]  /*48f0*/  FMUL.FTZ R4, R118, R5 ;  /* 0x0000000576047220 */ /* 0x000fe20000410000 */
[----:B------:R-:W-:-:S02]  /*4900*/  IMAD R10, R25, UR29, R13 ;  /* 0x0000001d190a7c24 */ /* 0x000fc4000f8e020d */
[----:B------:R-:W-:Y:S01]  /*4910*/  FFMA.FTZ R11, R122, R9, -R11 ;  /* 0x000000097a0b7223 */ /* 0x000fe2000001080b */
[----:B------:R-:W1:Y:S03]  /*4920*/  SHFL.UP PT, R8, R154, 0x1, RZ ;  /* 0x042000009a087989 */ /* 0x000e6600000e00ff */
[CC--:B------:R-:W-:Y:S01]  /*4930*/  FFMA.FTZ R4, R119.reuse, R11.reuse, -R4 ;  /* 0x0000000b77047223 */ /* 0x0c0fe20000010804 */
[----:B------:R-:W-:Y:S01]  /*4940*/  FMUL.FTZ R6, R118, R11 ;  /* 0x0000000b76067220 */ /* 0x000fe20000410000 */
[----:B------:R-:W2:Y:S02]  /*4950*/  SHFL.UP PT, R7, R153, 0x1, RZ ;  /* 0x0420000099077989 */ /* 0x000ea400000e00ff */
[----:B------:R-:W-:Y:S01]  /*4960*/  FMUL.FTZ R152, R138, R4 ;  /* 0x000000048a987220 */ /* 0x000fe20000410000 */
[----:B------:R-:W-:Y:S01]  /*4970*/  FFMA.FTZ R6, R119, R5, R6 ;  /* 0x0000000577067223 */ /* 0x000fe20000010006 */
[----:B0-----:R-:W-:-:S03]  /*4980*/  LEA R2, P1, R12, R2, 0x3 ;  /* 0x000000020c027211 */ /* 0x001fc600078218ff */
[-C--:B------:R-:W-:Y:S01]  /*4990*/  FFMA.FTZ R152, R141, R6.reuse, R152 ;  /* 0x000000068d987223 */ /* 0x080fe20000010098 */
[----:B------:R-:W-:Y:S01]  /*49a0*/  FMUL.FTZ R151, R138, R6 ;  /* 0x000000068a977220 */ /* 0x000fe20000410000 */
[----:B------:R-:W-:-:S03]  /*49b0*/  LEA.HI.X R3, R12, R3, R10, 0x3, P1 ;  /* 0x000000030c037211 */ /* 0x000fc600008f1c0a */
[----:B------:R-:W-:Y:S01]  /*49c0*/  FFMA.FTZ R151, R141, R4, -R151 ;  /* 0x000000048d977223 */ /* 0x000fe20000010897 */
[----:B------:R-:W0:Y:S01]  /*49d0*/  SHFL.UP PT, R5, R152, 0x1, RZ ;  /* 0x0420000098057989 */ /* 0x000e2200000e00ff */
[----:B------:R-:W-:-:S03]  /*49e0*/  ISETP.GE.AND P1, PT, R88, 0x1, PT ;  /* 0x000000015800780c */ /* 0x000fc60003f26270 */
[----:B------:R-:W3:Y:S01]  /*49f0*/  SHFL.UP PT, R4, R151, 0x1, RZ ;  /* 0x0420000097047989 */ /* 0x000ee200000e00ff */
[CC--:B-1----:R-:W-:Y:S01]  /*4a00*/  FMUL.FTZ R9, R151.reuse, R8.reuse ;  /* 0x0000000897097220 */ /* 0x0c2fe20000410000 */
[C---:B------:R-:W-:Y:S01]  /*4a10*/  FMUL.FTZ R8, R152.reuse, R8 ;  /* 0x0000000898087220 */ /* 0x040fe20000410000 */
[----:B------:R-:W1:Y:S02]  /*4a20*/  S2R R13, SR_CgaCtaId ;  /* 0x00000000000d7919 */ /* 0x000e640000008800 */
[-C--:B--2---:R-:W-:Y:S01]  /*4a30*/  FFMA.FTZ R9, R152, R7.reuse, R9 ;  /* 0x0000000798097223 */ /* 0x084fe20000010009 */
[----:B------:R-:W-:Y:S01]  /*4a40*/  FFMA.FTZ R8, R151, R7, -R8 ;  /* 0x0000000797087223 */ /* 0x000fe20000010808 */
[----:B------:R-:W-:Y:S01]  /*4a50*/  MOV R150, 0x400 ;  /* 0x0000040000967802 */ /* 0x000fe20000000f00 */
[----:B------:R-:W5:Y:S02]  /*4a60*/  LDG.E.64 R2, desc[UR20][R2.64] ;  /* 0x0000001402027981 */ /* 0x000f64000c1e1b00 */
[----:B------:R-:W-:Y:S01]  /*4a70*/  @P1 FADD.FTZ R154, R154, R9 ;  /* 0x000000099a9a1221 */ /* 0x000fe20000010000 */
[----:B------:R-:W-:Y:S01]  /*4a80*/  @P1 FADD.FTZ R153, R153, R8 ;  /* 0x0000000899991221 */ /* 0x000fe20000010000 */
[----:B------:R-:W-:Y:S01]  /*4a90*/  ISETP.NE.AND P2, PT, R63, 0x1, PT ;  /* 0x000000013f00780c */ /* 0x000fe20003f45270 */
[----:B------:R-:W-:Y:S02]  /*4aa0*/  BSSY.RECONVERGENT B0, `(.L_x_525) ;  /* 0x00000a5000007945 */ /* 0x000fe40003800200 */
[----:B------:R-:W2:Y:S04]  /*4ab0*/  SHFL.UP PT, R9, R154, 0x2, RZ ;  /* 0x044000009a097989 */ /* 0x000ea800000e00ff */
[----:B------:R-:W4:Y:S01]  /*4ac0*/  SHFL.UP PT, R8, R153, 0x2, RZ ;  /* 0x0440000099087989 */ /* 0x000f2200000e00ff */
[-C--:B0-----:R-:W-:Y:S01]  /*4ad0*/  FMUL.FTZ R7, R151, R5.reuse ;  /* 0x0000000597077220 */ /* 0x081fe20000410000 */
[----:B------:R-:W-:-:S03]  /*4ae0*/  FMUL.FTZ R6, R152, R5 ;  /* 0x0000000598067220 */ /* 0x000fc60000410000 */
[-C--:B---3--:R-:W-:Y:S01]  /*4af0*/  @P1 FFMA.FTZ R152, R152, R4.reuse, R7 ;  /* 0x0000000498981223 */ /* 0x088fe20000010007 */
[----:B------:R-:W-:Y:S01]  /*4b00*/  @P1 FFMA.FTZ R151, R151, R4, -R6 ;  /* 0x0000000497971223 */ /* 0x000fe20000010806 */
[----:B------:R-:W-:-:S03]  /*4b10*/  ISETP.GE.AND P1, PT, R88, 0x2, PT ;  /* 0x000000025800780c */ /* 0x000fc60003f26270 */
[----:B------:R-:W0:Y:S04]  /*4b20*/  SHFL.UP PT, R5, R152, 0x2, RZ ;  /* 0x0440000098057989 */ /* 0x000e2800000e00ff */
[----:B------:R-:W3:Y:S01]  /*4b30*/  SHFL.UP PT, R4, R151, 0x2, RZ ;  /* 0x0440000097047989 */ /* 0x000ee200000e00ff */
[----:B-1----:R-:W-:Y:S01]  /*4b40*/  LEA R150, R13, R150, 0x18 ;  /* 0x000000960d967211 */ /* 0x002fe200078ec0ff */
[-C--:B--2---:R-:W-:Y:S01]  /*4b50*/  FMUL.FTZ R7, R151, R9.reuse ;  /* 0x0000000997077220 */ /* 0x084fe20000410000 */
[C---:B------:R-:W-:Y:S02]  /*4b60*/  FMUL.FTZ R6, R152.reuse, R9 ;  /* 0x0000000998067220 */ /* 0x040fe40000410000 */
[----:B------:R-:W-:Y:S01]  /*4b70*/  @P0 LEA R155, R25, R150, 0x4 ;  /* 0x00000096199b0211 */ /* 0x000fe200078e20ff */
[-C--:B----4-:R-:W-:Y:S01]  /*4b80*/  FFMA.FTZ R7, R152, R8.reuse, R7 ;  /* 0x0000000898077223 */ /* 0x090fe20000010007 */
[----:B------:R-:W-:-:S03]  /*4b90*/  FFMA.FTZ R6, R151, R8, -R6 ;  /* 0x0000000897067223 */ /* 0x000fc60000010806 */
[----:B------:R-:W-:Y:S01]  /*4ba0*/  @P1 FADD.FTZ R154, R154, R7 ;  /* 0x000000079a9a1221 */ /* 0x000fe20000010000 */
[----:B------:R-:W-:-:S04]  /*4bb0*/  @P1 FADD.FTZ R153, R153, R6 ;  /* 0x0000000699991221 */ /* 0x000fc80000010000 */
[----:B------:R-:W1:Y:S01]  /*4bc0*/  SHFL.UP PT, R9, R154, 0x4, RZ ;  /* 0x048000009a097989 */ /* 0x000e6200000e00ff */
[CC--:B0-----:R-:W-:Y:S01]  /*4bd0*/  FMUL.FTZ R7, R151.reuse, R5.reuse ;  /* 0x0000000597077220 */ /* 0x0c1fe20000410000 */
[C---:B------:R-:W-:Y:S02]  /*4be0*/  FMUL.FTZ R6, R152.reuse, R5 ;  /* 0x0000000598067220 */ /* 0x040fe40000410000 */
[----:B------:R-:W0:Y:S01]  /*4bf0*/  SHFL.UP PT, R8, R153, 0x4, RZ ;  /* 0x0480000099087989 */ /* 0x000e2200000e00ff */
[-C--:B---3--:R-:W-:Y:S01]  /*4c00*/  @P1 FFMA.FTZ R152, R152, R4.reuse, R7 ;  /* 0x0000000498981223 */ /* 0x088fe20000010007 */
[----:B------:R-:W-:Y:S01]  /*4c10*/  @P1 FFMA.FTZ R151, R151, R4, -R6 ;  /* 0x0000000497971223 */ /* 0x000fe20000010806 */
[----:B------:R-:W-:-:S03]  /*4c20*/  ISETP.GE.AND P1, PT, R88, 0x4, PT ;  /* 0x000000045800780c */ /* 0x000fc60003f26270 */
[----:B------:R-:W2:Y:S04]  /*4c30*/  SHFL.UP PT, R5, R152, 0x4, RZ ;  /* 0x0480000098057989 */ /* 0x000ea800000e00ff */
[----:B------:R-:W3:Y:S01]  /*4c40*/  SHFL.UP PT, R4, R151, 0x4, RZ ;  /* 0x0480000097047989 */ /* 0x000ee200000e00ff */
[-C--:B-1----:R-:W-:Y:S01]  /*4c50*/  FMUL.FTZ R7, R151, R9.reuse ;  /* 0x0000000997077220 */ /* 0x082fe20000410000 */
[----:B------:R-:W-:-:S03]  /*4c60*/  FMUL.FTZ R6, R152, R9 ;  /* 0x0000000998067220 */ /* 0x000fc60000410000 */
[-C--:B0-----:R-:W-:Y:S01]  /*4c70*/  FFMA.FTZ R7, R152, R8.reuse, R7 ;  /* 0x0000000898077223 */ /* 0x081fe20000010007 */
        /* <DEDUP_REMOVED lines=23> */
[----:B------:R-:W-:-:S02]  /*4df0*/  ISETP.NE.AND P1, PT, R88, 0x1f, PT ;  /* 0x0000001f5800780c */ /* 0x000fc40003f25270 */
[----:B------:R-:W1:Y:S04]  /*4e00*/  SHFL.UP PT, R4, R152, 0x10, RZ ;  /* 0x0600000098047989 */ /* 0x000e6800000e00ff */
[----:B------:R-:W2:Y:S04]  /*4e10*/  SHFL.UP PT, R5, R153, 0x10, RZ ;  /* 0x0600000099057989 */ /* 0x000ea800000e00ff */
[----:B------:R-:W3:Y:S03]  /*4e20*/  SHFL.UP PT, R21, R151, 0x10, RZ ;  /* 0x0600000097157989 */ /* 0x000ee600000e00ff */
[----:B------:R-:W-:Y:S01]  /*4e30*/  @!P1 LEA R156, R63, R150, 0x4 ;  /* 0x000000963f9c9211 */ /* 0x000fe200078e20ff */
[CC--:B0-----:R-:W-:Y:S01]  /*4e40*/  FMUL.FTZ R6, R152.reuse, R7.reuse ;  /* 0x0000000798067220 */ /* 0x0c1fe20000410000 */
[C---:B------:R-:W-:Y:S01]  /*4e50*/  FMUL.FTZ R7, R151.reuse, R7 ;  /* 0x0000000797077220 */ /* 0x040fe20000410000 */
[CC--:B-1----:R-:W-:Y:S01]  /*4e60*/  FMUL.FTZ R20, R152.reuse, R4.reuse ;  /* 0x0000000498147220 */ /* 0x0c2fe20000410000 */
[C---:B------:R-:W-:Y:S01]  /*4e70*/  FMUL.FTZ R4, R151.reuse, R4 ;  /* 0x0000000497047220 */ /* 0x040fe20000410000 */
[-C--:B--2---:R-:W-:Y:S01]  /*4e80*/  FFMA.FTZ R22, R151, R5.reuse, -R6 ;  /* 0x0000000597167223 */ /* 0x084fe20000010806 */
[----:B------:R-:W-:Y:S01]  /*4e90*/  FFMA.FTZ R23, R152, R5, R7 ;  /* 0x0000000598177223 */ /* 0x000fe20000010007 */
[----:B------:R-:W-:-:S02]  /*4ea0*/  CS2R R6, SRZ ;  /* 0x0000000000067805 */ /* 0x000fc4000001ff00 */
[----:B------:R-:W-:Y:S01]  /*4eb0*/  MOV R5, RZ ;  /* 0x000000ff00057202 */ /* 0x000fe20000000f00 */
[-C--:B---3--:R-:W-:Y:S01]  /*4ec0*/  FFMA.FTZ R20, R151, R21.reuse, -R20 ;  /* 0x0000001597147223 */ /* 0x088fe20000010814 */
[----:B------:R-:W-:Y:S01]  /*4ed0*/  FFMA.FTZ R21, R152, R21, R4 ;  /* 0x0000001598157223 */ /* 0x000fe20000010004 */
[----:B------:R-:W-:Y:S01]  /*4ee0*/  MOV R4, 0x3f800000 ;  /* 0x3f80000000047802 */ /* 0x000fe20000000f00 */
[----:B------:R-:W-:Y:S01]  /*4ef0*/  FADD.FTZ R22, R153, R22 ;  /* 0x0000001699167221 */ /* 0x000fe20000010000 */
[----:B------:R-:W-:-:S04]  /*4f00*/  FADD.FTZ R23, R154, R23 ;  /* 0x000000179a177221 */ /* 0x000fc80000010000 */
[----:B------:R-:W-:Y:S04]  /*4f10*/  @P0 LDS.128 R4, [R155+0x2160] ;  /* 0x002160009b040984 */ /* 0x000fe80000000c00 */
[----:B------:R-:W-:Y:S01]  /*4f20*/  @!P1 STS.128 [R156+0x2100], R20 ;  /* 0x002100149c009388 */ /* 0x000fe20000000c00 */
[----:B------:R-:W-:Y:S01]  /*4f30*/  BAR.SYNC.DEFER_BLOCKING 0x0 ;  /* 0x0000000000007b1d */ /* 0x000fe20000010000 */
[----:B------:R-:W-:-:S04]  /*4f40*/  ISETP.GE.AND P1, PT, R88, 0x10, PT ;  /* 0x000000105800780c */ /* 0x000fc80003f26270 */
[----:B------:R-:W-:Y:S02]  /*4f50*/  FSEL R151, R151, R20, !P1 ;  /* 0x0000001497977208 */ /* 0x000fe40004800000 */
[----:B------:R-:W-:Y:S02]  /*4f60*/  FSEL R152, R152, R21, !P1 ;  /* 0x0000001598987208 */ /* 0x000fe40004800000 */
[----:B------:R-:W-:Y:S02]  /*4f70*/  FSEL R153, R153, R22, !P1 ;  /* 0x0000001699997208 */ /* 0x000fe40004800000 */
[----:B------:R-:W-:Y:S01]  /*4f80*/  FSEL R154, R154, R23, !P1 ;  /* 0x000000179a9a7208 */ /* 0x000fe20004800000 */
[----:B------:R-:W-:Y:S01]  /*4f90*/  SHFL.UP PT, R151, R151, 0x1, RZ ;  /* 0x0420000097977989 */ /* 0x000fe200000e00ff */
[----:B------:R-:W-:-:S03]  /*4fa0*/  ISETP.NE.AND P1, PT, R63, 0x2, PT ;  /* 0x000000023f00780c */ /* 0x000fc60003f25270 */
[----:B------:R-:W-:Y:S04]  /*4fb0*/  SHFL.UP PT, R152, R152, 0x1, RZ ;  /* 0x0420000098987989 */ /* 0x000fe800000e00ff */
[----:B------:R-:W-:Y:S04]  /*4fc0*/  SHFL.UP PT, R153, R153, 0x1, RZ ;  /* 0x0420000099997989 */ /* 0x000fe800000e00ff */
[----:B------:R-:W0:Y:S04]  /*4fd0*/  LDS.128 R8, [R150+0x2100] ;  /* 0x0021000096087984 */ /* 0x000e280000000c00 */
[----:B------:R-:W1:Y:S04]  /*4fe0*/  LDS.128 R12, [R150+0x2110] ;  /* 0x00211000960c7984 */ /* 0x000e680000000c00 */
[----:B------:R-:W2:Y:S04]  /*4ff0*/  LDS.128 R16, [R150+0x2120] ;  /* 0x0021200096107984 */ /* 0x000ea80000000c00 */
[----:B------:R-:W3:Y:S04]  /*5000*/  LDS.128 R20, [R150+0x2130] ;  /* 0x0021300096147984 */ /* 0x000ee80000000c00 */
[----:B------:R-:W4:Y:S01]  /*5010*/  SHFL.UP PT, R154, R154, 0x1, RZ ;  /* 0x042000009a9a7989 */ /* 0x000f2200000e00ff */
[----:B0-----:R-:W-:-:S02]  /*5020*/  FSEL R156, R8, R71, !P2 ;  /* 0x00000047089c7208 */ /* 0x001fc40005000000 */
[C---:B------:R-:W-:Y:S01]  /*5030*/  FSEL R92, R9.reuse, R92, !P2 ;  /* 0x0000005c095c7208 */ /* 0x040fe20005000000 */
[----:B-1----:R-:W-:Y:S01]  /*5040*/  FMUL.FTZ R155, R9, R13 ;  /* 0x0000000d099b7220 */ /* 0x002fe20000410000 */
[C---:B------:R-:W-:Y:S02]  /*5050*/  FSEL R94, R11.reuse, R94, !P2 ;  /* 0x0000005e0b5e7208 */ /* 0x040fe40005000000 */
[----:B------:R-:W-:Y:S01]  /*5060*/  FSEL R73, R10, R73, !P2 ;  /* 0x000000490a497208 */ /* 0x000fe20005000000 */
[CC--:B------:R-:W-:Y:S01]  /*5070*/  FFMA.FTZ R71, R8.reuse, R12.reuse, -R155 ;  /* 0x0000000c08477223 */ /* 0x0c0fe2000001089b */
[-C--:B------:R-:W-:Y:S01]  /*5080*/  FMUL.FTZ R8, R8, R13.reuse ;  /* 0x0000000d08087220 */ /* 0x080fe20000410000 */
[-C--:B------:R-:W-:Y:S01]  /*5090*/  FMUL.FTZ R155, R11, R13.reuse ;  /* 0x0000000d0b9b7220 */ /* 0x080fe20000410000 */
[----:B------:R-:W-:Y:S02]  /*50a0*/  ISETP.GE.U32.AND P2, PT, R113, 0x20, PT ;  /* 0x000000207100780c */ /* 0x000fe40003f46070 */
[-C--:B------:R-:W-:Y:S01]  /*50b0*/  FFMA.FTZ R9, R9, R12.reuse, R8 ;  /* 0x0000000c09097223 */ /* 0x080fe20000010008 */
[C---:B------:R-:W-:Y:S01]  /*50c0*/  FMUL.FTZ R8, R10.reuse, R13 ;  /* 0x0000000d0a087220 */ /* 0x040fe20000410000 */
[----:B------:R-:W-:Y:S01]  /*50d0*/  FFMA.FTZ R155, R10, R12, -R155 ;  /* 0x0000000c0a9b7223 */ /* 0x000fe2000001089b */
[C---:B--2---:R-:W-:Y:S01]  /*50e0*/  FMUL.FTZ R10, R71.reuse, R17 ;  /* 0x00000011470a7220 */ /* 0x044fe20000410000 */
[----:B------:R-:W-:Y:S01]  /*50f0*/  FSEL R156, R71, R156, !P1 ;  /* 0x0000009c479c7208 */ /* 0x000fe20004800000 */
[----:B------:R-:W-:Y:S01]  /*5100*/  FFMA.FTZ R8, R11, R12, R8 ;  /* 0x0000000c0b087223 */ /* 0x000fe20000010008 */
[----:B------:R-:W-:Y:S01]  /*5110*/  FADD.FTZ R14, R14, R155 ;  /* 0x0000009b0e0e7221 */ /* 0x000fe20000010000 */
[----:B------:R-:W-:-:S02]  /*5120*/  FSEL R92, R9, R92, !P1 ;  /* 0x0000005c095c7208 */ /* 0x000fc40004800000 */
[----:B------:R-:W-:Y:S01]  /*5130*/  FADD.FTZ R15, R15, R8 ;  /* 0x000000080f0f7221 */ /* 0x000fe20000010000 */
[C---:B------:R-:W-:Y:S01]  /*5140*/  FMUL.FTZ R8, R9.reuse, R17 ;  /* 0x0000001109087220 */ /* 0x040fe20000410000 */
[-C--:B------:R-:W-:Y:S01]  /*5150*/  FFMA.FTZ R9, R9, R16.reuse, R10 ;  /* 0x0000001009097223 */ /* 0x080fe2000001000a */
[C---:B------:R-:W-:Y:S01]  /*5160*/  FSEL R73, R14.reuse, R73, !P1 ;  /* 0x000000490e497208 */ /* 0x040fe20004800000 */
[-C--:B------:R-:W-:Y:S01]  /*5170*/  FMUL.FTZ R13, R15, R17.reuse ;  /* 0x000000110f0d7220 */ /* 0x080fe20000410000 */
[----:B------:R-:W-:Y:S01]  /*5180*/  FFMA.FTZ R11, R71, R16, -R8 ;  /* 0x00000010470b7223 */ /* 0x000fe20000010808 */
[C---:B------:R-:W-:Y:S01]  /*5190*/  FMUL.FTZ R8, R14.reuse, R17 ;  /* 0x000000110e087220 */ /* 0x040fe20000410000 */
[----:B------:R-:W-:Y:S01]  /*51a0*/  FSEL R94, R15, R94, !P1 ;  /* 0x0000005e0f5e7208 */ /* 0x000fe20004800000 */
[-C--:B------:R-:W-:Y:S01]  /*51b0*/  FFMA.FTZ R13, R14, R16.reuse, -R13 ;  /* 0x000000100e0d7223 */ /* 0x080fe2000001080d */
[----:B------:R-:W-:Y:S01]  /*51c0*/  ISETP.NE.AND P1, PT, R63, 0x3, PT ;  /* 0x000000033f00780c */ /* 0x000fe20003f25270 */
[----:B------:R-:W-:Y:S01]  /*51d0*/  FFMA.FTZ R8, R15, R16, R8 ;  /* 0x000000100f087223 */ /* 0x000fe20000010008 */
[-C--:B---3--:R-:W-:Y:S01]  /*51e0*/  FMUL.FTZ R10, R9, R21.reuse ;  /* 0x00000015090a7220 */ /* 0x088fe20000410000 */
[----:B------:R-:W-:Y:S01]  /*51f0*/  FADD.FTZ R18, R18, R13 ;  /* 0x0000000d12127221 */ /* 0x000fe20000010000 */
[----:B------:R-:W-:Y:S01]  /*5200*/  FSEL R71, R11, R156, !P1 ;  /* 0x0000009c0b477208 */ /* 0x000fe20004800000 */
[----:B------:R-:W-:Y:S01]  /*5210*/  FADD.FTZ R19, R19, R8 ;  /* 0x0000000813137221 */ /* 0x000fe20000010000 */
[CC--:B------:R-:W-:Y:S01]  /*5220*/  FMUL.FTZ R8, R11.reuse, R21.reuse ;  /* 0x000000150b087220 */ /* 0x0c0fe20000410000 */
[CC--:B------:R-:W-:Y:S01]  /*5230*/  FMUL.FTZ R12, R18.reuse, R21.reuse ;  /* 0x00000015120c7220 */ /* 0x0c0fe20000410000 */
[-C--:B------:R-:W-:Y:S01]  /*5240*/  FFMA.FTZ R10, R11, R20.reuse, -R10 ;  /* 0x000000140b0a7223 */ /* 0x080fe2000001080a */
[C---:B------:R-:W-:Y:S01]  /*5250*/  FMUL.FTZ R13, R19.reuse, R21 ;  /* 0x00000015130d7220 */ /* 0x040fe20000410000 */
[C---:B------:R-:W-:Y:S01]  /*5260*/  FSEL R73, R18.reuse, R73, !P1 ;  /* 0x0000004912497208 */ /* 0x040fe20004800000 */
[C---:B------:R-:W-:Y:S01]  /*5270*/  FFMA.FTZ R12, R19.reuse, R20, R12 ;  /* 0x00000014130c7223 */ /* 0x040fe2000001000c */
[----:B------:R-:W-:Y:S01]  /*5280*/  FSEL R94, R19, R94, !P1 ;  /* 0x0000005e135e7208 */ /* 0x000fe20004800000 */
[----:B------:R-:W-:Y:S01]  /*5290*/  FFMA.FTZ R13, R18, R20, -R13 ;  /* 0x00000014120d7223 */ /* 0x000fe2000001080d */
[C---:B------:R-:W-:Y:S01]  /*52a0*/  FSEL R92, R9.reuse, R92, !P1 ;  /* 0x0000005c095c7208 */ /* 0x040fe20004800000 */
[----:B------:R-:W-:Y:S01]  /*52b0*/  FFMA.FTZ R8, R9, R20, R8 ;  /* 0x0000001409087223 */ /* 0x000fe20000010008 */
[----:B------:R-:W-:Y:S01]  /*52c0*/  FADD.FTZ R12, R23, R12 ;  /* 0x0000000c170c7221 */ /* 0x000fe20000010000 */
[----:B------:R-:W-:Y:S01]  /*52d0*/  FADD.FTZ R13, R22, R13 ;  /* 0x0000000d160d7221 */ /* 0x000fe20000010000 */
[----:B----4-:R-:W-:Y:S06]  /*52e0*/  @!P2 BRA `(.L_x_526) ;  /* 0x000000000040a947 */ /* 0x010fec0003800000 */
        /* <DEDUP_REMOVED lines=16> */
.L_x_526:
[----:B------:R-:W-:Y:S01]  /*53f0*/  ISETP.NE.AND P1, PT, R88, RZ, PT ;  /* 0x000000ff5800720c */ /* 0x000fe20003f25270 */
[C---:B------:R-:W-:Y:S01]  /*5400*/  FMUL.FTZ R9, R8.reuse, R5 ;  /* 0x0000000508097220 */ /* 0x040fe20000410000 */
[C---:B------:R-:W-:Y:S01]  /*5410*/  FMUL.FTZ R11, R8.reuse, R7 ;  /* 0x00000007080b7220 */ /* 0x040fe20000410000 */
[C---:B------:R-:W-:Y:S01]  /*5420*/  FMUL.FTZ R16, R8.reuse, R6 ;  /* 0x0000000608107220 */ /* 0x040fe20000410000 */
[----:B------:R-:W-:Y:S02]  /*5430*/  FMUL.FTZ R8, R8, R4 ;  /* 0x0000000408087220 */ /* 0x000fe40000410000 */
[----:B------:R-:W-:-:S07]  /*5440*/  FFMA.FTZ R14, R10, R6, -R11 ;  /* 0x000000060a0e7223 */ /* 0x000fce000001080b */
[----:B------:R0:W-:Y:S01]  /*5450*/  @!P1 STS.128 [R150+0x2150], R4 ;  /* 0x0021500496009388 */ /* 0x0001e20000000c00 */
[----:B------:R-:W-:Y:S02]  /*5460*/  @!P1 MOV R151, R4 ;  /* 0x0000000400979202 */ /* 0x000fe40000000f00 */
[----:B------:R-:W-:Y:S02]  /*5470*/  @!P1 MOV R153, R6 ;  /* 0x0000000600999202 */ /* 0x000fe40000000f00 */
[----:B------:R-:W-:Y:S02]  /*5480*/  @!P1 MOV R152, R5 ;  /* 0x0000000500989202 */ /* 0x000fe40000000f00 */
[-C--:B------:R-:W-:Y:S01]  /*5490*/  @!P1 MOV R154, R7.reuse ;  /* 0x00000007009a9202 */ /* 0x080fe20000000f00 */
[C---:B0-----:R-:W-:Y:S01]  /*54a0*/  FFMA.FTZ R4, R10.reuse, R4, -R9 ;  /* 0x000000040a047223 */ /* 0x041fe20000010809 */
[C---:B------:R-:W-:Y:S01]  /*54b0*/  FFMA.FTZ R9, R10.reuse, R7, R16 ;  /* 0x000000070a097223 */ /* 0x040fe20000010010 */
[----:B------:R-:W-:Y:S01]  /*54c0*/  FFMA.FTZ R5, R10, R5, R8 ;  /* 0x000000050a057223 */ /* 0x000fe20000010008 */
[----:B------:R-:W-:-:S02]  /*54d0*/  FADD.FTZ R6, R13, R14 ;  /* 0x0000000e0d067221 */ /* 0x000fc40000010000 */
[----:B------:R-:W-:-:S07]  /*54e0*/  FADD.FTZ R7, R12, R9 ;  /* 0x000000090c077221 */ /* 0x000fce0000010000 */
.L_x_527:
[----:B------:R-:W-:Y:S05]  /*54f0*/  BSYNC.RECONVERGENT B0 ;  /* 0x0000000000007941 */ /* 0x000fea0003800200 */
.L_x_525:
        /* <DEDUP_REMOVED lines=15> */
[----:B------:R-:W-:Y:S01]  /*55f0*/  FADD.FTZ R10, R107, R10 ;  /* 0x0000000a6b0a7221 */ /* 0x000fe20000010000 */
[----:B------:R-:W-:-:S03]  /*5600*/  FADD.FTZ R11, R108, R11 ;  /* 0x0000000b6c0b7221 */ /* 0x000fc60000010000 */
[C---:B------:R-:W-:Y:S01]  /*5610*/  FMUL.FTZ R9, R103.reuse, R10 ;  /* 0x0000000a67097220 */ /* 0x040fe20000410000 */
[----:B------:R-:W-:-:S03]  /*5620*/  FMUL.FTZ R103, R103, R11 ;  /* 0x0000000b67677220 */ /* 0x000fc60000410000 */
[C---:B------:R-:W-:Y:S01]  /*5630*/  FFMA.FTZ R8, R104.reuse, R11, -R9 ;  /* 0x0000000b68087223 */ /* 0x040fe20000010809 */
[----:B------:R-:W-:-:S03]  /*5640*/  FFMA.FTZ R103, R104, R10, R103 ;  /* 0x0000000a68677223 */ /* 0x000fc60000010067 */
[----:B------:R-:W-:Y:S01]  /*5650*/  FADD.FTZ R109, R109, R8 ;  /* 0x000000086d6d7221 */ /* 0x000fe20000010000 */
[----:B------:R-:W-:-:S03]  /*5660*/  FADD.FTZ R110, R110, R103 ;  /* 0x000000676e6e7221 */ /* 0x000fc60000010000 */
        /* <DEDUP_REMOVED lines=96> */
.L_x_529:
[----:B------:R-:W-:Y:S05]  /*5c70*/  BSYNC.RECONVERGENT B0 ;  /* 0x0000000000007941 */ /* 0x000fea0003800200 */
.L_x_528:
[----:B------:R-:W-:Y:S01]  /*5c80*/  IADD3 R25, PT, PT, R25, 0x1, RZ ;  /* 0x0000000119197810 */ /* 0x000fe20007ffe0ff */
[C---:B-1---5:R-:W-:Y:S01]  /*5c90*/  FMUL.FTZ R5, R3.reuse, R10 ;  /* 0x0000000a03057220 */ /* 0x062fe20000410000 */
[C---:B------:R-:W-:Y:S01]  /*5ca0*/  FMUL.FTZ R110, R3.reuse, R110 ;  /* 0x0000006e036e7220 */ /* 0x040fe20000410000 */
[----:B------:R-:W-:Y:S01]  /*5cb0*/  FMUL.FTZ R114, R3, R114 ;  /* 0x0000007203727220 */ /* 0x000fe20000410000 */
[----:B------:R-:W-:Y:S01]  /*5cc0*/  ISETP.GE.AND P1, PT, R25, UR5, PT ;  /* 0x0000000519007c0c */ /* 0x000fe2000bf26270 */
        /* <DEDUP_REMOVED lines=46> */
.L_x_524:
        /* <DEDUP_REMOVED lines=33> */
[C---:B---3--:R-:W-:Y:S02]  /*61c0*/  LEA R4, P0, R2.reuse, R24, 0x1 ;  /* 0x0000001802047211 */ /* 0x048fe400078008ff */
        /* <DEDUP_REMOVED lines=8> */
.L_x_532:
        /* <DEDUP_REMOVED lines=11> */
.L_x_5010:


//--------------------- .text._Z25selective_scan_fwd_kernelI32Selective_Scan_fwd_kernel_traitsILi128ELi16ELi1ELb1ELb1ELb0ELb1EN3c104HalfENS1_7complexIfEEEEv13SSMParamsBase --------------------------
	.section	.text._Z25selective_scan_fwd_kernelI32Selective_Scan_fwd_kernel_traitsILi128ELi16ELi1ELb1ELb1ELb0ELb1EN3c104HalfENS1_7complexIfEEEEv13SSMParamsBase,"ax",@progbits
	.align	128
        .global         _Z25selective_scan_fwd_kernelI32Selective_Scan_fwd_kernel_traitsILi128ELi16ELi1ELb1ELb1ELb0ELb1EN3c104HalfENS1_7complexIfEEEEv13SSMParamsBase
        .type           _Z25selective_scan_fwd_kernelI32Selective_Scan_fwd_kernel_traitsILi128ELi16ELi1ELb1ELb1ELb0ELb1EN3c104HalfENS1_7complexIfEEEEv13SSMParamsBase,@function
        .size           _Z25selective_scan_fwd_kernelI32Selective_Scan_fwd_kernel_traitsILi128ELi16ELi1ELb1ELb1ELb0ELb1EN3c104HalfENS1_7complexIfEEEEv13SSMParamsBase,(.L_x_5011 - _Z25selective_scan_fwd_kernelI32Selective_Scan_fwd_kernel_traitsILi128ELi16ELi1ELb1ELb1ELb0ELb1EN3c104HalfENS1_7complexIfEEEEv13SSMParamsBase)
        .other          _Z25selective_scan_fwd_kernelI32Selective_Scan_fwd_kernel_traitsILi128ELi16ELi1ELb1ELb1ELb0ELb1EN3c104HalfENS1_7complexIfEEEEv13SSMParamsBase,@"STO_CUDA_ENTRY STV_DEFAULT"
_Z25selective_scan_fwd_kernelI32Selective_Scan_fwd_kernel_traitsILi128ELi16ELi1ELb1ELb1ELb0ELb1EN3c104HalfENS1_7complexIfEEEEv13SSMParamsBase:
.text._Z25selective_scan_fwd_kernelI32Selective_Scan_fwd_kernel_traitsILi128ELi16ELi1ELb1ELb1ELb0ELb1EN3c104HalfENS1_7complexIfEEEEv13SSMParamsBase:
        /* <DEDUP_REMOVED lines=108> */
.L_x_572:
        /* <DEDUP_REMOVED lines=88> */
.L_x_534:
[----:B------:R-:W-:Y:S05]  /*0c40*/  BSYNC.RECONVERGENT B0 ;  /* 0x0000000000007941 */ /* 0x000fea0003800200 */
.L_x_533:
        /* <DEDUP_REMOVED lines=35> */
.L_x_536:
[----:B------:R-:W-:Y:S05]  /*0e80*/  BSYNC.RECONVERGENT B0 ;  /* 0x0000000000007941 */ /* 0x000fea0003800200 */
.L_x_535:
        /* <DEDUP_REMOVED lines=37> */
.L_x_538:
[----:B------:R-:W-:Y:S05]  /*10e0*/  BSYNC.RECONVERGENT B0 ;  /* 0x0000000000007941 */ /* 0x000fea0003800200 */
.L_x_537:
        /* <DEDUP_REMOVED lines=35> */
.L_x_540:
[----:B------:R-:W-:Y:S05]  /*1320*/  BSYNC.RECONVERGENT B0 ;  /* 0x0000000000007941 */ /* 0x000fea0003800200 */
.L_x_539:
        /* <DEDUP_REMOVED lines=37> */
.L_x_542:
[----:B------:R-:W-:Y:S05]  /*1580*/  BSYNC.RECONVERGENT B0 ;  /* 0x0000000000007941 */ /* 0x000fea0003800200 */
.L_x_541:
        /* <DEDUP_REMOVED lines=35> */
.L_x_544:
[----:B------:R-:W-:Y:S05]  /*17c0*/  BSYNC.RECONVERGENT B0 ;  /* 0x0000000000007941 */ /* 0x000fea0003800200 */
.L_x_543:
        /* <DEDUP_REMOVED lines=37> */
.L_x_546:
[----:B------:R-:W-:Y:S05]  /*1a20*/  BSYNC.RECONVERGENT B0 ;  /* 0x0000000000007941 */ /* 0x000fea0003800200 */
.L_x_545:
        /* <DEDUP_REMOVED lines=35> */
.L_x_548:
[----:B------:R-:W-:Y:S05]  /*1c60*/  BSYNC.RECONVERGENT B0 ;  /* 0x0000000000007941 */ /* 0x000fea0003800200 */
.L_x_547:
        /* <DEDUP_REMOVED lines=39> */
.L_x_550:
[----:B------:R-:W-:Y:S05]  /*1ee0*/  BSYNC.RECONVERGENT B0 ;  /* 0x0000000000007941 */ /* 0x000fea0003800200 */
.L_x_549:
        /* <DEDUP_REMOVED lines=39> */
.L_x_552:
[----:B------:R-:W-:Y:S05]  /*2160*/  BSYNC.RECONVERGENT B0 ;  /* 0x0000000000007941 */ /* 0x000fea0003800200 */
.L_x_551:
        /* <DEDUP_REMOVED lines=45> */
.L_x_554:
[----:B------:R-:W-:Y:S05]  /*2440*/  BSYNC.RECONVERGENT B0 ;  /* 0x0000000000007941 */ /* 0x000fea0003800200 */
.L_x_553:
        /* <DEDUP_REMOVED lines=32> */
.L_x_556:
[----:B------:R-:W-:Y:S05]  /*2650*/  BSYNC.RECONVERGENT B0 ;  /* 0x0000000000007941 */ /* 0x000fea0003800200 */
.L_x_555:
        /* <DEDUP_REMOVED lines=32> */
.L_x_558:
[----:B------:R-:W-:Y:S05]  /*2860*/  BSYNC.RECONVERGENT B0 ;  /* 0x0000000000007941 */ /* 0x000fea0003800200 */
.L_x_557:
        /* <DEDUP_REMOVED lines=32> */
.L_x_560:
[----:B------:R-:W-:Y:S05]  /*2a70*/  BSYNC.RECONVERGENT B0 ;  /* 0x0000000000007941 */ /* 0x000fea0003800200 */
.L_x_559:
        /* <DEDUP_REMOVED lines=32> */
.L_x_562:
[----:B------:R-:W-:Y:S05]  /*2c80*/  BSYNC.RECONVERGENT B0 ;  /* 0x0000000000007941 */ /* 0x000fea0003800200 */
.L_x_561:
        /* <DEDUP_REMOVED lines=32> */
.L_x_564:
[----:B------:R-:W-:Y:S05]  /*2e90*/  BSYNC.RECONVERGENT B0 ;  /* 0x0000000000007941 */ /* 0x000fea0003800200 */
.L_x_563:
        /* <DEDUP_REMOVED lines=47> */
.L_x_571:
        /* <DEDUP_REMOVED lines=550> */
.L_x_567:
        /* <DEDUP_REMOVED lines=16> */
.L_x_568:
[----:B------:R-:W-:Y:S05]  /*54f0*/  BSYNC.RECONVERGENT B0 ;  /* 0x0000000000007941 */ /* 0x000fea0003800200 */
.L_x_566:
        /* <DEDUP_REMOVED lines=119> */
.L_x_570:
[----:B------:R-:W-:Y:S05]  /*5c70*/  BSYNC.RECONVERGENT B0 ;  /* 0x0000000000007941 */ /* 0x000fea0003800200 */
.L_x_569:
        /* <DEDUP_REMOVED lines=51> */
.L_x_565:
        /* <DEDUP_REMOVED lines=59> */
[----:B------:R-:W-:Y:S02]  /*6360*/  HADD2.F32 R21, -RZ, R15.H1_H1 ;  /* 0x3000000fff157230 */ /* 0x000fe40000004100 */
[----:B------:R-:W-:Y:S02]  /*6370*/  HADD2.F32 R32, -RZ, R12.H0_H0 ;  /* 0x2000000cff207230 */ /* 0x000fe40000004100 */
[----:B------:R-:W-:Y:S01]  /*6380*/  FMUL.FTZ R15, R20, -1.4426950216293334961 ;  /* 0xbfb8aa3b140f7820 */ /* 0x000fe20000410000 */
[----:B------:R-:W-:-:S02]  /*6390*/  HADD2.F32 R6, -RZ, R13.H0_H0 ;  /* 0x2000000dff067230 */ /* 0x000fc40000004100 */
[----:B------:R-:W-:Y:S01]  /*63a0*/  FMUL.FTZ R22, R21, -1.4426950216293334961 ;  /* 0xbfb8aa3b15167820 */ /* 0x000fe20000410000 */
[----:B------:R-:W-:Y:S02]  /*63b0*/  HADD2.F32 R9, -RZ, R14.H0_H0 ;  /* 0x2000000eff097230 */ /* 0x000fe40000004100 */
[----:B------:R-:W-:Y:S01]  /*63c0*/  FMUL.FTZ R4, R32, -1.4426950216293334961 ;  /* 0xbfb8aa3b20047820 */ /* 0x000fe20000410000 */
[----:B------:R-:W-:Y:S01]  /*63d0*/  HADD2.F32 R12, -RZ, R12.H1_H1 ;  /* 0x3000000cff0c7230 */ /* 0x000fe20000004100 */
[----:B------:R-:W0:Y:S01]  /*63e0*/  MUFU.EX2 R15, R15 ;  /* 0x0000000f000f7308 */ /* 0x000e220000000800 */
[----:B------:R-:W-:Y:S02]  /*63f0*/  HADD2.F32 R14, -RZ, R14.H1_H1 ;  /* 0x3000000eff0e7230 */ /* 0x000fe40000004100 */
[----:B------:R-:W-:Y:S01]  /*6400*/  FMUL.FTZ R7, R6, -1.4426950216293334961 ;  /* 0xbfb8aa3b06077820 */ /* 0x000fe20000410000 */
[----:B------:R-:W-:Y:S02]  /*6410*/  HADD2.F32 R13, -RZ, R13.H1_H1 ;  /* 0x3000000dff0d7230 */ /* 0x000fe40000004100 */
[----:B------:R-:W-:Y:S01]  /*6420*/  FMUL.FTZ R5, R12, -1.4426950216293334961 ;  /* 0xbfb8aa3b0c057820 */ /* 0x000fe20000410000 */
[----:B------:R-:W-:Y:S01]  /*6430*/  FMUL.FTZ R10, R9, -1.4426950216293334961 ;  /* 0xbfb8aa3b090a7820 */ /* 0x000fe20000410000 */
[----:B------:R-:W-:Y:S01]  /*6440*/  FMUL.FTZ R11, R14, -1.4426950216293334961 ;  /* 0xbfb8aa3b0e0b7820 */ /* 0x000fe20000410000 */
[----:B-1----:R-:W-:-:S02]  /*6450*/  HADD2.F32 R23, -RZ, R16.H0_H0 ;  /* 0x20000010ff177230 */ /* 0x002fc40000004100 */
[----:B------:R-:W-:Y:S01]  /*6460*/  FMUL.FTZ R8, R13, -1.4426950216293334961 ;  /* 0xbfb8aa3b0d087820 */ /* 0x000fe20000410000 */
[----:B------:R-:W-:Y:S01]  /*6470*/  HADD2.F32 R24, -RZ, R16.H1_H1 ;  /* 0x30000010ff187230 */ /* 0x000fe20000004100 */
[----:B------:R-:W1:Y:S01]  /*6480*/  MUFU.EX2 R7, R7 ;  /* 0x0000000700077308 */ /* 0x000e620000000800 */
[--C-:B------:R-:W-:Y:S02]  /*6490*/  HADD2.F32 R26, -RZ, R17.reuse.H0_H0 ;  /* 0x20000011ff1a7230 */ /* 0x100fe40000004100 */
[----:B------:R-:W-:Y:S01]  /*64a0*/  FMUL.FTZ R16, R23, -1.4426950216293334961 ;  /* 0xbfb8aa3b17107820 */ /* 0x000fe20000410000 */
[----:B------:R-:W-:Y:S02]  /*64b0*/  HADD2.F32 R27, -RZ, R17.H1_H1 ;  /* 0x30000011ff1b7230 */ /* 0x000fe40000004100 */
[----:B------:R-:W-:Y:S01]  /*64c0*/  FMUL.FTZ R25, R24, -1.4426950216293334961 ;  /* 0xbfb8aa3b18197820 */ /* 0x000fe20000410000 */
[--C-:B------:R-:W-:Y:S02]  /*64d0*/  HADD2.F32 R29, -RZ, R18.reuse.H0_H0 ;  /* 0x20000012ff1d7230 */ /* 0x100fe40000004100 */
[----:B------:R-:W-:Y:S01]  /*64e0*/  FMUL.FTZ R17, R26, -1.4426950216293334961 ;  /* 0xbfb8aa3b1a117820 */ /* 0x000fe20000410000 */
[----:B------:R-:W-:-:S02]  /*64f0*/  HADD2.F32 R30, -RZ, R18.H1_H1 ;  /* 0x30000012ff1e7230 */ /* 0x000fc40000004100 */
[----:B------:R-:W-:Y:S01]  /*6500*/  FMUL.FTZ R28, R27, -1.4426950216293334961 ;  /* 0xbfb8aa3b1b1c7820 */ /* 0x000fe20000410000 */
[--C-:B------:R-:W-:Y:S02]  /*6510*/  HADD2.F32 R33, -RZ, R19.reuse.H0_H0 ;  /* 0x20000013ff217230 */ /* 0x100fe40000004100 */
[----:B------:R-:W-:Y:S01]  /*6520*/  FMUL.FTZ R18, R29, -1.4426950216293334961 ;  /* 0xbfb8aa3b1d127820 */ /* 0x000fe20000410000 */
[----:B------:R-:W-:Y:S02]  /*6530*/  HADD2.F32 R34, -RZ, R19.H1_H1 ;  /* 0x30000013ff227230 */ /* 0x000fe40000004100 */
[----:B------:R-:W-:Y:S01]  /*6540*/  FMUL.FTZ R31, R30, -1.4426950216293334961 ;  /* 0xbfb8aa3b1e1f7820 */ /* 0x000fe20000410000 */
[----:B------:R-:W2:Y:S01]  /*6550*/  MUFU.EX2 R5, R5 ;  /* 0x0000000500057308 */ /* 0x000ea20000000800 */
[----:B------:R-:W-:Y:S01]  /*6560*/  FMUL.FTZ R19, R33, -1.4426950216293334961 ;  /* 0xbfb8aa3b21137820 */ /* 0x000fe20000410000 */
[----:B0-----:R-:W-:Y:S01]  /*6570*/  FADD.FTZ R15, R15, 1 ;  /* 0x3f8000000f0f7421 */ /* 0x001fe20000010000 */
[----:B------:R-:W-:Y:S01]  /*6580*/  FMUL.FTZ R35, R34, -1.4426950216293334961 ;  /* 0xbfb8aa3b22237820 */ /* 0x000fe20000410000 */
[----:B-1----:R-:W-:-:S04]  /*6590*/  FADD.FTZ R7, R7, 1 ;  /* 0x3f80000007077421 */ /* 0x002fc80000010000 */
[----:B------:R-:W0:Y:S08]  /*65a0*/  MUFU.EX2 R10, R10 ;  /* 0x0000000a000a7308 */ /* 0x000e300000000800 */
        /* <DEDUP_REMOVED lines=24> */
[----:B------:R-:W1:Y:S01]  /*6730*/  MUFU.RCP R15, R15 ;  /* 0x0000000f000f7308 */ /* 0x000e620000001000 */
[----:B--2---:R-:W-:-:S07]  /*6740*/  FADD.FTZ R19, R19, 1 ;  /* 0x3f80000013137421 */ /* 0x004fce0000010000 */
[----:B------:R-:W2:Y:S01]  /*6750*/  MUFU.RCP R7, R7 ;  /* 0x0000000700077308 */ /* 0x000ea20000001000 */
[----:B0-----:R-:W-:-:S07]  /*6760*/  FADD.FTZ R35, R35, 1 ;  /* 0x3f80000023237421 */ /* 0x001fce0000010000 */
[----:B------:R-:W0:Y:S01]  /*6770*/  MUFU.RCP R37, R4 ;  /* 0x0000000400257308 */ /* 0x000e220000001000 */
[----:B-1----:R-:W-:-:S04]  /*6780*/  FMUL.FTZ R20, R20, R15 ;  /* 0x0000000f14147220 */ /* 0x002fc80000410000 */
[----:B------:R-:W-:-:S03]  /*6790*/  FMUL.FTZ R20, R20, R49 ;  /* 0x0000003114147220 */ /* 0x000fc60000410000 */
[----:B------:R-:W1:Y:S01]  /*67a0*/  MUFU.RCP R5, R5 ;  /* 0x0000000500057308 */ /* 0x000e620000001000 */
[----:B--2---:R-:W-:-:S04]  /*67b0*/  FMUL.FTZ R6, R6, R7 ;  /* 0x0000000706067220 */ /* 0x004fc80000410000 */
[----:B------:R-:W-:-:S03]  /*67c0*/  FMUL.FTZ R6, R6, R53 ;  /* 0x0000003506067220 */ /* 0x000fc60000410000 */
[----:B------:R-:W2:Y:S01]  /*67d0*/  MUFU.RCP R10, R10 ;  /* 0x0000000a000a7308 */ /* 0x000ea20000001000 */
[----:B0-----:R-:W-:-:S04]  /*67e0*/  FMUL.FTZ R32, R32, R37 ;  /* 0x0000002520207220 */ /* 0x001fc80000410000 */
[----:B------:R-:W-:-:S03]  /*67f0*/  FMUL.FTZ R32, R32, R55 ;  /* 0x0000003720207220 */ /* 0x000fc60000410000 */
[----:B------:R-:W0:Y:S01]  /*6800*/  MUFU.RCP R11, R11 ;  /* 0x0000000b000b7308 */ /* 0x000e220000001000 */
[----:B-1----:R-:W-:-:S04]  /*6810*/  FMUL.FTZ R5, R12, R5 ;  /* 0x000000050c057220 */ /* 0x002fc80000410000 */
[----:B------:R-:W-:-:S03]  /*6820*/  FMUL.FTZ R5, R5, R54 ;  /* 0x0000003605057220 */ /* 0x000fc60000410000 */
[----:B------:R-:W1:Y:S01]  /*6830*/  MUFU.RCP R8, R8 ;  /* 0x0000000800087308 */ /* 0x000e620000001000 */
[----:B--2---:R-:W-:Y:S01]  /*6840*/  FMUL.FTZ R4, R9, R10 ;  /* 0x0000000a09047220 */ /* 0x004fe20000410000 */
[----:B------:R-:W-:-:S03]  /*6850*/  F2FP.F16.F32.PACK_AB R32, R5, R32 ;  /* 0x000000200520723e */ /* 0x000fc600000000ff */
        /* <DEDUP_REMOVED lines=12> */
[----:B0-----:R-:W-:Y:S01]  /*6920*/  FMUL.FTZ R15, R34, R15 ;  /* 0x0000000f220f7220 */ /* 0x001fe20000410000 */
[----:B------:R-:W-:Y:S02]  /*6930*/  F2FP.F16.F32.PACK_AB R34, R7, R4 ;  /* 0x000000040722723e */ /* 0x000fe400000000ff */
[----:B------:R-:W0:Y:S01]  /*6940*/  LDC.64 R4, c[0x0][0x430] ;  /* 0x00010c00ff047b82 */ /* 0x000e220000000a00 */
[----:B------:R-:W-:-:S03]  /*6950*/  FMUL.FTZ R15, R15, R40 ;  /* 0x000000280f0f7220 */ /* 0x000fc60000410000 */
[----:B------:R-:W3:Y:S01]  /*6960*/  MUFU.RCP R25, R25 ;  /* 0x0000001900197308 */ /* 0x000ee20000001000 */
[----:B-1----:R-:W-:Y:S01]  /*6970*/  FMUL.FTZ R21, R21, R22 ;  /* 0x0000001615157220 */ /* 0x002fe20000410000 */
[----:B------:R-:W-:Y:S02]  /*6980*/  F2FP.F16.F32.PACK_AB R15, R15, R12 ;  /* 0x0000000c0f0f723e */ /* 0x000fe400000000ff */
[----:B------:R-:W1:Y:S01]  /*6990*/  LDC.64 R6, c[0x0][0x438] ;  /* 0x00010e00ff067b82 */ /* 0x000e620000000a00 */
[----:B------:R-:W-:-:S03]  /*69a0*/  FMUL.FTZ R21, R21, R48 ;  /* 0x0000003015157220 */ /* 0x000fc60000410000 */
[----:B------:R-:W4:Y:S01]  /*69b0*/  MUFU.RCP R17, R17 ;  /* 0x0000001100117308 */ /* 0x000f220000001000 */
[----:B--2---:R-:W-:Y:S01]  /*69c0*/  FMUL.FTZ R8, R23, R16 ;  /* 0x0000001017087220 */ /* 0x004fe20000410000 */
[----:B------:R-:W-:Y:S02]  /*69d0*/  F2FP.F16.F32.PACK_AB R35, R21, R20 ;  /* 0x000000141523723e */ /* 0x000fe400000000ff */
[----:B------:R-:W-:Y:S01]  /*69e0*/  BAR.SYNC.DEFER_BLOCKING 0x0 ;  /* 0x0000000000007b1d */ /* 0x000fe20000010000 */
[----:B------:R-:W-:-:S05]  /*69f0*/  FMUL.FTZ R8, R8, R47 ;  /* 0x0000002f08087220 */ /* 0x000fca0000410000 */
[----:B------:R-:W2:Y:S01]  /*6a00*/  MUFU.RCP R28, R28 ;  /* 0x0000001c001c7308 */ /* 0x000ea20000001000 */
[----:B---3--:R-:W-:Y:S01]  /*6a10*/  FMUL.FTZ R9, R24, R25 ;  /* 0x0000001918097220 */ /* 0x008fe20000410000 */
[----:B------:R-:W3:Y:S01]  /*6a20*/  LDC.64 R20, c[0x0][0x490] ;  /* 0x00012400ff147b82 */ /* 0x000ee20000000a00 */
[----:B0-----:R-:W-:-:S04]  /*6a30*/  IMAD.WIDE.U32 R2, R4, UR30, R2 ;  /* 0x0000001e04027c25 */ /* 0x001fc8000f8e0002 */
[----:B------:R-:W-:Y:S01]  /*6a40*/  FMUL.FTZ R9, R9, R46 ;  /* 0x0000002e09097220 */ /* 0x000fe20000410000 */
[----:B------:R-:W-:Y:S01]  /*6a50*/  IMAD R3, R5, UR30, R3 ;  /* 0x0000001e05037c24 */ /* 0x000fe2000f8e0203 */
[----:B------:R-:W0:Y:S01]  /*6a60*/  MUFU.RCP R18, R18 ;  /* 0x0000001200127308 */ /* 0x000e220000001000 */
[----:B----4-:R-:W-:Y:S02]  /*6a70*/  FMUL.FTZ R26, R26, R17 ;  /* 0x000000111a1a7220 */ /* 0x010fe40000410000 */
[----:B------:R-:W-:Y:S01]  /*6a80*/  F2FP.F16.F32.PACK_AB R12, R9, R8 ;  /* 0x00000008090c723e */ /* 0x000fe200000000ff */
[----:B-1----:R-:W-:-:S04]  /*6a90*/  IMAD.WIDE.U32 R2, R6, UR23, R2 ;  /* 0x0000001706027c25 */ /* 0x002fc8000f8e0002 */
[----:B------:R-:W-:Y:S01]  /*6aa0*/  FMUL.FTZ R26, R26, R45 ;  /* 0x0000002d1a1a7220 */ /* 0x000fe20000410000 */
[----:B------:R-:W-:Y:S01]  /*6ab0*/  IMAD R3, R7, UR23, R3 ;  /* 0x0000001707037c24 */ /* 0x000fe2000f8e0203 */
[----:B------:R-:W1:Y:S01]  /*6ac0*/  MUFU.RCP R31, R31 ;  /* 0x0000001f001f7308 */ /* 0x000e620000001000 */
[----:B--2---:R-:W-:Y:S01]  /*6ad0*/  FMUL.FTZ R27, R27, R28 ;  /* 0x0000001c1b1b7220 */ /* 0x004fe20000410000 */
[----:B------:R-:W-:Y:S03]  /*6ae0*/  STS.128 [R57], R32 ;  /* 0x0000002039007388 */ /* 0x000fe60000000c00 */
[----:B------:R-:W-:Y:S01]  /*6af0*/  FMUL.FTZ R27, R27, R44 ;  /* 0x0000002c1b1b7220 */ /* 0x000fe20000410000 */
[----:B0-----:R-:W-:-:S04]  /*6b00*/  FMUL.FTZ R10, R29, R18 ;  /* 0x000000121d0a7220 */ /* 0x001fc80000410000 */
[----:B------:R-:W-:Y:S02]  /*6b10*/  F2FP.F16.F32.PACK_AB R13, R27, R26 ;  /* 0x0000001a1b0d723e */ /* 0x000fe400000000ff */
[----:B---3--:R-:W-:Y:S01]  /*6b20*/  LEA R4, P0, R2, R20, 0x1 ;  /* 0x0000001402047211 */ /* 0x008fe200078008ff */
[----:B------:R-:W-:-:S03]  /*6b30*/  FMUL.FTZ R10, R10, R43 ;  /* 0x0000002b0a0a7220 */ /* 0x000fc60000410000 */
[----:B------:R-:W-:Y:S01]  /*6b40*/  LEA.HI.X R5, R2, R21, R3, 0x1, P0 ;  /* 0x0000001502057211 */ /* 0x000fe200000f0c03 */
[----:B-1----:R-:W-:-:S04]  /*6b50*/  FMUL.FTZ R11, R30, R31 ;  /* 0x0000001f1e0b7220 */ /* 0x002fc80000410000 */
[----:B------:R-:W-:Y:S01]  /*6b60*/  FMUL.FTZ R11, R11, R42 ;  /* 0x0000002a0b0b7220 */ /* 0x000fe20000410000 */
[----:B------:R-:W-:-:S04]  /*6b70*/  IMAD.WIDE.U32 R2, R0, 0x10, R4 ;  /* 0x0000001000027825 */ /* 0x000fc800078e0004 */
[----:B------:R-:W-:-:S05]  /*6b80*/  F2FP.F16.F32.PACK_AB R14, R11, R10 ;  /* 0x0000000a0b0e723e */ /* 0x000fca00000000ff */
[----:B------:R-:W-:Y:S01]  /*6b90*/  STS.128 [R57+0x10], R12 ;  /* 0x0000100c39007388 */ /* 0x000fe20000000c00 */
[----:B------:R-:W-:-:S03]  /*6ba0*/  NOP ;  /* 0x0000000000007918 */ /* 0x000fc60000000000 */
[----:B------:R-:W0:Y:S04]  /*6bb0*/  LDS.128 R8, [R59] ;  /* 0x000000003b087984 */ /* 0x000e280000000c00 */
[----:B------:R-:W1:Y:S04]  /*6bc0*/  LDS.128 R16, [R59+0x200] ;  /* 0x000200003b107984 */ /* 0x000e680000000c00 */
[----:B0-----:R0:W-:Y:S04]  /*6bd0*/  STG.E.128 desc[UR20][R2.64], R8 ;  /* 0x0000000802007986 */ /* 0x0011e8000c101d14 */
[----:B-1----:R0:W-:Y:S01]  /*6be0*/  STG.E.128 desc[UR20][R2.64+0x200], R16 ;  /* 0x0002001002007986 */ /* 0x0021e2000c101d14 */
[----:B------:R-:W-:Y:S05]  /*6bf0*/  BRA.U !UP0, `(.L_x_572) ;  /* 0xffffff9908b07547 */ /* 0x000fea000b83ffff */
[----:B------:R-:W-:Y:S05]  /*6c00*/  EXIT ;  /* 0x000000000000794d */ /* 0x000fea0003800000 */
.L_x_573:
        /* <DEDUP_REMOVED lines=15> */
.L_x_5011:


//--------------------- .text._Z25selective_scan_fwd_kernelI32Selective_Scan_fwd_kernel_traitsILi128ELi16ELi1ELb1ELb1ELb1ELb0EN3c104HalfENS1_7complexIfEEEEv13SSMParamsBase --------------------------
	.section	.text._Z25selective_scan_fwd_kernelI32Selective_Scan_fwd_kernel_traitsILi128ELi16ELi1ELb1ELb1ELb1ELb0EN3c104HalfENS1_7complexIfEEEEv13SSMParamsBase,"ax",@progbits
	.align	128
        .global         _Z25selective_scan_fwd_kernelI32Selective_Scan_fwd_kernel_traitsILi128ELi16ELi1ELb1ELb1ELb1ELb0EN3c104HalfENS1_7complexIfEEEEv13SSMParamsBase
        .type           _Z25selective_scan_fwd_kernelI32Selective_Scan_fwd_kernel_traitsILi128ELi16ELi1ELb1ELb1ELb1ELb0EN3c104HalfENS1_7complexIfEEEEv13SSMParamsBase,@function
        .size           _Z25selective_scan_fwd_kernelI32Selective_Scan_fwd_kernel_traitsILi128ELi16ELi1ELb1ELb1ELb1ELb0EN3c104HalfENS1_7complexIfEEEEv13SSMParamsBase,(.L_x_5012 - _Z25selective_scan_fwd_kernelI32Selective_Scan_fwd_kernel_traitsILi128ELi16ELi1ELb1ELb1ELb1ELb0EN3c104HalfENS1_7complexIfEEEEv13SSMParamsBase)
        .other          _Z25selective_scan_fwd_kernelI32Selective_Scan_fwd_kernel_traitsILi128ELi16ELi1ELb1ELb1ELb1ELb0EN3c104HalfENS1_7complexIfEEEEv13SSMParamsBase,@"STO_CUDA_ENTRY STV_DEFAULT"
_Z25selective_scan_fwd_kernelI32Selective_Scan_fwd_kernel_traitsILi128ELi16ELi1ELb1ELb1ELb1ELb0EN3c104HalfENS1_7complexIfEEEEv13SSMParamsBase:
.text._Z25selective_scan_fwd_kernelI32Selective_Scan_fwd_kernel_traitsILi128ELi16ELi1ELb1ELb1ELb1ELb0EN3c104HalfENS1_7complexIfEEEEv13SSMParamsBase:
        /* <DEDUP_REMOVED lines=10> */
[----:B------:R-:W1:Y:S03]  /*00a0*/  LDCU UR34, c[0x0][0x394] ;  /* 0x00007280ff2277ac */ /* 0x000e660008000800 */
[----:B------:R-:W-:Y:S01]  /*00b0*/  UISETP.NE.AND.EX UP1, UPT, UR5, URZ, UPT, UP1 ;  /* 0x000000ff0500728c */ /* 0x000fe2000bf25310 */
[----:B---3--:R-:W-:Y:S01]  /*00c0*/  MOV R0, UR26 ;  /* 0x0000001a00007c02 */ /* 0x008fe20008000f00 */
[----:B------:R-:W3:Y:S04]  /*00d0*/  LDCU.64 UR30, c[0x0][0x3e8] ;  /* 0x00007d00ff1e77ac */ /* 0x000ee80008000a00 */
[----:B------:R-:W-:Y:S01]  /*00e0*/  PLOP3.LUT P1, PT, PT, PT, UP1, 0x80, 0x8 ;  /* 0x000000000008781c */ /* 0x000fe20003f2f018 */
[----:B----4-:R-:W-:Y:S01]  /*00f0*/  UISETP.NE.U32.AND UP0, UPT, UR10, URZ, UPT ;  /* 0x000000ff0a00728c */ /* 0x010fe2000bf05070 */
[----:B------:R-:W4:Y:S03]  /*0100*/  LDCU.64 UR32, c[0x0][0x3c8] ;  /* 0x00007900ff2077ac */ /* 0x000f260008000a00 */
[----:B--2---:R-:W-:Y:S01]  /*0110*/  @UP1 ULEA UR4, UP3, UR12, UR4, 0x2 ;  /* 0x000000040c041291 */ /* 0x004fe2000f8610ff */
[----:B------:R-:W-:Y:S01]  /*0120*/  IABS R0, R0 ;  /* 0x0000000000007213 */ /* 0x000fe20000000000 */
[----:B------:R-:W-:-:S02]  /*0130*/  UISETP.NE.AND.EX UP0, UPT, UR11, URZ, UPT, UP0 ;  /* 0x000000ff0b00728c */ /* 0x000fc4000bf05300 */
[----:B------:R-:W-:Y:S02]  /*0140*/  @UP1 ULEA.HI.X UR5, UR12, UR5, URZ, 0x2, UP3 ;  /* 0x000000050c051291 */ /* 0x000fe400098f14ff */
[----:B------:R-:W-:Y:S02]  /*0150*/  MOV R4, UR4 ;  /* 0x0000000400047c02 */ /* 0x000fe40008000f00 */
[----:B------:R-:W-:Y:S02]  /*0160*/  R2UR UR22, R0 ;  /* 0x00000000001672ca */ /* 0x000fe400000e0000 */
[----:B------:R-:W-:Y:S02]  /*0170*/  MOV R5, UR5 ;  /* 0x0000000500057c02 */ /* 0x000fe40008000f00 */
[----:B------:R-:W-:Y:S01]  /*0180*/  PLOP3.LUT P0, PT, PT, PT, UP0, 0x80, 0x8 ;  /* 0x000000000008781c */ /* 0x000fe20003f0f008 */
[----:B------:R-:W-:Y:S02]  /*0190*/  @UP0 ULEA UR10, UP2, UR12, UR10, 0x2 ;  /* 0x0000000a0c0a0291 */ /* 0x000fe4000f8410ff */
[----:B0-----:R-:W5:Y:S02]  /*01a0*/  @P1 LDG.E R4, desc[UR24][R4.64] ;  /* 0x0000001804041981 */ /* 0x001f64000c1e1900 */
[----:B------:R-:W-:-:S02]  /*01b0*/  @UP0 ULEA.HI.X UR11, UR12, UR11, URZ, 0x2, UP2 ;  /* 0x0000000b0c0b0291 */ /* 0x000fc400090f14ff */
[----:B------:R-:W-:Y:S02]  /*01c0*/  MOV R2, UR10 ;  /* 0x0000000a00027c02 */ /* 0x000fe40008000f00 */
[----:B------:R-:W0:Y:S02]  /*01d0*/  I2F.RP R0, UR22 ;  /* 0x0000001600007d06 */ /* 0x000e240008209400 */
[----:B------:R-:W-:-:S05]  /*01e0*/  MOV R3, UR11 ;  /* 0x0000000b00037c02 */ /* 0x000fca0008000f00 */
[----:B------:R2:W5:Y:S01]  /*01f0*/  @P0 LDG.E R2, desc[UR24][R2.64] ;  /* 0x0000001802020981 */ /* 0x000562000c1e1900 */
[----:B0-----:R-:W0:Y:S02]  /*0200*/  MUFU.RCP R0, R0 ;  /* 0x0000000000007308 */ /* 0x001e240000001000 */
[----:B0-----:R-:W-:-:S06]  /*0210*/  IADD3 R6, PT, PT, R0, 0xffffffe, RZ ;  /* 0x0ffffffe00067810 */ /* 0x001fcc0007ffe0ff */
[----:B------:R-:W0:Y:S01]  /*0220*/  F2I.FTZ.U32.TRUNC.NTZ R6, R6 ;  /* 0x0000000600067305 */ /* 0x000e22000021f000 */
[----:B--2---:R-:W-:Y:S02]  /*0230*/  IABS R3, R7 ;  /* 0x0000000700037213 */ /* 0x004fe40000000000 */
[----:B0-----:R-:W-:Y:S02]  /*0240*/  R2UR UR5, R6 ;  /* 0x00000000060572ca */ /* 0x001fe400000e0000 */
[----:B------:R-:W-:Y:S01]  /*0250*/  R2UR UR13, R3 ;  /* 0x00000000030d72ca */ /* 0x000fe200000e0000 */
[----:B------:R-:W-:-:S10]  /*0260*/  UMOV UR4, URZ ;  /* 0x000000ff00047c82 */ /* 0x000fd40008000000 */
[----:B------:R-:W-:-:S04]  /*0270*/  UIADD3 UR6, UPT, UPT, URZ, -UR5, URZ ;  /* 0x80000005ff067290 */ /* 0x000fc8000fffe0ff */
[----:B------:R-:W-:Y:S01]  /*0280*/  UIMAD UR6, UR6, UR22, URZ ;  /* 0x00000016060672a4 */ /* 0x000fe2000f8e02ff */
[----:B------:R-:W0:Y:S03]  /*0290*/  S2UR UR10, SR_CTAID.X ;  /* 0x00000000000a79c3 */ /* 0x000e260000002500 */
[----:B------:R-:W-:-:S04]  /*02a0*/  UIMAD.WIDE.U32 UR4, UR5, UR6, UR4 ;  /* 0x00000006050472a5 */ /* 0x000fc8000f8e0004 */
[----:B------:R-:W-:-:S07]  /*02b0*/  UIMAD.WIDE.U32 UR14, UR5, UR13, URZ ;  /* 0x0000000d050e72a5 */ /* 0x000fce000f8e00ff */
[----:B------:R-:W-:Y:S01]  /*02c0*/  UMOV UR11, UR15 ;  /* 0x0000000f000b7c82 */ /* 0x000fe20008000000 */
[----:B------:R-:W2:Y:S01]  /*02d0*/  LDCU.128 UR4, c[0x0][0x400] ;  /* 0x00008000ff0477ac */ /* 0x000ea20008000c00 */
[----:B------:R-:W-:-:S04]  /*02e0*/  UIADD3 UR20, UPT, UPT, -UR11, URZ, URZ ;  /* 0x000000ff0b147290 */ /* 0x000fc8000fffe1ff */
[----:B------:R-:W-:-:S04]  /*02f0*/  UIMAD UR13, UR22, UR20, UR13 ;  /* 0x00000014160d72a4 */ /* 0x000fc8000f8e020d */
[----:B------:R-:W-:Y:S02]  /*0300*/  UISETP.GT.U32.AND UP2, UPT, UR22, UR13, UPT ;  /* 0x0000000d1600728c */ /* 0x000fe4000bf44070 */
[----:B0-----:R-:W-:Y:S01]  /*0310*/  UIMAD.WIDE.U32 UR14, UR10, UR16, URZ ;  /* 0x000000100a0e72a5 */ /* 0x001fe2000f8e00ff */
[----:B------:R-:W0:Y:S03]  /*0320*/  LDCU.64 UR20, c[0x0][0x3d0] ;  /* 0x00007a00ff1477ac */ /* 0x000e260008000a00 */
[----:B------:R-:W-:-:S05]  /*0330*/  UIMAD UR15, UR10, UR17, UR15 ;  /* 0x000000110a0f72a4 */ /* 0x000fca000f8e020f */
[----:B------:R-:W-:Y:S02]  /*0340*/  @!UP2 UIADD3 UR13, UPT, UPT, UR13, -UR22, URZ ;  /* 0x800000160d0da290 */ /* 0x000fe4000fffe0ff */
[----:B------:R-:W-:Y:S02]  /*0350*/  UIMAD.WIDE.U32 UR16, UR12, UR18, UR14 ;  /* 0x000000120c1072a5 */ /* 0x000fe4000f8e000e */
[----:B--2---:R-:W-:Y:S02]  /*0360*/  UIMAD.WIDE.U32 UR14, UR10, UR4, URZ ;  /* 0x000000040a0e72a5 */ /* 0x004fe4000f8e00ff */
[----:B------:R-:W-:Y:S02]  /*0370*/  UISETP.GE.U32.AND UP1, UPT, UR13, UR22, UPT ;  /* 0x000000160d00728c */ /* 0x000fe4000bf26070 */
[----:B------:R-:W-:Y:S02]  /*0380*/  ULOP3.LUT UR4, UR12, UR26, URZ, 0x3c, !UPT ;  /* 0x0000001a0c047292 */ /* 0x000fe4000f8e3cff */
[----:B------:R-:W-:Y:S01]  /*0390*/  @!UP2 UIADD3 UR11, UPT, UPT, UR11, 0x1, URZ ;  /* 0x000000010b0ba890 */ /* 0x000fe2000fffe0ff */
[----:B------:R-:W2:Y:S01]  /*03a0*/  LDCU.64 UR22, c[0x0][0x3b0] ;  /* 0x00007600ff1677ac */ /* 0x000ea20008000a00 */
[----:B------:R-:W-:-:S02]  /*03b0*/  UISETP.GE.AND UP2, UPT, UR4, URZ, UPT ;  /* 0x000000ff0400728c */ /* 0x000fc4000bf46270 */
[----:B------:R-:W-:-:S03]  /*03c0*/  UISETP.NE.AND UP0, UPT, UR26, URZ, UPT ;  /* 0x000000ff1a00728c */ /* 0x000fc6000bf05270 */
[----:B------:R-:W-:Y:S02]  /*03d0*/  @UP1 UIADD3 UR11, UPT, UPT, UR11, 0x1, URZ ;  /* 0x000000010b0b1890 */ /* 0x000fe4000fffe0ff */
[----:B-1----:R-:W-:Y:S02]  /*03e0*/  UISETP.GE.AND UP1, UPT, UR34, 0x1, UPT ;  /* 0x000000012200788c */ /* 0x002fe4000bf26270 */
[----:B------:R-:W-:Y:S02]  /*03f0*/  UIMAD UR15, UR10, UR5, UR15 ;  /* 0x000000050a0f72a4 */ /* 0x000fe4000f8e020f */
[----:B------:R-:W-:Y:S02]  /*0400*/  UIMAD UR29, UR12, UR19, UR17 ;  /* 0x000000130c1d72a4 */ /* 0x000fe4000f8e0211 */
[----:B------:R-:W-:Y:S01]  /*0410*/  @!UP2 UIADD3 UR11, UPT, UPT, -UR11, URZ, URZ ;  /* 0x000000ff0b0ba290 */ /* 0x000fe2000fffe1ff */
[----:B------:R-:W-:Y:S01]  /*0420*/  PLOP3.LUT P2, PT, PT, PT, UP1, 0x80, 0x8 ;  /* 0x000000000008781c */ /* 0x000fe20003f4f018 */
[----:B------:R-:W-:-:S02]  /*0430*/  UIMAD.WIDE.U32 UR18, UR12, UR6, UR14 ;  /* 0x000000060c1272a5 */ /* 0x000fc4000f8e000e */
[----:B------:R-:W-:Y:S02]  /*0440*/  @!UP0 ULOP3.LUT UR11, URZ, UR26, URZ, 0x33, !UPT ;  /* 0x0000001aff0b8292 */ /* 0x000fe4000f8e33ff */
[----:B0-----:R-:W-:Y:S02]  /*0450*/  UIMAD.WIDE.U32 UR14, UR10, UR20, URZ ;  /* 0x000000140a0e72a5 */ /* 0x001fe4000f8e00ff */
[----:B------:R-:W-:Y:S02]  /*0460*/  USHF.R.S32.HI UR13, URZ, 0x1f, UR11 ;  /* 0x0000001fff0d7899 */ /* 0x000fe4000801140b */
[----:B------:R-:W-:Y:S02]  /*0470*/  UIMAD UR15, UR10, UR21, UR15 ;  /* 0x000000150a0f72a4 */ /* 0x000fe4000f8e020f */
[----:B--2---:R-:W-:Y:S02]  /*0480*/  UIMAD.WIDE.U32 UR20, UR10, UR22, URZ ;  /* 0x000000160a1472a5 */ /* 0x004fe4000f8e00ff */
[----:B---3--:R-:W-:-:S02]  /*0490*/  UIMAD UR28, UR13, UR30, URZ ;  /* 0x0000001e0d1c72a4 */ /* 0x008fc4000f8e02ff */
[----:B------:R-:W-:Y:S02]  /*04a0*/  UIMAD UR26, UR10, UR23, UR21 ;  /* 0x000000170a1a72a4 */ /* 0x000fe4000f8e0215 */
[----:B------:R-:W-:Y:S02]  /*04b0*/  UIMAD.WIDE.U32 UR22, UR11, UR30, UR14 ;  /* 0x0000001e0b1672a5 */ /* 0x000fe4000f8e000e */
[----:B------:R-:W-:Y:S02]  /*04c0*/  UIMAD UR27, UR12, UR7, UR19 ;  /* 0x000000070c1b72a4 */ /* 0x000fe4000f8e0213 */
[----:B------:R-:W-:Y:S01]  /*04d0*/  UIMAD UR30, UR11, UR31, UR28 ;  /* 0x0000001f0b1e72a4 */ /* 0x000fe2000f8e021c */
[----:B------:R-:W0:Y:S01]  /*04e0*/  LDCU.128 UR4, c[0x0][0x460] ;  /* 0x00008c00ff0477ac */ /* 0x000e220008000c00 */
[----:B------:R-:W1:Y:S02]  /*04f0*/  LDCU UR31, c[0x0][0x384] ;  /* 0x00007080ff1f77ac */ /* 0x000e640008000800 */
[----:B01--4-:R-:W-:Y:S08]  /*0500*/  @!P2 EXIT ;  /* 0x000000000000a94d */ /* 0x013ff00003800000 */
[----:B------:R-:W0:Y:S01]  /*0510*/  S2R R32, SR_TID.X ;  /* 0x0000000000207919 */ /* 0x000e220000002100 */
[----:B------:R-:W-:Y:S01]  /*0520*/  ULEA UR28, UP0, UR16, UR4, 0x1 ;  /* 0x00000004101c7291 */ /* 0x000fe2000f8008ff */
[----:B------:R-:W1:Y:S03]  /*0530*/  LDCU.64 UR14, c[0x0][0x448] ;  /* 0x00008900ff0e77ac */ /* 0x000e660008000a00 */
[----:B------:R-:W-:Y:S02]  /*0540*/  ULEA.HI.X UR29, UR16, UR5, UR29, 0x1, UP0 ;  /* 0x00000005101d7291 */ /* 0x000fe400080f0c1d */
[----:B------:R-:W-:Y:S01]  /*0550*/  ULEA UR16, UP0, UR22, UR8, 0x1 ;  /* 0x0000000816107291 */ /* 0x000fe2000f8008ff */
[----:B------:R-:W2:Y:S01]  /*0560*/  S2UR UR8, SR_CgaCtaId ;  /* 0x00000000000879c3 */ /* 0x000ea20000008800 */
[----:B------:R-:W3:Y:S01]  /*0570*/  LDCU UR35, c[0x0][0x38c] ;  /* 0x00007180ff2377ac */ /* 0x000ee20008000800 */
[----:B------:R-:W-:-:S02]  /*0580*/  ULEA UR21, UP1, UR18, UR6, 0x1 ;  /* 0x0000000612157291 */ /* 0x000fc4000f8208ff */
[----:B------:R-:W-:Y:S02]  /*0590*/  UIADD3 UR17, UPT, UPT, UR23, UR30, URZ ;  /* 0x0000001e17117290 */ /* 0x000fe4000fffe0ff */
[----:B------:R-:W-:Y:S01]  /*05a0*/  UIMAD UR13, UR13, UR32, URZ ;  /* 0x000000200d0d72a4 */ /* 0x000fe2000f8e02ff */
[----:B------:R-:W-:Y:S01]  /*05b0*/  UMOV UR4, URZ ;  /* 0x000000ff00047c82 */ /* 0x000fe20008000000 */
[----:B------:R-:W-:Y:S01]  /*05c0*/  UMOV UR5, URZ ;  /* 0x000000ff00057c82 */ /* 0x000fe20008000000 */
[----:B------:R-:W-:Y:S01]  /*05d0*/  ULEA.HI.X UR23, UR18, UR7, UR27, 0x1, UP1 ;  /* 0x0000000712177291 */ /* 0x000fe200088f0c1b */
[----:B-----5:R-:W-:Y:S01]  /*05e0*/  @P0 R2UR UR4, R2 ;  /* 0x00000000020402ca */ /* 0x020fe200000e0000 */
[----:B------:R-:W-:Y:S01]  /*05f0*/  UMOV UR6, UR20 ;  /* 0x0000001400067c82 */ /* 0x000fe20008000000 */
[----:B------:R-:W-:Y:S01]  /*0600*/  @P1 R2UR UR5, R4 ;  /* 0x00000000040512ca */ /* 0x000fe200000e0000 */
[----:B------:R-:W-:Y:S01]  /*0610*/  UMOV UR7, UR26 ;  /* 0x0000001a00077c82 */ /* 0x000fe20008000000 */
[----:B------:R-:W-:-:S02]  /*0620*/  UIMAD UR13, UR11, UR33, UR13 ;  /* 0x000000210b0d72a4 */ /* 0x000fc4000f8e020d */
[----:B------:R-:W-:Y:S01]  /*0630*/  UIMAD.WIDE.U32 UR6, UR11, UR32, UR6 ;  /* 0x000000200b0672a5 */ /* 0x000fe2000f8e0006 */
[C---:B0-----:R-:W-:Y:S01]  /*0640*/  SHF.L.U32 R0, R32.reuse, 0x1, RZ ;  /* 0x0000000120007819 */ /* 0x041fe200000006ff */
[----:B------:R-:W-:Y:S01]  /*0650*/  UIMAD UR10, UR10, UR31, UR12 ;  /* 0x0000001f0a0a72a4 */ /* 0x000fe2000f8e020c */
[----:B------:R-:W-:Y:S01]  /*0660*/  LOP3.LUT R32, R32, 0x1f, RZ, 0xc0, !PT ;  /* 0x0000001f20207812 */ /* 0x000fe200078ec0ff */
[----:B------:R-:W-:Y:S01]  /*0670*/  ULEA.HI.X UR17, UR22, UR9, UR17, 0x1, UP0 ;  /* 0x0000000916117291 */ /* 0x000fe200080f0c11 */
[----:B------:R-:W-:Y:S01]  /*0680*/  LOP3.LUT R7, R0, 0x7c0, RZ, 0xc0, !PT ;  /* 0x000007c000077812 */ /* 0x000fe200078ec0ff */
[----:B-1----:R-:W-:Y:S02]  /*0690*/  ULEA UR18, UP0, UR6, UR14, 0x1 ;  /* 0x0000000e06127291 */ /* 0x002fe4000f8008ff */
[----:B------:R-:W-:Y:S01]  /*06a0*/  UIADD3 UR19, UPT, UPT, UR7, UR13, URZ ;  /* 0x0000000d07137290 */ /* 0x000fe2000fffe0ff */
[----:B------:R-:W-:Y:S01]  /*06b0*/  LOP3.LUT R9, R7, R32, RZ, 0xfc, !PT ;  /* 0x0000002007097212 */ /* 0x000fe200078efcff */
[----:B------:R-:W-:Y:S01]  /*06c0*/  UIMAD UR10, UR10, UR34, URZ ;  /* 0x000000220a0a72a4 */ /* 0x000fe2000f8e02ff */
[----:B------:R-:W-:Y:S01]  /*06d0*/  UMOV UR7, 0x400 ;  /* 0x0000040000077882 */ /* 0x000fe20000000000 */
[----:B------:R-:W-:Y:S01]  /*06e0*/  ULEA.HI.X UR19, UR6, UR15, UR19, 0x1, UP0 ;  /* 0x0000000f06137291 */ /* 0x000fe200080f0c13 */
[----:B------:R-:W-:Y:S01]  /*06f0*/  UMOV UR20, UR21 ;  /* 0x0000001500147c82 */ /* 0x000fe20008000000 */
[----:B---3--:R-:W-:Y:S01]  /*0700*/  UIMAD UR10, UR10, UR35, URZ ;  /* 0x000000230a0a72a4 */ /* 0x008fe2000f8e02ff */
[----:B------:R-:W-:Y:S01]  /*0710*/  UMOV UR11, UR28 ;  /* 0x0000001c000b7c82 */ /* 0x000fe20008000000 */
[----:B------:R-:W-:Y:S01]  /*0720*/  UMOV UR6, URZ ;  /* 0x000000ff00067c82 */ /* 0x000fe20008000000 */
[----:B--2---:R-:W-:Y:S01]  /*0730*/  ULEA UR12, UR8, UR7, 0x18 ;  /* 0x00000007080c7291 */ /* 0x004fe2000f8ec0ff */
[----:B------:R-:W-:Y:S01]  /*0740*/  UMOV UR22, UR29 ;  /* 0x0000001d00167c82 */ /* 0x000fe20008000000 */
[----:B------:R-:W-:-:S10]  /*0750*/  UMOV UR21, UR23 ;  /* 0x0000001700157c82 */ /* 0x000fd40008000000 */
.L_x_613:
[----:B------:R-:W-:Y:S01]  /*0760*/  BAR.SYNC.DEFER_BLOCKING 0x0 ;  /* 0x0000000000007b1d */ /* 0x000fe20000010000 */
[----:B0-----:R-:W-:Y:S02]  /*0770*/  MOV R2, UR11 ;  /* 0x0000000b00027c02 */ /* 0x001fe40008000f00 */
[----:B------:R-:W-:-:S03]  /*0780*/  MOV R3, UR22 ;  /* 0x0000001600037c02 */ /* 0x000fc60008000f00 */
[----:B------:R-:W-:-:S05]  /*0790*/  IMAD.WIDE.U32 R2, R9, 0x10, R2 ;  /* 0x0000001009027825 */ /* 0x000fca00078e0002 */
[----:B------:R-:W2:Y:S04]  /*07a0*/  LDG.E.128 R12, desc[UR24][R2.64] ;  /* 0x00000018020c7981 */ /* 0x000ea8000c1e1d00 */
[----:B------:R-:W3:Y:S01]  /*07b0*/  LDG.E.128 R24, desc[UR24][R2.64+0x200] ;  /* 0x0002001802187981 */ /* 0x000ee2000c1e1d00 */
[----:B------:R-:W-:Y:S02]  /*07c0*/  MOV R4, UR20 ;  /* 0x0000001400047c02 */ /* 0x000fe40008000f00 */
[----:B------:R-:W-:Y:S01]  /*07d0*/  MOV R5, UR21 ;  /* 0x0000001500057c02 */ /* 0x000fe20008000f00 */
[----:B------:R-:W0:Y:S02]  /*07e0*/  S2R R52, SR_LANEID ;  /* 0x0000000000347919 */ /* 0x000e240000000000 */
[----:B------:R-:W-:Y:S01]  /*07f0*/  IMAD.WIDE.U32 R4, R9, 0x10, R4 ;  /* 0x0000001009047825 */ /* 0x000fe200078e0004 */
[----:B0-----:R-:W-:-:S04]  /*0800*/  IADD3 R7, PT, PT, R7, R52, RZ ;  /* 0x0000003407077210 */ /* 0x001fc80007ffe0ff */
[----:B------:R-:W-:-:S04]  /*0810*/  LEA R50, R7, UR12, 0x4 ;  /* 0x0000000c07327c11 */ /* 0x000fc8000f8e20ff */
[----:B------:R-:W-:Y:S01]  /*0820*/  LEA R69, R52, R50, 0x4 ;  /* 0x0000003234457211 */ /* 0x000fe200078e20ff */
[----:B------:R-:W0:Y:S01]  /*0830*/  LDCU.U8 UR7, c[0x0][0x39e] ;  /* 0x000073c0ff0777ac */ /* 0x000e220008000000 */
[----:B------:R-:W-:Y:S04]  /*0840*/  STL [R1+0x4], R50 ;  /* 0x0000043201007387 */ /* 0x000fe80000100800 */
        /* <DEDUP_REMOVED lines=8> */
[----:B------:R-:W-:Y:S03]  /*08d0*/  BSSY.RECONVERGENT B0, `(.L_x_574) ;  /* 0x000003b000007945 */ /* 0x000fe60003800200 */
[----:B--2---:R-:W-:Y:S04]  /*08e0*/  STS.128 [R50], R28 ;  /* 0x0000001c32007388 */ /* 0x004fe80000000c00 */
[----:B---3--:R-:W-:Y:S01]  /*08f0*/  STS.128 [R50+0x200], R36 ;  /* 0x0002002432007388 */ /* 0x008fe20000000c00 */
[----:B------:R-:W-:-:S03]  /*0900*/  NOP ;  /* 0x0000000000007918 */ /* 0x000fc60000000000 */
[----:B------:R-:W1:Y:S04]  /*0910*/  LDS.128 R8, [R69] ;  /* 0x0000000045087984 */ /* 0x000e680000000c00 */
[----:B------:R2:W3:Y:S01]  /*0920*/  LDS.128 R12, [R69+0x10] ;  /* 0x00001000450c7984 */ /* 0x0004e20000000c00 */
[--C-:B-1----:R-:W-:Y:S02]  /*0930*/  HADD2.F32 R0, -RZ, R8.reuse.H0_H0 ;  /* 0x20000008ff007230 */ /* 0x102fe40000004100 */
[----:B------:R-:W-:Y:S02]  /*0940*/  HADD2.F32 R2, -RZ, R8.H1_H1 ;  /* 0x30000008ff027230 */ /* 0x000fe40000004100 */
[--C-:B------:R-:W-:Y:S02]  /*0950*/  HADD2.F32 R3, -RZ, R9.reuse.H0_H0 ;  /* 0x20000009ff037230 */ /* 0x100fe40000004100 */
[----:B------:R-:W-:Y:S01]  /*0960*/  FADD.FTZ R0, R0, UR5 ;  /* 0x0000000500007e21 */ /* 0x000fe20008010000 */
[----:B------:R-:W-:-:S02]  /*0970*/  HADD2.F32 R9, -RZ, R9.H1_H1 ;  /* 0x30000009ff097230 */ /* 0x000fc40000004100 */
[----:B------:R-:W-:Y:S01]  /*0980*/  FADD.FTZ R2, R2, UR5 ;  /* 0x0000000502027e21 */ /* 0x000fe20008010000 */
[--C-:B------:R-:W-:Y:S02]  /*0990*/  HADD2.F32 R5, -RZ, R10.reuse.H0_H0 ;  /* 0x2000000aff057230 */ /* 0x100fe40000004100 */
[----:B------:R-:W-:Y:S01]  /*09a0*/  FADD.FTZ R3, R3, UR5 ;  /* 0x0000000503037e21 */ /* 0x000fe20008010000 */
[----:B------:R-:W-:Y:S01]  /*09b0*/  FSETP.GTU.FTZ.AND P0, PT, R0, 20, PT ;  /* 0x41a000000000780b */ /* 0x000fe20003f1c000 */
[----:B------:R-:W-:Y:S02]  /*09c0*/  HADD2.F32 R6, -RZ, R10.H1_H1 ;  /* 0x3000000aff067230 */ /* 0x000fe40000004100 */
[----:B------:R-:W-:Y:S01]  /*09d0*/  FADD.FTZ R4, R9, UR5 ;  /* 0x0000000509047e21 */ /* 0x000fe20008010000 */
[----:B------:R-:W-:Y:S01]  /*09e0*/  FADD.FTZ R5, R5, UR5 ;  /* 0x0000000505057e21 */ /* 0x000fe20008010000 */
[----:B0-----:R-:W-:Y:S01]  /*09f0*/  ISETP.EQ.OR P0, PT, RZ, UR7, P0 ;  /* 0x00000007ff007c0c */ /* 0x001fe20008702670 */
        /* <DEDUP_REMOVED lines=40> */
.L_x_575:
[----:B------:R-:W-:Y:S05]  /*0c80*/  BSYNC.RECONVERGENT B0 ;  /* 0x0000000000007941 */ /* 0x000fea0003800200 */
.L_x_574:
[----:B------:R-:W-:Y:S01]  /*0c90*/  HADD2.F32 R8, -RZ, R11.H1_H1 ;  /* 0x3000000bff087230 */ /* 0x000fe20000004100 */
        /* <DEDUP_REMOVED lines=34> */
.L_x_577:
[----:B------:R-:W-:Y:S05]  /*0ec0*/  BSYNC.RECONVERGENT B0 ;  /* 0x0000000000007941 */ /* 0x000fea0003800200 */
.L_x_576:
        /* <DEDUP_REMOVED lines=37> */
.L_x_579:
[----:B------:R-:W-:Y:S05]  /*1120*/  BSYNC.RECONVERGENT B0 ;  /* 0x0000000000007941 */ /* 0x000fea0003800200 */
.L_x_578:
        /* <DEDUP_REMOVED lines=35> */
.L_x_581:
[----:B------:R-:W-:Y:S05]  /*1360*/  BSYNC.RECONVERGENT B0 ;  /* 0x0000000000007941 */ /* 0x000fea0003800200 */
.L_x_580:
        /* <DEDUP_REMOVED lines=37> */
.L_x_583:
[----:B------:R-:W-:Y:S05]  /*15c0*/  BSYNC.RECONVERGENT B0 ;  /* 0x0000000000007941 */ /* 0x000fea0003800200 */
.L_x_582:
        /* <DEDUP_REMOVED lines=35> */
.L_x_585:
[----:B------:R-:W-:Y:S05]  /*1800*/  BSYNC.RECONVERGENT B0 ;  /* 0x0000000000007941 */ /* 0x000fea0003800200 */
.L_x_584:
        /* <DEDUP_REMOVED lines=37> */
.L_x_587:
[----:B------:R-:W-:Y:S05]  /*1a60*/  BSYNC.RECONVERGENT B0 ;  /* 0x0000000000007941 */ /* 0x000fea0003800200 */
.L_x_586:
        /* <DEDUP_REMOVED lines=35> */
.L_x_589:
[----:B------:R-:W-:Y:S05]  /*1ca0*/  BSYNC.RECONVERGENT B0 ;  /* 0x0000000000007941 */ /* 0x000fea0003800200 */
.L_x_588:
[----:B------:R-:W-:Y:S01]  /*1cb0*/  ISETP.EQ.OR P4, PT, RZ, UR7, P4 ;  /* 0x00000007ff007c0c */ /* 0x000fe2000a782670 */
[--C-:B------:R-:W-:Y:S01]  /*1cc0*/  HADD2.F32 R24, -RZ, R15.reuse.H0_H0 ;  /* 0x2000000fff187230 */ /* 0x100fe20000004100 */
[----:B------:R-:W-:Y:S01]  /*1cd0*/  BSSY.RECONVERGENT B0, `(.L_x_590) ;  /* 0x0000025000007945 */ /* 0x000fe20003800200 */
[----:B------:R-:W-:Y:S01]  /*1ce0*/  HADD2.F32 R27, -RZ, R15.H1_H1 ;  /* 0x3000000fff1b7230 */ /* 0x000fe20000004100 */
[----:B------:R-:W-:Y:S01]  /*1cf0*/  FSETP.GTU.FTZ.AND P1, PT, R14, 20, PT ;  /* 0x41a000000e00780b */ /* 0x000fe20003f3c000 */
[----:B------:R-:W-:Y:S01]  /*1d00*/  HADD2.F32 R33, -RZ, R16.H0_H0 ;  /* 0x20000010ff217230 */ /* 0x000fe20000004100 */
[----:B------:R-:W-:Y:S01]  /*1d10*/  ISETP.EQ.OR P5, PT, RZ, UR7, P5 ;  /* 0x00000007ff007c0c */ /* 0x000fe2000afa2670 */
[----:B------:R-:W-:-:S06]  /*1d20*/  FADD.FTZ R15, R24, UR5 ;  /* 0x00000005180f7e21 */ /* 0x000fcc0008010000 */
        /* <DEDUP_REMOVED lines=31> */
.L_x_591:
[----:B------:R-:W-:Y:S05]  /*1f20*/  BSYNC.RECONVERGENT B0 ;  /* 0x0000000000007941 */ /* 0x000fea0003800200 */
.L_x_590:
[----:B------:R-:W-:Y:S01]  /*1f30*/  BSSY.RECONVERGENT B0, `(.L_x_592) ;  /* 0x0000027000007945 */ /* 0x000fe20003800200 */
[----:B------:R-:W-:Y:S01]  /*1f40*/  HADD2.F32 R35, -RZ, R16.H1_H1 ;  /* 0x30000010ff237230 */ /* 0x000fe20000004100 */
[----:B------:R-:W-:Y:S01]  /*1f50*/  FSETP.GTU.FTZ.AND P4, PT, R15, 20, PT ;  /* 0x41a000000f00780b */ /* 0x000fe20003f9c000 */
[--C-:B------:R-:W-:Y:S02]  /*1f60*/  HADD2.F32 R34, -RZ, R17.reuse.H0_H0 ;  /* 0x20000011ff227230 */ /* 0x100fe40000004100 */
[----:B------:R-:W-:Y:S01]  /*1f70*/  FADD.FTZ R16, R27, UR5 ;  /* 0x000000051b107e21 */ /* 0x000fe20008010000 */
[----:B------:R-:W-:Y:S02]  /*1f80*/  HADD2.F32 R37, -RZ, R17.H1_H1 ;  /* 0x30000011ff257230 */ /* 0x000fe40000004100 */
[--C-:B------:R-:W-:Y:S02]  /*1f90*/  HADD2.F32 R36, -RZ, R18.reuse.H0_H0 ;  /* 0x20000012ff247230 */ /* 0x100fe40000004100 */
        /* <DEDUP_REMOVED lines=32> */
.L_x_593:
[----:B------:R-:W-:Y:S05]  /*21a0*/  BSYNC.RECONVERGENT B0 ;  /* 0x0000000000007941 */ /* 0x000fea0003800200 */
.L_x_592:
[----:B------:R-:W-:Y:S01]  /*21b0*/  ISETP.EQ.OR P3, PT, RZ, UR7, P3 ;  /* 0x00000007ff007c0c */ /* 0x000fe20009f62670 */
[----:B------:R-:W-:Y:S01]  /*21c0*/  BSSY.RECONVERGENT B0, `(.L_x_594) ;  /* 0x000002c000007945 */ /* 0x000fe20003800200 */
[----:B------:R-:W-:Y:S01]  /*21d0*/  FSETP.GTU.FTZ.AND P5, PT, R16, 20, PT ;  /* 0x41a000001000780b */ /* 0x000fe20003fbc000 */
[--C-:B------:R-:W-:Y:S01]  /*21e0*/  HADD2.F32 R38, -RZ, R19.reuse.H0_H0 ;  /* 0x20000013ff267230 */ /* 0x100fe20000004100 */
[----:B------:R-:W-:Y:S01]  /*21f0*/  ISETP.EQ.OR P2, PT, RZ, UR7, P2 ;  /* 0x00000007ff007c0c */ /* 0x000fe20009742670 */
[----:B------:R-:W-:Y:S01]  /*2200*/  HADD2.F32 R41, -RZ, R19.H1_H1 ;  /* 0x30000013ff297230 */ /* 0x000fe20000004100 */
[----:B------:R-:W-:Y:S01]  /*2210*/  ISETP.EQ.OR P0, PT, RZ, UR7, P0 ;  /* 0x00000007ff007c0c */ /* 0x000fe20008702670 */
[--C-:B------:R-:W-:Y:S01]  /*2220*/  HADD2.F32 R40, -RZ, R20.reuse.H0_H0 ;  /* 0x20000014ff287230 */ /* 0x100fe20000004100 */
[----:B------:R-:W-:Y:S01]  /*2230*/  ISETP.EQ.OR P1, PT, RZ, UR7, P1 ;  /* 0x00000007ff007c0c */ /* 0x000fe20008f22670 */
[----:B------:R-:W-:Y:S01]  /*2240*/  HADD2.F32 R43, -RZ, R20.H1_H1 ;  /* 0x30000014ff2b7230 */ /* 0x000fe20000004100 */
[----:B------:R-:W-:Y:S01]  /*2250*/  ISETP.EQ.OR P4, PT, RZ, UR7, P4 ;  /* 0x00000007ff007c0c */ /* 0x000fe2000a782670 */
[--C-:B------:R-:W-:Y:S01]  /*2260*/  HADD2.F32 R42, -RZ, R21.reuse.H0_H0 ;  /* 0x20000015ff2a7230 */ /* 0x100fe20000004100 */
        /* <DEDUP_REMOVED lines=33> */
.L_x_595:
[----:B------:R-:W-:Y:S05]  /*2480*/  BSYNC.RECONVERGENT B0 ;  /* 0x0000000000007941 */ /* 0x000fea0003800200 */
.L_x_594:
        /* <DEDUP_REMOVED lines=32> */
.L_x_597:
[----:B------:R-:W-:Y:S05]  /*2690*/  BSYNC.RECONVERGENT B0 ;  /* 0x0000000000007941 */ /* 0x000fea0003800200 */
.L_x_596:
        /* <DEDUP_REMOVED lines=32> */
.L_x_599:
[----:B------:R-:W-:Y:S05]  /*28a0*/  BSYNC.RECONVERGENT B0 ;  /* 0x0000000000007941 */ /* 0x000fea0003800200 */
.L_x_598:
        /* <DEDUP_REMOVED lines=32> */
.L_x_601:
[----:B------:R-:W-:Y:S05]  /*2ab0*/  BSYNC.RECONVERGENT B0 ;  /* 0x0000000000007941 */ /* 0x000fea0003800200 */
.L_x_600:
        /* <DEDUP_REMOVED lines=32> */
.L_x_603:
[----:B------:R-:W-:Y:S05]  /*2cc0*/  BSYNC.RECONVERGENT B0 ;  /* 0x0000000000007941 */ /* 0x000fea0003800200 */
.L_x_602:
        /* <DEDUP_REMOVED lines=32> */
.L_x_605:
[----:B------:R-:W-:Y:S05]  /*2ed0*/  BSYNC.RECONVERGENT B0 ;  /* 0x0000000000007941 */ /* 0x000fea0003800200 */
.L_x_604:
[----:B------:R-:W0:Y:S01]  /*2ee0*/  LDCU UR7, c[0x0][0x38c] ;  /* 0x00007180ff0777ac */ /* 0x000e220008000800 */
[--C-:B------:R-:W-:Y:S02]  /*2ef0*/  HADD2.F32 R44, -RZ, R22.reuse.H0_H0 ;  /* 0x20000016ff2c7230 */ /* 0x100fe40000004100 */
[----:B------:R-:W-:Y:S01]  /*2f00*/  FMUL.FTZ R17, R33, UR4 ;  /* 0x0000000421117c20 */ /* 0x000fe20008410000 */
[----:B------:R-:W-:Y:S02]  /*2f10*/  HADD2.F32 R47, -RZ, R22.H1_H1 ;  /* 0x30000016ff2f7230 */ /* 0x000fe40000004100 */
[----:B------:R-:W-:Y:S01]  /*2f20*/  FMUL.FTZ R18, R35, UR4 ;  /* 0x0000000423127c20 */ /* 0x000fe20008410000 */
[--C-:B------:R-:W-:Y:S02]  /*2f30*/  HADD2.F32 R46, -RZ, R23.reuse.H0_H0 ;  /* 0x20000017ff2e7230 */ /* 0x100fe40000004100 */
[----:B------:R-:W-:Y:S01]  /*2f40*/  FMUL.FTZ R19, R34, UR4 ;  /* 0x0000000422137c20 */ /* 0x000fe20008410000 */
[----:B------:R-:W-:-:S02]  /*2f50*/  HADD2.F32 R49, -RZ, R23.H1_H1 ;  /* 0x30000017ff317230 */ /* 0x000fc40000004100 */
        /* <DEDUP_REMOVED lines=16> */
[----:B------:R-:W0:Y:S01]  /*3060*/  S2R R51, SR_TID.X ;  /* 0x0000000000337919 */ /* 0x000e220000002100 */
[----:B------:R-:W-:Y:S01]  /*3070*/  ISETP.NE.AND P0, PT, RZ, UR6, PT ;  /* 0x00000006ff007c0c */ /* 0x000fe2000bf05270 */
[----:B------:R-:W1:Y:S01]  /*3080*/  S2UR UR7, SR_CTAID.Y ;  /* 0x00000000000779c3 */ /* 0x000e620000002600 */
[----:B------:R-:W1:Y:S01]  /*3090*/  LDCU.64 UR14, c[0x0][0x3a0] ;  /* 0x00007400ff0e77ac */ /* 0x000e620008000a00 */
[----:B------:R-:W-:Y:S01]  /*30a0*/  FMUL.FTZ R145, R38, R7 ;  /* 0x0000000726917220 */ /* 0x000fe20000410000 */
[----:B------:R-:W-:Y:S01]  /*30b0*/  ISETP.EQ.AND P0, PT, R32, RZ, P0 ;  /* 0x000000ff2000720c */ /* 0x000fe20000702270 */
[----:B------:R-:W-:Y:S01]  /*30c0*/  FMUL.FTZ R32, R49, R16 ;  /* 0x0000001031207220 */ /* 0x000fe20000410000 */
[----:B------:R-:W-:Y:S01]  /*30d0*/  FMUL.FTZ R165, R46, R15 ;  /* 0x0000000f2ea57220 */ /* 0x000fe20000410000 */
[----:B------:R-:W-:Y:S01]  /*30e0*/  FMUL.FTZ R164, R47, R14 ;  /* 0x0000000e2fa47220 */ /* 0x000fe20000410000 */
[----:B------:R-:W-:Y:S01]  /*30f0*/  FMUL.FTZ R163, R44, R13 ;  /* 0x0000000d2ca37220 */ /* 0x000fe20000410000 */
[----:B------:R-:W-:Y:S01]  /*3100*/  FMUL.FTZ R162, R45, R12 ;  /* 0x0000000c2da27220 */ /* 0x000fe20000410000 */
[----:B------:R0:W-:Y:S01]  /*3110*/  STL [R1], R32 ;  /* 0x0000002001007387 */ /* 0x0001e20000100800 */
        /* <DEDUP_REMOVED lines=12> */
[----:B------:R-:W1:Y:S01]  /*31e0*/  LDCU.64 UR26, c[0x0][0x3c0] ;  /* 0x00007800ff1a77ac */ /* 0x000e620008000a00 */
[----:B0-----:R-:W-:-:S02]  /*31f0*/  SHF.L.U32 R32, R51, 0x2, RZ ;  /* 0x0000000233207819 */ /* 0x001fc400000006ff */
[----:B------:R-:W-:Y:S01]  /*3200*/  UIMAD UR15, UR7, UR15, UR9 ;  /* 0x0000000f070f72a4 */ /* 0x000fe2000f8e0209 */
[C---:B------:R-:W-:Y:S01]  /*3210*/  LOP3.LUT R48, R51.reuse, 0x3e0, RZ, 0xc0, !PT ;  /* 0x000003e033307812 */ /* 0x040fe200078ec0ff */
[----:B------:R-:W0:Y:S01]  /*3220*/  LDCU.64 UR28, c[0x0][0x440] ;  /* 0x00008800ff1c77ac */ /* 0x000e220008000a00 */
[----:B------:R-:W-:Y:S02]  /*3230*/  LOP3.LUT R32, R32, 0xf80, RZ, 0xc0, !PT ;  /* 0x00000f8020207812 */ /* 0x000fe400078ec0ff */
[----:B------:R-:W-:Y:S01]  /*3240*/  IADD3 R48, PT, PT, R48, R52, RZ ;  /* 0x0000003430307210 */ /* 0x000fe20007ffe0ff */
[----:B------:R-:W3:Y:S01]  /*3250*/  LDCU.64 UR30, c[0x0][0x3a8] ;  /* 0x00007500ff1e77ac */ /* 0x000ee20008000a00 */
[----:B------:R-:W-:Y:S02]  /*3260*/  LOP3.LUT R38, R32, 0x1f, R51, 0xf8, !PT ;  /* 0x0000001f20267812 */ /* 0x000fe400078ef833 */
[----:B------:R-:W-:Y:S01]  /*3270*/  SHF.L.U32 R32, R51, 0x5, RZ ;  /* 0x0000000533207819 */ /* 0x000fe200000006ff */
[----:B------:R-:W4:Y:S01]  /*3280*/  LDCU.64 UR32, c[0x0][0x3e0] ;  /* 0x00007c00ff2077ac */ /* 0x000f220008000a00 */
[----:B------:R-:W-:-:S02]  /*3290*/  LEA R69, R48, R69, 0x5 ;  /* 0x0000004530457211 */ /* 0x000fc400078e28ff */
[----:B------:R-:W-:Y:S01]  /*32a0*/  LOP3.LUT R32, R32, 0x7c00, RZ, 0xc0, !PT ;  /* 0x00007c0020207812 */ /* 0x000fe200078ec0ff */
[----:B------:R-:W0:Y:S03]  /*32b0*/  LDCU.64 UR34, c[0x0][0x480] ;  /* 0x00009000ff2277ac */ /* 0x000e260008000a00 */
[----:B------:R-:W-:Y:S01]  /*32c0*/  IADD3 R71, PT, PT, R50, R32, RZ ;  /* 0x0000002032477210 */ /* 0x000fe20007ffe0ff */
[----:B-12---:R-:W-:-:S06]  /*32d0*/  UMOV UR7, URZ ;  /* 0x000000ff00077c82 */ /* 0x006fcc0008000000 */
.L_x_612:
[----:B------:R-:W-:Y:S01]  /*32e0*/  UMOV UR12, UR8 ;  /* 0x00000008000c7c82 */ /* 0x000fe20008000000 */
[----:B------:R-:W-:Y:S02]  /*32f0*/  UMOV UR13, UR15 ;  /* 0x0000000f000d7c82 */ /* 0x000fe40008000000 */
[----:B---3--:R-:W-:-:S04]  /*3300*/  UIMAD.WIDE.U32 UR12, UR7, UR30, UR12 ;  /* 0x0000001e070c72a5 */ /* 0x008fc8000f8e000c */
[----:B------:R-:W-:Y:S02]  /*3310*/  UIMAD UR13, UR7, UR31, UR13 ;  /* 0x0000001f070d72a4 */ /* 0x000fe4000f8e020d */
[----:B0-----:R-:W-:-:S04]  /*3320*/  ULEA UR14, UP0, UR12, UR28, 0x3 ;  /* 0x0000001c0c0e7291 */ /* 0x001fc8000f8018ff */
[----:B------:R-:W-:Y:S02]  /*3330*/  ULEA.HI.X UR12, UR12, UR29, UR13, 0x3, UP0 ;  /* 0x0000001d0c0c7291 */ /* 0x000fe400080f1c0d */
[----:B------:R-:W-:-:S04]  /*3340*/  MOV R48, UR14 ;  /* 0x0000000e00307c02 */ /* 0x000fc80008000f00 */
[----:B------:R-:W-:-:S06]  /*3350*/  MOV R49, UR12 ;  /* 0x0000000c00317c02 */ /* 0x000fcc0008000f00 */
[----:B------:R-:W2:Y:S01]  /*3360*/  LDG.E.64 R48, desc[UR24][R48.64] ;  /* 0x0000001830307981 */ /* 0x000ea2000c1e1b00 */
[----:B------:R-:W-:Y:S01]  /*3370*/  UIMAD.WIDE.U32 UR12, UR7, UR26, URZ ;  /* 0x0000001a070c72a5 */ /* 0x000fe2000f8e00ff */
[----:B------:R-:W0:Y:S03]  /*3380*/  S2R R58, SR_TID.X ;  /* 0x00000000003a7919 */ /* 0x000e260000002100 */
[----:B------:R-:W-:Y:S02]  /*3390*/  UIMAD UR13, UR7, UR27, UR13 ;  /* 0x0000001b070d72a4 */ /* 0x000fe4000f8e020d */
[----:B------:R-:W-:Y:S01]  /*33a0*/  ULEA UR14, UP0, UR12, UR18, 0x1 ;  /* 0x000000120c0e7291 */ /* 0x000fe2000f8008ff */
[----:B------:R-:W1:Y:S03]  /*33b0*/  S2R R60, SR_TID.X ;  /* 0x00000000003c7919 */ /* 0x000e660000002100 */
[----:B------:R-:W-:-:S02]  /*33c0*/  ULEA.HI.X UR12, UR12, UR19, UR13, 0x1, UP0 ;  /* 0x000000130c0c7291 */ /* 0x000fc400080f0c0d */
[----:B------:R-:W-:-:S04]  /*33d0*/  MOV R50, UR14 ;  /* 0x0000000e00327c02 */ /* 0x000fc80008000f00 */
[----:B------:R-:W-:Y:S02]  /*33e0*/  MOV R51, UR12 ;  /* 0x0000000c00337c02 */ /* 0x000fe40008000f00 */
[----:B0-----:R-:W-:-:S04]  /*33f0*/  SHF.L.U32 R58, R58, 0x2, RZ ;  /* 0x000000023a3a7819 */ /* 0x001fc800000006ff */
[----:B------:R-:W-:-:S04]  /*3400*/  LOP3.LUT R58, R58, 0xf80, RZ, 0xc0, !PT ;  /* 0x00000f803a3a7812 */ /* 0x000fc800078ec0ff */
[----:B-1----:R-:W-:-:S05]  /*3410*/  LOP3.LUT R58, R58, 0x1f, R60, 0xf8, !PT ;  /* 0x0000001f3a3a7812 */ /* 0x002fca00078ef83c */
[----:B------:R-:W-:-:S05]  /*3420*/  IMAD.WIDE.U32 R50, R58, 0x10, R50 ;  /* 0x000000103a327825 */ /* 0x000fca00078e0032 */
[----:B------:R-:W3:Y:S04]  /*3430*/  LDG.E.128 R32, desc[UR24][R50.64] ;  /* 0x0000001832207981 */ /* 0x000ee8000c1e1d00 */
[----:B------:R-:W5:Y:S04]  /*3440*/  LDG.E.128 R36, desc[UR24][R50.64+0x200] ;  /* 0x0002001832247981 */ /* 0x000f68000c1e1d00 */
[----:B------:R-:W5:Y:S04]  /*3450*/  LDG.E.128 R40, desc[UR24][R50.64+0x400] ;  /* 0x0004001832287981 */ /* 0x000f68000c1e1d00 */
[----:B------:R0:W5:Y:S01]  /*3460*/  LDG.E.128 R44, desc[UR24][R50.64+0x600] ;  /* 0x00060018322c7981 */ /* 0x000162000c1e1d00 */
[----:B----4-:R-:W-:-:S04]  /*3470*/  UIMAD.WIDE.U32 UR12, UR7, UR32, URZ ;  /* 0x00000020070c72a5 */ /* 0x010fc8000f8e00ff */
[----:B------:R-:W-:Y:S02]  /*3480*/  UIMAD UR13, UR7, UR33, UR13 ;  /* 0x00000021070d72a4 */ /* 0x000fe4000f8e020d */
[----:B------:R-:W-:-:S04]  /*3490*/  ULEA UR14, UP0, UR12, UR16, 0x1 ;  /* 0x000000100c0e7291 */ /* 0x000fc8000f8008ff */
[----:B------:R-:W-:Y:S01]  /*34a0*/  ULEA.HI.X UR12, UR12, UR17, UR13, 0x1, UP0 ;  /* 0x000000110c0c7291 */ /* 0x000fe200080f0c0d */
[C---:B--2---:R-:W-:Y:S01]  /*34b0*/  FMUL.FTZ R52, R49.reuse, R0 ;  /* 0x0000000031347220 */ /* 0x044fe20000410000 */
[----:B------:R-:W-:Y:S01]  /*34c0*/  FMUL.FTZ R59, R48, 1.4426950216293334961 ;  /* 0x3fb8aa3b303b7820 */ /* 0x000fe20000410000 */
[CC--:B0-----:R-:W-:Y:S02]  /*34d0*/  FMUL.FTZ R51, R49.reuse, R3.reuse ;  /* 0x0000000331337220 */ /* 0x0c1fe40000410000 */
[----:B------:R-:W-:Y:S01]  /*34e0*/  FMUL.RZ R53, R52, 0.15915493667125701904 ;  /* 0x3e22f98334357820 */ /* 0x000fe2000040c000 */
[-C--:B------:R-:W-:Y:S01]  /*34f0*/  FMUL.FTZ R52, R49, R2.reuse ;  /* 0x0000000231347220 */ /* 0x080fe20000410000 */
[C---:B------:R-:W-:Y:S01]  /*3500*/  FMUL.FTZ R50, R59.reuse, R2 ;  /* 0x000000023b327220 */ /* 0x040fe20000410000 */
[----:B------:R-:W-:Y:S01]  /*3510*/  FMUL.FTZ R48, R59, R0 ;  /* 0x000000003b307220 */ /* 0x000fe20000410000 */
[----:B------:R-:W-:Y:S01]  /*3520*/  FMUL.RZ R54, R51, 0.15915493667125701904 ;  /* 0x3e22f98333367820 */ /* 0x000fe2000040c000 */
[----:B------:R-:W-:Y:S01]  /*3530*/  FMUL.RZ R52, R52, 0.15915493667125701904 ;  /* 0x3e22f98334347820 */ /* 0x000fe2000040c000 */
[----:B------:R0:W-:Y:S01]  /*3540*/  MUFU.EX2 R88, R50 ;  /* 0x0000003200587308 */ /* 0x0001e20000000800 */
[C---:B------:R-:W-:Y:S01]  /*3550*/  FMUL.FTZ R51, R59.reuse, R3 ;  /* 0x000000033b337220 */ /* 0x040fe20000410000 */
[C---:B------:R-:W-:Y:S01]  /*3560*/  FMUL.FTZ R110, R59.reuse, R15 ;  /* 0x0000000f3b6e7220 */ /* 0x040fe20000410000 */
[C---:B------:R-:W-:Y:S01]  /*3570*/  FMUL.FTZ R108, R59.reuse, R16 ;  /* 0x000000103b6c7220 */ /* 0x040fe20000410000 */
[----:B------:R-:W-:-:S04]  /*3580*/  FMUL.FTZ R55, R59, R9 ;  /* 0x000000093b377220 */ /* 0x000fc80000410000 */
[----:B------:R-:W1:Y:S01]  /*3590*/  MUFU.COS R89, R52 ;  /* 0x0000003400597308 */ /* 0x000e620000000000 */
[----:B0-----:R-:W-:-:S07]  /*35a0*/  FMUL.FTZ R50, R49, R5 ;  /* 0x0000000531327220 */ /* 0x001fce0000410000 */
[----:B------:R0:W2:Y:S08]  /*35b0*/  MUFU.SIN R63, R52 ;  /* 0x00000034003f7308 */ /* 0x0000b00000000400 */
[----:B------:R4:W-:Y:S01]  /*35c0*/  MUFU.EX2 R90, R48 ;  /* 0x00000030005a7308 */ /* 0x0009e20000000800 */
[----:B-1----:R-:W-:Y:S01]  /*35d0*/  FMUL.FTZ R89, R88, R89 ;  /* 0x0000005958597220 */ /* 0x002fe20000410000 */
[----:B0-----:R-:W-:Y:S01]  /*35e0*/  FMUL.RZ R52, R50, 0.15915493667125701904 ;  /* 0x3e22f98332347820 */ /* 0x001fe2000040c000 */
[----:B------:R-:W-:-:S05]  /*35f0*/  FMUL.FTZ R50, R59, R5 ;  /* 0x000000053b327220 */ /* 0x000fca0000410000 */
[----:B------:R-:W-:Y:S01]  /*3600*/  MUFU.SIN R61, R53 ;  /* 0x00000035003d7308 */ /* 0x000fe20000000400 */
[----:B--2---:R-:W-:Y:S01]  /*3610*/  FMUL.FTZ R88, R88, R63 ;  /* 0x0000003f58587220 */ /* 0x004fe20000410000 */
[-C--:B----4-:R-:W-:Y:S01]  /*3620*/  FMUL.FTZ R48, R49, R4.reuse ;  /* 0x0000000431307220 */ /* 0x090fe20000410000 */
[----:B------:R-:W2:Y:S05]  /*3630*/  LDL R63, [R1] ;  /* 0x00000000013f7983 */ /* 0x000eaa0000100800 */
[----:B------:R0:W1:Y:S01]  /*3640*/  MUFU.COS R91, R53 ;  /* 0x00000035005b7308 */ /* 0x0000620000000000 */
[----:B---3--:R-:W-:Y:S04]  /*3650*/  STS.128 [R71], R32 ;  /* 0x0000002047007388 */ /* 0x008fe80000000c00 */
[----:B-----5:R3:W-:Y:S01]  /*3660*/  STS.128 [R71+0x200], R36 ;  /* 0x0002002447007388 */ /* 0x0207e20000000c00 */
[----:B0-----:R-:W-:Y:S01]  /*3670*/  FMUL.RZ R53, R48, 0.15915493667125701904 ;  /* 0x3e22f98330357820 */ /* 0x001fe2000040c000 */
[----:B------:R-:W-:Y:S01]  /*3680*/  FMUL.FTZ R48, R59, R4 ;  /* 0x000000043b307220 */ /* 0x000fe20000410000 */
[----:B------:R0:W-:Y:S01]  /*3690*/  MUFU.EX2 R86, R51 ;  /* 0x0000003300567308 */ /* 0x0001e20000000800 */
[----:B------:R4:W-:Y:S04]  /*36a0*/  STS.128 [R71+0x400], R40 ;  /* 0x0004002847007388 */ /* 0x0009e80000000c00 */
[----:B------:R-:W-:Y:S01]  /*36b0*/  STS.128 [R71+0x600], R44 ;  /* 0x0006002c47007388 */ /* 0x000fe20000000c00 */
[----:B------:R-:W-:-:S03]  /*36c0*/  NOP ;  /* 0x0000000000007918 */ /* 0x000fc60000000000 */
[----:B------:R-:W5:Y:S01]  /*36d0*/  LDS.128 R32, [R69] ;  /* 0x0000000045207984 */ /* 0x000f620000000c00 */
[C---:B0-----:R-:W-:Y:S01]  /*36e0*/  FMUL.FTZ R51, R49.reuse, R6 ;  /* 0x0000000631337220 */ /* 0x041fe20000410000 */
[----:B------:R0:W-:Y:S01]  /*36f0*/  MUFU.EX2 R84, R48 ;  /* 0x0000003000547308 */ /* 0x0001e20000000800 */
[-C--:B---3--:R-:W-:Y:S01]  /*3700*/  FMUL.FTZ R36, R49, R14.reuse ;  /* 0x0000000e31247220 */ /* 0x088fe20000410000 */
[C---:B-1----:R-:W-:Y:S01]  /*3710*/  FMUL.FTZ R91, R90.reuse, R91 ;  /* 0x0000005b5a5b7220 */ /* 0x042fe20000410000 */
[----:B----4-:R-:W-:Y:S01]  /*3720*/  FMUL.FTZ R40, R59, R14 ;  /* 0x0000000e3b287220 */ /* 0x010fe20000410000 */
[----:B------:R-:W-:Y:S01]  /*3730*/  FMUL.FTZ R90, R90, R61 ;  /* 0x0000003d5a5a7220 */ /* 0x000fe20000410000 */
[----:B------:R-:W-:-:S03]  /*3740*/  FMUL.RZ R36, R36, 0.15915493667125701904 ;  /* 0x3e22f98324247820 */ /* 0x000fc6000040c000 */
[----:B------:R-:W-:Y:S01]  /*3750*/  MUFU.SIN R65, R54 ;  /* 0x0000003600417308 */ /* 0x000fe20000000400 */
[----:B0-----:R-:W-:-:S07]  /*3760*/  FMUL.FTZ R48, R49, R7 ;  /* 0x0000000731307220 */ /* 0x001fce0000410000 */
[----:B------:R0:W1:Y:S08]  /*3770*/  MUFU.COS R87, R54 ;  /* 0x0000003600577308 */ /* 0x0000700000000000 */
[----:B------:R-:W-:Y:S01]  /*3780*/  MUFU.SIN R67, R53 ;  /* 0x0000003500437308 */ /* 0x000fe20000000400 */
[----:B0-----:R-:W-:Y:S01]  /*3790*/  FMUL.RZ R54, R51, 0.15915493667125701904 ;  /* 0x3e22f98333367820 */ /* 0x001fe2000040c000 */
[----:B------:R-:W-:-:S06]  /*37a0*/  FMUL.FTZ R51, R59, R6 ;  /* 0x000000063b337220 */ /* 0x000fcc0000410000 */
[----:B------:R0:W3:Y:S01]  /*37b0*/  MUFU.COS R85, R53 ;  /* 0x0000003500557308 */ /* 0x0000e20000000000 */
[C---:B-1----:R-:W-:Y:S01]  /*37c0*/  FMUL.FTZ R87, R86.reuse, R87 ;  /* 0x0000005756577220 */ /* 0x042fe20000410000 */
[----:B------:R-:W-:Y:S01]  /*37d0*/  FMUL.FTZ R86, R86, R65 ;  /* 0x0000004156567220 */ /* 0x000fe20000410000 */
[----:B-----5:R-:W-:-:S05]  /*37e0*/  HADD2.F32 R41, -RZ, R32.H1_H1 ;  /* 0x30000020ff297230 */ /* 0x020fca0000004100 */
[----:B------:R-:W-:Y:S01]  /*37f0*/  MUFU.COS R81, R54 ;  /* 0x0000003600517308 */ /* 0x000fe20000000000 */
[----:B0-----:R-:W-:Y:S01]  /*3800*/  FMUL.RZ R53, R48, 0.15915493667125701904 ;  /* 0x3e22f98330357820 */ /* 0x001fe2000040c000 */
[----:B------:R-:W-:Y:S01]  /*3810*/  FMUL.FTZ R48, R59, R7 ;  /* 0x000000073b307220 */ /* 0x000fe20000410000 */
[----:B------:R-:W-:Y:S01]  /*3820*/  FMUL.FTZ R92, R70, R41 ;  /* 0x00000029465c7220 */ /* 0x000fe20000410000 */
[----:B------:R-:W-:Y:S02]  /*3830*/  HADD2.F32 R102, -RZ, R34.H0_H0 ;  /* 0x20000022ff667230 */ /* 0x000fe40000004100 */
[----:B------:R-:W-:Y:S02]  /*3840*/  HADD2.F32 R105, -RZ, R35.H0_H0 ;  /* 0x20000023ff697230 */ /* 0x000fe40000004100 */
[----:B------:R-:W0:Y:S01]  /*3850*/  MUFU.EX2 R80, R51 ;  /* 0x0000003300507308 */ /* 0x000e220000000800 */
[C---:B---3--:R-:W-:Y:S01]  /*3860*/  FMUL.FTZ R85, R84.reuse, R85 ;  /* 0x0000005554557220 */ /* 0x048fe20000410000 */
[----:B------:R-:W-:Y:S01]  /*3870*/  FMUL.FTZ R84, R84, R67 ;  /* 0x0000004354547220 */ /* 0x000fe20000410000 */
[----:B------:R-:W-:Y:S01]  /*3880*/  FMUL.FTZ R102, R141, R102 ;  /* 0x000000668d667220 */ /* 0x000fe20000410000 */
[----:B------:R-:W-:-:S04]  /*3890*/  FMUL.FTZ R105, R142, R105 ;  /* 0x000000698e697220 */ /* 0x000fc80000410000 */
[----:B------:R-:W1:Y:S08]  /*38a0*/  MUFU.SIN R79, R54 ;  /* 0x00000036004f7308 */ /* 0x000e700000000400 */
[----:B------:R3:W-:Y:S01]  /*38b0*/  MUFU.EX2 R82, R50 ;  /* 0x0000003200527308 */ /* 0x0007e20000000800 */
[----:B0-----:R-:W-:-:S07]  /*38c0*/  FMUL.FTZ R81, R80, R81 ;  /* 0x0000005150517220 */ /* 0x001fce0000410000 */
[----:B------:R-:W-:Y:S01]  /*38d0*/  MUFU.COS R95, R53 ;  /* 0x00000035005f7308 */ /* 0x000fe20000000000 */
[----:B---3--:R-:W-:Y:S01]  /*38e0*/  FMUL.FTZ R50, R49, R8 ;  /* 0x0000000831327220 */ /* 0x008fe20000410000 */
[----:B-1----:R-:W-:-:S03]  /*38f0*/  FMUL.FTZ R80, R80, R79 ;  /* 0x0000004f50507220 */ /* 0x002fc60000410000 */
[----:B------:R-:W-:Y:S01]  /*3900*/  FMUL.RZ R56, R50, 0.15915493667125701904 ;  /* 0x3e22f98332387820 */ /* 0x000fe2000040c000 */
[----:B------:R-:W-:Y:S02]  /*3910*/  FMUL.FTZ R50, R49, R9 ;  /* 0x0000000931327220 */ /* 0x000fe40000410000 */
[----:B------:R0:W1:Y:S02]  /*3920*/  MUFU.EX2 R78, R48 ;  /* 0x00000030004e7308 */ /* 0x0000640000000800 */
[----:B------:R-:W-:-:S06]  /*3930*/  FMUL.RZ R51, R50, 0.15915493667125701904 ;  /* 0x3e22f98332337820 */ /* 0x000fcc000040c000 */
[----:B------:R3:W4:Y:S01]  /*3940*/  MUFU.SIN R93, R53 ;  /* 0x00000035005d7308 */ /* 0x0007220000000400 */
[----:B0-----:R-:W-:-:S04]  /*3950*/  FMUL.FTZ R48, R49, R10 ;  /* 0x0000000a31307220 */ /* 0x001fc80000410000 */
[----:B------:R-:W-:Y:S01]  /*3960*/  FMUL.RZ R54, R48, 0.15915493667125701904 ;  /* 0x3e22f98330367820 */ /* 0x000fe2000040c000 */
[----:B------:R-:W-:Y:S02]  /*3970*/  FMUL.FTZ R48, R49, R11 ;  /* 0x0000000b31307220 */ /* 0x000fe40000410000 */
[----:B------:R-:W-:Y:S01]  /*3980*/  MUFU.SIN R77, R52 ;  /* 0x00000034004d7308 */ /* 0x000fe20000000400 */
[----:B-1----:R-:W-:Y:S01]  /*3990*/  FMUL.FTZ R79, R78, R95 ;  /* 0x0000005f4e4f7220 */ /* 0x002fe20000410000 */
[----:B---3--:R-:W-:-:S06]  /*39a0*/  FMUL.FTZ R53, R59, R10 ;  /* 0x0000000a3b357220 */ /* 0x008fcc0000410000 */
[----:B------:R0:W1:Y:S01]  /*39b0*/  MUFU.COS R83, R52 ;  /* 0x0000003400537308 */ /* 0x0000620000000000 */
[----:B----4-:R-:W-:Y:S01]  /*39c0*/  FMUL.FTZ R78, R78, R93 ;  /* 0x0000005d4e4e7220 */ /* 0x010fe20000410000 */
[----:B------:R-:W-:Y:S02]  /*39d0*/  HADD2.F32 R93, -RZ, R32.H0_H0 ;  /* 0x20000020ff5d7230 */ /* 0x000fe40000004100 */
[----:B------:R-:W-:-:S03]  /*39e0*/  FMUL.FTZ R32, R92, R88 ;  /* 0x000000585c207220 */ /* 0x000fc60000410000 */
[----:B------:R-:W-:Y:S01]  /*39f0*/  FMUL.FTZ R93, R70, R93 ;  /* 0x0000005d465d7220 */ /* 0x000fe20000410000 */
[----:B------:R-:W-:Y:S01]  /*3a00*/  MUFU.COS R99, R56 ;  /* 0x0000003800637308 */ /* 0x000fe20000000000 */
[----:B0-----:R-:W-:Y:S02]  /*3a10*/  FMUL.FTZ R52, R59, R8 ;  /* 0x000000083b347220 */ /* 0x001fe40000410000 */
[C---:B------:R-:W-:Y:S01]  /*3a20*/  FMUL.FTZ R41, R93.reuse, R88 ;  /* 0x000000585d297220 */ /* 0x040fe20000410000 */
[----:B------:R-:W-:-:S03]  /*3a30*/  FFMA.FTZ R32, R93, R89, -R32 ;  /* 0x000000595d207223 */ /* 0x000fc60000010820 */
[----:B------:R-:W-:Y:S01]  /*3a40*/  FFMA.FTZ R42, R92, R89, R41 ;  /* 0x000000595c2a7223 */ /* 0x000fe20000010029 */
[----:B------:R0:W3:Y:S01]  /*3a50*/  MUFU.EX2 R76, R52 ;  /* 0x00000034004c7308 */ /* 0x0000e20000000800 */
[C---:B-1----:R-:W-:Y:S01]  /*3a60*/  FMUL.FTZ R83, R82.reuse, R83 ;  /* 0x0000005352537220 */ /* 0x042fe20000410000 */
[----:B------:R-:W-:-:S06]  /*3a70*/  FMUL.FTZ R82, R82, R77 ;  /* 0x0000004d52527220 */ /* 0x000fcc0000410000 */
[----:B------:R1:W4:Y:S01]  /*3a80*/  MUFU.SIN R97, R56 ;  /* 0x0000003800617308 */ /* 0x0003220000000400 */
[----:B0-----:R-:W-:-:S04]  /*3a90*/  FMUL.FTZ R52, R49, R12 ;  /* 0x0000000c31347220 */ /* 0x001fc80000410000 */
[----:B------:R-:W-:Y:S01]  /*3aa0*/  FMUL.RZ R57, R52, 0.15915493667125701904 ;  /* 0x3e22f98334397820 */ /* 0x000fe2000040c000 */
[----:B------:R-:W-:Y:S02]  /*3ab0*/  FMUL.FTZ R52, R49, R13 ;  /* 0x0000000d31347220 */ /* 0x000fe40000410000 */
[----:B------:R-:W-:Y:S01]  /*3ac0*/  MUFU.SIN R112, R36 ;  /* 0x0000002400707308 */ /* 0x000fe20000000400 */
[----:B---3--:R-:W-:Y:S01]  /*3ad0*/  FMUL.FTZ R77, R76, R99 ;  /* 0x000000634c4d7220 */ /* 0x008fe20000410000 */
[----:B------:R-:W-:Y:S02]  /*3ae0*/  HADD2.F32 R99, -RZ, R33.H1_H1 ;  /* 0x30000021ff637230 */ /* 0x000fe40000004100 */
[----:B-1----:R-:W-:-:S03]  /*3af0*/  FMUL.RZ R56, R48, 0.15915493667125701904 ;  /* 0x3e22f98330387820 */ /* 0x002fc6000040c000 */
[----:B------:R-:W-:Y:S01]  /*3b00*/  FMUL.FTZ R99, R140, R99 ;  /* 0x000000638c637220 */ /* 0x000fe20000410000 */
[----:B------:R0:W-:Y:S01]  /*3b10*/  MUFU.COS R113, R36 ;  /* 0x0000002400717308 */ /* 0x0001e20000000000 */
[----:B----4-:R-:W-:Y:S01]  /*3b20*/  FMUL.FTZ R76, R76, R97 ;  /* 0x000000614c4c7220 */ /* 0x010fe20000410000 */
[----:B------:R-:W-:Y:S02]  /*3b30*/  HADD2.F32 R97, -RZ, R33.H0_H0 ;  /* 0x20000021ff617230 */ /* 0x000fe40000004100 */
[----:B------:R-:W-:-:S03]  /*3b40*/  FADD.FTZ R42, R99, R42 ;  /* 0x0000002a632a7221 */ /* 0x000fc60000010000 */
[----:B------:R-:W-:Y:S01]  /*3b50*/  FMUL.FTZ R97, R140, R97 ;  /* 0x000000618c617220 */ /* 0x000fe20000410000 */
[----:B------:R-:W-:Y:S01]  /*3b60*/  FMUL.FTZ R44, R86, R42 ;  /* 0x0000002a562c7220 */ /* 0x000fe20000410000 */
[----:B0-----:R-:W-:Y:S01]  /*3b70*/  FMUL.FTZ R36, R49, R15 ;  /* 0x0000000f31247220 */ /* 0x001fe20000410000 */
[----:B------:R-:W-:Y:S01]  /*3b80*/  MUFU.EX2 R110, R110 ;  /* 0x0000006e006e7308 */ /* 0x000fe20000000800 */
[----:B------:R-:W-:Y:S01]  /*3b90*/  FADD.FTZ R32, R97, R32 ;  /* 0x0000002061207221 */ /* 0x000fe20000010000 */
[----:B------:R-:W-:Y:S01]  /*3ba0*/  FMUL.FTZ R49, R49, R16 ;  /* 0x0000001031317220 */ /* 0x000fe20000410000 */
[----:B------:R-:W-:Y:S02]  /*3bb0*/  FMUL.RZ R111, R36, 0.15915493667125701904 ;  /* 0x3e22f983246f7820 */ /* 0x000fe4000040c000 */
[----:B------:R-:W0:Y:S01]  /*3bc0*/  LDS.128 R36, [R69+0x10] ;  /* 0x0000100045247984 */ /* 0x000e220000000c00 */
[-C--:B------:R-:W-:Y:S01]  /*3bd0*/  FMUL.FTZ R43, R86, R32.reuse ;  /* 0x00000020562b7220 */ /* 0x080fe20000410000 */
[C---:B------:R-:W-:Y:S01]  /*3be0*/  FFMA.FTZ R33, R87.reuse, R32, -R44 ;  /* 0x0000002057217223 */ /* 0x040fe2000001082c */
[----:B------:R-:W-:Y:S01]  /*3bf0*/  HADD2.F32 R32, -RZ, R34.H1_H1 ;  /* 0x30000022ff207230 */ /* 0x000fe20000004100 */
[----:B------:R-:W-:Y:S01]  /*3c00*/  MUFU.SIN R41, R111 ;  /* 0x0000006f00297308 */ /* 0x000fe20000000400 */
[----:B------:R-:W-:Y:S01]  /*3c10*/  FFMA.FTZ R42, R87, R42, R43 ;  /* 0x0000002a572a7223 */ /* 0x000fe2000001002b */
[----:B------:R-:W-:-:S02]  /*3c20*/  FMUL.RZ R49, R49, 0.15915493667125701904 ;  /* 0x3e22f98331317820 */ /* 0x000fc4000040c000 */
[----:B------:R-:W-:Y:S01]  /*3c30*/  FMUL.FTZ R103, R141, R32 ;  /* 0x000000208d677220 */ /* 0x000fe20000410000 */
[----:B------:R-:W-:Y:S01]  /*3c40*/  FADD.FTZ R32, R102, R33 ;  /* 0x0000002166207221 */ /* 0x000fe20000010000 */
[----:B------:R-:W-:Y:S02]  /*3c50*/  HADD2.F32 R33, -RZ, R35.H1_H1 ;  /* 0x30000023ff217230 */ /* 0x000fe40000004100 */
[----:B------:R-:W-:Y:S01]  /*3c60*/  FADD.FTZ R42, R103, R42 ;  /* 0x0000002a672a7221 */ /* 0x000fe20000010000 */
[----:B------:R-:W-:Y:S01]  /*3c70*/  FMUL.FTZ R45, R84, R32 ;  /* 0x00000020542d7220 */ /* 0x000fe20000410000 */
[----:B------:R-:W1:Y:S01]  /*3c80*/  MUFU.COS R111, R111 ;  /* 0x0000006f006f7308 */ /* 0x000e620000000000 */
[----:B------:R-:W-:Y:S01]  /*3c90*/  FMUL.FTZ R106, R142, R33 ;  /* 0x000000218e6a7220 */ /* 0x000fe20000410000 */
[-C--:B------:R-:W-:Y:S01]  /*3ca0*/  FMUL.FTZ R34, R84, R42.reuse ;  /* 0x0000002a54227220 */ /* 0x080fe20000410000 */
[----:B------:R-:W-:-:S03]  /*3cb0*/  FFMA.FTZ R45, R85, R42, R45 ;  /* 0x0000002a552d7223 */ /* 0x000fc6000001002d */
[----:B------:R-:W-:Y:S01]  /*3cc0*/  FFMA.FTZ R34, R85, R32, -R34 ;  /* 0x0000002055227223 */ /* 0x000fe20000010822 */
[----:B------:R-:W-:Y:S01]  /*3cd0*/  FADD.FTZ R45, R106, R45 ;  /* 0x0000002d6a2d7221 */ /* 0x000fe20000010000 */
[----:B------:R-:W3:Y:S02]  /*3ce0*/  MUFU.EX2 R40, R40 ;  /* 0x0000002800287308 */ /* 0x000ee40000000800 */
[----:B------:R-:W-:Y:S01]  /*3cf0*/  FADD.FTZ R34, R105, R34 ;  /* 0x0000002269227221 */ /* 0x000fe20000010000 */
[----:B------:R-:W-:-:S03]  /*3d00*/  FMUL.FTZ R32, R82, R45 ;  /* 0x0000002d52207220 */ /* 0x000fc60000410000 */
[-C--:B------:R-:W-:Y:S01]  /*3d10*/  FMUL.FTZ R42, R82, R34.reuse ;  /* 0x00000022522a7220 */ /* 0x080fe20000410000 */
[C---:B------:R-:W-:Y:S01]  /*3d20*/  FFMA.FTZ R33, R83.reuse, R34, -R32 ;  /* 0x0000002253217223 */ /* 0x040fe20000010820 */
[----:B------:R-:W-:Y:S01]  /*3d30*/  MUFU.EX2 R108, R108 ;  /* 0x0000006c006c7308 */ /* 0x000fe20000000800 */
[C---:B-1----:R-:W-:Y:S01]  /*3d40*/  FMUL.FTZ R111, R110.reuse, R111 ;  /* 0x0000006f6e6f7220 */ /* 0x042fe20000410000 */
[----:B------:R-:W-:Y:S01]  /*3d50*/  FFMA.FTZ R42, R83, R45, R42 ;  /* 0x0000002d532a7223 */ /* 0x000fe2000001002a */
[----:B------:R-:W-:-:S05]  /*3d60*/  FMUL.FTZ R110, R110, R41 ;  /* 0x000000296e6e7220 */ /* 0x000fca0000410000 */
[----:B------:R-:W1:Y:S01]  /*3d70*/  MUFU.COS R109, R49 ;  /* 0x00000031006d7308 */ /* 0x000e620000000000 */
[C---:B---3--:R-:W-:Y:S01]  /*3d80*/  FMUL.FTZ R113, R40.reuse, R113 ;  /* 0x0000007128717220 */ /* 0x048fe20000410000 */
[--C-:B0-----:R-:W-:Y:S02]  /*3d90*/  HADD2.F32 R114, -RZ, R36.reuse.H0_H0 ;  /* 0x20000024ff727230 */ /* 0x101fe40000004100 */
[----:B------:R-:W-:Y:S01]  /*3da0*/  FMUL.FTZ R112, R40, R112 ;  /* 0x0000007028707220 */ /* 0x000fe20000410000 */
[----:B------:R-:W-:Y:S02]  /*3db0*/  HADD2.F32 R36, -RZ, R36.H1_H1 ;  /* 0x30000024ff247230 */ /* 0x000fe40000004100 */
[--C-:B------:R-:W-:Y:S02]  /*3dc0*/  HADD2.F32 R119, -RZ, R37.reuse.H1_H1 ;  /* 0x30000025ff777230 */ /* 0x100fe40000004100 */
[----:B------:R-:W-:Y:S01]  /*3dd0*/  FMUL.FTZ R114, R143, R114 ;  /* 0x000000728f727220 */ /* 0x000fe20000410000 */
[----:B------:R-:W-:-:S02]  /*3de0*/  HADD2.F32 R37, -RZ, R37.H0_H0 ;  /* 0x20000025ff257230 */ /* 0x000fc40000004100 */
[----:B------:R-:W-:Y:S01]  /*3df0*/  FMUL.FTZ R115, R143, R36 ;  /* 0x000000248f737220 */ /* 0x000fe20000410000 */
[----:B------:R-:W-:Y:S01]  /*3e00*/  MUFU.SIN R96, R51 ;  /* 0x0000003300607308 */ /* 0x000fe20000000400 */
[----:B------:R-:W-:Y:S01]  /*3e10*/  FADD.FTZ R33, R114, R33 ;  /* 0x0000002172217221 */ /* 0x000fe20000010000 */
[C---:B------:R-:W-:Y:S01]  /*3e20*/  FMUL.FTZ R119, R144.reuse, R119 ;  /* 0x0000007790777220 */ /* 0x040fe20000410000 */
[----:B------:R-:W-:Y:S01]  /*3e30*/  FADD.FTZ R42, R115, R42 ;  /* 0x0000002a732a7221 */ /* 0x000fe20000010000 */
[----:B------:R-:W-:Y:S01]  /*3e40*/  FMUL.FTZ R118, R144, R37 ;  /* 0x0000002590767220 */ /* 0x000fe20000410000 */
[C---:B------:R-:W-:Y:S01]  /*3e50*/  FMUL.FTZ R41, R80.reuse, R33 ;  /* 0x0000002150297220 */ /* 0x040fe20000410000 */
[--C-:B------:R-:W-:Y:S02]  /*3e60*/  HADD2.F32 R120, -RZ, R38.reuse.H0_H0 ;  /* 0x20000026ff787230 */ /* 0x100fe40000004100 */
[-C--:B------:R-:W-:Y:S01]  /*3e70*/  FMUL.FTZ R32, R80, R42.reuse ;  /* 0x0000002a50207220 */ /* 0x080fe20000410000 */
[----:B------:R0:W-:Y:S01]  /*3e80*/  MUFU.COS R98, R51 ;  /* 0x0000003300627308 */ /* 0x0001e20000000000 */
[C---:B------:R-:W-:Y:S01]  /*3e90*/  FFMA.FTZ R42, R81.reuse, R42, R41 ;  /* 0x0000002a512a7223 */ /* 0x040fe20000010029 */
[----:B-1----:R-:W-:Y:S01]  /*3ea0*/  FMUL.FTZ R109, R108, R109 ;  /* 0x0000006d6c6d7220 */ /* 0x002fe20000410000 */
[----:B------:R-:W-:Y:S01]  /*3eb0*/  FFMA.FTZ R35, R81, R33, -R32 ;  /* 0x0000002151237223 */ /* 0x000fe20000010820 */
[-C--:B------:R-:W-:Y:S01]  /*3ec0*/  FMUL.FTZ R33, R91, R88.reuse ;  /* 0x000000585b217220 */ /* 0x080fe20000410000 */
[----:B------:R-:W-:Y:S01]  /*3ed0*/  FMUL.FTZ R32, R90, R88 ;  /* 0x000000585a207220 */ /* 0x000fe20000410000 */
[----:B------:R-:W-:Y:S01]  /*3ee0*/  FADD.FTZ R42, R119, R42 ;  /* 0x0000002a772a7221 */ /* 0x000fe20000010000 */
[----:B------:R-:W-:Y:S01]  /*3ef0*/  FADD.FTZ R41, R118, R35 ;  /* 0x0000002376297221 */ /* 0x000fe20000010000 */
[-C--:B------:R-:W-:Y:S01]  /*3f00*/  FFMA.FTZ R36, R90, R89.reuse, R33 ;  /* 0x000000595a247223 */ /* 0x080fe20000010021 */
[----:B------:R-:W-:Y:S01]  /*3f10*/  FFMA.FTZ R32, R91, R89, -R32 ;  /* 0x000000595b207223 */ /* 0x000fe20000010820 */
[----:B------:R1:W3:Y:S01]  /*3f20*/  MUFU.SIN R43, R49 ;  /* 0x00000031002b7308 */ /* 0x0002e20000000400 */
[----:B0-----:R-:W-:Y:S01]  /*3f30*/  FMUL.FTZ R51, R59, R11 ;  /* 0x0000000b3b337220 */ /* 0x001fe20000410000 */
[C---:B------:R-:W-:Y:S01]  /*3f40*/  FMUL.FTZ R34, R86.reuse, R36 ;  /* 0x0000002456227220 */ /* 0x040fe20000410000 */
[----:B------:R-:W-:Y:S01]  /*3f50*/  FMUL.FTZ R40, R86, R32 ;  /* 0x0000002056287220 */ /* 0x000fe20000410000 */
[C---:B------:R-:W-:Y:S01]  /*3f60*/  FMUL.FTZ R44, R78.reuse, R42 ;  /* 0x0000002a4e2c7220 */ /* 0x040fe20000410000 */
[----:B------:R-:W-:Y:S01]  /*3f70*/  FMUL.FTZ R45, R78, R41 ;  /* 0x000000294e2d7220 */ /* 0x000fe20000410000 */
[C---:B------:R-:W-:Y:S01]  /*3f80*/  FFMA.FTZ R37, R87.reuse, R32, -R34 ;  /* 0x0000002057257223 */ /* 0x040fe20000010822 */
[----:B------:R-:W-:Y:S01]  /*3f90*/  FFMA.FTZ R40, R87, R36, R40 ;  /* 0x0000002457287223 */ /* 0x000fe20000010028 */
[----:B------:R-:W0:Y:S01]  /*3fa0*/  LDS.128 R32, [R69+0x20] ;  /* 0x0000200045207984 */ /* 0x000e220000000c00 */
[----:B------:R-:W-:Y:S01]  /*3fb0*/  MUFU.SIN R104, R57 ;  /* 0x0000003900687308 */ /* 0x000fe20000000400 */
[----:B------:R-:W-:-:S02]  /*3fc0*/  HADD2.F32 R36, -RZ, R38.H1_H1 ;  /* 0x30000026ff247230 */ /* 0x000fc40000004100 */
[----:B------:R-:W-:Y:S01]  /*3fd0*/  FMUL.FTZ R120, R145, R120 ;  /* 0x0000007891787220 */ /* 0x000fe20000410000 */
[----:B------:R-:W-:Y:S01]  /*3fe0*/  FFMA.FTZ R42, R79, R42, R45 ;  /* 0x0000002a4f2a7223 */ /* 0x000fe2000001002d */
[----:B------:R-:W-:Y:S01]  /*3ff0*/  FMUL.FTZ R38, R84, R40 ;  /* 0x0000002854267220 */ /* 0x000fe20000410000 */
[----:B-1----:R-:W-:Y:S01]  /*4000*/  MOV R49, UR12 ;  /* 0x0000000c00317c02 */ /* 0x002fe20008000f00 */
[----:B------:R-:W-:Y:S01]  /*4010*/  FMUL.FTZ R121, R145, R36 ;  /* 0x0000002491797220 */ /* 0x000fe20000410000 */
[----:B------:R1:W-:Y:S01]  /*4020*/  MUFU.COS R107, R57 ;  /* 0x00000039006b7308 */ /* 0x0003e20000000000 */
[----:B---3--:R-:W-:Y:S01]  /*4030*/  FMUL.FTZ R108, R108, R43 ;  /* 0x0000002b6c6c7220 */ /* 0x008fe20000410000 */
[----:B------:R-:W-:Y:S01]  /*4040*/  FFMA.FTZ R43, R79, R41, -R44 ;  /* 0x000000294f2b7223 */ /* 0x000fe2000001082c */
[-C--:B------:R-:W-:Y:S01]  /*4050*/  FMUL.FTZ R41, R84, R37.reuse ;  /* 0x0000002554297220 */ /* 0x080fe20000410000 */
[----:B------:R-:W-:Y:S01]  /*4060*/  FFMA.FTZ R44, R85, R37, -R38 ;  /* 0x00000025552c7223 */ /* 0x000fe20000010826 */
[----:B------:R-:W-:Y:S01]  /*4070*/  FADD.FTZ R42, R121, R42 ;  /* 0x0000002a792a7221 */ /* 0x000fe20000010000 */
[----:B------:R-:W-:-:S02]  /*4080*/  FADD.FTZ R43, R120, R43 ;  /* 0x0000002b782b7221 */ /* 0x000fc40000010000 */
[----:B------:R-:W-:Y:S01]  /*4090*/  MUFU.COS R50, R54 ;  /* 0x0000003600327308 */ /* 0x000fe20000000000 */
[----:B-1----:R-:W-:-:S07]  /*40a0*/  FMUL.FTZ R57, R59, R13 ;  /* 0x0000000d3b397220 */ /* 0x002fce0000410000 */
[----:B------:R-:W1:Y:S08]  /*40b0*/  MUFU.EX2 R53, R53 ;  /* 0x0000003500357308 */ /* 0x000e700000000800 */
[----:B------:R-:W-:Y:S08]  /*40c0*/  MUFU.COS R48, R56 ;  /* 0x0000003800307308 */ /* 0x000ff00000000000 */
[----:B------:R-:W3:Y:S01]  /*40d0*/  MUFU.EX2 R51, R51 ;  /* 0x0000003300337308 */ /* 0x000ee20000000800 */
[----:B-1----:R-:W-:Y:S01]  /*40e0*/  FMUL.FTZ R95, R53, R50 ;  /* 0x00000032355f7220 */ /* 0x002fe20000410000 */
[----:B------:R-:W-:-:S06]  /*40f0*/  FFMA.FTZ R50, R85, R40, R41 ;  /* 0x0000002855327223 */ /* 0x000fcc0000010029 */
[----:B------:R1:W4:Y:S08]  /*4100*/  MUFU.SIN R100, R56 ;  /* 0x0000003800647308 */ /* 0x0003300000000400 */
[----:B------:R5:W2:Y:S01]  /*4110*/  MUFU.SIN R94, R54 ;  /* 0x00000036005e7308 */ /* 0x000aa20000000400 */
[----:B-1----:R-:W-:Y:S01]  /*4120*/  FMUL.RZ R56, R52, 0.15915493667125701904 ;  /* 0x3e22f98334387820 */ /* 0x002fe2000040c000 */
[----:B---3--:R-:W-:Y:S01]  /*4130*/  FMUL.FTZ R101, R51, R48 ;  /* 0x0000003033657220 */ /* 0x008fe20000410000 */
[----:B------:R-:W-:-:S05]  /*4140*/  MOV R48, UR14 ;  /* 0x0000000e00307c02 */ /* 0x000fca0008000f00 */
[----:B------:R-:W-:Y:S01]  /*4150*/  MUFU.COS R52, R56 ;  /* 0x0000003800347308 */ /* 0x000fe20000000000 */
[----:B-----5:R-:W-:-:S07]  /*4160*/  FMUL.FTZ R54, R59, R12 ;  /* 0x0000000c3b367220 */ /* 0x020fce0000410000 */
[----:B------:R-:W-:Y:S01]  /*4170*/  MUFU.EX2 R55, R55 ;  /* 0x0000003700377308 */ /* 0x000fe20000000800 */
[----:B------:R-:W-:Y:S01]  /*4180*/  FMUL.FTZ R37, R76, R43 ;  /* 0x0000002b4c257220 */ /* 0x000fe20000410000 */
[----:B------:R-:W-:Y:S02]  /*4190*/  HADD2.F32 R45, -RZ, R39.H1_H1 ;  /* 0x30000027ff2d7230 */ /* 0x000fe40000004100 */
[----:B----4-:R-:W-:-:S04]  /*41a0*/  FMUL.FTZ R100, R51, R100 ;  /* 0x0000006433647220 */ /* 0x010fc80000410000 */
[----:B------:R-:W1:Y:S01]  /*41b0*/  MUFU.EX2 R57, R57 ;  /* 0x0000003900397308 */ /* 0x000e620000000800 */
[----:B------:R-:W-:Y:S01]  /*41c0*/  FMUL.FTZ R36, R76, R42 ;  /* 0x0000002a4c247220 */ /* 0x000fe20000410000 */
[----:B------:R-:W-:Y:S01]  /*41d0*/  FMUL.FTZ R46, R82, R50 ;  /* 0x00000032522e7220 */ /* 0x000fe20000410000 */
[----:B------:R-:W-:-:S04]  /*41e0*/  IMAD.WIDE.U32 R48, R58, 0x10, R48 ;  /* 0x000000103a307825 */ /* 0x000fc800078e0030 */
[----:B--2---:R-:W-:Y:S01]  /*41f0*/  FMUL.FTZ R94, R53, R94 ;  /* 0x0000005e355e7220 */ /* 0x004fe20000410000 */
[----:B------:R-:W2:Y:S08]  /*4200*/  MUFU.EX2 R54, R54 ;  /* 0x0000003600367308 */ /* 0x000eb00000000800 */
[----:B------:R-:W3:Y:S01]  /*4210*/  MUFU.SIN R116, R56 ;  /* 0x0000003800747308 */ /* 0x000ee20000000400 */
[----:B-1----:R-:W-:Y:S01]  /*4220*/  FMUL.FTZ R117, R57, R52 ;  /* 0x0000003439757220 */ /* 0x002fe20000410000 */
[----:B------:R-:W-:Y:S01]  /*4230*/  FFMA.FTZ R51, R77, R42, R37 ;  /* 0x0000002a4d337223 */ /* 0x000fe20000010025 */
[----:B------:R-:W-:Y:S01]  /*4240*/  FMUL.FTZ R122, R146, R45 ;  /* 0x0000002d927a7220 */ /* 0x000fe20000410000 */
[----:B------:R-:W-:Y:S01]  /*4250*/  FMUL.FTZ R52, R82, R44 ;  /* 0x0000002c52347220 */ /* 0x000fe20000410000 */
[----:B------:R-:W-:-:S02]  /*4260*/  HADD2.F32 R123, -RZ, R39.H0_H0 ;  /* 0x20000027ff7b7230 */ /* 0x000fc40000004100 */
[C---:B------:R-:W-:Y:S01]  /*4270*/  FMUL.FTZ R98, R55.reuse, R98 ;  /* 0x0000006237627220 */ /* 0x040fe20000410000 */
[----:B------:R-:W-:Y:S01]  /*4280*/  FMUL.FTZ R96, R55, R96 ;  /* 0x0000006037607220 */ /* 0x000fe20000410000 */
[C---:B--2---:R-:W-:Y:S01]  /*4290*/  FMUL.FTZ R107, R54.reuse, R107 ;  /* 0x0000006b366b7220 */ /* 0x044fe20000410000 */
[----:B------:R-:W-:Y:S01]  /*42a0*/  FMUL.FTZ R104, R54, R104 ;  /* 0x0000006836687220 */ /* 0x000fe20000410000 */
[----:B------:R-:W-:Y:S01]  /*42b0*/  FFMA.FTZ R54, R77, R43, -R36 ;  /* 0x0000002b4d367223 */ /* 0x000fe20000010824 */
[----:B------:R-:W-:Y:S01]  /*42c0*/  FADD.FTZ R55, R122, R51 ;  /* 0x000000337a377221 */ /* 0x000fe20000010000 */
[----:B------:R-:W2:Y:S01]  /*42d0*/  LDG.E.128 R36, desc[UR24][R48.64] ;  /* 0x0000001830247981 */ /* 0x000ea2000c1e1d00 */
[----:B------:R-:W-:Y:S01]  /*42e0*/  FFMA.FTZ R58, R83, R50, R52 ;  /* 0x00000032533a7223 */ /* 0x000fe20000010034 */
[----:B---3--:R-:W-:Y:S01]  /*42f0*/  FMUL.FTZ R116, R57, R116 ;  /* 0x0000007439747220 */ /* 0x008fe20000410000 */
[----:B------:R-:W-:Y:S01]  /*4300*/  FFMA.FTZ R57, R83, R44, -R46 ;  /* 0x0000002c53397223 */ /* 0x000fe2000001082e */
[----:B------:R-:W3:Y:S01]  /*4310*/  LDG.E.128 R40, desc[UR24][R48.64+0x200] ;  /* 0x0002001830287981 */ /* 0x000ee2000c1e1d00 */
[----:B------:R-:W-:-:S03]  /*4320*/  FMUL.FTZ R123, R146, R123 ;  /* 0x0000007b927b7220 */ /* 0x000fc60000410000 */
[----:B------:R-:W4:Y:S01]  /*4330*/  LDG.E.128 R44, desc[UR24][R48.64+0x400] ;  /* 0x00040018302c7981 */ /* 0x000f22000c1e1d00 */
[----:B------:R-:W-:Y:S01]  /*4340*/  FADD.FTZ R53, R123, R54 ;  /* 0x000000367b357221 */ /* 0x000fe20000010000 */
[--C-:B0-----:R-:W-:Y:S02]  /*4350*/  HADD2.F32 R56, -RZ, R32.reuse.H1_H1 ;  /* 0x30000020ff387230 */ /* 0x101fe40000004100 */
[----:B------:R-:W5:Y:S01]  /*4360*/  LDG.E.128 R48, desc[UR24][R48.64+0x600] ;  /* 0x0006001830307981 */ /* 0x000f62000c1e1d00 */
[C---:B------:R-:W-:Y:S01]  /*4370*/  FMUL.FTZ R52, R96.reuse, R53 ;  /* 0x0000003560347220 */ /* 0x040fe20000410000 */
[----:B------:R-:W-:Y:S02]  /*4380*/  HADD2.F32 R124, -RZ, R32.H0_H0 ;  /* 0x20000020ff7c7230 */ /* 0x000fe40000004100 */
[-C--:B------:R-:W-:Y:S01]  /*4390*/  FMUL.FTZ R59, R96, R55.reuse ;  /* 0x00000037603b7220 */ /* 0x080fe20000410000 */
[C---:B------:R-:W-:Y:S01]  /*43a0*/  FMUL.FTZ R125, R147.reuse, R56 ;  /* 0x00000038937d7220 */ /* 0x040fe20000410000 */
[----:B------:R-:W-:Y:S01]  /*43b0*/  FFMA.FTZ R60, R98, R55, R52 ;  /* 0x00000037623c7223 */ /* 0x000fe20000010034 */
[----:B------:R-:W-:Y:S01]  /*43c0*/  FMUL.FTZ R32, R80, R58 ;  /* 0x0000003a50207220 */ /* 0x000fe20000410000 */
[----:B------:R-:W-:Y:S01]  /*43d0*/  FFMA.FTZ R59, R98, R53, -R59 ;  /* 0x00000035623b7223 */ /* 0x000fe2000001083b */
[----:B------:R-:W-:Y:S01]  /*43e0*/  FMUL.FTZ R124, R147, R124 ;  /* 0x0000007c937c7220 */ /* 0x000fe20000410000 */
[----:B------:R-:W-:Y:S01]  /*43f0*/  FADD.FTZ R60, R125, R60 ;  /* 0x0000003c7d3c7221 */ /* 0x000fe20000010000 */
[----:B------:R-:W0:Y:S01]  /*4400*/  LDS.128 R52, [R69+0x30] ;  /* 0x0000300045347984 */ /* 0x000e220000000c00 */
[-C--:B------:R-:W-:Y:S01]  /*4410*/  FFMA.FTZ R56, R81, R57.reuse, -R32 ;  /* 0x0000003951387223 */ /* 0x080fe20000010820 */
[----:B------:R-:W-:Y:S01]  /*4420*/  FADD.FTZ R59, R124, R59 ;  /* 0x0000003b7c3b7221 */ /* 0x000fe20000010000 */
[----:B------:R-:W-:Y:S01]  /*4430*/  FMUL.FTZ R32, R80, R57 ;  /* 0x0000003950207220 */ /* 0x000fe20000410000 */
[----:B------:R-:W-:Y:S01]  /*4440*/  FMUL.FTZ R62, R94, R60 ;  /* 0x0000003c5e3e7220 */ /* 0x000fe20000410000 */
[----:B------:R-:W-:-:S02]  /*4450*/  HADD2.F32 R127, -RZ, R33.H1_H1 ;  /* 0x30000021ff7f7230 */ /* 0x000fc40000004100 */
[-C--:B------:R-:W-:Y:S01]  /*4460*/  FMUL.FTZ R57, R94, R59.reuse ;  /* 0x0000003b5e397220 */ /* 0x080fe20000410000 */
[----:B------:R-:W-:Y:S01]  /*4470*/  FFMA.FTZ R58, R81, R58, R32 ;  /* 0x0000003a513a7223 */ /* 0x000fe20000010020 */
[----:B------:R-:W-:Y:S02]  /*4480*/  HADD2.F32 R33, -RZ, R33.H0_H0 ;  /* 0x20000021ff217230 */ /* 0x000fe40000004100 */
[C---:B------:R-:W-:Y:S01]  /*4490*/  FFMA.FTZ R59, R95.reuse, R59, -R62 ;  /* 0x0000003b5f3b7223 */ /* 0x040fe2000001083e */
[----:B------:R-:W-:Y:S01]  /*44a0*/  FFMA.FTZ R62, R95, R60, R57 ;  /* 0x0000003c5f3e7223 */ /* 0x000fe20000010039 */
[----:B------:R-:W-:Y:S01]  /*44b0*/  FMUL.FTZ R127, R148, R127 ;  /* 0x0000007f947f7220 */ /* 0x000fe20000410000 */
[----:B------:R-:W-:Y:S01]  /*44c0*/  FMUL.FTZ R60, R78, R58 ;  /* 0x0000003a4e3c7220 */ /* 0x000fe20000410000 */
[----:B------:R-:W-:Y:S02]  /*44d0*/  FMUL.FTZ R126, R148, R33 ;  /* 0x00000021947e7220 */ /* 0x000fe40000410000 */
[----:B------:R-:W-:Y:S01]  /*44e0*/  FADD.FTZ R62, R127, R62 ;  /* 0x0000003e7f3e7221 */ /* 0x000fe20000010000 */
[-C--:B------:R-:W-:Y:S01]  /*44f0*/  FFMA.FTZ R60, R79, R56.reuse, -R60 ;  /* 0x000000384f3c7223 */ /* 0x080fe2000001083c */
[----:B------:R-:W-:Y:S01]  /*4500*/  FMUL.FTZ R56, R78, R56 ;  /* 0x000000384e387220 */ /* 0x000fe20000410000 */
[----:B------:R-:W-:-:S02]  /*4510*/  HADD2.F32 R32, -RZ, R34.H1_H1 ;  /* 0x30000022ff207230 */ /* 0x000fc40000004100 */
[----:B------:R-:W-:Y:S01]  /*4520*/  FADD.FTZ R59, R126, R59 ;  /* 0x0000003b7e3b7221 */ /* 0x000fe20000010000 */
[----:B------:R-:W-:Y:S02]  /*4530*/  HADD2.F32 R128, -RZ, R34.H0_H0 ;  /* 0x20000022ff807230 */ /* 0x000fe40000004100 */
[C---:B------:R-:W-:Y:S01]  /*4540*/  FMUL.FTZ R64, R100.reuse, R62 ;  /* 0x0000003e64407220 */ /* 0x040fe20000410000 */
[----:B------:R-:W-:Y:S01]  /*4550*/  FFMA.FTZ R56, R79, R58, R56 ;  /* 0x0000003a4f387223 */ /* 0x000fe20000010038 */
[-C--:B------:R-:W-:Y:S01]  /*4560*/  FMUL.FTZ R33, R100, R59.reuse ;  /* 0x0000003b64217220 */ /* 0x080fe20000410000 */
[----:B------:R-:W-:Y:S01]  /*4570*/  FMUL.FTZ R129, R149, R32 ;  /* 0x0000002095817220 */ /* 0x000fe20000410000 */
[----:B------:R-:W-:Y:S01]  /*4580*/  FFMA.FTZ R59, R101, R59, -R64 ;  /* 0x0000003b653b7223 */ /* 0x000fe20000010840 */
[----:B------:R-:W-:Y:S01]  /*4590*/  FMUL.FTZ R128, R149, R128 ;  /* 0x0000008095807220 */ /* 0x000fe20000410000 */
[----:B------:R-:W-:Y:S01]  /*45a0*/  FMUL.FTZ R32, R76, R56 ;  /* 0x000000384c207220 */ /* 0x000fe20000410000 */
[----:B------:R-:W-:-:S02]  /*45b0*/  FFMA.FTZ R62, R101, R62, R33 ;  /* 0x0000003e653e7223 */ /* 0x000fc40000010021 */
[----:B------:R-:W-:Y:S01]  /*45c0*/  FADD.FTZ R59, R128, R59 ;  /* 0x0000003b803b7221 */ /* 0x000fe20000010000 */
[-C--:B------:R-:W-:Y:S01]  /*45d0*/  FFMA.FTZ R33, R77, R60.reuse, -R32 ;  /* 0x0000003c4d217223 */ /* 0x080fe20000010820 */
[----:B------:R-:W-:Y:S01]  /*45e0*/  FMUL.FTZ R60, R76, R60 ;  /* 0x0000003c4c3c7220 */ /* 0x000fe20000410000 */
[--C-:B------:R-:W-:Y:S02]  /*45f0*/  HADD2.F32 R131, -RZ, R35.reuse.H1_H1 ;  /* 0x30000023ff837230 */ /* 0x100fe40000004100 */
[----:B------:R-:W-:Y:S01]  /*4600*/  FADD.FTZ R62, R129, R62 ;  /* 0x0000003e813e7221 */ /* 0x000fe20000010000 */
[C---:B------:R-:W-:Y:S01]  /*4610*/  FMUL.FTZ R61, R104.reuse, R59 ;  /* 0x0000003b683d7220 */ /* 0x040fe20000410000 */
[----:B------:R-:W-:Y:S02]  /*4620*/  HADD2.F32 R35, -RZ, R35.H0_H0 ;  /* 0x20000023ff237230 */ /* 0x000fe40000004100 */
[----:B------:R-:W-:Y:S01]  /*4630*/  FFMA.FTZ R57, R77, R56, R60 ;  /* 0x000000384d397223 */ /* 0x000fe2000001003c */
[-C--:B------:R-:W-:Y:S01]  /*4640*/  FMUL.FTZ R32, R104, R62.reuse ;  /* 0x0000003e68207220 */ /* 0x080fe20000410000 */
[C---:B------:R-:W-:Y:S01]  /*4650*/  FFMA.FTZ R62, R107.reuse, R62, R61 ;  /* 0x0000003e6b3e7223 */ /* 0x040fe2000001003d */
[C---:B------:R-:W-:Y:S01]  /*4660*/  FMUL.FTZ R131, R162.reuse, R131 ;  /* 0x00000083a2837220 */ /* 0x040fe20000410000 */
[----:B------:R-:W-:Y:S01]  /*4670*/  FMUL.FTZ R130, R162, R35 ;  /* 0x00000023a2827220 */ /* 0x000fe20000410000 */
[----:B------:R-:W-:Y:S01]  /*4680*/  FMUL.FTZ R35, R96, R57 ;  /* 0x0000003960237220 */ /* 0x000fe20000410000 */
[----:B------:R-:W-:Y:S01]  /*4690*/  FFMA.FTZ R59, R107, R59, -R32 ;  /* 0x0000003b6b3b7223 */ /* 0x000fe20000010820 */
[----:B------:R-:W-:Y:S01]  /*46a0*/  FADD.FTZ R62, R131, R62 ;  /* 0x0000003e833e7221 */ /* 0x000fe20000010000 */
[----:B0-----:R-:W-:-:S02]  /*46b0*/  HADD2.F32 R132, -RZ, R52.H0_H0 ;  /* 0x20000034ff847230 */ /* 0x001fc40000004100 */
[-C--:B------:R-:W-:Y:S01]  /*46c0*/  FFMA.FTZ R35, R98, R33.reuse, -R35 ;  /* 0x0000002162237223 */ /* 0x080fe20000010823 */
[----:B------:R-:W-:Y:S01]  /*46d0*/  FADD.FTZ R59, R130, R59 ;  /* 0x0000003b823b7221 */ /* 0x000fe20000010000 */
[----:B------:R-:W-:Y:S01]  /*46e0*/  FMUL.FTZ R33, R96, R33 ;  /* 0x0000002160217220 */ /* 0x000fe20000410000 */
[C---:B------:R-:W-:Y:S01]  /*46f0*/  FMUL.FTZ R34, R116.reuse, R62 ;  /* 0x0000003e74227220 */ /* 0x040fe20000410000 */
[----:B------:R-:W-:Y:S02]  /*4700*/  HADD2.F32 R32, -RZ, R52.H1_H1 ;  /* 0x30000034ff207230 */ /* 0x000fe40000004100 */
[----:B------:R-:W-:Y:S01]  /*4710*/  FMUL.FTZ R61, R116, R59 ;  /* 0x0000003b743d7220 */ /* 0x000fe20000410000 */
[----:B------:R-:W-:Y:S01]  /*4720*/  FFMA.FTZ R33, R98, R57, R33 ;  /* 0x0000003962217223 */ /* 0x000fe20000010021 */
[----:B------:R-:W-:Y:S01]  /*4730*/  FFMA.FTZ R59, R117, R59, -R34 ;  /* 0x0000003b753b7223 */ /* 0x000fe20000010822 */
[C---:B------:R-:W-:Y:S01]  /*4740*/  FMUL.FTZ R132, R163.reuse, R132 ;  /* 0x00000084a3847220 */ /* 0x040fe20000410000 */
[----:B------:R-:W-:Y:S01]  /*4750*/  FMUL.FTZ R133, R163, R32 ;  /* 0x00000020a3857220 */ /* 0x000fe20000410000 */
[----:B------:R-:W-:Y:S01]  /*4760*/  FFMA.FTZ R62, R117, R62, R61 ;  /* 0x0000003e753e7223 */ /* 0x000fe2000001003d */
[----:B------:R-:W-:Y:S01]  /*4770*/  FMUL.FTZ R32, R94, R33 ;  /* 0x000000215e207220 */ /* 0x000fe20000410000 */
[----:B------:R-:W-:Y:S01]  /*4780*/  FADD.FTZ R59, R132, R59 ;  /* 0x0000003b843b7221 */ /* 0x000fe20000010000 */
[----:B------:R-:W-:-:S02]  /*4790*/  HADD2.F32 R135, -RZ, R53.H1_H1 ;  /* 0x30000035ff877230 */ /* 0x000fc40000004100 */
[----:B------:R-:W-:Y:S01]  /*47a0*/  FADD.FTZ R62, R133, R62 ;  /* 0x0000003e853e7221 */ /* 0x000fe20000010000 */
[CC--:B------:R-:W-:Y:S01]  /*47b0*/  FFMA.FTZ R32, R95.reuse, R35.reuse, -R32 ;  /* 0x000000235f207223 */ /* 0x0c0fe20000010820 */
[----:B------:R-:W-:Y:S01]  /*47c0*/  FMUL.FTZ R34, R94, R35 ;  /* 0x000000235e227220 */ /* 0x000fe20000410000 */
[C---:B------:R-:W-:Y:S01]  /*47d0*/  FMUL.FTZ R35, R112.reuse, R59 ;  /* 0x0000003b70237220 */ /* 0x040fe20000410000 */
[----:B------:R-:W-:Y:S02]  /*47e0*/  HADD2.F32 R53, -RZ, R53.H0_H0 ;  /* 0x20000035ff357230 */ /* 0x000fe40000004100 */
[-C--:B------:R-:W-:Y:S01]  /*47f0*/  FMUL.FTZ R52, R112, R62.reuse ;  /* 0x0000003e70347220 */ /* 0x080fe20000410000 */
[----:B------:R-:W-:Y:S01]  /*4800*/  FFMA.FTZ R34, R95, R33, R34 ;  /* 0x000000215f227223 */ /* 0x000fe20000010022 */
[C---:B------:R-:W-:Y:S01]  /*4810*/  FFMA.FTZ R62, R113.reuse, R62, R35 ;  /* 0x0000003e713e7223 */ /* 0x040fe20000010023 */
[C---:B------:R-:W-:Y:S01]  /*4820*/  FMUL.FTZ R135, R164.reuse, R135 ;  /* 0x00000087a4877220 */ /* 0x040fe20000410000 */
[----:B------:R-:W-:Y:S01]  /*4830*/  FFMA.FTZ R59, R113, R59, -R52 ;  /* 0x0000003b713b7223 */ /* 0x000fe20000010834 */
[----:B------:R-:W-:Y:S01]  /*4840*/  FMUL.FTZ R134, R164, R53 ;  /* 0x00000035a4867220 */ /* 0x000fe20000410000 */
[C---:B------:R-:W-:Y:S01]  /*4850*/  FMUL.FTZ R33, R100.reuse, R32 ;  /* 0x0000002064217220 */ /* 0x040fe20000410000 */
[-C--:B------:R-:W-:Y:S01]  /*4860*/  FMUL.FTZ R52, R100, R34.reuse ;  /* 0x0000002264347220 */ /* 0x080fe20000410000 */
[----:B------:R-:W-:Y:S01]  /*4870*/  FADD.FTZ R62, R135, R62 ;  /* 0x0000003e873e7221 */ /* 0x000fe20000010000 */
[----:B------:R-:W-:Y:S01]  /*4880*/  FADD.FTZ R59, R134, R59 ;  /* 0x0000003b863b7221 */ /* 0x000fe20000010000 */
[----:B------:R-:W-:Y:S01]  /*4890*/  FFMA.FTZ R33, R101, R34, R33 ;  /* 0x0000002265217223 */ /* 0x000fe20000010021 */
[----:B------:R-:W-:-:S02]  /*48a0*/  HADD2.F32 R136, -RZ, R54.H0_H0 ;  /* 0x20000036ff887230 */ /* 0x000fc40000004100 */
[----:B------:R-:W-:Y:S01]  /*48b0*/  FFMA.FTZ R52, R101, R32, -R52 ;  /* 0x0000002065347223 */ /* 0x000fe20000010834 */
[C---:B------:R-:W-:Y:S01]  /*48c0*/  FMUL.FTZ R34, R110.reuse, R62 ;  /* 0x0000003e6e227220 */ /* 0x040fe20000410000 */
[----:B------:R-:W-:Y:S02]  /*48d0*/  HADD2.F32 R32, -RZ, R54.H1_H1 ;  /* 0x30000036ff207230 */ /* 0x000fe40000004100 */
[-C--:B------:R-:W-:Y:S01]  /*48e0*/  FMUL.FTZ R35, R110, R59.reuse ;  /* 0x0000003b6e237220 */ /* 0x080fe20000410000 */
[----:B------:R-:W-:Y:S01]  /*48f0*/  FMUL.FTZ R136, R165, R136 ;  /* 0x00000088a5887220 */ /* 0x000fe20000410000 */
[----:B------:R-:W-:Y:S01]  /*4900*/  FFMA.FTZ R59, R111, R59, -R34 ;  /* 0x0000003b6f3b7223 */ /* 0x000fe20000010822 */
[CC--:B------:R-:W-:Y:S01]  /*4910*/  FMUL.FTZ R34, R104.reuse, R33.reuse ;  /* 0x0000002168227220 */ /* 0x0c0fe20000410000 */
[----:B------:R-:W-:Y:S01]  /*4920*/  FMUL.FTZ R137, R165, R32 ;  /* 0x00000020a5897220 */ /* 0x000fe20000410000 */
[----:B------:R-:W-:Y:S01]  /*4930*/  FMUL.FTZ R32, R104, R52 ;  /* 0x0000003468207220 */ /* 0x000fe20000410000 */
[----:B------:R-:W-:Y:S01]  /*4940*/  FFMA.FTZ R62, R111, R62, R35 ;  /* 0x0000003e6f3e7223 */ /* 0x000fe20000010023 */
[----:B------:R-:W-:Y:S01]  /*4950*/  FADD.FTZ R59, R136, R59 ;  /* 0x0000003b883b7221 */ /* 0x000fe20000010000 */
[C---:B------:R-:W-:Y:S01]  /*4960*/  FFMA.FTZ R34, R107.reuse, R52, -R34 ;  /* 0x000000346b227223 */ /* 0x040fe20000010822 */
[----:B------:R-:W-:Y:S01]  /*4970*/  FFMA.FTZ R32, R107, R33, R32 ;  /* 0x000000216b207223 */ /* 0x000fe20000010020 */
[----:B------:R-:W-:-:S02]  /*4980*/  HADD2.F32 R138, -RZ, R55.H1_H1 ;  /* 0x30000037ff8a7230 */ /* 0x000fc40000004100 */
[----:B------:R-:W-:Y:S01]  /*4990*/  FADD.FTZ R62, R137, R62 ;  /* 0x0000003e893e7221 */ /* 0x000fe20000010000 */
[-C--:B------:R-:W-:Y:S01]  /*49a0*/  FMUL.FTZ R33, R108, R59.reuse ;  /* 0x0000003b6c217220 */ /* 0x080fe20000410000 */
[----:B------:R-:W-:Y:S01]  /*49b0*/  FMUL.FTZ R52, R116, R34 ;  /* 0x0000002274347220 */ /* 0x000fe20000410000 */
[----:B------:R-:W-:Y:S02]  /*49c0*/  HADD2.F32 R139, -RZ, R55.H0_H0 ;  /* 0x20000037ff8b7230 */ /* 0x000fe40000004100 */
[----:B------:R-:W-:Y:S01]  /*49d0*/  FMUL.FTZ R138, R63, R138 ;  /* 0x0000008a3f8a7220 */ /* 0x000fe20000410000 */
[-C--:B------:R-:W-:Y:S01]  /*49e0*/  FFMA.FTZ R33, R109, R62.reuse, R33 ;  /* 0x0000003e6d217223 */ /* 0x080fe20000010021 */
[----:B------:R-:W-:Y:S01]  /*49f0*/  FMUL.FTZ R54, R108, R62 ;  /* 0x0000003e6c367220 */ /* 0x000fe20000410000 */
[-C--:B------:R-:W-:Y:S01]  /*4a00*/  FFMA.FTZ R52, R117, R32.reuse, R52 ;  /* 0x0000002075347223 */ /* 0x080fe20000010034 */
[----:B------:R-:W0:Y:S01]  /*4a10*/  S2R R151, SR_LANEID ;  /* 0x0000000000977919 */ /* 0x000e220000000000 */
[----:B------:R-:W-:Y:S01]  /*4a20*/  FMUL.FTZ R32, R116, R32 ;  /* 0x0000002074207220 */ /* 0x000fe20000410000 */
[----:B------:R-:W-:Y:S01]  /*4a30*/  FADD.FTZ R64, R138, R33 ;  /* 0x000000218a407221 */ /* 0x000fe20000010000 */
[----:B------:R-:W-:Y:S01]  /*4a40*/  FFMA.FTZ R54, R109, R59, -R54 ;  /* 0x0000003b6d367223 */ /* 0x000fe20000010836 */
[----:B------:R-:W-:Y:S01]  /*4a50*/  FMUL.FTZ R139, R63, R139 ;  /* 0x0000008b3f8b7220 */ /* 0x000fe20000410000 */
[----:B------:R-:W-:Y:S01]  /*4a60*/  FFMA.FTZ R32, R117, R34, -R32 ;  /* 0x0000002275207223 */ /* 0x000fe20000010820 */
[C---:B------:R-:W-:Y:S01]  /*4a70*/  FMUL.FTZ R34, R112.reuse, R52 ;  /* 0x0000003470227220 */ /* 0x040fe20000410000 */
[----:B------:R-:W1:Y:S01]  /*4a80*/  SHFL.UP PT, R55, R64, 0x1, RZ ;  /* 0x0420000040377989 */ /* 0x000e6200000e00ff */
[----:B------:R-:W-:Y:S01]  /*4a90*/  FADD.FTZ R65, R139, R54 ;  /* 0x000000368b417221 */ /* 0x000fe20000010000 */
[-C--:B------:R-:W-:Y:S01]  /*4aa0*/  FMUL.FTZ R33, R112, R32.reuse ;  /* 0x0000002070217220 */ /* 0x080fe20000410000 */
[----:B------:R-:W-:-:S03]  /*4ab0*/  FFMA.FTZ R34, R113, R32, -R34 ;  /* 0x0000002071227223 */ /* 0x000fc60000010822 */
[----:B------:R-:W0:Y:S01]  /*4ac0*/  SHFL.UP PT, R53, R65, 0x1, RZ ;  /* 0x0420000041357989 */ /* 0x000e2200000e00ff */
[----:B------:R-:W-:Y:S01]  /*4ad0*/  FFMA.FTZ R33, R113, R52, R33 ;  /* 0x0000003471217223 */ /* 0x000fe20000010021 */
[----:B------:R-:W-:-:S03]  /*4ae0*/  FMUL.FTZ R32, R110, R34 ;  /* 0x000000226e207220 */ /* 0x000fc60000410000 */
[-C--:B------:R-:W-:Y:S01]  /*4af0*/  FMUL.FTZ R35, R110, R33.reuse ;  /* 0x000000216e237220 */ /* 0x080fe20000410000 */
[----:B------:R-:W-:-:S03]  /*4b00*/  FFMA.FTZ R32, R111, R33, R32 ;  /* 0x000000216f207223 */ /* 0x000fc60000010020 */
[----:B------:R-:W-:Y:S01]  /*4b10*/  FFMA.FTZ R35, R111, R34, -R35 ;  /* 0x000000226f237223 */ /* 0x000fe20000010823 */
[----:B------:R-:W-:-:S03]  /*4b20*/  FMUL.FTZ R150, R108, R32 ;  /* 0x000000206c967220 */ /* 0x000fc60000410000 */
[-C--:B------:R-:W-:Y:S01]  /*4b30*/  FMUL.FTZ R33, R108, R35.reuse ;  /* 0x000000236c217220 */ /* 0x080fe20000410000 */
[----:B------:R-:W-:-:S03]  /*4b40*/  FFMA.FTZ R150, R109, R35, -R150 ;  /* 0x000000236d967223 */ /* 0x000fc60000010896 */
[----:B------:R-:W-:Y:S01]  /*4b50*/  FFMA.FTZ R66, R109, R32, R33 ;  /* 0x000000206d427223 */ /* 0x000fe20000010021 */
[----:B-1----:R-:W-:Y:S01]  /*4b60*/  FMUL.FTZ R33, R150, R55 ;  /* 0x0000003796217220 */ /* 0x002fe20000410000 */
[----:B0-----:R-:W-:-:S03]  /*4b70*/  ISETP.GE.AND P2, PT, R151, 0x1, PT ;  /* 0x000000019700780c */ /* 0x001fc60003f46270 */
[----:B------:R-:W0:Y:S01]  /*4b80*/  SHFL.UP PT, R35, R66, 0x1, RZ ;  /* 0x0420000042237989 */ /* 0x000e2200000e00ff */
[----:B------:R-:W-:-:S03]  /*4b90*/  FFMA.FTZ R57, R66, R53, R33 ;  /* 0x0000003542397223 */ /* 0x000fc60000010021 */
[----:B------:R-:W1:Y:S01]  /*4ba0*/  SHFL.UP PT, R33, R150, 0x1, RZ ;  /* 0x0420000096217989 */ /* 0x000e6200000e00ff */
[----:B------:R-:W-:-:S04]  /*4bb0*/  FMUL.FTZ R55, R66, R55 ;  /* 0x0000003742377220 */ /* 0x000fc80000410000 */
[----:B------:R-:W-:Y:S01]  /*4bc0*/  FFMA.FTZ R32, R150, R53, -R55 ;  /* 0x0000003596207223 */ /* 0x000fe20000010837 */
[----:B------:R-:W-:-:S03]  /*4bd0*/  @P2 FADD.FTZ R64, R64, R57 ;  /* 0x0000003940402221 */ /* 0x000fc60000010000 */
[----:B------:R-:W-:Y:S02]  /*4be0*/  @P2 FADD.FTZ R65, R65, R32 ;  /* 0x0000002041412221 */ /* 0x000fe40000010000 */
[----:B------:R-:W1:Y:S04]  /*4bf0*/  SHFL.UP PT, R57, R64, 0x2, RZ ;  /* 0x0440000040397989 */ /* 0x000e6800000e00ff */
[----:B------:R-:W1:Y:S01]  /*4c00*/  SHFL.UP PT, R55, R65, 0x2, RZ ;  /* 0x0440000041377989 */ /* 0x000e6200000e00ff */
[-C--:B0-----:R-:W-:Y:S01]  /*4c10*/  FMUL.FTZ R53, R150, R35.reuse ;  /* 0x0000002396357220 */ /* 0x081fe20000410000 */
[----:B------:R-:W-:-:S03]  /*4c20*/  FMUL.FTZ R35, R66, R35 ;  /* 0x0000002342237220 */ /* 0x000fc60000410000 */
[-C--:B-1----:R-:W-:Y:S01]  /*4c30*/  @P2 FFMA.FTZ R66, R66, R33.reuse, R53 ;  /* 0x0000002142422223 */ /* 0x082fe20000010035 */
[----:B------:R-:W-:Y:S01]  /*4c40*/  @P2 FFMA.FTZ R150, R150, R33, -R35 ;  /* 0x0000002196962223 */ /* 0x000fe20000010823 */
[----:B------:R-:W-:-:S03]  /*4c50*/  ISETP.GE.AND P1, PT, R151, 0x2, PT ;  /* 0x000000029700780c */ /* 0x000fc60003f26270 */
[----:B------:R-:W0:Y:S04]  /*4c60*/  SHFL.UP PT, R35, R66, 0x2, RZ ;  /* 0x0440000042237989 */ /* 0x000e2800000e00ff */
[----:B------:R-:W1:Y:S01]  /*4c70*/  SHFL.UP PT, R33, R150, 0x2, RZ ;  /* 0x0440000096217989 */ /* 0x000e6200000e00ff */
[-C--:B------:R-:W-:Y:S01]  /*4c80*/  FMUL.FTZ R53, R150, R57.reuse ;  /* 0x0000003996357220 */ /* 0x080fe20000410000 */
[----:B------:R-:W-:-:S03]  /*4c90*/  FMUL.FTZ R57, R66, R57 ;  /* 0x0000003942397220 */ /* 0x000fc60000410000 */
[-C--:B------:R-:W-:Y:S01]  /*4ca0*/  FFMA.FTZ R53, R66, R55.reuse, R53 ;  /* 0x0000003742357223 */ /* 0x080fe20000010035 */
[----:B------:R-:W-:-:S03]  /*4cb0*/  FFMA.FTZ R32, R150, R55, -R57 ;  /* 0x0000003796207223 */ /* 0x000fc60000010839 */
[----:B------:R-:W-:Y:S01]  /*4cc0*/  @P1 FADD.FTZ R64, R64, R53 ;  /* 0x0000003540401221 */ /* 0x000fe20000010000 */
[----:B------:R-:W-:-:S04]  /*4cd0*/  @P1 FADD.FTZ R65, R65, R32 ;  /* 0x0000002041411221 */ /* 0x000fc80000010000 */
[----:B------:R-:W1:Y:S04]  /*4ce0*/  SHFL.UP PT, R57, R64, 0x4, RZ ;  /* 0x0480000040397989 */ /* 0x000e6800000e00ff */
[----:B------:R-:W1:Y:S01]  /*4cf0*/  SHFL.UP PT, R55, R65, 0x4, RZ ;  /* 0x0480000041377989 */ /* 0x000e6200000e00ff */
[-C--:B0-----:R-:W-:Y:S01]  /*4d00*/  FMUL.FTZ R53, R150, R35.reuse ;  /* 0x0000002396357220 */ /* 0x081fe20000410000 */
[----:B------:R-:W-:-:S03]  /*4d10*/  FMUL.FTZ R35, R66, R35 ;  /* 0x0000002342237220 */ /* 0x000fc60000410000 */
[-C--:B-1----:R-:W-:Y:S01]  /*4d20*/  @P1 FFMA.FTZ R66, R66, R33.reuse, R53 ;  /* 0x0000002142421223 */ /* 0x082fe20000010035 */
[----:B------:R-:W-:-:S04]  /*4d30*/  @P1 FFMA.FTZ R150, R150, R33, -R35 ;  /* 0x0000002196961223 */ /* 0x000fc80000010823 */
[----:B------:R-:W0:Y:S01]  /*4d40*/  SHFL.UP PT, R35, R66, 0x4, RZ ;  /* 0x0480000042237989 */ /* 0x000e2200000e00ff */
[----:B------:R-:W-:-:S03]  /*4d50*/  ISETP.GE.AND P1, PT, R151, 0x4, PT ;  /* 0x000000049700780c */ /* 0x000fc60003f26270 */
[----:B------:R-:W1:Y:S01]  /*4d60*/  SHFL.UP PT, R33, R150, 0x4, RZ ;  /* 0x0480000096217989 */ /* 0x000e6200000e00ff */
[-C--:B------:R-:W-:Y:S01]  /*4d70*/  FMUL.FTZ R53, R150, R57.reuse ;  /* 0x0000003996357220 */ /* 0x080fe20000410000 */
[----:B------:R-:W-:-:S03]  /*4d80*/  FMUL.FTZ R57, R66, R57 ;  /* 0x0000003942397220 */ /* 0x000fc60000410000 */
[-C--:B------:R-:W-:Y:S01]  /*4d90*/  FFMA.FTZ R53, R66, R55.reuse, R53 ;  /* 0x0000003742357223 */ /* 0x080fe20000010035 */
[----:B------:R-:W-:-:S04]  /*4da0*/  FFMA.FTZ R32, R150, R55, -R57 ;  /* 0x0000003796207223 */ /* 0x000fc80000010839 */
[----:B------:R-:W-:Y:S01]  /*4db0*/  @P1 FADD.FTZ R64, R64, R53 ;  /* 0x0000003540401221 */ /* 0x000fe20000010000 */
[----:B------:R-:W-:-:S04]  /*4dc0*/  @P1 FADD.FTZ R65, R65, R32 ;  /* 0x0000002041411221 */ /* 0x000fc80000010000 */
[----:B------:R-:W2:Y:S01]  /*4dd0*/  SHFL.UP PT, R57, R64, 0x8, RZ ;  /* 0x0500000040397989 */ /* 0x000ea200000e00ff */
[-C--:B0-----:R-:W-:Y:S01]  /*4de0*/  FMUL.FTZ R53, R150, R35.reuse ;  /* 0x0000002396357220 */ /* 0x081fe20000410000 */
[C---:B------:R-:W-:Y:S02]  /*4df0*/  FMUL.FTZ R35, R66.reuse, R35 ;  /* 0x0000002342237220 */ /* 0x040fe40000410000 */
[----:B------:R-:W0:Y:S01]  /*4e00*/  SHFL.UP PT, R55, R65, 0x8, RZ ;  /* 0x0500000041377989 */ /* 0x000e2200000e00ff */
[-C--:B-1----:R-:W-:Y:S01]  /*4e10*/  @P1 FFMA.FTZ R66, R66, R33.reuse, R53 ;  /* 0x0000002142421223 */ /* 0x082fe20000010035 */
[----:B------:R-:W-:-:S04]  /*4e20*/  @P1 FFMA.FTZ R150, R150, R33, -R35 ;  /* 0x0000002196961223 */ /* 0x000fc80000010823 */
[----:B------:R-:W1:Y:S04]  /*4e30*/  SHFL.UP PT, R35, R66, 0x8, RZ ;  /* 0x0500000042237989 */ /* 0x000e6800000e00ff */
[----:B------:R-:W3:Y:S01]  /*4e40*/  SHFL.UP PT, R33, R150, 0x8, RZ ;  /* 0x0500000096217989 */ /* 0x000ee200000e00ff */
[C---:B------:R-:W-:Y:S02]  /*4e50*/  ISETP.NE.AND P2, PT, R151.reuse, 0x1f, PT ;  /* 0x0000001f9700780c */ /* 0x040fe40003f45270 */
[----:B------:R-:W-:Y:S01]  /*4e60*/  ISETP.GE.AND P1, PT, R151, 0x8, PT ;  /* 0x000000089700780c */ /* 0x000fe20003f26270 */
[----:B------:R-:W4:Y:S01]  /*4e70*/  S2R R158, SR_TID.X ;  /* 0x00000000009e7919 */ /* 0x000f220000002100 */
[-C--:B--2---:R-:W-:Y:S01]  /*4e80*/  FMUL.FTZ R53, R150, R57.reuse ;  /* 0x0000003996357220 */ /* 0x084fe20000410000 */
[----:B------:R-:W-:-:S03]  /*4e90*/  FMUL.FTZ R57, R66, R57 ;  /* 0x0000003942397220 */ /* 0x000fc60000410000 */
[----:B0-----:R-:W-:-:S05]  /*4ea0*/  FFMA.FTZ R53, R66, R55, R53 ;  /* 0x0000003742357223 */ /* 0x001fca0000010035 */
[----:B------:R-:W0:Y:S01]  /*4eb0*/  @!P2 S2R R59, SR_CgaCtaId ;  /* 0x00000000003ba919 */ /* 0x000e220000008800 */
[----:B------:R-:W-:Y:S01]  /*4ec0*/  FFMA.FTZ R32, R150, R55, -R57 ;  /* 0x0000003796207223 */ /* 0x000fe20000010839 */
[----:B------:R-:W-:Y:S01]  /*4ed0*/  @P1 FADD.FTZ R64, R64, R53 ;  /* 0x0000003540401221 */ /* 0x000fe20000010000 */
[-C--:B-1----:R-:W-:Y:S02]  /*4ee0*/  FMUL.FTZ R53, R150, R35.reuse ;  /* 0x0000002396357220 */ /* 0x082fe40000410000 */
[----:B------:R-:W-:Y:S01]  /*4ef0*/  @P1 FADD.FTZ R65, R65, R32 ;  /* 0x0000002041411221 */ /* 0x000fe20000010000 */
[C---:B------:R-:W-:Y:S01]  /*4f00*/  FMUL.FTZ R35, R66.reuse, R35 ;  /* 0x0000002342237220 */ /* 0x040fe20000410000 */
[----:B------:R-:W1:Y:S01]  /*4f10*/  SHFL.UP PT, R57, R64, 0x10, RZ ;  /* 0x0600000040397989 */ /* 0x000e6200000e00ff */
[-C--:B---3--:R-:W-:Y:S01]  /*4f20*/  @P1 FFMA.FTZ R66, R66, R33.reuse, R53 ;  /* 0x0000002142421223 */ /* 0x088fe20000010035 */
[----:B------:R-:W2:Y:S01]  /*4f30*/  S2UR UR13, SR_CgaCtaId ;  /* 0x00000000000d79c3 */ /* 0x000ea20000008800 */
[----:B------:R-:W-:Y:S01]  /*4f40*/  @P1 FFMA.FTZ R150, R150, R33, -R35 ;  /* 0x0000002196961223 */ /* 0x000fe20000010823 */
[----:B------:R-:W3:Y:S04]  /*4f50*/  SHFL.UP PT, R55, R65, 0x10, RZ ;  /* 0x0600000041377989 */ /* 0x000ee800000e00ff */
[----:B------:R-:W5:Y:S04]  /*4f60*/  SHFL.UP PT, R33, R66, 0x10, RZ ;  /* 0x0600000042217989 */ /* 0x000f6800000e00ff */
[----:B------:R-:W5:Y:S01]  /*4f70*/  SHFL.UP PT, R61, R150, 0x10, RZ ;  /* 0x06000000963d7989 */ /* 0x000f6200000e00ff */
[----:B------:R-:W-:-:S02]  /*4f80*/  @!P2 MOV R34, 0x400 ;  /* 0x000004000022a802 */ /* 0x000fc40000000f00 */
[----:B----4-:R-:W-:Y:S01]  /*4f90*/  @!P2 SHF.R.U32.HI R32, RZ, 0x1, R158 ;  /* 0x00000001ff20a819 */ /* 0x010fe2000001169e */
[----:B------:R-:W-:Y:S01]  /*4fa0*/  UMOV UR12, 0x400 ;  /* 0x00000400000c7882 */ /* 0x000fe20000000000 */
[----:B------:R-:W-:Y:S02]  /*4fb0*/  VOTEU.ANY UP0, P0 ;  /* 0x0000000000ff7886 */ /* 0x000fe40000000100 */
[----:B------:R-:W-:Y:S01]  /*4fc0*/  @!P2 LOP3.LUT R32, R32, 0x1f0, RZ, 0xc0, !PT ;  /* 0x000001f02020a812 */ /* 0x000fe200078ec0ff */
[-C--:B-1----:R-:W-:Y:S01]  /*4fd0*/  FMUL.FTZ R35, R66, R57.reuse ;  /* 0x0000003942237220 */ /* 0x082fe20000410000 */
[----:B0-----:R-:W-:Y:S01]  /*4fe0*/  @!P2 LEA R59, R59, R34, 0x18 ;  /* 0x000000223b3ba211 */ /* 0x001fe200078ec0ff */
[----:B--2---:R-:W-:Y:S01]  /*4ff0*/  ULEA UR12, UR13, UR12, 0x18 ;  /* 0x0000000c0d0c7291 */ /* 0x004fe2000f8ec0ff */
[C---:B------:R-:W-:Y:S01]  /*5000*/  FMUL.FTZ R57, R150.reuse, R57 ;  /* 0x0000003996397220 */ /* 0x040fe20000410000 */
[----:B---3--:R-:W-:Y:S01]  /*5010*/  FFMA.FTZ R62, R150, R55, -R35 ;  /* 0x00000037963e7223 */ /* 0x008fe20000010823 */
[----:B------:R-:W-:Y:S01]  /*5020*/  @!P2 IADD3 R52, PT, PT, R59, R32, RZ ;  /* 0x000000203b34a210 */ /* 0x000fe20007ffe0ff */
[----:B------:R-:W-:-:S02]  /*5030*/  HFMA2 R32, -RZ, RZ, 1.875, 0 ;  /* 0x3f800000ff207431 */ /* 0x000fc400000001ff */
[-C--:B-----5:R-:W-:Y:S01]  /*5040*/  FMUL.FTZ R35, R66, R33.reuse ;  /* 0x0000002142237220 */ /* 0x0a0fe20000410000 */
[----:B------:R-:W-:Y:S01]  /*5050*/  FMUL.FTZ R33, R150, R33 ;  /* 0x0000002196217220 */ /* 0x000fe20000410000 */
[----:B------:R-:W-:Y:S01]  /*5060*/  @UP0 ULEA UR13, UR7, UR12, 0x4 ;  /* 0x0000000c070d0291 */ /* 0x000fe2000f8e20ff */
[----:B------:R-:W-:Y:S01]  /*5070*/  FFMA.FTZ R57, R66, R55, R57 ;  /* 0x0000003742397223 */ /* 0x000fe20000010039 */
[-C--:B------:R-:W-:Y:S01]  /*5080*/  FFMA.FTZ R60, R150, R61.reuse, -R35 ;  /* 0x0000003d963c7223 */ /* 0x080fe20000010823 */
[----:B------:R-:W-:Y:S01]  /*5090*/  FFMA.FTZ R61, R66, R61, R33 ;  /* 0x0000003d423d7223 */ /* 0x000fe20000010021 */
[----:B------:R-:W-:Y:S02]  /*50a0*/  CS2R R34, SRZ ;  /* 0x0000000000227805 */ /* 0x000fe4000001ff00 */
[----:B------:R-:W-:Y:S01]  /*50b0*/  MOV R33, RZ ;  /* 0x000000ff00217202 */ /* 0x000fe20000000f00 */
[----:B------:R-:W-:Y:S01]  /*50c0*/  FADD.FTZ R62, R65, R62 ;  /* 0x0000003e413e7221 */ /* 0x000fe20000010000 */
[----:B------:R-:W-:Y:S01]  /*50d0*/  FADD.FTZ R63, R64, R57 ;  /* 0x00000039403f7221 */ /* 0x000fe20000010000 */
[----:B------:R-:W-:Y:S04]  /*50e0*/  STS.128 [R71+0x2100], R36 ;  /* 0x0021002447007388 */ /* 0x000fe80000000c00 */
[----:B------:R-:W-:Y:S04]  /*50f0*/  STS.128 [R71+0x2300], R40 ;  /* 0x0023002847007388 */ /* 0x000fe80000000c00 */
[----:B------:R-:W-:Y:S04]  /*5100*/  STS.128 [R71+0x2500], R44 ;  /* 0x0025002c47007388 */ /* 0x000fe80000000c00 */
[----:B------:R-:W-:Y:S01]  /*5110*/  STS.128 [R71+0x2700], R48 ;  /* 0x0027003047007388 */ /* 0x000fe20000000c00 */
[----:B------:R-:W-:-:S03]  /*5120*/  NOP ;  /* 0x0000000000007918 */ /* 0x000fc60000000000 */
[----:B------:R-:W-:Y:S04]  /*5130*/  @P0 LDS.128 R32, [UR13+0x4260] ;  /* 0x0042600dff200984 */ /* 0x000fe80008000c00 */
[----:B------:R-:W-:Y:S04]  /*5140*/  LDS.128 R36, [R69+0x2100] ;  /* 0x0021000045247984 */ /* 0x000fe80000000c00 */
[----:B------:R-:W-:Y:S04]  /*5150*/  LDS.128 R40, [R69+0x2110] ;  /* 0x0021100045287984 */ /* 0x000fe80000000c00 */
[----:B------:R-:W-:Y:S04]  /*5160*/  LDS.128 R44, [R69+0x2120] ;  /* 0x00212000452c7984 */ /* 0x000fe80000000c00 */
[----:B------:R-:W-:Y:S04]  /*5170*/  LDS.128 R48, [R69+0x2130] ;  /* 0x0021300045307984 */ /* 0x000fe80000000c00 */
[----:B------:R-:W-:Y:S01]  /*5180*/  @!P2 STS.128 [R52+0x4200], R60 ;  /* 0x0042003c3400a388 */ /* 0x000fe20000000c00 */
[----:B------:R-:W-:Y:S06]  /*5190*/  BAR.SYNC.DEFER_BLOCKING 0x0 ;  /* 0x0000000000007b1d */ /* 0x000fec0000010000 */
[----:B------:R-:W0:Y:S04]  /*51a0*/  LDS.128 R52, [UR12+0x4200] ;  /* 0x0042000cff347984 */ /* 0x000e280008000c00 */
[----:B------:R-:W1:Y:S01]  /*51b0*/  LDS.128 R56, [UR12+0x4210] ;  /* 0x0042100cff387984 */ /* 0x000e620008000c00 */
[----:B------:R-:W-:-:S04]  /*51c0*/  ISETP.GE.AND P1, PT, R151, 0x10, PT ;  /* 0x000000109700780c */ /* 0x000fc80003f26270 */
[----:B------:R-:W-:Y:S02]  /*51d0*/  FSEL R150, R150, R60, !P1 ;  /* 0x0000003c96967208 */ /* 0x000fe40004800000 */
[----:B------:R-:W-:Y:S02]  /*51e0*/  FSEL R151, R66, R61, !P1 ;  /* 0x0000003d42977208 */ /* 0x000fe40004800000 */
[----:B------:R-:W-:Y:S02]  /*51f0*/  FSEL R152, R65, R62, !P1 ;  /* 0x0000003e41987208 */ /* 0x000fe40004800000 */
[----:B------:R-:W-:Y:S02]  /*5200*/  FSEL R153, R64, R63, !P1 ;  /* 0x0000003f40997208 */ /* 0x000fe40004800000 */
[----:B------:R-:W2:Y:S01]  /*5210*/  LDS.128 R60, [UR12+0x4220] ;  /* 0x0042200cff3c7984 */ /* 0x000ea20008000c00 */
[----:B------:R-:W-:-:S04]  /*5220*/  SHF.R.U32.HI R67, RZ, 0x5, R158 ;  /* 0x00000005ff437819 */ /* 0x000fc8000001169e */
[C---:B------:R-:W-:Y:S02]  /*5230*/  ISETP.NE.AND P4, PT, R67.reuse, 0x1, PT ;  /* 0x000000014300780c */ /* 0x040fe40003f85270 */
[C---:B------:R-:W-:Y:S02]  /*5240*/  ISETP.NE.AND P2, PT, R67.reuse, 0x3, PT ;  /* 0x000000034300780c */ /* 0x040fe40003f45270 */
[----:B------:R-:W-:Y:S02]  /*5250*/  ISETP.NE.AND P3, PT, R67, 0x2, PT ;  /* 0x000000024300780c */ /* 0x000fe40003f65270 */
[C---:B0-----:R-:W-:Y:S01]  /*5260*/  FSEL R73, R52.reuse, R73, !P4 ;  /* 0x0000004934497208 */ /* 0x041fe20006000000 */
[CC--:B-1----:R-:W-:Y:S01]  /*5270*/  FMUL.FTZ R65, R53.reuse, R57.reuse ;  /* 0x0000003935417220 */ /* 0x0c2fe20000410000 */
[C---:B------:R-:W-:Y:S01]  /*5280*/  FMUL.FTZ R64, R52.reuse, R57 ;  /* 0x0000003934407220 */ /* 0x040fe20000410000 */
[C---:B------:R-:W-:Y:S02]  /*5290*/  FSEL R74, R53.reuse, R74, !P4 ;  /* 0x0000004a354a7208 */ /* 0x040fe40006000000 */
[-C--:B------:R-:W-:Y:S01]  /*52a0*/  FFMA.FTZ R52, R52, R56.reuse, -R65 ;  /* 0x0000003834347223 */ /* 0x080fe20000010841 */
[----:B------:R-:W-:-:S02]  /*52b0*/  FFMA.FTZ R53, R53, R56, R64 ;  /* 0x0000003835357223 */ /* 0x000fc40000010040 */
[----:B------:R-:W0:Y:S01]  /*52c0*/  LDS.128 R64, [UR12+0x4230] ;  /* 0x0042300cff407984 */ /* 0x000e220008000c00 */
[-C--:B------:R-:W-:Y:S01]  /*52d0*/  FMUL.FTZ R155, R55, R57.reuse ;  /* 0x00000039379b7220 */ /* 0x080fe20000410000 */
[----:B------:R-:W-:-:S03]  /*52e0*/  FMUL.FTZ R154, R54, R57 ;  /* 0x00000039369a7220 */ /* 0x000fc60000410000 */
[-C--:B------:R-:W-:Y:S01]  /*52f0*/  FFMA.FTZ R57, R54, R56.reuse, -R155 ;  /* 0x0000003836397223 */ /* 0x080fe2000001089b */
[----:B------:R-:W-:-:S03]  /*5300*/  FFMA.FTZ R56, R55, R56, R154 ;  /* 0x0000003837387223 */ /* 0x000fc6000001009a */
[----:B------:R-:W-:Y:S01]  /*5310*/  FADD.FTZ R57, R58, R57 ;  /* 0x000000393a397221 */ /* 0x000fe20000010000 */
[-C--:B--2---:R-:W-:Y:S01]  /*5320*/  FMUL.FTZ R58, R52, R61.reuse ;  /* 0x0000003d343a7220 */ /* 0x084fe20000410000 */
[----:B------:R-:W-:Y:S01]  /*5330*/  FADD.FTZ R56, R59, R56 ;  /* 0x000000383b387221 */ /* 0x000fe20000010000 */
[CC--:B------:R-:W-:Y:S01]  /*5340*/  FMUL.FTZ R59, R53.reuse, R61.reuse ;  /* 0x0000003d353b7220 */ /* 0x0c0fe20000410000 */
[C---:B------:R-:W-:Y:S01]  /*5350*/  FSEL R74, R53.reuse, R74, !P3 ;  /* 0x0000004a354a7208 */ /* 0x040fe20005800000 */
[-C--:B------:R-:W-:Y:S01]  /*5360*/  FFMA.FTZ R53, R53, R60.reuse, R58 ;  /* 0x0000003c35357223 */ /* 0x080fe2000001003a */
[-C--:B------:R-:W-:Y:S01]  /*5370*/  FMUL.FTZ R58, R56, R61.reuse ;  /* 0x0000003d383a7220 */ /* 0x080fe20000410000 */
[C---:B------:R-:W-:Y:S01]  /*5380*/  FMUL.FTZ R61, R57.reuse, R61 ;  /* 0x0000003d393d7220 */ /* 0x040fe20000410000 */
[----:B------:R-:W-:Y:S02]  /*5390*/  FSEL R54, R54, R75, !P4 ;  /* 0x0000004b36367208 */ /* 0x000fe40006000000 */
[C---:B------:R-:W-:Y:S01]  /*53a0*/  FSEL R73, R52.reuse, R73, !P3 ;  /* 0x0000004934497208 */ /* 0x040fe20005800000 */
[-C--:B------:R-:W-:Y:S01]  /*53b0*/  FFMA.FTZ R52, R52, R60.reuse, -R59 ;  /* 0x0000003c34347223 */ /* 0x080fe2000001083b */
[-C--:B------:R-:W-:Y:S01]  /*53c0*/  FFMA.FTZ R75, R57, R60.reuse, -R58 ;  /* 0x0000003c394b7223 */ /* 0x080fe2000001083a */
[----:B------:R-:W-:Y:S01]  /*53d0*/  FFMA.FTZ R60, R56, R60, R61 ;  /* 0x0000003c383c7223 */ /* 0x000fe2000001003d */
[----:B------:R-:W-:-:S02]  /*53e0*/  FSEL R55, R55, R72, !P4 ;  /* 0x0000004837377208 */ /* 0x000fc40006000000 */
[----:B------:R-:W-:Y:S01]  /*53f0*/  FADD.FTZ R75, R62, R75 ;  /* 0x0000004b3e4b7221 */ /* 0x000fe20000010000 */
[----:B------:R-:W-:Y:S01]  /*5400*/  FADD.FTZ R60, R63, R60 ;  /* 0x0000003c3f3c7221 */ /* 0x000fe20000010000 */
[----:B------:R-:W-:Y:S02]  /*5410*/  FSEL R55, R56, R55, !P3 ;  /* 0x0000003738377208 */ /* 0x000fe40005800000 */
[----:B------:R-:W-:Y:S02]  /*5420*/  ISETP.GE.U32.AND P1, PT, R158, 0x20, PT ;  /* 0x000000209e00780c */ /* 0x000fe40003f26070 */
[----:B------:R-:W-:Y:S02]  /*5430*/  FSEL R54, R57, R54, !P3 ;  /* 0x0000003639367208 */ /* 0x000fe40005800000 */
[C---:B------:R-:W-:Y:S02]  /*5440*/  FSEL R73, R52.reuse, R73, !P2 ;  /* 0x0000004934497208 */ /* 0x040fe40005000000 */
[C---:B------:R-:W-:Y:S01]  /*5450*/  FSEL R74, R53.reuse, R74, !P2 ;  /* 0x0000004a354a7208 */ /* 0x040fe20005000000 */
[-C--:B0-----:R-:W-:Y:S01]  /*5460*/  FMUL.FTZ R56, R52, R65.reuse ;  /* 0x0000004134387220 */ /* 0x081fe20000410000 */
[-C--:B------:R-:W-:Y:S01]  /*5470*/  FMUL.FTZ R57, R53, R65.reuse ;  /* 0x0000004135397220 */ /* 0x080fe20000410000 */
[-C--:B------:R-:W-:Y:S01]  /*5480*/  FMUL.FTZ R58, R60, R65.reuse ;  /* 0x000000413c3a7220 */ /* 0x080fe20000410000 */
[----:B------:R-:W-:Y:S01]  /*5490*/  FMUL.FTZ R65, R75, R65 ;  /* 0x000000414b417220 */ /* 0x000fe20000410000 */
[-C--:B------:R-:W-:Y:S01]  /*54a0*/  FFMA.FTZ R56, R53, R64.reuse, R56 ;  /* 0x0000004035387223 */ /* 0x080fe20000010038 */
[-C--:B------:R-:W-:Y:S01]  /*54b0*/  FFMA.FTZ R52, R52, R64.reuse, -R57 ;  /* 0x0000004034347223 */ /* 0x080fe20000010839 */
[-C--:B------:R-:W-:Y:S01]  /*54c0*/  FFMA.FTZ R53, R75, R64.reuse, -R58 ;  /* 0x000000404b357223 */ /* 0x080fe2000001083a */
[----:B------:R-:W-:Y:S01]  /*54d0*/  FFMA.FTZ R64, R60, R64, R65 ;  /* 0x000000403c407223 */ /* 0x000fe20000010041 */
[----:B------:R0:W1:Y:S01]  /*54e0*/  SHFL.UP PT, R154, R153, 0x1, RZ ;  /* 0x04200000999a7989 */ /* 0x00006200000e00ff */
[--C-:B------:R-:W-:Y:S01]  /*54f0*/  HADD2.F32 R61, -RZ, R40.reuse.H0_H0 ;  /* 0x20000028ff3d7230 */ /* 0x100fe20000004100 */
[----:B------:R-:W-:Y:S01]  /*5500*/  BSSY.RECONVERGENT B0, `(.L_x_607) ;  /* 0x000004e000007945 */ /* 0x000fe20003800200 */
[----:B------:R-:W-:Y:S01]  /*5510*/  FADD.FTZ R67, R67, R64 ;  /* 0x0000004043437221 */ /* 0x000fe20000010000 */
[----:B------:R-:W-:Y:S01]  /*5520*/  HADD2.F32 R63, -RZ, R40.H1_H1 ;  /* 0x30000028ff3f7230 */ /* 0x000fe20000004100 */
[----:B------:R-:W2:Y:S01]  /*5530*/  SHFL.UP PT, R150, R150, 0x1, RZ ;  /* 0x0420000096967989 */ /* 0x000ea200000e00ff */
[----:B------:R-:W-:-:S02]  /*5540*/  HADD2.F32 R155, -RZ, R44.H1_H1 ;  /* 0x3000002cff9b7230 */ /* 0x000fc40000004100 */
[----:B0-----:R-:W-:Y:S01]  /*5550*/  HADD2.F32 R153, -RZ, R44.H0_H0 ;  /* 0x2000002cff997230 */ /* 0x001fe20000004100 */
[----:B------:R-:W0:Y:S01]  /*5560*/  SHFL.UP PT, R151, R151, 0x1, RZ ;  /* 0x0420000097977989 */ /* 0x000e2200000e00ff */
[--C-:B------:R-:W-:Y:S02]  /*5570*/  HADD2.F32 R40, -RZ, R41.reuse.H0_H0 ;  /* 0x20000029ff287230 */ /* 0x100fe40000004100 */
[----:B------:R-:W-:Y:S01]  /*5580*/  HADD2.F32 R64, -RZ, R41.H1_H1 ;  /* 0x30000029ff407230 */ /* 0x000fe20000004100 */
[----:B------:R-:W3:Y:S01]  /*5590*/  SHFL.UP PT, R152, R152, 0x1, RZ ;  /* 0x0420000098987989 */ /* 0x000ee200000e00ff */
[--C-:B------:R-:W-:Y:S02]  /*55a0*/  HADD2.F32 R44, -RZ, R45.reuse.H0_H0 ;  /* 0x2000002dff2c7230 */ /* 0x100fe40000004100 */
[----:B------:R-:W-:Y:S02]  /*55b0*/  HADD2.F32 R156, -RZ, R45.H1_H1 ;  /* 0x3000002dff9c7230 */ /* 0x000fe40000004100 */
[----:B------:R-:W-:-:S02]  /*55c0*/  HADD2.F32 R159, -RZ, R49.H0_H0 ;  /* 0x20000031ff9f7230 */ /* 0x000fc40000004100 */
[----:B------:R-:W-:Y:S01]  /*55d0*/  HADD2.F32 R160, -RZ, R49.H1_H1 ;  /* 0x30000031ffa07230 */ /* 0x000fe20000004100 */
[----:B------:R-:W-:Y:S01]  /*55e0*/  FSEL R75, R75, R54, !P2 ;  /* 0x000000364b4b7208 */ /* 0x000fe20005000000 */
[--C-:B------:R-:W-:Y:S01]  /*55f0*/  HADD2.F32 R41, -RZ, R42.reuse.H0_H0 ;  /* 0x2000002aff297230 */ /* 0x100fe20000004100 */
[----:B------:R-:W-:Y:S01]  /*5600*/  FSEL R72, R60, R55, !P2 ;  /* 0x000000373c487208 */ /* 0x000fe20005000000 */
[----:B------:R-:W-:Y:S02]  /*5610*/  HADD2.F32 R65, -RZ, R42.H1_H1 ;  /* 0x3000002aff417230 */ /* 0x000fe40000004100 */
[----:B------:R-:W-:Y:S01]  /*5620*/  FADD.FTZ R66, R66, R53 ;  /* 0x0000003542427221 */ /* 0x000fe20000010000 */
[--C-:B------:R-:W-:Y:S02]  /*5630*/  HADD2.F32 R45, -RZ, R46.reuse.H0_H0 ;  /* 0x2000002eff2d7230 */ /* 0x100fe40000004100 */
[----:B------:R-:W-:Y:S02]  /*5640*/  HADD2.F32 R157, -RZ, R46.H1_H1 ;  /* 0x3000002eff9d7230 */ /* 0x000fe40000004100 */
[----:B------:R-:W-:-:S02]  /*5650*/  HADD2.F32 R49, -RZ, R50.H0_H0 ;  /* 0x20000032ff317230 */ /* 0x000fc40000004100 */
[----:B------:R-:W-:Y:S02]  /*5660*/  HADD2.F32 R161, -RZ, R50.H1_H1 ;  /* 0x30000032ffa17230 */ /* 0x000fe40000004100 */
[----:B------:R-:W-:Y:S02]  /*5670*/  HADD2.F32 R42, -RZ, R43.H0_H0 ;  /* 0x2000002bff2a7230 */ /* 0x000fe40000004100 */
[----:B------:R-:W-:Y:S02]  /*5680*/  HADD2.F32 R46, -RZ, R47.H0_H0 ;  /* 0x2000002fff2e7230 */ /* 0x000fe40000004100 */
[----:B------:R-:W-:Y:S02]  /*5690*/  HADD2.F32 R158, -RZ, R48.H0_H0 ;  /* 0x20000030ff9e7230 */ /* 0x000fe40000004100 */
[----:B------:R-:W-:Y:S02]  /*56a0*/  HADD2.F32 R50, -RZ, R51.H0_H0 ;  /* 0x20000033ff327230 */ /* 0x000fe40000004100 */
[----:B------:R-:W-:-:S02]  /*56b0*/  HADD2.F32 R53, -RZ, R36.H0_H0 ;  /* 0x20000024ff357230 */ /* 0x000fc40000004100 */
[----:B------:R-:W-:Y:S02]  /*56c0*/  HADD2.F32 R55, -RZ, R36.H1_H1 ;  /* 0x30000024ff377230 */ /* 0x000fe40000004100 */
[--C-:B------:R-:W-:Y:S02]  /*56d0*/  HADD2.F32 R54, -RZ, R37.reuse.H0_H0 ;  /* 0x20000025ff367230 */ /* 0x100fe40000004100 */
[----:B------:R-:W-:Y:S02]  /*56e0*/  HADD2.F32 R58, -RZ, R37.H1_H1 ;  /* 0x30000025ff3a7230 */ /* 0x000fe40000004100 */
[--C-:B------:R-:W-:Y:S02]  /*56f0*/  HADD2.F32 R57, -RZ, R38.reuse.H0_H0 ;  /* 0x20000026ff397230 */ /* 0x100fe40000004100 */
[----:B------:R-:W-:Y:S02]  /*5700*/  HADD2.F32 R60, -RZ, R38.H1_H1 ;  /* 0x30000026ff3c7230 */ /* 0x000fe40000004100 */
[----:B------:R-:W-:-:S02]  /*5710*/  HADD2.F32 R59, -RZ, R39.H0_H0 ;  /* 0x20000027ff3b7230 */ /* 0x000fc40000004100 */
[----:B------:R-:W-:Y:S02]  /*5720*/  HADD2.F32 R62, -RZ, R39.H1_H1 ;  /* 0x30000027ff3e7230 */ /* 0x000fe40000004100 */
[----:B------:R-:W-:Y:S02]  /*5730*/  HADD2.F32 R43, -RZ, R43.H1_H1 ;  /* 0x3000002bff2b7230 */ /* 0x000fe40000004100 */
[----:B------:R-:W-:Y:S02]  /*5740*/  HADD2.F32 R47, -RZ, R47.H1_H1 ;  /* 0x3000002fff2f7230 */ /* 0x000fe40000004100 */
[----:B------:R-:W-:Y:S02]  /*5750*/  HADD2.F32 R48, -RZ, R48.H1_H1 ;  /* 0x30000030ff307230 */ /* 0x000fe40000004100 */
[----:B------:R-:W-:Y:S01]  /*5760*/  HADD2.F32 R51, -RZ, R51.H1_H1 ;  /* 0x30000033ff337230 */ /* 0x000fe20000004100 */
[----:B0123--:R-:W-:Y:S06]  /*5770*/  @!P1 BRA `(.L_x_608) ;  /* 0x0000000000549947 */ /* 0x00ffec0003800000 */
[----:B------:R-:W0:Y:S01]  /*5780*/  S2R R38, SR_LANEID ;  /* 0x0000000000267919 */ /* 0x000e220000000000 */
[C---:B------:R-:W-:Y:S01]  /*5790*/  FMUL.FTZ R37, R151.reuse, R75 ;  /* 0x0000004b97257220 */ /* 0x040fe20000410000 */
[-C--:B------:R-:W-:Y:S01]  /*57a0*/  FMUL.FTZ R36, R151, R72.reuse ;  /* 0x0000004897247220 */ /* 0x080fe20000410000 */
[----:B------:R-:W-:Y:S02]  /*57b0*/  MOV R39, R35 ;  /* 0x0000002300277202 */ /* 0x000fe40000000f00 */
[----:B------:R-:W-:-:S04]  /*57c0*/  FFMA.FTZ R37, R150, R72, R37 ;  /* 0x0000004896257223 */ /* 0x000fc80000010025 */
[----:B------:R-:W-:Y:S01]  /*57d0*/  FADD.FTZ R154, R154, R37 ;  /* 0x000000259a9a7221 */ /* 0x000fe20000010000 */
[----:B------:R-:W-:Y:S01]  /*57e0*/  FFMA.FTZ R37, R150, R75, -R36 ;  /* 0x0000004b96257223 */ /* 0x000fe20000010824 */
[----:B------:R-:W-:-:S03]  /*57f0*/  MOV R36, R32 ;  /* 0x0000002000247202 */ /* 0x000fc60000000f00 */
[----:B------:R-:W-:Y:S01]  /*5800*/  FADD.FTZ R152, R152, R37 ;  /* 0x0000002598987221 */ /* 0x000fe20000010000 */
[C---:B------:R-:W-:Y:S01]  /*5810*/  FMUL.FTZ R37, R151.reuse, R74 ;  /* 0x0000004a97257220 */ /* 0x040fe20000410000 */
[----:B------:R-:W-:-:S03]  /*5820*/  FMUL.FTZ R151, R151, R73 ;  /* 0x0000004997977220 */ /* 0x000fc60000410000 */
[C---:B------:R-:W-:Y:S01]  /*5830*/  FFMA.FTZ R52, R150.reuse, R73, -R37 ;  /* 0x0000004996347223 */ /* 0x040fe20000010825 */
[----:B------:R-:W-:Y:S01]  /*5840*/  FFMA.FTZ R151, R150, R74, R151 ;  /* 0x0000004a96977223 */ /* 0x000fe20000010097 */
[----:B------:R-:W-:Y:S02]  /*5850*/  MOV R37, R33 ;  /* 0x0000002100257202 */ /* 0x000fe40000000f00 */
[----:B0-----:R-:W-:Y:S02]  /*5860*/  ISETP.NE.AND P1, PT, R38, RZ, PT ;  /* 0x000000ff2600720c */ /* 0x001fe40003f25270 */
[----:B------:R-:W-:Y:S02]  /*5870*/  MOV R38, R34 ;  /* 0x0000002200267202 */ /* 0x000fe40000000f00 */
[----:B------:R-:W-:Y:S02]  /*5880*/  FSEL R150, R73, R52, !P1 ;  /* 0x0000003449967208 */ /* 0x000fe40004800000 */
[----:B------:R-:W-:-:S02]  /*5890*/  FSEL R151, R74, R151, !P1 ;  /* 0x000000974a977208 */ /* 0x000fc40004800000 */
[----:B------:R-:W-:Y:S02]  /*58a0*/  FSEL R152, R75, R152, !P1 ;  /* 0x000000984b987208 */ /* 0x000fe40004800000 */
[----:B------:R-:W-:Y:S01]  /*58b0*/  FSEL R154, R72, R154, !P1 ;  /* 0x0000009a489a7208 */ /* 0x000fe20004800000 */
[----:B------:R-:W-:Y:S06]  /*58c0*/  BRA `(.L_x_609) ;  /* 0x0000000000447947 */ /* 0x000fec0003800000 */
.L_x_608:
[----:B------:R-:W0:Y:S01]  /*58d0*/  S2R R37, SR_LANEID ;  /* 0x0000000000257919 */ /* 0x000e220000000000 */
[----:B------:R-:W-:-:S04]  /*58e0*/  FMUL.FTZ R36, R56, R35 ;  /* 0x0000002338247220 */ /* 0x000fc80000410000 */
[----:B------:R-:W-:-:S04]  /*58f0*/  FFMA.FTZ R36, R52, R34, -R36 ;  /* 0x0000002234247223 */ /* 0x000fc80000010824 */
[----:B------:R-:W-:Y:S01]  /*5900*/  FADD.FTZ R38, R66, R36 ;  /* 0x0000002442267221 */ /* 0x000fe20000010000 */
[----:B------:R-:W-:-:S04]  /*5910*/  FMUL.FTZ R36, R56, R33 ;  /* 0x0000002138247220 */ /* 0x000fc80000410000 */
[-C--:B------:R-:W-:Y:S01]  /*5920*/  FFMA.FTZ R36, R52, R32.reuse, -R36 ;  /* 0x0000002034247223 */ /* 0x080fe20000010824 */
[----:B0-----:R-:W-:Y:S01]  /*5930*/  ISETP.NE.AND P1, PT, R37, RZ, PT ;  /* 0x000000ff2500720c */ /* 0x001fe20003f25270 */
[C---:B------:R-:W-:Y:S01]  /*5940*/  FMUL.FTZ R37, R56.reuse, R32 ;  /* 0x0000002038257220 */ /* 0x040fe20000410000 */
[----:B------:R-:W-:-:S03]  /*5950*/  FMUL.FTZ R56, R56, R34 ;  /* 0x0000002238387220 */ /* 0x000fc60000410000 */
[C---:B------:R-:W-:Y:S01]  /*5960*/  FFMA.FTZ R37, R52.reuse, R33, R37 ;  /* 0x0000002134257223 */ /* 0x040fe20000010025 */
[----:B------:R-:W-:-:S04]  /*5970*/  FFMA.FTZ R56, R52, R35, R56 ;  /* 0x0000002334387223 */ /* 0x000fc80000010038 */
[----:B------:R-:W-:-:S03]  /*5980*/  FADD.FTZ R39, R67, R56 ;  /* 0x0000003843277221 */ /* 0x000fc60000010000 */
[----:B------:R0:W-:Y:S01]  /*5990*/  @!P1 STS.128 [UR12+0x4250], R32 ;  /* 0x00425020ff009988 */ /* 0x0001e20008000c0c */
[----:B------:R-:W-:Y:S02]  /*59a0*/  @!P1 MOV R150, R32 ;  /* 0x0000002000969202 */ /* 0x000fe40000000f00 */
[----:B------:R-:W-:Y:S02]  /*59b0*/  @!P1 MOV R151, R33 ;  /* 0x0000002100979202 */ /* 0x000fe40000000f00 */
[----:B------:R-:W-:Y:S02]  /*59c0*/  @!P1 MOV R152, R34 ;  /* 0x0000002200989202 */ /* 0x000fe40000000f00 */
[----:B------:R-:W-:-:S07]  /*59d0*/  @!P1 MOV R154, R35 ;  /* 0x00000023009a9202 */ /* 0x000fce0000000f00 */
.L_x_609:
[----:B------:R-:W-:Y:S05]  /*59e0*/  BSYNC.RECONVERGENT B0 ;  /* 0x0000000000007941 */ /* 0x000fea0003800200 */
.L_x_607:
[----:B0-----:R-:W0:Y:S01]  /*59f0*/  S2R R32, SR_TID.X ;  /* 0x0000000000207919 */ /* 0x001e220000002100 */
[----:B------:R-:W-:Y:S01]  /*5a00*/  BSSY.RECONVERGENT B0, `(.L_x_610) ;  /* 0x0000078000007945 */ /* 0x000fe20003800200 */
[----:B------:R-:W-:Y:S01]  /*5a10*/  BAR.SYNC.DEFER_BLOCKING 0x0 ;  /* 0x0000000000007b1d */ /* 0x000fe20000010000 */
[----:B0-----:R-:W-:-:S13]  /*5a20*/  ISETP.NE.AND P1, PT, R32, RZ, PT ;  /* 0x000000ff2000720c */ /* 0x001fda0003f25270 */
[----:B------:R-:W0:Y:S02]  /*5a30*/  @P1 LDS.64 R32, [UR12+0x4258] ;  /* 0x0042580cff201984 */ /* 0x000e240008000a00 */
[----:B0-----:R-:W-:-:S04]  /*5a40*/  @P1 FMUL.FTZ R35, R33, R151 ;  /* 0x0000009721231220 */ /* 0x001fc80000410000 */
[CC--:B------:R-:W-:Y:S01]  /*5a50*/  @P1 FFMA.FTZ R35, R32.reuse, R150.reuse, -R35 ;  /* 0x0000009620231223 */ /* 0x0c0fe20000010823 */
[----:B------:R-:W-:Y:S02]  /*5a60*/  @P1 FMUL.FTZ R32, R32, R151 ;  /* 0x0000009720201220 */ /* 0x000fe40000410000 */
[----:B------:R-:W0:Y:S01]  /*5a70*/  S2R R151, SR_TID.X ;  /* 0x0000000000977919 */ /* 0x000e220000002100 */
[----:B------:R-:W-:Y:S01]  /*5a80*/  @P1 FADD.FTZ R152, R152, R35 ;  /* 0x0000002398981221 */ /* 0x000fe20000010000 */
[----:B------:R-:W-:-:S03]  /*5a90*/  @P1 FFMA.FTZ R33, R33, R150, R32 ;  /* 0x0000009621211223 */ /* 0x000fc60000010020 */
[----:B------:R-:W-:Y:S01]  /*5aa0*/  FMUL.FTZ R32, R90, R152 ;  /* 0x000000985a207220 */ /* 0x000fe20000410000 */
[----:B------:R-:W-:-:S04]  /*5ab0*/  @P1 FADD.FTZ R154, R154, R33 ;  /* 0x000000219a9a1221 */ /* 0x000fc80000010000 */
        /* <DEDUP_REMOVED lines=11> */
[C---:B------:R-:W-:Y:S01]  /*5b70*/  FMUL.FTZ R32, R86.reuse, R97 ;  /* 0x0000006156207220 */ /* 0x040fe20000410000 */
[----:B0-----:R-:W-:Y:S02]  /*5b80*/  ISETP.NE.AND P1, PT, R151, RZ, PT ;  /* 0x000000ff9700720c */ /* 0x001fe40003f25270 */
        /* <DEDUP_REMOVED lines=95> */
.L_x_611:
[----:B------:R-:W-:Y:S05]  /*6180*/  BSYNC.RECONVERGENT B0 ;  /* 0x0000000000007941 */ /* 0x000fea0003800200 */
.L_x_610:
        /* <DEDUP_REMOVED lines=51> */
.L_x_606:
[----:B------:R-:W2:Y:S01]  /*64c0*/  LDL.LU R33, [R1+0x4] ;  /* 0x0000040001217983 */ /* 0x000ea20000300800 */
[----:B------:R-:W0:Y:S01]  /*64d0*/  S2UR UR8, SR_CTAID.X ;  /* 0x00000000000879c3 */ /* 0x000e220000002500 */
[----:B------:R-:W-:Y:S01]  /*64e0*/  F2FP.F16.F32.PACK_AB R22, R22, R21 ;  /* 0x000000151616723e */ /* 0x000fe200000000ff */
[----:B------:R-:W-:Y:S01]  /*64f0*/  USHF.L.U32 UR7, UR6, 0xb, URZ ;  /* 0x0000000b06077899 */ /* 0x000fe200080006ff */
[----:B------:R-:W2:Y:S01]  /*6500*/  S2R R0, SR_LANEID ;  /* 0x0000000000007919 */ /* 0x000ea20000000000 */
[----:B------:R-:W-:Y:S01]  /*6510*/  F2FP.F16.F32.PACK_AB R30, R30, R29 ;  /* 0x0000001d1e1e723e */ /* 0x000fe200000000ff */
[----:B------:R-:W-:Y:S01]  /*6520*/  HFMA2 R3, -RZ, RZ, 0, 0 ;  /* 0x00000000ff037431 */ /* 0x000fe200000001ff */
[----:B------:R-:W-:Y:S02]  /*6530*/  F2FP.F16.F32.PACK_AB R21, R20, R19 ;  /* 0x000000131415723e */ /* 0x000fe400000000ff */
[----:B------:R-:W-:Y:S01]  /*6540*/  BAR.SYNC.DEFER_BLOCKING 0x0 ;  /* 0x0000000000007b1d */ /* 0x000fe20000010000 */
[----:B------:R-:W-:Y:S01]  /*6550*/  F2FP.F16.F32.PACK_AB R29, R28, R27 ;  /* 0x0000001b1c1d723e */ /* 0x000fe200000000ff */
[----:B------:R-:W-:Y:S01]  /*6560*/  UIADD3 UR18, UP0, UPT, UR18, 0x2000, URZ ;  /* 0x0000200012127890 */ /* 0x000fe2000ff1e0ff */
[----:B------:R-:W-:Y:S01]  /*6570*/  F2FP.F16.F32.PACK_AB R23, R24, R23 ;  /* 0x000000171817723e */ /* 0x000fe200000000ff */
[----:B------:R-:W-:Y:S01]  /*6580*/  UIADD3 UR6, UPT, UPT, UR6, 0x1, URZ ;  /* 0x0000000106067890 */ /* 0x000fe2000fffe0ff */
[----:B------:R-:W-:-:S03]  /*6590*/  F2FP.F16.F32.PACK_AB R20, R18, R17 ;  /* 0x000000111214723e */ /* 0x000fc600000000ff */
[----:B------:R-:W0:Y:S01]  /*65a0*/  LDC.64 R4, c[0x0][0x420] ;  /* 0x00010800ff047b82 */ /* 0x000e220000000a00 */
[----:B------:R-:W-:Y:S01]  /*65b0*/  F2FP.F16.F32.PACK_AB R31, R68, R31 ;  /* 0x0000001f441f723e */ /* 0x000fe200000000ff */
[----:B------:R-:W1:Y:S01]  /*65c0*/  S2R R32, SR_TID.X ;  /* 0x0000000000207919 */ /* 0x000e620000002100 */
[----:B------:R-:W-:Y:S01]  /*65d0*/  F2FP.F16.F32.PACK_AB R28, R26, R25 ;  /* 0x000000191a1c723e */ /* 0x000fe200000000ff */
[----:B------:R-:W-:Y:S01]  /*65e0*/  UIADD3.X UR19, UPT, UPT, URZ, UR19, URZ, UP0, !UPT ;  /* 0x00000013ff137290 */ /* 0x000fe200087fe4ff */
[----:B------:R-:W-:Y:S01]  /*65f0*/  MOV R2, UR7 ;  /* 0x0000000700027c02 */ /* 0x000fe20008000f00 */
[----:B------:R-:W3:Y:S02]  /*6600*/  LDCU UR7, c[0x0][0x394] ;  /* 0x00007280ff0777ac */ /* 0x000ee40008000800 */
[----:B------:R-:W4:Y:S01]  /*6610*/  S2UR UR9, SR_CTAID.Y ;  /* 0x00000000000979c3 */ /* 0x000f220000002600 */
[----:B------:R-:W-:Y:S02]  /*6620*/  UIADD3 UR16, UP1, UPT, UR16, 0x2000, URZ ;  /* 0x0000200010107890 */ /* 0x000fe4000ff3e0ff */
[----:B------:R-:W-:-:S02]  /*6630*/  UIADD3 UR20, UP2, UPT, UR20, 0x1000, URZ ;  /* 0x0000100014147890 */ /* 0x000fc4000ff5e0ff */
[----:B------:R-:W-:-:S03]  /*6640*/  UIADD3 UR11, UP3, UPT, UR11, 0x1000, URZ ;  /* 0x000010000b0b7890 */ /* 0x000fc6000ff7e0ff */
[----:B------:R-:W4:Y:S01]  /*6650*/  LDC.64 R6, c[0x0][0x428] ;  /* 0x00010a00ff067b82 */ /* 0x000f220000000a00 */
[----:B------:R-:W-:Y:S02]  /*6660*/  UIADD3.X UR17, UPT, UPT, URZ, UR17, URZ, UP1, !UPT ;  /* 0x00000011ff117290 */ /* 0x000fe40008ffe4ff */
[----:B------:R-:W-:Y:S02]  /*6670*/  UIADD3.X UR21, UPT, UPT, URZ, UR21, URZ, UP2, !UPT ;  /* 0x00000015ff157290 */ /* 0x000fe400097fe4ff */
[----:B------:R-:W-:-:S03]  /*6680*/  UIADD3.X UR22, UPT, UPT, URZ, UR22, URZ, UP3, !UPT ;  /* 0x00000016ff167290 */ /* 0x000fc60009ffe4ff */
[----:B------:R-:W5:Y:S01]  /*6690*/  LDC.64 R8, c[0x0][0x478] ;  /* 0x00011e00ff087b82 */ /* 0x000f620000000a00 */
[----:B0-----:R-:W-:Y:S01]  /*66a0*/  IMAD.WIDE.U32 R2, R4, UR8, R2 ;  /* 0x0000000804027c25 */ /* 0x001fe2000f8e0002 */
[----:B---3--:R-:W-:-:S03]  /*66b0*/  UISETP.GE.AND UP0, UPT, UR6, UR7, UPT ;  /* 0x000000070600728c */ /* 0x008fc6000bf06270 */
[----:B------:R-:W-:Y:S01]  /*66c0*/  IMAD R3, R5, UR8, R3 ;  /* 0x0000000805037c24 */ /* 0x000fe2000f8e0203 */
[C---:B-1----:R-:W-:Y:S02]  /*66d0*/  SHF.L.U32 R5, R32.reuse, 0x1, RZ ;  /* 0x0000000120057819 */ /* 0x042fe400000006ff */
[----:B------:R-:W-:Y:S01]  /*66e0*/  LOP3.LUT R32, R32, 0x1f, RZ, 0xc0, !PT ;  /* 0x0000001f20207812 */ /* 0x000fe200078ec0ff */
[----:B----4-:R-:W-:-:S03]  /*66f0*/  IMAD.WIDE.U32 R2, R6, UR9, R2 ;  /* 0x0000000906027c25 */ /* 0x010fc6000f8e0002 */
[----:B-----5:R-:W-:Y:S02]  /*6700*/  LEA R4, P0, R2, R8, 0x1 ;  /* 0x0000000802047211 */ /* 0x020fe400078008ff */
[----:B--2---:R-:W-:-:S05]  /*6710*/  LEA R0, R0, R33, 0x4 ;  /* 0x0000002100007211 */ /* 0x004fca00078e20ff */
[----:B------:R-:W-:Y:S04]  /*6720*/  STS.128 [R0], R20 ;  /* 0x0000001400007388 */ /* 0x000fe80000000c00 */
[----:B------:R0:W-:Y:S01]  /*6730*/  STS.128 [R0+0x10], R28 ;  /* 0x0000101c00007388 */ /* 0x0001e20000000c00 */
[----:B------:R-:W-:-:S03]  /*6740*/  NOP ;  /* 0x0000000000007918 */ /* 0x000fc60000000000 */
[----:B------:R-:W1:Y:S04]  /*6750*/  LDS.128 R12, [R33] ;  /* 0x00000000210c7984 */ /* 0x000e680000000c00 */
[----:B------:R-:W2:Y:S01]  /*6760*/  LDS.128 R16, [R33+0x200] ;  /* 0x0002000021107984 */ /* 0x000ea20000000c00 */
[----:B0-----:R-:W-:Y:S01]  /*6770*/  IMAD R0, R7, UR9, R3 ;  /* 0x0000000907007c24 */ /* 0x001fe2000f8e0203 */
[----:B------:R-:W-:-:S04]  /*6780*/  LOP3.LUT R7, R5, 0x7c0, RZ, 0xc0, !PT ;  /* 0x000007c005077812 */ /* 0x000fc800078ec0ff */
[----:B------:R-:W-:Y:S02]  /*6790*/  LEA.HI.X R5, R2, R9, R0, 0x1, P0 ;  /* 0x0000000902057211 */ /* 0x000fe400000f0c00 */
[----:B------:R-:W-:-:S05]  /*67a0*/  LOP3.LUT R9, R7, R32, RZ, 0xfc, !PT ;  /* 0x0000002007097212 */ /* 0x000fca00078efcff */
[----:B------:R-:W-:-:S05]  /*67b0*/  IMAD.WIDE.U32 R2, R9, 0x10, R4 ;  /* 0x0000001009027825 */ /* 0x000fca00078e0004 */
[----:B-1----:R0:W-:Y:S04]  /*67c0*/  STG.E.128 desc[UR24][R2.64], R12 ;  /* 0x0000000c02007986 */ /* 0x0021e8000c101d18 */
[----:B--2---:R0:W-:Y:S01]  /*67d0*/  STG.E.128 desc[UR24][R2.64+0x200], R16 ;  /* 0x0002001002007986 */ /* 0x0041e2000c101d18 */
[----:B------:R-:W-:Y:S05]  /*67e0*/  BRA.U !UP0, `(.L_x_613) ;  /* 0xffffff9d08dc7547 */ /* 0x000fea000b83ffff */
[----:B------:R-:W-:Y:S05]  /*67f0*/  EXIT ;  /* 0x000000000000794d */ /* 0x000fea0003800000 */
.L_x_614:
        /* <DEDUP_REMOVED lines=16> */
.L_x_5012:


//--------------------- .text._Z25selective_scan_fwd_kernelI32Selective_Scan_fwd_kernel_traitsILi128ELi16ELi1ELb1ELb1ELb1ELb1EN3c104HalfENS1_7complexIfEEEEv13SSMParamsBase --------------------------
	.section	.text._Z25selective_scan_fwd_kernelI32Selective_Scan_fwd_kernel_traitsILi128ELi16ELi1ELb1ELb1ELb1ELb1EN3c104HalfENS1_7complexIfEEEEv13SSMParamsBase,"ax",@progbits
	.align	128
        .global         _Z25selective_scan_fwd_kernelI32Selective_Scan_fwd_kernel_traitsILi128ELi16ELi1ELb1ELb1ELb1ELb1EN3c104HalfENS1_7complexIfEEEEv13SSMParamsBase
        .type           _Z25selective_scan_fwd_kernelI32Selective_Scan_fwd_kernel_traitsILi128ELi16ELi1ELb1ELb1ELb1ELb1EN3c104HalfENS1_7complexIfEEEEv13SSMParamsBase,@function
        .size           _Z25selective_scan_fwd_kernelI32Selective_Scan_fwd_kernel_traitsILi128ELi16ELi1ELb1ELb1ELb1ELb1EN3c104HalfENS1_7complexIfEEEEv13SSMParamsBase,(.L_x_5013 - _Z25selective_scan_fwd_kernelI32Selective_Scan_fwd_kernel_traitsILi128ELi16ELi1ELb1ELb1ELb1ELb1EN3c104HalfENS1_7complexIfEEEEv13SSMParamsBase)
        .other          _Z25selective_scan_fwd_kernelI32Selective_Scan_fwd_kernel_traitsILi128ELi16ELi1ELb1ELb1ELb1ELb1EN3c104HalfENS1_7complexIfEEEEv13SSMParamsBase,@"STO_CUDA_ENTRY STV_DEFAULT"
_Z25selective_scan_fwd_kernelI32Selective_Scan_fwd_kernel_traitsILi128ELi16ELi1ELb1ELb1ELb1ELb1EN3c104HalfENS1_7complexIfEEEEv13SSMParamsBase:
.text._Z25selective_scan_fwd_kernelI32Selective_Scan_fwd_kernel_traitsILi128ELi16ELi1ELb1ELb1ELb1ELb1EN3c104HalfENS1_7complexIfEEEEv13SSMParamsBase:
        /* <DEDUP_REMOVED lines=118> */
.L_x_654:
        /* <DEDUP_REMOVED lines=82> */
.L_x_616:
[----:B------:R-:W-:Y:S05]  /*0c80*/  BSYNC.RECONVERGENT B0 ;  /* 0x0000000000007941 */ /* 0x000fea0003800200 */
.L_x_615:
        /* <DEDUP_REMOVED lines=35> */
.L_x_618:
[----:B------:R-:W-:Y:S05]  /*0ec0*/  BSYNC.RECONVERGENT B0 ;  /* 0x0000000000007941 */ /* 0x000fea0003800200 */
.L_x_617:
        /* <DEDUP_REMOVED lines=37> */
.L_x_620:
[----:B------:R-:W-:Y:S05]  /*1120*/  BSYNC.RECONVERGENT B0 ;  /* 0x0000000000007941 */ /* 0x000fea0003800200 */
.L_x_619:
        /* <DEDUP_REMOVED lines=35> */
.L_x_622:
[----:B------:R-:W-:Y:S05]  /*1360*/  BSYNC.RECONVERGENT B0 ;  /* 0x0000000000007941 */ /* 0x000fea0003800200 */
.L_x_621:
        /* <DEDUP_REMOVED lines=37> */
.L_x_624:
[----:B------:R-:W-:Y:S05]  /*15c0*/  BSYNC.RECONVERGENT B0 ;  /* 0x0000000000007941 */ /* 0x000fea0003800200 */
.L_x_623:
        /* <DEDUP_REMOVED lines=35> */
.L_x_626:
[----:B------:R-:W-:Y:S05]  /*1800*/  BSYNC.RECONVERGENT B0 ;  /* 0x0000000000007941 */ /* 0x000fea0003800200 */
.L_x_625:
        /* <DEDUP_REMOVED lines=37> */
.L_x_628:
[----:B------:R-:W-:Y:S05]  /*1a60*/  BSYNC.RECONVERGENT B0 ;  /* 0x0000000000007941 */ /* 0x000fea0003800200 */
.L_x_627:
        /* <DEDUP_REMOVED lines=35> */
.L_x_630:
[----:B------:R-:W-:Y:S05]  /*1ca0*/  BSYNC.RECONVERGENT B0 ;  /* 0x0000000000007941 */ /* 0x000fea0003800200 */
.L_x_629:
        /* <DEDUP_REMOVED lines=39> */
.L_x_632:
[----:B------:R-:W-:Y:S05]  /*1f20*/  BSYNC.RECONVERGENT B0 ;  /* 0x0000000000007941 */ /* 0x000fea0003800200 */
.L_x_631:
        /* <DEDUP_REMOVED lines=39> */
.L_x_634:
[----:B------:R-:W-:Y:S05]  /*21a0*/  BSYNC.RECONVERGENT B0 ;  /* 0x0000000000007941 */ /* 0x000fea0003800200 */
.L_x_633:
        /* <DEDUP_REMOVED lines=45> */
.L_x_636:
[----:B------:R-:W-:Y:S05]  /*2480*/  BSYNC.RECONVERGENT B0 ;  /* 0x0000000000007941 */ /* 0x000fea0003800200 */
.L_x_635:
        /* <DEDUP_REMOVED lines=32> */
.L_x_638:
[----:B------:R-:W-:Y:S05]  /*2690*/  BSYNC.RECONVERGENT B0 ;  /* 0x0000000000007941 */ /* 0x000fea0003800200 */
.L_x_637:
        /* <DEDUP_REMOVED lines=32> */
.L_x_640:
[----:B------:R-:W-:Y:S05]  /*28a0*/  BSYNC.RECONVERGENT B0 ;  /* 0x0000000000007941 */ /* 0x000fea0003800200 */
.L_x_639:
        /* <DEDUP_REMOVED lines=32> */
.L_x_642:
[----:B------:R-:W-:Y:S05]  /*2ab0*/  BSYNC.RECONVERGENT B0 ;  /* 0x0000000000007941 */ /* 0x000fea0003800200 */
.L_x_641:
        /* <DEDUP_REMOVED lines=32> */
.L_x_644:
[----:B------:R-:W-:Y:S05]  /*2cc0*/  BSYNC.RECONVERGENT B0 ;  /* 0x0000000000007941 */ /* 0x000fea0003800200 */
.L_x_643:
        /* <DEDUP_REMOVED lines=32> */
.L_x_646:
[----:B------:R-:W-:Y:S05]  /*2ed0*/  BSYNC.RECONVERGENT B0 ;  /* 0x0000000000007941 */ /* 0x000fea0003800200 */
.L_x_645:
        /* <DEDUP_REMOVED lines=64> */
.L_x_653:
        /* <DEDUP_REMOVED lines=607> */
.L_x_649:
        /* <DEDUP_REMOVED lines=17> */
.L_x_650:
[----:B------:R-:W-:Y:S05]  /*59e0*/  BSYNC.RECONVERGENT B0 ;  /* 0x0000000000007941 */ /* 0x000fea0003800200 */
.L_x_648:
        /* <DEDUP_REMOVED lines=121> */
.L_x_652:
[----:B------:R-:W-:Y:S05]  /*6180*/  BSYNC.RECONVERGENT B0 ;  /* 0x0000000000007941 */ /* 0x000fea0003800200 */
.L_x_651:
        /* <DEDUP_REMOVED lines=51> */
.L_x_647:
        /* <DEDUP_REMOVED lines=9> */
[----:B------:R-:W-:-:S02]  /*6550*/  F2FP.F16.F32.PACK_AB R4, R18, R17 ;  /* 0x000000111204723e */ /* 0x000fc400000000ff */
[----:B------:R-:W-:Y:S02]  /*6560*/  F2FP.F16.F32.PACK_AB R11, R68, R31 ;  /* 0x0000001f440b723e */ /* 0x000fe400000000ff */
[----:B------:R-:W-:-:S03]  /*6570*/  F2FP.F16.F32.PACK_AB R10, R30, R29 ;  /* 0x0000001d1e0a723e */ /* 0x000fc600000000ff */
[----:B------:R-:W0:Y:S01]  /*6580*/  LDC.64 R14, c[0x0][0x420] ;  /* 0x00010800ff0e7b82 */ /* 0x000e220000000a00 */
[----:B------:R-:W-:Y:S01]  /*6590*/  F2FP.F16.F32.PACK_AB R9, R28, R27 ;  /* 0x0000001b1c09723e */ /* 0x000fe200000000ff */
[----:B------:R-:W1:Y:S01]  /*65a0*/  S2R R13, SR_TID.X ;  /* 0x00000000000d7919 */ /* 0x000e620000002100 */
[----:B------:R-:W-:Y:S02]  /*65b0*/  F2FP.F16.F32.PACK_AB R8, R26, R25 ;  /* 0x000000191a08723e */ /* 0x000fe400000000ff */
[----:B------:R-:W-:Y:S01]  /*65c0*/  MOV R2, UR7 ;  /* 0x0000000700027c02 */ /* 0x000fe20008000f00 */
[----:B------:R-:W3:Y:S02]  /*65d0*/  LDCU UR7, c[0x0][0x394] ;  /* 0x00007280ff0777ac */ /* 0x000ee40008000800 */
[----:B------:R-:W4:Y:S08]  /*65e0*/  S2UR UR9, SR_CTAID.Y ;  /* 0x00000000000979c3 */ /* 0x000f300000002600 */
[----:B------:R-:W4:Y:S08]  /*65f0*/  LDC.64 R32, c[0x0][0x428] ;  /* 0x00010a00ff207b82 */ /* 0x000f300000000a00 */
[----:B------:R-:W5:Y:S08]  /*6600*/  LDC.64 R34, c[0x0][0x478] ;  /* 0x00011e00ff227b82 */ /* 0x000f700000000a00 */
[----:B------:R-:W3:Y:S08]  /*6610*/  LDC.64 R44, c[0x0][0x410] ;  /* 0x00010400ff2c7b82 */ /* 0x000ef00000000a00 */
[----:B------:R-:W5:Y:S01]  /*6620*/  LDC.64 R46, c[0x0][0x418] ;  /* 0x00010600ff2e7b82 */ /* 0x000f620000000a00 */
[----:B--2---:R-:W-:-:S05]  /*6630*/  LEA R12, R12, R62, 0x4 ;  /* 0x0000003e0c0c7211 */ /* 0x004fca00078e20ff */
[----:B------:R0:W-:Y:S04]  /*6640*/  STS.128 [R12], R4 ;  /* 0x000000040c007388 */ /* 0x0001e80000000c00 */
[----:B------:R1:W-:Y:S01]  /*6650*/  STS.128 [R12+0x10], R8 ;  /* 0x000010080c007388 */ /* 0x0003e20000000c00 */
[----:B------:R-:W-:-:S03]  /*6660*/  NOP ;  /* 0x0000000000007918 */ /* 0x000fc60000000000 */
[----:B------:R-:W2:Y:S04]  /*6670*/  LDS.128 R36, [R62] ;  /* 0x000000003e247984 */ /* 0x000ea80000000c00 */
[----:B------:R-:W2:Y:S01]  /*6680*/  LDS.128 R40, [R62+0x200] ;  /* 0x000200003e287984 */ /* 0x000ea20000000c00 */
[----:B0-----:R-:W-:-:S04]  /*6690*/  IMAD.WIDE.U32 R4, R14, UR8, R2 ;  /* 0x000000080e047c25 */ /* 0x001fc8000f8e0002 */
[----:B------:R-:W-:Y:S01]  /*66a0*/  IMAD R5, R15, UR8, R5 ;  /* 0x000000080f057c24 */ /* 0x000fe2000f8e0205 */
[----:B-1----:R-:W-:Y:S01]  /*66b0*/  SHF.L.U32 R10, R13, 0x1, RZ ;  /* 0x000000010d0a7819 */ /* 0x002fe200000006ff */
[----:B------:R-:W0:Y:S01]  /*66c0*/  LDC.64 R8, c[0x0][0x488] ;  /* 0x00012200ff087b82 */ /* 0x000e220000000a00 */
[----:B---3--:R-:W-:-:S04]  /*66d0*/  IMAD.WIDE.U32 R6, R44, UR8, R2 ;  /* 0x000000082c067c25 */ /* 0x008fc8000f8e0002 */
[----:B----4-:R-:W-:Y:S01]  /*66e0*/  IMAD.WIDE.U32 R4, R32, UR9, R4 ;  /* 0x0000000920047c25 */ /* 0x010fe2000f8e0004 */
[----:B------:R-:W-:Y:S02]  /*66f0*/  LOP3.LUT R32, R13, 0x1f, RZ, 0xc0, !PT ;  /* 0x0000001f0d207812 */ /* 0x000fe400078ec0ff */
[----:B------:R-:W-:Y:S01]  /*6700*/  LOP3.LUT R13, R10, 0x7c0, RZ, 0xc0, !PT ;  /* 0x000007c00a0d7812 */ /* 0x000fe200078ec0ff */
[----:B------:R-:W-:Y:S01]  /*6710*/  IMAD R0, R33, UR9, R5 ;  /* 0x0000000921007c24 */ /* 0x000fe2000f8e0205 */
[----:B-----5:R-:W-:Y:S01]  /*6720*/  LEA R14, P0, R4, R34, 0x1 ;  /* 0x00000022040e7211 */ /* 0x020fe200078008ff */
[----:B------:R-:W-:-:S03]  /*6730*/  IMAD R7, R45, UR8, R7 ;  /* 0x000000082d077c24 */ /* 0x000fc6000f8e0207 */
[----:B------:R-:W-:Y:S01]  /*6740*/  LEA.HI.X R15, R4, R35, R0, 0x1, P0 ;  /* 0x00000023040f7211 */ /* 0x000fe200000f0c00 */
[----:B------:R-:W-:Y:S01]  /*6750*/  IMAD.WIDE.U32 R6, R46, UR9, R6 ;  /* 0x000000092e067c25 */ /* 0x000fe2000f8e0006 */
[----:B------:R-:W-:-:S03]  /*6760*/  LOP3.LUT R0, R13, R32, RZ, 0xfc, !PT ;  /* 0x000000200d007212 */ /* 0x000fc600078efcff */
[----:B------:R-:W-:Y:S02]  /*6770*/  IMAD R5, R47, UR9, R7 ;  /* 0x000000092f057c24 */ /* 0x000fe4000f8e0207 */
[----:B------:R-:W-:Y:S01]  /*6780*/  IMAD.WIDE.U32 R14, R0, 0x10, R14 ;  /* 0x00000010000e7825 */ /* 0x000fe200078e000e */
[----:B0-----:R-:W-:-:S04]  /*6790*/  LEA R34, P1, R6, R8, 0x1 ;  /* 0x0000000806227211 */ /* 0x001fc800078208ff */
[----:B------:R-:W-:Y:S01]  /*67a0*/  LEA.HI.X R35, R6, R9, R5, 0x1, P1 ;  /* 0x0000000906237211 */ /* 0x000fe200008f0c05 */
[----:B--2---:R-:W-:Y:S04]  /*67b0*/  STG.E.128 desc[UR24][R14.64], R36 ;  /* 0x000000240e007986 */ /* 0x004fe8000c101d18 */
[----:B------:R-:W-:Y:S01]  /*67c0*/  STG.E.128 desc[UR24][R14.64+0x200], R40 ;  /* 0x000200280e007986 */ /* 0x000fe2000c101d18 */
[----:B------:R-:W-:Y:S01]  /*67d0*/  IMAD.WIDE.U32 R34, R0, 0x10, R34 ;  /* 0x0000001000227825 */ /* 0x000fe200078e0022 */
[----:B------:R-:W-:Y:S06]  /*67e0*/  BAR.SYNC.DEFER_BLOCKING 0x0 ;  /* 0x0000000000007b1d */ /* 0x000fec0000010000 */
[----:B------:R-:W2:Y:S04]  /*67f0*/  LDG.E.128 R44, desc[UR24][R34.64] ;  /* 0x00000018222c7981 */ /* 0x000ea8000c1e1d00 */
[----:B------:R-:W3:Y:S01]  /*6800*/  LDG.E.128 R48, desc[UR24][R34.64+0x200] ;  /* 0x0002001822307981 */ /* 0x000ee2000c1e1d00 */
        /* <DEDUP_REMOVED lines=10> */
[----:B--2---:R-:W-:Y:S04]  /*68b0*/  STS.128 [R62], R44 ;  /* 0x0000002c3e007388 */ /* 0x004fe80000000c00 */
[----:B---3--:R-:W-:Y:S01]  /*68c0*/  STS.128 [R62+0x200], R48 ;  /* 0x000200303e007388 */ /* 0x008fe20000000c00 */
[----:B------:R-:W-:-:S03]  /*68d0*/  NOP ;  /* 0x0000000000007918 */ /* 0x000fc60000000000 */
[----:B------:R-:W0:Y:S04]  /*68e0*/  LDS.128 R4, [R12] ;  /* 0x000000000c047984 */ /* 0x000e280000000c00 */
[----:B------:R-:W1:Y:S01]  /*68f0*/  LDS.128 R8, [R12+0x10] ;  /* 0x000010000c087984 */ /* 0x000e620000000c00 */
[----:B0-----:R-:W-:Y:S02]  /*6900*/  HADD2.F32 R34, -RZ, R5.H1_H1 ;  /* 0x30000005ff227230 */ /* 0x001fe40000004100 */
[----:B------:R-:W-:Y:S02]  /*6910*/  HADD2.F32 R40, -RZ, R7.H1_H1 ;  /* 0x30000007ff287230 */ /* 0x000fe40000004100 */
[----:B-1----:R-:W-:Y:S02]  /*6920*/  HADD2.F32 R46, -RZ, R9.H1_H1 ;  /* 0x30000009ff2e7230 */ /* 0x002fe40000004100 */
[----:B------:R-:W-:Y:S01]  /*6930*/  FMUL.FTZ R35, R34, -1.4426950216293334961 ;  /* 0xbfb8aa3b22237820 */ /* 0x000fe20000410000 */
[----:B------:R-:W-:-:S02]  /*6940*/  HADD2.F32 R52, -RZ, R11.H1_H1 ;  /* 0x3000000bff347230 */ /* 0x000fc40000004100 */
[----:B------:R-:W-:Y:S01]  /*6950*/  FMUL.FTZ R41, R40, -1.4426950216293334961 ;  /* 0xbfb8aa3b28297820 */ /* 0x000fe20000410000 */
[----:B------:R-:W-:Y:S02]  /*6960*/  HADD2.F32 R33, -RZ, R4.H1_H1 ;  /* 0x30000004ff217230 */ /* 0x000fe40000004100 */
[----:B------:R-:W-:Y:S01]  /*6970*/  FMUL.FTZ R47, R46, -1.4426950216293334961 ;  /* 0xbfb8aa3b2e2f7820 */ /* 0x000fe20000410000 */
[----:B------:R-:W-:Y:S02]  /*6980*/  HADD2.F32 R37, -RZ, R6.H1_H1 ;  /* 0x30000006ff257230 */ /* 0x000fe40000004100 */
[----:B------:R-:W-:Y:S01]  /*6990*/  FMUL.FTZ R53, R52, -1.4426950216293334961 ;  /* 0xbfb8aa3b34357820 */ /* 0x000fe20000410000 */
[----:B------:R-:W-:Y:S02]  /*69a0*/  HADD2.F32 R43, -RZ, R8.H1_H1 ;  /* 0x30000008ff2b7230 */ /* 0x000fe40000004100 */
[----:B------:R-:W-:Y:S01]  /*69b0*/  FMUL.FTZ R14, R33, -1.4426950216293334961 ;  /* 0xbfb8aa3b210e7820 */ /* 0x000fe20000410000 */
[----:B------:R-:W-:-:S02]  /*69c0*/  HADD2.F32 R49, -RZ, R10.H1_H1 ;  /* 0x3000000aff317230 */ /* 0x000fc40000004100 */
[----:B------:R-:W-:Y:S01]  /*69d0*/  FMUL.FTZ R38, R37, -1.4426950216293334961 ;  /* 0xbfb8aa3b25267820 */ /* 0x000fe20000410000 */
[----:B------:R-:W-:Y:S02]  /*69e0*/  HADD2.F32 R15, -RZ, R5.H0_H0 ;  /* 0x20000005ff0f7230 */ /* 0x000fe40000004100 */
[----:B------:R-:W-:Y:S01]  /*69f0*/  FMUL.FTZ R44, R43, -1.4426950216293334961 ;  /* 0xbfb8aa3b2b2c7820 */ /* 0x000fe20000410000 */
[----:B------:R-:W-:Y:S02]  /*6a00*/  HADD2.F32 R39, -RZ, R7.H0_H0 ;  /* 0x20000007ff277230 */ /* 0x000fe40000004100 */
[----:B------:R-:W-:Y:S01]  /*6a10*/  FMUL.FTZ R50, R49, -1.4426950216293334961 ;  /* 0xbfb8aa3b31327820 */ /* 0x000fe20000410000 */
[----:B------:R-:W-:Y:S02]  /*6a20*/  HADD2.F32 R45, -RZ, R9.H0_H0 ;  /* 0x20000009ff2d7230 */ /* 0x000fe40000004100 */
[----:B------:R-:W-:Y:S01]  /*6a30*/  FMUL.FTZ R5, R15, -1.4426950216293334961 ;  /* 0xbfb8aa3b0f057820 */ /* 0x000fe20000410000 */
[----:B------:R-:W-:-:S02]  /*6a40*/  HADD2.F32 R51, -RZ, R11.H0_H0 ;  /* 0x2000000bff337230 */ /* 0x000fc40000004100 */
        /* <DEDUP_REMOVED lines=9> */
[----:B------:R-:W0:Y:S01]  /*6ae0*/  MUFU.EX2 R35, R35 ;  /* 0x0000002300237308 */ /* 0x000e220000000800 */
[----:B------:R-:W-:Y:S01]  /*6af0*/  FMUL.FTZ R8, R42, -1.4426950216293334961 ;  /* 0xbfb8aa3b2a087820 */ /* 0x000fe20000410000 */
[----:B------:R-:W-:-:S06]  /*6b00*/  FMUL.FTZ R10, R48, -1.4426950216293334961 ;  /* 0xbfb8aa3b300a7820 */ /* 0x000fcc0000410000 */
        /* <DEDUP_REMOVED lines=33> */
[----:B------:R-:W-:Y:S08]  /*6d20*/  MUFU.RCP R56, R7 ;  /* 0x0000000700387308 */ /* 0x000ff00000001000 */
[----:B------:R-:W0:Y:S01]  /*6d30*/  MUFU.RCP R41, R41 ;  /* 0x0000002900297308 */ /* 0x000e220000001000 */
[----:B-1----:R-:W-:-:S04]  /*6d40*/  FMUL.FTZ R5, R34, R35 ;  /* 0x0000002322057220 */ /* 0x002fc80000410000 */
[----:B------:R-:W-:-:S03]  /*6d50*/  FMUL.FTZ R5, R5, R20 ;  /* 0x0000001405057220 */ /* 0x000fc60000410000 */
[----:B------:R-:W-:Y:S08]  /*6d60*/  MUFU.RCP R58, R9 ;  /* 0x00000009003a7308 */ /* 0x000ff00000001000 */
[----:B------:R-:W1:Y:S01]  /*6d70*/  MUFU.RCP R47, R47 ;  /* 0x0000002f002f7308 */ /* 0x000e620000001000 */
[----:B0-----:R-:W-:-:S04]  /*6d80*/  FMUL.FTZ R7, R40, R41 ;  /* 0x0000002928077220 */ /* 0x001fc80000410000 */
[----:B------:R-:W-:-:S03]  /*6d90*/  FMUL.FTZ R7, R7, R24 ;  /* 0x0000001807077220 */ /* 0x000fc60000410000 */
[----:B------:R-:W-:Y:S08]  /*6da0*/  MUFU.RCP R60, R11 ;  /* 0x0000000b003c7308 */ /* 0x000ff00000001000 */
[----:B------:R-:W0:Y:S01]  /*6db0*/  MUFU.RCP R53, R53 ;  /* 0x0000003500357308 */ /* 0x000e220000001000 */
[----:B-1----:R-:W-:-:S04]  /*6dc0*/  FMUL.FTZ R9, R46, R47 ;  /* 0x0000002f2e097220 */ /* 0x002fc80000410000 */
[----:B------:R-:W-:-:S03]  /*6dd0*/  FMUL.FTZ R9, R9, R28 ;  /* 0x0000001c09097220 */ /* 0x000fc60000410000 */
[----:B------:R1:W2:Y:S08]  /*6de0*/  MUFU.RCP R55, R4 ;  /* 0x0000000400377308 */ /* 0x0002b00000001000 */
[----:B------:R-:W3:Y:S01]  /*6df0*/  MUFU.RCP R14, R14 ;  /* 0x0000000e000e7308 */ /* 0x000ee20000001000 */
[----:B-1----:R-:W-:Y:S01]  /*6e00*/  FMUL.FTZ R4, R15, R54 ;  /* 0x000000360f047220 */ /* 0x002fe20000410000 */
[----:B0-----:R-:W-:-:S03]  /*6e10*/  FMUL.FTZ R11, R52, R53 ;  /* 0x00000035340b7220 */ /* 0x001fc60000410000 */
[----:B------:R-:W-:Y:S01]  /*6e20*/  FMUL.FTZ R4, R4, R19 ;  /* 0x0000001304047220 */ /* 0x000fe20000410000 */
[----:B------:R-:W-:Y:S02]  /*6e30*/  FMUL.FTZ R11, R11, R68 ;  /* 0x000000440b0b7220 */ /* 0x000fe40000410000 */
[----:B------:R0:W1:Y:S01]  /*6e40*/  MUFU.RCP R57, R6 ;  /* 0x0000000600397308 */ /* 0x0000620000001000 */
[----:B--2---:R-:W-:Y:S01]  /*6e50*/  FMUL.FTZ R16, R16, R55 ;  /* 0x0000003710107220 */ /* 0x004fe20000410000 */
[----:B------:R-:W-:-:S03]  /*6e60*/  F2FP.F16.F32.PACK_AB R5, R5, R4 ;  /* 0x000000040505723e */ /* 0x000fc600000000ff */
[----:B------:R-:W-:-:S03]  /*6e70*/  FMUL.FTZ R16, R16, R17 ;  /* 0x0000001110107220 */ /* 0x000fc60000410000 */
[----:B------:R-:W2:Y:S01]  /*6e80*/  MUFU.RCP R38, R38 ;  /* 0x0000002600267308 */ /* 0x000ea20000001000 */
[----:B0-----:R-:W-:Y:S01]  /*6e90*/  FMUL.FTZ R6, R39, R56 ;  /* 0x0000003827067220 */ /* 0x001fe20000410000 */
[----:B---3--:R-:W-:Y:S02]  /*6ea0*/  FMUL.FTZ R33, R33, R14 ;  /* 0x0000000e21217220 */ /* 0x008fe40000410000 */
[----:B------:R-:W0:Y:S01]  /*6eb0*/  LDC.64 R14, c[0x0][0x430] ;  /* 0x00010c00ff0e7b82 */ /* 0x000e220000000a00 */
[----:B------:R-:W-:Y:S01]  /*6ec0*/  FMUL.FTZ R6, R6, R23 ;  /* 0x0000001706067220 */ /* 0x000fe20000410000 */
[----:B------:R-:W-:Y:S02]  /*6ed0*/  FMUL.FTZ R33, R33, R18 ;  /* 0x0000001221217220 */ /* 0x000fe40000410000 */
[----:B------:R3:W4:Y:S01]  /*6ee0*/  MUFU.RCP R59, R8 ;  /* 0x00000008003b7308 */ /* 0x0007220000001000 */
[----:B-1----:R-:W-:Y:S01]  /*6ef0*/  FMUL.FTZ R36, R36, R57 ;  /* 0x0000003924247220 */ /* 0x002fe20000410000 */
[----:B------:R-:W-:-:S02]  /*6f00*/  F2FP.F16.F32.PACK_AB R7, R7, R6 ;  /* 0x000000060707723e */ /* 0x000fc400000000ff */
[----:B------:R-:W-:Y:S01]  /*6f10*/  F2FP.F16.F32.PACK_AB R4, R33, R16 ;  /* 0x000000102104723e */ /* 0x000fe200000000ff */
[----:B------:R-:W-:Y:S01]  /*6f20*/  BAR.SYNC.DEFER_BLOCKING 0x0 ;  /* 0x0000000000007b1d */ /* 0x000fe20000010000 */
[----:B------:R-:W-:Y:S01]  /*6f30*/  FMUL.FTZ R36, R36, R21 ;  /* 0x0000001524247220 */ /* 0x000fe20000410000 */
[----:B---3--:R-:W-:Y:S01]  /*6f40*/  FMUL.FTZ R8, R45, R58 ;  /* 0x0000003a2d087220 */ /* 0x008fe20000410000 */
[----:B--2---:R-:W-:-:S03]  /*6f50*/  FMUL.FTZ R37, R37, R38 ;  /* 0x0000002625257220 */ /* 0x004fc60000410000 */
[----:B------:R-:W1:Y:S01]  /*6f60*/  MUFU.RCP R44, R44 ;  /* 0x0000002c002c7308 */ /* 0x000e620000001000 */
[----:B------:R-:W-:Y:S01]  /*6f70*/  FMUL.FTZ R8, R8, R27 ;  /* 0x0000001b08087220 */ /* 0x000fe20000410000 */
[----:B------:R-:W-:Y:S01]  /*6f80*/  FMUL.FTZ R37, R37, R22 ;  /* 0x0000001625257220 */ /* 0x000fe20000410000 */
[----:B----4-:R-:W-:-:S03]  /*6f90*/  FMUL.FTZ R42, R42, R59 ;  /* 0x0000003b2a2a7220 */ /* 0x010fc60000410000 */
[----:B------:R-:W-:Y:S02]  /*6fa0*/  F2FP.F16.F32.PACK_AB R9, R9, R8 ;  /* 0x000000080909723e */ /* 0x000fe400000000ff */
[----:B------:R2:W3:Y:S01]  /*6fb0*/  MUFU.RCP R61, R10 ;  /* 0x0000000a003d7308 */ /* 0x0004e20000001000 */
[----:B------:R-:W-:Y:S01]  /*6fc0*/  F2FP.F16.F32.PACK_AB R6, R37, R36 ;  /* 0x000000242506723e */ /* 0x000fe200000000ff */
[----:B------:R-:W-:Y:S01]  /*6fd0*/  FMUL.FTZ R42, R42, R25 ;  /* 0x000000192a2a7220 */ /* 0x000fe20000410000 */
[----:B0-----:R-:W-:Y:S01]  /*6fe0*/  IMAD.WIDE.U32 R2, R14, UR8, R2 ;  /* 0x000000080e027c25 */ /* 0x001fe2000f8e0002 */
[----:B------:R-:W0:Y:S03]  /*6ff0*/  LDC.64 R24, c[0x0][0x438] ;  /* 0x00010e00ff187b82 */ /* 0x000e260000000a00 */
[----:B------:R-:W-:Y:S01]  /*7000*/  IMAD R3, R15, UR8, R3 ;  /* 0x000000080f037c24 */ /* 0x000fe2000f8e0203 */
[----:B------:R-:W4:Y:S01]  /*7010*/  MUFU.RCP R50, R50 ;  /* 0x0000003200327308 */ /* 0x000f220000001000 */
[----:B--2---:R-:W-:Y:S01]  /*7020*/  FMUL.FTZ R10, R51, R60 ;  /* 0x0000003c330a7220 */ /* 0x004fe20000410000 */
[----:B-1----:R-:W-:Y:S01]  /*7030*/  FMUL.FTZ R43, R43, R44 ;  /* 0x0000002c2b2b7220 */ /* 0x002fe20000410000 */
[----:B------:R1:W-:Y:S02]  /*7040*/  STS.128 [R12], R4 ;  /* 0x000000040c007388 */ /* 0x0003e40000000c00 */
[----:B------:R-:W-:Y:S01]  /*7050*/  FMUL.FTZ R10, R10, R31 ;  /* 0x0000001f0a0a7220 */ /* 0x000fe20000410000 */
[----:B------:R-:W-:-:S02]  /*7060*/  FMUL.FTZ R43, R43, R26 ;  /* 0x0000001a2b2b7220 */ /* 0x000fc40000410000 */
[----:B------:R-:W1:Y:S01]  /*7070*/  LDC.64 R26, c[0x0][0x490] ;  /* 0x00012400ff1a7b82 */ /* 0x000e620000000a00 */
[----:B---3--:R-:W-:Y:S01]  /*7080*/  FMUL.FTZ R48, R48, R61 ;  /* 0x0000003d30307220 */ /* 0x008fe20000410000 */
[----:B------:R-:W-:Y:S02]  /*7090*/  F2FP.F16.F32.PACK_AB R11, R11, R10 ;  /* 0x0000000a0b0b723e */ /* 0x000fe400000000ff */
[----:B------:R-:W-:Y:S01]  /*70a0*/  F2FP.F16.F32.PACK_AB R8, R43, R42 ;  /* 0x0000002a2b08723e */ /* 0x000fe200000000ff */
[----:B------:R-:W-:Y:S01]  /*70b0*/  FMUL.FTZ R48, R48, R29 ;  /* 0x0000001d30307220 */ /* 0x000fe20000410000 */
[----:B----4-:R-:W-:Y:S01]  /*70c0*/  FMUL.FTZ R49, R49, R50 ;  /* 0x0000003231317220 */ /* 0x010fe20000410000 */
[----:B0-----:R-:W-:-:S04]  /*70d0*/  IMAD.WIDE.U32 R2, R24, UR9, R2 ;  /* 0x0000000918027c25 */ /* 0x001fc8000f8e0002 */
[----:B------:R-:W-:Y:S01]  /*70e0*/  FMUL.FTZ R49, R49, R30 ;  /* 0x0000001e31317220 */ /* 0x000fe20000410000 */
[----:B------:R-:W-:-:S04]  /*70f0*/  IMAD R3, R25, UR9, R3 ;  /* 0x0000000919037c24 */ /* 0x000fc8000f8e0203 */
[----:B------:R-:W-:-:S05]  /*7100*/  F2FP.F16.F32.PACK_AB R10, R49, R48 ;  /* 0x00000030310a723e */ /* 0x000fca00000000ff */
[----:B------:R-:W-:Y:S01]  /*7110*/  STS.128 [R12+0x10], R8 ;  /* 0x000010080c007388 */ /* 0x000fe20000000c00 */
[----:B------:R-:W-:-:S03]  /*7120*/  NOP ;  /* 0x0000000000007918 */ /* 0x000fc60000000000 */
[----:B------:R-:W0:Y:S01]  /*7130*/  LDS.128 R16, [R62] ;  /* 0x000000003e107984 */ /* 0x000e220000000c00 */
[----:B-1----:R-:W-:-:S03]  /*7140*/  LEA R4, P0, R2, R26, 0x1 ;  /* 0x0000001a02047211 */ /* 0x002fc600078008ff */
[----:B------:R-:W1:Y:S01]  /*7150*/  LDS.128 R20, [R62+0x200] ;  /* 0x000200003e147984 */ /* 0x000e620000000c00 */
[----:B------:R-:W-:-:S03]  /*7160*/  LEA.HI.X R5, R2, R27, R3, 0x1, P0 ;  /* 0x0000001b02057211 */ /* 0x000fc600000f0c03 */
[----:B------:R-:W-:-:S05]  /*7170*/  IMAD.WIDE.U32 R2, R0, 0x10, R4 ;  /* 0x0000001000027825 */ /* 0x000fca00078e0004 */
[----:B0-----:R0:W-:Y:S04]  /*7180*/  STG.E.128 desc[UR24][R2.64], R16 ;  /* 0x0000001002007986 */ /* 0x0011e8000c101d18 */
[----:B-1----:R0:W-:Y:S01]  /*7190*/  STG.E.128 desc[UR24][R2.64+0x200], R20 ;  /* 0x0002001402007986 */ /* 0x0021e2000c101d18 */
[----:B------:R-:W-:Y:S05]  /*71a0*/  BRA.U !UP0, `(.L_x_654) ;  /* 0xffffff95086c7547 */ /* 0x000fea000b83ffff */
[----:B------:R-:W-:Y:S05]  /*71b0*/  EXIT ;  /* 0x000000000000794d */ /* 0x000fea0003800000 */
.L_x_655:
        /* <DEDUP_REMOVED lines=12> */
.L_x_5013:


//--------------------- .text._Z25selective_scan_fwd_kernelI32Selective_Scan_fwd_kernel_traitsILi64ELi16ELi1ELb0ELb0ELb0ELb0EN3c104HalfENS1_7complexIfEEEEv13SSMParamsBase --------------------------
	.section	.text._Z25selective_scan_fwd_kernelI32Selective_Scan_fwd_kernel_traitsILi64ELi16ELi1ELb0ELb0ELb0ELb0EN3c104HalfENS1_7complexIfEEEEv13SSMParamsBase,"ax",@progbits
	.align	128
        .global         _Z25selective_scan_fwd_kernelI32Selective_Scan_fwd_kernel_traitsILi64ELi16ELi1ELb0ELb0ELb0ELb0EN3c104HalfENS1_7complexIfEEEEv13SSMParamsBase
        .type           _Z25selective_scan_fwd_kernelI32Selective_Scan_fwd_kernel_traitsILi64ELi16ELi1ELb0ELb0ELb0ELb0EN3c104HalfENS1_7complexIfEEEEv13SSMParamsBase,@function
        .size           _Z25selective_scan_fwd_kernelI32Selective_Scan_fwd_kernel_traitsILi64ELi16ELi1ELb0ELb0ELb0ELb0EN3c104HalfENS1_7complexIfEEEEv13SSMParamsBase,(.L_x_5014 - _Z25selective_scan_fwd_kernelI32Selective_Scan_fwd_kernel_traitsILi64ELi16ELi1ELb0ELb0ELb0ELb0EN3c104HalfENS1_7complexIfEEEEv13SSMParamsBase)
        .other          _Z25selective_scan_fwd_kernelI32Selective_Scan_fwd_kernel_traitsILi64ELi16ELi1ELb0ELb0ELb0ELb0EN3c104HalfENS1_7complexIfEEEEv13SSMParamsBase,@"STO_CUDA_ENTRY STV_DEFAULT"
_Z25selective_scan_fwd_kernelI32Selective_Scan_fwd_kernel_traitsILi64ELi16ELi1ELb0ELb0ELb0ELb0EN3c104HalfENS1_7complexIfEEEEv13SSMParamsBase:
.text._Z25selective_scan_fwd_kernelI32Selective_Scan_fwd_kernel_traitsILi64ELi16ELi1ELb0ELb0ELb0ELb0EN3c104HalfENS1_7complexIfEEEEv13SSMParamsBase:
        /* <DEDUP_REMOVED lines=15> */
[----:B------:R-:W2:Y:S02]  /*00f0*/  LDCU.128 UR8, c[0x0][0x460] ;  /* 0x00008c00ff0877ac */ /* 0x000ea40008000c00 */
        /* <DEDUP_REMOVED lines=8> */
[----:B---3--:R1:W5:Y:S04]  /*0180*/  @P0 LDG.E R2, desc[UR22][R2.64] ;  /* 0x0000001602020981 */ /* 0x008368000c1e1900 */
[----:B------:R1:W5:Y:S01]  /*0190*/  @P1 LDG.E R4, desc[UR22][R4.64] ;  /* 0x0000001604041981 */ /* 0x000362000c1e1900 */
[----:B----4-:R-:W-:Y:S02]  /*01a0*/  UISETP.GE.AND UP0, UPT, UR21, 0x1, UPT ;  /* 0x000000011500788c */ /* 0x010fe4000bf06270 */
[----:B------:R-:W-:Y:S02]  /*01b0*/  UIMAD.WIDE.U32 UR4, UR31, UR16, URZ ;  /* 0x000000101f0472a5 */ /* 0x000fe4000f8e00ff */
[----:B0-----:R-:W-:Y:S02]  /*01c0*/  UIMAD.WIDE.U32 UR6, UR31, UR24, URZ ;  /* 0x000000181f0672a5 */ /* 0x001fe4000f8e00ff */
[----:B------:R-:W-:Y:S01]  /*01d0*/  PLOP3.LUT P2, PT, PT, PT, UP0, 0x80, 0x8 ;  /* 0x000000000008781c */ /* 0x000fe20003f4f008 */
[----:B------:R-:W-:-:S02]  /*01e0*/  UIMAD UR5, UR31, UR17, UR5 ;  /* 0x000000111f0572a4 */ /* 0x000fc4000f8e0205 */
[----:B------:R-:W-:Y:S02]  /*01f0*/  UIMAD UR7, UR31, UR25, UR7 ;  /* 0x000000191f0772a4 */ /* 0x000fe4000f8e0207 */
[----:B------:R-:W-:Y:S02]  /*0200*/  UIMAD.WIDE.U32 UR12, UR28, UR18, UR4 ;  /* 0x000000121c0c72a5 */ /* 0x000fe4000f8e0004 */
[----:B------:R-:W-:-:S06]  /*0210*/  UIMAD.WIDE.U32 UR14, UR28, UR26, UR6 ;  /* 0x0000001a1c0e72a5 */ /* 0x000fcc000f8e0006 */
[----:B-12---:R-:W-:Y:S06]  /*0220*/  @!P2 EXIT ;  /* 0x000000000000a94d */ /* 0x006fec0003800000 */
[----:B------:R-:W0:Y:S01]  /*0230*/  LDCU.64 UR36, c[0x0][0x3b8] ;  /* 0x00007700ff2477ac */ /* 0x000e220008000a00 */
[----:B------:R-:W1:Y:S01]  /*0240*/  S2R R104, SR_TID.X ;  /* 0x0000000000687919 */ /* 0x000e620000002100 */
[----:B------:R-:W2:Y:S01]  /*0250*/  LDCU.64 UR38, c[0x0][0x3a0] ;  /* 0x00007400ff2677ac */ /* 0x000ea20008000a00 */
[----:B------:R-:W3:Y:S01]  /*0260*/  LDCU.128 UR4, c[0x0][0x440] ;  /* 0x00008800ff0477ac */ /* 0x000ee20008000c00 */
[----:B------:R-:W-:Y:S01]  /*0270*/  UIMAD UR34, UR28, UR19, UR13 ;  /* 0x000000131c2272a4 */ /* 0x000fe2000f8e020d */
[----:B------:R-:W4:Y:S01]  /*0280*/  LDCU UR13, c[0x0][0x384] ;  /* 0x00007080ff0d77ac */ /* 0x000f220008000800 */
[----:B------:R-:W4:Y:S01]  /*0290*/  LDCU.64 UR24, c[0x0][0x3d8] ;  /* 0x00007b00ff1877ac */ /* 0x000f220008000a00 */
[----:B------:R-:W-:Y:S02]  /*02a0*/  ULEA UR20, UP0, UR12, UR8, 0x1 ;  /* 0x000000080c147291 */ /* 0x000fe4000f8008ff */
[----:B------:R-:W-:Y:S02]  /*02b0*/  UIMAD UR33, UR28, UR27, UR15 ;  /* 0x0000001b1c2172a4 */ /* 0x000fe4000f8e020f */
[----:B------:R-:W-:-:S02]  /*02c0*/  ULEA.HI.X UR34, UR12, UR9, UR34, 0x1, UP0 ;  /* 0x000000090c227291 */ /* 0x000fc400080f0c22 */
[----:B------:R-:W-:Y:S02]  /*02d0*/  ULEA UR32, UP1, UR14, UR10, 0x1 ;  /* 0x0000000a0e207291 */ /* 0x000fe4000f8208ff */
[----:B0-----:R-:W-:Y:S02]  /*02e0*/  UIMAD.WIDE.U32 UR8, UR28, UR36, URZ ;  /* 0x000000241c0872a5 */ /* 0x001fe4000f8e00ff */
[----:B--2---:R-:W-:Y:S01]  /*02f0*/  UIMAD.WIDE.U32 UR16, UR28, UR38, URZ ;  /* 0x000000261c1072a5 */ /* 0x004fe2000f8e00ff */
[C---:B-1----:R-:W-:Y:S01]  /*0300*/  LOP3.LUT R103, R104.reuse, 0x1f, RZ, 0xc0, !PT ;  /* 0x0000001f68677812 */ /* 0x042fe200078ec0ff */
[----:B------:R-:W-:Y:S01]  /*0310*/  ULEA.HI.X UR33, UR14, UR11, UR33, 0x1, UP1 ;  /* 0x0000000b0e217291 */ /* 0x000fe200088f0c21 */
[----:B------:R-:W-:Y:S01]  /*0320*/  SHF.L.U32 R148, R104, 0x4, RZ ;  /* 0x0000000468947819 */ /* 0x000fe200000006ff */
[----:B------:R-:W-:Y:S01]  /*0330*/  UIMAD UR12, UR28, UR37, UR9 ;  /* 0x000000251c0c72a4 */ /* 0x000fe2000f8e0209 */
[----:B------:R-:W-:Y:S01]  /*0340*/  SHF.R.U32.HI R147, RZ, 0x5, R104 ;  /* 0x00000005ff937819 */ /* 0x000fe20000011668 */
[----:B------:R-:W-:-:S02]  /*0350*/  UIMAD UR9, UR28, UR39, UR17 ;  /* 0x000000271c0972a4 */ /* 0x000fc4000f8e0211 */
[----:B---3--:R-:W-:Y:S01]  /*0360*/  ULEA UR11, UP1, UR16, UR4, 0x3 ;  /* 0x00000004100b7291 */ /* 0x008fe2000f8218ff */
[----:B------:R-:W0:Y:S03]  /*0370*/  LDCU.64 UR26, c[0x0][0x450] ;  /* 0x00008a00ff1a77ac */ /* 0x000e260008000a00 */
[----:B------:R-:W-:Y:S02]  /*0380*/  ULEA.HI.X UR16, UR16, UR5, UR9, 0x3, UP1 ;  /* 0x0000000510107291 */ /* 0x000fe400088f1c09 */
[----:B----4-:R-:W-:Y:S02]  /*0390*/  UIMAD UR5, UR31, UR13, UR28 ;  /* 0x0000000d1f0572a4 */ /* 0x010fe4000f8e021c */
[----:B------:R-:W-:Y:S01]  /*03a0*/  UIMAD.WIDE.U32 UR18, UR28, UR24, URZ ;  /* 0x000000181c1272a5 */ /* 0x000fe2000f8e00ff */
[----:B------:R-:W1:Y:S01]  /*03b0*/  LDCU UR14, c[0x0][0x38c] ;  /* 0x00007180ff0e77ac */ /* 0x000e620008000800 */
[----:B------:R-:W-:-:S02]  /*03c0*/  ULEA UR10, UP0, UR8, UR6, 0x3 ;  /* 0x00000006080a7291 */ /* 0x000fc4000f8018ff */
[----:B------:R-:W-:Y:S02]  /*03d0*/  UIMAD UR6, UR28, UR25, UR19 ;  /* 0x000000191c0672a4 */ /* 0x000fe4000f8e0213 */
[----:B------:R-:W-:Y:S01]  /*03e0*/  UIMAD UR19, UR5, UR21, URZ ;  /* 0x00000015051372a4 */ /* 0x000fe2000f8e02ff */
[----:B------:R-:W-:Y:S02]  /*03f0*/  UMOV UR4, URZ ;  /* 0x000000ff00047c82 */ /* 0x000fe40008000000 */
[----:B------:R-:W-:Y:S01]  /*0400*/  UMOV UR5, URZ ;  /* 0x000000ff00057c82 */ /* 0x000fe20008000000 */
[----:B-----5:R-:W-:Y:S01]  /*0410*/  @P0 R2UR UR4, R2 ;  /* 0x00000000020402ca */ /* 0x020fe200000e0000 */
[----:B------:R-:W-:Y:S01]  /*0420*/  ULEA.HI.X UR7, UR8, UR7, UR12, 0x3, UP0 ;  /* 0x0000000708077291 */ /* 0x000fe200080f1c0c */
[----:B------:R-:W-:Y:S01]  /*0430*/  @P1 R2UR UR5, R4 ;  /* 0x00000000040512ca */ /* 0x000fe200000e0000 */
[----:B0-----:R-:W-:Y:S02]  /*0440*/  ULEA UR17, UP0, UR18, UR26, 0x3 ;  /* 0x0000001a12117291 */ /* 0x001fe4000f8018ff */
[----:B-1----:R-:W-:-:S02]  /*0450*/  UIMAD UR19, UR19, UR14, URZ ;  /* 0x0000000e131372a4 */ /* 0x002fc4000f8e02ff */
[----:B------:R-:W-:-:S03]  /*0460*/  ULEA.HI.X UR18, UR18, UR27, UR6, 0x3, UP0 ;  /* 0x0000001b12127291 */ /* 0x000fc600080f1c06 */
[----:B------:R-:W-:-:S09]  /*0470*/  UMOV UR6, URZ ;  /* 0x000000ff00067c82 */ /* 0x000fd20008000000 */
.L_x_695:
[----:B------:R-:W0:Y:S01]  /*0480*/  LDCU UR8, c[0x0][0x388] ;  /* 0x00007100ff0877ac */ /* 0x000e220008000800 */
[----:B------:R-:W-:Y:S02]  /*0490*/  LOP3.LUT R25, R148, 0x3e00, RZ, 0xc0, !PT ;  /* 0x00003e0094197812 */ /* 0x000fe400078ec0ff */
[----:B------:R-:W-:Y:S01]  /*04a0*/  MOV R4, UR20 ;  /* 0x0000001400047c02 */ /* 0x000fe20008000f00 */
[----:B------:R-:W-:Y:S01]  /*04b0*/  USHF.L.U32 UR9, UR6, 0xa, URZ ;  /* 0x0000000a06097899 */ /* 0x000fe200080006ff */
[----:B-1----:R-:W-:Y:S02]  /*04c0*/  IADD3 R7, PT, PT, R103, R25, RZ ;  /* 0x0000001967077210 */ /* 0x002fe40007ffe0ff */
[----:B------:R-:W-:Y:S02]  /*04d0*/  MOV R5, UR34 ;  /* 0x0000002200057c02 */ /* 0x000fe40008000f00 */
[C---:B------:R-:W-:Y:S02]  /*04e0*/  LEA R2, P0, R7.reuse, UR32, 0x1 ;  /* 0x0000002007027c11 */ /* 0x040fe4000f8008ff */
[----:B------:R-:W-:Y:S01]  /*04f0*/  PRMT R0, RZ, 0x7610, R0 ;  /* 0x00007610ff007816 */ /* 0x000fe20000000000 */
[----:B------:R-:W-:Y:S01]  /*0500*/  IMAD.WIDE.U32 R4, R7, 0x2, R4 ;  /* 0x0000000207047825 */ /* 0x000fe200078e0004 */
[----:B------:R-:W-:-:S02]  /*0510*/  IADD3.X R3, PT, PT, RZ, UR33, RZ, P0, !PT ;  /* 0x00000021ff037c10 */ /* 0x000fc400087fe4ff */
[----:B------:R-:W-:Y:S02]  /*0520*/  IADD3 R35, PT, PT, R7, 0xe0, RZ ;  /* 0x000000e007237810 */ /* 0x000fe40007ffe0ff */
[----:B------:R-:W-:Y:S01]  /*0530*/  PRMT R15, RZ, 0x7610, R15 ;  /* 0x00007610ff0f7816 */ /* 0x000fe2000000000f */
[----:B0-----:R-:W-:Y:S01]  /*0540*/  UIADD3 UR35, UPT, UPT, -UR9, UR8, URZ ;  /* 0x0000000809237290 */ /* 0x001fe2000fffe1ff */
[----:B------:R-:W-:Y:S02]  /*0550*/  LOP3.LUT R18, R25, 0x1f, R104, 0xf8, !PT ;  /* 0x0000001f19127812 */ /* 0x000fe400078ef868 */
[C---:B------:R-:W-:Y:S02]  /*0560*/  IADD3 R37, PT, PT, R7.reuse, 0x100, RZ ;  /* 0x0000010007257810 */ /* 0x040fe40007ffe0ff */
[C---:B------:R-:W-:Y:S02]  /*0570*/  IADD3 R27, PT, PT, R7.reuse, 0xc0, RZ ;  /* 0x000000c0071b7810 */ /* 0x040fe40007ffe0ff */
[----:B------:R-:W-:Y:S01]  /*0580*/  ISETP.GE.AND P0, PT, R7, UR35, PT ;  /* 0x0000002307007c0c */ /* 0x000fe2000bf06270 */
[----:B------:R-:W-:Y:S01]  /*0590*/  BAR.SYNC.DEFER_BLOCKING 0x0 ;  /* 0x0000000000007b1d */ /* 0x000fe20000010000 */
[----:B------:R-:W-:-:S02]  /*05a0*/  LOP3.LUT R41, R18, 0x20, RZ, 0xfc, !PT ;  /* 0x0000002012297812 */ /* 0x000fc400078efcff */
[----:B------:R-:W-:Y:S02]  /*05b0*/  LOP3.LUT R29, R18, 0xa0, RZ, 0xfc, !PT ;  /* 0x000000a0121d7812 */ /* 0x000fe400078efcff */
[C---:B------:R-:W-:Y:S02]  /*05c0*/  IADD3 R40, PT, PT, R7.reuse, 0x40, RZ ;  /* 0x0000004007287810 */ /* 0x040fe40007ffe0ff */
[----:B------:R-:W-:Y:S02]  /*05d0*/  IADD3 R33, PT, PT, R7, 0x80, RZ ;  /* 0x0000008007217810 */ /* 0x000fe40007ffe0ff */
[----:B------:R-:W-:Y:S02]  /*05e0*/  ISETP.GE.AND P1, PT, R27, UR35, PT ;  /* 0x000000231b007c0c */ /* 0x000fe4000bf26270 */
[----:B------:R-:W-:Y:S02]  /*05f0*/  ISETP.GE.AND P6, PT, R41, UR35, PT ;  /* 0x0000002329007c0c */ /* 0x000fe4000bfc6270 */
[----:B------:R-:W-:-:S02]  /*0600*/  ISETP.GE.AND P2, PT, R29, UR35, PT ;  /* 0x000000231d007c0c */ /* 0x000fc4000bf46270 */
[----:B------:R-:W-:Y:S02]  /*0610*/  IADD3 R38, PT, PT, R7, 0x60, RZ ;  /* 0x0000006007267810 */ /* 0x000fe40007ffe0ff */
[----:B------:R-:W-:Y:S02]  /*0620*/  ISETP.GE.AND P5, PT, R40, UR35, PT ;  /* 0x0000002328007c0c */ /* 0x000fe4000bfa6270 */
[----:B------:R-:W-:Y:S02]  /*0630*/  ISETP.GE.AND P3, PT, R33, UR35, PT ;  /* 0x0000002321007c0c */ /* 0x000fe4000bf66270 */
[----:B------:R-:W-:Y:S02]  /*0640*/  ISETP.GE.AND P4, PT, R38, UR35, PT ;  /* 0x0000002326007c0c */ /* 0x000fe4000bf86270 */
[----:B------:R-:W-:Y:S01]  /*0650*/  PRMT R12, RZ, 0x7610, R12 ;  /* 0x00007610ff0c7816 */ /* 0x000fe2000000000c */
[----:B------:R-:W2:Y:S01]  /*0660*/  @!P0 LDG.E.U16 R0, desc[UR22][R4.64] ;  /* 0x0000001604008981 */ /* 0x000ea2000c1e1500 */
[----:B------:R-:W-:-:S02]  /*0670*/  ISETP.GE.AND P0, PT, R35, UR35, PT ;  /* 0x0000002323007c0c */ /* 0x000fc4000bf06270 */
[----:B------:R-:W-:Y:S02]  /*0680*/  PRMT R10, RZ, 0x7610, R10 ;  /* 0x00007610ff0a7816 */ /* 0x000fe4000000000a */
[----:B------:R-:W-:Y:S02]  /*0690*/  PRMT R9, RZ, 0x7610, R9 ;  /* 0x00007610ff097816 */ /* 0x000fe40000000009 */
[----:B------:R-:W-:Y:S02]  /*06a0*/  PRMT R13, RZ, 0x7610, R13 ;  /* 0x00007610ff0d7816 */ /* 0x000fe4000000000d */
[----:B------:R-:W-:Y:S01]  /*06b0*/  PRMT R6, RZ, 0x7610, R6 ;  /* 0x00007610ff067816 */ /* 0x000fe20000000006 */
[----:B------:R-:W3:Y:S01]  /*06c0*/  @!P1 LDG.E.U16 R10, desc[UR22][R4.64+0x180] ;  /* 0x00018016040a9981 */ /* 0x000ee2000c1e1500 */
[----:B------:R-:W-:Y:S02]  /*06d0*/  PRMT R8, RZ, 0x7610, R8 ;  /* 0x00007610ff087816 */ /* 0x000fe40000000008 */
[----:B------:R-:W-:Y:S01]  /*06e0*/  IADD3 R20, PT, PT, R7, 0x120, RZ ;  /* 0x0000012007147810 */ /* 0x000fe20007ffe0ff */
[----:B------:R-:W4:Y:S01]  /*06f0*/  @!P0 LDG.E.U16 R15, desc[UR22][R4.64+0x1c0] ;  /* 0x0001c016040f8981 */ /* 0x000f22000c1e1500 */
[----:B------:R-:W-:-:S02]  /*0700*/  ISETP.GE.AND P0, PT, R37, UR35, PT ;  /* 0x0000002325007c0c */ /* 0x000fc4000bf06270 */
[C---:B------:R-:W-:Y:S01]  /*0710*/  IADD3 R22, PT, PT, R7.reuse, 0x140, RZ ;  /* 0x0000014007167810 */ /* 0x040fe20007ffe0ff */
[----:B------:R-:W5:Y:S01]  /*0720*/  @!P6 LDG.E.U16 R9, desc[UR22][R4.64+0x40] ;  /* 0x000040160409e981 */ /* 0x000f62000c1e1500 */
[C---:B------:R-:W-:Y:S02]  /*0730*/  IADD3 R23, PT, PT, R7.reuse, 0x160, RZ ;  /* 0x0000016007177810 */ /* 0x040fe40007ffe0ff */
[----:B------:R-:W-:Y:S01]  /*0740*/  PRMT R11, RZ, 0x7610, R11 ;  /* 0x00007610ff0b7816 */ /* 0x000fe2000000000b */
[----:B------:R-:W3:Y:S01]  /*0750*/  @!P2 LDG.E.U16 R13, desc[UR22][R4.64+0x140] ;  /* 0x00014016040da981 */ /* 0x000ee2000c1e1500 */
[----:B------:R-:W-:Y:S02]  /*0760*/  IADD3 R24, PT, PT, R7, 0x180, RZ ;  /* 0x0000018007187810 */ /* 0x000fe40007ffe0ff */
[----:B------:R-:W-:Y:S01]  /*0770*/  ISETP.GE.AND P1, PT, R22, UR35, PT ;  /* 0x0000002316007c0c */ /* 0x000fe2000bf26270 */
[----:B------:R-:W4:Y:S01]  /*0780*/  @!P5 LDG.E.U16 R6, desc[UR22][R4.64+0x80] ;  /* 0x000080160406d981 */ /* 0x000f22000c1e1500 */
[----:B------:R-:W-:-:S02]  /*0790*/  ISETP.GE.AND P2, PT, R23, UR35, PT ;  /* 0x0000002317007c0c */ /* 0x000fc4000bf46270 */
[----:B------:R-:W-:Y:S01]  /*07a0*/  LOP3.LUT R18, R18, 0x1a0, RZ, 0xfc, !PT ;  /* 0x000001a012127812 */ /* 0x000fe200078efcff */
[----:B------:R-:W3:Y:S01]  /*07b0*/  @!P0 LDG.E.U16 R12, desc[UR22][R4.64+0x200] ;  /* 0x00020016040c8981 */ /* 0x000ee2000c1e1500 */
[----:B------:R-:W-:Y:S02]  /*07c0*/  ISETP.GE.AND P0, PT, R20, UR35, PT ;  /* 0x0000002314007c0c */ /* 0x000fe4000bf06270 */
[----:B------:R-:W-:Y:S01]  /*07d0*/  PRMT R17, RZ, 0x7610, R17 ;  /* 0x00007610ff117816 */ /* 0x000fe20000000011 */
[----:B------:R-:W3:Y:S01]  /*07e0*/  @!P3 LDG.E.U16 R8, desc[UR22][R4.64+0x100] ;  /* 0x000100160408b981 */ /* 0x000ee2000c1e1500 */
[----:B------:R-:W-:Y:S02]  /*07f0*/  ISETP.GE.AND P3, PT, R24, UR35, PT ;  /* 0x0000002318007c0c */ /* 0x000fe4000bf66270 */
[----:B------:R-:W-:Y:S01]  /*0800*/  PRMT R14, RZ, 0x7610, R14 ;  /* 0x00007610ff0e7816 */ /* 0x000fe2000000000e */
[----:B------:R-:W3:Y:S01]  /*0810*/  @!P4 LDG.E.U16 R11, desc[UR22][R4.64+0xc0] ;  /* 0x0000c016040bc981 */ /* 0x000ee2000c1e1500 */
[----:B------:R-:W-:-:S02]  /*0820*/  PRMT R19, RZ, 0x7610, R19 ;  /* 0x00007610ff137816 */ /* 0x000fc40000000013 */
[----:B------:R-:W-:Y:S02]  /*0830*/  ISETP.GE.AND P4, PT, R18, UR35, PT ;  /* 0x0000002312007c0c */ /* 0x000fe4000bf86270 */
[----:B------:R-:W-:Y:S01]  /*0840*/  PRMT R16, RZ, 0x7610, R16 ;  /* 0x00007610ff107816 */ /* 0x000fe20000000010 */
[----:B------:R-:W3:Y:S01]  /*0850*/  @!P0 LDG.E.U16 R17, desc[UR22][R4.64+0x240] ;  /* 0x0002401604118981 */ /* 0x000ee2000c1e1500 */
[C---:B------:R-:W-:Y:S02]  /*0860*/  IADD3 R18, PT, PT, R7.reuse, 0x1c0, RZ ;  /* 0x000001c007127810 */ /* 0x040fe40007ffe0ff */
[----:B------:R-:W-:Y:S01]  /*0870*/  IADD3 R22, PT, PT, R7, 0x1e0, RZ ;  /* 0x000001e007167810 */ /* 0x000fe20007ffe0ff */
[----:B------:R-:W3:Y:S01]  /*0880*/  @!P1 LDG.E.U16 R14, desc[UR22][R4.64+0x280] ;  /* 0x00028016040e9981 */ /* 0x000ee2000c1e1500 */
[----:B------:R-:W-:Y:S02]  /*0890*/  ISETP.GE.AND P5, PT, R18, UR35, PT ;  /* 0x0000002312007c0c */ /* 0x000fe4000bfa6270 */
[----:B------:R-:W-:Y:S01]  /*08a0*/  ISETP.GE.AND P6, PT, R22, UR35, PT ;  /* 0x0000002316007c0c */ /* 0x000fe2000bfc6270 */
[----:B------:R-:W3:Y:S01]  /*08b0*/  @!P2 LDG.E.U16 R19, desc[UR22][R4.64+0x2c0] ;  /* 0x0002c0160413a981 */ /* 0x000ee2000c1e1500 */
[----:B------:R-:W-:-:S03]  /*08c0*/  PRMT R21, RZ, 0x7610, R21 ;  /* 0x00007610ff157816 */ /* 0x000fc60000000015 */
[----:B------:R-:W3:Y:S01]  /*08d0*/  @!P3 LDG.E.U16 R16, desc[UR22][R4.64+0x300] ;  /* 0x000300160410b981 */ /* 0x000ee2000c1e1500 */
[----:B------:R-:W-:Y:S02]  /*08e0*/  PRMT R20, RZ, 0x7610, R20 ;  /* 0x00007610ff147816 */ /* 0x000fe40000000014 */
[----:B------:R-:W-:Y:S01]  /*08f0*/  PRMT R23, RZ, 0x7610, R23 ;  /* 0x00007610ff177816 */ /* 0x000fe20000000017 */
[----:B------:R-:W3:Y:S04]  /*0900*/  @!P4 LDG.E.U16 R21, desc[UR22][R4.64+0x340] ;  /* 0x000340160415c981 */ /* 0x000ee8000c1e1500 */
[----:B------:R-:W3:Y:S04]  /*0910*/  @!P5 LDG.E.U16 R20, desc[UR22][R4.64+0x380] ;  /* 0x000380160414d981 */ /* 0x000ee8000c1e1500 */
[----:B------:R0:W3:Y:S01]  /*0920*/  @!P6 LDG.E.U16 R23, desc[UR22][R4.64+0x3c0] ;  /* 0x0003c0160417e981 */ /* 0x0000e2000c1e1500 */
[----:B------:R-:W1:Y:S01]  /*0930*/  S2R R102, SR_LANEID ;  /* 0x0000000000667919 */ /* 0x000e620000000000 */
[----:B------:R-:W0:Y:S01]  /*0940*/  S2UR UR9, SR_CgaCtaId ;  /* 0x00000000000979c3 */ /* 0x000e220000008800 */
[----:B------:R-:W-:-:S02]  /*0950*/  UMOV UR8, 0x400 ;  /* 0x0000040000087882 */ /* 0x000fc40000000000 */
        /* <DEDUP_REMOVED lines=15> */
[C---:B------:R-:W-:Y:S02]  /*0a50*/  IADD3 R18, PT, PT, R25.reuse, 0xc0, RZ ;  /* 0x000000c019127810 */ /* 0x040fe40007ffe0ff */
[----:B------:R-:W-:Y:S02]  /*0a60*/  LEA.HI.SX32 R4, R4, R25, 0x1b ;  /* 0x0000001904047211 */ /* 0x000fe400078fdaff */
[----:B------:R-:W-:Y:S02]  /*0a70*/  LEA R98, R24, UR8, 0x1 ;  /* 0x0000000818627c11 */ /* 0x000fe4000f8e08ff */
[----:B------:R-:W-:Y:S02]  /*0a80*/  IADD3 R22, PT, PT, R25, 0xe0, RZ ;  /* 0x000000e019167810 */ /* 0x000fe40007ffe0ff */
[----:B------:R-:W-:-:S02]  /*0a90*/  LEA R97, R26, UR8, 0x1 ;  /* 0x000000081a617c11 */ /* 0x000fc4000f8e08ff */
[C---:B------:R-:W-:Y:S02]  /*0aa0*/  IADD3 R24, PT, PT, R25.reuse, 0x100, RZ ;  /* 0x0000010019187810 */ /* 0x040fe40007ffe0ff */
[C---:B------:R-:W-:Y:S02]  /*0ab0*/  IADD3 R26, PT, PT, R25.reuse, 0x120, RZ ;  /* 0x00000120191a7810 */ /* 0x040fe40007ffe0ff */
[-C--:B------:R-:W-:Y:S02]  /*0ac0*/  LEA.HI.SX32 R18, R18, R25.reuse, 0x1b ;  /* 0x0000001912127211 */ /* 0x080fe400078fdaff */
[----:B------:R-:W-:Y:S02]  /*0ad0*/  LEA R96, R4, UR8, 0x1 ;  /* 0x0000000804607c11 */ /* 0x000fe4000f8e08ff */
[----:B------:R-:W-:Y:S02]  /*0ae0*/  LEA.HI.SX32 R22, R22, R25, 0x1b ;  /* 0x0000001916167211 */ /* 0x000fe400078fdaff */
[----:B------:R-:W-:-:S02]  /*0af0*/  IADD3 R4, PT, PT, R25, 0x160, RZ ;  /* 0x0000016019047810 */ /* 0x000fc40007ffe0ff */
[-C--:B------:R-:W-:Y:S02]  /*0b00*/  LEA.HI.SX32 R24, R24, R25.reuse, 0x1b ;  /* 0x0000001918187211 */ /* 0x080fe400078fdaff */
[-C--:B------:R-:W-:Y:S02]  /*0b10*/  LEA.HI.SX32 R26, R26, R25.reuse, 0x1b ;  /* 0x000000191a1a7211 */ /* 0x080fe400078fdaff */
[----:B------:R-:W-:Y:S02]  /*0b20*/  LEA R95, R18, UR8, 0x1 ;  /* 0x00000008125f7c11 */ /* 0x000fe4000f8e08ff */
[----:B------:R-:W-:Y:S02]  /*0b30*/  LEA R94, R22, UR8, 0x1 ;  /* 0x00000008165e7c11 */ /* 0x000fe4000f8e08ff */
[----:B------:R-:W-:Y:S02]  /*0b40*/  LEA.HI.SX32 R4, R4, R25, 0x1b ;  /* 0x0000001904047211 */ /* 0x000fe400078fdaff */
[----:B------:R-:W-:-:S02]  /*0b50*/  LEA R93, R24, UR8, 0x1 ;  /* 0x00000008185d7c11 */ /* 0x000fc4000f8e08ff */
[C---:B------:R-:W-:Y:S02]  /*0b60*/  IADD3 R18, PT, PT, R25.reuse, 0x1c0, RZ ;  /* 0x000001c019127810 */ /* 0x040fe40007ffe0ff */
[----:B------:R-:W-:Y:S02]  /*0b70*/  IADD3 R22, PT, PT, R25, 0x1e0, RZ ;  /* 0x000001e019167810 */ /* 0x000fe40007ffe0ff */
[----:B------:R-:W-:Y:S02]  /*0b80*/  LEA R92, R26, UR8, 0x1 ;  /* 0x000000081a5c7c11 */ /* 0x000fe4000f8e08ff */
[----:B------:R-:W-:Y:S02]  /*0b90*/  LEA R90, R4, UR8, 0x1 ;  /* 0x00000008045a7c11 */ /* 0x000fe4000f8e08ff */
[-C--:B------:R-:W-:Y:S02]  /*0ba0*/  LEA.HI.SX32 R18, R18, R25.reuse, 0x1b ;  /* 0x0000001912127211 */ /* 0x080fe400078fdaff */
[----:B------:R-:W-:-:S02]  /*0bb0*/  LEA.HI.SX32 R22, R22, R25, 0x1b ;  /* 0x0000001916167211 */ /* 0x000fc400078fdaff */
[----:B------:R-:W-:Y:S02]  /*0bc0*/  LEA R87, R18, UR8, 0x1 ;  /* 0x0000000812577c11 */ /* 0x000fe4000f8e08ff */
[----:B------:R-:W-:Y:S02]  /*0bd0*/  LEA R86, R22, UR8, 0x1 ;  /* 0x0000000816567c11 */ /* 0x000fe4000f8e08ff */
[----:B------:R-:W-:Y:S02]  /*0be0*/  P2R R31, PR, RZ, 0x1 ;  /* 0x00000001ff1f7803 */ /* 0x000fe40000000000 */
[----:B------:R-:W-:Y:S02]  /*0bf0*/  ISETP.GE.AND P0, PT, R7, UR35, PT ;  /* 0x0000002307007c0c */ /* 0x000fe4000bf06270 */
[----:B------:R-:W-:Y:S02]  /*0c00*/  PRMT R22, RZ, 0x7610, R22 ;  /* 0x00007610ff167816 */ /* 0x000fe40000000016 */
[----:B------:R-:W-:-:S02]  /*0c10*/  P2R R39, PR, RZ, 0x2 ;  /* 0x00000002ff277803 */ /* 0x000fc40000000000 */
[----:B------:R-:W-:Y:S01]  /*0c20*/  ISETP.GE.AND P1, PT, R41, UR35, PT ;  /* 0x0000002329007c0c */ /* 0x000fe2000bf26270 */
[----:B--2---:R0:W-:Y:S02]  /*0c30*/  STS.U16 [R101], R0 ;  /* 0x0000000065007388 */ /* 0x0041e40000000400 */
[----:B0-----:R-:W-:-:S04]  /*0c40*/  IADD3 R0, PT, PT, R25, 0x140, RZ ;  /* 0x0000014019007810 */ /* 0x001fc80007ffe0ff */
[-C--:B------:R-:W-:Y:S01]  /*0c50*/  LEA.HI.SX32 R0, R0, R25.reuse, 0x1b ;  /* 0x0000001900007211 */ /* 0x080fe200078fdaff */
[----:B-----5:R-:W-:Y:S03]  /*0c60*/  STS.U16 [R100+0x40], R9 ;  /* 0x0000400964007388 */ /* 0x020fe60000000400 */
[----:B------:R-:W-:Y:S01]  /*0c70*/  LEA R91, R0, UR8, 0x1 ;  /* 0x00000008005b7c11 */ /* 0x000fe2000f8e08ff */
[----:B----4-:R0:W-:Y:S02]  /*0c80*/  STS.U16 [R99+0x80], R6 ;  /* 0x0000800663007388 */ /* 0x0101e40000000400 */
[----:B0-----:R-:W-:Y:S02]  /*0c90*/  IADD3 R6, PT, PT, R25, 0x180, RZ ;  /* 0x0000018019067810 */ /* 0x001fe40007ffe0ff */
[----:B---3--:R-:W-:Y:S02]  /*0ca0*/  STS.U16 [R98+0xc0], R11 ;  /* 0x0000c00b62007388 */ /* 0x008fe40000000400 */
[----:B------:R-:W-:-:S02]  /*0cb0*/  LEA.HI.SX32 R6, R6, R25, 0x1b ;  /* 0x0000001906067211 */ /* 0x000fc400078fdaff */
[----:B------:R0:W-:Y:S02]  /*0cc0*/  STS.U16 [R97+0x100], R8 ;  /* 0x0001000861007388 */ /* 0x0001e40000000400 */
[----:B------:R-:W-:Y:S02]  /*0cd0*/  LEA R89, R6, UR8, 0x1 ;  /* 0x0000000806597c11 */ /* 0x000fe4000f8e08ff */
[----:B------:R-:W-:Y:S01]  /*0ce0*/  STS.U16 [R96+0x140], R13 ;  /* 0x0001400d60007388 */ /* 0x000fe20000000400 */
[----:B0-----:R-:W-:-:S03]  /*0cf0*/  IADD3 R8, PT, PT, R25, 0x1a0, RZ ;  /* 0x000001a019087810 */ /* 0x001fc60007ffe0ff */
[----:B------:R0:W-:Y:S01]  /*0d00*/  STS.U16 [R95+0x180], R10 ;  /* 0x0001800a5f007388 */ /* 0x0001e20000000400 */
[----:B------:R-:W-:-:S03]  /*0d10*/  LEA.HI.SX32 R8, R8, R25, 0x1b ;  /* 0x0000001908087211 */ /* 0x000fc600078fdaff */
[----:B------:R-:W-:Y:S01]  /*0d20*/  STS.U16 [R94+0x1c0], R15 ;  /* 0x0001c00f5e007388 */ /* 0x000fe20000000400 */
[----:B------:R-:W-:-:S03]  /*0d30*/  IMAD R25, R102, 0xf, R25 ;  /* 0x0000000f66197824 */ /* 0x000fc600078e0219 */
[----:B------:R1:W-:Y:S01]  /*0d40*/  STS.U16 [R93+0x200], R12 ;  /* 0x0002000c5d007388 */ /* 0x0003e20000000400 */
[----:B------:R-:W-:-:S03]  /*0d50*/  LEA R88, R8, UR8, 0x1 ;  /* 0x0000000808587c11 */ /* 0x000fc6000f8e08ff */
        /* <DEDUP_REMOVED lines=10> */
[C---:B------:R-:W-:Y:S02]  /*0e00*/  IADD3 R24, PT, PT, R25.reuse, 0x7, RZ ;  /* 0x0000000719187810 */ /* 0x040fe40007ffe0ff */
[----:B--2---:R-:W-:-:S02]  /*0e10*/  IADD3 R14, PT, PT, R25, 0x8, RZ ;  /* 0x00000008190e7810 */ /* 0x004fc40007ffe0ff */
[C---:B------:R-:W-:Y:S02]  /*0e20*/  IADD3 R26, PT, PT, R25.reuse, 0x9, RZ ;  /* 0x00000009191a7810 */ /* 0x040fe40007ffe0ff */
[C---:B---3--:R-:W-:Y:S02]  /*0e30*/  IADD3 R16, PT, PT, R25.reuse, 0xa, RZ ;  /* 0x0000000a19107810 */ /* 0x048fe40007ffe0ff */
        /* <DEDUP_REMOVED lines=38> */
[----:B------:R0:W-:Y:S04]  /*10a0*/  STS.U16 [R87+0x380], R20 ;  /* 0x0003801457007388 */ /* 0x0001e80000000400 */
        /* <DEDUP_REMOVED lines=19> */
[----:B0-----:R-:W-:-:S02]  /*11e0*/  PRMT R20, RZ, 0x7610, R20 ;  /* 0x00007610ff147816 */ /* 0x001fc40000000014 */
[----:B------:R-:W-:-:S03]  /*11f0*/  PRMT R21, RZ, 0x7610, R21 ;  /* 0x00007610ff157816 */ /* 0x000fc60000000015 */
[----:B------:R-:W2:Y:S01]  /*1200*/  @!P0 LDG.E.U16 R22, desc[UR22][R2.64] ;  /* 0x0000001602168981 */ /* 0x000ea2000c1e1500 */
[----:B------:R-:W-:-:S03]  /*1210*/  ISETP.GE.AND P0, PT, R40, UR35, PT ;  /* 0x0000002328007c0c */ /* 0x000fc6000bf06270 */
[----:B------:R-:W3:Y:S01]  /*1220*/  @!P1 LDG.E.U16 R21, desc[UR22][R2.64+0x40] ;  /* 0x0000401602159981 */ /* 0x000ee2000c1e1500 */
[----:B------:R-:W-:-:S09]  /*1230*/  ISETP.GE.AND P1, PT, R38, UR35, PT ;  /* 0x0000002326007c0c */ /* 0x000fd2000bf26270 */
[----:B------:R-:W4:Y:S01]  /*1240*/  @!P0 LDG.E.U16 R20, desc[UR22][R2.64+0x80] ;  /* 0x0000801602148981 */ /* 0x000f22000c1e1500 */
[----:B------:R-:W-:Y:S02]  /*1250*/  ISETP.GE.AND P0, PT, R33, UR35, PT ;  /* 0x0000002321007c0c */ /* 0x000fe4000bf06270 */
[----:B------:R-:W-:Y:S02]  /*1260*/  PRMT R24, RZ, 0x7610, R24 ;  /* 0x00007610ff187816 */ /* 0x000fe40000000018 */
[----:B-1----:R-:W-:-:S06]  /*1270*/  PRMT R23, RZ, 0x7610, R23 ;  /* 0x00007610ff177816 */ /* 0x002fcc0000000017 */
        /* <DEDUP_REMOVED lines=118> */
.L_x_657:
[----:B------:R-:W-:Y:S05]  /*19e0*/  BSYNC.RECONVERGENT B0 ;  /* 0x0000000000007941 */ /* 0x000fea0003800200 */
.L_x_656:
        /* <DEDUP_REMOVED lines=35> */
.L_x_659:
[----:B------:R-:W-:Y:S05]  /*1c20*/  BSYNC.RECONVERGENT B0 ;  /* 0x0000000000007941 */ /* 0x000fea0003800200 */
.L_x_658:
        /* <DEDUP_REMOVED lines=37> */
.L_x_661:
[----:B------:R-:W-:Y:S05]  /*1e80*/  BSYNC.RECONVERGENT B0 ;  /* 0x0000000000007941 */ /* 0x000fea0003800200 */
.L_x_660:
        /* <DEDUP_REMOVED lines=35> */
.L_x_663:
[----:B------:R-:W-:Y:S05]  /*20c0*/  BSYNC.RECONVERGENT B0 ;  /* 0x0000000000007941 */ /* 0x000fea0003800200 */
.L_x_662:
        /* <DEDUP_REMOVED lines=37> */
.L_x_665:
[----:B------:R-:W-:Y:S05]  /*2320*/  BSYNC.RECONVERGENT B0 ;  /* 0x0000000000007941 */ /* 0x000fea0003800200 */
.L_x_664:
        /* <DEDUP_REMOVED lines=35> */
.L_x_667:
[----:B------:R-:W-:Y:S05]  /*2560*/  BSYNC.RECONVERGENT B0 ;  /* 0x0000000000007941 */ /* 0x000fea0003800200 */
.L_x_666:
        /* <DEDUP_REMOVED lines=37> */
.L_x_669:
[----:B------:R-:W-:Y:S05]  /*27c0*/  BSYNC.RECONVERGENT B0 ;  /* 0x0000000000007941 */ /* 0x000fea0003800200 */
.L_x_668:
        /* <DEDUP_REMOVED lines=35> */
.L_x_671:
[----:B------:R-:W-:Y:S05]  /*2a00*/  BSYNC.RECONVERGENT B0 ;  /* 0x0000000000007941 */ /* 0x000fea0003800200 */
.L_x_670:
        /* <DEDUP_REMOVED lines=39> */
.L_x_673:
[----:B------:R-:W-:Y:S05]  /*2c80*/  BSYNC.RECONVERGENT B0 ;  /* 0x0000000000007941 */ /* 0x000fea0003800200 */
.L_x_672:
        /* <DEDUP_REMOVED lines=39> */
.L_x_675:
[----:B------:R-:W-:Y:S05]  /*2f00*/  BSYNC.RECONVERGENT B0 ;  /* 0x0000000000007941 */ /* 0x000fea0003800200 */
.L_x_674:
        /* <DEDUP_REMOVED lines=45> */
.L_x_677:
[----:B------:R-:W-:Y:S05]  /*31e0*/  BSYNC.RECONVERGENT B0 ;  /* 0x0000000000007941 */ /* 0x000fea0003800200 */
.L_x_676:
        /* <DEDUP_REMOVED lines=32> */
.L_x_679:
[----:B------:R-:W-:Y:S05]  /*33f0*/  BSYNC.RECONVERGENT B0 ;  /* 0x0000000000007941 */ /* 0x000fea0003800200 */
.L_x_678:
        /* <DEDUP_REMOVED lines=32> */
.L_x_681:
[----:B------:R-:W-:Y:S05]  /*3600*/  BSYNC.RECONVERGENT B0 ;  /* 0x0000000000007941 */ /* 0x000fea0003800200 */
.L_x_680:
        /* <DEDUP_REMOVED lines=32> */
.L_x_683:
[----:B------:R-:W-:Y:S05]  /*3810*/  BSYNC.RECONVERGENT B0 ;  /* 0x0000000000007941 */ /* 0x000fea0003800200 */
.L_x_682:
        /* <DEDUP_REMOVED lines=32> */
.L_x_685:
[----:B------:R-:W-:Y:S05]  /*3a20*/  BSYNC.RECONVERGENT B0 ;  /* 0x0000000000007941 */ /* 0x000fea0003800200 */
.L_x_684:
        /* <DEDUP_REMOVED lines=32> */
.L_x_687:
[----:B------:R-:W-:Y:S05]  /*3c30*/  BSYNC.RECONVERGENT B0 ;  /* 0x0000000000007941 */ /* 0x000fea0003800200 */
.L_x_686:
        /* <DEDUP_REMOVED lines=32> */
[----:B------:R-:W2:Y:S01]  /*3e40*/  LDCU.64 UR42, c[0x0][0x3a8] ;  /* 0x00007500ff2a77ac */ /* 0x000ea20008000a00 */
[----:B------:R-:W-:Y:S01]  /*3e50*/  FMUL.FTZ R31, R31, R72 ;  /* 0x000000481f1f7220 */ /* 0x000fe20000410000 */
[----:B------:R-:W-:Y:S01]  /*3e60*/  FMUL.FTZ R30, R11, R70 ;  /* 0x000000460b1e7220 */ /* 0x000fe20000410000 */
[----:B------:R-:W-:Y:S01]  /*3e70*/  FMUL.FTZ R29, R29, R68 ;  /* 0x000000441d1d7220 */ /* 0x000fe20000410000 */
[----:B------:R-:W-:Y:S01]  /*3e80*/  UISETP.LT.AND UP0, UPT, UR9, 0x1, UPT ;  /* 0x000000010900788c */ /* 0x000fe2000bf01270 */
[----:B------:R-:W-:Y:S01]  /*3e90*/  FMUL.FTZ R28, R9, R66 ;  /* 0x00000042091c7220 */ /* 0x000fe20000410000 */
[----:B------:R-:W-:Y:S01]  /*3ea0*/  UIADD3 UR12, UPT, UPT, UR8, 0x890, URZ ;  /* 0x00000890080c7890 */ /* 0x000fe2000fffe0ff */
[----:B------:R-:W-:Y:S01]  /*3eb0*/  FMUL.FTZ R27, R27, R64 ;  /* 0x000000401b1b7220 */ /* 0x000fe20000410000 */
[----:B------:R-:W-:Y:S01]  /*3ec0*/  USEL UR8, UR9, 0x1, !UP0 ;  /* 0x0000000109087887 */ /* 0x000fe2000c000000 */
[----:B------:R-:W-:Y:S01]  /*3ed0*/  FMUL.FTZ R26, R3, R62 ;  /* 0x0000003e031a7220 */ /* 0x000fe20000410000 */
[----:B------:R-:W-:Y:S01]  /*3ee0*/  FMUL.FTZ R25, R25, R60 ;  /* 0x0000003c19197220 */ /* 0x000fe20000410000 */
[----:B------:R-:W-:Y:S01]  /*3ef0*/  FMUL.FTZ R24, R19, R58 ;  /* 0x0000003a13187220 */ /* 0x000fe20000410000 */
[----:B------:R-:W-:Y:S01]  /*3f00*/  FMUL.FTZ R23, R5, R56 ;  /* 0x0000003805177220 */ /* 0x000fe20000410000 */
[----:B------:R-:W-:Y:S01]  /*3f10*/  FMUL.FTZ R22, R7, R54 ;  /* 0x0000003607167220 */ /* 0x000fe20000410000 */
[----:B------:R-:W-:Y:S01]  /*3f20*/  UIMAD UR46, UR6, UR9, URZ ;  /* 0x00000009062e72a4 */ /* 0x000fe2000f8e02ff */
[----:B------:R-:W3:Y:S01]  /*3f30*/  LDCU.64 UR36, c[0x0][0x480] ;  /* 0x00009000ff2477ac */ /* 0x000ee20008000a00 */
[----:B0-----:R-:W-:-:S02]  /*3f40*/  USHF.L.U64.HI UR30, UR38, 0x3, UR39 ;  /* 0x00000003261e7899 */ /* 0x001fc40008010227 */
[----:B-1----:R-:W-:Y:S02]  /*3f50*/  USHF.L.U64.HI UR29, UR40, 0x3, UR41 ;  /* 0x00000003281d7899 */ /* 0x002fe40008010229 */
[----:B--2---:R-:W-:Y:S02]  /*3f60*/  USHF.L.U64.HI UR27, UR42, 0x3, UR43 ;  /* 0x000000032a1b7899 */ /* 0x004fe4000801022b */
[----:B------:R-:W-:Y:S01]  /*3f70*/  UIADD3 UR9, UPT, UPT, -UR8, URZ, URZ ;  /* 0x000000ff08097290 */ /* 0x000fe2000fffe1ff */
[----:B------:R-:W-:Y:S01]  /*3f80*/  UMOV UR25, UR11 ;  /* 0x0000000b00197c82 */ /* 0x000fe20008000000 */
[----:B------:R-:W-:Y:S01]  /*3f90*/  UMOV UR26, UR16 ;  /* 0x00000010001a7c82 */ /* 0x000fe20008000000 */
[----:B------:R-:W-:Y:S01]  /*3fa0*/  UMOV UR21, UR10 ;  /* 0x0000000a00157c82 */ /* 0x000fe20008000000 */
[----:B------:R-:W-:Y:S01]  /*3fb0*/  UMOV UR24, UR7 ;  /* 0x0000000700187c82 */ /* 0x000fe20008000000 */
[----:B------:R-:W-:Y:S01]  /*3fc0*/  UMOV UR14, UR17 ;  /* 0x00000011000e7c82 */ /* 0x000fe20008000000 */
[----:B------:R-:W-:-:S06]  /*3fd0*/  UMOV UR15, UR18 ;  /* 0x00000012000f7c82 */ /* 0x000fcc0008000000 */
.L_x_694:
[----:B------:R-:W-:Y:S02]  /*3fe0*/  MOV R2, UR25 ;  /* 0x0000001900027c02 */ /* 0x000fe40008000f00 */
[----:B------:R-:W-:-:S06]  /*3ff0*/  MOV R3, UR26 ;  /* 0x0000001a00037c02 */ /* 0x000fcc0008000f00 */
[----:B------:R-:W2:Y:S01]  /*4000*/  LDG.E.64 R2, desc[UR22][R2.64] ;  /* 0x0000001602027981 */ /* 0x000ea2000c1e1b00 */
[----:B------:R-:W-:-:S04]  /*4010*/  ISETP.GE.U32.AND P2, PT, R148, UR35, PT ;  /* 0x0000002394007c0c */ /* 0x000fc8000bf46070 */
[----:B------:R-:W-:Y:S01]  /*4020*/  FSEL R130, R37, RZ, !P2 ;  /* 0x000000ff25827208 */ /* 0x000fe20005000000 */
[C---:B--2---:R-:W-:Y:S01]  /*4030*/  FMUL.FTZ R0, R3.reuse, R84 ;  /* 0x0000005403007220 */ /* 0x044fe20000410000 */
[----:B------:R-:W-:Y:S01]  /*4040*/  FMUL.FTZ R19, R2, 1.4426950216293334961 ;  /* 0x3fb8aa3b02137820 */ /* 0x000fe20000410000 */
[C---:B------:R-:W-:Y:S01]  /*4050*/  FMUL.FTZ R4, R3.reuse, R82 ;  /* 0x0000005203047220 */ /* 0x040fe20000410000 */
[----:B------:R-:W-:Y:S01]  /*4060*/  FMUL.FTZ R134, R3, R56 ;  /* 0x0000003803867220 */ /* 0x000fe20000410000 */
[----:B------:R-:W-:Y:S01]  /*4070*/  FMUL.RZ R6, R0, 0.15915493667125701904 ;  /* 0x3e22f98300067820 */ /* 0x000fe2000040c000 */
[----:B------:R-:W-:Y:S01]  /*4080*/  FMUL.FTZ R0, R19, R84 ;  /* 0x0000005413007220 */ /* 0x000fe20000410000 */
[----:B------:R-:W-:Y:S01]  /*4090*/  FMUL.RZ R7, R4, 0.15915493667125701904 ;  /* 0x3e22f98304077820 */ /* 0x000fe2000040c000 */
[----:B------:R-:W-:Y:S01]  /*40a0*/  FMUL.FTZ R4, R3, R80 ;  /* 0x0000005003047220 */ /* 0x000fe20000410000 */
[----:B------:R-:W-:Y:S01]  /*40b0*/  MUFU.SIN R5, R6 ;  /* 0x0000000600057308 */ /* 0x000fe20000000400 */
[C---:B------:R-:W-:Y:S01]  /*40c0*/  FMUL.FTZ R122, R19.reuse, R82 ;  /* 0x00000052137a7220 */ /* 0x040fe20000410000 */
[C---:B------:R-:W-:Y:S01]  /*40d0*/  FMUL.FTZ R120, R19.reuse, R80 ;  /* 0x0000005013787220 */ /* 0x040fe20000410000 */
[----:B------:R-:W-:Y:S01]  /*40e0*/  FMUL.RZ R4, R4, 0.15915493667125701904 ;  /* 0x3e22f98304047820 */ /* 0x000fe2000040c000 */
[C---:B------:R-:W-:Y:S01]  /*40f0*/  FMUL.FTZ R116, R19.reuse, R78 ;  /* 0x0000004e13747220 */ /* 0x040fe20000410000 */
[C---:B------:R-:W-:Y:S01]  /*4100*/  FMUL.FTZ R117, R19.reuse, R76 ;  /* 0x0000004c13757220 */ /* 0x040fe20000410000 */
[C---:B------:R-:W-:Y:S01]  /*4110*/  FMUL.FTZ R112, R19.reuse, R74 ;  /* 0x0000004a13707220 */ /* 0x040fe20000410000 */
[C---:B------:R-:W-:Y:S01]  /*4120*/  FMUL.FTZ R111, R19.reuse, R72 ;  /* 0x00000048136f7220 */ /* 0x040fe20000410000 */
[----:B------:R0:W1:Y:S01]  /*4130*/  MUFU.EX2 R126, R0 ;  /* 0x00000000007e7308 */ /* 0x0000620000000800 */
[C---:B------:R-:W-:Y:S01]  /*4140*/  FMUL.FTZ R131, R19.reuse, R60 ;  /* 0x0000003c13837220 */ /* 0x040fe20000410000 */
[C---:B------:R-:W-:Y:S01]  /*4150*/  FMUL.FTZ R18, R19.reuse, R68 ;  /* 0x0000004413127220 */ /* 0x040fe20000410000 */
[C---:B------:R-:W-:Y:S01]  /*4160*/  FMUL.FTZ R133, R19.reuse, R56 ;  /* 0x0000003813857220 */ /* 0x040fe20000410000 */
[----:B------:R-:W-:Y:S01]  /*4170*/  FMUL.RZ R138, R134, 0.15915493667125701904 ;  /* 0x3e22f983868a7820 */ /* 0x000fe2000040c000 */
[C---:B------:R-:W-:Y:S01]  /*4180*/  FMUL.FTZ R11, R19.reuse, R66 ;  /* 0x00000042130b7220 */ /* 0x040fe20000410000 */
[----:B------:R-:W-:-:S02]  /*4190*/  FMUL.FTZ R136, R19, R58 ;  /* 0x0000003a13887220 */ /* 0x000fc40000410000 */
[----:B------:R2:W4:Y:S01]  /*41a0*/  MUFU.COS R125, R6 ;  /* 0x00000006007d7308 */ /* 0x0005220000000000 */
[----:B0-----:R-:W-:-:S07]  /*41b0*/  FMUL.FTZ R0, R3, R78 ;  /* 0x0000004e03007220 */ /* 0x001fce0000410000 */
[----:B------:R-:W-:Y:S01]  /*41c0*/  MUFU.SIN R121, R7 ;  /* 0x0000000700797308 */ /* 0x000fe20000000400 */
[----:B--2---:R-:W-:Y:S01]  /*41d0*/  FMUL.RZ R6, R0, 0.15915493667125701904 ;  /* 0x3e22f98300067820 */ /* 0x004fe2000040c000 */
[----:B------:R-:W-:Y:S01]  /*41e0*/  FMUL.FTZ R0, R3, R76 ;  /* 0x0000004c03007220 */ /* 0x000fe20000410000 */
[----:B-1----:R-:W-:Y:S01]  /*41f0*/  FMUL.FTZ R129, R126, R5 ;  /* 0x000000057e817220 */ /* 0x002fe20000410000 */
[----:B------:R-:W-:-:S04]  /*4200*/  FMUL.FTZ R5, R19, R62 ;  /* 0x0000003e13057220 */ /* 0x000fc80000410000 */
[----:B------:R0:W-:Y:S01]  /*4210*/  MUFU.COS R2, R7 ;  /* 0x0000000700027308 */ /* 0x0001e20000000000 */
[----:B----4-:R-:W-:Y:S01]  /*4220*/  FMUL.FTZ R125, R126, R125 ;  /* 0x0000007d7e7d7220 */ /* 0x010fe20000410000 */
[----:B------:R-:W-:-:S04]  /*4230*/  FSEL R129, R129, RZ, !P2 ;  /* 0x000000ff81817208 */ /* 0x000fc80005000000 */
[----:B------:R-:W-:Y:S02]  /*4240*/  FSEL R128, R125, 1, !P2 ;  /* 0x3f8000007d807808 */ /* 0x000fe40005000000 */
[----:B------:R-:W-:Y:S01]  /*4250*/  MUFU.SIN R13, R4 ;  /* 0x00000004000d7308 */ /* 0x000fe20000000400 */
[----:B0-----:R-:W-:Y:S01]  /*4260*/  FMUL.RZ R7, R0, 0.15915493667125701904 ;  /* 0x3e22f98300077820 */ /* 0x001fe2000040c000 */
[----:B------:R-:W-:-:S06]  /*4270*/  FMUL.FTZ R0, R3, R74 ;  /* 0x0000004a03007220 */ /* 0x000fcc0000410000 */
[----:B------:R0:W-:Y:S08]  /*4280*/  MUFU.COS R14, R4 ;  /* 0x00000004000e7308 */ /* 0x0001f00000000000 */
[----:B------:R-:W-:Y:S01]  /*4290*/  MUFU.SIN R15, R6 ;  /* 0x00000006000f7308 */ /* 0x000fe20000000400 */
[----:B0-----:R-:W-:Y:S01]  /*42a0*/  FMUL.RZ R4, R0, 0.15915493667125701904 ;  /* 0x3e22f98300047820 */ /* 0x001fe2000040c000 */
[----:B------:R-:W-:-:S06]  /*42b0*/  FMUL.FTZ R0, R3, R72 ;  /* 0x0000004803007220 */ /* 0x000fcc0000410000 */
[----:B------:R-:W-:Y:S08]  /*42c0*/  MUFU.SIN R113, R4 ;  /* 0x0000000400717308 */ /* 0x000ff00000000400 */
[----:B------:R0:W-:Y:S08]  /*42d0*/  MUFU.COS R115, R4 ;  /* 0x0000000400737308 */ /* 0x0001f00000000000 */
[----:B------:R1:W-:Y:S01]  /*42e0*/  MUFU.COS R119, R6 ;  /* 0x0000000600777308 */ /* 0x0003e20000000000 */
[----:B0-----:R-:W-:-:S04]  /*42f0*/  FMUL.FTZ R4, R3, R68 ;  /* 0x0000004403047220 */ /* 0x001fc80000410000 */
[----:B------:R-:W-:Y:S01]  /*4300*/  FMUL.RZ R8, R4, 0.15915493667125701904 ;  /* 0x3e22f98304087820 */ /* 0x000fe2000040c000 */
[C---:B------:R-:W-:Y:S02]  /*4310*/  FMUL.FTZ R4, R3.reuse, R66 ;  /* 0x0000004203047220 */ /* 0x040fe40000410000 */
[----:B------:R-:W0:Y:S01]  /*4320*/  MUFU.EX2 R122, R122 ;  /* 0x0000007a007a7308 */ /* 0x000e220000000800 */
[----:B-1----:R-:W-:Y:S01]  /*4330*/  FMUL.RZ R6, R0, 0.15915493667125701904 ;  /* 0x3e22f98300067820 */ /* 0x002fe2000040c000 */
[----:B------:R-:W-:Y:S01]  /*4340*/  FMUL.RZ R123, R4, 0.15915493667125701904 ;  /* 0x3e22f983047b7820 */ /* 0x000fe2000040c000 */
[C---:B------:R-:W-:Y:S01]  /*4350*/  FMUL.FTZ R0, R3.reuse, R70 ;  /* 0x0000004603007220 */ /* 0x040fe20000410000 */
[----:B------:R-:W-:-:S04]  /*4360*/  FMUL.FTZ R4, R3, R64 ;  /* 0x0000004003047220 */ /* 0x000fc80000410000 */
[----:B------:R-:W-:Y:S01]  /*4370*/  MUFU.SIN R20, R6 ;  /* 0x0000000600147308 */ /* 0x000fe20000000400 */
[----:B------:R-:W-:Y:S01]  /*4380*/  FMUL.RZ R124, R4, 0.15915493667125701904 ;  /* 0x3e22f983047c7820 */ /* 0x000fe2000040c000 */
[----:B------:R-:W-:-:S04]  /*4390*/  IADD3 R4, PT, PT, R148, 0x1, RZ ;  /* 0x0000000194047810 */ /* 0x000fc80007ffe0ff */
[----:B------:R-:W-:Y:S02]  /*43a0*/  ISETP.GE.U32.AND P3, PT, R4, UR35, PT ;  /* 0x0000002304007c0c */ /* 0x000fe4000bf66070 */
[----:B------:R1:W-:Y:S01]  /*43b0*/  MUFU.COS R110, R6 ;  /* 0x00000006006e7308 */ /* 0x0003e20000000000 */
[C---:B0-----:R-:W-:Y:S01]  /*43c0*/  FMUL.FTZ R126, R122.reuse, R121 ;  /* 0x000000797a7e7220 */ /* 0x041fe20000410000 */
[----:B------:R-:W-:Y:S01]  /*43d0*/  FMUL.FTZ R125, R122, R2 ;  /* 0x000000027a7d7220 */ /* 0x000fe20000410000 */
[----:B------:R-:W-:-:S03]  /*43e0*/  IADD3 R121, PT, PT, R148, 0x8, RZ ;  /* 0x0000000894797810 */ /* 0x000fc60007ffe0ff */
[----:B------:R-:W-:Y:S02]  /*43f0*/  FSEL R126, R126, RZ, !P3 ;  /* 0x000000ff7e7e7208 */ /* 0x000fe40005800000 */
[----:B------:R-:W0:Y:S01]  /*4400*/  MUFU.EX2 R120, R120 ;  /* 0x0000007800787308 */ /* 0x000e220000000800 */
[----:B-1----:R-:W-:Y:S01]  /*4410*/  FMUL.FTZ R6, R3, R62 ;  /* 0x0000003e03067220 */ /* 0x002fe20000410000 */
[----:B------:R-:W-:Y:S01]  /*4420*/  FSEL R125, R125, 1, !P3 ;  /* 0x3f8000007d7d7808 */ /* 0x000fe20005800000 */
[----:B------:R-:W-:Y:S02]  /*4430*/  FMUL.FTZ R137, RZ, R126 ;  /* 0x0000007eff897220 */ /* 0x000fe40000410000 */
[----:B------:R-:W-:Y:S01]  /*4440*/  FMUL.RZ R127, R6, 0.15915493667125701904 ;  /* 0x3e22f983067f7820 */ /* 0x000fe2000040c000 */
[----:B------:R-:W-:Y:S02]  /*4450*/  IADD3 R6, PT, PT, R148, 0x2, RZ ;  /* 0x0000000294067810 */ /* 0x000fe40007ffe0ff */
[----:B------:R-:W1:Y:S02]  /*4460*/  MUFU.EX2 R116, R116 ;  /* 0x0000007400747308 */ /* 0x000e640000000800 */
[----:B------:R-:W-:-:S02]  /*4470*/  ISETP.GE.U32.AND P4, PT, R6, UR35, PT ;  /* 0x0000002306007c0c */ /* 0x000fc4000bf86070 */
[----:B------:R-:W-:-:S04]  /*4480*/  IADD3 R6, PT, PT, R148, 0x5, RZ ;  /* 0x0000000594067810 */ /* 0x000fc80007ffe0ff */
[----:B------:R-:W-:Y:S01]  /*4490*/  MUFU.SIN R114, R7 ;  /* 0x0000000700727308 */ /* 0x000fe20000000400 */
[----:B------:R-:W-:Y:S01]  /*44a0*/  ISETP.GE.U32.AND P0, PT, R6, UR35, PT ;  /* 0x0000002306007c0c */ /* 0x000fe2000bf06070 */
[----:B0-----:R-:W-:-:S05]  /*44b0*/  FMUL.FTZ R122, R120, R14 ;  /* 0x0000000e787a7220 */ /* 0x001fca0000410000 */
[----:B------:R-:W-:Y:S01]  /*44c0*/  FSEL R122, R122, 1, !P4 ;  /* 0x3f8000007a7a7808 */ /* 0x000fe20006000000 */
[----:B------:R0:W-:Y:S01]  /*44d0*/  MUFU.COS R118, R7 ;  /* 0x0000000700767308 */ /* 0x0001e20000000000 */
[----:B-1----:R-:W-:-:S07]  /*44e0*/  FMUL.FTZ R119, R116, R119 ;  /* 0x0000007774777220 */ /* 0x002fce0000410000 */
[----:B------:R-:W-:Y:S01]  /*44f0*/  MUFU.SIN R10, R123 ;  /* 0x0000007b000a7308 */ /* 0x000fe20000000400 */
[----:B0-----:R-:W-:Y:S01]  /*4500*/  FMUL.RZ R7, R0, 0.15915493667125701904 ;  /* 0x3e22f98300077820 */ /* 0x001fe2000040c000 */
[----:B------:R-:W-:-:S06]  /*4510*/  FMUL.FTZ R0, R19, R70 ;  /* 0x0000004613007220 */ /* 0x000fcc0000410000 */
[----:B------:R0:W-:Y:S08]  /*4520*/  MUFU.COS R12, R123 ;  /* 0x0000007b000c7308 */ /* 0x0001f00000000000 */
[----:B------:R-:W1:Y:S01]  /*4530*/  MUFU.EX2 R117, R117 ;  /* 0x0000007500757308 */ /* 0x000e620000000800 */
[----:B0-----:R-:W-:-:S04]  /*4540*/  IADD3 R123, PT, PT, R148, 0x3, RZ ;  /* 0x00000003947b7810 */ /* 0x001fc80007ffe0ff */
[----:B------:R-:W-:Y:S02]  /*4550*/  ISETP.GE.U32.AND P5, PT, R123, UR35, PT ;  /* 0x000000237b007c0c */ /* 0x000fe4000bfa6070 */
[C---:B------:R-:W-:Y:S01]  /*4560*/  IADD3 R123, PT, PT, R148.reuse, 0x6, RZ ;  /* 0x00000006947b7810 */ /* 0x040fe20007ffe0ff */
[----:B------:R-:W-:Y:S01]  /*4570*/  MUFU.SIN R21, R7 ;  /* 0x0000000700157308 */ /* 0x000fe20000000400 */
[----:B------:R-:W-:Y:S02]  /*4580*/  FSEL R119, R119, 1, !P5 ;  /* 0x3f80000077777808 */ /* 0x000fe40006800000 */
[----:B------:R-:W-:Y:S02]  /*4590*/  ISETP.GE.U32.AND P1, PT, R123, UR35, PT ;  /* 0x000000237b007c0c */ /* 0x000fe4000bf26070 */
[----:B------:R-:W-:-:S03]  /*45a0*/  IADD3 R123, PT, PT, R148, 0x7, RZ ;  /* 0x00000007947b7810 */ /* 0x000fc60007ffe0ff */
[----:B------:R-:W-:Y:S01]  /*45b0*/  MUFU.COS R109, R7 ;  /* 0x00000007006d7308 */ /* 0x000fe20000000000 */
[----:B------:R-:W-:Y:S01]  /*45c0*/  ISETP.GE.U32.AND P2, PT, R123, UR35, PT ;  /* 0x000000237b007c0c */ /* 0x000fe2000bf46070 */
[----:B------:R-:W-:Y:S01]  /*45d0*/  FMUL.FTZ R123, R120, R13 ;  /* 0x0000000d787b7220 */ /* 0x000fe20000410000 */
[----:B------:R-:W-:Y:S01]  /*45e0*/  FMUL.FTZ R120, R116, R15 ;  /* 0x0000000f74787220 */ /* 0x000fe20000410000 */
[C---:B-1----:R-:W-:Y:S01]  /*45f0*/  FMUL.FTZ R116, R117.reuse, R118 ;  /* 0x0000007675747220 */ /* 0x042fe20000410000 */
[----:B------:R-:W-:Y:S01]  /*4600*/  FMUL.FTZ R117, R117, R114 ;  /* 0x0000007275757220 */ /* 0x000fe20000410000 */
[C---:B------:R-:W-:Y:S02]  /*4610*/  IADD3 R114, PT, PT, R148.reuse, 0xa, RZ ;  /* 0x0000000a94727810 */ /* 0x040fe40007ffe0ff */
[----:B------:R-:W-:Y:S01]  /*4620*/  MUFU.SIN R7, R124 ;  /* 0x0000007c00077308 */ /* 0x000fe20000000400 */
[----:B------:R-:W-:Y:S02]  /*4630*/  IADD3 R13, PT, PT, R148, 0x9, RZ ;  /* 0x00000009940d7810 */ /* 0x000fe40007ffe0ff */
[----:B------:R-:W-:-:S02]  /*4640*/  FSEL R120, R120, RZ, !P5 ;  /* 0x000000ff78787208 */ /* 0x000fc40006800000 */
[----:B------:R-:W-:-:S03]  /*4650*/  FSEL R123, R123, RZ, !P4 ;  /* 0x000000ff7b7b7208 */ /* 0x000fc60006000000 */
[----:B------:R0:W-:Y:S08]  /*4660*/  MUFU.COS R9, R124 ;  /* 0x0000007c00097308 */ /* 0x0001f00000000000 */
[----:B------:R-:W-:Y:S01]  /*4670*/  MUFU.EX2 R112, R112 ;  /* 0x0000007000707308 */ /* 0x000fe20000000800 */
[----:B0-----:R-:W-:-:S04]  /*4680*/  IADD3 R124, PT, PT, R148, 0x4, RZ ;  /* 0x00000004947c7810 */ /* 0x001fc80007ffe0ff */
[----:B------:R-:W-:Y:S01]  /*4690*/  ISETP.GE.U32.AND P6, PT, R124, UR35, PT ;  /* 0x000000237c007c0c */ /* 0x000fe2000bfc6070 */
[----:B------:R-:W-:Y:S02]  /*46a0*/  FMUL.FTZ R124, R3, R60 ;  /* 0x0000003c037c7220 */ /* 0x000fe40000410000 */
[----:B------:R-:W0:Y:S01]  /*46b0*/  MUFU.EX2 R111, R111 ;  /* 0x0000006f006f7308 */ /* 0x000e220000000800 */
[----:B------:R-:W-:Y:S01]  /*46c0*/  FSEL R118, R33, RZ, !P6 ;  /* 0x000000ff21767208 */ /* 0x000fe20007000000 */
[----:B------:R-:W-:Y:S01]  /*46d0*/  FMUL.RZ R132, R124, 0.15915493667125701904 ;  /* 0x3e22f9837c847820 */ /* 0x000fe2000040c000 */
[----:B------:R-:W-:Y:S02]  /*46e0*/  FSEL R124, R35, RZ, !P4 ;  /* 0x000000ff237c7208 */ /* 0x000fe40006000000 */
[----:B------:R-:W-:Y:S02]  /*46f0*/  ISETP.GE.U32.AND P4, PT, R13, UR35, PT ;  /* 0x000000230d007c0c */ /* 0x000fe4000bf86070 */
[----:B------:R-:W-:Y:S01]  /*4700*/  FSEL R117, R117, RZ, !P6 ;  /* 0x000000ff75757208 */ /* 0x000fe20007000000 */
[----:B------:R-:W-:Y:S01]  /*4710*/  MUFU.SIN R4, R127 ;  /* 0x0000007f00047308 */ /* 0x000fe20000000400 */
[----:B------:R-:W-:-:S07]  /*4720*/  FSEL R116, R116, 1, !P6 ;  /* 0x3f80000074747808 */ /* 0x000fce0007000000 */
[----:B------:R1:W-:Y:S01]  /*4730*/  MUFU.COS R6, R127 ;  /* 0x0000007f00067308 */ /* 0x0003e20000000000 */
[----:B0-----:R-:W-:-:S05]  /*4740*/  FMUL.FTZ R110, R111, R110 ;  /* 0x0000006e6f6e7220 */ /* 0x001fca0000410000 */
[----:B------:R-:W-:Y:S02]  /*4750*/  FSEL R110, R110, 1, !P1 ;  /* 0x3f8000006e6e7808 */ /* 0x000fe40004800000 */
[----:B------:R-:W0:Y:S01]  /*4760*/  MUFU.EX2 R0, R0 ;  /* 0x0000000000007308 */ /* 0x000e220000000800 */
[----:B-1----:R-:W-:Y:S02]  /*4770*/  FSEL R127, R36, RZ, !P3 ;  /* 0x000000ff247f7208 */ /* 0x002fe40005800000 */
[----:B------:R-:W-:Y:S01]  /*4780*/  ISETP.GE.U32.AND P3, PT, R121, UR35, PT ;  /* 0x0000002379007c0c */ /* 0x000fe2000bf66070 */
[----:B------:R-:W-:-:S04]  /*4790*/  FMUL.FTZ R121, R3, R58 ;  /* 0x0000003a03797220 */ /* 0x000fc80000410000 */
[----:B------:R-:W-:Y:S08]  /*47a0*/  MUFU.SIN R2, R132 ;  /* 0x0000008400027308 */ /* 0x000ff00000000400 */
[----:B------:R1:W-:Y:S08]  /*47b0*/  MUFU.COS R14, R132 ;  /* 0x00000084000e7308 */ /* 0x0003f00000000000 */
[----:B------:R2:W4:Y:S01]  /*47c0*/  MUFU.EX2 R13, R131 ;  /* 0x00000083000d7308 */ /* 0x0005220000000800 */
[----:B-1----:R-:W-:Y:S01]  /*47d0*/  FMUL.RZ R132, R121, 0.15915493667125701904 ;  /* 0x3e22f98379847820 */ /* 0x002fe2000040c000 */
[----:B------:R-:W-:-:S02]  /*47e0*/  FSEL R121, R34, RZ, !P5 ;  /* 0x000000ff22797208 */ /* 0x000fc40006800000 */
[----:B------:R-:W-:Y:S02]  /*47f0*/  ISETP.GE.U32.AND P5, PT, R114, UR35, PT ;  /* 0x0000002372007c0c */ /* 0x000fe4000bfa6070 */
[----:B------:R-:W-:Y:S02]  /*4800*/  IADD3 R114, PT, PT, R148, 0xb, RZ ;  /* 0x0000000b94727810 */ /* 0x000fe40007ffe0ff */
[----:B------:R-:W-:Y:S01]  /*4810*/  MUFU.SIN R15, R132 ;  /* 0x00000084000f7308 */ /* 0x000fe20000000400 */
[----:B--2---:R-:W-:Y:S01]  /*4820*/  FMUL.FTZ R131, R111, R20 ;  /* 0x000000146f837220 */ /* 0x004fe20000410000 */
[----:B------:R-:W-:Y:S01]  /*4830*/  ISETP.GE.U32.AND P6, PT, R114, UR35, PT ;  /* 0x0000002372007c0c */ /* 0x000fe2000bfc6070 */
[C---:B------:R-:W-:Y:S01]  /*4840*/  FMUL.FTZ R114, R112.reuse, R113 ;  /* 0x0000007170727220 */ /* 0x040fe20000410000 */
[----:B------:R-:W-:Y:S01]  /*4850*/  FMUL.FTZ R113, R112, R115 ;  /* 0x0000007370717220 */ /* 0x000fe20000410000 */
[C---:B------:R-:W-:Y:S02]  /*4860*/  IADD3 R112, PT, PT, R148.reuse, 0xc, RZ ;  /* 0x0000000c94707810 */ /* 0x040fe40007ffe0ff */
[----:B------:R-:W-:Y:S01]  /*4870*/  IADD3 R20, PT, PT, R148, 0xd, RZ ;  /* 0x0000000d94147810 */ /* 0x000fe20007ffe0ff */
[----:B------:R1:W-:Y:S01]  /*4880*/  MUFU.COS R135, R132 ;  /* 0x0000008400877308 */ /* 0x0003e20000000000 */
[----:B------:R-:W-:Y:S01]  /*4890*/  FSEL R111, R131, RZ, !P1 ;  /* 0x000000ff836f7208 */ /* 0x000fe20004800000 */
[----:B0-----:R-:W-:Y:S01]  /*48a0*/  FMUL.FTZ R131, R0, R21 ;  /* 0x0000001500837220 */ /* 0x001fe20000410000 */
[----:B------:R-:W-:Y:S01]  /*48b0*/  FSEL R115, R32, RZ, !P0 ;  /* 0x000000ff20737208 */ /* 0x000fe20004000000 */
[----:B----4-:R-:W-:Y:S01]  /*48c0*/  FMUL.FTZ R145, R13, R2 ;  /* 0x000000020d917220 */ /* 0x010fe20000410000 */
[----:B------:R-:W-:Y:S01]  /*48d0*/  FSEL R114, R114, RZ, !P0 ;  /* 0x000000ff72727208 */ /* 0x000fe20004000000 */
[-C--:B------:R-:W-:Y:S01]  /*48e0*/  FMUL.FTZ R2, R128, R126.reuse ;  /* 0x0000007e80027220 */ /* 0x080fe20000410000 */
[----:B------:R-:W-:Y:S01]  /*48f0*/  FSEL R113, R113, 1, !P0 ;  /* 0x3f80000071717808 */ /* 0x000fe20004000000 */
[----:B------:R-:W-:Y:S01]  /*4900*/  MUFU.SIN R16, R8 ;  /* 0x0000000800107308 */ /* 0x000fe20000000400 */
[----:B-1----:R-:W-:Y:S01]  /*4910*/  FMUL.FTZ R132, R0, R109 ;  /* 0x0000006d00847220 */ /* 0x002fe20000410000 */
[----:B------:R-:W-:Y:S01]  /*4920*/  ISETP.GE.U32.AND P0, PT, R112, UR35, PT ;  /* 0x0000002370007c0c */ /* 0x000fe2000bf06070 */
[----:B------:R-:W-:Y:S01]  /*4930*/  FMUL.FTZ R0, R130, R126 ;  /* 0x0000007e82007220 */ /* 0x000fe20000410000 */
[----:B------:R-:W-:Y:S01]  /*4940*/  FSEL R112, R31, RZ, !P1 ;  /* 0x000000ff1f707208 */ /* 0x000fe20004800000 */
[----:B------:R-:W-:Y:S01]  /*4950*/  FMUL.FTZ R14, R13, R14 ;  /* 0x0000000e0d0e7220 */ /* 0x000fe20000410000 */
[----:B------:R-:W-:Y:S01]  /*4960*/  ISETP.GE.U32.AND P1, PT, R20, UR35, PT ;  /* 0x0000002314007c0c */ /* 0x000fe2000bf26070 */
[----:B------:R-:W-:Y:S01]  /*4970*/  FFMA.FTZ R2, R129, R125, R2 ;  /* 0x0000007d81027223 */ /* 0x000fe20000010002 */
[----:B------:R0:W-:Y:S01]  /*4980*/  MUFU.COS R17, R8 ;  /* 0x0000000800117308 */ /* 0x0001e20000000000 */
[----:B------:R-:W-:-:S02]  /*4990*/  IADD3 R21, PT, PT, R148, 0xe, RZ ;  /* 0x0000000e94157810 */ /* 0x000fc40007ffe0ff */
[----:B------:R-:W-:Y:S02]  /*49a0*/  FSEL R109, R30, RZ, !P2 ;  /* 0x000000ff1e6d7208 */ /* 0x000fe40005000000 */
[----:B------:R-:W-:-:S03]  /*49b0*/  FSEL R131, R131, RZ, !P2 ;  /* 0x000000ff83837208 */ /* 0x000fc60005000000 */
[----:B------:R-:W1:Y:S01]  /*49c0*/  MUFU.EX2 R18, R18 ;  /* 0x0000001200127308 */ /* 0x000e620000000800 */
[C---:B0-----:R-:W-:Y:S01]  /*49d0*/  FMUL.FTZ R8, R19.reuse, R64 ;  /* 0x0000004013087220 */ /* 0x041fe20000410000 */
[----:B------:R-:W-:-:S06]  /*49e0*/  FMUL.FTZ R19, R19, R54 ;  /* 0x0000003613137220 */ /* 0x000fcc0000410000 */
[----:B------:R0:W-:Y:S08]  /*49f0*/  MUFU.EX2 R20, R133 ;  /* 0x0000008500147308 */ /* 0x0001f00000000800 */
[----:B------:R-:W2:Y:S01]  /*4a00*/  MUFU.EX2 R8, R8 ;  /* 0x0000000800087308 */ /* 0x000ea20000000800 */
[-C--:B0-----:R-:W-:Y:S01]  /*4a10*/  FFMA.FTZ R133, RZ, R125.reuse, R0 ;  /* 0x0000007dff857223 */ /* 0x081fe20000010000 */
[----:B------:R-:W-:Y:S01]  /*4a20*/  FSEL R0, R132, 1, !P2 ;  /* 0x3f80000084007808 */ /* 0x000fe20005000000 */
[----:B------:R-:W-:Y:S01]  /*4a30*/  FFMA.FTZ R132, R130, R125, -R137 ;  /* 0x0000007d82847223 */ /* 0x000fe20000010889 */
[----:B------:R-:W-:Y:S01]  /*4a40*/  ISETP.GE.U32.AND P2, PT, R21, UR35, PT ;  /* 0x0000002315007c0c */ /* 0x000fe2000bf46070 */
[----:B------:R-:W-:Y:S01]  /*4a50*/  FADD.FTZ R134, RZ, R133 ;  /* 0x00000085ff867221 */ /* 0x000fe20000010000 */
[C---:B-1----:R-:W-:Y:S01]  /*4a60*/  FMUL.FTZ R17, R18.reuse, R17 ;  /* 0x0000001112117220 */ /* 0x042fe20000410000 */
[----:B------:R-:W-:Y:S01]  /*4a70*/  FADD.FTZ R132, R127, R132 ;  /* 0x000000847f847221 */ /* 0x000fe20000010000 */
[----:B------:R-:W0:Y:S01]  /*4a80*/  MUFU.EX2 R5, R5 ;  /* 0x0000000500057308 */ /* 0x000e220000000800 */
[C---:B------:R-:W-:Y:S01]  /*4a90*/  FMUL.FTZ R21, R123.reuse, R134 ;  /* 0x000000867b157220 */ /* 0x040fe20000410000 */
[----:B------:R-:W-:Y:S01]  /*4aa0*/  FMUL.FTZ R133, R18, R16 ;  /* 0x0000001012857220 */ /* 0x000fe20000410000 */
[----:B------:R-:W-:Y:S01]  /*4ab0*/  FMUL.FTZ R137, R123, R132 ;  /* 0x000000847b897220 */ /* 0x000fe20000410000 */
[----:B------:R-:W-:Y:S01]  /*4ac0*/  FMUL.FTZ R18, R3, R54 ;  /* 0x0000003603127220 */ /* 0x000fe20000410000 */
[----:B------:R-:W-:Y:S01]  /*4ad0*/  FFMA.FTZ R21, R122, R132, -R21 ;  /* 0x000000847a157223 */ /* 0x000fe20000010815 */
[----:B------:R-:W-:Y:S01]  /*4ae0*/  IADD3 R16, PT, PT, R148, 0xf, RZ ;  /* 0x0000000f94107810 */ /* 0x000fe20007ffe0ff */
[----:B------:R-:W-:Y:S01]  /*4af0*/  FFMA.FTZ R137, R122, R134, R137 ;  /* 0x000000867a897223 */ /* 0x000fe20000010089 */
[----:B------:R-:W1:Y:S01]  /*4b00*/  MUFU.EX2 R11, R11 ;  /* 0x0000000b000b7308 */ /* 0x000e620000000800 */
[----:B------:R-:W-:Y:S01]  /*4b10*/  FADD.FTZ R21, R124, R21 ;  /* 0x000000157c157221 */ /* 0x000fe20000010000 */
[----:B------:R-:W-:Y:S01]  /*4b20*/  FMUL.RZ R139, R18, 0.15915493667125701904 ;  /* 0x3e22f983128b7820 */ /* 0x000fe2000040c000 */
[----:B------:R-:W-:Y:S01]  /*4b30*/  FADD.FTZ R137, RZ, R137 ;  /* 0x00000089ff897221 */ /* 0x000fe20000010000 */
[----:B------:R-:W-:Y:S01]  /*4b40*/  FSEL R134, R29, RZ, !P3 ;  /* 0x000000ff1d867208 */ /* 0x000fe20005800000 */
[----:B------:R-:W-:Y:S01]  /*4b50*/  FMUL.FTZ R18, R120, R21 ;  /* 0x0000001578127220 */ /* 0x000fe20000410000 */
[----:B------:R-:W-:Y:S01]  /*4b60*/  FSEL R133, R133, RZ, !P3 ;  /* 0x000000ff85857208 */ /* 0x000fe20005800000 */
[----:B--2---:R-:W-:Y:S01]  /*4b70*/  FMUL.FTZ R9, R8, R9 ;  /* 0x0000000908097220 */ /* 0x004fe20000410000 */
[----:B------:R-:W-:Y:S01]  /*4b80*/  FSEL R132, R17, 1, !P3 ;  /* 0x3f80000011847808 */ /* 0x000fe20005800000 */
[CC--:B------:R-:W-:Y:S01]  /*4b90*/  FFMA.FTZ R18, R119.reuse, R137.reuse, R18 ;  /* 0x0000008977127223 */ /* 0x0c0fe20000010012 */
[----:B------:R-:W-:Y:S01]  /*4ba0*/  ISETP.GE.U32.AND P3, PT, R16, UR35, PT ;  /* 0x0000002310007c0c */ /* 0x000fe2000bf66070 */
[----:B------:R-:W-:Y:S01]  /*4bb0*/  FMUL.FTZ R16, R120, R137 ;  /* 0x0000008978107220 */ /* 0x000fe20000410000 */
[----:B------:R-:W-:Y:S01]  /*4bc0*/  FMUL.FTZ R7, R8, R7 ;  /* 0x0000000708077220 */ /* 0x000fe20000410000 */
[----:B------:R-:W-:Y:S01]  /*4bd0*/  MUFU.EX2 R19, R19 ;  /* 0x0000001300137308 */ /* 0x000fe20000000800 */
[----:B------:R-:W-:Y:S01]  /*4be0*/  FADD.FTZ R18, RZ, R18 ;  /* 0x00000012ff127221 */ /* 0x000fe20000010000 */
[----:B------:R-:W-:Y:S01]  /*4bf0*/  FFMA.FTZ R16, R119, R21, -R16 ;  /* 0x0000001577107223 */ /* 0x000fe20000010810 */
[C---:B0-----:R-:W-:Y:S01]  /*4c00*/  FMUL.FTZ R6, R5.reuse, R6 ;  /* 0x0000000605067220 */ /* 0x041fe20000410000 */
[----:B------:R-:W-:Y:S01]  /*4c10*/  FMUL.FTZ R4, R5, R4 ;  /* 0x0000000405047220 */ /* 0x000fe20000410000 */
[----:B------:R-:W-:Y:S01]  /*4c20*/  FMUL.FTZ R5, R117, R18 ;  /* 0x0000001275057220 */ /* 0x000fe20000410000 */
[----:B------:R-:W-:Y:S01]  /*4c30*/  FADD.FTZ R16, R121, R16 ;  /* 0x0000001079107221 */ /* 0x000fe20000010000 */
[C---:B-1----:R-:W-:Y:S01]  /*4c40*/  FMUL.FTZ R12, R11.reuse, R12 ;  /* 0x0000000c0b0c7220 */ /* 0x042fe20000410000 */
[----:B------:R-:W0:Y:S01]  /*4c50*/  MUFU.COS R8, R139 ;  /* 0x0000008b00087308 */ /* 0x000e220000000000 */
[----:B------:R-:W-:Y:S01]  /*4c60*/  FMUL.FTZ R10, R11, R10 ;  /* 0x0000000a0b0a7220 */ /* 0x000fe20000410000 */
[-C--:B------:R-:W-:Y:S01]  /*4c70*/  FMUL.FTZ R11, R117, R16.reuse ;  /* 0x00000010750b7220 */ /* 0x080fe20000410000 */
[----:B------:R-:W-:-:S05]  /*4c80*/  FFMA.FTZ R5, R116, R16, -R5 ;  /* 0x0000001074057223 */ /* 0x000fca0000010805 */
[----:B------:R-:W1:Y:S01]  /*4c90*/  MUFU.COS R3, R138 ;  /* 0x0000008a00037308 */ /* 0x000e620000000000 */
[----:B------:R-:W-:Y:S01]  /*4ca0*/  FFMA.FTZ R11, R116, R18, R11 ;  /* 0x00000012740b7223 */ /* 0x000fe2000001000b */
[----:B------:R-:W-:Y:S01]  /*4cb0*/  FADD.FTZ R5, R118, R5 ;  /* 0x0000000576057221 */ /* 0x000fe20000010000 */
[----:B------:R-:W-:Y:S02]  /*4cc0*/  FSEL R137, R10, RZ, !P4 ;  /* 0x000000ff0a897208 */ /* 0x000fe40006000000 */
[----:B------:R-:W-:Y:S01]  /*4cd0*/  FADD.FTZ R11, RZ, R11 ;  /* 0x0000000bff0b7221 */ /* 0x000fe20000010000 */
[C---:B------:R-:W-:Y:S02]  /*4ce0*/  FMUL.FTZ R16, R114.reuse, R5 ;  /* 0x0000000572107220 */ /* 0x040fe40000410000 */
[----:B------:R-:W2:Y:S01]  /*4cf0*/  MUFU.EX2 R136, R136 ;  /* 0x0000008800887308 */ /* 0x000ea20000000800 */
[----:B0-----:R-:W-:Y:S01]  /*4d00*/  FMUL.FTZ R157, R19, R8 ;  /* 0x00000008139d7220 */ /* 0x001fe20000410000 */
[-C--:B------:R-:W-:Y:S01]  /*4d10*/  FMUL.FTZ R8, R114, R11.reuse ;  /* 0x0000000b72087220 */ /* 0x080fe20000410000 */
[----:B------:R-:W-:-:S05]  /*4d20*/  FFMA.FTZ R16, R113, R11, R16 ;  /* 0x0000000b71107223 */ /* 0x000fca0000010010 */
[----:B------:R-:W0:Y:S01]  /*4d30*/  MUFU.SIN R150, R139 ;  /* 0x0000008b00967308 */ /* 0x000e220000000400 */
[----:B-1----:R-:W-:Y:S01]  /*4d40*/  FMUL.FTZ R152, R20, R3 ;  /* 0x0000000314987220 */ /* 0x002fe20000410000 */
[----:B------:R-:W-:Y:S01]  /*4d50*/  FMUL.FTZ R3, R129, R126 ;  /* 0x0000007e81037220 */ /* 0x000fe20000410000 */
[----:B------:R-:W-:Y:S01]  /*4d60*/  FFMA.FTZ R8, R113, R5, -R8 ;  /* 0x0000000571087223 */ /* 0x000fe20000010808 */
[----:B------:R-:W-:Y:S01]  /*4d70*/  FADD.FTZ R16, RZ, R16 ;  /* 0x00000010ff107221 */ /* 0x000fe20000010000 */
[----:B------:R-:W-:Y:S01]  /*4d80*/  FSEL R141, R7, RZ, !P5 ;  /* 0x000000ff078d7208 */ /* 0x000fe20006800000 */
[----:B------:R-:W-:Y:S01]  /*4d90*/  FFMA.FTZ R3, R128, R125, -R3 ;  /* 0x0000007d80037223 */ /* 0x000fe20000010803 */
[----:B------:R-:W-:Y:S01]  /*4da0*/  FADD.FTZ R11, R115, R8 ;  /* 0x00000008730b7221 */ /* 0x000fe20000010000 */
[----:B------:R-:W-:Y:S01]  /*4db0*/  FMUL.FTZ R13, R111, R16 ;  /* 0x000000106f0d7220 */ /* 0x000fe20000410000 */
[CC--:B------:R-:W-:Y:S01]  /*4dc0*/  FMUL.FTZ R8, R123.reuse, R2.reuse ;  /* 0x000000027b087220 */ /* 0x0c0fe20000410000 */
[----:B------:R-:W-:Y:S01]  /*4dd0*/  FMUL.FTZ R5, R123, R3 ;  /* 0x000000037b057220 */ /* 0x000fe20000410000 */
[-C--:B------:R-:W-:Y:S01]  /*4de0*/  FMUL.FTZ R17, R111, R11.reuse ;  /* 0x0000000b6f117220 */ /* 0x080fe20000410000 */
[----:B------:R-:W-:Y:S01]  /*4df0*/  FFMA.FTZ R13, R110, R11, -R13 ;  /* 0x0000000b6e0d7223 */ /* 0x000fe2000001080d */
[C---:B------:R-:W-:Y:S01]  /*4e00*/  FFMA.FTZ R8, R122.reuse, R3, -R8 ;  /* 0x000000037a087223 */ /* 0x040fe20000010808 */
[----:B------:R-:W-:Y:S01]  /*4e10*/  FFMA.FTZ R5, R122, R2, R5 ;  /* 0x000000027a057223 */ /* 0x000fe20000010005 */
[----:B------:R-:W-:Y:S01]  /*4e20*/  FFMA.FTZ R17, R110, R16, R17 ;  /* 0x000000106e117223 */ /* 0x000fe20000010011 */
[----:B------:R-:W-:Y:S01]  /*4e30*/  FADD.FTZ R13, R112, R13 ;  /* 0x0000000d700d7221 */ /* 0x000fe20000010000 */
[CC--:B------:R-:W-:Y:S01]  /*4e40*/  FMUL.FTZ R16, R120.reuse, R8.reuse ;  /* 0x0000000878107220 */ /* 0x0c0fe20000410000 */
[----:B------:R-:W-:Y:S01]  /*4e50*/  FMUL.FTZ R2, R120, R5 ;  /* 0x0000000578027220 */ /* 0x000fe20000410000 */
[----:B------:R-:W-:Y:S01]  /*4e60*/  FADD.FTZ R17, RZ, R17 ;  /* 0x00000011ff117221 */ /* 0x000fe20000010000 */
[----:B------:R-:W-:Y:S01]  /*4e70*/  FMUL.FTZ R11, R131, R13 ;  /* 0x0000000d830b7220 */ /* 0x000fe20000410000 */
[C---:B------:R-:W-:Y:S01]  /*4e80*/  FFMA.FTZ R16, R119.reuse, R5, R16 ;  /* 0x0000000577107223 */ /* 0x040fe20000010010 */
[----:B------:R-:W-:Y:S01]  /*4e90*/  FFMA.FTZ R2, R119, R8, -R2 ;  /* 0x0000000877027223 */ /* 0x000fe20000010802 */
[-C--:B------:R-:W-:Y:S01]  /*4ea0*/  FMUL.FTZ R8, R131, R17.reuse ;  /* 0x0000001183087220 */ /* 0x080fe20000410000 */
[C---:B------:R-:W-:Y:S01]  /*4eb0*/  FFMA.FTZ R11, R0.reuse, R17, R11 ;  /* 0x00000011000b7223 */ /* 0x040fe2000001000b */
[C---:B------:R-:W-:Y:S01]  /*4ec0*/  FMUL.FTZ R3, R117.reuse, R16 ;  /* 0x0000001075037220 */ /* 0x040fe20000410000 */
[-C--:B------:R-:W-:Y:S01]  /*4ed0*/  FMUL.FTZ R5, R117, R2.reuse ;  /* 0x0000000275057220 */ /* 0x080fe20000410000 */
[----:B------:R-:W-:Y:S01]  /*4ee0*/  FFMA.FTZ R8, R0, R13, -R8 ;  /* 0x0000000d00087223 */ /* 0x000fe20000010808 */
[----:B------:R-:W-:Y:S01]  /*4ef0*/  FADD.FTZ R13, RZ, R11 ;  /* 0x0000000bff0d7221 */ /* 0x000fe20000010000 */
[C---:B------:R-:W-:Y:S01]  /*4f00*/  FFMA.FTZ R3, R116.reuse, R2, -R3 ;  /* 0x0000000274037223 */ /* 0x040fe20000010803 */
[----:B------:R-:W-:Y:S01]  /*4f10*/  FFMA.FTZ R5, R116, R16, R5 ;  /* 0x0000001074057223 */ /* 0x000fe20000010005 */
[----:B------:R-:W-:Y:S01]  /*4f20*/  FADD.FTZ R11, R109, R8 ;  /* 0x000000086d0b7221 */ /* 0x000fe20000010000 */
[C---:B------:R-:W-:Y:S01]  /*4f30*/  FMUL.FTZ R17, R133.reuse, R13 ;  /* 0x0000000d85117220 */ /* 0x040fe20000410000 */
[C---:B------:R-:W-:Y:S01]  /*4f40*/  FMUL.FTZ R16, R114.reuse, R3 ;  /* 0x0000000372107220 */ /* 0x040fe20000410000 */
[----:B------:R-:W-:Y:S01]  /*4f50*/  FMUL.FTZ R2, R114, R5 ;  /* 0x0000000572027220 */ /* 0x000fe20000410000 */
[-C--:B------:R-:W-:Y:S01]  /*4f60*/  FMUL.FTZ R18, R133, R11.reuse ;  /* 0x0000000b85127220 */ /* 0x080fe20000410000 */
[----:B------:R-:W-:Y:S01]  /*4f70*/  FFMA.FTZ R17, R132, R11, -R17 ;  /* 0x0000000b84117223 */ /* 0x000fe20000010811 */
[----:B------:R-:W-:Y:S01]  /*4f80*/  FFMA.FTZ R16, R113, R5, R16 ;  /* 0x0000000571107223 */ /* 0x000fe20000010010 */
[----:B--2---:R-:W-:Y:S01]  /*4f90*/  FMUL.FTZ R155, R136, R135 ;  /* 0x00000087889b7220 */ /* 0x004fe20000410000 */
[----:B------:R-:W-:Y:S01]  /*4fa0*/  FFMA.FTZ R18, R132, R13, R18 ;  /* 0x0000000d84127223 */ /* 0x000fe20000010012 */
[----:B------:R-:W-:Y:S01]  /*4fb0*/  FADD.FTZ R17, R134, R17 ;  /* 0x0000001186117221 */ /* 0x000fe20000010000 */
[----:B------:R-:W-:Y:S01]  /*4fc0*/  FMUL.FTZ R15, R136, R15 ;  /* 0x0000000f880f7220 */ /* 0x000fe20000410000 */
[----:B0-----:R-:W-:Y:S01]  /*4fd0*/  FMUL.FTZ R150, R19, R150 ;  /* 0x0000009613967220 */ /* 0x001fe20000410000 */
[----:B------:R-:W-:Y:S01]  /*4fe0*/  FADD.FTZ R18, RZ, R18 ;  /* 0x00000012ff127221 */ /* 0x000fe20000010000 */
[----:B------:R-:W-:Y:S01]  /*4ff0*/  FSEL R136, R12, 1, !P4 ;  /* 0x3f8000000c887808 */ /* 0x000fe20006000000 */
[----:B------:R-:W-:Y:S01]  /*5000*/  FMUL.FTZ R19, R137, R17 ;  /* 0x0000001189137220 */ /* 0x000fe20000410000 */
[----:B------:R-:W-:Y:S01]  /*5010*/  FFMA.FTZ R8, R113, R3, -R2 ;  /* 0x0000000371087223 */ /* 0x000fe20000010802 */
[----:B------:R-:W-:Y:S01]  /*5020*/  FMUL.FTZ R5, R111, R16 ;  /* 0x000000106f057220 */ /* 0x000fe20000410000 */
[-C--:B------:R-:W-:Y:S01]  /*5030*/  FMUL.FTZ R13, R137, R18.reuse ;  /* 0x00000012890d7220 */ /* 0x080fe20000410000 */
[----:B------:R-:W-:Y:S01]  /*5040*/  FFMA.FTZ R19, R136, R18, R19 ;  /* 0x0000001288137223 */ /* 0x000fe20000010013 */
[-C--:B------:R-:W-:Y:S01]  /*5050*/  FMUL.FTZ R11, R111, R8.reuse ;  /* 0x000000086f0b7220 */ /* 0x080fe20000410000 */
[----:B------:R-:W-:Y:S01]  /*5060*/  FFMA.FTZ R5, R110, R8, -R5 ;  /* 0x000000086e057223 */ /* 0x000fe20000010805 */
[----:B------:R-:W-:Y:S01]  /*5070*/  FSEL R135, R28, RZ, !P4 ;  /* 0x000000ff1c877208 */ /* 0x000fe20006000000 */
[----:B------:R-:W-:Y:S01]  /*5080*/  FFMA.FTZ R8, R136, R17, -R13 ;  /* 0x0000001188087223 */ /* 0x000fe2000001080d */
[----:B------:R-:W-:Y:S01]  /*5090*/  FADD.FTZ R19, RZ, R19 ;  /* 0x00000013ff137221 */ /* 0x000fe20000010000 */
[----:B------:R0:W1:Y:S01]  /*50a0*/  MUFU.SIN R153, R138 ;  /* 0x0000008a00997308 */ /* 0x0000620000000400 */
[----:B------:R-:W-:Y:S01]  /*50b0*/  FSEL R140, R9, 1, !P5 ;  /* 0x3f800000098c7808 */ /* 0x000fe20006800000 */
[----:B------:R-:W-:Y:S01]  /*50c0*/  FADD.FTZ R8, R135, R8 ;  /* 0x0000000887087221 */ /* 0x000fe20000010000 */
[----:B------:R-:W-:Y:S01]  /*50d0*/  FFMA.FTZ R11, R110, R16, R11 ;  /* 0x000000106e0b7223 */ /* 0x000fe2000001000b */
[----:B------:R-:W-:Y:S01]  /*50e0*/  FMUL.FTZ R7, R141, R19 ;  /* 0x000000138d077220 */ /* 0x000fe20000410000 */
[----:B------:R-:W-:Y:S01]  /*50f0*/  FSEL R139, R27, RZ, !P5 ;  /* 0x000000ff1b8b7208 */ /* 0x000fe20006800000 */
[-C--:B------:R-:W-:Y:S01]  /*5100*/  FMUL.FTZ R10, R141, R8.reuse ;  /* 0x000000088d0a7220 */ /* 0x080fe20000410000 */
[----:B------:R-:W-:Y:S01]  /*5110*/  FMUL.FTZ R13, R131, R11 ;  /* 0x0000000b830d7220 */ /* 0x000fe20000410000 */
[----:B------:R-:W-:Y:S01]  /*5120*/  FFMA.FTZ R8, R140, R8, -R7 ;  /* 0x000000088c087223 */ /* 0x000fe20000010807 */
[----:B0-----:R-:W-:Y:S01]  /*5130*/  FSEL R138, R4, RZ, !P6 ;  /* 0x000000ff048a7208 */ /* 0x001fe20007000000 */
[----:B------:R-:W-:Y:S01]  /*5140*/  FFMA.FTZ R10, R140, R19, R10 ;  /* 0x000000138c0a7223 */ /* 0x000fe2000001000a */
[-C--:B------:R-:W-:Y:S01]  /*5150*/  FFMA.FTZ R13, R0, R5.reuse, -R13 ;  /* 0x00000005000d7223 */ /* 0x080fe2000001080d */
[----:B------:R-:W-:Y:S01]  /*5160*/  FADD.FTZ R8, R139, R8 ;  /* 0x000000088b087221 */ /* 0x000fe20000010000 */
[----:B------:R-:W-:Y:S01]  /*5170*/  FMUL.FTZ R5, R131, R5 ;  /* 0x0000000583057220 */ /* 0x000fe20000410000 */
[----:B------:R-:W-:Y:S01]  /*5180*/  FADD.FTZ R10, RZ, R10 ;  /* 0x0000000aff0a7221 */ /* 0x000fe20000010000 */
[----:B------:R-:W-:Y:S01]  /*5190*/  FSEL R149, R6, 1, !P6 ;  /* 0x3f80000006957808 */ /* 0x000fe20007000000 */
[----:B------:R-:W-:Y:S01]  /*51a0*/  FMUL.FTZ R6, R138, R8 ;  /* 0x000000088a067220 */ /* 0x000fe20000410000 */
[----:B------:R-:W-:Y:S01]  /*51b0*/  FFMA.FTZ R5, R0, R11, R5 ;  /* 0x0000000b00057223 */ /* 0x000fe20000010005 */
[-C--:B------:R-:W-:Y:S01]  /*51c0*/  FMUL.FTZ R9, R138, R10.reuse ;  /* 0x0000000a8a097220 */ /* 0x080fe20000410000 */
[----:B-1----:R-:W-:Y:S01]  /*51d0*/  FMUL.FTZ R153, R20, R153 ;  /* 0x0000009914997220 */ /* 0x002fe20000410000 */
[----:B------:R-:W-:Y:S01]  /*51e0*/  FFMA.FTZ R6, R149, R10, R6 ;  /* 0x0000000a95067223 */ /* 0x000fe20000010006 */
[----:B------:R-:W-:Y:S01]  /*51f0*/  MOV R2, UR21 ;  /* 0x0000001500027c02 */ /* 0x000fe20008000f00 */
[----:B------:R-:W-:Y:S01]  /*5200*/  FMUL.FTZ R4, R133, R5 ;  /* 0x0000000585047220 */ /* 0x000fe20000410000 */
[----:B------:R-:W-:Y:S01]  /*5210*/  MOV R3, UR24 ;  /* 0x0000001800037c02 */ /* 0x000fe20008000f00 */
[----:B------:R-:W-:Y:S01]  /*5220*/  FFMA.FTZ R9, R149, R8, -R9 ;  /* 0x0000000895097223 */ /* 0x000fe20000010809 */
[----:B------:R-:W-:-:S02]  /*5230*/  MOV R20, UR14 ;  /* 0x0000000e00147c02 */ /* 0x000fc40008000f00 */
[----:B------:R-:W-:Y:S02]  /*5240*/  MOV R21, UR15 ;  /* 0x0000000f00157c02 */ /* 0x000fe40008000f00 */
[----:B------:R-:W-:Y:S01]  /*5250*/  FSEL R146, R26, RZ, !P6 ;  /* 0x000000ff1a927208 */ /* 0x000fe20007000000 */
[----:B------:R-:W-:Y:S01]  /*5260*/  FADD.FTZ R8, RZ, R6 ;  /* 0x00000006ff087221 */ /* 0x000fe20000010000 */
[----:B------:R-:W-:Y:S01]  /*5270*/  FSEL R145, R145, RZ, !P0 ;  /* 0x000000ff91917208 */ /* 0x000fe20004000000 */
[-C--:B------:R-:W-:Y:S01]  /*5280*/  FMUL.FTZ R7, R133, R13.reuse ;  /* 0x0000000d85077220 */ /* 0x080fe20000410000 */
[----:B------:R-:W-:Y:S01]  /*5290*/  FFMA.FTZ R4, R132, R13, -R4 ;  /* 0x0000000d84047223 */ /* 0x000fe20000010804 */
[----:B------:R-:W-:Y:S01]  /*52a0*/  FADD.FTZ R6, R146, R9 ;  /* 0x0000000992067221 */ /* 0x000fe20000010000 */
[----:B------:R-:W2:Y:S01]  /*52b0*/  LDG.E.64 R2, desc[UR22][R2.64] ;  /* 0x0000001602027981 */ /* 0x000ea2000c1e1b00 */
[----:B------:R-:W-:Y:S01]  /*52c0*/  FSEL R144, R14, 1, !P0 ;  /* 0x3f8000000e907808 */ /* 0x000fe20004000000 */
[----:B------:R-:W-:-:S02]  /*52d0*/  FMUL.FTZ R11, R145, R8 ;  /* 0x00000008910b7220 */ /* 0x000fc40000410000 */
[----:B------:R-:W2:Y:S01]  /*52e0*/  LDG.E.64 R20, desc[UR22][R20.64] ;  /* 0x0000001614147981 */ /* 0x000ea2000c1e1b00 */
[----:B------:R-:W-:Y:S01]  /*52f0*/  FFMA.FTZ R7, R132, R5, R7 ;  /* 0x0000000584077223 */ /* 0x000fe20000010007 */
[----:B------:R-:W-:Y:S01]  /*5300*/  FMUL.FTZ R9, R137, R4 ;  /* 0x0000000489097220 */ /* 0x000fe20000410000 */
[-C--:B------:R-:W-:Y:S01]  /*5310*/  FMUL.FTZ R13, R145, R6.reuse ;  /* 0x00000006910d7220 */ /* 0x080fe20000410000 */
[----:B------:R-:W-:Y:S01]  /*5320*/  FSEL R143, R25, RZ, !P0 ;  /* 0x000000ff198f7208 */ /* 0x000fe20004000000 */
[----:B------:R-:W-:Y:S01]  /*5330*/  FFMA.FTZ R6, R144, R6, -R11 ;  /* 0x0000000690067223 */ /* 0x000fe2000001080b */
[-C--:B------:R-:W-:Y:S01]  /*5340*/  FMUL.FTZ R5, R137, R7.reuse ;  /* 0x0000000789057220 */ /* 0x080fe20000410000 */
[----:B------:R-:W-:Y:S01]  /*5350*/  FFMA.FTZ R9, R136, R7, R9 ;  /* 0x0000000788097223 */ /* 0x000fe20000010009 */
[----:B------:R-:W-:Y:S01]  /*5360*/  FFMA.FTZ R13, R144, R8, R13 ;  /* 0x00000008900d7223 */ /* 0x000fe2000001000d */
[----:B------:R-:W-:Y:S01]  /*5370*/  FSEL R142, R15, RZ, !P1 ;  /* 0x000000ff0f8e7208 */ /* 0x000fe20004800000 */
[----:B------:R-:W-:Y:S01]  /*5380*/  FADD.FTZ R8, R143, R6 ;  /* 0x000000068f087221 */ /* 0x000fe20000010000 */
[----:B------:R-:W-:Y:S01]  /*5390*/  FFMA.FTZ R5, R136, R4, -R5 ;  /* 0x0000000488057223 */ /* 0x000fe20000010805 */
[----:B------:R-:W-:Y:S01]  /*53a0*/  FMUL.FTZ R7, R141, R9 ;  /* 0x000000098d077220 */ /* 0x000fe20000410000 */
[----:B------:R-:W-:Y:S01]  /*53b0*/  FADD.FTZ R13, RZ, R13 ;  /* 0x0000000dff0d7221 */ /* 0x000fe20000010000 */
[----:B------:R-:W-:Y:S01]  /*53c0*/  FSEL R155, R155, 1, !P1 ;  /* 0x3f8000009b9b7808 */ /* 0x000fe20004800000 */
[-C--:B------:R-:W-:Y:S01]  /*53d0*/  FMUL.FTZ R6, R142, R8.reuse ;  /* 0x000000088e067220 */ /* 0x080fe20000410000 */
[-C--:B------:R-:W-:Y:S01]  /*53e0*/  FMUL.FTZ R4, R141, R5.reuse ;  /* 0x000000058d047220 */ /* 0x080fe20000410000 */
[----:B------:R-:W-:Y:S01]  /*53f0*/  FFMA.FTZ R7, R140, R5, -R7 ;  /* 0x000000058c077223 */ /* 0x000fe20000010807 */
[-C--:B------:R-:W-:Y:S01]  /*5400*/  FMUL.FTZ R5, R142, R13.reuse ;  /* 0x0000000d8e057220 */ /* 0x080fe20000410000 */
[C---:B------:R-:W-:Y:S01]  /*5410*/  FFMA.FTZ R13, R155.reuse, R13, R6 ;  /* 0x0000000d9b0d7223 */ /* 0x040fe20000010006 */
[----:B------:R-:W-:Y:S01]  /*5420*/  FSEL R154, R24, RZ, !P1 ;  /* 0x000000ff189a7208 */ /* 0x000fe20004800000 */
[----:B------:R-:W-:Y:S01]  /*5430*/  FFMA.FTZ R4, R140, R9, R4 ;  /* 0x000000098c047223 */ /* 0x000fe20000010004 */
[----:B------:R-:W-:Y:S01]  /*5440*/  FFMA.FTZ R5, R155, R8, -R5 ;  /* 0x000000089b057223 */ /* 0x000fe20000010805 */
[----:B------:R-:W-:Y:S01]  /*5450*/  FSEL R153, R153, RZ, !P2 ;  /* 0x000000ff99997208 */ /* 0x000fe20005000000 */
[----:B------:R-:W-:Y:S01]  /*5460*/  FMUL.FTZ R6, R138, R7 ;  /* 0x000000078a067220 */ /* 0x000fe20000410000 */
[----:B------:R-:W-:Y:S01]  /*5470*/  FADD.FTZ R13, RZ, R13 ;  /* 0x0000000dff0d7221 */ /* 0x000fe20000010000 */
[----:B------:R-:W-:Y:S01]  /*5480*/  FADD.FTZ R8, R154, R5 ;  /* 0x000000059a087221 */ /* 0x000fe20000010000 */
[----:B------:R-:W-:Y:S01]  /*5490*/  FSEL R152, R152, 1, !P2 ;  /* 0x3f80000098987808 */ /* 0x000fe20005000000 */
[-C--:B------:R-:W-:Y:S01]  /*54a0*/  FFMA.FTZ R6, R149, R4.reuse, R6 ;  /* 0x0000000495067223 */ /* 0x080fe20000010006 */
[C---:B------:R-:W-:Y:S01]  /*54b0*/  FMUL.FTZ R9, R153.reuse, R13 ;  /* 0x0000000d99097220 */ /* 0x040fe20000410000 */
[----:B------:R-:W-:Y:S01]  /*54c0*/  FMUL.FTZ R4, R138, R4 ;  /* 0x000000048a047220 */ /* 0x000fe20000410000 */
[-C--:B------:R-:W-:Y:S01]  /*54d0*/  FMUL.FTZ R10, R153, R8.reuse ;  /* 0x00000008990a7220 */ /* 0x080fe20000410000 */
[----:B------:R-:W-:Y:S01]  /*54e0*/  FSEL R151, R23, RZ, !P2 ;  /* 0x000000ff17977208 */ /* 0x000fe20005000000 */
[C---:B------:R-:W-:Y:S01]  /*54f0*/  FFMA.FTZ R8, R152.reuse, R8, -R9 ;  /* 0x0000000898087223 */ /* 0x040fe20000010809 */
[----:B------:R-:W-:Y:S01]  /*5500*/  FFMA.FTZ R4, R149, R7, -R4 ;  /* 0x0000000795047223 */ /* 0x000fe20000010804 */
[----:B------:R-:W-:Y:S01]  /*5510*/  FFMA.FTZ R10, R152, R13, R10 ;  /* 0x0000000d980a7223 */ /* 0x000fe2000001000a */
[----:B------:R-:W-:Y:S01]  /*5520*/  FMUL.FTZ R5, R145, R6 ;  /* 0x0000000691057220 */ /* 0x000fe20000410000 */
[----:B------:R-:W-:Y:S01]  /*5530*/  FSEL R150, R150, RZ, !P3 ;  /* 0x000000ff96967208 */ /* 0x000fe20005800000 */
[----:B------:R-:W-:Y:S01]  /*5540*/  FADD.FTZ R8, R151, R8 ;  /* 0x0000000897087221 */ /* 0x000fe20000010000 */
[-C--:B------:R-:W-:Y:S01]  /*5550*/  FMUL.FTZ R7, R145, R4.reuse ;  /* 0x0000000491077220 */ /* 0x080fe20000410000 */
[----:B------:R-:W-:Y:S01]  /*5560*/  FADD.FTZ R10, RZ, R10 ;  /* 0x0000000aff0a7221 */ /* 0x000fe20000010000 */
[----:B------:R-:W-:Y:S01]  /*5570*/  FFMA.FTZ R5, R144, R4, -R5 ;  /* 0x0000000490057223 */ /* 0x000fe20000010805 */
[----:B------:R-:W-:Y:S01]  /*5580*/  FSEL R157, R157, 1, !P3 ;  /* 0x3f8000009d9d7808 */ /* 0x000fe20005800000 */
[----:B------:R-:W-:Y:S01]  /*5590*/  FMUL.FTZ R9, R150, R8 ;  /* 0x0000000896097220 */ /* 0x000fe20000410000 */
[----:B------:R-:W-:Y:S01]  /*55a0*/  FFMA.FTZ R7, R144, R6, R7 ;  /* 0x0000000690077223 */ /* 0x000fe20000010007 */
[-C--:B------:R-:W-:Y:S01]  /*55b0*/  FMUL.FTZ R6, R150, R10.reuse ;  /* 0x0000000a96067220 */ /* 0x080fe20000410000 */
[----:B------:R-:W-:Y:S01]  /*55c0*/  FMUL.FTZ R4, R142, R5 ;  /* 0x000000058e047220 */ /* 0x000fe20000410000 */
[C---:B------:R-:W-:Y:S01]  /*55d0*/  FFMA.FTZ R9, R157.reuse, R10, R9 ;  /* 0x0000000a9d097223 */ /* 0x040fe20000010009 */
[----:B------:R-:W-:Y:S01]  /*55e0*/  FSEL R156, R22, RZ, !P3 ;  /* 0x000000ff169c7208 */ /* 0x000fe20005800000 */
[----:B------:R-:W-:Y:S01]  /*55f0*/  FFMA.FTZ R159, R157, R8, -R6 ;  /* 0x000000089d9f7223 */ /* 0x000fe20000010806 */
[CC--:B------:R-:W-:Y:S01]  /*5600*/  FFMA.FTZ R6, R155.reuse, R7.reuse, R4 ;  /* 0x000000079b067223 */ /* 0x0c0fe20000010004 */
[----:B------:R-:W-:Y:S01]  /*5610*/  FMUL.FTZ R4, R142, R7 ;  /* 0x000000078e047220 */ /* 0x000fe20000410000 */
[----:B------:R-:W-:Y:S01]  /*5620*/  FADD.FTZ R158, RZ, R9 ;  /* 0x00000009ff9e7221 */ /* 0x000fe20000010000 */
[----:B------:R-:W-:Y:S01]  /*5630*/  FADD.FTZ R159, R156, R159 ;  /* 0x0000009f9c9f7221 */ /* 0x000fe20000010000 */
[----:B------:R-:W-:Y:S01]  /*5640*/  ISETP.GE.AND P0, PT, R102, 0x1, PT ;  /* 0x000000016600780c */ /* 0x000fe20003f06270 */
[----:B------:R-:W-:Y:S01]  /*5650*/  FFMA.FTZ R4, R155, R5, -R4 ;  /* 0x000000059b047223 */ /* 0x000fe20000010804 */
[C---:B------:R-:W-:Y:S01]  /*5660*/  FMUL.FTZ R5, R153.reuse, R6 ;  /* 0x0000000699057220 */ /* 0x040fe20000410000 */
[----:B------:R-:W0:Y:S01]  /*5670*/  SHFL.UP PT, R9, R158, 0x1, RZ ;  /* 0x042000009e097989 */ /* 0x000e2200000e00ff */
[----:B------:R-:W1:Y:S01]  /*5680*/  S2UR UR13, SR_CgaCtaId ;  /* 0x00000000000d79c3 */ /* 0x000e620000008800 */
[-C--:B------:R-:W-:Y:S01]  /*5690*/  FMUL.FTZ R7, R153, R4.reuse ;  /* 0x0000000499077220 */ /* 0x080fe20000410000 */
[----:B------:R-:W-:Y:S01]  /*56a0*/  FFMA.FTZ R5, R152, R4, -R5 ;  /* 0x0000000498057223 */ /* 0x000fe20000010805 */
[----:B------:R-:W4:Y:S01]  /*56b0*/  SHFL.UP PT, R8, R159, 0x1, RZ ;  /* 0x042000009f087989 */ /* 0x000f2200000e00ff */
[----:B------:R-:W-:Y:S01]  /*56c0*/  ISETP.NE.AND P1, PT, R102, 0x1f, PT ;  /* 0x0000001f6600780c */ /* 0x000fe20003f25270 */
[----:B------:R-:W-:Y:S01]  /*56d0*/  FFMA.FTZ R7, R152, R6, R7 ;  /* 0x0000000698077223 */ /* 0x000fe20000010007 */
[C---:B------:R-:W-:Y:S01]  /*56e0*/  FMUL.FTZ R160, R150.reuse, R5 ;  /* 0x0000000596a07220 */ /* 0x040fe20000410000 */
[----:B------:R-:W-:Y:S01]  /*56f0*/  UMOV UR8, 0x400 ;  /* 0x0000040000087882 */ /* 0x000fe20000000000 */
[----:B------:R-:W-:Y:S01]  /*5700*/  BSSY.RECONVERGENT B0, `(.L_x_689) ;  /* 0x0000097000007945 */ /* 0x000fe20003800200 */
[-C--:B------:R-:W-:Y:S01]  /*5710*/  FMUL.FTZ R4, R150, R7.reuse ;  /* 0x0000000796047220 */ /* 0x080fe20000410000 */
[----:B------:R-:W-:-:S03]  /*5720*/  FFMA.FTZ R160, R157, R7, R160 ;  /* 0x000000079da07223 */ /* 0x000fc600000100a0 */
[----:B------:R-:W-:Y:S02]  /*5730*/  FFMA.FTZ R161, R157, R5, -R4 ;  /* 0x000000059da17223 */ /* 0x000fe40000010804 */
[----:B------:R-:W5:Y:S04]  /*5740*/  SHFL.UP PT, R5, R160, 0x1, RZ ;  /* 0x04200000a0057989 */ /* 0x000f6800000e00ff */
[----:B------:R-:W3:Y:S01]  /*5750*/  SHFL.UP PT, R4, R161, 0x1, RZ ;  /* 0x04200000a1047989 */ /* 0x000ee200000e00ff */
[CC--:B0-----:R-:W-:Y:S01]  /*5760*/  FMUL.FTZ R7, R161.reuse, R9.reuse ;  /* 0x00000009a1077220 */ /* 0x0c1fe20000410000 */
[C---:B------:R-:W-:Y:S01]  /*5770*/  FMUL.FTZ R6, R160.reuse, R9 ;  /* 0x00000009a0067220 */ /* 0x040fe20000410000 */
[----:B-1----:R-:W-:Y:S02]  /*5780*/  ULEA UR8, UR13, UR8, 0x18 ;  /* 0x000000080d087291 */ /* 0x002fe4000f8ec0ff */
[-C--:B----4-:R-:W-:Y:S01]  /*5790*/  FFMA.FTZ R7, R160, R8.reuse, R7 ;  /* 0x00000008a0077223 */ /* 0x090fe20000010007 */
[----:B------:R-:W-:-:S03]  /*57a0*/  FFMA.FTZ R6, R161, R8, -R6 ;  /* 0x00000008a1067223 */ /* 0x000fc60000010806 */
[----:B------:R-:W-:Y:S01]  /*57b0*/  @P0 FADD.FTZ R158, R158, R7 ;  /* 0x000000079e9e0221 */ /* 0x000fe20000010000 */
[----:B------:R-:W-:Y:S01]  /*57c0*/  @P0 FADD.FTZ R159, R159, R6 ;  /* 0x000000069f9f0221 */ /* 0x000fe20000010000 */
[----:B------:R-:W-:-:S03]  /*57d0*/  @!P1 LEA R164, R147, UR8, 0x4 ;  /* 0x0000000893a49c11 */ /* 0x000fc6000f8e20ff */
[----:B------:R-:W0:Y:S01]  /*57e0*/  SHFL.UP PT, R9, R158, 0x2, RZ ;  /* 0x044000009e097989 */ /* 0x000e2200000e00ff */
[----:B-----5:R-:W-:-:S03]  /*57f0*/  FMUL.FTZ R7, R161, R5 ;  /* 0x00000005a1077220 */ /* 0x020fc60000410000 */
[----:B------:R-:W1:Y:S01]  /*5800*/  SHFL.UP PT, R8, R159, 0x2, RZ ;  /* 0x044000009f087989 */ /* 0x000e6200000e00ff */
[C---:B------:R-:W-:Y:S01]  /*5810*/  FMUL.FTZ R6, R160.reuse, R5 ;  /* 0x00000005a0067220 */ /* 0x040fe20000410000 */
[----:B---3--:R-:W-:-:S03]  /*5820*/  @P0 FFMA.FTZ R160, R160, R4, R7 ;  /* 0x00000004a0a00223 */ /* 0x008fc60000010007 */
[----:B------:R-:W-:Y:S01]  /*5830*/  @P0 FFMA.FTZ R161, R161, R4, -R6 ;  /* 0x00000004a1a10223 */ /* 0x000fe20000010806 */
[----:B------:R-:W-:Y:S01]  /*5840*/  ISETP.GE.AND P0, PT, R102, 0x2, PT ;  /* 0x000000026600780c */ /* 0x000fe20003f06270 */
[----:B------:R-:W3:Y:S04]  /*5850*/  SHFL.UP PT, R5, R160, 0x2, RZ ;  /* 0x04400000a0057989 */ /* 0x000ee800000e00ff */
[----:B------:R-:W4:Y:S01]  /*5860*/  SHFL.UP PT, R4, R161, 0x2, RZ ;  /* 0x04400000a1047989 */ /* 0x000f2200000e00ff */
        /* <DEDUP_REMOVED lines=9> */
[-C--:B----4-:R-:W-:Y:S02]  /*5900*/  @P0 FFMA.FTZ R160, R160, R4.reuse, R7 ;  /* 0x00000004a0a00223 */ /* 0x090fe40000010007 */
[----:B------:R-:W1:Y:S01]  /*5910*/  SHFL.UP PT, R8, R159, 0x4, RZ ;  /* 0x048000009f087989 */ /* 0x000e6200000e00ff */
[----:B------:R-:W-:Y:S01]  /*5920*/  @P0 FFMA.FTZ R161, R161, R4, -R6 ;  /* 0x00000004a1a10223 */ /* 0x000fe20000010806 */
[----:B------:R-:W-:Y:S02]  /*5930*/  ISETP.GE.AND P0, PT, R102, 0x4, PT ;  /* 0x000000046600780c */ /* 0x000fe40003f06270 */
[----:B------:R-:W3:Y:S04]  /*5940*/  SHFL.UP PT, R5, R160, 0x4, RZ ;  /* 0x04800000a0057989 */ /* 0x000ee800000e00ff */
[----:B------:R-:W4:Y:S01]  /*5950*/  SHFL.UP PT, R4, R161, 0x4, RZ ;  /* 0x04800000a1047989 */ /* 0x000f2200000e00ff */
[-C--:B0-----:R-:W-:Y:S01]  /*5960*/  FMUL.FTZ R7, R161, R9.reuse ;  /* 0x00000009a1077220 */ /* 0x081fe20000410000 */
[----:B------:R-:W-:-:S03]  /*5970*/  FMUL.FTZ R6, R160, R9 ;  /* 0x00000009a0067220 */ /* 0x000fc60000410000 */
[-C--:B-1----:R-:W-:Y:S01]  /*5980*/  FFMA.FTZ R7, R160, R8.reuse, R7 ;  /* 0x00000008a0077223 */ /* 0x082fe20000010007 */
[----:B------:R-:W-:-:S03]  /*5990*/  FFMA.FTZ R6, R161, R8, -R6 ;  /* 0x00000008a1067223 */ /* 0x000fc60000010806 */
[----:B------:R-:W-:Y:S01]  /*59a0*/  @P0 FADD.FTZ R158, R158, R7 ;  /* 0x000000079e9e0221 */ /* 0x000fe20000010000 */
[-C--:B---3--:R-:W-:Y:S01]  /*59b0*/  FMUL.FTZ R7, R161, R5.reuse ;  /* 0x00000005a1077220 */ /* 0x088fe20000410000 */
[----:B------:R-:W-:Y:S01]  /*59c0*/  @P0 FADD.FTZ R159, R159, R6 ;  /* 0x000000069f9f0221 */ /* 0x000fe20000010000 */
[C---:B------:R-:W-:Y:S02]  /*59d0*/  FMUL.FTZ R6, R160.reuse, R5 ;  /* 0x00000005a0067220 */ /* 0x040fe40000410000 */
[----:B------:R-:W0:Y:S01]  /*59e0*/  SHFL.UP PT, R8, R158, 0x8, RZ ;  /* 0x050000009e087989 */ /* 0x000e2200000e00ff */
[-C--:B----4-:R-:W-:Y:S01]  /*59f0*/  @P0 FFMA.FTZ R160, R160, R4.reuse, R7 ;  /* 0x00000004a0a00223 */ /* 0x090fe20000010007 */
[----:B------:R-:W-:Y:S01]  /*5a00*/  @P0 FFMA.FTZ R161, R161, R4, -R6 ;  /* 0x00000004a1a10223 */ /* 0x000fe20000010806 */
[----:B------:R-:W-:Y:S01]  /*5a10*/  ISETP.GE.AND P0, PT, R102, 0x8, PT ;  /* 0x000000086600780c */ /* 0x000fe20003f06270 */
[----:B------:R-:W1:Y:S04]  /*5a20*/  SHFL.UP PT, R7, R159, 0x8, RZ ;  /* 0x050000009f077989 */ /* 0x000e6800000e00ff */
[----:B------:R-:W3:Y:S04]  /*5a30*/  SHFL.UP PT, R5, R160, 0x8, RZ ;  /* 0x05000000a0057989 */ /* 0x000ee800000e00ff */
[----:B------:R-:W4:Y:S01]  /*5a40*/  SHFL.UP PT, R4, R161, 0x8, RZ ;  /* 0x05000000a1047989 */ /* 0x000f2200000e00ff */
[-C--:B0-----:R-:W-:Y:S01]  /*5a50*/  FMUL.FTZ R9, R161, R8.reuse ;  /* 0x00000008a1097220 */ /* 0x081fe20000410000 */
[----:B------:R-:W-:-:S03]  /*5a60*/  FMUL.FTZ R8, R160, R8 ;  /* 0x00000008a0087220 */ /* 0x000fc60000410000 */
[CC--:B-1----:R-:W-:Y:S01]  /*5a70*/  FFMA.FTZ R11, R160.reuse, R7.reuse, R9 ;  /* 0x00000007a00b7223 */ /* 0x0c2fe20000010009 */
[C---:B------:R-:W-:Y:S01]  /*5a80*/  FFMA.FTZ R8, R161.reuse, R7, -R8 ;  /* 0x00000007a1087223 */ /* 0x040fe20000010808 */
[-C--:B---3--:R-:W-:Y:S01]  /*5a90*/  FMUL.FTZ R9, R161, R5.reuse ;  /* 0x00000005a1097220 */ /* 0x088fe20000410000 */
[----:B------:R-:W-:Y:S01]  /*5aa0*/  FMUL.FTZ R6, R160, R5 ;  /* 0x00000005a0067220 */ /* 0x000fe20000410000 */
[----:B------:R-:W-:Y:S01]  /*5ab0*/  @P0 FADD.FTZ R158, R158, R11 ;  /* 0x0000000b9e9e0221 */ /* 0x000fe20000010000 */
[----:B------:R-:W-:Y:S01]  /*5ac0*/  @P0 FADD.FTZ R159, R159, R8 ;  /* 0x000000089f9f0221 */ /* 0x000fe20000010000 */
[-C--:B----4-:R-:W-:Y:S01]  /*5ad0*/  @P0 FFMA.FTZ R160, R160, R4.reuse, R9 ;  /* 0x00000004a0a00223 */ /* 0x090fe20000010009 */
[----:B------:R-:W-:Y:S01]  /*5ae0*/  @P0 FFMA.FTZ R161, R161, R4, -R6 ;  /* 0x00000004a1a10223 */ /* 0x000fe20000010806 */
[----:B------:R-:W-:Y:S01]  /*5af0*/  ISETP.NE.AND P0, PT, RZ, UR6, PT ;  /* 0x00000006ff007c0c */ /* 0x000fe2000bf05270 */
[----:B------:R-:W0:Y:S03]  /*5b00*/  SHFL.UP PT, R7, R158, 0x10, RZ ;  /* 0x060000009e077989 */ /* 0x000e2600000e00ff */
[----:B------:R-:W-:Y:S01]  /*5b10*/  ISETP.NE.OR P0, PT, R103, RZ, !P0 ;  /* 0x000000ff6700720c */ /* 0x000fe20004705670 */
[----:B------:R-:W1:Y:S04]  /*5b20*/  SHFL.UP PT, R4, R160, 0x10, RZ ;  /* 0x06000000a0047989 */ /* 0x000e6800000e00ff */
[----:B------:R-:W3:Y:S04]  /*5b30*/  SHFL.UP PT, R9, R161, 0x10, RZ ;  /* 0x06000000a1097989 */ /* 0x000ee800000e00ff */
[----:B------:R-:W4:Y:S01]  /*5b40*/  SHFL.UP PT, R5, R159, 0x10, RZ ;  /* 0x060000009f057989 */ /* 0x000f2200000e00ff */
[CC--:B0-----:R-:W-:Y:S01]  /*5b50*/  FMUL.FTZ R6, R160.reuse, R7.reuse ;  /* 0x00000007a0067220 */ /* 0x0c1fe20000410000 */
[C---:B------:R-:W-:Y:S01]  /*5b60*/  FMUL.FTZ R7, R161.reuse, R7 ;  /* 0x00000007a1077220 */ /* 0x040fe20000410000 */
[-C--:B-1----:R-:W-:Y:S01]  /*5b70*/  FMUL.FTZ R8, R160, R4.reuse ;  /* 0x00000004a0087220 */ /* 0x082fe20000410000 */
[----:B------:R-:W-:-:S03]  /*5b80*/  FMUL.FTZ R4, R161, R4 ;  /* 0x00000004a1047220 */ /* 0x000fc60000410000 */
[CC--:B---3--:R-:W-:Y:S01]  /*5b90*/  FFMA.FTZ R8, R161.reuse, R9.reuse, -R8 ;  /* 0x00000009a1087223 */ /* 0x0c8fe20000010808 */
        /* <DEDUP_REMOVED lines=10> */
[----:B------:R0:W-:Y:S01]  /*5c40*/  @!P1 STS.128 [R164+0x850], R8 ;  /* 0x00085008a4009388 */ /* 0x0001e20000000c00 */
[----:B------:R-:W-:Y:S01]  /*5c50*/  BAR.SYNC.DEFER_BLOCKING 0x0 ;  /* 0x0000000000007b1d */ /* 0x000fe20000010000 */
[----:B------:R-:W-:Y:S02]  /*5c60*/  ISETP.GE.U32.AND P1, PT, R104, 0x20, PT ;  /* 0x000000206800780c */ /* 0x000fe40003f26070 */
[----:B0-----:R-:W-:Y:S02]  /*5c70*/  FSEL R8, R161, R8, !P0 ;  /* 0x00000008a1087208 */ /* 0x001fe40004000000 */
[----:B------:R-:W-:Y:S02]  /*5c80*/  FSEL R9, R160, R9, !P0 ;  /* 0x00000009a0097208 */ /* 0x000fe40004000000 */
[----:B------:R-:W-:Y:S02]  /*5c90*/  FSEL R10, R159, R10, !P0 ;  /* 0x0000000a9f0a7208 */ /* 0x000fe40004000000 */
[----:B------:R-:W-:Y:S01]  /*5ca0*/  FSEL R11, R158, R11, !P0 ;  /* 0x0000000b9e0b7208 */ /* 0x000fe20004000000 */
[----:B------:R-:W-:Y:S01]  /*5cb0*/  SHFL.UP PT, R8, R8, 0x1, RZ ;  /* 0x0420000008087989 */ /* 0x000fe200000e00ff */
[----:B------:R-:W-:-:S03]  /*5cc0*/  ISETP.NE.AND P0, PT, R147, 0x1, PT ;  /* 0x000000019300780c */ /* 0x000fc60003f05270 */
[----:B------:R-:W-:Y:S04]  /*5cd0*/  SHFL.UP PT, R9, R9, 0x1, RZ ;  /* 0x0420000009097989 */ /* 0x000fe800000e00ff */
[----:B------:R-:W0:Y:S04]  /*5ce0*/  LDS.128 R12, [UR8+0x850] ;  /* 0x00085008ff0c7984 */ /* 0x000e280008000c00 */
[----:B------:R-:W1:Y:S04]  /*5cf0*/  LDS.128 R16, [UR8+0x860] ;  /* 0x00086008ff107984 */ /* 0x000e680008000c00 */
[----:B------:R-:W3:Y:S01]  /*5d00*/  SHFL.UP PT, R10, R10, 0x1, RZ ;  /* 0x042000000a0a7989 */ /* 0x000ee200000e00ff */
[-C--:B--2---:R-:W-:Y:S01]  /*5d10*/  FMUL.FTZ R162, R2, R21.reuse ;  /* 0x0000001502a27220 */ /* 0x084fe20000410000 */
[----:B------:R-:W-:-:S02]  /*5d20*/  FMUL.FTZ R163, R3, R21 ;  /* 0x0000001503a37220 */ /* 0x000fc40000410000 */
[----:B------:R-:W2:Y:S01]  /*5d30*/  SHFL.UP PT, R11, R11, 0x1, RZ ;  /* 0x042000000b0b7989 */ /* 0x000ea200000e00ff */
[-C--:B------:R-:W-:Y:S01]  /*5d40*/  FFMA.FTZ R162, R3, R20.reuse, R162 ;  /* 0x0000001403a27223 */ /* 0x080fe200000100a2 */
[----:B------:R-:W-:-:S04]  /*5d50*/  FFMA.FTZ R163, R2, R20, -R163 ;  /* 0x0000001402a37223 */ /* 0x000fc800000108a3 */
[----:B------:R-:W-:Y:S02]  /*5d60*/  R2UR UR43, R162 ;  /* 0x00000000a22b72ca */ /* 0x000fe400000e0000 */
[----:B------:R-:W-:Y:S02]  /*5d70*/  R2UR UR41, R163 ;  /* 0x00000000a32972ca */ /* 0x000fe400000e0000 */
[C---:B0-----:R-:W-:Y:S02]  /*5d80*/  FSEL R105, R12.reuse, R105, !P0 ;  /* 0x000000690c697208 */ /* 0x041fe40004000000 */
[C---:B------:R-:W-:Y:S01]  /*5d90*/  FSEL R106, R13.reuse, R106, !P0 ;  /* 0x0000006a0d6a7208 */ /* 0x040fe20004000000 */
[-C--:B-1----:R-:W-:Y:S01]  /*5da0*/  FMUL.FTZ R3, R13, R17.reuse ;  /* 0x000000110d037220 */ /* 0x082fe20000410000 */
[-C--:B------:R-:W-:Y:S01]  /*5db0*/  FMUL.FTZ R2, R12, R17.reuse ;  /* 0x000000110c027220 */ /* 0x080fe20000410000 */
[C---:B------:R-:W-:Y:S01]  /*5dc0*/  FMUL.FTZ R20, R14.reuse, R17 ;  /* 0x000000110e147220 */ /* 0x040fe20000410000 */
[----:B------:R-:W-:Y:S01]  /*5dd0*/  FSEL R107, R14, R107, !P0 ;  /* 0x0000006b0e6b7208 */ /* 0x000fe20004000000 */
[-C--:B------:R-:W-:Y:S01]  /*5de0*/  FFMA.FTZ R12, R12, R16.reuse, -R3 ;  /* 0x000000100c0c7223 */ /* 0x080fe20000010803 */
[C---:B------:R-:W-:Y:S01]  /*5df0*/  FMUL.FTZ R3, R15.reuse, R17 ;  /* 0x000000110f037220 */ /* 0x040fe20000410000 */
[-C--:B------:R-:W-:Y:S01]  /*5e00*/  FFMA.FTZ R20, R15, R16.reuse, R20 ;  /* 0x000000100f147223 */ /* 0x080fe20000010014 */
[----:B------:R-:W-:Y:S01]  /*5e10*/  FFMA.FTZ R2, R13, R16, R2 ;  /* 0x000000100d027223 */ /* 0x000fe20000010002 */
[----:B------:R-:W-:Y:S01]  /*5e20*/  FSEL R108, R15, R108, !P0 ;  /* 0x0000006c0f6c7208 */ /* 0x000fe20004000000 */
[----:B------:R-:W-:Y:S01]  /*5e30*/  FFMA.FTZ R3, R14, R16, -R3 ;  /* 0x000000100e037223 */ /* 0x000fe20000010803 */
[----:B------:R-:W-:-:S03]  /*5e40*/  FADD.FTZ R19, R19, R20 ;  /* 0x0000001413137221 */ /* 0x000fc60000010000 */
[----:B------:R-:W-:Y:S01]  /*5e50*/  FADD.FTZ R3, R18, R3 ;  /* 0x0000000312037221 */ /* 0x000fe20000010000 */
[----:B--23--:R-:W-:Y:S06]  /*5e60*/  @!P1 BRA `(.L_x_690) ;  /* 0x0000000000409947 */ /* 0x00cfec0003800000 */
[CC--:B------:R-:W-:Y:S01]  /*5e70*/  FMUL.FTZ R14, R8.reuse, R108.reuse ;  /* 0x0000006c080e7220 */ /* 0x0c0fe20000410000 */
[C---:B------:R-:W-:Y:S01]  /*5e80*/  FMUL.FTZ R3, R9.reuse, R108 ;  /* 0x0000006c09037220 */ /* 0x040fe20000410000 */
[CC--:B------:R-:W-:Y:S01]  /*5e90*/  FMUL.FTZ R2, R9.reuse, R106.reuse ;  /* 0x0000006a09027220 */ /* 0x0c0fe20000410000 */
[C---:B------:R-:W-:Y:S01]  /*5ea0*/  FMUL.FTZ R12, R8.reuse, R106 ;  /* 0x0000006a080c7220 */ /* 0x040fe20000410000 */
[CC--:B------:R-:W-:Y:S01]  /*5eb0*/  FFMA.FTZ R14, R9.reuse, R107.reuse, R14 ;  /* 0x0000006b090e7223 */ /* 0x0c0fe2000001000e */
[C---:B------:R-:W-:Y:S01]  /*5ec0*/  FFMA.FTZ R3, R8.reuse, R107, -R3 ;  /* 0x0000006b08037223 */ /* 0x040fe20000010803 */
[-C--:B------:R-:W-:Y:S01]  /*5ed0*/  FFMA.FTZ R2, R8, R105.reuse, -R2 ;  /* 0x0000006908027223 */ /* 0x080fe20000010802 */
        /* <DEDUP_REMOVED lines=9> */
.L_x_690:
        /* <DEDUP_REMOVED lines=16> */
.L_x_691:
[----:B------:R-:W-:Y:S05]  /*6070*/  BSYNC.RECONVERGENT B0 ;  /* 0x0000000000007941 */ /* 0x000fea0003800200 */
.L_x_689:
        /* <DEDUP_REMOVED lines=116> */
.L_x_693:
[----:B------:R-:W-:Y:S05]  /*67c0*/  BSYNC.RECONVERGENT B0 ;  /* 0x0000000000007941 */ /* 0x000fea0003800200 */
.L_x_692:
[----:B0-----:R-:W-:Y:S01]  /*67d0*/  FMUL.FTZ R3, R8, UR43 ;  /* 0x0000002b08037c20 */ /* 0x001fe20008410000 */
[----:B------:R-:W-:Y:S01]  /*67e0*/  FMUL.FTZ R2, R9, UR43 ;  /* 0x0000002b09027c20 */ /* 0x000fe20008410000 */
[----:B------:R-:W-:Y:S01]  /*67f0*/  FMUL.FTZ R5, R10, UR43 ;  /* 0x0000002b0a057c20 */ /* 0x000fe20008410000 */
[----:B------:R-:W-:Y:S01]  /*6800*/  ULEA UR14, UP0, UR38, UR14, 0x3 ;  /* 0x0000000e260e7291 */ /* 0x000fe2000f8018ff */
[----:B------:R-:W-:Y:S01]  /*6810*/  FFMA.FTZ R130, R130, UR41, -R3 ;  /* 0x0000002982827c23 */ /* 0x000fe20008010803 */
[----:B------:R-:W-:Y:S01]  /*6820*/  FMUL.FTZ R3, R12, UR43 ;  /* 0x0000002b0c037c20 */ /* 0x000fe20008410000 */
[----:B------:R-:W-:Y:S01]  /*6830*/  UIADD3 UR9, UPT, UPT, UR9, 0x1, URZ ;  /* 0x0000000109097890 */ /* 0x000fe2000fffe0ff */
[----:B------:R-:W-:Y:S01]  /*6840*/  FFMA.FTZ R127, R127, UR41, -R2 ;  /* 0x000000297f7f7c23 */ /* 0x000fe20008010802 */
[----:B------:R-:W-:Y:S01]  /*6850*/  FFMA.FTZ R124, R124, UR41, -R5 ;  /* 0x000000297c7c7c23 */ /* 0x000fe20008010805 */
[----:B------:R-:W-:Y:S01]  /*6860*/  FFMA.FTZ R118, R118, UR41, -R3 ;  /* 0x0000002976767c23 */ /* 0x000fe20008010803 */
[----:B------:R-:W-:Y:S01]  /*6870*/  FMUL.FTZ R2, R11, UR43 ;  /* 0x0000002b0b027c20 */ /* 0x000fe20008410000 */
[----:B------:R-:W-:Y:S01]  /*6880*/  FMUL.FTZ R4, R13, UR43 ;  /* 0x0000002b0d047c20 */ /* 0x000fe20008410000 */
[----:B------:R-:W-:Y:S01]  /*6890*/  FMUL.FTZ R5, R14, UR43 ;  /* 0x0000002b0e057c20 */ /* 0x000fe20008410000 */
[----:B------:R-:W-:Y:S01]  /*68a0*/  FMUL.FTZ R0, R0, UR43 ;  /* 0x0000002b00007c20 */ /* 0x000fe20008410000 */
[----:B------:R-:W-:Y:S01]  /*68b0*/  FMUL.FTZ R3, R18, UR43 ;  /* 0x0000002b12037c20 */ /* 0x000fe20008410000 */
[----:B------:R-:W-:Y:S01]  /*68c0*/  FADD.FTZ R6, RZ, R150 ;  /* 0x00000096ff067221 */ /* 0x000fe20000010000 */
[----:B------:R-:W-:Y:S01]  /*68d0*/  UIADD3.X UR15, UPT, UPT, UR15, UR30, URZ, UP0, !UPT ;  /* 0x0000001e0f0f7290 */ /* 0x000fe200087fe4ff */
[----:B------:R-:W-:Y:S01]  /*68e0*/  FFMA.FTZ R121, R121, UR41, -R2 ;  /* 0x0000002979797c23 */ /* 0x000fe20008010802 */
[----:B------:R-:W-:Y:S01]  /*68f0*/  UISETP.NE.AND UP0, UPT, UR9, URZ, UPT ;  /* 0x000000ff0900728c */ /* 0x000fe2000bf05270 */
[----:B------:R-:W-:Y:S01]  /*6900*/  FFMA.FTZ R115, R115, UR41, -R4 ;  /* 0x0000002973737c23 */ /* 0x000fe20008010804 */
        /* <DEDUP_REMOVED lines=10> */
[----:B------:R-:W-:Y:S01]  /*69b0*/  FFMA.FTZ R42, R3, 2, R42 ;  /* 0x40000000032a7823 */ /* 0x000fe2000001002a */
        /* <DEDUP_REMOVED lines=29> */
.L_x_688:
[----:B------:R-:W-:Y:S01]  /*6b90*/  BAR.SYNC.DEFER_BLOCKING 0x0 ;  /* 0x0000000000007b1d */ /* 0x000fe20000010000 */
[----:B------:R-:W-:Y:S01]  /*6ba0*/  F2FP.F16.F32.PACK_AB R52, R52, R53 ;  /* 0x000000353434723e */ /* 0x000fe200000000ff */
[----:B------:R-:W-:Y:S01]  /*6bb0*/  UIADD3 UR32, UP0, UPT, UR32, 0x800, URZ ;  /* 0x0000080020207890 */ /* 0x000fe2000ff1e0ff */
        /* <DEDUP_REMOVED lines=11> */
[----:B------:R-:W-:Y:S01]  /*6c70*/  UIADD3.X UR33, UPT, UPT, URZ, UR33, URZ, UP0, !UPT ;  /* 0x00000021ff217290 */ /* 0x000fe200087fe4ff */
[----:B------:R-:W-:Y:S01]  /*6c80*/  F2FP.F16.F32.PACK_AB R42, R42, R43 ;  /* 0x0000002b2a2a723e */ /* 0x000fe200000000ff */
[----:B------:R-:W-:Y:S01]  /*6c90*/  UIADD3.X UR34, UPT, UPT, URZ, UR34, URZ, UP1, !UPT ;  /* 0x00000022ff227290 */ /* 0x000fe20008ffe4ff */
[----:B------:R-:W-:Y:S02]  /*6ca0*/  PRMT R4, R44, 0x7632, R4 ;  /* 0x000076322c047816 */ /* 0x000fe40000000004 */
[----:B------:R-:W-:Y:S02]  /*6cb0*/  F2FP.F16.F32.PACK_AB R40, R40, R41 ;  /* 0x000000292828723e */ /* 0x000fe400000000ff */
[----:B------:R-:W-:Y:S01]  /*6cc0*/  ISETP.NE.AND P0, PT, R104, RZ, PT ;  /* 0x000000ff6800720c */ /* 0x000fe20003f05270 */
[----:B------:R-:W-:Y:S01]  /*6cd0*/  STS.U16 [R85], R52 ;  /* 0x0000003455007388 */ /* 0x000fe20000000400 */
[----:B------:R-:W-:-:S02]  /*6ce0*/  F2FP.F16.F32.PACK_AB R38, R38, R39 ;  /* 0x000000272626723e */ /* 0x000fc400000000ff */
[----:B------:R-:W-:Y:S01]  /*6cf0*/  PRMT R6, R40, 0x7632, R6 ;  /* 0x0000763228067816 */ /* 0x000fe20000000006 */
[----:B------:R2:W-:Y:S04]  /*6d00*/  STS.U16 [R83+0x2], R0 ;  /* 0x0000020053007388 */ /* 0x0005e80000000400 */
[----:B------:R-:W-:Y:S04]  /*6d10*/  STS.U16 [R81+0x4], R50 ;  /* 0x0000043251007388 */ /* 0x000fe80000000400 */
[----:B------:R3:W-:Y:S01]  /*6d20*/  STS.U16 [R79+0x6], R2 ;  /* 0x000006024f007388 */ /* 0x0007e20000000400 */
[----:B--2---:R-:W-:-:S03]  /*6d30*/  PRMT R0, R46, 0x7632, R0 ;  /* 0x000076322e007816 */ /* 0x004fc60000000000 */
[----:B------:R-:W-:Y:S04]  /*6d40*/  STS.U16 [R77+0x8], R48 ;  /* 0x000008304d007388 */ /* 0x000fe80000000400 */
[----:B------:R2:W-:Y:S01]  /*6d50*/  STS.U16 [R75+0xa], R3 ;  /* 0x00000a034b007388 */ /* 0x0005e20000000400 */
[----:B---3--:R-:W-:-:S03]  /*6d60*/  PRMT R2, R42, 0x7632, R2 ;  /* 0x000076322a027816 */ /* 0x008fc60000000002 */
[----:B------:R-:W-:Y:S04]  /*6d70*/  STS.U16 [R73+0xc], R46 ;  /* 0x00000c2e49007388 */ /* 0x000fe80000000400 */
[----:B------:R3:W-:Y:S01]  /*6d80*/  STS.U16 [R71+0xe], R0 ;  /* 0x00000e0047007388 */ /* 0x0007e20000000400 */
[----:B--2---:R-:W-:-:S03]  /*6d90*/  MOV R3, UR35 ;  /* 0x0000002300037c02 */ /* 0x004fc60008000f00 */
[----:B------:R-:W-:Y:S04]  /*6da0*/  STS.U16 [R69+0x10], R44 ;  /* 0x0000102c45007388 */ /* 0x000fe80000000400 */
[----:B------:R-:W-:Y:S01]  /*6db0*/  STS.U16 [R67+0x12], R4 ;  /* 0x0000120443007388 */ /* 0x000fe20000000400 */
[----:B---3--:R-:W-:-:S03]  /*6dc0*/  PRMT R0, R38, 0x7632, R0 ;  /* 0x0000763226007816 */ /* 0x008fc60000000000 */
[----:B------:R-:W-:Y:S04]  /*6dd0*/  STS.U16 [R65+0x14], R42 ;  /* 0x0000142a41007388 */ /* 0x000fe80000000400 */
[----:B------:R2:W-:Y:S04]  /*6de0*/  STS.U16 [R63+0x16], R2 ;  /* 0x000016023f007388 */ /* 0x0005e80000000400 */
[----:B------:R-:W-:Y:S04]  /*6df0*/  STS.U16 [R61+0x18], R40 ;  /* 0x000018283d007388 */ /* 0x000fe80000000400 */
[----:B------:R3:W-:Y:S01]  /*6e00*/  STS.U16 [R59+0x1a], R6 ;  /* 0x00001a063b007388 */ /* 0x0007e20000000400 */
[----:B--2---:R-:W-:-:S03]  /*6e10*/  LOP3.LUT R2, R148, 0x3e00, RZ, 0xc0, !PT ;  /* 0x00003e0094027812 */ /* 0x004fc600078ec0ff */
[----:B------:R-:W-:Y:S01]  /*6e20*/  STS.U16 [R57+0x1c], R38 ;  /* 0x00001c2639007388 */ /* 0x000fe20000000400 */
[----:B------:R-:W-:-:S03]  /*6e30*/  IADD3 R21, PT, PT, R103, R2, RZ ;  /* 0x0000000267157210 */ /* 0x000fc60007ffe0ff */
[----:B------:R-:W-:Y:S01]  /*6e40*/  STS.U16 [R55+0x1e], R0 ;  /* 0x00001e0037007388 */ /* 0x000fe20000000400 */
[----:B------:R-:W-:-:S03]  /*6e50*/  NOP ;  /* 0x0000000000007918 */ /* 0x000fc60000000000 */
[----:B------:R-:W-:Y:S01]  /*6e60*/  LDS.U16 R101, [R101] ;  /* 0x0000000065657984 */ /* 0x000fe20000000400 */
[----:B---3--:R-:W-:Y:S02]  /*6e70*/  LOP3.LUT R6, R2, 0x1f, R104, 0xf8, !PT ;  /* 0x0000001f02067812 */ /* 0x008fe400078ef868 */
[C---:B------:R-:W-:Y:S01]  /*6e80*/  IADD3 R23, PT, PT, R21.reuse, 0x40, RZ ;  /* 0x0000004015177810 */ /* 0x040fe20007ffe0ff */
[----:B------:R-:W-:Y:S01]  /*6e90*/  LDS.U16 R5, [R100+0x40] ;  /* 0x0000400064057984 */ /* 0x000fe20000000400 */
[C---:B------:R-:W-:Y:S02]  /*6ea0*/  LOP3.LUT R25, R6.reuse, 0x20, RZ, 0xfc, !PT ;  /* 0x0000002006197812 */ /* 0x040fe400078efcff */
[----:B------:R-:W-:Y:S01]  /*6eb0*/  LOP3.LUT R29, R6, 0xa0, RZ, 0xfc, !PT ;  /* 0x000000a0061d7812 */ /* 0x000fe200078efcff */
        /* <DEDUP_REMOVED lines=18> */
[----:B------:R-:W-:-:S02]  /*6fe0*/  USHF.L.U32 UR8, UR6, 0xa, URZ ;  /* 0x0000000a06087899 */ /* 0x000fc400080006ff */
[----:B------:R-:W-:Y:S02]  /*6ff0*/  UIADD3 UR6, UPT, UPT, UR6, 0x1, URZ ;  /* 0x0000000106067890 */ /* 0x000fe4000fffe0ff */
[----:B0-----:R-:W-:-:S04]  /*7000*/  UIMAD.WIDE.U32 UR8, UR31, UR12, UR8 ;  /* 0x0000000c1f0872a5 */ /* 0x001fc8000f8e0008 */
[----:B------:R-:W-:-:S04]  /*7010*/  UIMAD UR9, UR31, UR13, UR9 ;  /* 0x0000000d1f0972a4 */ /* 0x000fc8000f8e0209 */
[----:B------:R-:W-:-:S04]  /*7020*/  UIMAD.WIDE.U32 UR8, UR28, UR14, UR8 ;  /* 0x0000000e1c0872a5 */ /* 0x000fc8000f8e0008 */
[----:B------:R-:W-:Y:S02]  /*7030*/  UIMAD UR15, UR28, UR15, UR9 ;  /* 0x0000000f1c0f72a4 */ /* 0x000fe4000f8e0209 */
[----:B--2---:R-:W-:-:S04]  /*7040*/  IADD3 R3, P0, PT, R21, UR8, RZ ;  /* 0x0000000815037c10 */ /* 0x004fc8000ff1e0ff */
[----:B------:R-:W-:Y:S01]  /*7050*/  IADD3.X R4, PT, PT, RZ, UR15, RZ, P0, !PT ;  /* 0x0000000fff047c10 */ /* 0x000fe200087fe4ff */
[----:B------:R-:W0:Y:S01]  /*7060*/  LDCU UR8, c[0x0][0x394] ;  /* 0x00007280ff0877ac */ /* 0x000e220008000800 */
[----:B-1----:R-:W-:-:S04]  /*7070*/  LEA R2, P0, R3, UR24, 0x1 ;  /* 0x0000001803027c11 */ /* 0x002fc8000f8008ff */
[----:B------:R-:W-:Y:S02]  /*7080*/  LEA.HI.X R3, R3, UR25, R4, 0x1, P0 ;  /* 0x0000001903037c11 */ /* 0x000fe400080f0c04 */
[-C--:B---3--:R-:W-:Y:S02]  /*7090*/  ISETP.GE.AND P2, PT, R25, R0.reuse, PT ;  /* 0x000000001900720c */ /* 0x088fe40003f46270 */
[-C--:B------:R-:W-:Y:S01]  /*70a0*/  ISETP.GE.AND P1, PT, R21, R0.reuse, PT ;  /* 0x000000001500720c */ /* 0x080fe20003f26270 */
[----:B0-----:R-:W-:Y:S01]  /*70b0*/  UISETP.GE.AND UP0, UPT, UR6, UR8, UPT ;  /* 0x000000080600728c */ /* 0x001fe2000bf06270 */
[----:B------:R-:W-:Y:S02]  /*70c0*/  ISETP.GE.AND P0, PT, R23, R0, PT ;  /* 0x000000001700720c */ /* 0x000fe40003f06270 */
[C---:B------:R-:W-:Y:S02]  /*70d0*/  IADD3 R23, PT, PT, R21.reuse, 0x60, RZ ;  /* 0x0000006015177810 */ /* 0x040fe40007ffe0ff */
[----:B------:R-:W-:-:S02]  /*70e0*/  IADD3 R25, PT, PT, R21, 0x80, RZ ;  /* 0x0000008015197810 */ /* 0x000fc40007ffe0ff */
[-C--:B------:R-:W-:Y:S02]  /*70f0*/  ISETP.GE.AND P4, PT, R23, R0.reuse, PT ;  /* 0x000000001700720c */ /* 0x080fe40003f86270 */
[-C--:B------:R-:W-:Y:S01]  /*7100*/  ISETP.GE.AND P5, PT, R29, R0.reuse, PT ;  /* 0x000000001d00720c */ /* 0x080fe20003fa6270 */
[----:B------:R0:W-:Y:S01]  /*7110*/  @!P2 STG.E.U16 desc[UR22][R2.64+0x40], R5 ;  /* 0x000040050200a986 */ /* 0x0001e2000c101516 */
[-C--:B------:R-:W-:Y:S02]  /*7120*/  ISETP.GE.AND P6, PT, R25, R0.reuse, PT ;  /* 0x000000001900720c */ /* 0x080fe40003fc6270 */
[C---:B------:R-:W-:Y:S01]  /*7130*/  IADD3 R23, PT, PT, R21.reuse, 0xe0, RZ ;  /* 0x000000e015177810 */ /* 0x040fe20007ffe0ff */
[----:B------:R1:W-:Y:S01]  /*7140*/  @!P1 STG.E.U16 desc[UR22][R2.64], R101 ;  /* 0x0000006502009986 */ /* 0x0003e2000c101516 */
[----:B------:R-:W-:Y:S02]  /*7150*/  IADD3 R25, PT, PT, R21, 0x100, RZ ;  /* 0x0000010015197810 */ /* 0x000fe40007ffe0ff */
[-C--:B------:R-:W-:Y:S01]  /*7160*/  ISETP.GE.AND P2, PT, R23, R0.reuse, PT ;  /* 0x000000001700720c */ /* 0x080fe20003f46270 */
[----:B------:R1:W-:Y:S01]  /*7170*/  @!P0 STG.E.U16 desc[UR22][R2.64+0x80], R99 ;  /* 0x0000806302008986 */ /* 0x0003e2000c101516 */
[----:B------:R-:W-:-:S02]  /*7180*/  ISETP.GE.AND P3, PT, R27, R0, PT ;  /* 0x000000001b00720c */ /* 0x000fc40003f66270 */
[----:B------:R-:W-:Y:S01]  /*7190*/  IADD3 R23, PT, PT, R21, 0x120, RZ ;  /* 0x0000012015177810 */ /* 0x000fe20007ffe0ff */
[----:B------:R1:W-:Y:S01]  /*71a0*/  @!P5 STG.E.U16 desc[UR22][R2.64+0x140], R9 ;  /* 0x000140090200d986 */ /* 0x0003e2000c101516 */
[-C--:B------:R-:W-:Y:S02]  /*71b0*/  ISETP.GE.AND P1, PT, R25, R0.reuse, PT ;  /* 0x000000001900720c */ /* 0x080fe40003f26270 */
[-C--:B------:R-:W-:Y:S01]  /*71c0*/  ISETP.GE.AND P0, PT, R23, R0.reuse, PT ;  /* 0x000000001700720c */ /* 0x080fe20003f06270 */
[----:B------:R1:W-:Y:S01]  /*71d0*/  @!P6 STG.E.U16 desc[UR22][R2.64+0x100], R97 ;  /* 0x000100610200e986 */ /* 0x0003e2000c101516 */
[C---:B0-----:R-:W-:Y:S02]  /*71e0*/  IADD3 R5, PT, PT, R21.reuse, 0x180, RZ ;  /* 0x0000018015057810 */ /* 0x041fe40007ffe0ff */
[----:B------:R-:W-:Y:S01]  /*71f0*/  IADD3 R23, PT, PT, R21, 0x160, RZ ;  /* 0x0000016015177810 */ /* 0x000fe20007ffe0ff */
[----:B------:R1:W-:Y:S01]  /*7200*/  @!P4 STG.E.U16 desc[UR22][R2.64+0xc0], R7 ;  /* 0x0000c0070200c986 */ /* 0x0003e2000c101516 */
[----:B------:R-:W-:-:S02]  /*7210*/  ISETP.GE.AND P5, PT, R5, R0, PT ;  /* 0x000000000500720c */ /* 0x000fc40003fa6270 */
[----:B------:R-:W-:Y:S01]  /*7220*/  IADD3 R25, PT, PT, R21, 0x140, RZ ;  /* 0x0000014015197810 */ /* 0x000fe20007ffe0ff */
[----:B------:R1:W-:Y:S01]  /*7230*/  @!P3 STG.E.U16 desc[UR22][R2.64+0x180], R95 ;  /* 0x0001805f0200b986 */ /* 0x0003e2000c101516 */
[-C--:B------:R-:W-:Y:S02]  /*7240*/  ISETP.GE.AND P6, PT, R23, R0.reuse, PT ;  /* 0x000000001700720c */ /* 0x080fe40003fc6270 */
[C---:B------:R-:W-:Y:S01]  /*7250*/  IADD3 R5, PT, PT, R21.reuse, 0x1c0, RZ ;  /* 0x000001c015057810 */ /* 0x040fe20007ffe0ff */
[----:B------:R1:W-:Y:S01]  /*7260*/  @!P2 STG.E.U16 desc[UR22][R2.64+0x1c0], R11 ;  /* 0x0001c00b0200a986 */ /* 0x0003e2000c101516 */
[----:B------:R-:W-:Y:S02]  /*7270*/  LOP3.LUT R23, R6, 0x1a0, RZ, 0xfc, !PT ;  /* 0x000001a006177812 */ /* 0x000fe400078efcff */
[----:B------:R-:W-:Y:S01]  /*7280*/  IADD3 R21, PT, PT, R21, 0x1e0, RZ ;  /* 0x000001e015157810 */ /* 0x000fe20007ffe0ff */
        /* <DEDUP_REMOVED lines=14> */
.L_x_696:
        /* <DEDUP_REMOVED lines=9> */
.L_x_5014:


//--------------------- .text._Z25selective_scan_fwd_kernelI32Selective_Scan_fwd_kernel_traitsILi64ELi16ELi1ELb0ELb0ELb0ELb1EN3c104HalfENS1_7complexIfEEEEv13SSMParamsBase --------------------------
	.section	.text._Z25selective_scan_fwd_kernelI32Selective_Scan_fwd_kernel_traitsILi64ELi16ELi1ELb0ELb0ELb0ELb1EN3c104HalfENS1_7complexIfEEEEv13SSMParamsBase,"ax",@progbits
	.align	128
        .global         _Z25selective_scan_fwd_kernelI32Selective_Scan_fwd_kernel_traitsILi64ELi16ELi1ELb0ELb0ELb0ELb1EN3c104HalfENS1_7complexIfEEEEv13SSMParamsBase
        .type           _Z25selective_scan_fwd_kernelI32Selective_Scan_fwd_kernel_traitsILi64ELi16ELi1ELb0ELb0ELb0ELb1EN3c104HalfENS1_7complexIfEEEEv13SSMParamsBase,@function
        .size           _Z25selective_scan_fwd_kernelI32Selective_Scan_fwd_kernel_traitsILi64ELi16ELi1ELb0ELb0ELb0ELb1EN3c104HalfENS1_7complexIfEEEEv13SSMParamsBase,(.L_x_5015 - _Z25selective_scan_fwd_kernelI32Selective_Scan_fwd_kernel_traitsILi64ELi16ELi1ELb0ELb0ELb0ELb1EN3c104HalfENS1_7complexIfEEEEv13SSMParamsBase)
        .other          _Z25selective_scan_fwd_kernelI32Selective_Scan_fwd_kernel_traitsILi64ELi16ELi1ELb0ELb0ELb0ELb1EN3c104HalfENS1_7complexIfEEEEv13SSMParamsBase,@"STO_CUDA_ENTRY STV_DEFAULT"
_Z25selective_scan_fwd_kernelI32Selective_Scan_fwd_kernel_traitsILi64ELi16ELi1ELb0ELb0ELb0ELb1EN3c104HalfENS1_7complexIfEEEEv13SSMParamsBase:
.text._Z25selective_scan_fwd_kernelI32Selective_Scan_fwd_kernel_traitsILi64ELi16ELi1ELb0ELb0ELb0ELb1EN3c104HalfENS1_7complexIfEEEEv13SSMParamsBase:
        /* <DEDUP_REMOVED lines=29> */
[----:B------:R-:W-:Y:S02]  /*01d0*/  UIMAD.WIDE.U32 UR8, UR31, UR12, URZ ;  /* 0x0000000c1f0872a5 */ /* 0x000fe4000f8e00ff */
[----:B0-----:R-:W-:-:S10]  /*01e0*/  UIMAD.WIDE.U32 UR10, UR31, UR16, URZ ;  /* 0x000000101f0a72a5 */ /* 0x001fd4000f8e00ff */
[----:B-123--:R-:W-:Y:S05]  /*01f0*/  @!P2 EXIT ;  /* 0x000000000000a94d */ /* 0x00efea0003800000 */
[----:B------:R-:W0:Y:S01]  /*0200*/  S2R R105, SR_TID.X ;  /* 0x0000000000697919 */ /* 0x000e220000002100 */
[----:B------:R-:W-:Y:S02]  /*0210*/  UIMAD UR9, UR31, UR13, UR9 ;  /* 0x0000000d1f0972a4 */ /* 0x000fe4000f8e0209 */
[----:B------:R-:W-:Y:S02]  /*0220*/  UIMAD UR11, UR31, UR17, UR11 ;  /* 0x000000111f0b72a4 */ /* 0x000fe4000f8e020b */
[----:B------:R-:W-:Y:S01]  /*0230*/  UIMAD.WIDE.U32 UR8, UR30, UR14, UR8 ;  /* 0x0000000e1e0872a5 */ /* 0x000fe2000f8e0008 */
[----:B------:R-:W1:Y:S01]  /*0240*/  LDCU UR12, c[0x0][0x38c] ;  /* 0x00007180ff0c77ac */ /* 0x000e620008000800 */
[----:B------:R-:W-:Y:S02]  /*0250*/  UIMAD.WIDE.U32 UR10, UR30, UR18, UR10 ;  /* 0x000000121e0a72a5 */ /* 0x000fe4000f8e000a */
[----:B------:R-:W-:Y:S02]  /*0260*/  UIMAD UR16, UR30, UR15, UR9 ;  /* 0x0000000f1e1072a4 */ /* 0x000fe4000f8e0209 */
[----:B------:R-:W-:-:S02]  /*0270*/  ULEA UR18, UP0, UR8, UR4, 0x1 ;  /* 0x0000000408127291 */ /* 0x000fc4000f8008ff */
[----:B------:R-:W-:Y:S02]  /*0280*/  ULEA UR17, UP1, UR10, UR6, 0x1 ;  /* 0x000000060a117291 */ /* 0x000fe4000f8208ff */
[----:B------:R-:W-:Y:S01]  /*0290*/  ULEA.HI.X UR16, UR8, UR5, UR16, 0x1, UP0 ;  /* 0x0000000508107291 */ /* 0x000fe200080f0c10 */
[----:B------:R-:W-:Y:S02]  /*02a0*/  UMOV UR4, URZ ;  /* 0x000000ff00047c82 */ /* 0x000fe40008000000 */
[----:B------:R-:W-:Y:S01]  /*02b0*/  UMOV UR5, URZ ;  /* 0x000000ff00057c82 */ /* 0x000fe20008000000 */
[----:B-----5:R-:W-:Y:S01]  /*02c0*/  @P0 R2UR UR4, R2 ;  /* 0x00000000020402ca */ /* 0x020fe200000e0000 */
[----:B------:R-:W-:Y:S01]  /*02d0*/  UIMAD UR6, UR31, UR20, UR30 ;  /* 0x000000141f0672a4 */ /* 0x000fe2000f8e021e */
[----:B------:R-:W-:Y:S01]  /*02e0*/  @P1 R2UR UR5, R4 ;  /* 0x00000000040512ca */ /* 0x000fe200000e0000 */
[----:B------:R-:W-:Y:S02]  /*02f0*/  UIMAD UR9, UR30, UR19, UR11 ;  /* 0x000000131e0972a4 */ /* 0x000fe4000f8e020b */
[----:B------:R-:W-:-:S02]  /*0300*/  UIMAD UR6, UR6, UR21, URZ ;  /* 0x00000015060672a4 */ /* 0x000fc4000f8e02ff */
[----:B------:R-:W-:Y:S01]  /*0310*/  ULEA.HI.X UR7, UR10, UR7, UR9, 0x1, UP1 ;  /* 0x000000070a077291 */ /* 0x000fe200088f0c09 */
[C---:B0-----:R-:W-:Y:S01]  /*0320*/  LOP3.LUT R104, R105.reuse, 0x1f, RZ, 0xc0, !PT ;  /* 0x0000001f69687812 */ /* 0x041fe200078ec0ff */
[----:B-1----:R-:W-:Y:S01]  /*0330*/  UIMAD UR19, UR6, UR12, URZ ;  /* 0x0000000c061372a4 */ /* 0x002fe2000f8e02ff */
[----:B------:R-:W-:Y:S02]  /*0340*/  SHF.L.U32 R148, R105, 0x4, RZ ;  /* 0x0000000469947819 */ /* 0x000fe400000006ff */
[----:B------:R-:W-:Y:S01]  /*0350*/  SHF.R.U32.HI R147, RZ, 0x5, R105 ;  /* 0x00000005ff937819 */ /* 0x000fe20000011669 */
[----:B------:R-:W-:-:S08]  /*0360*/  UMOV UR6, URZ ;  /* 0x000000ff00067c82 */ /* 0x000fd00008000000 */
.L_x_736:
[----:B------:R-:W0:Y:S01]  /*0370*/  LDCU UR20, c[0x0][0x388] ;  /* 0x00007100ff1477ac */ /* 0x000e220008000800 */
[----:B------:R-:W-:Y:S02]  /*0380*/  LOP3.LUT R20, R148, 0x3e00, RZ, 0xc0, !PT ;  /* 0x00003e0094147812 */ /* 0x000fe400078ec0ff */
[----:B------:R-:W-:Y:S01]  /*0390*/  MOV R4, UR18 ;  /* 0x0000001200047c02 */ /* 0x000fe20008000f00 */
[----:B------:R-:W-:Y:S01]  /*03a0*/  USHF.L.U32 UR8, UR6, 0xa, URZ ;  /* 0x0000000a06087899 */ /* 0x000fe200080006ff */
[----:B------:R-:W-:Y:S02]  /*03b0*/  IADD3 R7, PT, PT, R104, R20, RZ ;  /* 0x0000001468077210 */ /* 0x000fe40007ffe0ff */
[----:B------:R-:W-:Y:S02]  /*03c0*/  MOV R5, UR16 ;  /* 0x0000001000057c02 */ /* 0x000fe40008000f00 */
[C---:B------:R-:W-:Y:S02]  /*03d0*/  LEA R2, P0, R7.reuse, UR17, 0x1 ;  /* 0x0000001107027c11 */ /* 0x040fe4000f8008ff */
[----:B------:R-:W-:Y:S01]  /*03e0*/  LOP3.LUT R22, R20, 0x1f, R105, 0xf8, !PT ;  /* 0x0000001f14167812 */ /* 0x000fe200078ef869 */
[----:B------:R-:W-:Y:S01]  /*03f0*/  IMAD.WIDE.U32 R4, R7, 0x2, R4 ;  /* 0x0000000207047825 */ /* 0x000fe200078e0004 */
[----:B------:R-:W-:-:S02]  /*0400*/  IADD3.X R3, PT, PT, RZ, UR7, RZ, P0, !PT ;  /* 0x00000007ff037c10 */ /* 0x000fc400087fe4ff */
[----:B------:R-:W-:Y:S02]  /*0410*/  PRMT R9, RZ, 0x7610, R9 ;  /* 0x00007610ff097816 */ /* 0x000fe40000000009 */
[C---:B------:R-:W-:Y:S01]  /*0420*/  LOP3.LUT R34, R22.reuse, 0xe0, RZ, 0xfc, !PT ;  /* 0x000000e016227812 */ /* 0x040fe200078efcff */
[----:B0-----:R-:W-:Y:S01]  /*0430*/  UIADD3 UR20, UPT, UPT, -UR8, UR20, URZ ;  /* 0x0000001408147290 */ /* 0x001fe2000fffe1ff */
[----:B------:R-:W-:Y:S02]  /*0440*/  PRMT R10, RZ, 0x7610, R10 ;  /* 0x00007610ff0a7816 */ /* 0x000fe4000000000a */
[C---:B------:R-:W-:Y:S02]  /*0450*/  IADD3 R32, PT, PT, R7.reuse, 0x100, RZ ;  /* 0x0000010007207810 */ /* 0x040fe40007ffe0ff */
[C---:B------:R-:W-:Y:S02]  /*0460*/  LOP3.LUT R26, R22.reuse, 0xc0, RZ, 0xfc, !PT ;  /* 0x000000c0161a7812 */ /* 0x040fe400078efcff */
[----:B------:R-:W-:Y:S01]  /*0470*/  ISETP.GE.AND P0, PT, R7, UR20, PT ;  /* 0x0000001407007c0c */ /* 0x000fe2000bf06270 */
[----:B------:R-:W-:Y:S01]  /*0480*/  BAR.SYNC.DEFER_BLOCKING 0x0 ;  /* 0x0000000000007b1d */ /* 0x000fe20000010000 */
[----:B------:R-:W-:-:S02]  /*0490*/  LOP3.LUT R42, R22, 0x20, RZ, 0xfc, !PT ;  /* 0x00000020162a7812 */ /* 0x000fc400078efcff */
[C---:B------:R-:W-:Y:S02]  /*04a0*/  LOP3.LUT R30, R22.reuse, 0xa0, RZ, 0xfc, !PT ;  /* 0x000000a0161e7812 */ /* 0x040fe400078efcff */
[----:B------:R-:W-:Y:S02]  /*04b0*/  LOP3.LUT R43, R22, 0x40, RZ, 0xfc, !PT ;  /* 0x00000040162b7812 */ /* 0x000fe400078efcff */
[C---:B------:R-:W-:Y:S02]  /*04c0*/  IADD3 R36, PT, PT, R7.reuse, 0x80, RZ ;  /* 0x0000008007247810 */ /* 0x040fe40007ffe0ff */
[----:B------:R-:W-:Y:S02]  /*04d0*/  ISETP.GE.AND P1, PT, R26, UR20, PT ;  /* 0x000000141a007c0c */ /* 0x000fe4000bf26270 */
[----:B------:R-:W-:Y:S02]  /*04e0*/  ISETP.GE.AND P6, PT, R42, UR20, PT ;  /* 0x000000142a007c0c */ /* 0x000fe4000bfc6270 */
[----:B------:R-:W-:-:S02]  /*04f0*/  IADD3 R40, PT, PT, R7, 0x60, RZ ;  /* 0x0000006007287810 */ /* 0x000fc40007ffe0ff */
[----:B------:R-:W-:Y:S02]  /*0500*/  ISETP.GE.AND P2, PT, R30, UR20, PT ;  /* 0x000000141e007c0c */ /* 0x000fe4000bf46270 */
        /* <DEDUP_REMOVED lines=24> */
[----:B------:R-:W-:Y:S01]  /*0690*/  PRMT R12, RZ, 0x7610, R12 ;  /* 0x00007610ff0c7816 */ /* 0x000fe2000000000c */
[----:B------:R-:W3:Y:S01]  /*06a0*/  @!P0 LDG.E.U16 R17, desc[UR28][R4.64+0x200] ;  /* 0x0002001c04118981 */ /* 0x000ee2000c1e1500 */
[----:B------:R-:W-:Y:S02]  /*06b0*/  ISETP.GE.AND P0, PT, R18, UR20, PT ;  /* 0x0000001412007c0c */ /* 0x000fe4000bf06270 */
[----:B------:R-:W-:Y:S01]  /*06c0*/  PRMT R19, RZ, 0x7610, R19 ;  /* 0x00007610ff137816 */ /* 0x000fe20000000013 */
[----:B------:R-:W3:Y:S01]  /*06d0*/  @!P3 LDG.E.U16 R13, desc[UR28][R4.64+0x100] ;  /* 0x0001001c040db981 */ /* 0x000ee2000c1e1500 */
[----:B------:R-:W-:Y:S02]  /*06e0*/  ISETP.GE.AND P3, PT, R25, UR20, PT ;  /* 0x0000001419007c0c */ /* 0x000fe4000bf66270 */
[----:B------:R-:W-:Y:S01]  /*06f0*/  PRMT R14, RZ, 0x7610, R14 ;  /* 0x00007610ff0e7816 */ /* 0x000fe2000000000e */
[----:B------:R-:W3:Y:S01]  /*0700*/  @!P4 LDG.E.U16 R6, desc[UR28][R4.64+0xc0] ;  /* 0x0000c01c0406c981 */ /* 0x000ee2000c1e1500 */
[----:B------:R-:W-:-:S02]  /*0710*/  LOP3.LUT R27, R22, 0x1a0, RZ, 0xfc, !PT ;  /* 0x000001a0161b7812 */ /* 0x000fc400078efcff */
[----:B------:R-:W-:Y:S01]  /*0720*/  PRMT R21, RZ, 0x7610, R21 ;  /* 0x00007610ff157816 */ /* 0x000fe20000000015 */
[----:B------:R-:W3:Y:S01]  /*0730*/  @!P1 LDG.E.U16 R19, desc[UR28][R4.64+0x280] ;  /* 0x0002801c04139981 */ /* 0x000ee2000c1e1500 */
[C---:B------:R-:W-:Y:S02]  /*0740*/  LOP3.LUT R24, R22.reuse, 0x1c0, RZ, 0xfc, !PT ;  /* 0x000001c016187812 */ /* 0x040fe400078efcff */
[----:B------:R-:W-:Y:S01]  /*0750*/  LOP3.LUT R22, R22, 0x1e0, RZ, 0xfc, !PT ;  /* 0x000001e016167812 */ /* 0x000fe200078efcff */
[----:B------:R-:W3:Y:S01]  /*0760*/  @!P0 LDG.E.U16 R12, desc[UR28][R4.64+0x240] ;  /* 0x0002401c040c8981 */ /* 0x000ee2000c1e1500 */
[----:B------:R-:W-:Y:S02]  /*0770*/  ISETP.GE.AND P4, PT, R27, UR20, PT ;  /* 0x000000141b007c0c */ /* 0x000fe4000bf86270 */
[----:B------:R-:W-:Y:S01]  /*0780*/  ISETP.GE.AND P5, PT, R24, UR20, PT ;  /* 0x0000001418007c0c */ /* 0x000fe2000bfa6270 */
[----:B------:R-:W3:Y:S01]  /*0790*/  @!P2 LDG.E.U16 R14, desc[UR28][R4.64+0x2c0] ;  /* 0x0002c01c040ea981 */ /* 0x000ee2000c1e1500 */
[----:B------:R-:W-:-:S02]  /*07a0*/  ISETP.GE.AND P6, PT, R22, UR20, PT ;  /* 0x0000001416007c0c */ /* 0x000fc4000bfc6270 */
[----:B------:R-:W-:Y:S01]  /*07b0*/  PRMT R16, RZ, 0x7610, R16 ;  /* 0x00007610ff107816 */ /* 0x000fe20000000010 */
[----:B------:R-:W3:Y:S01]  /*07c0*/  @!P3 LDG.E.U16 R21, desc[UR28][R4.64+0x300] ;  /* 0x0003001c0415b981 */ /* 0x000ee2000c1e1500 */
[----:B------:R-:W-:Y:S02]  /*07d0*/  PRMT R18, RZ, 0x7610, R18 ;  /* 0x00007610ff127816 */ /* 0x000fe40000000012 */
[----:B------:R-:W-:-:S03]  /*07e0*/  PRMT R23, RZ, 0x7610, R23 ;  /* 0x00007610ff177816 */ /* 0x000fc60000000017 */
        /* <DEDUP_REMOVED lines=14> */
[----:B------:R-:W-:Y:S02]  /*08d0*/  IADD3 R5, PT, PT, R20, 0xa0, RZ ;  /* 0x000000a014057810 */ /* 0x000fe40007ffe0ff */
[-C--:B------:R-:W-:Y:S02]  /*08e0*/  LEA.HI.SX32 R27, R27, R20.reuse, 0x1b ;  /* 0x000000141b1b7211 */ /* 0x080fe400078fdaff */
[-C--:B------:R-:W-:Y:S02]  /*08f0*/  LEA.HI.SX32 R29, R29, R20.reuse, 0x1b ;  /* 0x000000141d1d7211 */ /* 0x080fe400078fdaff */
[----:B------:R-:W-:Y:S02]  /*0900*/  LEA R102, R102, UR21, 0x1 ;  /* 0x0000001566667c11 */ /* 0x000fe4000f8e08ff */
[----:B------:R-:W-:Y:S02]  /*0910*/  LEA.HI.SX32 R31, R31, R20, 0x1b ;  /* 0x000000141f1f7211 */ /* 0x000fe400078fdaff */
[----:B------:R-:W-:-:S02]  /*0920*/  LEA R101, R25, UR21, 0x1 ;  /* 0x0000001519657c11 */ /* 0x000fc4000f8e08ff */
[----:B------:R-:W-:Y:S02]  /*0930*/  LEA.HI.SX32 R5, R5, R20, 0x1b ;  /* 0x0000001405057211 */ /* 0x000fe400078fdaff */
[----:B------:R-:W-:Y:S02]  /*0940*/  LEA R100, R27, UR21, 0x1 ;  /* 0x000000151b647c11 */ /* 0x000fe4000f8e08ff */
[C---:B------:R-:W-:Y:S02]  /*0950*/  IADD3 R25, PT, PT, R20.reuse, 0xc0, RZ ;  /* 0x000000c014197810 */ /* 0x040fe40007ffe0ff */
[----:B------:R-:W-:Y:S02]  /*0960*/  LEA R99, R29, UR21, 0x1 ;  /* 0x000000151d637c11 */ /* 0x000fe4000f8e08ff */
[----:B------:R-:W-:Y:S02]  /*0970*/  IADD3 R27, PT, PT, R20, 0xe0, RZ ;  /* 0x000000e0141b7810 */ /* 0x000fe40007ffe0ff */
[----:B------:R-:W-:-:S02]  /*0980*/  LEA R98, R31, UR21, 0x1 ;  /* 0x000000151f627c11 */ /* 0x000fc4000f8e08ff */
[C---:B------:R-:W-:Y:S02]  /*0990*/  IADD3 R29, PT, PT, R20.reuse, 0x100, RZ ;  /* 0x00000100141d7810 */ /* 0x040fe40007ffe0ff */
[C---:B------:R-:W-:Y:S02]  /*09a0*/  IADD3 R31, PT, PT, R20.reuse, 0x120, RZ ;  /* 0x00000120141f7810 */ /* 0x040fe40007ffe0ff */
[----:B------:R-:W-:Y:S02]  /*09b0*/  LEA R97, R5, UR21, 0x1 ;  /* 0x0000001505617c11 */ /* 0x000fe4000f8e08ff */
[-C--:B------:R-:W-:Y:S02]  /*09c0*/  LEA.HI.SX32 R25, R25, R20.reuse, 0x1b ;  /* 0x0000001419197211 */ /* 0x080fe400078fdaff */
[----:B------:R-:W-:Y:S02]  /*09d0*/  IADD3 R5, PT, PT, R20, 0x140, RZ ;  /* 0x0000014014057810 */ /* 0x000fe40007ffe0ff */
[----:B------:R-:W-:-:S02]  /*09e0*/  LEA.HI.SX32 R27, R27, R20, 0x1b ;  /* 0x000000141b1b7211 */ /* 0x000fc400078fdaff */
[-C--:B------:R-:W-:Y:S02]  /*09f0*/  LEA.HI.SX32 R29, R29, R20.reuse, 0x1b ;  /* 0x000000141d1d7211 */ /* 0x080fe400078fdaff */
[-C--:B------:R-:W-:Y:S02]  /*0a00*/  LEA.HI.SX32 R31, R31, R20.reuse, 0x1b ;  /* 0x000000141f1f7211 */ /* 0x080fe400078fdaff */
[----:B------:R-:W-:Y:S02]  /*0a10*/  LEA R96, R25, UR21, 0x1 ;  /* 0x0000001519607c11 */ /* 0x000fe4000f8e08ff */
[----:B------:R-:W-:Y:S02]  /*0a20*/  LEA.HI.SX32 R5, R5, R20, 0x1b ;  /* 0x0000001405057211 */ /* 0x000fe400078fdaff */
[----:B------:R-:W-:Y:S02]  /*0a30*/  LEA R95, R27, UR21, 0x1 ;  /* 0x000000151b5f7c11 */ /* 0x000fe4000f8e08ff */
        /* <DEDUP_REMOVED lines=13> */
[----:B------:R-:W-:Y:S02]  /*0b10*/  ISETP.GE.AND P1, PT, R42, UR20, PT ;  /* 0x000000142a007c0c */ /* 0x000fe4000bf26270 */
[----:B------:R-:W-:Y:S02]  /*0b20*/  PRMT R22, RZ, 0x7610, R22 ;  /* 0x00007610ff167816 */ /* 0x000fe40000000016 */
[----:B------:R-:W-:Y:S01]  /*0b30*/  PRMT R24, RZ, 0x7610, R24 ;  /* 0x00007610ff187816 */ /* 0x000fe20000000018 */
[----:B--2---:R0:W-:Y:S02]  /*0b40*/  STS.U16 [R102], R9 ;  /* 0x0000000966007388 */ /* 0x0041e40000000400 */
[----:B0-----:R-:W-:Y:S02]  /*0b50*/  IADD3 R9, PT, PT, R20, 0x160, RZ ;  /* 0x0000016014097810 */ /* 0x001fe40007ffe0ff */
[----:B-----5:R-:W-:Y:S02]  /*0b60*/  STS.U16 [R101+0x40], R0 ;  /* 0x0000400065007388 */ /* 0x020fe40000000400 */
[----:B------:R-:W-:-:S02]  /*0b70*/  LEA.HI.SX32 R9, R9, R20, 0x1b ;  /* 0x0000001409097211 */ /* 0x000fc400078fdaff */
[----:B----4-:R0:W-:Y:S02]  /*0b80*/  STS.U16 [R100+0x80], R11 ;  /* 0x0000800b64007388 */ /* 0x0101e40000000400 */
[----:B------:R-:W-:Y:S02]  /*0b90*/  LEA R91, R9, UR21, 0x1 ;  /* 0x00000015095b7c11 */ /* 0x000fe4000f8e08ff */
[C---:B0-----:R-:W-:Y:S01]  /*0ba0*/  IADD3 R11, PT, PT, R20.reuse, 0x180, RZ ;  /* 0x00000180140b7810 */ /* 0x041fe20007ffe0ff */
[----:B---3--:R-:W-:Y:S03]  /*0bb0*/  STS.U16 [R99+0xc0], R6 ;  /* 0x0000c00663007388 */ /* 0x008fe60000000400 */
[----:B------:R-:W-:Y:S01]  /*0bc0*/  LEA.HI.SX32 R11, R11, R20, 0x1b ;  /* 0x000000140b0b7211 */ /* 0x000fe200078fdaff */
[----:B------:R0:W-:Y:S03]  /*0bd0*/  STS.U16 [R98+0x100], R13 ;  /* 0x0001000d62007388 */ /* 0x0001e60000000400 */
[----:B------:R-:W-:Y:S01]  /*0be0*/  LEA R90, R11, UR21, 0x1 ;  /* 0x000000150b5a7c11 */ /* 0x000fe2000f8e08ff */
        /* <DEDUP_REMOVED lines=80> */
[----:B------:R-:W-:-:S02]  /*10f0*/  PRMT R19, RZ, 0x7610, R19 ;  /* 0x00007610ff137816 */ /* 0x000fc40000000013 */
[----:B------:R-:W-:-:S03]  /*1100*/  PRMT R20, RZ, 0x7610, R20 ;  /* 0x00007610ff147816 */ /* 0x000fc60000000014 */
[----:B------:R-:W2:Y:S01]  /*1110*/  @!P0 LDG.E.U16 R25, desc[UR28][R2.64] ;  /* 0x0000001c02198981 */ /* 0x000ea2000c1e1500 */
[----:B------:R-:W-:-:S03]  /*1120*/  ISETP.GE.AND P0, PT, R43, UR20, PT ;  /* 0x000000142b007c0c */ /* 0x000fc6000bf06270 */
[----:B------:R-:W3:Y:S01]  /*1130*/  @!P1 LDG.E.U16 R20, desc[UR28][R2.64+0x40] ;  /* 0x0000401c02149981 */ /* 0x000ee2000c1e1500 */
[----:B------:R-:W-:-:S09]  /*1140*/  ISETP.GE.AND P1, PT, R40, UR20, PT ;  /* 0x0000001428007c0c */ /* 0x000fd2000bf26270 */
[----:B------:R-:W4:Y:S01]  /*1150*/  @!P0 LDG.E.U16 R19, desc[UR28][R2.64+0x80] ;  /* 0x0000801c02138981 */ /* 0x000f22000c1e1500 */
[----:B------:R-:W-:Y:S02]  /*1160*/  ISETP.GE.AND P0, PT, R36, UR20, PT ;  /* 0x0000001424007c0c */ /* 0x000fe4000bf06270 */
[----:B------:R-:W-:Y:S01]  /*1170*/  PRMT R21, RZ, 0x7610, R21 ;  /* 0x00007610ff157816 */ /* 0x000fe20000000015 */
[----:B------:R-:W5:Y:S01]  /*1180*/  @!P1 LDG.E.U16 R22, desc[UR28][R2.64+0xc0] ;  /* 0x0000c01c02169981 */ /* 0x000f62000c1e1500 */
[----:B------:R-:W-:-:S09]  /*1190*/  ISETP.GE.AND P1, PT, R30, UR20, PT ;  /* 0x000000141e007c0c */ /* 0x000fd2000bf26270 */
[----:B------:R-:W5:Y:S01]  /*11a0*/  @!P0 LDG.E.U16 R21, desc[UR28][R2.64+0x100] ;  /* 0x0001001c02158981 */ /* 0x000f62000c1e1500 */
[----:B------:R-:W-:Y:S02]  /*11b0*/  ISETP.GE.AND P0, PT, R26, UR20, PT ;  /* 0x000000141a007c0c */ /* 0x000fe4000bf06270 */
[----:B0-----:R-:W-:Y:S01]  /*11c0*/  PRMT R23, RZ, 0x7610, R23 ;  /* 0x00007610ff177816 */ /* 0x001fe20000000017 */
[----:B------:R-:W5:Y:S01]  /*11d0*/  @!P1 LDG.E.U16 R24, desc[UR28][R2.64+0x140] ;  /* 0x0001401c02189981 */ /* 0x000f62000c1e1500 */
[----:B------:R-:W-:-:S09]  /*11e0*/  ISETP.GE.AND P1, PT, R34, UR20, PT ;  /* 0x0000001422007c0c */ /* 0x000fd2000bf26270 */
        /* <DEDUP_REMOVED lines=110> */
.L_x_698:
[----:B------:R-:W-:Y:S05]  /*18d0*/  BSYNC.RECONVERGENT B0 ;  /* 0x0000000000007941 */ /* 0x000fea0003800200 */
.L_x_697:
        /* <DEDUP_REMOVED lines=35> */
.L_x_700:
[----:B------:R-:W-:Y:S05]  /*1b10*/  BSYNC.RECONVERGENT B0 ;  /* 0x0000000000007941 */ /* 0x000fea0003800200 */
.L_x_699:
        /* <DEDUP_REMOVED lines=37> */
.L_x_702:
[----:B------:R-:W-:Y:S05]  /*1d70*/  BSYNC.RECONVERGENT B0 ;  /* 0x0000000000007941 */ /* 0x000fea0003800200 */
.L_x_701:
        /* <DEDUP_REMOVED lines=35> */
.L_x_704:
[----:B------:R-:W-:Y:S05]  /*1fb0*/  BSYNC.RECONVERGENT B0 ;  /* 0x0000000000007941 */ /* 0x000fea0003800200 */
.L_x_703:
        /* <DEDUP_REMOVED lines=37> */
.L_x_706:
[----:B------:R-:W-:Y:S05]  /*2210*/  BSYNC.RECONVERGENT B0 ;  /* 0x0000000000007941 */ /* 0x000fea0003800200 */
.L_x_705:
        /* <DEDUP_REMOVED lines=35> */
.L_x_708:
[----:B------:R-:W-:Y:S05]  /*2450*/  BSYNC.RECONVERGENT B0 ;  /* 0x0000000000007941 */ /* 0x000fea0003800200 */
.L_x_707:
        /* <DEDUP_REMOVED lines=37> */
.L_x_710:
[----:B------:R-:W-:Y:S05]  /*26b0*/  BSYNC.RECONVERGENT B0 ;  /* 0x0000000000007941 */ /* 0x000fea0003800200 */
.L_x_709:
        /* <DEDUP_REMOVED lines=35> */
.L_x_712:
[----:B------:R-:W-:Y:S05]  /*28f0*/  BSYNC.RECONVERGENT B0 ;  /* 0x0000000000007941 */ /* 0x000fea0003800200 */
.L_x_711:
        /* <DEDUP_REMOVED lines=40> */
.L_x_714:
[----:B------:R-:W-:Y:S05]  /*2b80*/  BSYNC.RECONVERGENT B0 ;  /* 0x0000000000007941 */ /* 0x000fea0003800200 */
.L_x_713:
        /* <DEDUP_REMOVED lines=39> */
.L_x_716:
[----:B------:R-:W-:Y:S05]  /*2e00*/  BSYNC.RECONVERGENT B0 ;  /* 0x0000000000007941 */ /* 0x000fea0003800200 */
.L_x_715:
        /* <DEDUP_REMOVED lines=45> */
.L_x_718:
[----:B------:R-:W-:Y:S05]  /*30e0*/  BSYNC.RECONVERGENT B0 ;  /* 0x0000000000007941 */ /* 0x000fea0003800200 */
.L_x_717:
        /* <DEDUP_REMOVED lines=32> */
.L_x_720:
[----:B------:R-:W-:Y:S05]  /*32f0*/  BSYNC.RECONVERGENT B0 ;  /* 0x0000000000007941 */ /* 0x000fea0003800200 */
.L_x_719:
        /* <DEDUP_REMOVED lines=32> */
.L_x_722:
[----:B------:R-:W-:Y:S05]  /*3500*/  BSYNC.RECONVERGENT B0 ;  /* 0x0000000000007941 */ /* 0x000fea0003800200 */
.L_x_721:
        /* <DEDUP_REMOVED lines=32> */
.L_x_724:
[----:B------:R-:W-:Y:S05]  /*3710*/  BSYNC.RECONVERGENT B0 ;  /* 0x0000000000007941 */ /* 0x000fea0003800200 */
.L_x_723:
        /* <DEDUP_REMOVED lines=32> */
.L_x_726:
[----:B------:R-:W-:Y:S05]  /*3920*/  BSYNC.RECONVERGENT B0 ;  /* 0x0000000000007941 */ /* 0x000fea0003800200 */
.L_x_725:
        /* <DEDUP_REMOVED lines=32> */
.L_x_728:
[----:B------:R-:W-:Y:S05]  /*3b30*/  BSYNC.RECONVERGENT B0 ;  /* 0x0000000000007941 */ /* 0x000fea0003800200 */
.L_x_727:
        /* <DEDUP_REMOVED lines=36> */
[----:B------:R-:W3:Y:S01]  /*3d80*/  LDCU.128 UR12, c[0x0][0x440] ;  /* 0x00008800ff0c77ac */ /* 0x000ee20008000c00 */
[----:B------:R-:W-:Y:S01]  /*3d90*/  FMUL.FTZ R28, R9, R66 ;  /* 0x00000042091c7220 */ /* 0x000fe20000410000 */
[----:B------:R-:W-:Y:S01]  /*3da0*/  FMUL.FTZ R27, R27, R64 ;  /* 0x000000401b1b7220 */ /* 0x000fe20000410000 */
[----:B------:R-:W-:Y:S01]  /*3db0*/  FMUL.FTZ R26, R3, R62 ;  /* 0x0000003e031a7220 */ /* 0x000fe20000410000 */
[----:B------:R-:W4:Y:S01]  /*3dc0*/  LDCU.64 UR36, c[0x0][0x450] ;  /* 0x00008a00ff2477ac */ /* 0x000f220008000a00 */
[----:B------:R-:W-:Y:S01]  /*3dd0*/  FMUL.FTZ R25, R25, R60 ;  /* 0x0000003c19197220 */ /* 0x000fe20000410000 */
[----:B------:R-:W-:Y:S01]  /*3de0*/  FMUL.FTZ R24, R19, R58 ;  /* 0x0000003a13187220 */ /* 0x000fe20000410000 */
[----:B------:R-:W-:Y:S01]  /*3df0*/  FMUL.FTZ R23, R5, R56 ;  /* 0x0000003805177220 */ /* 0x000fe20000410000 */
[----:B0-----:R-:W-:Y:S01]  /*3e00*/  UIMAD.WIDE.U32 UR22, UR30, UR24, URZ ;  /* 0x000000181e1672a5 */ /* 0x001fe2000f8e00ff */
[----:B------:R-:W-:Y:S01]  /*3e10*/  FMUL.FTZ R22, R7, R54 ;  /* 0x0000003607167220 */ /* 0x000fe20000410000 */
[----:B------:R-:W0:Y:S02]  /*3e20*/  LDCU.64 UR38, c[0x0][0x3e0] ;  /* 0x00007c00ff2677ac */ /* 0x000e240008000a00 */
[----:B------:R-:W-:-:S02]  /*3e30*/  UIMAD UR32, UR30, UR25, UR23 ;  /* 0x000000191e2072a4 */ /* 0x000fc4000f8e0217 */
[----:B-1----:R-:W-:Y:S02]  /*3e40*/  UIMAD.WIDE.U32 UR24, UR30, UR34, URZ ;  /* 0x000000221e1872a5 */ /* 0x002fe4000f8e00ff */
[----:B--2---:R-:W-:Y:S02]  /*3e50*/  UIMAD.WIDE.U32 UR26, UR30, UR8, URZ ;  /* 0x000000081e1a72a5 */ /* 0x004fe4000f8e00ff */
[----:B---3--:R-:W-:Y:S02]  /*3e60*/  ULEA UR23, UP0, UR22, UR14, 0x3 ;  /* 0x0000000e16177291 */ /* 0x008fe4000f8018ff */
[----:B------:R-:W-:Y:S02]  /*3e70*/  UIMAD UR8, UR30, UR35, UR25 ;  /* 0x000000231e0872a4 */ /* 0x000fe4000f8e0219 */
[----:B----4-:R-:W-:Y:S02]  /*3e80*/  ULEA UR14, UP1, UR24, UR36, 0x3 ;  /* 0x00000024180e7291 */ /* 0x010fe4000f8218ff */
[----:B------:R-:W-:-:S02]  /*3e90*/  ULEA.HI.X UR15, UR22, UR15, UR32, 0x3, UP0 ;  /* 0x0000000f160f7291 */ /* 0x000fc400080f1c20 */
[----:B------:R-:W-:Y:S01]  /*3ea0*/  ULEA.HI.X UR24, UR24, UR37, UR8, 0x3, UP1 ;  /* 0x0000002518187291 */ /* 0x000fe200088f1c08 */
[----:B------:R-:W1:Y:S01]  /*3eb0*/  LDCU.64 UR36, c[0x0][0x3c0] ;  /* 0x00007800ff2477ac */ /* 0x000e620008000a00 */
[----:B------:R-:W-:Y:S02]  /*3ec0*/  UISETP.LT.AND UP0, UPT, UR33, 0x1, UPT ;  /* 0x000000012100788c */ /* 0x000fe4000bf01270 */
[----:B------:R-:W-:Y:S02]  /*3ed0*/  ULEA UR12, UP2, UR26, UR12, 0x3 ;  /* 0x0000000c1a0c7291 */ /* 0x000fe4000f8418ff */
        /* <DEDUP_REMOVED lines=10> */
.L_x_735:
[----:B------:R-:W-:Y:S02]  /*3f80*/  MOV R2, UR12 ;  /* 0x0000000c00027c02 */ /* 0x000fe40008000f00 */
[----:B------:R-:W-:-:S06]  /*3f90*/  MOV R3, UR13 ;  /* 0x0000000d00037c02 */ /* 0x000fcc0008000f00 */
[----:B------:R-:W3:Y:S01]  /*3fa0*/  LDG.E.64 R2, desc[UR28][R2.64] ;  /* 0x0000001c02027981 */ /* 0x000ee2000c1e1b00 */
[C---:B------:R-:W-:Y:S02]  /*3fb0*/  IADD3 R124, PT, PT, R148.reuse, 0x2, RZ ;  /* 0x00000002947c7810 */ /* 0x040fe40007ffe0ff */
[----:B------:R-:W-:Y:S02]  /*3fc0*/  ISETP.GE.U32.AND P2, PT, R148, UR20, PT ;  /* 0x0000001494007c0c */ /* 0x000fe4000bf46070 */
[----:B------:R-:W-:Y:S02]  /*3fd0*/  ISETP.GE.U32.AND P4, PT, R124, UR20, PT ;  /* 0x000000147c007c0c */ /* 0x000fe4000bf86070 */
[----:B------:R-:W-:Y:S02]  /*3fe0*/  IADD3 R124, PT, PT, R148, 0x6, RZ ;  /* 0x00000006947c7810 */ /* 0x000fe40007ffe0ff */
[----:B------:R-:W-:Y:S02]  /*3ff0*/  FSEL R136, R37, RZ, !P2 ;  /* 0x000000ff25887208 */ /* 0x000fe40005000000 */
[----:B------:R-:W-:-:S02]  /*4000*/  ISETP.GE.U32.AND P1, PT, R124, UR20, PT ;  /* 0x000000147c007c0c */ /* 0x000fc4000bf26070 */
[----:B------:R-:W-:Y:S01]  /*4010*/  FSEL R130, R35, RZ, !P4 ;  /* 0x000000ff23827208 */ /* 0x000fe20006000000 */
[C---:B---3--:R-:W-:Y:S01]  /*4020*/  FMUL.FTZ R0, R3.reuse, R84 ;  /* 0x0000005403007220 */ /* 0x048fe20000410000 */
[----:B------:R-:W-:Y:S01]  /*4030*/  FMUL.FTZ R19, R2, 1.4426950216293334961 ;  /* 0x3fb8aa3b02137820 */ /* 0x000fe20000410000 */
[C---:B------:R-:W-:Y:S01]  /*4040*/  FMUL.FTZ R5, R3.reuse, R82 ;  /* 0x0000005203057220 */ /* 0x040fe20000410000 */
[----:B------:R-:W-:Y:S01]  /*4050*/  FMUL.FTZ R2, R3, R80 ;  /* 0x0000005003027220 */ /* 0x000fe20000410000 */
[----:B------:R-:W-:Y:S01]  /*4060*/  FMUL.RZ R6, R0, 0.15915493667125701904 ;  /* 0x3e22f98300067820 */ /* 0x000fe2000040c000 */
[----:B------:R-:W-:Y:S01]  /*4070*/  FMUL.FTZ R0, R19, R84 ;  /* 0x0000005413007220 */ /* 0x000fe20000410000 */
[----:B------:R-:W-:Y:S01]  /*4080*/  FMUL.RZ R5, R5, 0.15915493667125701904 ;  /* 0x3e22f98305057820 */ /* 0x000fe2000040c000 */
[----:B------:R-:W-:Y:S01]  /*4090*/  FMUL.RZ R2, R2, 0.15915493667125701904 ;  /* 0x3e22f98302027820 */ /* 0x000fe2000040c000 */
[----:B------:R-:W-:Y:S01]  /*40a0*/  MUFU.SIN R4, R6 ;  /* 0x0000000600047308 */ /* 0x000fe20000000400 */
[C---:B------:R-:W-:Y:S01]  /*40b0*/  FMUL.FTZ R120, R19.reuse, R82 ;  /* 0x0000005213787220 */ /* 0x040fe20000410000 */
[C---:B------:R-:W-:Y:S01]  /*40c0*/  FMUL.FTZ R117, R19.reuse, R76 ;  /* 0x0000004c13757220 */ /* 0x040fe20000410000 */
[C---:B------:R-:W-:Y:S01]  /*40d0*/  FMUL.FTZ R119, R19.reuse, R74 ;  /* 0x0000004a13777220 */ /* 0x040fe20000410000 */
[C---:B------:R-:W-:Y:S01]  /*40e0*/  FMUL.FTZ R121, R19.reuse, R80 ;  /* 0x0000005013797220 */ /* 0x040fe20000410000 */
[C---:B------:R-:W-:Y:S01]  /*40f0*/  FMUL.FTZ R116, R19.reuse, R78 ;  /* 0x0000004e13747220 */ /* 0x040fe20000410000 */
[C---:B------:R-:W-:Y:S01]  /*4100*/  FMUL.FTZ R16, R19.reuse, R70 ;  /* 0x0000004613107220 */ /* 0x040fe20000410000 */
[C---:B------:R-:W-:Y:S01]  /*4110*/  FMUL.FTZ R17, R19.reuse, R68 ;  /* 0x0000004413117220 */ /* 0x040fe20000410000 */
[----:B------:R0:W1:Y:S01]  /*4120*/  MUFU.EX2 R127, R0 ;  /* 0x00000000007f7308 */ /* 0x0000620000000800 */
[----:B------:R-:W-:Y:S01]  /*4130*/  FMUL.FTZ R18, R19, R72 ;  /* 0x0000004813127220 */ /* 0x000fe20000410000 */
[----:B------:R-:W-:Y:S01]  /*4140*/  FMUL.FTZ R124, R3, R60 ;  /* 0x0000003c037c7220 */ /* 0x000fe20000410000 */
[----:B------:R-:W-:-:S03]  /*4150*/  FMUL.FTZ R8, R19, R66 ;  /* 0x0000004213087220 */ /* 0x000fc60000410000 */
[----:B------:R-:W-:Y:S02]  /*4160*/  FMUL.RZ R124, R124, 0.15915493667125701904 ;  /* 0x3e22f9837c7c7820 */ /* 0x000fe4000040c000 */
[----:B------:R3:W4:Y:S01]  /*4170*/  MUFU.COS R122, R6 ;  /* 0x00000006007a7308 */ /* 0x0007220000000000 */
[----:B0-----:R-:W-:-:S07]  /*4180*/  FMUL.FTZ R0, R3, R78 ;  /* 0x0000004e03007220 */ /* 0x001fce0000410000 */
[----:B------:R-:W-:Y:S01]  /*4190*/  MUFU.SIN R11, R5 ;  /* 0x00000005000b7308 */ /* 0x000fe20000000400 */
[----:B---3--:R-:W-:Y:S01]  /*41a0*/  FMUL.RZ R6, R0, 0.15915493667125701904 ;  /* 0x3e22f98300067820 */ /* 0x008fe2000040c000 */
[----:B------:R-:W-:Y:S01]  /*41b0*/  FMUL.FTZ R0, R3, R76 ;  /* 0x0000004c03007220 */ /* 0x000fe20000410000 */
[----:B-1----:R-:W-:-:S05]  /*41c0*/  FMUL.FTZ R135, R127, R4 ;  /* 0x000000047f877220 */ /* 0x002fca0000410000 */
[----:B------:R0:W-:Y:S01]  /*41d0*/  MUFU.COS R123, R5 ;  /* 0x00000005007b7308 */ /* 0x0001e20000000000 */
[----:B----4-:R-:W-:Y:S01]  /*41e0*/  FMUL.FTZ R134, R127, R122 ;  /* 0x0000007a7f867220 */ /* 0x010fe20000410000 */
[----:B------:R-:W-:Y:S02]  /*41f0*/  IADD3 R122, PT, PT, R148, 0x7, RZ ;  /* 0x00000007947a7810 */ /* 0x000fe40007ffe0ff */
[----:B------:R-:W-:Y:S02]  /*4200*/  FSEL R135, R135, RZ, !P2 ;  /* 0x000000ff87877208 */ /* 0x000fe40005000000 */
[----:B------:R-:W-:Y:S02]  /*4210*/  FSEL R134, R134, 1, !P2 ;  /* 0x3f80000086867808 */ /* 0x000fe40005000000 */
[----:B------:R-:W-:Y:S01]  /*4220*/  MUFU.SIN R118, R2 ;  /* 0x0000000200767308 */ /* 0x000fe20000000400 */
[----:B0-----:R-:W-:Y:S01]  /*4230*/  FMUL.RZ R5, R0, 0.15915493667125701904 ;  /* 0x3e22f98300057820 */ /* 0x001fe2000040c000 */
[----:B------:R-:W-:Y:S01]  /*4240*/  FMUL.FTZ R0, R3, R74 ;  /* 0x0000004a03007220 */ /* 0x000fe20000410000 */
[----:B------:R-:W-:Y:S01]  /*4250*/  ISETP.GE.U32.AND P2, PT, R122, UR20, PT ;  /* 0x000000147a007c0c */ /* 0x000fe2000bf46070 */
[----:B------:R-:W-:-:S04]  /*4260*/  FMUL.FTZ R122, R19, R62 ;  /* 0x0000003e137a7220 */ /* 0x000fc80000410000 */
[----:B------:R0:W-:Y:S08]  /*4270*/  MUFU.COS R10, R2 ;  /* 0x00000002000a7308 */ /* 0x0001f00000000000 */
[----:B------:R-:W1:Y:S01]  /*4280*/  MUFU.EX2 R120, R120 ;  /* 0x0000007800787308 */ /* 0x000e620000000800 */
[----:B0-----:R-:W-:Y:S01]  /*4290*/  FMUL.RZ R2, R0, 0.15915493667125701904 ;  /* 0x3e22f98300027820 */ /* 0x001fe2000040c000 */
[----:B------:R-:W-:-:S06]  /*42a0*/  FMUL.FTZ R0, R3, R72 ;  /* 0x0000004803007220 */ /* 0x000fcc0000410000 */
[----:B------:R-:W-:Y:S08]  /*42b0*/  MUFU.SIN R110, R2 ;  /* 0x00000002006e7308 */ /* 0x000ff00000000400 */
[----:B------:R0:W-:Y:S01]  /*42c0*/  MUFU.COS R114, R2 ;  /* 0x0000000200727308 */ /* 0x0001e20000000000 */
[C---:B-1----:R-:W-:Y:S01]  /*42d0*/  FMUL.FTZ R123, R120.reuse, R123 ;  /* 0x0000007b787b7220 */ /* 0x042fe20000410000 */
[----:B------:R-:W-:Y:S01]  /*42e0*/  FMUL.FTZ R132, R120, R11 ;  /* 0x0000000b78847220 */ /* 0x000fe20000410000 */
[----:B------:R-:W-:-:S05]  /*42f0*/  IADD3 R120, PT, PT, R148, 0x8, RZ ;  /* 0x0000000894787810 */ /* 0x000fca0007ffe0ff */
[----:B------:R-:W-:Y:S01]  /*4300*/  MUFU.SIN R12, R6 ;  /* 0x00000006000c7308 */ /* 0x000fe20000000400 */
[----:B0-----:R-:W-:-:S04]  /*4310*/  FMUL.FTZ R2, R3, R66 ;  /* 0x0000004203027220 */ /* 0x001fc80000410000 */
[----:B------:R-:W-:Y:S01]  /*4320*/  FMUL.RZ R125, R2, 0.15915493667125701904 ;  /* 0x3e22f983027d7820 */ /* 0x000fe2000040c000 */
[----:B------:R-:W-:Y:S02]  /*4330*/  FMUL.FTZ R2, R3, R64 ;  /* 0x0000004003027220 */ /* 0x000fe40000410000 */
[----:B------:R0:W-:Y:S02]  /*4340*/  MUFU.COS R15, R6 ;  /* 0x00000006000f7308 */ /* 0x0001e40000000000 */
[----:B------:R-:W-:Y:S01]  /*4350*/  FMUL.RZ R126, R2, 0.15915493667125701904 ;  /* 0x3e22f983027e7820 */ /* 0x000fe2000040c000 */
[----:B------:R-:W-:-:S04]  /*4360*/  IADD3 R2, PT, PT, R148, 0x1, RZ ;  /* 0x0000000194027810 */ /* 0x000fc80007ffe0ff */
[----:B------:R-:W-:Y:S01]  /*4370*/  ISETP.GE.U32.AND P3, PT, R2, UR20, PT ;  /* 0x0000001402007c0c */ /* 0x000fe2000bf66070 */
[----:B------:R-:W-:Y:S01]  /*4380*/  MUFU.SIN R20, R5 ;  /* 0x0000000500147308 */ /* 0x000fe20000000400 */
[----:B0-----:R-:W-:Y:S01]  /*4390*/  FMUL.RZ R6, R0, 0.15915493667125701904 ;  /* 0x3e22f98300067820 */ /* 0x001fe2000040c000 */
[----:B------:R-:W-:Y:S01]  /*43a0*/  FMUL.FTZ R0, R3, R70 ;  /* 0x0000004603007220 */ /* 0x000fe20000410000 */
[----:B------:R-:W-:Y:S02]  /*43b0*/  IADD3 R2, PT, PT, R148, 0x3, RZ ;  /* 0x0000000394027810 */ /* 0x000fe40007ffe0ff */
[----:B------:R-:W-:Y:S02]  /*43c0*/  FSEL R133, R36, RZ, !P3 ;  /* 0x000000ff24857208 */ /* 0x000fe40005800000 */
[----:B------:R-:W-:Y:S01]  /*43d0*/  ISETP.GE.U32.AND P5, PT, R2, UR20, PT ;  /* 0x0000001402007c0c */ /* 0x000fe2000bfa6070 */
[----:B------:R0:W-:Y:S01]  /*43e0*/  MUFU.COS R112, R5 ;  /* 0x0000000500707308 */ /* 0x0001e20000000000 */
[----:B------:R-:W-:-:S02]  /*43f0*/  IADD3 R2, PT, PT, R148, 0x4, RZ ;  /* 0x0000000494027810 */ /* 0x000fc40007ffe0ff */
[----:B------:R-:W-:Y:S02]  /*4400*/  FSEL R132, R132, RZ, !P3 ;  /* 0x000000ff84847208 */ /* 0x000fe40005800000 */
[----:B------:R-:W-:Y:S02]  /*4410*/  FSEL R131, R123, 1, !P3 ;  /* 0x3f8000007b837808 */ /* 0x000fe40005800000 */
[----:B------:R-:W-:Y:S01]  /*4420*/  ISETP.GE.U32.AND P6, PT, R2, UR20, PT ;  /* 0x0000001402007c0c */ /* 0x000fe2000bfc6070 */
[----:B------:R-:W1:Y:S01]  /*4430*/  MUFU.EX2 R117, R117 ;  /* 0x0000007500757308 */ /* 0x000e620000000800 */
[----:B0-----:R-:W-:Y:S01]  /*4440*/  FMUL.RZ R5, R0, 0.15915493667125701904 ;  /* 0x3e22f98300057820 */ /* 0x001fe2000040c000 */
[----:B------:R-:W-:Y:S01]  /*4450*/  FMUL.FTZ R0, R3, R68 ;  /* 0x0000004403007220 */ /* 0x000fe20000410000 */
[----:B------:R-:W-:Y:S02]  /*4460*/  ISETP.GE.U32.AND P3, PT, R120, UR20, PT ;  /* 0x0000001478007c0c */ /* 0x000fe4000bf66070 */
[----:B------:R-:W-:Y:S01]  /*4470*/  FSEL R127, R34, RZ, !P5 ;  /* 0x000000ff227f7208 */ /* 0x000fe20006800000 */
[----:B------:R-:W-:-:S02]  /*4480*/  FMUL.RZ R7, R0, 0.15915493667125701904 ;  /* 0x3e22f98300077820 */ /* 0x000fc4000040c000 */
[----:B------:R-:W0:Y:S08]  /*4490*/  MUFU.EX2 R119, R119 ;  /* 0x0000007700777308 */ /* 0x000e300000000800 */
[----:B------:R-:W3:Y:S01]  /*44a0*/  MUFU.EX2 R121, R121 ;  /* 0x0000007900797308 */ /* 0x000ee20000000800 */
[C---:B-1----:R-:W-:Y:S01]  /*44b0*/  FMUL.FTZ R112, R117.reuse, R112 ;  /* 0x0000007075707220 */ /* 0x042fe20000410000 */
[----:B------:R-:W-:-:S05]  /*44c0*/  FMUL.FTZ R123, R117, R20 ;  /* 0x00000014757b7220 */ /* 0x000fca0000410000 */
[----:B------:R-:W-:Y:S01]  /*44d0*/  FSEL R123, R123, RZ, !P6 ;  /* 0x000000ff7b7b7208 */ /* 0x000fe20007000000 */
[----:B------:R-:W1:Y:S01]  /*44e0*/  MUFU.EX2 R116, R116 ;  /* 0x0000007400747308 */ /* 0x000e620000000800 */
[C---:B0-----:R-:W-:Y:S01]  /*44f0*/  FMUL.FTZ R120, R119.reuse, R110 ;  /* 0x0000006e77787220 */ /* 0x041fe20000410000 */
[----:B------:R-:W-:Y:S01]  /*4500*/  IADD3 R110, PT, PT, R148, 0xb, RZ ;  /* 0x0000000b946e7810 */ /* 0x000fe20007ffe0ff */
[----:B------:R-:W-:-:S05]  /*4510*/  FMUL.FTZ R114, R119, R114 ;  /* 0x0000007277727220 */ /* 0x000fca0000410000 */
[----:B------:R-:W-:Y:S01]  /*4520*/  MUFU.SIN R9, R125 ;  /* 0x0000007d00097308 */ /* 0x000fe20000000400 */
[----:B---3--:R-:W-:Y:S01]  /*4530*/  FMUL.FTZ R129, R121, R118 ;  /* 0x0000007679817220 */ /* 0x008fe20000410000 */
[----:B------:R-:W-:-:S04]  /*4540*/  IADD3 R118, PT, PT, R148, 0x9, RZ ;  /* 0x0000000994767810 */ /* 0x000fc80007ffe0ff */
[----:B------:R-:W-:Y:S02]  /*4550*/  FSEL R129, R129, RZ, !P4 ;  /* 0x000000ff81817208 */ /* 0x000fe40006000000 */
[----:B------:R0:W-:Y:S08]  /*4560*/  MUFU.COS R13, R125 ;  /* 0x0000007d000d7308 */ /* 0x0001f00000000000 */
[----:B------:R-:W-:Y:S01]  /*4570*/  MUFU.SIN R111, R5 ;  /* 0x00000005006f7308 */ /* 0x000fe20000000400 */
[----:B0-----:R-:W-:-:S04]  /*4580*/  FMUL.FTZ R125, R3, R62 ;  /* 0x0000003e037d7220 */ /* 0x001fc80000410000 */
[----:B------:R-:W-:Y:S01]  /*4590*/  FMUL.RZ R128, R125, 0.15915493667125701904 ;  /* 0x3e22f9837d807820 */ /* 0x000fe2000040c000 */
[----:B------:R-:W-:Y:S02]  /*45a0*/  IADD3 R125, PT, PT, R148, 0x5, RZ ;  /* 0x00000005947d7810 */ /* 0x000fe40007ffe0ff */
[----:B------:R-:W0:Y:S02]  /*45b0*/  MUFU.EX2 R16, R16 ;  /* 0x0000001000107308 */ /* 0x000e240000000800 */
[----:B------:R-:W-:Y:S01]  /*45c0*/  ISETP.GE.U32.AND P0, PT, R125, UR20, PT ;  /* 0x000000147d007c0c */ /* 0x000fe2000bf06070 */
[----:B-1----:R-:W-:Y:S01]  /*45d0*/  FMUL.FTZ R125, R116, R15 ;  /* 0x0000000f747d7220 */ /* 0x002fe20000410000 */
[----:B------:R-:W-:Y:S02]  /*45e0*/  IADD3 R15, PT, PT, R148, 0xa, RZ ;  /* 0x0000000a940f7810 */ /* 0x000fe40007ffe0ff */
[----:B------:R-:W-:Y:S02]  /*45f0*/  FSEL R120, R120, RZ, !P0 ;  /* 0x000000ff78787208 */ /* 0x000fe40004000000 */
[----:B------:R-:W-:Y:S01]  /*4600*/  MUFU.COS R0, R7 ;  /* 0x0000000700007308 */ /* 0x000fe20000000000 */
[----:B------:R-:W-:-:S02]  /*4610*/  FSEL R119, R114, 1, !P0 ;  /* 0x3f80000072777808 */ /* 0x000fc40004000000 */
[----:B------:R-:W-:-:S05]  /*4620*/  FSEL R125, R125, 1, !P5 ;  /* 0x3f8000007d7d7808 */ /* 0x000fca0006800000 */
[----:B------:R-:W-:Y:S01]  /*4630*/  MUFU.EX2 R17, R17 ;  /* 0x0000001100117308 */ /* 0x000fe20000000800 */
[----:B0-----:R-:W-:-:S05]  /*4640*/  FMUL.FTZ R111, R16, R111 ;  /* 0x0000006f106f7220 */ /* 0x001fca0000410000 */
[----:B------:R-:W-:Y:S02]  /*4650*/  FSEL R114, R111, RZ, !P2 ;  /* 0x000000ff6f727208 */ /* 0x000fe40005000000 */
[----:B------:R-:W-:Y:S08]  /*4660*/  MUFU.SIN R113, R6 ;  /* 0x0000000600717308 */ /* 0x000ff00000000400 */
[----:B------:R0:W-:Y:S08]  /*4670*/  MUFU.COS R115, R6 ;  /* 0x0000000600737308 */ /* 0x0001f00000000000 */
[----:B------:R-:W1:Y:S01]  /*4680*/  MUFU.EX2 R18, R18 ;  /* 0x0000001200127308 */ /* 0x000e620000000800 */
[----:B0-----:R-:W-:-:S07]  /*4690*/  FMUL.FTZ R6, R19, R64 ;  /* 0x0000004013067220 */ /* 0x001fce0000410000 */
[----:B------:R-:W0:Y:S08]  /*46a0*/  MUFU.COS R21, R5 ;  /* 0x0000000500157308 */ /* 0x000e300000000000 */
[----:B------:R-:W3:Y:S01]  /*46b0*/  MUFU.SIN R14, R7 ;  /* 0x00000007000e7308 */ /* 0x000ee20000000400 */
[C---:B-1----:R-:W-:Y:S01]  /*46c0*/  FMUL.FTZ R113, R18.reuse, R113 ;  /* 0x0000007112717220 */ /* 0x042fe20000410000 */
[----:B------:R-:W-:Y:S01]  /*46d0*/  FMUL.FTZ R115, R18, R115 ;  /* 0x0000007312737220 */ /* 0x000fe20000410000 */
[----:B------:R-:W-:-:S03]  /*46e0*/  IADD3 R18, PT, PT, R148, 0xd, RZ ;  /* 0x0000000d94127810 */ /* 0x000fc60007ffe0ff */
[----:B------:R-:W-:Y:S02]  /*46f0*/  FSEL R117, R113, RZ, !P1 ;  /* 0x000000ff71757208 */ /* 0x000fe40004800000 */
[----:B------:R-:W-:Y:S01]  /*4700*/  MUFU.SIN R2, R128 ;  /* 0x0000008000027308 */ /* 0x000fe20000000400 */
[----:B0-----:R-:W-:Y:S01]  /*4710*/  FMUL.FTZ R21, R16, R21 ;  /* 0x0000001510157220 */ /* 0x001fe20000410000 */
[----:B------:R-:W-:-:S04]  /*4720*/  IADD3 R16, PT, PT, R148, 0xe, RZ ;  /* 0x0000000e94107810 */ /* 0x000fc80007ffe0ff */
[----:B------:R-:W-:Y:S02]  /*4730*/  FSEL R113, R21, 1, !P2 ;  /* 0x3f80000015717808 */ /* 0x000fe40005000000 */
[----:B------:R0:W-:Y:S01]  /*4740*/  MUFU.COS R4, R128 ;  /* 0x0000008000047308 */ /* 0x0001e20000000000 */
[----:B---3--:R-:W-:Y:S01]  /*4750*/  FMUL.FTZ R111, R17, R14 ;  /* 0x0000000e116f7220 */ /* 0x008fe20000410000 */
[----:B------:R-:W-:-:S04]  /*4760*/  FMUL.FTZ R14, R19, R54 ;  /* 0x00000036130e7220 */ /* 0x000fc80000410000 */
[----:B------:R-:W-:Y:S02]  /*4770*/  FSEL R111, R111, RZ, !P3 ;  /* 0x000000ff6f6f7208 */ /* 0x000fe40005800000 */
[----:B------:R-:W-:Y:S01]  /*4780*/  MUFU.SIN R5, R126 ;  /* 0x0000007e00057308 */ /* 0x000fe20000000400 */
[----:B0-----:R-:W-:Y:S01]  /*4790*/  FMUL.FTZ R128, R121, R10 ;  /* 0x0000000a79807220 */ /* 0x001fe20000410000 */
[----:B------:R-:W-:-:S04]  /*47a0*/  FSEL R121, R32, RZ, !P0 ;  /* 0x000000ff20797208 */ /* 0x000fc80004000000 */
[----:B------:R-:W-:Y:S02]  /*47b0*/  FSEL R128, R128, 1, !P4 ;  /* 0x3f80000080807808 */ /* 0x000fe40006000000 */
[----:B------:R0:W-:Y:S01]  /*47c0*/  MUFU.COS R7, R126 ;  /* 0x0000007e00077308 */ /* 0x0001e20000000000 */
[----:B------:R-:W-:Y:S01]  /*47d0*/  ISETP.GE.U32.AND P4, PT, R118, UR20, PT ;  /* 0x0000001476007c0c */ /* 0x000fe2000bf86070 */
[----:B------:R-:W-:-:S04]  /*47e0*/  FMUL.FTZ R118, R3, R58 ;  /* 0x0000003a03767220 */ /* 0x000fc80000410000 */
[----:B------:R-:W-:Y:S01]  /*47f0*/  FMUL.RZ R138, R118, 0.15915493667125701904 ;  /* 0x3e22f983768a7820 */ /* 0x000fe2000040c000 */
[----:B------:R-:W-:Y:S01]  /*4800*/  FSEL R118, R31, RZ, !P1 ;  /* 0x000000ff1f767208 */ /* 0x000fe20004800000 */
[----:B------:R1:W3:Y:S01]  /*4810*/  MUFU.EX2 R11, R122 ;  /* 0x0000007a000b7308 */ /* 0x0002e20000000800 */
[----:B0-----:R-:W-:Y:S01]  /*4820*/  FMUL.FTZ R126, R116, R12 ;  /* 0x0000000c747e7220 */ /* 0x001fe20000410000 */
[----:B------:R-:W-:-:S04]  /*4830*/  FMUL.FTZ R116, R19, R60 ;  /* 0x0000003c13747220 */ /* 0x000fc80000410000 */
[----:B------:R-:W-:Y:S02]  /*4840*/  FSEL R126, R126, RZ, !P5 ;  /* 0x000000ff7e7e7208 */ /* 0x000fe40006800000 */
[----:B------:R-:W-:Y:S01]  /*4850*/  MUFU.SIN R10, R124 ;  /* 0x0000007c000a7308 */ /* 0x000fe20000000400 */
[----:B-1----:R-:W-:Y:S01]  /*4860*/  FSEL R122, R112, 1, !P6 ;  /* 0x3f800000707a7808 */ /* 0x002fe20007000000 */
[----:B------:R-:W-:Y:S01]  /*4870*/  FMUL.FTZ R112, R19, R58 ;  /* 0x0000003a13707220 */ /* 0x000fe20000410000 */
[----:B------:R-:W-:-:S05]  /*4880*/  ISETP.GE.U32.AND P5, PT, R15, UR20, PT ;  /* 0x000000140f007c0c */ /* 0x000fca000bfa6070 */
[----:B------:R0:W-:Y:S01]  /*4890*/  MUFU.COS R12, R124 ;  /* 0x0000007c000c7308 */ /* 0x0001e20000000000 */
[C---:B---3--:R-:W-:Y:S01]  /*48a0*/  FMUL.FTZ R4, R11.reuse, R4 ;  /* 0x000000040b047220 */ /* 0x048fe20000410000 */
[----:B------:R-:W-:Y:S01]  /*48b0*/  FMUL.FTZ R152, R11, R2 ;  /* 0x000000020b987220 */ /* 0x000fe20000410000 */
[----:B------:R-:W-:-:S05]  /*48c0*/  MOV R2, UR23 ;  /* 0x0000001700027c02 */ /* 0x000fca0008000f00 */
[----:B------:R-:W-:Y:S01]  /*48d0*/  MUFU.SIN R20, R138 ;  /* 0x0000008a00147308 */ /* 0x000fe20000000400 */
[----:B0-----:R-:W-:Y:S02]  /*48e0*/  FSEL R124, R33, RZ, !P6 ;  /* 0x000000ff217c7208 */ /* 0x001fe40007000000 */
[----:B------:R-:W-:Y:S02]  /*48f0*/  ISETP.GE.U32.AND P6, PT, R110, UR20, PT ;  /* 0x000000146e007c0c */ /* 0x000fe4000bfc6070 */
[----:B------:R-:W-:-:S03]  /*4900*/  IADD3 R110, PT, PT, R148, 0xc, RZ ;  /* 0x0000000c946e7810 */ /* 0x000fc60007ffe0ff */
[----:B------:R0:W-:Y:S01]  /*4910*/  MUFU.COS R137, R138 ;  /* 0x0000008a00897308 */ /* 0x0001e20000000000 */
[----:B------:R-:W-:Y:S01]  /*4920*/  ISETP.GE.U32.AND P0, PT, R110, UR20, PT ;  /* 0x000000146e007c0c */ /* 0x000fe2000bf06070 */
[----:B------:R-:W-:Y:S01]  /*4930*/  FMUL.FTZ R110, R17, R0 ;  /* 0x00000000116e7220 */ /* 0x000fe20000410000 */
[----:B------:R-:W-:Y:S01]  /*4940*/  FMUL.FTZ R0, R3, R56 ;  /* 0x0000003803007220 */ /* 0x000fe20000410000 */
[----:B------:R-:W-:-:S03]  /*4950*/  IADD3 R17, PT, PT, R148, 0xf, RZ ;  /* 0x0000000f94117810 */ /* 0x000fc60007ffe0ff */
[----:B------:R-:W-:Y:S01]  /*4960*/  FMUL.RZ R139, R0, 0.15915493667125701904 ;  /* 0x3e22f983008b7820 */ /* 0x000fe2000040c000 */
[----:B------:R1:W3:Y:S01]  /*4970*/  MUFU.EX2 R15, R116 ;  /* 0x00000074000f7308 */ /* 0x0002e20000000800 */
[----:B0-----:R-:W-:Y:S01]  /*4980*/  FMUL.FTZ R138, R19, R56 ;  /* 0x00000038138a7220 */ /* 0x001fe20000410000 */
[-C--:B------:R-:W-:Y:S01]  /*4990*/  FMUL.FTZ R0, R136, R132.reuse ;  /* 0x0000008488007220 */ /* 0x080fe20000410000 */
[----:B------:R-:W-:Y:S01]  /*49a0*/  FMUL.FTZ R19, RZ, R132 ;  /* 0x00000084ff137220 */ /* 0x000fe20000410000 */
[----:B------:R-:W-:Y:S02]  /*49b0*/  FSEL R110, R110, 1, !P3 ;  /* 0x3f8000006e6e7808 */ /* 0x000fe40005800000 */
[----:B------:R-:W-:Y:S02]  /*49c0*/  FFMA.FTZ R0, RZ, R131, R0 ;  /* 0x00000083ff007223 */ /* 0x000fe40000010000 */
[----:B------:R-:W0:Y:S01]  /*49d0*/  MUFU.EX2 R8, R8 ;  /* 0x0000000800087308 */ /* 0x000e220000000800 */
[----:B-1----:R-:W-:-:S02]  /*49e0*/  FSEL R116, R115, 1, !P1 ;  /* 0x3f80000073747808 */ /* 0x002fc40004800000 */
[----:B------:R-:W-:Y:S02]  /*49f0*/  FSEL R115, R30, RZ, !P2 ;  /* 0x000000ff1e737208 */ /* 0x000fe40005000000 */
[----:B------:R-:W-:Y:S02]  /*4a00*/  ISETP.GE.U32.AND P2, PT, R16, UR20, PT ;  /* 0x0000001410007c0c */ /* 0x000fe4000bf46070 */
[----:B------:R-:W-:Y:S01]  /*4a10*/  ISETP.GE.U32.AND P1, PT, R18, UR20, PT ;  /* 0x0000001412007c0c */ /* 0x000fe2000bf26070 */
[----:B------:R1:W-:Y:S01]  /*4a20*/  MUFU.EX2 R16, R138 ;  /* 0x0000008a00107308 */ /* 0x0003e20000000800 */
[C---:B---3--:R-:W-:Y:S01]  /*4a30*/  FMUL.FTZ R12, R15.reuse, R12 ;  /* 0x0000000c0f0c7220 */ /* 0x048fe20000410000 */
[----:B------:R-:W-:-:S06]  /*4a40*/  FMUL.FTZ R10, R15, R10 ;  /* 0x0000000a0f0a7220 */ /* 0x000fcc0000410000 */
[----:B------:R3:W4:Y:S01]  /*4a50*/  MUFU.EX2 R18, R112 ;  /* 0x0000007000127308 */ /* 0x0007220000000800 */
[----:B-1----:R-:W-:Y:S01]  /*4a60*/  FFMA.FTZ R138, R136, R131, -R19 ;  /* 0x00000083888a7223 */ /* 0x002fe20000010813 */
[C---:B0-----:R-:W-:Y:S01]  /*4a70*/  FMUL.FTZ R13, R8.reuse, R13 ;  /* 0x0000000d080d7220 */ /* 0x041fe20000410000 */
[----:B------:R-:W-:Y:S02]  /*4a80*/  FMUL.FTZ R9, R8, R9 ;  /* 0x0000000908097220 */ /* 0x000fe40000410000 */
[----:B------:R-:W-:-:S03]  /*4a90*/  FADD.FTZ R138, R133, R138 ;  /* 0x0000008a858a7221 */ /* 0x000fc60000010000 */
[----:B------:R-:W0:Y:S01]  /*4aa0*/  MUFU.EX2 R6, R6 ;  /* 0x0000000600067308 */ /* 0x000e220000000800 */
[----:B---3--:R-:W-:Y:S01]  /*4ab0*/  FSEL R112, R29, RZ, !P3 ;  /* 0x000000ff1d707208 */ /* 0x008fe20005800000 */
[----:B------:R-:W-:Y:S01]  /*4ac0*/  FMUL.FTZ R21, R129, R138 ;  /* 0x0000008a81157220 */ /* 0x000fe20000410000 */
[----:B------:R-:W-:Y:S01]  /*4ad0*/  ISETP.GE.U32.AND P3, PT, R17, UR20, PT ;  /* 0x0000001411007c0c */ /* 0x000fe2000bf66070 */
[----:B------:R-:W-:Y:S01]  /*4ae0*/  FADD.FTZ R17, RZ, R0 ;  /* 0x00000000ff117221 */ /* 0x000fe20000010000 */
[----:B------:R-:W-:-:S03]  /*4af0*/  FMUL.FTZ R0, R3, R54 ;  /* 0x0000003603007220 */ /* 0x000fc60000410000 */
[-C--:B------:R-:W-:Y:S01]  /*4b00*/  FMUL.FTZ R19, R129, R17.reuse ;  /* 0x0000001181137220 */ /* 0x080fe20000410000 */
[----:B------:R-:W-:Y:S01]  /*4b10*/  FFMA.FTZ R21, R128, R17, R21 ;  /* 0x0000001180157223 */ /* 0x000fe20000010015 */
[----:B------:R-:W-:Y:S01]  /*4b20*/  FMUL.RZ R8, R0, 0.15915493667125701904 ;  /* 0x3e22f98300087820 */ /* 0x000fe2000040c000 */
[----:B------:R-:W1:Y:S01]  /*4b30*/  MUFU.COS R3, R139 ;  /* 0x0000008b00037308 */ /* 0x000e620000000000 */
[----:B------:R-:W-:Y:S01]  /*4b40*/  FFMA.FTZ R19, R128, R138, -R19 ;  /* 0x0000008a80137223 */ /* 0x000fe20000010813 */
[----:B------:R-:W-:Y:S01]  /*4b50*/  FADD.FTZ R21, RZ, R21 ;  /* 0x00000015ff157221 */ /* 0x000fe20000010000 */
[C---:B----4-:R-:W-:Y:S01]  /*4b60*/  FMUL.FTZ R143, R18.reuse, R137 ;  /* 0x00000089128f7220 */ /* 0x050fe20000410000 */
[----:B------:R-:W-:Y:S01]  /*4b70*/  FMUL.FTZ R144, R18, R20 ;  /* 0x0000001412907220 */ /* 0x000fe20000410000 */
[----:B------:R-:W-:Y:S01]  /*4b80*/  FADD.FTZ R19, R130, R19 ;  /* 0x0000001382137221 */ /* 0x000fe20000010000 */
[C---:B0-----:R-:W-:Y:S01]  /*4b90*/  FMUL.FTZ R7, R6.reuse, R7 ;  /* 0x0000000706077220 */ /* 0x041fe20000410000 */
[----:B------:R-:W-:Y:S01]  /*4ba0*/  FMUL.FTZ R5, R6, R5 ;  /* 0x0000000506057220 */ /* 0x000fe20000410000 */
[C---:B------:R-:W-:Y:S01]  /*4bb0*/  FMUL.FTZ R0, R126.reuse, R21 ;  /* 0x000000157e007220 */ /* 0x040fe20000410000 */
[-C--:B------:R-:W-:Y:S01]  /*4bc0*/  FMUL.FTZ R6, R126, R19.reuse ;  /* 0x000000137e067220 */ /* 0x080fe20000410000 */
[----:B------:R-:W-:Y:S01]  /*4bd0*/  MUFU.EX2 R14, R14 ;  /* 0x0000000e000e7308 */ /* 0x000fe20000000800 */
[----:B------:R-:W-:Y:S01]  /*4be0*/  MOV R20, UR14 ;  /* 0x0000000e00147c02 */ /* 0x000fe20008000f00 */
[C---:B------:R-:W-:Y:S01]  /*4bf0*/  FFMA.FTZ R0, R125.reuse, R19, -R0 ;  /* 0x000000137d007223 */ /* 0x040fe20000010800 */
[----:B------:R-:W-:Y:S01]  /*4c00*/  FFMA.FTZ R6, R125, R21, R6 ;  /* 0x000000157d067223 */ /* 0x000fe20000010006 */
[----:B------:R-:W-:-:S02]  /*4c10*/  MOV R21, UR24 ;  /* 0x0000001800157c02 */ /* 0x000fc40008000f00 */
[----:B------:R-:W-:Y:S01]  /*4c20*/  FADD.FTZ R0, R127, R0 ;  /* 0x000000007f007221 */ /* 0x000fe20000010000 */
[----:B------:R-:W-:Y:S01]  /*4c30*/  FADD.FTZ R6, RZ, R6 ;  /* 0x00000006ff067221 */ /* 0x000fe20000010000 */
[----:B------:R-:W0:Y:S01]  /*4c40*/  MUFU.COS R11, R8 ;  /* 0x00000008000b7308 */ /* 0x000e220000000000 */
[----:B-1----:R-:W-:Y:S01]  /*4c50*/  FMUL.FTZ R140, R16, R3 ;  /* 0x00000003108c7220 */ /* 0x002fe20000410000 */
[C---:B------:R-:W-:Y:S01]  /*4c60*/  FMUL.FTZ R19, R123.reuse, R0 ;  /* 0x000000007b137220 */ /* 0x040fe20000410000 */
[-C--:B------:R-:W-:Y:S01]  /*4c70*/  FMUL.FTZ R15, R123, R6.reuse ;  /* 0x000000067b0f7220 */ /* 0x080fe20000410000 */
[----:B------:R-:W-:Y:S01]  /*4c80*/  MOV R3, UR15 ;  /* 0x0000000f00037c02 */ /* 0x000fe20008000f00 */
[----:B------:R-:W3:Y:S01]  /*4c90*/  LDG.E.64 R20, desc[UR28][R20.64] ;  /* 0x0000001c14147981 */ /* 0x000ee2000c1e1b00 */
[C---:B------:R-:W-:Y:S01]  /*4ca0*/  FFMA.FTZ R19, R122.reuse, R6, R19 ;  /* 0x000000067a137223 */ /* 0x040fe20000010013 */
[----:B------:R-:W-:Y:S01]  /*4cb0*/  FFMA.FTZ R15, R122, R0, -R15 ;  /* 0x000000007a0f7223 */ /* 0x000fe2000001080f */
[----:B------:R1:W4:Y:S02]  /*4cc0*/  MUFU.SIN R17, R8 ;  /* 0x0000000800117308 */ /* 0x0003240000000400 */
[----:B------:R-:W-:Y:S01]  /*4cd0*/  FADD.FTZ R19, RZ, R19 ;  /* 0x00000013ff137221 */ /* 0x000fe20000010000 */
[----:B------:R-:W-:Y:S01]  /*4ce0*/  FADD.FTZ R15, R124, R15 ;  /* 0x0000000f7c0f7221 */ /* 0x000fe20000010000 */
[----:B------:R-:W3:Y:S02]  /*4cf0*/  LDG.E.64 R2, desc[UR28][R2.64] ;  /* 0x0000001c02027981 */ /* 0x000ee4000c1e1b00 */
[----:B------:R-:W-:Y:S01]  /*4d00*/  FMUL.FTZ R0, R120, R19 ;  /* 0x0000001378007220 */ /* 0x000fe20000410000 */
[----:B------:R-:W-:Y:S01]  /*4d10*/  FSEL R158, R28, RZ, !P4 ;  /* 0x000000ff1c9e7208 */ /* 0x000fe20006000000 */
[----:B------:R-:W5:Y:S01]  /*4d20*/  MUFU.SIN R141, R139 ;  /* 0x0000008b008d7308 */ /* 0x000f620000000400 */
[----:B-1----:R-:W-:Y:S01]  /*4d30*/  FMUL.FTZ R8, R120, R15 ;  /* 0x0000000f78087220 */ /* 0x002fe20000410000 */
[----:B0-----:R-:W-:Y:S01]  /*4d40*/  FMUL.FTZ R137, R14, R11 ;  /* 0x0000000b0e897220 */ /* 0x001fe20000410000 */
[-C--:B------:R-:W-:Y:S01]  /*4d50*/  FMUL.FTZ R11, R135, R132.reuse ;  /* 0x00000084870b7220 */ /* 0x080fe20000410000 */
[C---:B------:R-:W-:Y:S01]  /*4d60*/  FFMA.FTZ R6, R119.reuse, R15, -R0 ;  /* 0x0000000f77067223 */ /* 0x040fe20000010800 */
[----:B------:R-:W-:Y:S01]  /*4d70*/  FFMA.FTZ R8, R119, R19, R8 ;  /* 0x0000001377087223 */ /* 0x000fe20000010008 */
[C---:B------:R-:W-:Y:S01]  /*4d80*/  FMUL.FTZ R0, R134.reuse, R132 ;  /* 0x0000008486007220 */ /* 0x040fe20000410000 */
[----:B------:R-:W-:Y:S01]  /*4d90*/  FFMA.FTZ R11, R134, R131, -R11 ;  /* 0x00000083860b7223 */ /* 0x000fe2000001080b */
[----:B----4-:R-:W-:Y:S01]  /*4da0*/  FMUL.FTZ R138, R14, R17 ;  /* 0x000000110e8a7220 */ /* 0x010fe20000410000 */
[----:B------:R-:W-:Y:S01]  /*4db0*/  FADD.FTZ R14, RZ, R8 ;  /* 0x00000008ff0e7221 */ /* 0x000fe20000010000 */
[----:B------:R-:W-:Y:S01]  /*4dc0*/  FADD.FTZ R8, R121, R6 ;  /* 0x0000000679087221 */ /* 0x000fe20000010000 */
[----:B------:R-:W-:Y:S01]  /*4dd0*/  FFMA.FTZ R0, R135, R131, R0 ;  /* 0x0000008387007223 */ /* 0x000fe20000010000 */
[----:B------:R-:W-:-:S02]  /*4de0*/  FMUL.FTZ R15, R129, R11 ;  /* 0x0000000b810f7220 */ /* 0x000fc40000410000 */
[----:B------:R-:W-:Y:S01]  /*4df0*/  FMUL.FTZ R19, R117, R8 ;  /* 0x0000000875137220 */ /* 0x000fe20000410000 */
[----:B------:R-:W-:Y:S01]  /*4e00*/  FMUL.FTZ R6, R129, R0 ;  /* 0x0000000081067220 */ /* 0x000fe20000410000 */
[----:B------:R-:W-:Y:S01]  /*4e10*/  FMUL.FTZ R17, R117, R14 ;  /* 0x0000000e75117220 */ /* 0x000fe20000410000 */
[----:B------:R-:W-:Y:S01]  /*4e20*/  FFMA.FTZ R15, R128, R0, R15 ;  /* 0x00000000800f7223 */ /* 0x000fe2000001000f */
[----:B------:R-:W-:Y:S01]  /*4e30*/  FFMA.FTZ R19, R116, R14, R19 ;  /* 0x0000000e74137223 */ /* 0x000fe20000010013 */
[----:B------:R-:W-:Y:S01]  /*4e40*/  FFMA.FTZ R6, R128, R11, -R6 ;  /* 0x0000000b80067223 */ /* 0x000fe20000010806 */
[----:B------:R-:W-:Y:S01]  /*4e50*/  FFMA.FTZ R17, R116, R8, -R17 ;  /* 0x0000000874117223 */ /* 0x000fe20000010811 */
[C---:B------:R-:W-:Y:S01]  /*4e60*/  FMUL.FTZ R0, R126.reuse, R15 ;  /* 0x0000000f7e007220 */ /* 0x040fe20000410000 */
[----:B------:R-:W-:Y:S01]  /*4e70*/  FADD.FTZ R19, RZ, R19 ;  /* 0x00000013ff137221 */ /* 0x000fe20000010000 */
[-C--:B------:R-:W-:Y:S01]  /*4e80*/  FMUL.FTZ R8, R126, R6.reuse ;  /* 0x000000067e087220 */ /* 0x080fe20000410000 */
[----:B------:R-:W-:Y:S01]  /*4e90*/  FADD.FTZ R17, R118, R17 ;  /* 0x0000001176117221 */ /* 0x000fe20000010000 */
[C---:B------:R-:W-:Y:S01]  /*4ea0*/  FFMA.FTZ R0, R125.reuse, R6, -R0 ;  /* 0x000000067d007223 */ /* 0x040fe20000010800 */
[C---:B------:R-:W-:Y:S01]  /*4eb0*/  FMUL.FTZ R6, R114.reuse, R19 ;  /* 0x0000001372067220 */ /* 0x040fe20000410000 */
[----:B------:R-:W-:Y:S01]  /*4ec0*/  FFMA.FTZ R8, R125, R15, R8 ;  /* 0x0000000f7d087223 */ /* 0x000fe20000010008 */
[-C--:B------:R-:W-:Y:S01]  /*4ed0*/  FMUL.FTZ R14, R114, R17.reuse ;  /* 0x00000011720e7220 */ /* 0x080fe20000410000 */
[----:B------:R-:W-:Y:S01]  /*4ee0*/  FMUL.FTZ R15, R123, R0 ;  /* 0x000000007b0f7220 */ /* 0x000fe20000410000 */
[----:B------:R-:W-:Y:S01]  /*4ef0*/  FFMA.FTZ R6, R113, R17, -R6 ;  /* 0x0000001171067223 */ /* 0x000fe20000010806 */
[-C--:B------:R-:W-:Y:S01]  /*4f00*/  FMUL.FTZ R11, R123, R8.reuse ;  /* 0x000000087b0b7220 */ /* 0x080fe20000410000 */
[----:B------:R-:W-:Y:S01]  /*4f10*/  FFMA.FTZ R14, R113, R19, R14 ;  /* 0x00000013710e7223 */ /* 0x000fe2000001000e */
[C---:B------:R-:W-:Y:S01]  /*4f20*/  FFMA.FTZ R15, R122.reuse, R8, R15 ;  /* 0x000000087a0f7223 */ /* 0x040fe2000001000f */
[----:B------:R-:W-:Y:S01]  /*4f30*/  FADD.FTZ R8, R115, R6 ;  /* 0x0000000673087221 */ /* 0x000fe20000010000 */
[----:B------:R-:W-:Y:S01]  /*4f40*/  FSEL R157, R9, RZ, !P4 ;  /* 0x000000ff099d7208 */ /* 0x000fe20006000000 */
[----:B------:R-:W-:Y:S01]  /*4f50*/  FADD.FTZ R14, RZ, R14 ;  /* 0x0000000eff0e7221 */ /* 0x000fe20000010000 */
[----:B------:R-:W-:Y:S01]  /*4f60*/  FSEL R156, R13, 1, !P4 ;  /* 0x3f8000000d9c7808 */ /* 0x000fe20006000000 */
[C---:B------:R-:W-:Y:S01]  /*4f70*/  FMUL.FTZ R19, R111.reuse, R8 ;  /* 0x000000086f137220 */ /* 0x040fe20000410000 */
[----:B------:R-:W-:Y:S01]  /*4f80*/  FFMA.FTZ R11, R122, R0, -R11 ;  /* 0x000000007a0b7223 */ /* 0x000fe2000001080b */
[-C--:B------:R-:W-:Y:S01]  /*4f90*/  FMUL.FTZ R17, R111, R14.reuse ;  /* 0x0000000e6f117220 */ /* 0x080fe20000410000 */
[----:B------:R-:W-:Y:S01]  /*4fa0*/  FSEL R155, R5, RZ, !P5 ;  /* 0x000000ff059b7208 */ /* 0x000fe20006800000 */
[----:B------:R-:W-:Y:S01]  /*4fb0*/  FFMA.FTZ R19, R110, R14, R19 ;  /* 0x0000000e6e137223 */ /* 0x000fe20000010013 */
[----:B------:R-:W-:Y:S01]  /*4fc0*/  FMUL.FTZ R6, R120, R11 ;  /* 0x0000000b78067220 */ /* 0x000fe20000410000 */
[----:B------:R-:W-:Y:S01]  /*4fd0*/  FFMA.FTZ R17, R110, R8, -R17 ;  /* 0x000000086e117223 */ /* 0x000fe20000010811 */
[----:B------:R-:W-:Y:S01]  /*4fe0*/  FSEL R154, R7, 1, !P5 ;  /* 0x3f800000079a7808 */ /* 0x000fe20006800000 */
[----:B------:R-:W-:Y:S01]  /*4ff0*/  FADD.FTZ R19, RZ, R19 ;  /* 0x00000013ff137221 */ /* 0x000fe20000010000 */
[-C--:B------:R-:W-:Y:S01]  /*5000*/  FMUL.FTZ R0, R120, R15.reuse ;  /* 0x0000000f78007220 */ /* 0x080fe20000410000 */
[----:B------:R-:W-:Y:S01]  /*5010*/  FADD.FTZ R17, R112, R17 ;  /* 0x0000001170117221 */ /* 0x000fe20000010000 */
[----:B------:R-:W-:Y:S01]  /*5020*/  FFMA.FTZ R6, R119, R15, R6 ;  /* 0x0000000f77067223 */ /* 0x000fe20000010006 */
[----:B------:R-:W-:Y:S01]  /*5030*/  FMUL.FTZ R13, R157, R19 ;  /* 0x000000139d0d7220 */ /* 0x000fe20000410000 */
[----:B------:R-:W-:Y:S01]  /*5040*/  FFMA.FTZ R0, R119, R11, -R0 ;  /* 0x0000000b77007223 */ /* 0x000fe20000010800 */
[-C--:B------:R-:W-:Y:S01]  /*5050*/  FMUL.FTZ R8, R157, R17.reuse ;  /* 0x000000119d087220 */ /* 0x080fe20000410000 */
[C---:B------:R-:W-:Y:S01]  /*5060*/  FMUL.FTZ R9, R117.reuse, R6 ;  /* 0x0000000675097220 */ /* 0x040fe20000410000 */
[C---:B------:R-:W-:Y:S01]  /*5070*/  FFMA.FTZ R13, R156.reuse, R17, -R13 ;  /* 0x000000119c0d7223 */ /* 0x040fe2000001080d */
[-C--:B------:R-:W-:Y:S01]  /*5080*/  FMUL.FTZ R11, R117, R0.reuse ;  /* 0x00000000750b7220 */ /* 0x080fe20000410000 */
[----:B------:R-:W-:Y:S01]  /*5090*/  FFMA.FTZ R8, R156, R19, R8 ;  /* 0x000000139c087223 */ /* 0x000fe20000010008 */
[----:B------:R-:W-:Y:S01]  /*50a0*/  FFMA.FTZ R9, R116, R0, -R9 ;  /* 0x0000000074097223 */ /* 0x000fe20000010809 */
[----:B------:R-:W-:Y:S01]  /*50b0*/  FADD.FTZ R13, R158, R13 ;  /* 0x0000000d9e0d7221 */ /* 0x000fe20000010000 */
[----:B------:R-:W-:Y:S01]  /*50c0*/  FFMA.FTZ R11, R116, R6, R11 ;  /* 0x00000006740b7223 */ /* 0x000fe2000001000b */
[----:B------:R-:W-:Y:S01]  /*50d0*/  FADD.FTZ R8, RZ, R8 ;  /* 0x00000008ff087221 */ /* 0x000fe20000010000 */
[C---:B------:R-:W-:Y:S01]  /*50e0*/  FMUL.FTZ R6, R114.reuse, R9 ;  /* 0x0000000972067220 */ /* 0x040fe20000410000 */
[C---:B------:R-:W-:Y:S01]  /*50f0*/  FMUL.FTZ R5, R155.reuse, R13 ;  /* 0x0000000d9b057220 */ /* 0x040fe20000410000 */
[-C--:B------:R-:W-:Y:S01]  /*5100*/  FMUL.FTZ R0, R114, R11.reuse ;  /* 0x0000000b72007220 */ /* 0x080fe20000410000 */
[-C--:B------:R-:W-:Y:S01]  /*5110*/  FMUL.FTZ R14, R155, R8.reuse ;  /* 0x000000089b0e7220 */ /* 0x080fe20000410000 */
[----:B------:R-:W-:Y:S01]  /*5120*/  FFMA.FTZ R6, R113, R11, R6 ;  /* 0x0000000b71067223 */ /* 0x000fe20000010006 */
[C---:B------:R-:W-:Y:S01]  /*5130*/  FFMA.FTZ R8, R154.reuse, R8, R5 ;  /* 0x000000089a087223 */ /* 0x040fe20000010005 */
[----:B------:R-:W-:Y:S01]  /*5140*/  FSEL R153, R27, RZ, !P5 ;  /* 0x000000ff1b997208 */ /* 0x000fe20006800000 */
[----:B------:R-:W-:Y:S01]  /*5150*/  FFMA.FTZ R14, R154, R13, -R14 ;  /* 0x0000000d9a0e7223 */ /* 0x000fe2000001080e */
[----:B------:R-:W-:Y:S01]  /*5160*/  FFMA.FTZ R0, R113, R9, -R0 ;  /* 0x0000000971007223 */ /* 0x000fe20000010800 */
[----:B------:R-:W-:Y:S01]  /*5170*/  FMUL.FTZ R5, R111, R6 ;  /* 0x000000066f057220 */ /* 0x000fe20000410000 */
[----:B------:R-:W-:Y:S01]  /*5180*/  FSEL R152, R152, RZ, !P6 ;  /* 0x000000ff98987208 */ /* 0x000fe20007000000 */
[----:B------:R-:W-:Y:S01]  /*5190*/  FADD.FTZ R8, RZ, R8 ;  /* 0x00000008ff087221 */ /* 0x000fe20000010000 */
[----:B------:R-:W-:Y:S01]  /*51a0*/  FADD.FTZ R14, R153, R14 ;  /* 0x0000000e990e7221 */ /* 0x000fe20000010000 */
[-C--:B------:R-:W-:Y:S01]  /*51b0*/  FFMA.FTZ R5, R110, R0.reuse, -R5 ;  /* 0x000000006e057223 */ /* 0x080fe20000010805 */
[----:B------:R-:W-:Y:S01]  /*51c0*/  FMUL.FTZ R7, R111, R0 ;  /* 0x000000006f077220 */ /* 0x000fe20000410000 */
[----:B------:R-:W-:Y:S01]  /*51d0*/  FSEL R151, R4, 1, !P6 ;  /* 0x3f80000004977808 */ /* 0x000fe20007000000 */
[C---:B------:R-:W-:Y:S01]  /*51e0*/  FMUL.FTZ R0, R152.reuse, R8 ;  /* 0x0000000898007220 */ /* 0x040fe20000410000 */
[----:B------:R-:W-:Y:S01]  /*51f0*/  FMUL.FTZ R11, R152, R14 ;  /* 0x0000000e980b7220 */ /* 0x000fe20000410000 */
[----:B------:R-:W-:Y:S01]  /*5200*/  FSEL R150, R26, RZ, !P6 ;  /* 0x000000ff1a967208 */ /* 0x000fe20007000000 */
[----:B------:R-:W-:Y:S01]  /*5210*/  FFMA.FTZ R7, R110, R6, R7 ;  /* 0x000000066e077223 */ /* 0x000fe20000010007 */
[C---:B------:R-:W-:Y:S01]  /*5220*/  FFMA.FTZ R9, R151.reuse, R14, -R0 ;  /* 0x0000000e97097223 */ /* 0x040fe20000010800 */
[----:B------:R-:W-:Y:S01]  /*5230*/  FFMA.FTZ R11, R151, R8, R11 ;  /* 0x00000008970b7223 */ /* 0x000fe2000001000b */
[----:B------:R-:W-:Y:S01]  /*5240*/  FSEL R149, R10, RZ, !P0 ;  /* 0x000000ff0a957208 */ /* 0x000fe20004000000 */
[----:B-----5:R-:W-:Y:S01]  /*5250*/  FMUL.FTZ R141, R16, R141 ;  /* 0x0000008d108d7220 */ /* 0x020fe20000410000 */
[----:B------:R-:W-:Y:S01]  /*5260*/  FADD.FTZ R4, R150, R9 ;  /* 0x0000000996047221 */ /* 0x000fe20000010000 */
[C---:B------:R-:W-:Y:S01]  /*5270*/  FMUL.FTZ R9, R157.reuse, R7 ;  /* 0x000000079d097220 */ /* 0x040fe20000410000 */
[----:B------:R-:W-:Y:S01]  /*5280*/  FADD.FTZ R11, RZ, R11 ;  /* 0x0000000bff0b7221 */ /* 0x000fe20000010000 */
[----:B------:R-:W-:Y:S01]  /*5290*/  FSEL R146, R12, 1, !P0 ;  /* 0x3f8000000c927808 */ /* 0x000fe20004000000 */
[-C--:B------:R-:W-:Y:S01]  /*52a0*/  FMUL.FTZ R0, R157, R5.reuse ;  /* 0x000000059d007220 */ /* 0x080fe20000410000 */
[----:B------:R-:W-:Y:S01]  /*52b0*/  FFMA.FTZ R9, R156, R5, -R9 ;  /* 0x000000059c097223 */ /* 0x000fe20000010809 */
[C---:B------:R-:W-:Y:S01]  /*52c0*/  FMUL.FTZ R5, R149.reuse, R11 ;  /* 0x0000000b95057220 */ /* 0x040fe20000410000 */
[----:B------:R-:W-:Y:S01]  /*52d0*/  FMUL.FTZ R13, R149, R4 ;  /* 0x00000004950d7220 */ /* 0x000fe20000410000 */
[----:B------:R-:W-:-:S02]  /*52e0*/  FSEL R145, R25, RZ, !P0 ;  /* 0x000000ff19917208 */ /* 0x000fc40004000000 */
[C---:B------:R-:W-:Y:S01]  /*52f0*/  FFMA.FTZ R4, R146.reuse, R4, -R5 ;  /* 0x0000000492047223 */ /* 0x040fe20000010805 */
[----:B------:R-:W-:Y:S01]  /*5300*/  FFMA.FTZ R13, R146, R11, R13 ;  /* 0x0000000b920d7223 */ /* 0x000fe2000001000d */
[----:B------:R-:W-:Y:S02]  /*5310*/  FSEL R144, R144, RZ, !P1 ;  /* 0x000000ff90907208 */ /* 0x000fe40004800000 */
[----:B------:R-:W-:Y:S01]  /*5320*/  FADD.FTZ R4, R145, R4 ;  /* 0x0000000491047221 */ /* 0x000fe20000010000 */
[----:B------:R-:W-:Y:S01]  /*5330*/  FFMA.FTZ R0, R156, R7, R0 ;  /* 0x000000079c007223 */ /* 0x000fe20000010000 */
[----:B------:R-:W-:Y:S01]  /*5340*/  FSEL R143, R143, 1, !P1 ;  /* 0x3f8000008f8f7808 */ /* 0x000fe20004800000 */
[----:B------:R-:W-:Y:S01]  /*5350*/  FADD.FTZ R13, RZ, R13 ;  /* 0x0000000dff0d7221 */ /* 0x000fe20000010000 */
[C---:B------:R-:W-:Y:S01]  /*5360*/  FMUL.FTZ R8, R144.reuse, R4 ;  /* 0x0000000490087220 */ /* 0x040fe20000410000 */
[CC--:B------:R-:W-:Y:S01]  /*5370*/  FMUL.FTZ R5, R155.reuse, R0.reuse ;  /* 0x000000009b057220 */ /* 0x0c0fe20000410000 */
[----:B------:R-:W-:Y:S01]  /*5380*/  FMUL.FTZ R7, R155, R9 ;  /* 0x000000099b077220 */ /* 0x000fe20000410000 */
[-C--:B------:R-:W-:Y:S01]  /*5390*/  FMUL.FTZ R6, R144, R13.reuse ;  /* 0x0000000d90067220 */ /* 0x080fe20000410000 */
[C---:B------:R-:W-:Y:S01]  /*53a0*/  FFMA.FTZ R8, R143.reuse, R13, R8 ;  /* 0x0000000d8f087223 */ /* 0x040fe20000010008 */
[C---:B------:R-:W-:Y:S01]  /*53b0*/  FFMA.FTZ R5, R154.reuse, R9, -R5 ;  /* 0x000000099a057223 */ /* 0x040fe20000010805 */
[----:B------:R-:W-:Y:S01]  /*53c0*/  FFMA.FTZ R7, R154, R0, R7 ;  /* 0x000000009a077223 */ /* 0x000fe20000010007 */
[----:B------:R-:W-:Y:S01]  /*53d0*/  FSEL R142, R24, RZ, !P1 ;  /* 0x000000ff188e7208 */ /* 0x000fe20004800000 */
[----:B------:R-:W-:Y:S01]  /*53e0*/  FFMA.FTZ R9, R143, R4, -R6 ;  /* 0x000000048f097223 */ /* 0x000fe20000010806 */
[----:B------:R-:W-:Y:S01]  /*53f0*/  FSEL R141, R141, RZ, !P2 ;  /* 0x000000ff8d8d7208 */ /* 0x000fe20005000000 */
[----:B------:R-:W-:Y:S01]  /*5400*/  FADD.FTZ R8, RZ, R8 ;  /* 0x00000008ff087221 */ /* 0x000fe20000010000 */
[----:B------:R-:W-:Y:S01]  /*5410*/  FMUL.FTZ R0, R152, R7 ;  /* 0x0000000798007220 */ /* 0x000fe20000410000 */
[----:B------:R-:W-:Y:S01]  /*5420*/  FSEL R140, R140, 1, !P2 ;  /* 0x3f8000008c8c7808 */ /* 0x000fe20005000000 */
[----:B------:R-:W-:Y:S01]  /*5430*/  FADD.FTZ R9, R142, R9 ;  /* 0x000000098e097221 */ /* 0x000fe20000010000 */
[-C--:B------:R-:W-:Y:S01]  /*5440*/  FMUL.FTZ R11, R141, R8.reuse ;  /* 0x000000088d0b7220 */ /* 0x080fe20000410000 */
[-C--:B------:R-:W-:Y:S01]  /*5450*/  FFMA.FTZ R0, R151, R5.reuse, -R0 ;  /* 0x0000000597007223 */ /* 0x080fe20000010800 */
[----:B------:R-:W-:Y:S01]  /*5460*/  FMUL.FTZ R4, R152, R5 ;  /* 0x0000000598047220 */ /* 0x000fe20000410000 */
[-C--:B------:R-:W-:Y:S01]  /*5470*/  FMUL.FTZ R5, R141, R9.reuse ;  /* 0x000000098d057220 */ /* 0x080fe20000410000 */
[----:B------:R-:W-:Y:S01]  /*5480*/  FSEL R139, R23, RZ, !P2 ;  /* 0x000000ff178b7208 */ /* 0x000fe20005000000 */
[----:B------:R-:W-:Y:S01]  /*5490*/  FFMA.FTZ R6, R140, R9, -R11 ;  /* 0x000000098c067223 */ /* 0x000fe2000001080b */
[----:B------:R-:W-:Y:S01]  /*54a0*/  FSEL R138, R138, RZ, !P3 ;  /* 0x000000ff8a8a7208 */ /* 0x000fe20005800000 */
[----:B------:R-:W-:Y:S01]  /*54b0*/  FFMA.FTZ R5, R140, R8, R5 ;  /* 0x000000088c057223 */ /* 0x000fe20000010005 */
[----:B------:R-:W-:Y:S01]  /*54c0*/  FFMA.FTZ R4, R151, R7, R4 ;  /* 0x0000000797047223 */ /* 0x000fe20000010004 */
[----:B------:R-:W-:Y:S01]  /*54d0*/  FADD.FTZ R6, R139, R6 ;  /* 0x000000068b067221 */ /* 0x000fe20000010000 */
[----:B------:R-:W-:Y:S01]  /*54e0*/  FSEL R137, R137, 1, !P3 ;  /* 0x3f80000089897808 */ /* 0x000fe20005800000 */
[----:B------:R-:W-:Y:S01]  /*54f0*/  FADD.FTZ R8, RZ, R5 ;  /* 0x00000005ff087221 */ /* 0x000fe20000010000 */
[C---:B------:R-:W-:Y:S01]  /*5500*/  FMUL.FTZ R5, R149.reuse, R4 ;  /* 0x0000000495057220 */ /* 0x040fe20000410000 */
[C---:B------:R-:W-:Y:S01]  /*5510*/  FMUL.FTZ R10, R138.reuse, R6 ;  /* 0x000000068a0a7220 */ /* 0x040fe20000410000 */
[----:B------:R-:W-:Y:S01]  /*5520*/  FMUL.FTZ R7, R149, R0 ;  /* 0x0000000095077220 */ /* 0x000fe20000410000 */
[----:B------:R-:W-:Y:S01]  /*5530*/  FMUL.FTZ R9, R138, R8 ;  /* 0x000000088a097220 */ /* 0x000fe20000410000 */
[----:B------:R-:W-:Y:S01]  /*5540*/  FFMA.FTZ R5, R146, R0, -R5 ;  /* 0x0000000092057223 */ /* 0x000fe20000010805 */
[C---:B------:R-:W-:Y:S01]  /*5550*/  FFMA.FTZ R10, R137.reuse, R8, R10 ;  /* 0x00000008890a7223 */ /* 0x040fe2000001000a */
[----:B------:R-:W-:Y:S01]  /*5560*/  FSEL R0, R22, RZ, !P3 ;  /* 0x000000ff16007208 */ /* 0x000fe20005800000 */
[----:B------:R-:W-:Y:S01]  /*5570*/  FFMA.FTZ R9, R137, R6, -R9 ;  /* 0x0000000689097223 */ /* 0x000fe20000010809 */
[----:B------:R-:W-:Y:S01]  /*5580*/  FFMA.FTZ R7, R146, R4, R7 ;  /* 0x0000000492077223 */ /* 0x000fe20000010007 */
[----:B------:R-:W-:Y:S01]  /*5590*/  FADD.FTZ R160, RZ, R10 ;  /* 0x0000000affa07221 */ /* 0x000fe20000010000 */
[----:B------:R-:W-:Y:S01]  /*55a0*/  FMUL.FTZ R6, R144, R5 ;  /* 0x0000000590067220 */ /* 0x000fe20000410000 */
[----:B------:R-:W-:Y:S01]  /*55b0*/  FADD.FTZ R159, R0, R9 ;  /* 0x00000009009f7221 */ /* 0x000fe20000010000 */
[----:B------:R-:W-:-:S02]  /*55c0*/  FMUL.FTZ R4, R144, R7 ;  /* 0x0000000790047220 */ /* 0x000fc40000410000 */
[----:B------:R-:W0:Y:S01]  /*55d0*/  SHFL.UP PT, R9, R160, 0x1, RZ ;  /* 0x04200000a0097989 */ /* 0x000e2200000e00ff */
[C---:B------:R-:W-:Y:S01]  /*55e0*/  FFMA.FTZ R6, R143.reuse, R7, R6 ;  /* 0x000000078f067223 */ /* 0x040fe20000010006 */
[----:B------:R-:W-:Y:S02]  /*55f0*/  FFMA.FTZ R4, R143, R5, -R4 ;  /* 0x000000058f047223 */ /* 0x000fe40000010804 */
[----:B------:R-:W1:Y:S01]  /*5600*/  SHFL.UP PT, R8, R159, 0x1, RZ ;  /* 0x042000009f087989 */ /* 0x000e6200000e00ff */
[C---:B------:R-:W-:Y:S01]  /*5610*/  FMUL.FTZ R5, R141.reuse, R6 ;  /* 0x000000068d057220 */ /* 0x040fe20000410000 */
[----:B------:R-:W-:-:S03]  /*5620*/  FMUL.FTZ R7, R141, R4 ;  /* 0x000000048d077220 */ /* 0x000fc60000410000 */
[C---:B------:R-:W-:Y:S01]  /*5630*/  FFMA.FTZ R5, R140.reuse, R4, -R5 ;  /* 0x000000048c057223 */ /* 0x040fe20000010805 */
[----:B------:R-:W-:-:S03]  /*5640*/  FFMA.FTZ R7, R140, R6, R7 ;  /* 0x000000068c077223 */ /* 0x000fc60000010007 */
[C---:B------:R-:W-:Y:S01]  /*5650*/  FMUL.FTZ R162, R138.reuse, R5 ;  /* 0x000000058aa27220 */ /* 0x040fe20000410000 */
[----:B------:R-:W-:-:S03]  /*5660*/  FMUL.FTZ R4, R138, R7 ;  /* 0x000000078a047220 */ /* 0x000fc60000410000 */
[----:B------:R-:W-:Y:S01]  /*5670*/  FFMA.FTZ R162, R137, R7, R162 ;  /* 0x0000000789a27223 */ /* 0x000fe200000100a2 */
[----:B------:R-:W-:Y:S01]  /*5680*/  ISETP.GE.AND P0, PT, R103, 0x1, PT ;  /* 0x000000016700780c */ /* 0x000fe20003f06270 */
[----:B------:R-:W-:-:S03]  /*5690*/  FFMA.FTZ R161, R137, R5, -R4 ;  /* 0x0000000589a17223 */ /* 0x000fc60000010804 */
[----:B------:R-:W4:Y:S01]  /*56a0*/  SHFL.UP PT, R5, R162, 0x1, RZ ;  /* 0x04200000a2057989 */ /* 0x000f2200000e00ff */
[----:B0-----:R-:W-:-:S03]  /*56b0*/  FMUL.FTZ R7, R161, R9 ;  /* 0x00000009a1077220 */ /* 0x001fc60000410000 */
[----:B------:R-:W0:Y:S01]  /*56c0*/  SHFL.UP PT, R4, R161, 0x1, RZ ;  /* 0x04200000a1047989 */ /* 0x000e2200000e00ff */
[C---:B------:R-:W-:Y:S01]  /*56d0*/  FMUL.FTZ R6, R162.reuse, R9 ;  /* 0x00000009a2067220 */ /* 0x040fe20000410000 */
[----:B-1----:R-:W-:-:S03]  /*56e0*/  FFMA.FTZ R7, R162, R8, R7 ;  /* 0x00000008a2077223 */ /* 0x002fc60000010007 */
[----:B------:R-:W-:Y:S01]  /*56f0*/  FFMA.FTZ R6, R161, R8, -R6 ;  /* 0x00000008a1067223 */ /* 0x000fe20000010806 */
[----:B------:R-:W-:-:S03]  /*5700*/  @P0 FADD.FTZ R160, R160, R7 ;  /* 0x00000007a0a00221 */ /* 0x000fc60000010000 */
[----:B------:R-:W-:Y:S02]  /*5710*/  @P0 FADD.FTZ R159, R159, R6 ;  /* 0x000000069f9f0221 */ /* 0x000fe40000010000 */
[----:B------:R-:W1:Y:S04]  /*5720*/  SHFL.UP PT, R9, R160, 0x2, RZ ;  /* 0x04400000a0097989 */ /* 0x000e6800000e00ff */
[----:B------:R-:W5:Y:S01]  /*5730*/  SHFL.UP PT, R8, R159, 0x2, RZ ;  /* 0x044000009f087989 */ /* 0x000f6200000e00ff */
[-C--:B----4-:R-:W-:Y:S01]  /*5740*/  FMUL.FTZ R7, R161, R5.reuse ;  /* 0x00000005a1077220 */ /* 0x090fe20000410000 */
[----:B------:R-:W-:-:S03]  /*5750*/  FMUL.FTZ R6, R162, R5 ;  /* 0x00000005a2067220 */ /* 0x000fc60000410000 */
[-C--:B0-----:R-:W-:Y:S01]  /*5760*/  @P0 FFMA.FTZ R162, R162, R4.reuse, R7 ;  /* 0x00000004a2a20223 */ /* 0x081fe20000010007 */
[----:B------:R-:W-:Y:S01]  /*5770*/  @P0 FFMA.FTZ R161, R161, R4, -R6 ;  /* 0x00000004a1a10223 */ /* 0x000fe20000010806 */
[----:B------:R-:W-:-:S03]  /*5780*/  ISETP.GE.AND P0, PT, R103, 0x2, PT ;  /* 0x000000026700780c */ /* 0x000fc60003f06270 */
[----:B------:R-:W0:Y:S04]  /*5790*/  SHFL.UP PT, R5, R162, 0x2, RZ ;  /* 0x04400000a2057989 */ /* 0x000e2800000e00ff */
[----:B------:R-:W4:Y:S01]  /*57a0*/  SHFL.UP PT, R4, R161, 0x2, RZ ;  /* 0x04400000a1047989 */ /* 0x000f2200000e00ff */
[-C--:B-1----:R-:W-:Y:S01]  /*57b0*/  FMUL.FTZ R7, R161, R9.reuse ;  /* 0x00000009a1077220 */ /* 0x082fe20000410000 */
[----:B------:R-:W-:-:S03]  /*57c0*/  FMUL.FTZ R6, R162, R9 ;  /* 0x00000009a2067220 */ /* 0x000fc60000410000 */
[-C--:B-----5:R-:W-:Y:S01]  /*57d0*/  FFMA.FTZ R7, R162, R8.reuse, R7 ;  /* 0x00000008a2077223 */ /* 0x0a0fe20000010007 */
[----:B------:R-:W-:-:S03]  /*57e0*/  FFMA.FTZ R6, R161, R8, -R6 ;  /* 0x00000008a1067223 */ /* 0x000fc60000010806 */
[----:B------:R-:W-:Y:S01]  /*57f0*/  @P0 FADD.FTZ R160, R160, R7 ;  /* 0x00000007a0a00221 */ /* 0x000fe20000010000 */
[----:B------:R-:W-:-:S04]  /*5800*/  @P0 FADD.FTZ R159, R159, R6 ;  /* 0x000000069f9f0221 */ /* 0x000fc80000010000 */
[----:B------:R-:W1:Y:S04]  /*5810*/  SHFL.UP PT, R9, R160, 0x4, RZ ;  /* 0x04800000a0097989 */ /* 0x000e6800000e00ff */
[----:B------:R-:W5:Y:S01]  /*5820*/  SHFL.UP PT, R8, R159, 0x4, RZ ;  /* 0x048000009f087989 */ /* 0x000f6200000e00ff */
[-C--:B0-----:R-:W-:Y:S01]  /*5830*/  FMUL.FTZ R7, R161, R5.reuse ;  /* 0x00000005a1077220 */ /* 0x081fe20000410000 */
[----:B------:R-:W-:-:S03]  /*5840*/  FMUL.FTZ R6, R162, R5 ;  /* 0x00000005a2067220 */ /* 0x000fc60000410000 */
[-C--:B----4-:R-:W-:Y:S01]  /*5850*/  @P0 FFMA.FTZ R162, R162, R4.reuse, R7 ;  /* 0x00000004a2a20223 */ /* 0x090fe20000010007 */
[----:B------:R-:W-:-:S04]  /*5860*/  @P0 FFMA.FTZ R161, R161, R4, -R6 ;  /* 0x00000004a1a10223 */ /* 0x000fc80000010806 */
[----:B------:R-:W0:Y:S01]  /*5870*/  SHFL.UP PT, R5, R162, 0x4, RZ ;  /* 0x04800000a2057989 */ /* 0x000e2200000e00ff */
[----:B------:R-:W-:-:S03]  /*5880*/  ISETP.GE.AND P0, PT, R103, 0x4, PT ;  /* 0x000000046700780c */ /* 0x000fc60003f06270 */
[----:B------:R-:W4:Y:S01]  /*5890*/  SHFL.UP PT, R4, R161, 0x4, RZ ;  /* 0x04800000a1047989 */ /* 0x000f2200000e00ff */
[-C--:B-1----:R-:W-:Y:S01]  /*58a0*/  FMUL.FTZ R7, R161, R9.reuse ;  /* 0x00000009a1077220 */ /* 0x082fe20000410000 */
[----:B------:R-:W-:-:S03]  /*58b0*/  FMUL.FTZ R6, R162, R9 ;  /* 0x00000009a2067220 */ /* 0x000fc60000410000 */
[-C--:B-----5:R-:W-:Y:S01]  /*58c0*/  FFMA.FTZ R7, R162, R8.reuse, R7 ;  /* 0x00000008a2077223 */ /* 0x0a0fe20000010007 */
[----:B------:R-:W-:-:S04]  /*58d0*/  FFMA.FTZ R6, R161, R8, -R6 ;  /* 0x00000008a1067223 */ /* 0x000fc80000010806 */
[----:B------:R-:W-:Y:S01]  /*58e0*/  @P0 FADD.FTZ R160, R160, R7 ;  /* 0x00000007a0a00221 */ /* 0x000fe20000010000 */
[----:B------:R-:W-:-:S04]  /*58f0*/  @P0 FADD.FTZ R159, R159, R6 ;  /* 0x000000069f9f0221 */ /* 0x000fc80000010000 */
[----:B------:R-:W1:Y:S01]  /*5900*/  SHFL.UP PT, R9, R160, 0x8, RZ ;  /* 0x05000000a0097989 */ /* 0x000e6200000e00ff */
[CC--:B0-----:R-:W-:Y:S01]  /*5910*/  FMUL.FTZ R7, R161.reuse, R5.reuse ;  /* 0x00000005a1077220 */ /* 0x0c1fe20000410000 */
[C---:B------:R-:W-:Y:S02]  /*5920*/  FMUL.FTZ R6, R162.reuse, R5 ;  /* 0x00000005a2067220 */ /* 0x040fe40000410000 */
[----:B------:R-:W0:Y:S01]  /*5930*/  SHFL.UP PT, R8, R159, 0x8, RZ ;  /* 0x050000009f087989 */ /* 0x000e2200000e00ff */
[-C--:B----4-:R-:W-:Y:S01]  /*5940*/  @P0 FFMA.FTZ R162, R162, R4.reuse, R7 ;  /* 0x00000004a2a20223 */ /* 0x090fe20000010007 */
[----:B------:R-:W-:-:S04]  /*5950*/  @P0 FFMA.FTZ R161, R161, R4, -R6 ;  /* 0x00000004a1a10223 */ /* 0x000fc80000010806 */
[----:B------:R-:W4:Y:S04]  /*5960*/  SHFL.UP PT, R5, R162, 0x8, RZ ;  /* 0x05000000a2057989 */ /* 0x000f2800000e00ff */
[----:B------:R-:W5:Y:S01]  /*5970*/  SHFL.UP PT, R4, R161, 0x8, RZ ;  /* 0x05000000a1047989 */ /* 0x000f6200000e00ff */
[----:B------:R-:W-:Y:S01]  /*5980*/  ISETP.GE.AND P0, PT, R103, 0x8, PT ;  /* 0x000000086700780c */ /* 0x000fe20003f06270 */
[-C--:B-1----:R-:W-:Y:S01]  /*5990*/  FMUL.FTZ R7, R161, R9.reuse ;  /* 0x00000009a1077220 */ /* 0x082fe20000410000 */
[----:B------:R-:W-:-:S03]  /*59a0*/  FMUL.FTZ R6, R162, R9 ;  /* 0x00000009a2067220 */ /* 0x000fc60000410000 */
[-C--:B0-----:R-:W-:Y:S01]  /*59b0*/  FFMA.FTZ R7, R162, R8.reuse, R7 ;  /* 0x00000008a2077223 */ /* 0x081fe20000010007 */
[----:B------:R-:W-:-:S07]  /*59c0*/  FFMA.FTZ R6, R161, R8, -R6 ;  /* 0x00000008a1067223 */ /* 0x000fce0000010806 */
[----:B------:R-:W-:Y:S01]  /*59d0*/  @P0 FADD.FTZ R160, R160, R7 ;  /* 0x00000007a0a00221 */ /* 0x000fe20000010000 */
[-C--:B----4-:R-:W-:Y:S01]  /*59e0*/  FMUL.FTZ R7, R161, R5.reuse ;  /* 0x00000005a1077220 */ /* 0x090fe20000410000 */
[----:B------:R-:W-:Y:S01]  /*59f0*/  @P0 FADD.FTZ R159, R159, R6 ;  /* 0x000000069f9f0221 */ /* 0x000fe20000010000 */
[C---:B------:R-:W-:Y:S02]  /*5a00*/  FMUL.FTZ R6, R162.reuse, R5 ;  /* 0x00000005a2067220 */ /* 0x040fe40000410000 */
[-C--:B-----5:R-:W-:Y:S01]  /*5a10*/  @P0 FFMA.FTZ R162, R162, R4.reuse, R7 ;  /* 0x00000004a2a20223 */ /* 0x0a0fe20000010007 */
[----:B------:R-:W0:Y:S01]  /*5a20*/  SHFL.UP PT, R8, R160, 0x10, RZ ;  /* 0x06000000a0087989 */ /* 0x000e2200000e00ff */
[----:B------:R-:W-:Y:S01]  /*5a30*/  @P0 FFMA.FTZ R161, R161, R4, -R6 ;  /* 0x00000004a1a10223 */ /* 0x000fe20000010806 */
[----:B------:R-:W1:Y:S02]  /*5a40*/  S2UR UR11, SR_CgaCtaId ;  /* 0x00000000000b79c3 */ /* 0x000e640000008800 */
[----:B------:R-:W4:Y:S04]  /*5a50*/  SHFL.UP PT, R4, R162, 0x10, RZ ;  /* 0x06000000a2047989 */ /* 0x000f2800000e00ff */
[----:B------:R-:W5:Y:S04]  /*5a60*/  SHFL.UP PT, R7, R159, 0x10, RZ ;  /* 0x060000009f077989 */ /* 0x000f6800000e00ff */
[----:B------:R-:W2:Y:S01]  /*5a70*/  SHFL.UP PT, R9, R161, 0x10, RZ ;  /* 0x06000000a1097989 */ /* 0x000ea200000e00ff */
[----:B------:R-:W-:Y:S01]  /*5a80*/  ISETP.NE.AND P0, PT, RZ, UR6, PT ;  /* 0x00000006ff007c0c */ /* 0x000fe2000bf05270 */
[-C--:B---3--:R-:W-:Y:S01]  /*5a90*/  FMUL.FTZ R5, R3, R21.reuse ;  /* 0x0000001503057220 */ /* 0x088fe20000410000 */
[----:B------:R-:W-:Y:S01]  /*5aa0*/  ISETP.NE.AND P1, PT, R103, 0x1f, PT ;  /* 0x0000001f6700780c */ /* 0x000fe20003f25270 */
[----:B------:R-:W-:Y:S01]  /*5ab0*/  FMUL.FTZ R164, R2, R21 ;  /* 0x0000001502a47220 */ /* 0x000fe20000410000 */
[----:B------:R-:W-:Y:S01]  /*5ac0*/  ISETP.NE.OR P0, PT, R104, RZ, !P0 ;  /* 0x000000ff6800720c */ /* 0x000fe20004705670 */
[----:B------:R-:W-:Y:S01]  /*5ad0*/  FFMA.FTZ R2, R2, R20, -R5 ;  /* 0x0000001402027223 */ /* 0x000fe20000010805 */
[----:B------:R-:W-:Y:S01]  /*5ae0*/  UMOV UR21, 0x400 ;  /* 0x0000040000157882 */ /* 0x000fe20000000000 */
[CC--:B0-----:R-:W-:Y:S01]  /*5af0*/  FMUL.FTZ R6, R162.reuse, R8.reuse ;  /* 0x00000008a2067220 */ /* 0x0c1fe20000410000 */
[C---:B------:R-:W-:Y:S01]  /*5b00*/  FMUL.FTZ R11, R161.reuse, R8 ;  /* 0x00000008a10b7220 */ /* 0x040fe20000410000 */
[----:B-1----:R-:W-:Y:S01]  /*5b10*/  ULEA UR21, UR11, UR21, 0x18 ;  /* 0x000000150b157291 */ /* 0x002fe2000f8ec0ff */
[-C--:B----4-:R-:W-:Y:S01]  /*5b20*/  FMUL.FTZ R8, R162, R4.reuse ;  /* 0x00000004a2087220 */ /* 0x090fe20000410000 */
[----:B------:R-:W-:Y:S01]  /*5b30*/  FMUL.FTZ R5, R161, R4 ;  /* 0x00000004a1057220 */ /* 0x000fe20000410000 */
[----:B------:R-:W-:-:S02]  /*5b40*/  HFMA2 R4, -RZ, RZ, 1.875, 0 ;  /* 0x3f800000ff047431 */ /* 0x000fc400000001ff */
[CC--:B-----5:R-:W-:Y:S01]  /*5b50*/  FFMA.FTZ R6, R161.reuse, R7.reuse, -R6 ;  /* 0x00000007a1067223 */ /* 0x0e0fe20000010806 */
[C---:B------:R-:W-:Y:S01]  /*5b60*/  FFMA.FTZ R11, R162.reuse, R7, R11 ;  /* 0x00000007a20b7223 */ /* 0x040fe2000001000b */
[-C--:B--2---:R-:W-:Y:S01]  /*5b70*/  FFMA.FTZ R8, R161, R9.reuse, -R8 ;  /* 0x00000009a1087223 */ /* 0x084fe20000010808 */
[----:B------:R-:W-:Y:S01]  /*5b80*/  FFMA.FTZ R9, R162, R9, R5 ;  /* 0x00000009a2097223 */ /* 0x000fe20000010005 */
[----:B------:R-:W-:Y:S01]  /*5b90*/  FADD.FTZ R10, R159, R6 ;  /* 0x000000069f0a7221 */ /* 0x000fe20000010000 */
[----:B------:R-:W-:Y:S02]  /*5ba0*/  CS2R R6, SRZ ;  /* 0x0000000000067805 */ /* 0x000fe4000001ff00 */
[----:B------:R-:W-:Y:S01]  /*5bb0*/  MOV R5, RZ ;  /* 0x000000ff00057202 */ /* 0x000fe20000000f00 */
[----:B------:R-:W-:Y:S01]  /*5bc0*/  FADD.FTZ R11, R160, R11 ;  /* 0x0000000ba00b7221 */ /* 0x000fe20000010000 */
[----:B------:R-:W-:-:S04]  /*5bd0*/  @!P1 LEA R163, R147, UR21, 0x4 ;  /* 0x0000001593a39c11 */ /* 0x000fc8000f8e20ff */
[----:B------:R-:W-:Y:S04]  /*5be0*/  @!P0 LDS.128 R4, [UR9] ;  /* 0x00000009ff048984 */ /* 0x000fe80008000c00 */
[----:B------:R-:W-:Y:S01]  /*5bf0*/  @!P1 STS.128 [R163+0x850], R8 ;  /* 0x00085008a3009388 */ /* 0x000fe20000000c00 */
[----:B------:R-:W-:Y:S06]  /*5c00*/  BAR.SYNC.DEFER_BLOCKING 0x0 ;  /* 0x0000000000007b1d */ /* 0x000fec0000010000 */
[----:B------:R-:W0:Y:S04]  /*5c10*/  LDS.128 R12, [UR21+0x850] ;  /* 0x00085015ff0c7984 */ /* 0x000e280008000c00 */
[----:B------:R-:W1:Y:S01]  /*5c20*/  LDS.128 R16, [UR21+0x860] ;  /* 0x00086015ff107984 */ /* 0x000e620008000c00 */
[----:B------:R-:W-:-:S02]  /*5c30*/  ISETP.GE.AND P0, PT, R103, 0x10, PT ;  /* 0x000000106700780c */ /* 0x000fc40003f06270 */
[----:B------:R-:W-:Y:S02]  /*5c40*/  R2UR UR33, R2 ;  /* 0x00000000022172ca */ /* 0x000fe400000e0000 */
[----:B------:R-:W-:Y:S02]  /*5c50*/  FSEL R21, R161, R8, !P0 ;  /* 0x00000008a1157208 */ /* 0x000fe40004000000 */
[----:B------:R-:W-:Y:S02]  /*5c60*/  FSEL R162, R162, R9, !P0 ;  /* 0x00000009a2a27208 */ /* 0x000fe40004000000 */
[----:B------:R-:W-:Y:S02]  /*5c70*/  FSEL R2, R159, R10, !P0 ;  /* 0x0000000a9f027208 */ /* 0x000fe40004000000 */
[----:B------:R-:W-:Y:S02]  /*5c80*/  FSEL R161, R160, R11, !P0 ;  /* 0x0000000ba0a17208 */ /* 0x000fe40004000000 */
[----:B------:R-:W-:-:S02]  /*5c90*/  ISETP.GE.U32.AND P1, PT, R105, 0x20, PT ;  /* 0x000000206900780c */ /* 0x000fc40003f26070 */
[----:B------:R-:W-:Y:S01]  /*5ca0*/  ISETP.NE.AND P0, PT, R147, 0x1, PT ;  /* 0x000000019300780c */ /* 0x000fe20003f05270 */
[----:B------:R-:W-:Y:S01]  /*5cb0*/  FFMA.FTZ R20, R3, R20, R164 ;  /* 0x0000001403147223 */ /* 0x000fe200000100a4 */
[----:B------:R-:W2:Y:S01]  /*5cc0*/  SHFL.UP PT, R21, R21, 0x1, RZ ;  /* 0x0420000015157989 */ /* 0x000ea200000e00ff */
[----:B------:R-:W-:Y:S03]  /*5cd0*/  BSSY.RECONVERGENT B0, `(.L_x_730) ;  /* 0x0000037000007945 */ /* 0x000fe60003800200 */
[----:B------:R3:W4:Y:S04]  /*5ce0*/  SHFL.UP PT, R159, R162, 0x1, RZ ;  /* 0x04200000a29f7989 */ /* 0x00072800000e00ff */
[----:B------:R3:W2:Y:S04]  /*5cf0*/  SHFL.UP PT, R160, R2, 0x1, RZ ;  /* 0x0420000002a07989 */ /* 0x0006a800000e00ff */
[----:B------:R-:W2:Y:S01]  /*5d00*/  SHFL.UP PT, R161, R161, 0x1, RZ ;  /* 0x04200000a1a17989 */ /* 0x000ea200000e00ff */
[C---:B0-----:R-:W-:Y:S01]  /*5d10*/  FSEL R106, R13.reuse, R106, !P0 ;  /* 0x0000006a0d6a7208 */ /* 0x041fe20004000000 */
[-C--:B-1----:R-:W-:Y:S01]  /*5d20*/  FMUL.FTZ R8, R12, R17.reuse ;  /* 0x000000110c087220 */ /* 0x082fe20000410000 */
[-C--:B------:R-:W-:Y:S01]  /*5d30*/  FMUL.FTZ R9, R13, R17.reuse ;  /* 0x000000110d097220 */ /* 0x080fe20000410000 */
[----:B------:R-:W-:-:S02]  /*5d40*/  FMUL.FTZ R3, R15, R17 ;  /* 0x000000110f037220 */ /* 0x000fc40000410000 */
[-C--:B------:R-:W-:Y:S01]  /*5d50*/  FFMA.FTZ R13, R13, R16.reuse, R8 ;  /* 0x000000100d0d7223 */ /* 0x080fe20000010008 */
[C---:B------:R-:W-:Y:S01]  /*5d60*/  FMUL.FTZ R8, R14.reuse, R17 ;  /* 0x000000110e087220 */ /* 0x040fe20000410000 */
[----:B------:R-:W-:-:S03]  /*5d70*/  FFMA.FTZ R3, R14, R16, -R3 ;  /* 0x000000100e037223 */ /* 0x000fc60000010803 */
[CC--:B------:R-:W-:Y:S01]  /*5d80*/  FFMA.FTZ R8, R15.reuse, R16.reuse, R8 ;  /* 0x000000100f087223 */ /* 0x0c0fe20000010008 */
[C---:B------:R-:W-:Y:S01]  /*5d90*/  FSEL R107, R12.reuse, R107, !P0 ;  /* 0x0000006b0c6b7208 */ /* 0x040fe20004000000 */
[----:B------:R-:W-:Y:S01]  /*5da0*/  FFMA.FTZ R9, R12, R16, -R9 ;  /* 0x000000100c097223 */ /* 0x000fe20000010809 */
[----:B------:R-:W-:Y:S01]  /*5db0*/  FSEL R109, R14, R109, !P0 ;  /* 0x0000006d0e6d7208 */ /* 0x000fe20004000000 */
[----:B------:R-:W-:Y:S01]  /*5dc0*/  FADD.FTZ R3, R18, R3 ;  /* 0x0000000312037221 */ /* 0x000fe20000010000 */
[----:B------:R-:W-:Y:S01]  /*5dd0*/  FSEL R108, R15, R108, !P0 ;  /* 0x0000006c0f6c7208 */ /* 0x000fe20004000000 */
[----:B------:R-:W-:Y:S01]  /*5de0*/  FADD.FTZ R19, R19, R8 ;  /* 0x0000000813137221 */ /* 0x000fe20000010000 */
[----:B--234-:R-:W-:Y:S06]  /*5df0*/  @!P1 BRA `(.L_x_731) ;  /* 0x0000000000509947 */ /* 0x01cfec0003800000 */
[-C--:B------:R-:W-:Y:S01]  /*5e00*/  FMUL.FTZ R12, R21, R108.reuse ;  /* 0x0000006c150c7220 */ /* 0x080fe20000410000 */
[C---:B------:R-:W-:Y:S01]  /*5e10*/  FMUL.FTZ R10, R159.reuse, R108 ;  /* 0x0000006c9f0a7220 */ /* 0x040fe20000410000 */
[-C--:B------:R-:W-:Y:S01]  /*5e20*/  FMUL.FTZ R2, R159, R106.reuse ;  /* 0x0000006a9f027220 */ /* 0x080fe20000410000 */
[----:B------:R-:W-:Y:S01]  /*5e30*/  FMUL.FTZ R8, R21, R106 ;  /* 0x0000006a15087220 */ /* 0x000fe20000410000 */
[-C--:B------:R-:W-:Y:S01]  /*5e40*/  FFMA.FTZ R12, R159, R109.reuse, R12 ;  /* 0x0000006d9f0c7223 */ /* 0x080fe2000001000c */
[C---:B------:R-:W-:Y:S01]  /*5e50*/  FFMA.FTZ R3, R21.reuse, R109, -R10 ;  /* 0x0000006d15037223 */ /* 0x040fe2000001080a */
[-C--:B------:R-:W-:Y:S01]  /*5e60*/  FFMA.FTZ R2, R21, R107.reuse, -R2 ;  /* 0x0000006b15027223 */ /* 0x080fe20000010802 */
[----:B------:R-:W-:Y:S01]  /*5e70*/  FFMA.FTZ R159, R159, R107, R8 ;  /* 0x0000006b9f9f7223 */ /* 0x000fe20000010008 */
[----:B------:R-:W-:Y:S01]  /*5e80*/  FADD.FTZ R161, R161, R12 ;  /* 0x0000000ca1a17221 */ /* 0x000fe20000010000 */
[----:B------:R-:W-:Y:S01]  /*5e90*/  FADD.FTZ R160, R160, R3 ;  /* 0x00000003a0a07221 */ /* 0x000fe20000010000 */
[----:B------:R-:W-:-:S02]  /*5ea0*/  ISETP.NE.AND P0, PT, R103, RZ, PT ;  /* 0x000000ff6700720c */ /* 0x000fc40003f05270 */
[----:B------:R-:W-:Y:S02]  /*5eb0*/  MOV R11, R7 ;  /* 0x00000007000b7202 */ /* 0x000fe40000000f00 */
[----:B------:R-:W-:Y:S02]  /*5ec0*/  MOV R10, R6 ;  /* 0x00000006000a7202 */ /* 0x000fe40000000f00 */
[----:B------:R-:W-:Y:S02]  /*5ed0*/  MOV R9, R5 ;  /* 0x0000000500097202 */ /* 0x000fe40000000f00 */
[----:B------:R-:W-:Y:S02]  /*5ee0*/  MOV R8, R4 ;  /* 0x0000000400087202 */ /* 0x000fe40000000f00 */
[----:B------:R-:W-:Y:S02]  /*5ef0*/  FSEL R21, R107, R2, !P0 ;  /* 0x000000026b157208 */ /* 0x000fe40004000000 */
[----:B------:R-:W-:-:S02]  /*5f00*/  FSEL R159, R106, R159, !P0 ;  /* 0x0000009f6a9f7208 */ /* 0x000fc40004000000 */
[----:B------:R-:W-:Y:S02]  /*5f10*/  FSEL R160, R109, R160, !P0 ;  /* 0x000000a06da07208 */ /* 0x000fe40004000000 */
[----:B------:R-:W-:Y:S01]  /*5f20*/  FSEL R161, R108, R161, !P0 ;  /* 0x000000a16ca17208 */ /* 0x000fe20004000000 */
[----:B------:R-:W-:Y:S06]  /*5f30*/  BRA `(.L_x_732) ;  /* 0x0000000000407947 */ /* 0x000fec0003800000 */
.L_x_731:
[----:B------:R-:W-:Y:S01]  /*5f40*/  ISETP.NE.AND P0, PT, R103, RZ, PT ;  /* 0x000000ff6700720c */ /* 0x000fe20003f05270 */
[C---:B------:R-:W-:Y:S01]  /*5f50*/  FMUL.FTZ R10, R13.reuse, R7 ;  /* 0x000000070d0a7220 */ /* 0x040fe20000410000 */
[C---:B------:R-:W-:Y:S01]  /*5f60*/  FMUL.FTZ R12, R13.reuse, R6 ;  /* 0x000000060d0c7220 */ /* 0x040fe20000410000 */
[C---:B------:R-:W-:Y:S01]  /*5f70*/  FMUL.FTZ R8, R13.reuse, R5 ;  /* 0x000000050d087220 */ /* 0x040fe20000410000 */
[----:B------:R-:W-:Y:S01]  /*5f80*/  FMUL.FTZ R2, R13, R4 ;  /* 0x000000040d027220 */ /* 0x000fe20000410000 */
[C---:B------:R-:W-:Y:S01]  /*5f90*/  FFMA.FTZ R10, R9.reuse, R6, -R10 ;  /* 0x00000006090a7223 */ /* 0x040fe2000001080a */
[C---:B------:R-:W-:Y:S01]  /*5fa0*/  FFMA.FTZ R12, R9.reuse, R7, R12 ;  /* 0x00000007090c7223 */ /* 0x040fe2000001000c */
[C---:B------:R-:W-:Y:S01]  /*5fb0*/  FFMA.FTZ R8, R9.reuse, R4, -R8 ;  /* 0x0000000409087223 */ /* 0x040fe20000010808 */
[----:B------:R-:W-:Y:S01]  /*5fc0*/  FFMA.FTZ R9, R9, R5, R2 ;  /* 0x0000000509097223 */ /* 0x000fe20000010002 */
[----:B------:R-:W-:Y:S01]  /*5fd0*/  FADD.FTZ R10, R3, R10 ;  /* 0x0000000a030a7221 */ /* 0x000fe20000010000 */
[----:B------:R-:W-:-:S03]  /*5fe0*/  FADD.FTZ R11, R19, R12 ;  /* 0x0000000c130b7221 */ /* 0x000fc60000010000 */
[----:B------:R0:W-:Y:S01]  /*5ff0*/  @!P0 STS.128 [UR21+0x880], R4 ;  /* 0x00088004ff008988 */ /* 0x0001e20008000c15 */
[----:B------:R-:W-:Y:S02]  /*6000*/  @!P0 MOV R21, R4 ;  /* 0x0000000400158202 */ /* 0x000fe40000000f00 */
[----:B------:R-:W-:Y:S02]  /*6010*/  @!P0 MOV R159, R5 ;  /* 0x00000005009f8202 */ /* 0x000fe40000000f00 */
[----:B------:R-:W-:Y:S02]  /*6020*/  @!P0 MOV R160, R6 ;  /* 0x0000000600a08202 */ /* 0x000fe40000000f00 */
[----:B------:R-:W-:-:S07]  /*6030*/  @!P0 MOV R161, R7 ;  /* 0x0000000700a18202 */ /* 0x000fce0000000f00 */
.L_x_732:
[----:B------:R-:W-:Y:S05]  /*6040*/  BSYNC.RECONVERGENT B0 ;  /* 0x0000000000007941 */ /* 0x000fea0003800200 */
.L_x_730:
        /* <DEDUP_REMOVED lines=116> */
.L_x_734:
[----:B------:R-:W-:Y:S05]  /*6790*/  BSYNC.RECONVERGENT B0 ;  /* 0x0000000000007941 */ /* 0x000fea0003800200 */
.L_x_733:
[C---:B------:R-:W-:Y:S01]  /*67a0*/  FMUL.FTZ R0, R20.reuse, R7 ;  /* 0x0000000714007220 */ /* 0x040fe20000410000 */
[C---:B0-----:R-:W-:Y:S01]  /*67b0*/  FMUL.FTZ R2, R20.reuse, R15 ;  /* 0x0000000f14027220 */ /* 0x041fe20000410000 */
[----:B------:R-:W-:Y:S01]  /*67c0*/  FMUL.FTZ R5, R20, R5 ;  /* 0x0000000514057220 */ /* 0x000fe20000410000 */
[----:B------:R-:W-:Y:S01]  /*67d0*/  ULEA UR14, UP0, UR38, UR14, 0x3 ;  /* 0x0000000e260e7291 */ /* 0x000fe2000f8018ff */
[----:B------:R-:W-:Y:S01]  /*67e0*/  FFMA.FTZ R133, R133, UR33, -R0 ;  /* 0x0000002185857c23 */ /* 0x000fe20008010800 */
[----:B------:R-:W-:Y:S01]  /*67f0*/  UIADD3 UR8, UPT, UPT, UR8, 0x1, URZ ;  /* 0x0000000108087890 */ /* 0x000fe2000fffe0ff */
[----:B------:R-:W-:Y:S01]  /*6800*/  FFMA.FTZ R127, R127, UR33, -R2 ;  /* 0x000000217f7f7c23 */ /* 0x000fe20008010802 */
[----:B------:R-:W-:Y:S01]  /*6810*/  FFMA.FTZ R136, R136, UR33, -R5 ;  /* 0x0000002188887c23 */ /* 0x000fe20008010805 */
[C---:B------:R-:W-:Y:S01]  /*6820*/  FMUL.FTZ R0, R20.reuse, R19 ;  /* 0x0000001314007220 */ /* 0x040fe20000410000 */
[C---:B------:R-:W-:Y:S01]  /*6830*/  FMUL.FTZ R2, R20.reuse, R113 ;  /* 0x0000007114027220 */ /* 0x040fe20000410000 */
[----:B------:R-:W-:Y:S01]  /*6840*/  FADD.FTZ R5, RZ, R138 ;  /* 0x0000008aff057221 */ /* 0x000fe20000010000 */
[----:B------:R-:W-:Y:S01]  /*6850*/  UIADD3.X UR24, UPT, UPT, UR24, UR26, URZ, UP0, !UPT ;  /* 0x0000001a18187290 */ /* 0x000fe200087fe4ff */
[----:B------:R-:W-:Y:S01]  /*6860*/  FFMA.FTZ R121, R121, UR33, -R0 ;  /* 0x0000002179797c23 */ /* 0x000fe20008010800 */
[----:B------:R-:W-:Y:S01]  /*6870*/  UISETP.NE.AND UP0, UPT, UR8, URZ, UPT ;  /* 0x000000ff0800728c */ /* 0x000fe2000bf05270 */
[----:B------:R-:W-:Y:S01]  /*6880*/  FFMA.FTZ R115, R115, UR33, -R2 ;  /* 0x0000002173737c23 */ /* 0x000fe20008010802 */
        /* <DEDUP_REMOVED lines=45> */
.L_x_729:
[----:B------:R-:W-:Y:S01]  /*6b60*/  BAR.SYNC.DEFER_BLOCKING 0x0 ;  /* 0x0000000000007b1d */ /* 0x000fe20000010000 */
[----:B------:R-:W-:Y:S01]  /*6b70*/  F2FP.F16.F32.PACK_AB R0, R52, R53 ;  /* 0x000000353400723e */ /* 0x000fe200000000ff */
[----:B------:R-:W-:Y:S01]  /*6b80*/  USHF.L.U32 UR8, UR6, 0xa, URZ ;  /* 0x0000000a06087899 */ /* 0x000fe200080006ff */
[----:B------:R-:W-:Y:S02]  /*6b90*/  F2FP.F16.F32.PACK_AB R2, R50, R51 ;  /* 0x000000333202723e */ /* 0x000fe400000000ff */
[C---:B------:R-:W-:Y:S01]  /*6ba0*/  PRMT R3, R0.reuse, 0x7610, R3 ;  /* 0x0000761000037816 */ /* 0x040fe20000000003 */
[----:B------:R-:W0:Y:S01]  /*6bb0*/  LDCU.128 UR12, c[0x0][0x420] ;  /* 0x00008400ff0c77ac */ /* 0x000e220008000c00 */
[----:B------:R-:W-:Y:S02]  /*6bc0*/  PRMT R4, R0, 0x7632, R4 ;  /* 0x0000763200047816 */ /* 0x000fe40000000004 */
[----:B------:R-:W-:Y:S01]  /*6bd0*/  PRMT R5, R2, 0x7610, R5 ;  /* 0x0000761002057816 */ /* 0x000fe20000000005 */
        /* <DEDUP_REMOVED lines=39> */
[----:B------:R-:W-:Y:S01]  /*6e50*/  STS.U16 [R65+0x16], R7 ;  /* 0x0000160741007388 */ /* 0x000fe20000000400 */
[----:B------:R-:W-:-:S03]  /*6e60*/  MOV R2, UR20 ;  /* 0x0000001400027c02 */ /* 0x000fc60008000f00 */
[----:B------:R0:W-:Y:S04]  /*6e70*/  STS.U16 [R63+0x18], R0 ;  /* 0x000018003f007388 */ /* 0x0001e80000000400 */
[----:B------:R-:W-:Y:S04]  /*6e80*/  STS.U16 [R61+0x1a], R8 ;  /* 0x00001a083d007388 */ /* 0x000fe80000000400 */
[----:B------:R2:W-:Y:S01]  /*6e90*/  STS.U16 [R59+0x1c], R3 ;  /* 0x00001c033b007388 */ /* 0x0005e20000000400 */
[----:B0-----:R-:W-:-:S03]  /*6ea0*/  LOP3.LUT R0, R148, 0x3e00, RZ, 0xc0, !PT ;  /* 0x00003e0094007812 */ /* 0x001fc600078ec0ff */
[----:B------:R0:W-:Y:S01]  /*6eb0*/  STS.U16 [R57+0x1e], R4 ;  /* 0x00001e0439007388 */ /* 0x0001e20000000400 */
[----:B------:R-:W-:-:S03]  /*6ec0*/  NOP ;  /* 0x0000000000007918 */ /* 0x000fc60000000000 */
[----:B------:R-:W-:Y:S01]  /*6ed0*/  LDS.U16 R5, [R102] ;  /* 0x0000000066057984 */ /* 0x000fe20000000400 */
[----:B------:R-:W-:Y:S02]  /*6ee0*/  IADD3 R9, PT, PT, R104, R0, RZ ;  /* 0x0000000068097210 */ /* 0x000fe40007ffe0ff */
[----:B------:R-:W-:Y:S01]  /*6ef0*/  LOP3.LUT R16, R0, 0x1f, R105, 0xf8, !PT ;  /* 0x0000001f00107812 */ /* 0x000fe200078ef869 */
[----:B------:R-:W-:Y:S01]  /*6f00*/  LDS.U16 R17, [R101+0x40] ;  /* 0x0000400065117984 */ /* 0x000fe20000000400 */
[C---:B--2---:R-:W-:Y:S02]  /*6f10*/  IADD3 R3, P1, PT, R9.reuse, UR10, RZ ;  /* 0x0000000a09037c10 */ /* 0x044fe4000ff3e0ff */
[C---:B------:R-:W-:Y:S01]  /*6f20*/  LOP3.LUT R6, R16.reuse, 0xe0, RZ, 0xfc, !PT ;  /* 0x000000e010067812 */ /* 0x040fe200078efcff */
[----:B------:R-:W-:Y:S01]  /*6f30*/  LDS.U16 R21, [R100+0x80] ;  /* 0x0000800064157984 */ /* 0x000fe20000000400 */
[----:B0-----:R-:W-:Y:S01]  /*6f40*/  IADD3.X R4, PT, PT, RZ, UR11, RZ, P1, !PT ;  /* 0x0000000bff047c10 */ /* 0x001fe20008ffe4ff */
[----:B---3--:R-:W-:Y:S01]  /*6f50*/  UIMAD.WIDE.U32 UR10, UR31, UR12, UR8 ;  /* 0x0000000c1f0a72a5 */ /* 0x008fe2000f8e0008 */
[C---:B------:R-:W-:Y:S01]  /*6f60*/  LOP3.LUT R8, R16.reuse, 0x20, RZ, 0xfc, !PT ;  /* 0x0000002010087812 */ /* 0x040fe200078efcff */
[----:B------:R-:W-:Y:S01]  /*6f70*/  LDS.U16 R23, [R99+0xc0] ;  /* 0x0000c00063177984 */ /* 0x000fe20000000400 */
[C---:B------:R-:W-:Y:S01]  /*6f80*/  LOP3.LUT R0, R16.reuse, 0x1a0, RZ, 0xfc, !PT ;  /* 0x000001a010007812 */ /* 0x040fe200078efcff */
[----:B------:R-:W-:Y:S01]  /*6f90*/  UIMAD UR11, UR31, UR13, UR11 ;  /* 0x0000000d1f0b72a4 */ /* 0x000fe2000f8e020b */
[C---:B------:R-:W-:Y:S01]  /*6fa0*/  LOP3.LUT R7, R16.reuse, 0xa0, RZ, 0xfc, !PT ;  /* 0x000000a010077812 */ /* 0x040fe200078efcff */
[----:B------:R-:W-:Y:S01]  /*6fb0*/  LDS.U16 R25, [R98+0x100] ;  /* 0x0001000062197984 */ /* 0x000fe20000000400 */
[C---:B------:R-:W-:Y:S01]  /*6fc0*/  LOP3.LUT R11, R16.reuse, 0x1c0, RZ, 0xfc, !PT ;  /* 0x000001c0100b7812 */ /* 0x040fe200078efcff */
[----:B------:R-:W0:Y:S01]  /*6fd0*/  LDCU.64 UR12, c[0x0][0x488] ;  /* 0x00009100ff0c77ac */ /* 0x000e220008000a00 */
[C---:B------:R-:W-:Y:S01]  /*6fe0*/  LOP3.LUT R13, R16.reuse, 0xc0, RZ, 0xfc, !PT ;  /* 0x000000c0100d7812 */ /* 0x040fe200078efcff */
[----:B------:R-:W-:Y:S01]  /*6ff0*/  LDS.U16 R19, [R97+0x140] ;  /* 0x0001400061137984 */ /* 0x000fe20000000400 */
[C---:B------:R-:W-:Y:S01]  /*7000*/  LOP3.LUT R10, R16.reuse, 0x40, RZ, 0xfc, !PT ;  /* 0x00000040100a7812 */ /* 0x040fe200078efcff */
[----:B------:R-:W-:Y:S01]  /*7010*/  UIMAD.WIDE.U32 UR10, UR30, UR14, UR10 ;  /* 0x0000000e1e0a72a5 */ /* 0x000fe2000f8e000a */
[C---:B------:R-:W-:Y:S01]  /*7020*/  IADD3 R15, PT, PT, R9.reuse, 0x60, RZ ;  /* 0x00000060090f7810 */ /* 0x040fe20007ffe0ff */
[----:B------:R-:W-:Y:S01]  /*7030*/  LDS.U16 R27, [R96+0x180] ;  /* 0x00018000601b7984 */ /* 0x000fe20000000400 */
[C---:B------:R-:W-:Y:S01]  /*7040*/  IADD3 R14, PT, PT, R9.reuse, 0x80, RZ ;  /* 0x00000080090e7810 */ /* 0x040fe20007ffe0ff */
[----:B------:R-:W-:Y:S01]  /*7050*/  UIMAD UR15, UR30, UR15, UR11 ;  /* 0x0000000f1e0f72a4 */ /* 0x000fe2000f8e020b */
[----:B------:R-:W-:Y:S01]  /*7060*/  IADD3 R12, PT, PT, R9, 0x100, RZ ;  /* 0x00000100090c7810 */ /* 0x000fe20007ffe0ff */
[----:B------:R-:W-:Y:S01]  /*7070*/  LDS.U16 R29, [R95+0x1c0] ;  /* 0x0001c0005f1d7984 */ /* 0x000fe20000000400 */
[----:B------:R-:W-:-:S02]  /*7080*/  LOP3.LUT R16, R16, 0x1e0, RZ, 0xfc, !PT ;  /* 0x000001e010107812 */ /* 0x000fc400078efcff */
        /* <DEDUP_REMOVED lines=23> */
[----:B------:R-:W-:Y:S01]  /*7200*/  @!P3 STG.E.U16 desc[UR28][R2.64+0x1c0], R29 ;  /* 0x0001c01d0200b986 */ /* 0x000fe2000c10151c */
[----:B------:R-:W-:-:S03]  /*7210*/  ISETP.GE.AND P3, PT, R11, R117, PT ;  /* 0x000000750b00720c */ /* 0x000fc60003f66270 */
[----:B------:R1:W-:Y:S01]  /*7220*/  @!P2 STG.E.U16 desc[UR28][R2.64+0x40], R17 ;  /* 0x000040110200a986 */ /* 0x0003e2000c10151c */
[----:B------:R-:W-:-:S03]  /*7230*/  ISETP.GE.AND P2, PT, R13, R117, PT ;  /* 0x000000750d00720c */ /* 0x000fc60003f46270 */
[----:B------:R-:W-:Y:S01]  /*7240*/  @!P5 STG.E.U16 desc[UR28][R2.64+0x340], R111 ;  /* 0x0003406f0200d986 */ /* 0x000fe2000c10151c */
[----:B------:R-:W-:-:S03]  /*7250*/  ISETP.GE.AND P5, PT, R14, R117, PT ;  /* 0x000000750e00720c */ /* 0x000fc60003fa6270 */
[----:B------:R2:W-:Y:S01]  /*7260*/  @!P4 STG.E.U16 desc[UR28][R2.64+0x140], R19 ;  /* 0x000140130200c986 */ /* 0x0005e2000c10151c */
[-C--:B------:R-:W-:Y:S02]  /*7270*/  ISETP.GE.AND P4, PT, R15, R117.reuse, PT ;  /* 0x000000750f00720c */ /* 0x080fe40003f86270 */
[----:B-1----:R-:W-:Y:S01]  /*7280*/  IADD3 R17, PT, PT, R9, 0x180, RZ ;  /* 0x0000018009117810 */ /* 0x002fe20007ffe0ff */
[----:B------:R-:W-:Y:S01]  /*7290*/  @!P3 STG.E.U16 desc[UR28][R2.64+0x380], R113 ;  /* 0x000380710200b986 */ /* 0x000fe2000c10151c */
[----:B------:R-:W-:-:S03]  /*72a0*/  ISETP.GE.AND P3, PT, R18, R117, PT ;  /* 0x000000751200720c */ /* 0x000fc60003f66270 */
[----:B------:R-:W-:Y:S01]  /*72b0*/  @!P2 STG.E.U16 desc[UR28][R2.64+0x180], R27 ;  /* 0x0001801b0200a986 */ /* 0x000fe2000c10151c */
[-C--:B------:R-:W-:Y:S02]  /*72c0*/  ISETP.GE.AND P2, PT, R17, R117.reuse, PT ;  /* 0x000000751100720c */ /* 0x080fe40003f46270 */
[----:B--2---:R-:W-:Y:S01]  /*72d0*/  IADD3 R19, PT, PT, R9, 0x140, RZ ;  /* 0x0000014009137810 */ /* 0x004fe20007ffe0ff */
[----:B------:R1:W-:Y:S01]  /*72e0*/  @!P1 STG.E.U16 desc[UR28][R2.64+0x80], R21 ;  /* 0x0000801502009986 */ /* 0x0003e2000c10151c */
[----:B------:R-:W-:-:S03]  /*72f0*/  ISETP.GE.AND P1, PT, R16, R117, PT ;  /* 0x000000751000720c */ /* 0x000fc60003f26270 */
[----:B------:R2:W-:Y:S01]  /*7300*/  @!P4 STG.E.U16 desc[UR28][R2.64+0xc0], R23 ;  /* 0x0000c0170200c986 */ /* 0x0005e2000c10151c */
[----:B------:R-:W-:-:S03]  /*7310*/  ISETP.GE.AND P4, PT, R19, R117, PT ;  /* 0x000000751300720c */ /* 0x000fc60003f86270 */
[----:B------:R3:W-:Y:S01]  /*7320*/  @!P5 STG.E.U16 desc[UR28][R2.64+0x100], R25 ;  /* 0x000100190200d986 */ /* 0x0007e2000c10151c */
[----:B------:R-:W-:-:S03]  /*7330*/  ISETP.GE.AND P5, PT, R20, R117, PT ;  /* 0x000000751400720c */ /* 0x000fc60003fa6270 */
[----:B------:R-:W-:Y:S01]  /*7340*/  @!P6 STG.E.U16 desc[UR28][R2.64+0x200], R31 ;  /* 0x0002001f0200e986 */ /* 0x000fe2000c10151c */
[----:B------:R-:W-:Y:S01]  /*7350*/  IADD3 R5, P6, PT, R9, UR10, RZ ;  /* 0x0000000a09057c10 */ /* 0x000fe2000ffde0ff */
[----:B------:R-:W4:Y:S01]  /*7360*/  LDCU.64 UR10, c[0x0][0x490] ;  /* 0x00009200ff0a77ac */ /* 0x000f220008000a00 */
[----:B-1----:R-:W-:Y:S01]  /*7370*/  PRMT R21, RZ, 0x7610, R21 ;  /* 0x00007610ff157816 */ /* 0x002fe20000000015 */
[----:B------:R-:W-:Y:S01]  /*7380*/  @!P3 STG.E.U16 desc[UR28][R2.64+0x2c0], R37 ;  /* 0x0002c0250200b986 */ /* 0x000fe2000c10151c */
[----:B------:R-:W-:Y:S02]  /*7390*/  ISETP.GE.AND P3, PT, R8, UR20, PT ;  /* 0x0000001408007c0c */ /* 0x000fe4000bf66270 */
[----:B------:R-:W-:Y:S01]  /*73a0*/  IADD3.X R22, PT, PT, RZ, UR15, RZ, P6, !PT ;  /* 0x0000000fff167c10 */ /* 0x000fe2000b7fe4ff */
[----:B------:R-:W-:Y:S01]  /*73b0*/  @!P4 STG.E.U16 desc[UR28][R2.64+0x280], R35 ;  /* 0x000280230200c986 */ /* 0x000fe2000c10151c */
[----:B------:R-:W-:Y:S02]  /*73c0*/  ISETP.GE.AND P4, PT, R10, UR20, PT ;  /* 0x000000140a007c0c */ /* 0x000fe4000bf86270 */
[----:B0-----:R-:W-:Y:S01]  /*73d0*/  LEA R4, P6, R5, UR12, 0x1 ;  /* 0x0000000c05047c11 */ /* 0x001fe2000f8c08ff */
[----:B------:R-:W-:Y:S01]  /*73e0*/  @!P5 STG.E.U16 desc[UR28][R2.64+0x240], R33 ;  /* 0x000240210200d986 */ /* 0x000fe2000c10151c */
[----:B------:R-:W-:-:S02]  /*73f0*/  ISETP.GE.AND P5, PT, R15, UR20, PT ;  /* 0x000000140f007c0c */ /* 0x000fc4000bfa6270 */
[--C-:B------:R-:W-:Y:S01]  /*7400*/  LEA.HI.X R5, R5, UR13, R22.reuse, 0x1, P6 ;  /* 0x0000000d05057c11 */ /* 0x100fe2000b0f0c16 */
[----:B------:R-:W-:Y:S01]  /*7410*/  @!P2 STG.E.U16 desc[UR28][R2.64+0x300], R103 ;  /* 0x000300670200a986 */ /* 0x000fe2000c10151c */
[----:B------:R-:W-:Y:S01]  /*7420*/  ISETP.GE.AND P2, PT, R9, UR20, PT ;  /* 0x0000001409007c0c */ /* 0x000fe2000bf46270 */
[----:B------:R-:W0:Y:S01]  /*7430*/  LDCU.128 UR12, c[0x0][0x430] ;  /* 0x00008600ff0c77ac */ /* 0x000e220008000c00 */
[----:B------:R-:W-:Y:S01]  /*7440*/  PRMT R22, RZ, 0x7610, R22 ;  /* 0x00007610ff167816 */ /* 0x000fe20000000016 */
[----:B------:R1:W-:Y:S01]  /*7450*/  @!P1 STG.E.U16 desc[UR28][R2.64+0x3c0], R115 ;  /* 0x0003c07302009986 */ /* 0x0003e2000c10151c */
[----:B--2---:R-:W-:Y:S02]  /*7460*/  PRMT R23, RZ, 0x7610, R23 ;  /* 0x00007610ff177816 */ /* 0x004fe40000000017 */
[----:B------:R-:W-:Y:S01]  /*7470*/  ISETP.GE.AND P6, PT, R14, UR20, PT ;  /* 0x000000140e007c0c */ /* 0x000fe2000bfc6270 */
[----:B------:R-:W-:Y:S01]  /*7480*/  BAR.SYNC.DEFER_BLOCKING 0x0 ;  /* 0x0000000000007b1d */ /* 0x000fe20000010000 */
[----:B------:R-:W-:-:S02]  /*7490*/  ISETP.GE.AND P1, PT, R7, UR20, PT ;  /* 0x0000001407007c0c */ /* 0x000fc4000bf26270 */
[----:B---3--:R-:W-:Y:S02]  /*74a0*/  PRMT R25, RZ, 0x7610, R25 ;  /* 0x00007610ff197816 */ /* 0x008fe40000000019 */
[----:B------:R-:W-:Y:S02]  /*74b0*/  PRMT R27, RZ, 0x7610, R27 ;  /* 0x00007610ff1b7816 */ /* 0x000fe4000000001b */
[----:B-1----:R-:W-:Y:S02]  /*74c0*/  PRMT R3, RZ, 0x7610, R3 ;  /* 0x00007610ff037816 */ /* 0x002fe40000000003 */
[----:B------:R-:W-:Y:S02]  /*74d0*/  PRMT R2, RZ, 0x7610, R2 ;  /* 0x00007610ff027816 */ /* 0x000fe40000000002 */
[----:B------:R-:W-:Y:S01]  /*74e0*/  PRMT R28, RZ, 0x7610, R28 ;  /* 0x00007610ff1c7816 */ /* 0x000fe2000000001c */
[----:B------:R-:W2:Y:S01]  /*74f0*/  @!P2 LDG.E.U16 R21, desc[UR28][R4.64] ;  /* 0x0000001c0415a981 */ /* 0x000ea2000c1e1500 */
[----:B------:R-:W-:-:S03]  /*7500*/  ISETP.GE.AND P2, PT, R13, UR20, PT ;  /* 0x000000140d007c0c */ /* 0x000fc6000bf46270 */
[----:B------:R-:W3:Y:S01]  /*7510*/  @!P3 LDG.E.U16 R22, desc[UR28][R4.64+0x40] ;  /* 0x0000401c0416b981 */ /* 0x000ee2000c1e1500 */
[----:B------:R-:W-:-:S03]  /*7520*/  ISETP.GE.AND P3, PT, R6, UR20, PT ;  /* 0x0000001406007c0c */ /* 0x000fc6000bf66270 */
[----:B------:R-:W5:Y:S01]  /*7530*/  @!P4 LDG.E.U16 R23, desc[UR28][R4.64+0x80] ;  /* 0x0000801c0417c981 */ /* 0x000f62000c1e1500 */
[----:B------:R-:W-:-:S03]  /*7540*/  ISETP.GE.AND P4, PT, R12, UR20, PT ;  /* 0x000000140c007c0c */ /* 0x000fc6000bf86270 */
[----:B------:R-:W4:Y:S01]  /*7550*/  @!P5 LDG.E.U16 R24, desc[UR28][R4.64+0xc0] ;  /* 0x0000c01c0418d981 */ /* 0x000f22000c1e1500 */
        /* <DEDUP_REMOVED lines=22> */
[----:B------:R-:W4:Y:S04]  /*76c0*/  @!P4 LDG.E.U16 R34, desc[UR28][R4.64+0x380] ;  /* 0x0003801c0422c981 */ /* 0x000f28000c1e1500 */
[----:B------:R-:W4:Y:S01]  /*76d0*/  @!P5 LDG.E.U16 R55, desc[UR28][R4.64+0x3c0] ;  /* 0x0003c01c0437d981 */ /* 0x000f22000c1e1500 */
[----:B0-----:R-:W-:-:S03]  /*76e0*/  UIMAD.WIDE.U32 UR8, UR31, UR12, UR8 ;  /* 0x0000000c1f0872a5 */ /* 0x001fc6000f8e0008 */
[----:B--2---:R-:W-:Y:S04]  /*76f0*/  STS.U16 [R102], R21 ;  /* 0x0000001566007388 */ /* 0x004fe80000000400 */
[----:B---3--:R-:W-:Y:S04]  /*7700*/  STS.U16 [R101+0x40], R22 ;  /* 0x0000401665007388 */ /* 0x008fe80000000400 */
[----:B-----5:R-:W-:Y:S04]  /*7710*/  STS.U16 [R100+0x80], R23 ;  /* 0x0000801764007388 */ /* 0x020fe80000000400 */
[----:B----4-:R-:W-:Y:S04]  /*7720*/  STS.U16 [R99+0xc0], R24 ;  /* 0x0000c01863007388 */ /* 0x010fe80000000400 */
        /* <DEDUP_REMOVED lines=13> */
[----:B------:R-:W0:Y:S04]  /*7800*/  LDS.U16 R3, [R86] ;  /* 0x0000000056037984 */ /* 0x000e280000000400 */
[----:B------:R-:W1:Y:S04]  /*7810*/  LDS.U16 R5, [R81+0x6] ;  /* 0x0000060051057984 */ /* 0x000e680000000400 */
[----:B------:R-:W2:Y:S04]  /*7820*/  LDS.U16 R4, [R83+0x4] ;  /* 0x0000040053047984 */ /* 0x000ea80000000400 */
[----:B------:R-:W3:Y:S04]  /*7830*/  LDS.U16 R2, [R85+0x2] ;  /* 0x0000020055027984 */ /* 0x000ee80000000400 */
[----:B------:R-:W4:Y:S04]  /*7840*/  LDS.U16 R21, [R79+0x8] ;  /* 0x000008004f157984 */ /* 0x000f280000000400 */
[----:B------:R-:W-:Y:S04]  /*7850*/  LDS.U16 R22, [R77+0xa] ;  /* 0x00000a004d167984 */ /* 0x000fe80000000400 */
[----:B------:R-:W5:Y:S04]  /*7860*/  LDS.U16 R23, [R75+0xc] ;  /* 0x00000c004b177984 */ /* 0x000f680000000400 */
[----:B------:R-:W-:Y:S04]  /*7870*/  LDS.U16 R24, [R69+0x12] ;  /* 0x0000120045187984 */ /* 0x000fe80000000400 */
[----:B------:R-:W-:Y:S01]  /*7880*/  LDS.U16 R25, [R65+0x16] ;  /* 0x0000160041197984 */ /* 0x000fe20000000400 */
[----:B0-----:R-:W-:-:S03]  /*7890*/  HADD2.F32 R29, -RZ, R3.H0_H0 ;  /* 0x20000003ff1d7230 */ /* 0x001fc60000004100 */
[----:B------:R-:W0:Y:S01]  /*78a0*/  LDS.U16 R3, [R73+0xe] ;  /* 0x00000e0049037984 */ /* 0x000e220000000400 */
[----:B-1----:R-:W-:Y:S02]  /*78b0*/  HADD2.F32 R35, -RZ, R5.H0_H0 ;  /* 0x20000005ff237230 */ /* 0x002fe40000004100 */
[----:B------:R-:W-:Y:S01]  /*78c0*/  FMUL.FTZ R26, R29, -1.4426950216293334961 ;  /* 0xbfb8aa3b1d1a7820 */ /* 0x000fe20000410000 */
[----:B------:R-:W-:Y:S01]  /*78d0*/  LDS.U16 R5, [R67+0x14] ;  /* 0x0000140043057984 */ /* 0x000fe20000000400 */
[----:B--2---:R-:W-:Y:S02]  /*78e0*/  HADD2.F32 R33, -RZ, R4.H0_H0 ;  /* 0x20000004ff217230 */ /* 0x004fe40000004100 */
[----:B------:R-:W-:Y:S01]  /*78f0*/  FMUL.FTZ R28, R35, -1.4426950216293334961 ;  /* 0xbfb8aa3b231c7820 */ /* 0x000fe20000410000 */
[----:B---3--:R-:W-:Y:S02]  /*7900*/  HADD2.F32 R31, -RZ, R2.H0_H0 ;  /* 0x20000002ff1f7230 */ /* 0x008fe40000004100 */
[----:B------:R-:W-:Y:S01]  /*7910*/  FMUL.FTZ R27, R33, -1.4426950216293334961 ;  /* 0xbfb8aa3b211b7820 */ /* 0x000fe20000410000 */
[----:B------:R-:W1:Y:S01]  /*7920*/  LDS.U16 R2, [R71+0x10] ;  /* 0x0000100047027984 */ /* 0x000e620000000400 */
[----:B------:R2:W3:Y:S01]  /*7930*/  MUFU.EX2 R30, R26 ;  /* 0x0000001a001e7308 */ /* 0x0004e20000000800 */
[----:B----4-:R-:W-:-:S02]  /*7940*/  HADD2.F32 R37, -RZ, R21.H0_H0 ;  /* 0x20000015ff257230 */ /* 0x010fc40000004100 */
[----:B------:R-:W4:Y:S05]  /*7950*/  LDS.U16 R21, [R63+0x18] ;  /* 0x000018003f157984 */ /* 0x000f2a0000000400 */
[----:B------:R5:W-:Y:S01]  /*7960*/  MUFU.EX2 R36, R28 ;  /* 0x0000001c00247308 */ /* 0x000be20000000800 */
[----:B--2---:R-:W2:Y:S04]  /*7970*/  LDS.U16 R26, [R61+0x1a] ;  /* 0x00001a003d1a7984 */ /* 0x004ea80000000400 */
[----:B-----5:R-:W5:Y:S03]  /*7980*/  LDS.U16 R28, [R57+0x1e] ;  /* 0x00001e00391c7984 */ /* 0x020f660000000400 */
[----:B------:R3:W-:Y:S02]  /*7990*/  MUFU.EX2 R34, R27 ;  /* 0x0000001b00227308 */ /* 0x0007e40000000800 */
[----:B---3--:R-:W3:Y:S01]  /*79a0*/  LDS.U16 R27, [R59+0x1c] ;  /* 0x00001c003b1b7984 */ /* 0x008ee20000000400 */
[----:B------:R-:W-:-:S05]  /*79b0*/  FMUL.FTZ R4, R31, -1.4426950216293334961 ;  /* 0xbfb8aa3b1f047820 */ /* 0x000fca0000410000 */
[----:B------:R1:W3:Y:S01]  /*79c0*/  MUFU.EX2 R32, R4 ;  /* 0x0000000400207308 */ /* 0x0002e20000000800 */
[----:B------:R-:W-:Y:S02]  /*79d0*/  HADD2.F32 R23, -RZ, R23.H0_H0 ;  /* 0x20000017ff177230 */ /* 0x000fe40000004100 */
[----:B0-----:R-:W-:Y:S02]  /*79e0*/  HADD2.F32 R58, -RZ, R3.H0_H0 ;  /* 0x20000003ff3a7230 */ /* 0x001fe40000004100 */
[----:B-1----:R-:W-:Y:S02]  /*79f0*/  HADD2.F32 R4, -RZ, R22.H0_H0 ;  /* 0x20000016ff047230 */ /* 0x002fe40000004100 */
[----:B------:R-:W-:Y:S01]  /*7a00*/  FMUL.FTZ R54, R37, -1.4426950216293334961 ;  /* 0xbfb8aa3b25367820 */ /* 0x000fe20000410000 */
[----:B------:R-:W-:Y:S02]  /*7a10*/  HADD2.F32 R3, -RZ, R24.H0_H0 ;  /* 0x20000018ff037230 */ /* 0x000fe40000004100 */
[----:B------:R-:W-:Y:S01]  /*7a20*/  FMUL.FTZ R22, R4, -1.4426950216293334961 ;  /* 0xbfb8aa3b04167820 */ /* 0x000fe20000410000 */
[----:B------:R-:W-:Y:S01]  /*7a30*/  FMUL.FTZ R56, R23, -1.4426950216293334961 ;  /* 0xbfb8aa3b17387820 */ /* 0x000fe20000410000 */
[----:B------:R-:W-:-:S02]  /*7a40*/  HADD2.F32 R62, -RZ, R2.H0_H0 ;  /* 0x20000002ff3e7230 */ /* 0x000fc40000004100 */
[----:B------:R0:W-:Y:S01]  /*7a50*/  MUFU.EX2 R55, R22 ;  /* 0x0000001600377308 */ /* 0x0001e20000000800 */
[----:B------:R-:W-:Y:S02]  /*7a60*/  HADD2.F32 R24, -RZ, R25.H0_H0 ;  /* 0x20000019ff187230 */ /* 0x000fe40000004100 */
[----:B------:R-:W-:Y:S01]  /*7a70*/  FMUL.FTZ R60, R58, -1.4426950216293334961 ;  /* 0xbfb8aa3b3a3c7820 */ /* 0x000fe20000410000 */
[----:B----4-:R-:W-:Y:S02]  /*7a80*/  HADD2.F32 R70, -RZ, R21.H0_H0 ;  /* 0x20000015ff467230 */ /* 0x010fe40000004100 */
[----:B------:R-:W-:Y:S01]  /*7a90*/  FMUL.FTZ R66, R3, -1.4426950216293334961 ;  /* 0xbfb8aa3b03427820 */ /* 0x000fe20000410000 */
[----:B--2---:R-:W-:Y:S02]  /*7aa0*/  HADD2.F32 R2, -RZ, R26.H0_H0 ;  /* 0x2000001aff027230 */ /* 0x004fe40000004100 */
[----:B------:R-:W-:Y:S01]  /*7ab0*/  FMUL.FTZ R64, R62, -1.4426950216293334961 ;  /* 0xbfb8aa3b3e407820 */ /* 0x000fe20000410000 */
[----:B0-----:R-:W-:-:S02]  /*7ac0*/  HADD2.F32 R22, -RZ, R5.H0_H0 ;  /* 0x20000005ff167230 */ /* 0x001fc40000004100 */
[----:B-----5:R-:W-:Y:S01]  /*7ad0*/  HADD2.F32 R5, -RZ, R28.H0_H0 ;  /* 0x2000001cff057230 */ /* 0x020fe20000004100 */
[----:B------:R-:W0:Y:S01]  /*7ae0*/  MUFU.EX2 R54, R54 ;  /* 0x0000003600367308 */ /* 0x000e220000000800 */
[----:B------:R-:W-:Y:S01]  /*7af0*/  FMUL.FTZ R68, R24, -1.4426950216293334961 ;  /* 0xbfb8aa3b18447820 */ /* 0x000fe20000410000 */
[----:B------:R-:W-:Y:S01]  /*7b00*/  FMUL.FTZ R25, R22, -1.4426950216293334961 ;  /* 0xbfb8aa3b16197820 */ /* 0x000fe20000410000 */
[----:B------:R-:W-:Y:S01]  /*7b10*/  FMUL.FTZ R26, R70, -1.4426950216293334961 ;  /* 0xbfb8aa3b461a7820 */ /* 0x000fe20000410000 */
[----:B---3--:R-:W-:Y:S02]  /*7b20*/  HADD2.F32 R21, -RZ, R27.H0_H0 ;  /* 0x2000001bff157230 */ /* 0x008fe40000004100 */
[----:B------:R-:W-:Y:S02]  /*7b30*/  FMUL.FTZ R72, R2, -1.4426950216293334961 ;  /* 0xbfb8aa3b02487820 */ /* 0x000fe40000410000 */
[----:B------:R-:W1:Y:S01]  /*7b40*/  MUFU.EX2 R56, R56 ;  /* 0x0000003800387308 */ /* 0x000e620000000800 */
[----:B------:R-:W-:Y:S01]  /*7b50*/  FMUL.FTZ R74, R5, -1.4426950216293334961 ;  /* 0xbfb8aa3b054a7820 */ /* 0x000fe20000410000 */
[----:B------:R-:W-:Y:S01]  /*7b60*/  FADD.FTZ R30, R30, 1 ;  /* 0x3f8000001e1e7421 */ /* 0x000fe20000010000 */
[----:B------:R-:W-:Y:S01]  /*7b70*/  FMUL.FTZ R27, R21, -1.4426950216293334961 ;  /* 0xbfb8aa3b151b7820 */ /* 0x000fe20000410000 */
[----:B------:R-:W-:-:S04]  /*7b80*/  FADD.FTZ R32, R32, 1 ;  /* 0x3f80000020207421 */ /* 0x000fc80000010000 */
[----:B------:R-:W2:Y:S08]  /*7b90*/  MUFU.EX2 R60, R60 ;  /* 0x0000003c003c7308 */ /* 0x000eb00000000800 */
[----:B------:R-:W3:Y:S08]  /*7ba0*/  MUFU.EX2 R66, R66 ;  /* 0x0000004200427308 */ /* 0x000ef00000000800 */
[----:B------:R-:W4:Y:S01]  /*7bb0*/  MUFU.EX2 R64, R64 ;  /* 0x0000004000407308 */ /* 0x000f220000000800 */
[----:B------:R-:W-:-:S07]  /*7bc0*/  FADD.FTZ R34, R34, 1 ;  /* 0x3f80000022227421 */ /* 0x000fce0000010000 */
[----:B------:R-:W5:Y:S01]  /*7bd0*/  MUFU.EX2 R25, R25 ;  /* 0x0000001900197308 */ /* 0x000f620000000800 */
[----:B------:R-:W-:-:S07]  /*7be0*/  FADD.FTZ R36, R36, 1 ;  /* 0x3f80000024247421 */ /* 0x000fce0000010000 */
[----:B------:R-:W5:Y:S08]  /*7bf0*/  MUFU.EX2 R68, R68 ;  /* 0x0000004400447308 */ /* 0x000f700000000800 */
[----:B------:R-:W5:Y:S08]  /*7c00*/  MUFU.EX2 R26, R26 ;  /* 0x0000001a001a7308 */ /* 0x000f700000000800 */
[----:B------:R-:W5:Y:S08]  /*7c10*/  MUFU.EX2 R72, R72 ;  /* 0x0000004800487308 */ /* 0x000f700000000800 */
[----:B------:R-:W-:Y:S08]  /*7c20*/  MUFU.EX2 R74, R74 ;  /* 0x0000004a004a7308 */ /* 0x000ff00000000800 */
[----:B------:R-:W5:Y:S01]  /*7c30*/  MUFU.RCP R30, R30 ;  /* 0x0000001e001e7308 */ /* 0x000f620000001000 */
[----:B0-----:R-:W-:-:S07]  /*7c40*/  FADD.FTZ R54, R54, 1 ;  /* 0x3f80000036367421 */ /* 0x001fce0000010000 */
[----:B------:R0:W0:Y:S01]  /*7c50*/  MUFU.EX2 R28, R27 ;  /* 0x0000001b001c7308 */ /* 0x0000220000000800 */
[----:B------:R-:W-:Y:S01]  /*7c60*/  FADD.FTZ R55, R55, 1 ;  /* 0x3f80000037377421 */ /* 0x000fe20000010000 */
[----:B-1----:R-:W-:-:S06]  /*7c70*/  FADD.FTZ R56, R56, 1 ;  /* 0x3f80000038387421 */ /* 0x002fcc0000010000 */
[----:B------:R-:W1:Y:S01]  /*7c80*/  MUFU.RCP R32, R32 ;  /* 0x0000002000207308 */ /* 0x000e620000001000 */
[----:B--2---:R-:W-:Y:S01]  /*7c90*/  FADD.FTZ R60, R60, 1 ;  /* 0x3f8000003c3c7421 */ /* 0x004fe20000010000 */
[----:B---3--:R-:W-:Y:S01]  /*7ca0*/  FADD.FTZ R66, R66, 1 ;  /* 0x3f80000042427421 */ /* 0x008fe20000010000 */
[----:B----4-:R-:W-:Y:S01]  /*7cb0*/  FADD.FTZ R64, R64, 1 ;  /* 0x3f80000040407421 */ /* 0x010fe20000010000 */
[----:B-----5:R-:W-:-:S04]  /*7cc0*/  FADD.FTZ R25, R25, 1 ;  /* 0x3f80000019197421 */ /* 0x020fc80000010000 */
[----:B------:R-:W2:Y:S01]  /*7cd0*/  MUFU.RCP R34, R34 ;  /* 0x0000002200227308 */ /* 0x000ea20000001000 */
[----:B------:R-:W-:Y:S01]  /*7ce0*/  FADD.FTZ R68, R68, 1 ;  /* 0x3f80000044447421 */ /* 0x000fe20000010000 */
[----:B0-----:R-:W-:Y:S01]  /*7cf0*/  FADD.FTZ R27, R26, 1 ;  /* 0x3f8000001a1b7421 */ /* 0x001fe20000010000 */
[----:B------:R-:W-:-:S05]  /*7d00*/  FADD.FTZ R72, R72, 1 ;  /* 0x3f80000048487421 */ /* 0x000fca0000010000 */
[----:B------:R-:W0:Y:S01]  /*7d10*/  MUFU.RCP R36, R36 ;  /* 0x0000002400247308 */ /* 0x000e220000001000 */
[----:B------:R-:W-:Y:S01]  /*7d20*/  FMUL.FTZ R26, R29, R30 ;  /* 0x0000001e1d1a7220 */ /* 0x000fe20000410000 */
[----:B------:R-:W-:Y:S01]  /*7d30*/  FADD.FTZ R74, R74, 1 ;  /* 0x3f8000004a4a7421 */ /* 0x000fe20000010000 */
[----:B------:R-:W-:-:S05]  /*7d40*/  FADD.FTZ R29, R28, 1 ;  /* 0x3f8000001c1d7421 */ /* 0x000fca0000010000 */
[----:B------:R-:W3:Y:S01]  /*7d50*/  MUFU.RCP R54, R54 ;  /* 0x0000003600367308 */ /* 0x000ee20000001000 */
[----:B-1----:R-:W-:-:S07]  /*7d60*/  FMUL.FTZ R31, R31, R32 ;  /* 0x000000201f1f7220 */ /* 0x002fce0000410000 */
[----:B------:R-:W1:Y:S08]  /*7d70*/  MUFU.RCP R55, R55 ;  /* 0x0000003700377308 */ /* 0x000e700000001000 */
[----:B------:R-:W4:Y:S08]  /*7d80*/  MUFU.RCP R56, R56 ;  /* 0x0000003800387308 */ /* 0x000f300000001000 */
[----:B------:R-:W5:Y:S08]  /*7d90*/  MUFU.RCP R103, R60 ;  /* 0x0000003c00677308 */ /* 0x000f700000001000 */
[----:B------:R-:W5:Y:S08]  /*7da0*/  MUFU.RCP R111, R64 ;  /* 0x00000040006f7308 */ /* 0x000f700000001000 */
[----:B------:R-:W5:Y:S08]  /*7db0*/  MUFU.RCP R66, R66 ;  /* 0x0000004200427308 */ /* 0x000f700000001000 */
[----:B------:R1:W5:Y:S08]  /*7dc0*/  MUFU.RCP R113, R25 ;  /* 0x0000001900717308 */ /* 0x0003700000001000 */
[----:B------:R-:W5:Y:S08]  /*7dd0*/  MUFU.RCP R115, R68 ;  /* 0x0000004400737308 */ /* 0x000f700000001000 */
[----:B------:R-:W5:Y:S01]  /*7de0*/  MUFU.RCP R119, R72 ;  /* 0x0000004800777308 */ /* 0x000f620000001000 */
[----:B--2---:R-:W-:Y:S01]  /*7df0*/  FMUL.FTZ R28, R33, R34 ;  /* 0x00000022211c7220 */ /* 0x004fe20000410000 */
[----:B------:R-:W-:Y:S06]  /*7e00*/  BAR.SYNC.DEFER_BLOCKING 0x0 ;  /* 0x0000000000007b1d */ /* 0x000fec0000010000 */
[----:B------:R2:W2:Y:S01]  /*7e10*/  MUFU.RCP R117, R27 ;  /* 0x0000001b00757308 */ /* 0x0004a20000001000 */
[----:B0-----:R-:W-:-:S07]  /*7e20*/  FMUL.FTZ R35, R35, R36 ;  /* 0x0000002423237220 */ /* 0x001fce0000410000 */
[----:B------:R0:W0:Y:S08]  /*7e30*/  MUFU.RCP R32, R29 ;  /* 0x0000001d00207308 */ /* 0x0000300000001000 */
[----:B------:R-:W0:Y:S01]  /*7e40*/  MUFU.RCP R74, R74 ;  /* 0x0000004a004a7308 */ /* 0x000e220000001000 */
[----:B------:R-:W-:Y:S01]  /*7e50*/  FMUL.FTZ R26, R26, R53 ;  /* 0x000000351a1a7220 */ /* 0x000fe20000410000 */
[----:B------:R-:W-:Y:S01]  /*7e60*/  FMUL.FTZ R31, R31, R52 ;  /* 0x000000341f1f7220 */ /* 0x000fe20000410000 */
[----:B---3--:R-:W-:Y:S01]  /*7e70*/  FMUL.FTZ R30, R37, R54 ;  /* 0x00000036251e7220 */ /* 0x008fe20000410000 */
[----:B-1----:R-:W-:Y:S01]  /*7e80*/  FMUL.FTZ R25, R4, R55 ;  /* 0x0000003704197220 */ /* 0x002fe20000410000 */
[----:B----4-:R-:W-:Y:S01]  /*7e90*/  FMUL.FTZ R4, R23, R56 ;  /* 0x0000003817047220 */ /* 0x010fe20000410000 */
[----:B------:R-:W-:Y:S01]  /*7ea0*/  FMUL.FTZ R28, R28, R51 ;  /* 0x000000331c1c7220 */ /* 0x000fe20000410000 */
[----:B------:R-:W-:Y:S01]  /*7eb0*/  FMUL.FTZ R35, R35, R50 ;  /* 0x0000003223237220 */ /* 0x000fe20000410000 */
[----:B-----5:R-:W-:Y:S01]  /*7ec0*/  FMUL.FTZ R23, R58, R103 ;  /* 0x000000673a177220 */ /* 0x020fe20000410000 */
[----:B------:R-:W-:Y:S01]  /*7ed0*/  FMUL.FTZ R30, R30, R49 ;  /* 0x000000311e1e7220 */ /* 0x000fe20000410000 */
[----:B------:R-:W-:Y:S01]  /*7ee0*/  FMUL.FTZ R62, R62, R111 ;  /* 0x0000006f3e3e7220 */ /* 0x000fe20000410000 */
[----:B------:R-:W-:Y:S01]  /*7ef0*/  FMUL.FTZ R25, R25, R48 ;  /* 0x0000003019197220 */ /* 0x000fe20000410000 */
[----:B------:R-:W-:Y:S01]  /*7f00*/  FMUL.FTZ R3, R3, R66 ;  /* 0x0000004203037220 */ /* 0x000fe20000410000 */
[----:B------:R-:W-:Y:S01]  /*7f10*/  F2FP.F16.F32.PACK_AB R26, R31, R26 ;  /* 0x0000001a1f1a723e */ /* 0x000fe200000000ff */
[----:B------:R-:W-:Y:S01]  /*7f20*/  FMUL.FTZ R4, R4, R47 ;  /* 0x0000002f04047220 */ /* 0x000fe20000410000 */
[----:B------:R-:W-:Y:S01]  /*7f30*/  FMUL.FTZ R23, R23, R46 ;  /* 0x0000002e17177220 */ /* 0x000fe20000410000 */
[----:B------:R-:W-:Y:S01]  /*7f40*/  FMUL.FTZ R22, R22, R113 ;  /* 0x0000007116167220 */ /* 0x000fe20000410000 */
[----:B--2---:R-:W-:Y:S01]  /*7f50*/  FMUL.FTZ R27, R24, R115 ;  /* 0x00000073181b7220 */ /* 0x004fe20000410000 */
[----:B0-----:R-:W-:Y:S01]  /*7f60*/  FMUL.FTZ R29, R2, R119 ;  /* 0x00000077021d7220 */ /* 0x001fe20000410000 */
[----:B------:R-:W-:Y:S01]  /*7f70*/  F2FP.F16.F32.PACK_AB R28, R35, R28 ;  /* 0x0000001c231c723e */ /* 0x000fe200000000ff */
[----:B------:R-:W-:Y:S01]  /*7f80*/  FMUL.FTZ R62, R62, R45 ;  /* 0x0000002d3e3e7220 */ /* 0x000fe20000410000 */
[----:B------:R-:W-:Y:S01]  /*7f90*/  FMUL.FTZ R70, R70, R117 ;  /* 0x0000007546467220 */ /* 0x000fe20000410000 */
[----:B------:R-:W-:Y:S01]  /*7fa0*/  FMUL.FTZ R3, R3, R44 ;  /* 0x0000002c03037220 */ /* 0x000fe20000410000 */
        /* <DEDUP_REMOVED lines=11> */
[----:B------:R-:W-:Y:S01]  /*8060*/  FMUL.FTZ R5, R5, R38 ;  /* 0x0000002605057220 */ /* 0x000fe20000410000 */
[----:B------:R-:W-:Y:S01]  /*8070*/  STS.U16 [R86], R26 ;  /* 0x0000001a56007388 */ /* 0x000fe20000000400 */
[----:B------:R-:W-:-:S02]  /*8080*/  PRMT R30, R25, 0x7632, R30 ;  /* 0x00007632191e7816 */ /* 0x000fc4000000001e */
[----:B------:R-:W-:Y:S01]  /*8090*/  F2FP.F16.F32.PACK_AB R3, R3, R62 ;  /* 0x0000003e0303723e */ /* 0x000fe200000000ff */
[----:B------:R0:W-:Y:S01]  /*80a0*/  STS.U16 [R85+0x2], R21 ;  /* 0x0000021555007388 */ /* 0x0001e20000000400 */
[----:B------:R-:W-:Y:S02]  /*80b0*/  PRMT R23, R4, 0x7632, R23 ;  /* 0x0000763204177816 */ /* 0x000fe40000000017 */
[----:B------:R-:W-:Y:S01]  /*80c0*/  F2FP.F16.F32.PACK_AB R22, R27, R22 ;  /* 0x000000161b16723e */ /* 0x000fe200000000ff */
[----:B------:R-:W-:Y:S01]  /*80d0*/  STS.U16 [R83+0x4], R28 ;  /* 0x0000041c53007388 */ /* 0x000fe20000000400 */
[----:B------:R-:W-:-:S03]  /*80e0*/  F2FP.F16.F32.PACK_AB R29, R29, R70 ;  /* 0x000000461d1d723e */ /* 0x000fc600000000ff */
[----:B------:R1:W-:Y:S01]  /*80f0*/  STS.U16 [R81+0x6], R24 ;  /* 0x0000061851007388 */ /* 0x0003e20000000400 */
[----:B------:R-:W-:Y:S02]  /*8100*/  F2FP.F16.F32.PACK_AB R2, R5, R2 ;  /* 0x000000020502723e */ /* 0x000fe400000000ff */
[----:B0-----:R-:W-:Y:S01]  /*8110*/  PRMT R21, R3, 0x7632, R21 ;  /* 0x0000763203157816 */ /* 0x001fe20000000015 */
[----:B------:R0:W-:Y:S04]  /*8120*/  STS.U16 [R79+0x8], R25 ;  /* 0x000008194f007388 */ /* 0x0001e80000000400 */
[----:B------:R-:W-:Y:S01]  /*8130*/  STS.U16 [R77+0xa], R30 ;  /* 0x00000a1e4d007388 */ /* 0x000fe20000000400 */
[----:B-1----:R-:W-:-:S03]  /*8140*/  PRMT R24, R22, 0x7632, R24 ;  /* 0x0000763216187816 */ /* 0x002fc60000000018 */
[----:B------:R1:W-:Y:S01]  /*8150*/  STS.U16 [R75+0xc], R4 ;  /* 0x00000c044b007388 */ /* 0x0003e20000000400 */
[----:B0-----:R-:W-:-:S03]  /*8160*/  PRMT R25, R29, 0x7632, R25 ;  /* 0x000076321d197816 */ /* 0x001fc60000000019 */
[----:B------:R-:W-:Y:S01]  /*8170*/  STS.U16 [R73+0xe], R23 ;  /* 0x00000e1749007388 */ /* 0x000fe20000000400 */
[----:B------:R-:W-:-:S03]  /*8180*/  PRMT R26, R2, 0x7632, R26 ;  /* 0x00007632021a7816 */ /* 0x000fc6000000001a */
[----:B------:R0:W-:Y:S01]  /*8190*/  STS.U16 [R71+0x10], R3 ;  /* 0x0000100347007388 */ /* 0x0001e20000000400 */
[----:B-1----:R-:W-:-:S03]  /*81a0*/  PRMT R4, R2, 0x7610, R4 ;  /* 0x0000761002047816 */ /* 0x002fc60000000004 */
[----:B------:R-:W-:Y:S01]  /*81b0*/  STS.U16 [R69+0x12], R21 ;  /* 0x0000121545007388 */ /* 0x000fe20000000400 */
[----:B------:R-:W-:-:S03]  /*81c0*/  MOV R2, UR20 ;  /* 0x0000001400027c02 */ /* 0x000fc60008000f00 */
        /* <DEDUP_REMOVED lines=74> */
.L_x_737:
        /* <DEDUP_REMOVED lines=9> */
.L_x_5015:


//--------------------- .text._Z25selective_scan_fwd_kernelI32Selective_Scan_fwd_kernel_traitsILi64ELi16ELi1ELb0ELb0ELb1ELb0EN3c104HalfENS1_7complexIfEEEEv13SSMParamsBase --------------------------
	.section	.text._Z25selective_scan_fwd_kernelI32Selective_Scan_fwd_kernel_traitsILi64ELi16ELi1ELb0ELb0ELb1ELb0EN3c104HalfENS1_7complexIfEEEEv13SSMParamsBase,"ax",@progbits
	.align	128
        .global         _Z25selective_scan_fwd_kernelI32Selective_Scan_fwd_kernel_traitsILi64ELi16ELi1ELb0ELb0ELb1ELb0EN3c104HalfENS1_7complexIfEEEEv13SSMParamsBase
        .type           _Z25selective_scan_fwd_kernelI32Selective_Scan_fwd_kernel_traitsILi64ELi16ELi1ELb0ELb0ELb1ELb0EN3c104HalfENS1_7complexIfEEEEv13SSMParamsBase,@function
        .size           _Z25selective_scan_fwd_kernelI32Selective_Scan_fwd_kernel_traitsILi64ELi16ELi1ELb0ELb0ELb1ELb0EN3c104HalfENS1_7complexIfEEEEv13SSMParamsBase,(.L_x_5016 - _Z25selective_scan_fwd_kernelI32Selective_Scan_fwd_kernel_traitsILi64ELi16ELi1ELb0ELb0ELb1ELb0EN3c104HalfENS1_7complexIfEEEEv13SSMParamsBase)
        .other          _Z25selective_scan_fwd_kernelI32Selective_Scan_fwd_kernel_traitsILi64ELi16ELi1ELb0ELb0ELb1ELb0EN3c104HalfENS1_7complexIfEEEEv13SSMParamsBase,@"STO_CUDA_ENTRY STV_DEFAULT"
_Z25selective_scan_fwd_kernelI32Selective_Scan_fwd_kernel_traitsILi64ELi16ELi1ELb0ELb0ELb1ELb0EN3c104HalfENS1_7complexIfEEEEv13SSMParamsBase:
.text._Z25selective_scan_fwd_kernelI32Selective_Scan_fwd_kernel_traitsILi64ELi16ELi1ELb0ELb0ELb1ELb0EN3c104HalfENS1_7complexIfEEEEv13SSMParamsBase:
[----:B------:R-:W0:Y:S01]  /*0000*/  LDC R1, c[0x0][0x37c] ;  /* 0x0000df00ff017b82 */ /* 0x000e220000000800 */
[----:B------:R-:W1:Y:S07]  /*0010*/  LDCU.64 UR4, c[0x0][0x470] ;  /* 0x00008e00ff0477ac */ /* 0x000e6e0008000a00 */
[----:B------:R-:W2:Y:S01]  /*0020*/  S2UR UR20, SR_CTAID.Y ;  /* 0x00000000001479c3 */ /* 0x000ea20000002600 */
[----:B0-----:R-:W-:Y:S01]  /*0030*/  IADD3 R1, PT, PT, R1, -0x50, RZ ;  /* 0xffffffb001017810 */ /* 0x001fe20007ffe0ff */
[----:B------:R-:W0:Y:S01]  /*0040*/  LDCU.64 UR22, c[0x0][0x358] ;  /* 0x00006b00ff1677ac */ /* 0x000e220008000a00 */
[----:B------:R-:W3:Y:S01]  /*0050*/  LDCU UR32, c[0x0][0x398] ;  /* 0x00007300ff2077ac */ /* 0x000ee20008000800 */
[----:B------:R-:W4:Y:S01]  /*0060*/  LDCU.128 UR8, c[0x0][0x450] ;  /* 0x00008a00ff0877ac */ /* 0x000f220008000c00 */
[----:B------:R-:W0:Y:S03]  /*0070*/  S2R R7, SR_CTAID.Y ;  /* 0x0000000000077919 */ /* 0x000e260000002600 */
[----:B------:R-:W0:Y:S01]  /*0080*/  S2UR UR25, SR_CTAID.X ;  /* 0x00000000001979c3 */ /* 0x000e220000002500 */
[----:B------:R-:W0:Y:S01]  /*0090*/  LDCU UR30, c[0x0][0x394] ;  /* 0x00007280ff1e77ac */ /* 0x000e220008000800 */
[----:B-1----:R-:W-:Y:S01]  /*00a0*/  UISETP.NE.U32.AND UP1, UPT, UR4, URZ, UPT ;  /* 0x000000ff0400728c */ /* 0x002fe2000bf25070 */
[----:B------:R-:W1:Y:S03]  /*00b0*/  LDCU.128 UR16, c[0x0][0x3f0] ;  /* 0x00007e00ff1077ac */ /* 0x000e660008000c00 */
[----:B------:R-:W-:Y:S01]  /*00c0*/  UISETP.NE.AND.EX UP1, UPT, UR5, URZ, UPT, UP1 ;  /* 0x000000ff0500728c */ /* 0x000fe2000bf25310 */
[----:B---3--:R-:W-:Y:S01]  /*00d0*/  MOV R0, UR32 ;  /* 0x0000002000007c02 */ /* 0x008fe20008000f00 */
[----:B------:R-:W3:Y:S04]  /*00e0*/  LDCU.128 UR12, c[0x0][0x400] ;  /* 0x00008000ff0c77ac */ /* 0x000ee80008000c00 */
[----:B------:R-:W-:Y:S01]  /*00f0*/  PLOP3.LUT P1, PT, PT, PT, UP1, 0x80, 0x8 ;  /* 0x000000000008781c */ /* 0x000fe20003f2f018 */
[----:B----4-:R-:W-:Y:S01]  /*0100*/  UISETP.NE.U32.AND UP0, UPT, UR10, URZ, UPT ;  /* 0x000000ff0a00728c */ /* 0x010fe2000bf05070 */
[----:B------:R-:W4:Y:S03]  /*0110*/  LDCU.64 UR26, c[0x0][0x3d0] ;  /* 0x00007a00ff1a77ac */ /* 0x000f260008000a00 */
[----:B--2---:R-:W-:Y:S01]  /*0120*/  @UP1 ULEA UR4, UP3, UR20, UR4, 0x2 ;  /* 0x0000000414041291 */ /* 0x004fe2000f8610ff */
[----:B------:R-:W-:Y:S01]  /*0130*/  IABS R0, R0 ;  /* 0x0000000000007213 */ /* 0x000fe20000000000 */
[----:B------:R-:W-:-:S02]  /*0140*/  UISETP.NE.AND.EX UP0, UPT, UR11, URZ, UPT, UP0 ;  /* 0x000000ff0b00728c */ /* 0x000fc4000bf05300 */
[----:B------:R-:W-:Y:S02]  /*0150*/  @UP1 ULEA.HI.X UR5, UR20, UR5, URZ, 0x2, UP3 ;  /* 0x0000000514051291 */ /* 0x000fe400098f14ff */
[----:B------:R-:W-:Y:S01]  /*0160*/  MOV R4, UR4 ;  /* 0x0000000400047c02 */ /* 0x000fe20008000f00 */
[----:B------:R-:W2:Y:S01]  /*0170*/  LDCU.64 UR28, c[0x0][0x3e8] ;  /* 0x00007d00ff1c77ac */ /* 0x000ea20008000a00 */
        /* <DEDUP_REMOVED lines=13> */
[----:B-1----:R-:W-:Y:S02]  /*0250*/  IABS R3, R7 ;  /* 0x0000000700037213 */ /* 0x002fe40000000000 */
[----:B0-----:R-:W-:Y:S02]  /*0260*/  R2UR UR5, R6 ;  /* 0x00000000060572ca */ /* 0x001fe400000e0000 */
[----:B------:R-:W-:Y:S01]  /*0270*/  R2UR UR24, R3 ;  /* 0x00000000031872ca */ /* 0x000fe200000e0000 */
[----:B------:R-:W-:-:S10]  /*0280*/  UMOV UR4, URZ ;  /* 0x000000ff00047c82 */ /* 0x000fd40008000000 */
[----:B------:R-:W-:-:S04]  /*0290*/  UIADD3 UR6, UPT, UPT, URZ, -UR5, URZ ;  /* 0x80000005ff067290 */ /* 0x000fc8000fffe0ff */
[----:B------:R-:W-:-:S04]  /*02a0*/  UIMAD UR6, UR6, UR31, URZ ;  /* 0x0000001f060672a4 */ /* 0x000fc8000f8e02ff */
[----:B------:R-:W-:-:S04]  /*02b0*/  UIMAD.WIDE.U32 UR4, UR5, UR6, UR4 ;  /* 0x00000006050472a5 */ /* 0x000fc8000f8e0004 */
[----:B------:R-:W-:-:S07]  /*02c0*/  UIMAD.WIDE.U32 UR6, UR5, UR24, URZ ;  /* 0x00000018050672a5 */ /* 0x000fce000f8e00ff */
[----:B------:R-:W-:Y:S02]  /*02d0*/  UMOV UR21, UR7 ;  /* 0x0000000700157c82 */ /* 0x000fe40008000000 */
[----:B------:R-:W-:-:S04]  /*02e0*/  UIADD3 UR6, UPT, UPT, -UR21, URZ, URZ ;  /* 0x000000ff15067290 */ /* 0x000fc8000fffe1ff */
[----:B------:R-:W-:-:S04]  /*02f0*/  UIMAD UR24, UR31, UR6, UR24 ;  /* 0x000000061f1872a4 */ /* 0x000fc8000f8e0218 */
[----:B------:R-:W-:Y:S02]  /*0300*/  UISETP.GT.U32.AND UP2, UPT, UR31, UR24, UPT ;  /* 0x000000181f00728c */ /* 0x000fe4000bf44070 */
[----:B------:R-:W-:Y:S02]  /*0310*/  UISETP.GE.AND UP1, UPT, UR30, 0x1, UPT ;  /* 0x000000011e00788c */ /* 0x000fe4000bf26270 */
[----:B------:R-:W-:-:S04]  /*0320*/  UIMAD.WIDE.U32 UR4, UR25, UR16, URZ ;  /* 0x00000010190472a5 */ /* 0x000fc8000f8e00ff */
[----:B------:R-:W-:-:S03]  /*0330*/  PLOP3.LUT P2, PT, PT, PT, UP1, 0x80, 0x8 ;  /* 0x000000000008781c */ /* 0x000fc60003f4f018 */
[----:B------:R-:W-:Y:S02]  /*0340*/  @!UP2 UIADD3 UR24, UPT, UPT, UR24, -UR31, URZ ;  /* 0x8000001f1818a290 */ /* 0x000fe4000fffe0ff */
[----:B------:R-:W-:Y:S02]  /*0350*/  UIMAD UR5, UR25, UR17, UR5 ;  /* 0x00000011190572a4 */ /* 0x000fe4000f8e0205 */
[----:B------:R-:W-:Y:S02]  /*0360*/  UISETP.GE.U32.AND UP0, UPT, UR24, UR31, UPT ;  /* 0x0000001f1800728c */ /* 0x000fe4000bf06070 */
[----:B---3--:R-:W-:Y:S02]  /*0370*/  UIMAD.WIDE.U32 UR16, UR25, UR12, URZ ;  /* 0x0000000c191072a5 */ /* 0x008fe4000f8e00ff */
[----:B------:R-:W-:Y:S02]  /*0380*/  ULOP3.LUT UR12, UR20, UR32, URZ, 0x3c, !UPT ;  /* 0x00000020140c7292 */ /* 0x000fe4000f8e3cff */
[----:B------:R-:W-:-:S02]  /*0390*/  UIMAD.WIDE.U32 UR10, UR20, UR18, UR4 ;  /* 0x00000012140a72a5 */ /* 0x000fc4000f8e0004 */
[----:B------:R-:W-:Y:S02]  /*03a0*/  UIMAD UR13, UR25, UR13, UR17 ;  /* 0x0000000d190d72a4 */ /* 0x000fe4000f8e0211 */
[----:B------:R-:W-:Y:S02]  /*03b0*/  @!UP2 UIADD3 UR21, UPT, UPT, UR21, 0x1, URZ ;  /* 0x000000011515a890 */ /* 0x000fe4000fffe0ff */
[----:B------:R-:W-:Y:S01]  /*03c0*/  UISETP.GE.AND UP2, UPT, UR12, URZ, UPT ;  /* 0x000000ff0c00728c */ /* 0x000fe2000bf46270 */
[----:B------:R-:W0:Y:S02]  /*03d0*/  LDCU.128 UR4, c[0x0][0x460] ;  /* 0x00008c00ff0477ac */ /* 0x000e240008000c00 */
[----:B------:R-:W-:Y:S01]  /*03e0*/  UMOV UR12, UR16 ;  /* 0x00000010000c7c82 */ /* 0x000fe20008000000 */
[----:B------:R-:W-:Y:S02]  /*03f0*/  UIMAD UR19, UR20, UR19, UR11 ;  /* 0x00000013141372a4 */ /* 0x000fe4000f8e020b */
[----:B------:R-:W-:-:S02]  /*0400*/  UISETP.NE.AND UP1, UPT, UR32, URZ, UPT ;  /* 0x000000ff2000728c */ /* 0x000fc4000bf25270 */
[----:B------:R-:W-:Y:S02]  /*0410*/  UIMAD.WIDE.U32 UR12, UR20, UR14, UR12 ;  /* 0x0000000e140c72a5 */ /* 0x000fe4000f8e000c */
[----:B------:R-:W-:Y:S01]  /*0420*/  @UP0 UIADD3 UR21, UPT, UPT, UR21, 0x1, URZ ;  /* 0x0000000115150890 */ /* 0x000fe2000fffe0ff */
[----:B0-2-4-:R-:W-:Y:S11]  /*0430*/  @!P2 EXIT ;  /* 0x000000000000a94d */ /* 0x015ff60003800000 */
[----:B------:R-:W0:Y:S01]  /*0440*/  S2R R5, SR_TID.X ;  /* 0x0000000000057919 */ /* 0x000e220000002100 */
[----:B------:R-:W-:Y:S02]  /*0450*/  @!UP2 UIADD3 UR21, UPT, UPT, -UR21, URZ, URZ ;  /* 0x000000ff1515a290 */ /* 0x000fe4000fffe1ff */
[----:B------:R-:W-:Y:S02]  /*0460*/  @!UP1 ULOP3.LUT UR21, URZ, UR32, URZ, 0x33, !UPT ;  /* 0x00000020ff159292 */ /* 0x000fe4000f8e33ff */
[----:B------:R-:W-:Y:S02]  /*0470*/  UIMAD UR13, UR20, UR15, UR13 ;  /* 0x0000000f140d72a4 */ /* 0x000fe4000f8e020d */
[----:B------:R-:W-:Y:S02]  /*0480*/  UIMAD.WIDE.U32 UR14, UR25, UR26, URZ ;  /* 0x0000001a190e72a5 */ /* 0x000fe4000f8e00ff */
[----:B------:R-:W-:Y:S02]  /*0490*/  USHF.R.S32.HI UR11, URZ, 0x1f, UR21 ;  /* 0x0000001fff0b7899 */ /* 0x000fe40008011415 */
[----:B------:R-:W-:-:S02]  /*04a0*/  UIMAD UR15, UR25, UR27, UR15 ;  /* 0x0000001b190f72a4 */ /* 0x000fc4000f8e020f */
[----:B------:R-:W-:Y:S01]  /*04b0*/  UIMAD UR16, UR11, UR28, URZ ;  /* 0x0000001c0b1072a4 */ /* 0x000fe2000f8e02ff */
[----:B------:R-:W1:Y:S01]  /*04c0*/  LDCU UR17, c[0x0][0x384] ;  /* 0x00007080ff1177ac */ /* 0x000e620008000800 */
[----:B------:R-:W-:Y:S02]  /*04d0*/  ULEA UR11, UP0, UR10, UR4, 0x1 ;  /* 0x000000040a0b7291 */ /* 0x000fe4000f8008ff */
[----:B------:R-:W-:Y:S02]  /*04e0*/  UIMAD.WIDE.U32 UR14, UR21, UR28, UR14 ;  /* 0x0000001c150e72a5 */ /* 0x000fe4000f8e000e */
[----:B------:R-:W-:Y:S02]  /*04f0*/  UIMAD UR4, UR21, UR29, UR16 ;  /* 0x0000001d150472a4 */ /* 0x000fe4000f8e0210 */
[----:B------:R-:W-:Y:S02]  /*0500*/  ULEA.HI.X UR16, UR10, UR5, UR19, 0x1, UP0 ;  /* 0x000000050a107291 */ /* 0x000fe400080f0c13 */
[----:B------:R-:W-:Y:S01]  /*0510*/  UIADD3 UR4, UPT, UPT, UR15, UR4, URZ ;  /* 0x000000040f047290 */ /* 0x000fe2000fffe0ff */
[----:B------:R-:W2:Y:S01]  /*0520*/  LDCU UR18, c[0x0][0x38c] ;  /* 0x00007180ff1277ac */ /* 0x000ea20008000800 */
[----:B0-----:R-:W-:Y:S01]  /*0530*/  SHF.L.U32 R0, R5, 0x4, RZ ;  /* 0x0000000405007819 */ /* 0x001fe200000006ff */
[----:B------:R-:W-:Y:S01]  /*0540*/  ULEA UR8, UP0, UR14, UR8, 0x1 ;  /* 0x000000080e087291 */ /* 0x000fe2000f8008ff */
[----:B------:R-:W-:Y:S01]  /*0550*/  UMOV UR5, URZ ;  /* 0x000000ff00057c82 */ /* 0x000fe20008000000 */
[----:B-----5:R-:W-:-:S02]  /*0560*/  @P1 R2UR UR5, R4 ;  /* 0x00000000040512ca */ /* 0x020fc400000e0000 */
[----:B------:R-:W-:Y:S01]  /*0570*/  ULEA.HI.X UR9, UR14, UR9, UR4, 0x1, UP0 ;  /* 0x000000090e097291 */ /* 0x000fe200080f0c04 */
[----:B------:R-:W-:Y:S01]  /*0580*/  LOP3.LUT R0, R0, 0x3e00, RZ, 0xc0, !PT ;  /* 0x00003e0000007812 */ /* 0x000fe200078ec0ff */
[----:B------:R-:W-:Y:S01]  /*0590*/  ULEA UR6, UP1, UR12, UR6, 0x1 ;  /* 0x000000060c067291 */ /* 0x000fe2000f8208ff */
[----:B------:R-:W-:Y:S01]  /*05a0*/  UMOV UR4, URZ ;  /* 0x000000ff00047c82 */ /* 0x000fe20008000000 */
[----:B------:R-:W-:Y:S01]  /*05b0*/  @P0 R2UR UR4, R2 ;  /* 0x00000000020402ca */ /* 0x000fe200000e0000 */
[----:B-1----:R-:W-:Y:S01]  /*05c0*/  UIMAD UR20, UR25, UR17, UR20 ;  /* 0x00000011191472a4 */ /* 0x002fe2000f8e0214 */
[----:B------:R-:W-:Y:S01]  /*05d0*/  LOP3.LUT R9, R0, 0x1f, R5, 0xf8, !PT ;  /* 0x0000001f00097812 */ /* 0x000fe200078ef805 */
[----:B------:R-:W-:Y:S02]  /*05e0*/  ULEA.HI.X UR7, UR12, UR7, UR13, 0x1, UP1 ;  /* 0x000000070c077291 */ /* 0x000fe400088f0c0d */
[----:B------:R-:W-:Y:S01]  /*05f0*/  UIMAD UR10, UR20, UR30, URZ ;  /* 0x0000001e140a72a4 */ /* 0x000fe2000f8e02ff */
[----:B------:R-:W-:Y:S01]  /*0600*/  UMOV UR12, UR6 ;  /* 0x00000006000c7c82 */ /* 0x000fe20008000000 */
[----:B------:R-:W-:-:S02]  /*0610*/  UMOV UR6, URZ ;  /* 0x000000ff00067c82 */ /* 0x000fc40008000000 */
[----:B--2---:R-:W-:Y:S01]  /*0620*/  UIMAD UR10, UR10, UR18, URZ ;  /* 0x000000120a0a72a4 */ /* 0x004fe2000f8e02ff */
[----:B------:R-:W-:Y:S01]  /*0630*/  UMOV UR13, UR16 ;  /* 0x00000010000d7c82 */ /* 0x000fe20008000000 */
[----:B------:R-:W-:Y:S01]  /*0640*/  UMOV UR14, UR7 ;  /* 0x00000007000e7c82 */ /* 0x000fe20008000000 */
[----:B------:R-:W-:Y:S01]  /*0650*/  UMOV UR15, UR8 ;  /* 0x00000008000f7c82 */ /* 0x000fe20008000000 */
[----:B------:R-:W-:-:S08]  /*0660*/  UMOV UR20, UR9 ;  /* 0x0000000900147c82 */ /* 0x000fd00008000000 */
.L_x_777:
        /* <DEDUP_REMOVED lines=65> */
[C---:B------:R-:W-:Y:S01]  /*0a80*/  LOP3.LUT R27, R32.reuse, 0x180, RZ, 0xfc, !PT ;  /* 0x00000180201b7812 */ /* 0x040fe200078efcff */
[----:B------:R-:W4:Y:S01]  /*0a90*/  @!P3 LDG.E.U16 R13, desc[UR22][R8.64+0x100] ;  /* 0x00010016080db981 */ /* 0x000f22000c1e1500 */
[----:B------:R-:W-:Y:S02]  /*0aa0*/  LOP3.LUT R29, R32, 0x1a0, RZ, 0xfc, !PT ;  /* 0x000001a0201d7812 */ /* 0x000fe400078efcff */
[----:B------:R-:W-:Y:S01]  /*0ab0*/  @P0 LOP3.LUT R33, R33, 0x1, RZ, 0xfc, !PT ;  /* 0x0000000121210812 */ /* 0x000fe200078efcff */
[----:B------:R-:W4:Y:S01]  /*0ac0*/  @!P0 LDG.E.U16 R20, desc[UR22][R8.64+0x200] ;  /* 0x0002001608148981 */ /* 0x000f22000c1e1500 */
[----:B------:R-:W-:Y:S02]  /*0ad0*/  ISETP.GE.AND P0, PT, R21, UR7, PT ;  /* 0x0000000715007c0c */ /* 0x000fe4000bf06270 */
[----:B------:R-:W-:Y:S02]  /*0ae0*/  ISETP.GE.AND P1, PT, R23, UR7, PT ;  /* 0x0000000717007c0c */ /* 0x000fe4000bf26270 */
        /* <DEDUP_REMOVED lines=8> */
[----:B------:R-:W-:-:S02]  /*0b70*/  PRMT R30, RZ, 0x7610, R30 ;  /* 0x00007610ff1e7816 */ /* 0x000fc4000000001e */
[C---:B------:R-:W-:Y:S01]  /*0b80*/  LOP3.LUT R6, R32.reuse, 0x1c0, RZ, 0xfc, !PT ;  /* 0x000001c020067812 */ /* 0x040fe200078efcff */
[----:B------:R-:W4:Y:S01]  /*0b90*/  @!P1 LDG.E.U16 R24, desc[UR22][R8.64+0x280] ;  /* 0x0002801608189981 */ /* 0x000f22000c1e1500 */
[----:B------:R-:W-:Y:S02]  /*0ba0*/  LOP3.LUT R21, R32, 0x1e0, RZ, 0xfc, !PT ;  /* 0x000001e020157812 */ /* 0x000fe400078efcff */
[----:B------:R-:W-:Y:S01]  /*0bb0*/  ISETP.GE.AND P5, PT, R6, UR7, PT ;  /* 0x0000000706007c0c */ /* 0x000fe2000bfa6270 */
[----:B------:R-:W4:Y:S01]  /*0bc0*/  @!P2 LDG.E.U16 R26, desc[UR22][R8.64+0x2c0] ;  /* 0x0002c016081aa981 */ /* 0x000f22000c1e1500 */
[----:B------:R-:W-:-:S03]  /*0bd0*/  ISETP.GE.AND P6, PT, R21, UR7, PT ;  /* 0x0000000715007c0c */ /* 0x000fc6000bfc6270 */
[----:B------:R-:W4:Y:S04]  /*0be0*/  @!P3 LDG.E.U16 R28, desc[UR22][R8.64+0x300] ;  /* 0x00030016081cb981 */ /* 0x000f28000c1e1500 */
[----:B------:R-:W4:Y:S01]  /*0bf0*/  @!P4 LDG.E.U16 R30, desc[UR22][R8.64+0x340] ;  /* 0x00034016081ec981 */ /* 0x000f22000c1e1500 */
[----:B------:R-:W-:Y:S02]  /*0c00*/  PRMT R17, RZ, 0x7610, R17 ;  /* 0x00007610ff117816 */ /* 0x000fe40000000011 */
[----:B------:R-:W-:-:S04]  /*0c10*/  PRMT R23, RZ, 0x7610, R23 ;  /* 0x00007610ff177816 */ /* 0x000fc80000000017 */
[----:B------:R-:W4:Y:S04]  /*0c20*/  @!P5 LDG.E.U16 R17, desc[UR22][R8.64+0x380] ;  /* 0x000380160811d981 */ /* 0x000f28000c1e1500 */
[----:B------:R0:W4:Y:S01]  /*0c30*/  @!P6 LDG.E.U16 R23, desc[UR22][R8.64+0x3c0] ;  /* 0x0003c0160817e981 */ /* 0x000122000c1e1500 */
        /* <DEDUP_REMOVED lines=13> */
[----:B------:R-:W-:Y:S02]  /*0d10*/  LEA.HI.SX32 R32, R32, R21, 0x1b ;  /* 0x0000001520207211 */ /* 0x000fe400078fdaff */
[----:B------:R-:W-:-:S02]  /*0d20*/  IADD3 R38, PT, PT, R21, 0x80, RZ ;  /* 0x0000008015267810 */ /* 0x000fc40007ffe0ff */
[-C--:B------:R-:W-:Y:S02]  /*0d30*/  LEA.HI.SX32 R34, R34, R21.reuse, 0x1b ;  /* 0x0000001522227211 */ /* 0x080fe400078fdaff */
[----:B------:R-:W-:Y:S02]  /*0d40*/  IADD3 R8, PT, PT, R21, 0xa0, RZ ;  /* 0x000000a015087810 */ /* 0x000fe40007ffe0ff */
[-C--:B------:R-:W-:Y:S02]  /*0d50*/  LEA.HI.SX32 R36, R36, R21.reuse, 0x1b ;  /* 0x0000001524247211 */ /* 0x080fe400078fdaff */
[----:B------:R-:W-:Y:S02]  /*0d60*/  LEA R70, R25, UR21, 0x1 ;  /* 0x0000001519467c11 */ /* 0x000fe4000f8e08ff */
[----:B------:R-:W-:Y:S02]  /*0d70*/  LEA R69, R32, UR21, 0x1 ;  /* 0x0000001520457c11 */ /* 0x000fe4000f8e08ff */
[----:B------:R-:W-:-:S02]  /*0d80*/  LEA.HI.SX32 R38, R38, R21, 0x1b ;  /* 0x0000001526267211 */ /* 0x000fc400078fdaff */
[C---:B------:R-:W-:Y:S02]  /*0d90*/  IADD3 R32, PT, PT, R21.reuse, 0xc0, RZ ;  /* 0x000000c015207810 */ /* 0x040fe40007ffe0ff */
[----:B------:R-:W-:Y:S02]  /*0da0*/  LEA R68, R34, UR21, 0x1 ;  /* 0x0000001522447c11 */ /* 0x000fe4000f8e08ff */
[----:B------:R-:W-:Y:S02]  /*0db0*/  LEA.HI.SX32 R8, R8, R21, 0x1b ;  /* 0x0000001508087211 */ /* 0x000fe400078fdaff */
[----:B------:R-:W-:Y:S02]  /*0dc0*/  LEA R67, R36, UR21, 0x1 ;  /* 0x0000001524437c11 */ /* 0x000fe4000f8e08ff */
[----:B------:R-:W-:Y:S02]  /*0dd0*/  IADD3 R34, PT, PT, R21, 0xe0, RZ ;  /* 0x000000e015227810 */ /* 0x000fe40007ffe0ff */
[----:B------:R-:W-:-:S02]  /*0de0*/  LEA R66, R38, UR21, 0x1 ;  /* 0x0000001526427c11 */ /* 0x000fc4000f8e08ff */
[C---:B------:R-:W-:Y:S02]  /*0df0*/  IADD3 R36, PT, PT, R21.reuse, 0x100, RZ ;  /* 0x0000010015247810 */ /* 0x040fe40007ffe0ff */
[----:B------:R-:W-:Y:S02]  /*0e00*/  LEA.HI.SX32 R32, R32, R21, 0x1b ;  /* 0x0000001520207211 */ /* 0x000fe400078fdaff */
[----:B------:R-:W-:Y:S02]  /*0e10*/  P2R R50, PR, RZ, 0x1 ;  /* 0x00000001ff327803 */ /* 0x000fe40000000000 */
[----:B------:R-:W-:Y:S02]  /*0e20*/  IADD3 R38, PT, PT, R21, 0x120, RZ ;  /* 0x0000012015267810 */ /* 0x000fe40007ffe0ff */
[----:B------:R-:W-:Y:S02]  /*0e30*/  LEA R65, R8, UR21, 0x1 ;  /* 0x0000001508417c11 */ /* 0x000fe4000f8e08ff */
[----:B------:R-:W-:-:S02]  /*0e40*/  LOP3.LUT P0, RZ, R33, 0x4, RZ, 0xc0, !PT ;  /* 0x0000000421ff7812 */ /* 0x000fc4000780c0ff */
[C---:B------:R-:W-:Y:S02]  /*0e50*/  IADD3 R8, PT, PT, R21.reuse, 0x140, RZ ;  /* 0x0000014015087810 */ /* 0x040fe40007ffe0ff */
[-C--:B------:R-:W-:Y:S02]  /*0e60*/  LEA.HI.SX32 R34, R34, R21.reuse, 0x1b ;  /* 0x0000001522227211 */ /* 0x080fe400078fdaff */
[-C--:B------:R-:W-:Y:S02]  /*0e70*/  LEA.HI.SX32 R36, R36, R21.reuse, 0x1b ;  /* 0x0000001524247211 */ /* 0x080fe400078fdaff */
[----:B------:R-:W-:Y:S02]  /*0e80*/  LEA R64, R32, UR21, 0x1 ;  /* 0x0000001520407c11 */ /* 0x000fe4000f8e08ff */
[----:B------:R-:W-:Y:S02]  /*0e90*/  LEA.HI.SX32 R38, R38, R21, 0x1b ;  /* 0x0000001526267211 */ /* 0x000fe400078fdaff */
[----:B------:R-:W-:-:S02]  /*0ea0*/  IADD3 R32, PT, PT, R21, 0x1a0, RZ ;  /* 0x000001a015207810 */ /* 0x000fc40007ffe0ff */
[----:B------:R-:W-:Y:S02]  /*0eb0*/  P2R R49, PR, RZ, 0x1 ;  /* 0x00000001ff317803 */ /* 0x000fe40000000000 */
[----:B------:R-:W-:Y:S02]  /*0ec0*/  LEA.HI.SX32 R8, R8, R21, 0x1b ;  /* 0x0000001508087211 */ /* 0x000fe400078fdaff */
[----:B------:R-:W-:Y:S02]  /*0ed0*/  LOP3.LUT P0, RZ, R33, 0x8, RZ, 0xc0, !PT ;  /* 0x0000000821ff7812 */ /* 0x000fe4000780c0ff */
[----:B------:R-:W-:Y:S02]  /*0ee0*/  LEA R63, R34, UR21, 0x1 ;  /* 0x00000015223f7c11 */ /* 0x000fe4000f8e08ff */
[----:B------:R-:W-:Y:S02]  /*0ef0*/  LEA R62, R36, UR21, 0x1 ;  /* 0x00000015243e7c11 */ /* 0x000fe4000f8e08ff */
[----:B------:R-:W-:-:S02]  /*0f00*/  LEA R61, R38, UR21, 0x1 ;  /* 0x00000015263d7c11 */ /* 0x000fc4000f8e08ff */
[C---:B------:R-:W-:Y:S02]  /*0f10*/  IADD3 R34, PT, PT, R21.reuse, 0x1c0, RZ ;  /* 0x000001c015227810 */ /* 0x040fe40007ffe0ff */
[----:B------:R-:W-:Y:S02]  /*0f20*/  IADD3 R36, PT, PT, R21, 0x1e0, RZ ;  /* 0x000001e015247810 */ /* 0x000fe40007ffe0ff */
[----:B------:R-:W-:Y:S02]  /*0f30*/  LEA.HI.SX32 R32, R32, R21, 0x1b ;  /* 0x0000001520207211 */ /* 0x000fe400078fdaff */
[----:B------:R-:W-:Y:S02]  /*0f40*/  LEA R60, R8, UR21, 0x1 ;  /* 0x00000015083c7c11 */ /* 0x000fe4000f8e08ff */
[----:B------:R-:W-:Y:S02]  /*0f50*/  P2R R48, PR, RZ, 0x1 ;  /* 0x00000001ff307803 */ /* 0x000fe40000000000 */
[----:B------:R-:W-:-:S02]  /*0f60*/  LOP3.LUT P0, RZ, R33, 0x10, RZ, 0xc0, !PT ;  /* 0x0000001021ff7812 */ /* 0x000fc4000780c0ff */
[-C--:B------:R-:W-:Y:S02]  /*0f70*/  LEA.HI.SX32 R34, R34, R21.reuse, 0x1b ;  /* 0x0000001522227211 */ /* 0x080fe400078fdaff */
[----:B------:R-:W-:Y:S02]  /*0f80*/  LEA.HI.SX32 R36, R36, R21, 0x1b ;  /* 0x0000001524247211 */ /* 0x000fe400078fdaff */
[----:B------:R-:W-:Y:S02]  /*0f90*/  LEA R57, R32, UR21, 0x1 ;  /* 0x0000001520397c11 */ /* 0x000fe4000f8e08ff */
        /* <DEDUP_REMOVED lines=9> */
[----:B------:R-:W-:Y:S01]  /*1030*/  LOP3.LUT P0, RZ, R33, 0x100, RZ, 0xc0, !PT ;  /* 0x0000010021ff7812 */ /* 0x000fe2000780c0ff */
        /* <DEDUP_REMOVED lines=11> */
[----:B------:R-:W-:Y:S01]  /*10f0*/  STS.U16 [R64+0x180], R15 ;  /* 0x0001800f40007388 */ /* 0x000fe20000000400 */
        /* <DEDUP_REMOVED lines=86> */
[----:B-1----:R-:W-:-:S11]  /*1660*/  PRMT R23, RZ, 0x7610, R23 ;  /* 0x00007610ff177816 */ /* 0x002fd60000000017 */
        /* <DEDUP_REMOVED lines=137> */
.L_x_739:
[----:B------:R-:W-:Y:S05]  /*1f00*/  BSYNC.RECONVERGENT B0 ;  /* 0x0000000000007941 */ /* 0x000fea0003800200 */
.L_x_738:
        /* <DEDUP_REMOVED lines=35> */
.L_x_741:
[----:B------:R-:W-:Y:S05]  /*2140*/  BSYNC.RECONVERGENT B0 ;  /* 0x0000000000007941 */ /* 0x000fea0003800200 */
.L_x_740:
        /* <DEDUP_REMOVED lines=37> */
.L_x_743:
[----:B------:R-:W-:Y:S05]  /*23a0*/  BSYNC.RECONVERGENT B0 ;  /* 0x0000000000007941 */ /* 0x000fea0003800200 */
.L_x_742:
        /* <DEDUP_REMOVED lines=35> */
.L_x_745:
[----:B------:R-:W-:Y:S05]  /*25e0*/  BSYNC.RECONVERGENT B0 ;  /* 0x0000000000007941 */ /* 0x000fea0003800200 */
.L_x_744:
[----:B------:R-:W-:Y:S01]  /*25f0*/  ISETP.EQ.OR P6, PT, RZ, UR7, P2 ;  /* 0x00000007ff007c0c */ /* 0x000fe200097c2670 */
[----:B------:R-:W-:Y:S01]  /*2600*/  HADD2.F32 R49, -RZ, R48.H0_H0 ;  /* 0x20000030ff317230 */ /* 0x000fe20000004100 */
[----:B------:R-:W-:Y:S01]  /*2610*/  BSSY.RECONVERGENT B0, `(.L_x_746) ;  /* 0x0000025000007945 */ /* 0x000fe20003800200 */
[----:B------:R-:W-:Y:S01]  /*2620*/  HADD2.F32 R48, -RZ, R27.H0_H0 ;  /* 0x2000001bff307230 */ /* 0x000fe20000004100 */
[----:B------:R-:W-:Y:S02]  /*2630*/  FSETP.GTU.FTZ.AND P5, PT, R26, 20, PT ;  /* 0x41a000001a00780b */ /* 0x000fe40003fbc000 */
[----:B------:R-:W-:Y:S01]  /*2640*/  ISETP.EQ.OR P2, PT, RZ, UR7, P3 ;  /* 0x00000007ff007c0c */ /* 0x000fe20009f42670 */
[----:B------:R-:W-:Y:S01]  /*2650*/  FADD.FTZ R27, R49, UR5 ;  /* 0x00000005311b7e21 */ /* 0x000fe20008010000 */
[----:B------:R-:W-:-:S05]  /*2660*/  LOP3.LUT R61, R5, 0x1f, RZ, 0xc0, !PT ;  /* 0x0000001f053d7812 */ /* 0x000fca00078ec0ff */
        /* <DEDUP_REMOVED lines=31> */
.L_x_747:
[----:B------:R-:W-:Y:S05]  /*2860*/  BSYNC.RECONVERGENT B0 ;  /* 0x0000000000007941 */ /* 0x000fea0003800200 */
.L_x_746:
        /* <DEDUP_REMOVED lines=39> */
.L_x_749:
[----:B------:R-:W-:Y:S05]  /*2ae0*/  BSYNC.RECONVERGENT B0 ;  /* 0x0000000000007941 */ /* 0x000fea0003800200 */
.L_x_748:
        /* <DEDUP_REMOVED lines=41> */
.L_x_751:
[----:B------:R-:W-:Y:S05]  /*2d80*/  BSYNC.RECONVERGENT B0 ;  /* 0x0000000000007941 */ /* 0x000fea0003800200 */
.L_x_750:
        /* <DEDUP_REMOVED lines=39> */
.L_x_753:
[----:B------:R-:W-:Y:S05]  /*3000*/  BSYNC.RECONVERGENT B0 ;  /* 0x0000000000007941 */ /* 0x000fea0003800200 */
.L_x_752:
        /* <DEDUP_REMOVED lines=41> */
.L_x_755:
[----:B------:R-:W-:Y:S05]  /*32a0*/  BSYNC.RECONVERGENT B0 ;  /* 0x0000000000007941 */ /* 0x000fea0003800200 */
.L_x_754:
        /* <DEDUP_REMOVED lines=39> */
.L_x_757:
[----:B------:R-:W-:Y:S05]  /*3520*/  BSYNC.RECONVERGENT B0 ;  /* 0x0000000000007941 */ /* 0x000fea0003800200 */
.L_x_756:
        /* <DEDUP_REMOVED lines=45> */
.L_x_759:
[----:B------:R-:W-:Y:S05]  /*3800*/  BSYNC.RECONVERGENT B0 ;  /* 0x0000000000007941 */ /* 0x000fea0003800200 */
.L_x_758:
        /* <DEDUP_REMOVED lines=32> */
.L_x_761:
[----:B------:R-:W-:Y:S05]  /*3a10*/  BSYNC.RECONVERGENT B0 ;  /* 0x0000000000007941 */ /* 0x000fea0003800200 */
.L_x_760:
        /* <DEDUP_REMOVED lines=32> */
.L_x_763:
[----:B------:R-:W-:Y:S05]  /*3c20*/  BSYNC.RECONVERGENT B0 ;  /* 0x0000000000007941 */ /* 0x000fea0003800200 */
.L_x_762:
        /* <DEDUP_REMOVED lines=32> */
.L_x_765:
[----:B------:R-:W-:Y:S05]  /*3e30*/  BSYNC.RECONVERGENT B0 ;  /* 0x0000000000007941 */ /* 0x000fea0003800200 */
.L_x_764:
        /* <DEDUP_REMOVED lines=32> */
.L_x_767:
[----:B------:R-:W-:Y:S05]  /*4040*/  BSYNC.RECONVERGENT B0 ;  /* 0x0000000000007941 */ /* 0x000fea0003800200 */
.L_x_766:
        /* <DEDUP_REMOVED lines=32> */
.L_x_769:
[----:B------:R-:W-:Y:S05]  /*4250*/  BSYNC.RECONVERGENT B0 ;  /* 0x0000000000007941 */ /* 0x000fea0003800200 */
.L_x_768:
        /* <DEDUP_REMOVED lines=9> */
[----:B------:R-:W0:Y:S01]  /*42f0*/  S2UR UR43, SR_CTAID.Y ;  /* 0x00000000002b79c3 */ /* 0x000e220000002600 */
[----:B------:R-:W0:Y:S01]  /*4300*/  LDCU.64 UR16, c[0x0][0x3a0] ;  /* 0x00007400ff1077ac */ /* 0x000e220008000a00 */
[----:B------:R-:W-:Y:S01]  /*4310*/  SHF.L.U32 R62, R5, 0x5, RZ ;  /* 0x00000005053e7819 */ /* 0x000fe200000006ff */
[----:B------:R-:W-:Y:S01]  /*4320*/  FMUL.FTZ R71, R72, R27 ;  /* 0x0000001b48477220 */ /* 0x000fe20000410000 */
[----:B------:R-:W-:Y:S01]  /*4330*/  ISETP.NE.AND P0, PT, RZ, UR6, PT ;  /* 0x00000006ff007c0c */ /* 0x000fe2000bf05270 */
[----:B------:R-:W-:Y:S01]  /*4340*/  USHF.L.U32 UR7, UR6, 0xb, URZ ;  /* 0x0000000b06077899 */ /* 0x000fe200080006ff */
[----:B------:R-:W-:Y:S01]  /*4350*/  LOP3.LUT R62, R62, R5, RZ, 0xfc, !PT ;  /* 0x000000053e3e7212 */ /* 0x000fe200078efcff */
[----:B------:R-:W-:Y:S01]  /*4360*/  FMUL.FTZ R72, R73, R28 ;  /* 0x0000001c49487220 */ /* 0x000fe20000410000 */
[----:B------:R-:W-:Y:S01]  /*4370*/  FMUL.FTZ R73, R74, R29 ;  /* 0x0000001d4a497220 */ /* 0x000fe20000410000 */
[----:B------:R-:W-:Y:S01]  /*4380*/  ULEA UR24, UR19, -UR7, 0x1 ;  /* 0x8000000713187291 */ /* 0x000fe2000f8e08ff */
[----:B------:R-:W-:Y:S01]  /*4390*/  LOP3.LUT R62, R62, 0x7c1f, RZ, 0xc0, !PT ;  /* 0x00007c1f3e3e7812 */ /* 0x000fe200078ec0ff */
[----:B------:R-:W-:Y:S01]  /*43a0*/  FMUL.FTZ R74, R75, R30 ;  /* 0x0000001e4b4a7220 */ /* 0x000fe20000410000 */
[----:B------:R-:W-:Y:S01]  /*43b0*/  ISETP.EQ.AND P0, PT, R61, RZ, P0 ;  /* 0x000000ff3d00720c */ /* 0x000fe20000702270 */
[----:B------:R-:W-:Y:S01]  /*43c0*/  FMUL.FTZ R61, R48, R17 ;  /* 0x00000011303d7220 */ /* 0x000fe20000410000 */
[----:B------:R-:W-:Y:S01]  /*43d0*/  FMUL.FTZ R63, R42, R19 ;  /* 0x000000132a3f7220 */ /* 0x000fe20000410000 */
[----:B------:R-:W-:Y:S01]  /*43e0*/  ISETP.GE.AND P1, PT, R62, UR24, PT ;  /* 0x000000183e007c0c */ /* 0x000fe2000bf26270 */
        /* <DEDUP_REMOVED lines=8> */
[----:B0-----:R-:W-:Y:S01]  /*4470*/  UIMAD.WIDE.U32 UR8, UR43, UR16, URZ ;  /* 0x000000102b0872a5 */ /* 0x001fe2000f8e00ff */
[----:B------:R-:W-:Y:S01]  /*4480*/  FMUL.FTZ R75, R44, R31 ;  /* 0x0000001f2c4b7220 */ /* 0x000fe20000410000 */
[----:B------:R-:W-:Y:S01]  /*4490*/  FMUL.FTZ R76, R79, R32 ;  /* 0x000000204f4c7220 */ /* 0x000fe20000410000 */
[----:B------:R-:W0:Y:S01]  /*44a0*/  LDCU UR44, c[0x0][0x38c] ;  /* 0x00007180ff2c77ac */ /* 0x000e220008000800 */
[----:B------:R-:W-:Y:S01]  /*44b0*/  UIMAD UR18, UR43, UR17, UR9 ;  /* 0x000000112b1272a4 */ /* 0x000fe2000f8e0209 */
[----:B------:R-:W1:Y:S01]  /*44c0*/  LDCU UR19, c[0x0][0x388] ;  /* 0x00007100ff1377ac */ /* 0x000e620008000800 */
[----:B------:R-:W2:Y:S01]  /*44d0*/  LDCU.64 UR26, c[0x0][0x3a8] ;  /* 0x00007500ff1a77ac */ /* 0x000ea20008000a00 */
[----:B------:R-:W3:Y:S01]  /*44e0*/  LDCU.64 UR28, c[0x0][0x440] ;  /* 0x00008800ff1c77ac */ /* 0x000ee20008000a00 */
[----:B------:R-:W4:Y:S01]  /*44f0*/  LDCU.64 UR30, c[0x0][0x3b8] ;  /* 0x00007700ff1e77ac */ /* 0x000f220008000a00 */
[----:B------:R-:W0:Y:S01]  /*4500*/  LDCU.64 UR32, c[0x0][0x3c0] ;  /* 0x00007800ff2077ac */ /* 0x000e220008000a00 */
[----:B------:R-:W0:Y:S01]  /*4510*/  LDCU.64 UR34, c[0x0][0x448] ;  /* 0x00008900ff2277ac */ /* 0x000e220008000a00 */
[----:B------:R-:W0:Y:S01]  /*4520*/  LDCU.64 UR36, c[0x0][0x480] ;  /* 0x00009000ff2477ac */ /* 0x000e220008000a00 */
[----:B------:R-:W0:Y:S01]  /*4530*/  LDCU.64 UR38, c[0x0][0x3e0] ;  /* 0x00007c00ff2677ac */ /* 0x000e220008000a00 */
[----:B------:R-:W-:-:S05]  /*4540*/  UMOV UR7, URZ ;  /* 0x000000ff00077c82 */ /* 0x000fca0008000000 */
.L_x_776:
[----:B------:R-:W-:Y:S01]  /*4550*/  UMOV UR16, UR8 ;  /* 0x0000000800107c82 */ /* 0x000fe20008000000 */
[----:B------:R-:W-:Y:S02]  /*4560*/  UMOV UR17, UR18 ;  /* 0x0000001200117c82 */ /* 0x000fe40008000000 */
[----:B--2---:R-:W-:-:S04]  /*4570*/  UIMAD.WIDE.U32 UR16, UR7, UR26, UR16 ;  /* 0x0000001a071072a5 */ /* 0x004fc8000f8e0010 */
[----:B------:R-:W-:Y:S02]  /*4580*/  UIMAD UR17, UR7, UR27, UR17 ;  /* 0x0000001b071172a4 */ /* 0x000fe4000f8e0211 */
[----:B---3--:R-:W-:-:S04]  /*4590*/  ULEA UR21, UP0, UR16, UR28, 0x3 ;  /* 0x0000001c10157291 */ /* 0x008fc8000f8018ff */
[----:B------:R-:W-:Y:S02]  /*45a0*/  ULEA.HI.X UR16, UR16, UR29, UR17, 0x3, UP0 ;  /* 0x0000001d10107291 */ /* 0x000fe400080f1c11 */
[----:B------:R-:W-:-:S04]  /*45b0*/  MOV R40, UR21 ;  /* 0x0000001500287c02 */ /* 0x000fc80008000f00 */
[----:B------:R-:W-:-:S06]  /*45c0*/  MOV R41, UR16 ;  /* 0x0000001000297c02 */ /* 0x000fcc0008000f00 */
[----:B------:R-:W2:Y:S01]  /*45d0*/  LDG.E.64 R40, desc[UR22][R40.64] ;  /* 0x0000001628287981 */ /* 0x000ea2000c1e1b00 */
[----:B------:R-:W-:Y:S01]  /*45e0*/  SHF.L.U32 R44, R5, 0x5, RZ ;  /* 0x00000005052c7819 */ /* 0x000fe200000006ff */
[----:B------:R-:W-:Y:S01]  /*45f0*/  HFMA2 R43, -RZ, RZ, 0, 0 ;  /* 0x00000000ff2b7431 */ /* 0x000fe200000001ff */
[----:B0-----:R-:W-:Y:S02]  /*4600*/  MOV R47, UR38 ;  /* 0x00000026002f7c02 */ /* 0x001fe40008000f00 */
[----:B------:R-:W-:Y:S02]  /*4610*/  LOP3.LUT R103, R44, R5, RZ, 0xfc, !PT ;  /* 0x000000052c677212 */ /* 0x000fe400078efcff */
[----:B------:R-:W-:Y:S02]  /*4620*/  MOV R45, UR39 ;  /* 0x00000027002d7c02 */ /* 0x000fe40008000f00 */
        /* <DEDUP_REMOVED lines=15> */
[----:B------:R-:W-:Y:S02]  /*4720*/  SHF.L.U32 R77, R5, 0x4, RZ ;  /* 0x00000004054d7819 */ /* 0x000fe400000006ff */
[----:B------:R-:W-:Y:S01]  /*4730*/  PRMT R127, RZ, 0x7610, R127 ;  /* 0x00007610ff7f7816 */ /* 0x000fe2000000007f */
[----:B-1----:R-:W-:Y:S01]  /*4740*/  UIMAD UR17, UR6, -0x400, UR19 ;  /* 0xfffffc00061178a4 */ /* 0x002fe2000f8e0213 */
[----:B------:R-:W-:Y:S02]  /*4750*/  PRMT R51, RZ, 0x7610, R51 ;  /* 0x00007610ff337816 */ /* 0x000fe40000000033 */
[----:B------:R-:W-:Y:S02]  /*4760*/  PRMT R128, RZ, 0x7610, R128 ;  /* 0x00007610ff807816 */ /* 0x000fe40000000080 */
[----:B------:R-:W-:-:S02]  /*4770*/  PRMT R126, RZ, 0x7610, R126 ;  /* 0x00007610ff7e7816 */ /* 0x000fc4000000007e */
[----:B------:R-:W-:Y:S02]  /*4780*/  PRMT R129, RZ, 0x7610, R129 ;  /* 0x00007610ff817816 */ /* 0x000fe40000000081 */
[----:B------:R-:W-:Y:S02]  /*4790*/  PRMT R50, RZ, 0x7610, R50 ;  /* 0x00007610ff327816 */ /* 0x000fe40000000032 */
[----:B------:R-:W-:Y:S02]  /*47a0*/  PRMT R49, RZ, 0x7610, R49 ;  /* 0x00007610ff317816 */ /* 0x000fe40000000031 */
[----:B------:R-:W-:Y:S01]  /*47b0*/  PRMT R141, RZ, 0x7610, R141 ;  /* 0x00007610ff8d7816 */ /* 0x000fe2000000008d */
[C---:B--2---:R-:W-:Y:S01]  /*47c0*/  FMUL.FTZ R42, R41.reuse, R17 ;  /* 0x00000011292a7220 */ /* 0x044fe20000410000 */
[----:B------:R-:W-:Y:S01]  /*47d0*/  FMUL.FTZ R108, R40, 1.4426950216293334961 ;  /* 0x3fb8aa3b286c7820 */ /* 0x000fe20000410000 */
[-C--:B------:R-:W-:Y:S02]  /*47e0*/  FMUL.FTZ R40, R41, R18.reuse ;  /* 0x0000001229287220 */ /* 0x080fe40000410000 */
[----:B------:R-:W-:Y:S01]  /*47f0*/  FMUL.RZ R48, R42, 0.15915493667125701904 ;  /* 0x3e22f9832a307820 */ /* 0x000fe2000040c000 */
[----:B------:R-:W-:Y:S01]  /*4800*/  LOP3.LUT R42, R103, 0x7c1f, RZ, 0xc0, !PT ;  /* 0x00007c1f672a7812 */ /* 0x000fe200078ec0ff */
[C---:B------:R-:W-:Y:S01]  /*4810*/  FMUL.FTZ R83, R108.reuse, R18 ;  /* 0x000000126c537220 */ /* 0x040fe20000410000 */
[----:B------:R-:W-:Y:S01]  /*4820*/  FMUL.FTZ R86, R108, R19 ;  /* 0x000000136c567220 */ /* 0x000fe20000410000 */
[----:B------:R-:W-:Y:S01]  /*4830*/  MUFU.SIN R78, R48 ;  /* 0x00000030004e7308 */ /* 0x000fe20000000400 */
[----:B------:R-:W-:Y:S01]  /*4840*/  LOP3.LUT R44, R42, 0x20, RZ, 0xfc, !PT ;  /* 0x000000202a2c7812 */ /* 0x000fe200078efcff */
[----:B------:R-:W-:-:S04]  /*4850*/  IMAD.WIDE.U32 R46, R47, UR7, R42 ;  /* 0x000000072f2e7c25 */ /* 0x000fc8000f8e002a */
[C---:B------:R-:W-:Y:S01]  /*4860*/  FMUL.FTZ R89, R108.reuse, R20 ;  /* 0x000000146c597220 */ /* 0x040fe20000410000 */
[----:B------:R-:W-:Y:S01]  /*4870*/  PRMT R140, RZ, 0x7610, R140 ;  /* 0x00007610ff8c7816 */ /* 0x000fe2000000008c */
[----:B------:R-:W-:Y:S01]  /*4880*/  FMUL.FTZ R80, R108, R17 ;  /* 0x000000116c507220 */ /* 0x000fe20000410000 */
[----:B------:R-:W-:Y:S01]  /*4890*/  ISETP.GE.AND P2, PT, R44, UR24, PT ;  /* 0x000000182c007c0c */ /* 0x000fe2000bf46270 */
[----:B------:R-:W-:Y:S01]  /*48a0*/  IMAD R43, R45, UR7, R47 ;  /* 0x000000072d2b7c24 */ /* 0x000fe2000f8e022f */
[----:B------:R-:W-:Y:S01]  /*48b0*/  LEA R44, P3, R46, UR15, 0x1 ;  /* 0x0000000f2e2c7c11 */ /* 0x000fe2000f8608ff */
[----:B------:R-:W-:Y:S01]  /*48c0*/  FMUL.RZ R47, R40, 0.15915493667125701904 ;  /* 0x3e22f983282f7820 */ /* 0x000fe2000040c000 */
[----:B------:R-:W-:Y:S01]  /*48d0*/  LOP3.LUT R40, R42, 0x40, RZ, 0xfc, !PT ;  /* 0x000000402a287812 */ /* 0x000fe200078efcff */
[----:B------:R0:W-:Y:S01]  /*48e0*/  MUFU.COS R79, R48 ;  /* 0x00000030004f7308 */ /* 0x0001e20000000000 */
[----:B------:R-:W-:Y:S02]  /*48f0*/  LEA.HI.X R45, R46, UR20, R43, 0x1, P3 ;  /* 0x000000142e2d7c11 */ /* 0x000fe400098f0c2b */
[----:B------:R-:W-:-:S02]  /*4900*/  LOP3.LUT R43, R42, 0x80, RZ, 0xfc, !PT ;  /* 0x000000802a2b7812 */ /* 0x000fc400078efcff */
[----:B------:R-:W-:Y:S01]  /*4910*/  LOP3.LUT R46, R42, 0xa0, RZ, 0xfc, !PT ;  /* 0x000000a02a2e7812 */ /* 0x000fe200078efcff */
[----:B------:R-:W2:Y:S02]  /*4920*/  @!P1 LDG.E.U16 R123, desc[UR22][R44.64] ;  /* 0x000000162c7b9981 */ /* 0x000ea4000c1e1500 */
[----:B------:R-:W-:Y:S02]  /*4930*/  MUFU.SIN R81, R47 ;  /* 0x0000002f00517308 */ /* 0x000fe40000000400 */
[----:B------:R-:W3:Y:S01]  /*4940*/  @!P2 LDG.E.U16 R122, desc[UR22][R44.64+0x40] ;  /* 0x000040162c7aa981 */ /* 0x000ee2000c1e1500 */
[----:B------:R-:W-:Y:S02]  /*4950*/  ISETP.GE.AND P2, PT, R40, UR24, PT ;  /* 0x0000001828007c0c */ /* 0x000fe4000bf46270 */
[----:B------:R-:W-:Y:S02]  /*4960*/  LOP3.LUT R40, R42, 0x60, RZ, 0xfc, !PT ;  /* 0x000000602a287812 */ /* 0x000fe400078efcff */
[----:B------:R-:W-:-:S02]  /*4970*/  ISETP.GE.AND P4, PT, R43, UR24, PT ;  /* 0x000000182b007c0c */ /* 0x000fc4000bf86270 */
[C---:B------:R-:W-:Y:S02]  /*4980*/  LOP3.LUT R104, R42.reuse, 0x380, RZ, 0xfc, !PT ;  /* 0x000003802a687812 */ /* 0x040fe400078efcff */
[----:B------:R-:W-:Y:S01]  /*4990*/  LOP3.LUT R105, R42, 0x3a0, RZ, 0xfc, !PT ;  /* 0x000003a02a697812 */ /* 0x000fe200078efcff */
[----:B------:R-:W1:Y:S01]  /*49a0*/  MUFU.EX2 R83, R83 ;  /* 0x0000005300537308 */ /* 0x000e620000000800 */
[----:B------:R-:W-:Y:S02]  /*49b0*/  ISETP.GE.AND P3, PT, R40, UR24, PT ;  /* 0x0000001828007c0c */ /* 0x000fe4000bf66270 */
[----:B------:R-:W-:Y:S01]  /*49c0*/  ISETP.GE.AND P5, PT, R46, UR24, PT ;  /* 0x000000182e007c0c */ /* 0x000fe2000bfa6270 */
[----:B------:R-:W5:Y:S04]  /*49d0*/  @!P2 LDG.E.U16 R109, desc[UR22][R44.64+0x80] ;  /* 0x000080162c6da981 */ /* 0x000f68000c1e1500 */
[----:B------:R-:W4:Y:S01]  /*49e0*/  @!P4 LDG.E.U16 R112, desc[UR22][R44.64+0x100] ;  /* 0x000100162c70c981 */ /* 0x000f22000c1e1500 */
[----:B------:R-:W-:Y:S01]  /*49f0*/  FMUL.FTZ R40, R41, R19 ;  /* 0x0000001329287220 */ /* 0x000fe20000410000 */
[----:B------:R-:W-:Y:S04]  /*4a00*/  MUFU.EX2 R86, R86 ;  /* 0x0000005600567308 */ /* 0x000fe80000000800 */
[----:B------:R-:W4:Y:S04]  /*4a10*/  @!P3 LDG.E.U16 R113, desc[UR22][R44.64+0xc0] ;  /* 0x0000c0162c71b981 */ /* 0x000f28000c1e1500 */
[----:B------:R-:W4:Y:S01]  /*4a20*/  @!P5 LDG.E.U16 R110, desc[UR22][R44.64+0x140] ;  /* 0x000140162c6ed981 */ /* 0x000f22000c1e1500 */
[----:B------:R-:W-:Y:S01]  /*4a30*/  FMUL.RZ R46, R40, 0.15915493667125701904 ;  /* 0x3e22f983282e7820 */ /* 0x000fe2000040c000 */
[----:B------:R-:W-:-:S02]  /*4a40*/  LOP3.LUT R40, R42, 0xc0, RZ, 0xfc, !PT ;  /* 0x000000c02a287812 */ /* 0x000fc400078efcff */
[----:B------:R-:W-:Y:S02]  /*4a50*/  PRMT R139, RZ, 0x7610, R139 ;  /* 0x00007610ff8b7816 */ /* 0x000fe4000000008b */
[----:B------:R-:W-:Y:S02]  /*4a60*/  PRMT R138, RZ, 0x7610, R138 ;  /* 0x00007610ff8a7816 */ /* 0x000fe4000000008a */
[----:B------:R-:W-:Y:S01]  /*4a70*/  PRMT R137, RZ, 0x7610, R137 ;  /* 0x00007610ff897816 */ /* 0x000fe20000000089 */
[----:B------:R-:W-:Y:S01]  /*4a80*/  MUFU.EX2 R89, R89 ;  /* 0x0000005900597308 */ /* 0x000fe20000000800 */
[----:B------:R-:W-:Y:S01]  /*4a90*/  ISETP.GE.AND P2, PT, R40, UR24, PT ;  /* 0x0000001828007c0c */ /* 0x000fe2000bf46270 */
[C---:B------:R-:W-:Y:S01]  /*4aa0*/  FMUL.FTZ R92, R108.reuse, R21 ;  /* 0x000000156c5c7220 */ /* 0x040fe20000410000 */
[----:B------:R-:W-:-:S05]  /*4ab0*/  FMUL.FTZ R95, R108, R22 ;  /* 0x000000166c5f7220 */ /* 0x000fca0000410000 */
[----:B------:R-:W-:Y:S06]  /*4ac0*/  MUFU.EX2 R80, R80 ;  /* 0x0000005000507308 */ /* 0x000fec0000000800 */
[----:B------:R-:W4:Y:S01]  /*4ad0*/  @!P2 LDG.E.U16 R111, desc[UR22][R44.64+0x180] ;  /* 0x000180162c6fa981 */ /* 0x000f22000c1e1500 */
[----:B------:R-:W-:Y:S01]  /*4ae0*/  LOP3.LUT R40, R42, 0xe0, RZ, 0xfc, !PT ;  /* 0x000000e02a287812 */ /* 0x000fe200078efcff */
[----:B------:R-:W-:-:S03]  /*4af0*/  FMUL.FTZ R43, R41, R20 ;  /* 0x00000014292b7220 */ /* 0x000fc60000410000 */
[----:B------:R-:W-:Y:S02]  /*4b00*/  ISETP.GE.AND P6, PT, R40, UR24, PT ;  /* 0x0000001828007c0c */ /* 0x000fe4000bfc6270 */
[C---:B------:R-:W-:Y:S01]  /*4b10*/  LOP3.LUT R40, R42.reuse, 0x100, RZ, 0xfc, !PT ;  /* 0x000001002a287812 */ /* 0x040fe200078efcff */
[----:B0-----:R-:W-:Y:S01]  /*4b20*/  FMUL.RZ R48, R43, 0.15915493667125701904 ;  /* 0x3e22f9832b307820 */ /* 0x001fe2000040c000 */
[----:B------:R-:W-:Y:S02]  /*4b30*/  LOP3.LUT R43, R42, 0x120, RZ, 0xfc, !PT ;  /* 0x000001202a2b7812 */ /* 0x000fe400078efcff */
[----:B------:R-:W-:Y:S02]  /*4b40*/  ISETP.GE.AND P3, PT, R40, UR24, PT ;  /* 0x0000001828007c0c */ /* 0x000fe4000bf66270 */
[----:B------:R-:W-:Y:S02]  /*4b50*/  ISETP.GE.AND P4, PT, R43, UR24, PT ;  /* 0x000000182b007c0c */ /* 0x000fe4000bf86270 */
[----:B------:R-:W-:-:S02]  /*4b60*/  LOP3.LUT R40, R42, 0x140, RZ, 0xfc, !PT ;  /* 0x000001402a287812 */ /* 0x000fc400078efcff */
[----:B------:R-:W-:Y:S01]  /*4b70*/  LOP3.LUT R43, R42, 0x160, RZ, 0xfc, !PT ;  /* 0x000001602a2b7812 */ /* 0x000fe200078efcff */
[----:B------:R-:W4:Y:S01]  /*4b80*/  @!P6 LDG.E.U16 R142, desc[UR22][R44.64+0x1c0] ;  /* 0x0001c0162c8ee981 */ /* 0x000f22000c1e1500 */
[----:B------:R-:W-:Y:S02]  /*4b90*/  ISETP.GE.AND P5, PT, R40, UR24, PT ;  /* 0x0000001828007c0c */ /* 0x000fe4000bfa6270 */
[----:B------:R-:W-:Y:S02]  /*4ba0*/  LOP3.LUT R40, R42, 0x180, RZ, 0xfc, !PT ;  /* 0x000001802a287812 */ /* 0x000fe400078efcff */
[----:B------:R-:W-:Y:S01]  /*4bb0*/  ISETP.GE.AND P6, PT, R43, UR24, PT ;  /* 0x000000182b007c0c */ /* 0x000fe2000bfc6270 */
[----:B------:R-:W4:Y:S01]  /*4bc0*/  @!P3 LDG.E.U16 R136, desc[UR22][R44.64+0x200] ;  /* 0x000200162c88b981 */ /* 0x000f22000c1e1500 */
[----:B------:R-:W-:Y:S02]  /*4bd0*/  ISETP.GE.AND P3, PT, R40, UR24, PT ;  /* 0x0000001828007c0c */ /* 0x000fe4000bf66270 */
[C---:B------:R-:W-:Y:S01]  /*4be0*/  LOP3.LUT R40, R42.reuse, 0x1a0, RZ, 0xfc, !PT ;  /* 0x000001a02a287812 */ /* 0x040fe200078efcff */
[----:B------:R-:W4:Y:S01]  /*4bf0*/  @!P4 LDG.E.U16 R135, desc[UR22][R44.64+0x240] ;  /* 0x000240162c87c981 */ /* 0x000f22000c1e1500 */
[----:B------:R-:W-:-:S02]  /*4c00*/  LOP3.LUT R43, R42, 0x1c0, RZ, 0xfc, !PT ;  /* 0x000001c02a2b7812 */ /* 0x000fc400078efcff */
[----:B------:R-:W-:Y:S01]  /*4c10*/  ISETP.GE.AND P4, PT, R40, UR24, PT ;  /* 0x0000001828007c0c */ /* 0x000fe2000bf86270 */
[----:B------:R-:W4:Y:S01]  /*4c20*/  @!P5 LDG.E.U16 R130, desc[UR22][R44.64+0x280] ;  /* 0x000280162c82d981 */ /* 0x000f22000c1e1500 */
[----:B------:R-:W-:Y:S02]  /*4c30*/  ISETP.GE.AND P5, PT, R43, UR24, PT ;  /* 0x000000182b007c0c */ /* 0x000fe4000bfa6270 */
[----:B------:R-:W-:Y:S01]  /*4c40*/  LOP3.LUT R40, R42, 0x1e0, RZ, 0xfc, !PT ;  /* 0x000001e02a287812 */ /* 0x000fe200078efcff */
[----:B------:R-:W4:Y:S03]  /*4c50*/  @!P6 LDG.E.U16 R131, desc[UR22][R44.64+0x2c0] ;  /* 0x0002c0162c83e981 */ /* 0x000f26000c1e1500 */
[----:B------:R-:W-:Y:S01]  /*4c60*/  ISETP.GE.AND P6, PT, R40, UR24, PT ;  /* 0x0000001828007c0c */ /* 0x000fe2000bfc6270 */
[----:B------:R0:W1:Y:S01]  /*4c70*/  MUFU.COS R82, R47 ;  /* 0x0000002f00527308 */ /* 0x0000620000000000 */
[C---:B------:R-:W-:Y:S01]  /*4c80*/  LOP3.LUT R40, R42.reuse, 0x220, RZ, 0xfc, !PT ;  /* 0x000002202a287812 */ /* 0x040fe200078efcff */
[----:B------:R-:W4:Y:S01]  /*4c90*/  @!P3 LDG.E.U16 R132, desc[UR22][R44.64+0x300] ;  /* 0x000300162c84b981 */ /* 0x000f22000c1e1500 */
[----:B------:R-:W-:-:S03]  /*4ca0*/  LOP3.LUT R43, R42, 0x200, RZ, 0xfc, !PT ;  /* 0x000002002a2b7812 */ /* 0x000fc600078efcff */
[----:B------:R-:W4:Y:S01]  /*4cb0*/  @!P4 LDG.E.U16 R134, desc[UR22][R44.64+0x340] ;  /* 0x000340162c86c981 */ /* 0x000f22000c1e1500 */
[----:B------:R-:W-:Y:S02]  /*4cc0*/  ISETP.GE.AND P4, PT, R40, UR24, PT ;  /* 0x0000001828007c0c */ /* 0x000fe4000bf86270 */
[----:B------:R-:W-:Y:S01]  /*4cd0*/  LOP3.LUT R40, R42, 0x240, RZ, 0xfc, !PT ;  /* 0x000002402a287812 */ /* 0x000fe200078efcff */
[----:B0-----:R-:W-:Y:S01]  /*4ce0*/  FMUL.FTZ R47, R41, R21 ;  /* 0x00000015292f7220 */ /* 0x001fe20000410000 */
[----:B------:R-:W-:Y:S01]  /*4cf0*/  ISETP.GE.AND P3, PT, R43, UR24, PT ;  /* 0x000000182b007c0c */ /* 0x000fe2000bf66270 */
[----:B------:R-:W4:Y:S01]  /*4d00*/  @!P5 LDG.E.U16 R133, desc[UR22][R44.64+0x380] ;  /* 0x000380162c85d981 */ /* 0x000f22000c1e1500 */
[----:B------:R-:W-:Y:S01]  /*4d10*/  ISETP.GE.AND P5, PT, R40, UR24, PT ;  /* 0x0000001828007c0c */ /* 0x000fe2000bfa6270 */
[----:B------:R-:W0:Y:S01]  /*4d20*/  MUFU.SIN R84, R46 ;  /* 0x0000002e00547308 */ /* 0x000e220000000400 */
[----:B------:R-:W-:Y:S01]  /*4d30*/  LOP3.LUT R40, R42, 0x260, RZ, 0xfc, !PT ;  /* 0x000002602a287812 */ /* 0x000fe200078efcff */
[----:B------:R-:W-:Y:S01]  /*4d40*/  FMUL.RZ R47, R47, 0.15915493667125701904 ;  /* 0x3e22f9832f2f7820 */ /* 0x000fe2000040c000 */
[----:B------:R-:W-:Y:S01]  /*4d50*/  FMUL.FTZ R43, R41, R23 ;  /* 0x00000017292b7220 */ /* 0x000fe20000410000 */
[----:B------:R-:W4:Y:S04]  /*4d60*/  @!P6 LDG.E.U16 R127, desc[UR22][R44.64+0x3c0] ;  /* 0x0003c0162c7fe981 */ /* 0x000f28000c1e1500 */
[----:B------:R1:W0:Y:S01]  /*4d70*/  MUFU.COS R85, R46 ;  /* 0x0000002e00557308 */ /* 0x0002220000000000 */
[----:B------:R-:W-:Y:S01]  /*4d80*/  ISETP.GE.AND P6, PT, R40, UR24, PT ;  /* 0x0000001828007c0c */ /* 0x000fe2000bfc6270 */
[----:B------:R-:W4:Y:S01]  /*4d90*/  @!P4 LDG.E.U16 R51, desc[UR22][R44.64+0x440] ;  /* 0x000440162c33c981 */ /* 0x000f22000c1e1500 */
[----:B------:R-:W-:-:S03]  /*4da0*/  LOP3.LUT R40, R42, 0x2a0, RZ, 0xfc, !PT ;  /* 0x000002a02a287812 */ /* 0x000fc600078efcff */
[----:B------:R-:W4:Y:S01]  /*4db0*/  @!P3 LDG.E.U16 R128, desc[UR22][R44.64+0x400] ;  /* 0x000400162c80b981 */ /* 0x000f22000c1e1500 */
[----:B-1----:R-:W-:Y:S01]  /*4dc0*/  IADD3 R46, PT, PT, R77, 0x1, RZ ;  /* 0x000000014d2e7810 */ /* 0x002fe20007ffe0ff */
[----:B------:R-:W-:Y:S02]  /*4dd0*/  MUFU.SIN R90, R47 ;  /* 0x0000002f005a7308 */ /* 0x000fe40000000400 */
[----:B------:R-:W4:Y:S01]  /*4de0*/  @!P5 LDG.E.U16 R126, desc[UR22][R44.64+0x480] ;  /* 0x000480162c7ed981 */ /* 0x000f22000c1e1500 */
[----:B------:R-:W-:Y:S01]  /*4df0*/  ISETP.GE.U32.AND P2, PT, R46, UR17, PT ;  /* 0x000000112e007c0c */ /* 0x000fe2000bf46070 */
[----:B------:R-:W-:-:S04]  /*4e00*/  FMUL.FTZ R46, R41, R22 ;  /* 0x00000016292e7220 */ /* 0x000fc80000410000 */
[----:B------:R1:W-:Y:S01]  /*4e10*/  MUFU.COS R91, R47 ;  /* 0x0000002f005b7308 */ /* 0x0003e20000000000 */
[----:B------:R-:W-:Y:S01]  /*4e20*/  FMUL.RZ R46, R46, 0.15915493667125701904 ;  /* 0x3e22f9832e2e7820 */ /* 0x000fe2000040c000 */
[----:B------:R-:W-:Y:S01]  /*4e30*/  ISETP.GE.AND P4, PT, R40, UR24, PT ;  /* 0x0000001828007c0c */ /* 0x000fe2000bf86270 */
[----:B------:R-:W4:Y:S01]  /*4e40*/  @!P6 LDG.E.U16 R129, desc[UR22][R44.64+0x4c0] ;  /* 0x0004c0162c81e981 */ /* 0x000f22000c1e1500 */
[C---:B------:R-:W-:Y:S01]  /*4e50*/  LOP3.LUT R40, R42.reuse, 0x2c0, RZ, 0xfc, !PT ;  /* 0x000002c02a287812 */ /* 0x040fe200078efcff */
[----:B-1----:R-:W-:Y:S01]  /*4e60*/  FMUL.RZ R47, R43, 0.15915493667125701904 ;  /* 0x3e22f9832b2f7820 */ /* 0x002fe2000040c000 */
[----:B------:R-:W-:Y:S02]  /*4e70*/  LOP3.LUT R43, R42, 0x280, RZ, 0xfc, !PT ;  /* 0x000002802a2b7812 */ /* 0x000fe400078efcff */
[----:B------:R-:W-:Y:S02]  /*4e80*/  MUFU.SIN R93, R46 ;  /* 0x0000002e005d7308 */ /* 0x000fe40000000400 */
[----:B------:R-:W-:-:S05]  /*4e90*/  ISETP.GE.AND P3, PT, R43, UR24, PT ;  /* 0x000000182b007c0c */ /* 0x000fca000bf66270 */
[----:B------:R-:W4:Y:S01]  /*4ea0*/  @!P4 LDG.E.U16 R50, desc[UR22][R44.64+0x540] ;  /* 0x000540162c32c981 */ /* 0x000f22000c1e1500 */
[----:B------:R-:W-:Y:S02]  /*4eb0*/  LOP3.LUT R43, R42, 0x2e0, RZ, 0xfc, !PT ;  /* 0x000002e02a2b7812 */ /* 0x000fe400078efcff */
[----:B------:R-:W-:Y:S01]  /*4ec0*/  ISETP.GE.AND P5, PT, R40, UR24, PT ;  /* 0x0000001828007c0c */ /* 0x000fe2000bfa6270 */
[----:B------:R1:W-:Y:S01]  /*4ed0*/  MUFU.COS R94, R46 ;  /* 0x0000002e005e7308 */ /* 0x0003e20000000000 */
[----:B------:R-:W-:Y:S02]  /*4ee0*/  ISETP.GE.AND P6, PT, R43, UR24, PT ;  /* 0x000000182b007c0c */ /* 0x000fe4000bfc6270 */
[----:B------:R-:W-:Y:S01]  /*4ef0*/  PRMT R43, RZ, 0x7610, R43 ;  /* 0x00007610ff2b7816 */ /* 0x000fe2000000002b */
[----:B-1----:R-:W-:-:S04]  /*4f00*/  FMUL.FTZ R46, R41, R24 ;  /* 0x00000018292e7220 */ /* 0x002fc80000410000 */
[----:B------:R-:W-:Y:S01]  /*4f10*/  MUFU.SIN R87, R48 ;  /* 0x0000003000577308 */ /* 0x000fe20000000400 */
[----:B------:R-:W-:Y:S01]  /*4f20*/  LOP3.LUT R40, R42, 0x300, RZ, 0xfc, !PT ;  /* 0x000003002a287812 */ /* 0x000fe200078efcff */
[----:B------:R-:W4:Y:S06]  /*4f30*/  @!P3 LDG.E.U16 R43, desc[UR22][R44.64+0x500] ;  /* 0x000500162c2bb981 */ /* 0x000f2c000c1e1500 */
[----:B------:R1:W0:Y:S01]  /*4f40*/  MUFU.COS R88, R48 ;  /* 0x0000003000587308 */ /* 0x0002220000000000 */
[----:B------:R-:W-:Y:S01]  /*4f50*/  ISETP.GE.AND P3, PT, R40, UR24, PT ;  /* 0x0000001828007c0c */ /* 0x000fe2000bf66270 */
[----:B------:R-:W4:Y:S01]  /*4f60*/  @!P5 LDG.E.U16 R49, desc[UR22][R44.64+0x580] ;  /* 0x000580162c31d981 */ /* 0x000f22000c1e1500 */
[----:B-1----:R-:W-:Y:S01]  /*4f70*/  FMUL.RZ R48, R46, 0.15915493667125701904 ;  /* 0x3e22f9832e307820 */ /* 0x002fe2000040c000 */
[----:B------:R-:W-:-:S04]  /*4f80*/  LOP3.LUT R46, R42, 0x320, RZ, 0xfc, !PT ;  /* 0x000003202a2e7812 */ /* 0x000fc800078efcff */
[----:B------:R-:W-:Y:S02]  /*4f90*/  ISETP.GE.AND P4, PT, R46, UR24, PT ;  /* 0x000000182e007c0c */ /* 0x000fe4000bf86270 */
[----:B------:R-:W-:Y:S02]  /*4fa0*/  LOP3.LUT R46, R42, 0x340, RZ, 0xfc, !PT ;  /* 0x000003402a2e7812 */ /* 0x000fe400078efcff */
[----:B------:R-:W-:Y:S02]  /*4fb0*/  PRMT R40, RZ, 0x7610, R40 ;  /* 0x00007610ff287816 */ /* 0x000fe40000000028 */
[----:B------:R-:W-:Y:S02]  /*4fc0*/  ISETP.GE.AND P5, PT, R46, UR24, PT ;  /* 0x000000182e007c0c */ /* 0x000fe4000bfa6270 */
[----:B------:R-:W-:Y:S02]  /*4fd0*/  LOP3.LUT R46, R42, 0x360, RZ, 0xfc, !PT ;  /* 0x000003602a2e7812 */ /* 0x000fe400078efcff */
[----:B------:R-:W4:Y:S01]  /*4fe0*/  @!P6 LDG.E.U16 R40, desc[UR22][R44.64+0x5c0] ;  /* 0x0005c0162c28e981 */ /* 0x000f22000c1e1500 */
[----:B------:R-:W-:Y:S01]  /*4ff0*/  MUFU.SIN R96, R47 ;  /* 0x0000002f00607308 */ /* 0x000fe20000000400 */
[----:B------:R-:W-:-:S02]  /*5000*/  ISETP.GE.AND P6, PT, R46, UR24, PT ;  /* 0x000000182e007c0c */ /* 0x000fc4000bfc6270 */
[----:B------:R-:W-:-:S05]  /*5010*/  PRMT R46, RZ, 0x7610, R46 ;  /* 0x00007610ff2e7816 */ /* 0x000fca000000002e */
[----:B------:R1:W-:Y:S01]  /*5020*/  MUFU.COS R97, R47 ;  /* 0x0000002f00617308 */ /* 0x0003e20000000000 */
[----:B------:R-:W4:Y:S01]  /*5030*/  @!P3 LDG.E.U16 R46, desc[UR22][R44.64+0x600] ;  /* 0x000600162c2eb981 */ /* 0x000f22000c1e1500 */
[----:B------:R-:W-:Y:S02]  /*5040*/  ISETP.GE.AND P3, PT, R104, UR24, PT ;  /* 0x0000001868007c0c */ /* 0x000fe4000bf66270 */
[----:B------:R-:W-:Y:S02]  /*5050*/  LOP3.LUT R42, R42, 0x3c0, RZ, 0xfc, !PT ;  /* 0x000003c02a2a7812 */ /* 0x000fe400078efcff */
[----:B------:R-:W4:Y:S01]  /*5060*/  @!P6 LDG.E.U16 R141, desc[UR22][R44.64+0x6c0] ;  /* 0x0006c0162c8de981 */ /* 0x000f22000c1e1500 */
[----:B-1----:R-:W-:Y:S01]  /*5070*/  FMUL.FTZ R47, R41, R25 ;  /* 0x00000019292f7220 */ /* 0x002fe20000410000 */
[----:B------:R-:W-:Y:S03]  /*5080*/  MUFU.SIN R99, R48 ;  /* 0x0000003000637308 */ /* 0x000fe60000000400 */
[----:B------:R-:W-:Y:S01]  /*5090*/  FMUL.RZ R114, R47, 0.15915493667125701904 ;  /* 0x3e22f9832f727820 */ /* 0x000fe2000040c000 */
[----:B------:R-:W-:-:S03]  /*50a0*/  PRMT R47, RZ, 0x7610, R47 ;  /* 0x00007610ff2f7816 */ /* 0x000fc6000000002f */
[----:B------:R-:W4:Y:S01]  /*50b0*/  @!P3 LDG.E.U16 R140, desc[UR22][R44.64+0x700] ;  /* 0x000700162c8cb981 */ /* 0x000f22000c1e1500 */
[----:B------:R1:W-:Y:S01]  /*50c0*/  MUFU.COS R100, R48 ;  /* 0x0000003000647308 */ /* 0x0003e20000000000 */
[----:B------:R-:W-:Y:S02]  /*50d0*/  LOP3.LUT R104, R103, 0x3e0, RZ, 0xfc, !PT ;  /* 0x000003e067687812 */ /* 0x000fe400078efcff */
[----:B------:R-:W4:Y:S01]  /*50e0*/  @!P5 LDG.E.U16 R47, desc[UR22][R44.64+0x680] ;  /* 0x000680162c2fd981 */ /* 0x000f22000c1e1500 */
[----:B-1----:R-:W-:Y:S02]  /*50f0*/  PRMT R48, RZ, 0x7610, R48 ;  /* 0x00007610ff307816 */ /* 0x002fe40000000030 */
[----:B------:R-:W-:Y:S02]  /*5100*/  ISETP.GE.AND P5, PT, R42, UR24, PT ;  /* 0x000000182a007c0c */ /* 0x000fe4000bfa6270 */
[----:B------:R-:W-:Y:S02]  /*5110*/  ISETP.GE.AND P6, PT, R104, UR24, PT ;  /* 0x0000001868007c0c */ /* 0x000fe4000bfc6270 */
[----:B------:R-:W4:Y:S01]  /*5120*/  @!P4 LDG.E.U16 R48, desc[UR22][R44.64+0x640] ;  /* 0x000640162c30c981 */ /* 0x000f22000c1e1500 */
[----:B------:R-:W-:Y:S01]  /*5130*/  ISETP.GE.AND P4, PT, R105, UR24, PT ;  /* 0x0000001869007c0c */ /* 0x000fe2000bf86270 */
[----:B------:R-:W1:Y:S01]  /*5140*/  MUFU.EX2 R92, R92 ;  /* 0x0000005c005c7308 */ /* 0x000e620000000800 */
[----:B------:R-:W-:-:S06]  /*5150*/  IADD3 R105, PT, PT, R77, 0x2, RZ ;  /* 0x000000024d697810 */ /* 0x000fcc0007ffe0ff */
[----:B------:R-:W4:Y:S04]  /*5160*/  @!P5 LDG.E.U16 R138, desc[UR22][R44.64+0x780] ;  /* 0x000780162c8ad981 */ /* 0x000f28000c1e1500 */
[----:B------:R-:W4:Y:S04]  /*5170*/  @!P6 LDG.E.U16 R137, desc[UR22][R44.64+0x7c0] ;  /* 0x0007c0162c89e981 */ /* 0x000f28000c1e1500 */
[----:B------:R0:W4:Y:S01]  /*5180*/  @!P4 LDG.E.U16 R139, desc[UR22][R44.64+0x740] ;  /* 0x000740162c8bc981 */ /* 0x000122000c1e1500 */
[----:B------:R-:W-:Y:S01]  /*5190*/  ISETP.GE.U32.AND P3, PT, R105, UR17, PT ;  /* 0x0000001169007c0c */ /* 0x000fe2000bf66070 */
[C---:B0-----:R-:W-:Y:S01]  /*51a0*/  FMUL.FTZ R44, R83.reuse, R81 ;  /* 0x00000051532c7220 */ /* 0x041fe20000410000 */
[----:B------:R-:W-:Y:S01]  /*51b0*/  FMUL.FTZ R83, R83, R82 ;  /* 0x0000005253537220 */ /* 0x000fe20000410000 */
[----:B------:R-:W-:-:S03]  /*51c0*/  IADD3 R45, PT, PT, R77, 0x6, RZ ;  /* 0x000000064d2d7810 */ /* 0x000fc60007ffe0ff */
[----:B------:R-:W-:Y:S01]  /*51d0*/  FSEL R82, R44, RZ, !P2 ;  /* 0x000000ff2c527208 */ /* 0x000fe20005000000 */
[----:B------:R-:W-:Y:S01]  /*51e0*/  FMUL.FTZ R44, R86, R84 ;  /* 0x00000054562c7220 */ /* 0x000fe20000410000 */
[----:B------:R-:W-:Y:S01]  /*51f0*/  FSEL R81, R62, RZ, !P2 ;  /* 0x000000ff3e517208 */ /* 0x000fe20005000000 */
[----:B------:R-:W-:Y:S01]  /*5200*/  FMUL.FTZ R86, R86, R85 ;  /* 0x0000005556567220 */ /* 0x000fe20000410000 */
[----:B------:R-:W-:Y:S01]  /*5210*/  FSEL R83, R83, 1, !P2 ;  /* 0x3f80000053537808 */ /* 0x000fe20005000000 */
[----:B------:R-:W0:Y:S01]  /*5220*/  MUFU.EX2 R95, R95 ;  /* 0x0000005f005f7308 */ /* 0x000e220000000800 */
[----:B------:R-:W-:Y:S01]  /*5230*/  FMUL.FTZ R98, R108, R23 ;  /* 0x000000176c627220 */ /* 0x000fe20000410000 */
[----:B------:R-:W-:Y:S02]  /*5240*/  ISETP.GE.U32.AND P2, PT, R45, UR17, PT ;  /* 0x000000112d007c0c */ /* 0x000fe4000bf46070 */
[C---:B------:R-:W-:Y:S02]  /*5250*/  IADD3 R104, PT, PT, R77.reuse, 0x3, RZ ;  /* 0x000000034d687810 */ /* 0x040fe40007ffe0ff */
[----:B------:R-:W-:-:S02]  /*5260*/  IADD3 R45, PT, PT, R77, 0x7, RZ ;  /* 0x000000074d2d7810 */ /* 0x000fc40007ffe0ff */
[----:B------:R-:W-:Y:S01]  /*5270*/  FSEL R85, R44, RZ, !P3 ;  /* 0x000000ff2c557208 */ /* 0x000fe20005800000 */
[----:B------:R-:W-:Y:S01]  /*5280*/  FMUL.FTZ R44, R89, R88 ;  /* 0x00000058592c7220 */ /* 0x000fe20000410000 */
[----:B------:R-:W-:Y:S01]  /*5290*/  FSEL R84, R63, RZ, !P3 ;  /* 0x000000ff3f547208 */ /* 0x000fe20005800000 */
[----:B------:R-:W-:Y:S01]  /*52a0*/  FMUL.FTZ R88, R89, R87 ;  /* 0x0000005759587220 */ /* 0x000fe20000410000 */
[----:B------:R-:W-:Y:S01]  /*52b0*/  FSEL R86, R86, 1, !P3 ;  /* 0x3f80000056567808 */ /* 0x000fe20005800000 */
[----:B------:R-:W2:Y:S01]  /*52c0*/  MUFU.EX2 R98, R98 ;  /* 0x0000006200627308 */ /* 0x000ea20000000800 */
[----:B------:R-:W-:Y:S02]  /*52d0*/  ISETP.GE.U32.AND P4, PT, R104, UR17, PT ;  /* 0x0000001168007c0c */ /* 0x000fe4000bf86070 */
[----:B------:R-:W-:Y:S02]  /*52e0*/  ISETP.GE.U32.AND P3, PT, R45, UR17, PT ;  /* 0x000000112d007c0c */ /* 0x000fe4000bf66070 */
[C---:B------:R-:W-:Y:S01]  /*52f0*/  IADD3 R45, PT, PT, R77.reuse, 0x8, RZ ;  /* 0x000000084d2d7810 */ /* 0x040fe20007ffe0ff */
[C---:B------:R-:W-:Y:S01]  /*5300*/  FMUL.FTZ R101, R108.reuse, R24 ;  /* 0x000000186c657220 */ /* 0x040fe20000410000 */
[----:B------:R-:W-:Y:S01]  /*5310*/  IADD3 R105, PT, PT, R77, 0x4, RZ ;  /* 0x000000044d697810 */ /* 0x000fe20007ffe0ff */
[----:B------:R-:W-:Y:S01]  /*5320*/  FMUL.FTZ R107, R108, R25 ;  /* 0x000000196c6b7220 */ /* 0x000fe20000410000 */
[----:B------:R-:W-:Y:S01]  /*5330*/  FMUL.FTZ R104, R80, R79 ;  /* 0x0000004f50687220 */ /* 0x000fe20000410000 */
[----:B------:R-:W-:-:S02]  /*5340*/  FSEL R87, R64, RZ, !P4 ;  /* 0x000000ff40577208 */ /* 0x000fc40006000000 */
[----:B------:R-:W-:Y:S02]  /*5350*/  FSEL R88, R88, RZ, !P4 ;  /* 0x000000ff58587208 */ /* 0x000fe40006000000 */
[----:B------:R-:W-:Y:S02]  /*5360*/  FSEL R89, R44, 1, !P4 ;  /* 0x3f8000002c597808 */ /* 0x000fe40006000000 */
[----:B------:R-:W-:Y:S02]  /*5370*/  ISETP.GE.U32.AND P6, PT, R77, UR17, PT ;  /* 0x000000114d007c0c */ /* 0x000fe4000bfc6070 */
[----:B------:R-:W-:Y:S01]  /*5380*/  ISETP.GE.U32.AND P4, PT, R45, UR17, PT ;  /* 0x000000112d007c0c */ /* 0x000fe2000bf86070 */
[----:B-1----:R-:W-:Y:S01]  /*5390*/  FMUL.FTZ R45, R92, R90 ;  /* 0x0000005a5c2d7220 */ /* 0x002fe20000410000 */
[----:B------:R-:W-:Y:S01]  /*53a0*/  ISETP.GE.U32.AND P5, PT, R105, UR17, PT ;  /* 0x0000001169007c0c */ /* 0x000fe2000bfa6070 */
[----:B------:R-:W-:Y:S01]  /*53b0*/  FMUL.FTZ R79, R80, R78 ;  /* 0x0000004e504f7220 */ /* 0x000fe20000410000 */
[----:B------:R1:W-:Y:S01]  /*53c0*/  MUFU.EX2 R103, R107 ;  /* 0x0000006b00677308 */ /* 0x0003e20000000800 */
[----:B------:R-:W-:Y:S01]  /*53d0*/  FSEL R80, R104, 1, !P6 ;  /* 0x3f80000068507808 */ /* 0x000fe20007000000 */
[----:B------:R-:W-:Y:S01]  /*53e0*/  FMUL.FTZ R104, R41, R28 ;  /* 0x0000001c29687220 */ /* 0x000fe20000410000 */
[----:B------:R-:W-:Y:S01]  /*53f0*/  FMUL.FTZ R92, R92, R91 ;  /* 0x0000005b5c5c7220 */ /* 0x000fe20000410000 */
[----:B------:R-:W-:Y:S01]  /*5400*/  FSEL R91, R45, RZ, !P5 ;  /* 0x000000ff2d5b7208 */ /* 0x000fe20006800000 */
[----:B0-----:R-:W-:-:S03]  /*5410*/  FMUL.FTZ R45, R95, R93 ;  /* 0x0000005d5f2d7220 */ /* 0x001fc60000410000 */
[----:B------:R-:W0:Y:S01]  /*5420*/  MUFU.EX2 R101, R101 ;  /* 0x0000006500657308 */ /* 0x000e220000000800 */
[----:B-1----:R-:W-:Y:S02]  /*5430*/  IADD3 R107, PT, PT, R77, 0x5, RZ ;  /* 0x000000054d6b7810 */ /* 0x002fe40007ffe0ff */
[----:B------:R-:W-:Y:S02]  /*5440*/  FSEL R78, R61, RZ, !P6 ;  /* 0x000000ff3d4e7208 */ /* 0x000fe40007000000 */
[----:B------:R-:W-:Y:S01]  /*5450*/  FSEL R79, R79, RZ, !P6 ;  /* 0x000000ff4f4f7208 */ /* 0x000fe20007000000 */
[----:B------:R-:W-:Y:S01]  /*5460*/  FMUL.RZ R44, R104, 0.15915493667125701904 ;  /* 0x3e22f983682c7820 */ /* 0x000fe2000040c000 */
[----:B------:R-:W-:Y:S01]  /*5470*/  ISETP.GE.U32.AND P6, PT, R107, UR17, PT ;  /* 0x000000116b007c0c */ /* 0x000fe2000bfc6070 */
[----:B------:R-:W-:Y:S01]  /*5480*/  MUFU.SIN R102, R114 ;  /* 0x0000007200667308 */ /* 0x000fe20000000400 */
[----:B------:R-:W-:Y:S01]  /*5490*/  IADD3 R104, PT, PT, R77, 0x9, RZ ;  /* 0x000000094d687810 */ /* 0x000fe20007ffe0ff */
[----:B------:R-:W-:Y:S01]  /*54a0*/  FMUL.FTZ R95, R95, R94 ;  /* 0x0000005e5f5f7220 */ /* 0x000fe20000410000 */
[----:B------:R-:W-:-:S05]  /*54b0*/  FSEL R94, R45, RZ, !P6 ;  /* 0x000000ff2d5e7208 */ /* 0x000fca0007000000 */
[----:B------:R1:W3:Y:S01]  /*54c0*/  MUFU.COS R42, R114 ;  /* 0x00000072002a7308 */ /* 0x0002e20000000000 */
[----:B------:R-:W-:Y:S01]  /*54d0*/  FSEL R90, R65, RZ, !P5 ;  /* 0x000000ff415a7208 */ /* 0x000fe20006800000 */
[----:B--2---:R-:W-:Y:S01]  /*54e0*/  FMUL.FTZ R45, R98, R97 ;  /* 0x00000061622d7220 */ /* 0x004fe20000410000 */
[----:B------:R-:W-:Y:S01]  /*54f0*/  FSEL R92, R92, 1, !P5 ;  /* 0x3f8000005c5c7808 */ /* 0x000fe20006800000 */
[C---:B-1----:R-:W-:Y:S01]  /*5500*/  FMUL.FTZ R114, R41.reuse, R27 ;  /* 0x0000001b29727220 */ /* 0x042fe20000410000 */
[----:B------:R-:W-:Y:S01]  /*5510*/  ISETP.GE.U32.AND P5, PT, R104, UR17, PT ;  /* 0x0000001168007c0c */ /* 0x000fe2000bfa6070 */
[----:B------:R-:W-:Y:S02]  /*5520*/  FMUL.FTZ R97, R98, R96 ;  /* 0x0000006062617220 */ /* 0x000fe40000410000 */
[----:B------:R-:W-:Y:S01]  /*5530*/  FMUL.RZ R114, R114, 0.15915493667125701904 ;  /* 0x3e22f98372727820 */ /* 0x000fe2000040c000 */
[-C--:B------:R-:W-:Y:S01]  /*5540*/  FMUL.FTZ R106, R41, R26.reuse ;  /* 0x0000001a296a7220 */ /* 0x080fe20000410000 */
[----:B------:R-:W-:Y:S01]  /*5550*/  IADD3 R104, PT, PT, R77, 0xa, RZ ;  /* 0x0000000a4d687810 */ /* 0x000fe20007ffe0ff */
[----:B------:R-:W-:Y:S01]  /*5560*/  FMUL.FTZ R98, R41, R29 ;  /* 0x0000001d29627220 */ /* 0x000fe20000410000 */
[----:B------:R-:W-:Y:S01]  /*5570*/  FMUL.FTZ R105, R108, R26 ;  /* 0x0000001a6c697220 */ /* 0x000fe20000410000 */
[----:B------:R-:W-:Y:S01]  /*5580*/  MUFU.SIN R124, R114 ;  /* 0x00000072007c7308 */ /* 0x000fe20000000400 */
[----:B------:R-:W-:Y:S01]  /*5590*/  FSEL R93, R66, RZ, !P6 ;  /* 0x000000ff425d7208 */ /* 0x000fe20007000000 */
[----:B------:R-:W1:Y:S01]  /*55a0*/  S2UR UR16, SR_CgaCtaId ;  /* 0x00000000001079c3 */ /* 0x000e620000008800 */
[----:B------:R-:W-:Y:S01]  /*55b0*/  FSEL R95, R95, 1, !P6 ;  /* 0x3f8000005f5f7808 */ /* 0x000fe20007000000 */
[----:B------:R-:W-:Y:S01]  /*55c0*/  FMUL.RZ R115, R106, 0.15915493667125701904 ;  /* 0x3e22f9836a737820 */ /* 0x000fe2000040c000 */
[----:B------:R-:W-:-:S03]  /*55d0*/  ISETP.GE.U32.AND P6, PT, R104, UR17, PT ;  /* 0x0000001168007c0c */ /* 0x000fc6000bfc6070 */
[----:B------:R-:W-:Y:S01]  /*55e0*/  MUFU.COS R125, R114 ;  /* 0x00000072007d7308 */ /* 0x000fe20000000000 */
[----:B------:R-:W-:Y:S02]  /*55f0*/  IADD3 R104, PT, PT, R77, 0xb, RZ ;  /* 0x0000000b4d687810 */ /* 0x000fe40007ffe0ff */
[----:B------:R-:W-:-:S05]  /*5600*/  FSEL R96, R67, RZ, !P2 ;  /* 0x000000ff43607208 */ /* 0x000fca0005000000 */
[----:B------:R-:W-:Y:S01]  /*5610*/  MUFU.SIN R114, R44 ;  /* 0x0000002c00727308 */ /* 0x000fe20000000400 */
[----:B------:R-:W-:-:S07]  /*5620*/  FSEL R97, R97, RZ, !P2 ;  /* 0x000000ff61617208 */ /* 0x000fce0005000000 */
[----:B------:R2:W-:Y:S02]  /*5630*/  MUFU.COS R118, R44 ;  /* 0x0000002c00767308 */ /* 0x0005e40000000000 */
[----:B--2---:R-:W-:Y:S01]  /*5640*/  FMUL.RZ R44, R98, 0.15915493667125701904 ;  /* 0x3e22f983622c7820 */ /* 0x004fe2000040c000 */
[----:B------:R-:W-:Y:S01]  /*5650*/  FSEL R98, R45, 1, !P2 ;  /* 0x3f8000002d627808 */ /* 0x000fe20005000000 */
[----:B0-----:R-:W-:-:S04]  /*5660*/  FMUL.FTZ R45, R101, R100 ;  /* 0x00000064652d7220 */ /* 0x001fc80000410000 */
[----:B------:R-:W-:Y:S01]  /*5670*/  MUFU.COS R144, R115 ;  /* 0x0000007300907308 */ /* 0x000fe20000000000 */
[----:B------:R-:W-:Y:S01]  /*5680*/  FMUL.FTZ R100, R101, R99 ;  /* 0x0000006365647220 */ /* 0x000fe20000410000 */
[----:B------:R-:W-:Y:S02]  /*5690*/  ISETP.GE.U32.AND P2, PT, R104, UR17, PT ;  /* 0x0000001168007c0c */ /* 0x000fe4000bf46070 */
[----:B------:R-:W-:-:S04]  /*56a0*/  IADD3 R104, PT, PT, R77, 0xc, RZ ;  /* 0x0000000c4d687810 */ /* 0x000fc80007ffe0ff */
[----:B------:R-:W0:Y:S01]  /*56b0*/  MUFU.EX2 R105, R105 ;  /* 0x0000006900697308 */ /* 0x000e220000000800 */
[----:B------:R-:W-:Y:S02]  /*56c0*/  FSEL R101, R45, 1, !P3 ;  /* 0x3f8000002d657808 */ /* 0x000fe40005800000 */
[----:B------:R-:W-:Y:S02]  /*56d0*/  LOP3.LUT R45, R5, 0x3e0, RZ, 0xc0, !PT ;  /* 0x000003e0052d7812 */ /* 0x000fe400078ec0ff */
[----:B------:R-:W-:Y:S02]  /*56e0*/  FSEL R99, R68, RZ, !P3 ;  /* 0x000000ff44637208 */ /* 0x000fe40005800000 */
[----:B------:R-:W-:Y:S01]  /*56f0*/  FSEL R100, R100, RZ, !P3 ;  /* 0x000000ff64647208 */ /* 0x000fe20005800000 */
[----:B------:R-:W2:Y:S01]  /*5700*/  MUFU.SIN R106, R115 ;  /* 0x00000073006a7308 */ /* 0x000ea20000000400 */
[----:B------:R-:W-:Y:S01]  /*5710*/  ISETP.GE.U32.AND P3, PT, R104, UR17, PT ;  /* 0x0000001168007c0c */ /* 0x000fe2000bf66070 */
[----:B---3--:R-:W-:Y:S01]  /*5720*/  FMUL.FTZ R104, R103, R42 ;  /* 0x0000002a67687220 */ /* 0x008fe20000410000 */
[----:B------:R-:W-:Y:S01]  /*5730*/  IADD3 R42, PT, PT, R45, R6, RZ ;  /* 0x000000062d2a7210 */ /* 0x000fe20007ffe0ff */
[----:B------:R-:W-:Y:S01]  /*5740*/  FMUL.FTZ R103, R103, R102 ;  /* 0x0000006667677220 */ /* 0x000fe20000410000 */
[----:B------:R-:W-:-:S03]  /*5750*/  IADD3 R107, PT, PT, R77, 0xd, RZ ;  /* 0x0000000d4d6b7810 */ /* 0x000fc60007ffe0ff */
[----:B------:R-:W-:Y:S01]  /*5760*/  MUFU.SIN R115, R44 ;  /* 0x0000002c00737308 */ /* 0x000fe20000000400 */
[----:B------:R-:W-:Y:S02]  /*5770*/  FSEL R102, R69, RZ, !P4 ;  /* 0x000000ff45667208 */ /* 0x000fe40006000000 */
[----:B------:R-:W-:Y:S02]  /*5780*/  FSEL R103, R103, RZ, !P4 ;  /* 0x000000ff67677208 */ /* 0x000fe40006000000 */
[----:B------:R-:W-:-:S03]  /*5790*/  FSEL R104, R104, 1, !P4 ;  /* 0x3f80000068687808 */ /* 0x000fc60006000000 */
[----:B------:R3:W-:Y:S01]  /*57a0*/  MUFU.COS R116, R44 ;  /* 0x0000002c00747308 */ /* 0x0007e20000000000 */
[----:B------:R-:W-:Y:S01]  /*57b0*/  ISETP.GE.U32.AND P4, PT, R107, UR17, PT ;  /* 0x000000116b007c0c */ /* 0x000fe2000bf86070 */
[----:B0-----:R-:W-:Y:S01]  /*57c0*/  FMUL.FTZ R107, R105, R144 ;  /* 0x00000090696b7220 */ /* 0x001fe20000410000 */
[----:B------:R-:W-:Y:S01]  /*57d0*/  UMOV UR21, 0x400 ;  /* 0x0000040000157882 */ /* 0x000fe20000000000 */
[----:B---3--:R-:W-:Y:S01]  /*57e0*/  IMAD R44, R45, 0x1f, R42 ;  /* 0x0000001f2d2c7824 */ /* 0x008fe200078e022a */
[----:B-1----:R-:W-:-:S04]  /*57f0*/  ULEA UR21, UR16, UR21, 0x18 ;  /* 0x0000001510157291 */ /* 0x002fc8000f8ec0ff */
[C---:B------:R-:W-:Y:S01]  /*5800*/  IADD3 R144, PT, PT, R44.reuse, 0x20, RZ ;  /* 0x000000202c907810 */ /* 0x040fe20007ffe0ff */
[----:B--2---:R-:W-:Y:S01]  /*5810*/  FMUL.FTZ R106, R105, R106 ;  /* 0x0000006a696a7220 */ /* 0x004fe20000410000 */
[-C--:B------:R-:W-:Y:S01]  /*5820*/  LEA.HI.SX32 R145, R44, R44.reuse, 0x1b ;  /* 0x0000002c2c917211 */ /* 0x080fe200078fdaff */
[----:B------:R-:W-:Y:S01]  /*5830*/  FMUL.FTZ R143, R108, R27 ;  /* 0x0000001b6c8f7220 */ /* 0x000fe20000410000 */
[----:B------:R-:W-:Y:S02]  /*5840*/  LEA.HI.SX32 R144, R144, R44, 0x1b ;  /* 0x0000002c90907211 */ /* 0x000fe400078fdaff */
[----:B------:R-:W-:Y:S01]  /*5850*/  IADD3 R45, PT, PT, R77, 0xe, RZ ;  /* 0x0000000e4d2d7810 */ /* 0x000fe20007ffe0ff */
[----:B------:R-:W-:Y:S01]  /*5860*/  FMUL.FTZ R146, R108, R30 ;  /* 0x0000001e6c927220 */ /* 0x000fe20000410000 */
[----:B------:R-:W-:Y:S02]  /*5870*/  LEA R145, R145, UR21, 0x1 ;  /* 0x0000001591917c11 */ /* 0x000fe4000f8e08ff */
[----:B------:R-:W-:-:S02]  /*5880*/  LEA R144, R144, UR21, 0x1 ;  /* 0x0000001590907c11 */ /* 0x000fc4000f8e08ff */
[----:B------:R-:W-:Y:S02]  /*5890*/  FSEL R105, R70, RZ, !P5 ;  /* 0x000000ff46697208 */ /* 0x000fe40006800000 */
[----:B------:R-:W-:Y:S02]  /*58a0*/  FSEL R106, R106, RZ, !P5 ;  /* 0x000000ff6a6a7208 */ /* 0x000fe40006800000 */
[----:B------:R-:W-:Y:S01]  /*58b0*/  FSEL R107, R107, 1, !P5 ;  /* 0x3f8000006b6b7808 */ /* 0x000fe20006800000 */
[----:B------:R-:W0:Y:S01]  /*58c0*/  MUFU.EX2 R143, R143 ;  /* 0x0000008f008f7308 */ /* 0x000e220000000800 */
[----:B------:R-:W-:Y:S01]  /*58d0*/  ISETP.GE.U32.AND P5, PT, R45, UR17, PT ;  /* 0x000000112d007c0c */ /* 0x000fe2000bfa6070 */
[----:B------:R1:W-:Y:S01]  /*58e0*/  STS.U16 [R145], R123 ;  /* 0x0000007b91007388 */ /* 0x0003e20000000400 */
[----:B------:R-:W-:-:S03]  /*58f0*/  IADD3 R147, PT, PT, R44, 0x40, RZ ;  /* 0x000000402c937810 */ /* 0x000fc60007ffe0ff */
[----:B------:R2:W-:Y:S02]  /*5900*/  STS.U16 [R144+0x40], R122 ;  /* 0x0000407a90007388 */ /* 0x0005e40000000400 */
[----:B------:R3:W-:Y:S01]  /*5910*/  MUFU.EX2 R45, R146 ;  /* 0x00000092002d7308 */ /* 0x0007e20000000800 */
[-C--:B------:R-:W-:Y:S02]  /*5920*/  LEA.HI.SX32 R147, R147, R44.reuse, 0x1b ;  /* 0x0000002c93937211 */ /* 0x080fe400078fdaff */
[C---:B-1----:R-:W-:Y:S02]  /*5930*/  IADD3 R145, PT, PT, R44.reuse, 0x80, RZ ;  /* 0x000000802c917810 */ /* 0x042fe40007ffe0ff */
[C---:B---3--:R-:W-:Y:S02]  /*5940*/  IADD3 R146, PT, PT, R44.reuse, 0x60, RZ ;  /* 0x000000602c927810 */ /* 0x048fe40007ffe0ff */
[----:B--2---:R-:W-:Y:S02]  /*5950*/  IADD3 R144, PT, PT, R44, 0xa0, RZ ;  /* 0x000000a02c907810 */ /* 0x004fe40007ffe0ff */
[----:B------:R-:W-:-:S02]  /*5960*/  LEA.HI.SX32 R146, R146, R44, 0x1b ;  /* 0x0000002c92927211 */ /* 0x000fc400078fdaff */
[----:B------:R-:W-:Y:S01]  /*5970*/  LEA.HI.SX32 R145, R145, R44, 0x1b ;  /* 0x0000002c91917211 */ /* 0x000fe200078fdaff */
[----:B------:R-:W-:Y:S01]  /*5980*/  FMUL.FTZ R120, R108, R28 ;  /* 0x0000001c6c787220 */ /* 0x000fe20000410000 */
[----:B------:R-:W-:Y:S01]  /*5990*/  LEA.HI.SX32 R144, R144, R44, 0x1b ;  /* 0x0000002c90907211 */ /* 0x000fe200078fdaff */
[C---:B------:R-:W-:Y:S01]  /*59a0*/  FMUL.FTZ R117, R108.reuse, R29 ;  /* 0x0000001d6c757220 */ /* 0x040fe20000410000 */
[C---:B------:R-:W-:Y:S01]  /*59b0*/  FMUL.FTZ R122, R108.reuse, R31 ;  /* 0x0000001f6c7a7220 */ /* 0x040fe20000410000 */
[----:B------:R-:W-:Y:S01]  /*59c0*/  FMUL.FTZ R123, R108, R32 ;  /* 0x000000206c7b7220 */ /* 0x000fe20000410000 */
[----:B------:R-:W-:Y:S02]  /*59d0*/  LEA R147, R147, UR21, 0x1 ;  /* 0x0000001593937c11 */ /* 0x000fe4000f8e08ff */
[----:B------:R-:W-:Y:S02]  /*59e0*/  LEA R108, R146, UR21, 0x1 ;  /* 0x00000015926c7c11 */ /* 0x000fe4000f8e08ff */
[----:B------:R-:W-:-:S02]  /*59f0*/  LEA R145, R145, UR21, 0x1 ;  /* 0x0000001591917c11 */ /* 0x000fc4000f8e08ff */
[----:B------:R-:W-:Y:S01]  /*5a00*/  LEA R144, R144, UR21, 0x1 ;  /* 0x0000001590907c11 */ /* 0x000fe2000f8e08ff */
[----:B-----5:R0:W-:Y:S04]  /*5a10*/  STS.U16 [R147+0x80], R109 ;  /* 0x0000806d93007388 */ /* 0x0201e80000000400 */
[----:B----4-:R-:W-:Y:S04]  /*5a20*/  STS.U16 [R108+0xc0], R113 ;  /* 0x0000c0716c007388 */ /* 0x010fe80000000400 */
[----:B------:R-:W-:Y:S01]  /*5a30*/  STS.U16 [R145+0x100], R112 ;  /* 0x0001007091007388 */ /* 0x000fe20000000400 */
[----:B0-----:R-:W-:-:S03]  /*5a40*/  FMUL.FTZ R109, R143, R124 ;  /* 0x0000007c8f6d7220 */ /* 0x001fc60000410000 */
[----:B------:R0:W-:Y:S01]  /*5a50*/  STS.U16 [R144+0x140], R110 ;  /* 0x0001406e90007388 */ /* 0x0001e20000000400 */
[----:B------:R-:W-:Y:S01]  /*5a60*/  FMUL.FTZ R121, R41, R30 ;  /* 0x0000001e29797220 */ /* 0x000fe20000410000 */
[----:B0-----:R-:W-:Y:S01]  /*5a70*/  FMUL.FTZ R110, R143, R125 ;  /* 0x0000007d8f6e7220 */ /* 0x001fe20000410000 */
[-C--:B------:R-:W-:Y:S01]  /*5a80*/  FMUL.FTZ R125, R78, R82.reuse ;  /* 0x000000524e7d7220 */ /* 0x080fe20000410000 */
[----:B------:R-:W-:-:S03]  /*5a90*/  FMUL.FTZ R143, RZ, R82 ;  /* 0x00000052ff8f7220 */ /* 0x000fc60000410000 */
[-C--:B------:R-:W-:Y:S01]  /*5aa0*/  FFMA.FTZ R125, RZ, R83.reuse, R125 ;  /* 0x00000053ff7d7223 */ /* 0x080fe2000001007d */
[----:B------:R-:W-:Y:S01]  /*5ab0*/  FFMA.FTZ R143, R78, R83, -R143 ;  /* 0x000000534e8f7223 */ /* 0x000fe2000001088f */
[----:B------:R-:W-:Y:S02]  /*5ac0*/  FMUL.RZ R121, R121, 0.15915493667125701904 ;  /* 0x3e22f98379797820 */ /* 0x000fe4000040c000 */
[----:B------:R-:W-:Y:S01]  /*5ad0*/  FADD.FTZ R125, RZ, R125 ;  /* 0x0000007dff7d7221 */ /* 0x000fe20000010000 */
[----:B------:R-:W-:Y:S01]  /*5ae0*/  FADD.FTZ R143, R81, R143 ;  /* 0x0000008f518f7221 */ /* 0x000fe20000010000 */
[----:B------:R-:W-:Y:S01]  /*5af0*/  IADD3 R124, PT, PT, R44, 0xc0, RZ ;  /* 0x000000c02c7c7810 */ /* 0x000fe20007ffe0ff */
[----:B------:R-:W0:Y:S01]  /*5b00*/  MUFU.EX2 R120, R120 ;  /* 0x0000007800787308 */ /* 0x000e220000000800 */
[----:B------:R-:W-:Y:S01]  /*5b10*/  FMUL.FTZ R146, R41, R31 ;  /* 0x0000001f29927220 */ /* 0x000fe20000410000 */
[C---:B------:R-:W-:Y:S01]  /*5b20*/  FMUL.FTZ R145, R85.reuse, R125 ;  /* 0x0000007d55917220 */ /* 0x040fe20000410000 */
[----:B------:R-:W-:Y:S01]  /*5b30*/  FMUL.FTZ R147, R85, R143 ;  /* 0x0000008f55937220 */ /* 0x000fe20000410000 */
[----:B------:R-:W-:Y:S01]  /*5b40*/  LEA.HI.SX32 R124, R124, R44, 0x1b ;  /* 0x0000002c7c7c7211 */ /* 0x000fe200078fdaff */
[----:B------:R-:W-:Y:S01]  /*5b50*/  FMUL.RZ R146, R146, 0.15915493667125701904 ;  /* 0x3e22f98392927820 */ /* 0x000fe2000040c000 */
[----:B------:R-:W-:-:S02]  /*5b60*/  FMUL.FTZ R113, R41, R32 ;  /* 0x0000002029717220 */ /* 0x000fc40000410000 */
[----:B------:R-:W1:Y:S01]  /*5b70*/  MUFU.EX2 R117, R117 ;  /* 0x0000007500757308 */ /* 0x000e620000000800 */
[C---:B------:R-:W-:Y:S01]  /*5b80*/  FFMA.FTZ R145, R86.reuse, R143, -R145 ;  /* 0x0000008f56917223 */ /* 0x040fe20000010891 */
[----:B------:R-:W-:Y:S01]  /*5b90*/  FFMA.FTZ R147, R86, R125, R147 ;  /* 0x0000007d56937223 */ /* 0x000fe20000010093 */
[----:B------:R-:W-:-:S05]  /*5ba0*/  LEA R124, R124, UR21, 0x1 ;  /* 0x000000157c7c7c11 */ /* 0x000fca000f8e08ff */
[----:B------:R-:W-:Y:S01]  /*5bb0*/  MUFU.SIN R119, R121 ;  /* 0x0000007900777308 */ /* 0x000fe20000000400 */
[----:B------:R-:W-:Y:S01]  /*5bc0*/  IADD3 R41, PT, PT, R77, 0xf, RZ ;  /* 0x0000000f4d297810 */ /* 0x000fe20007ffe0ff */
[----:B------:R-:W-:Y:S01]  /*5bd0*/  FMUL.RZ R113, R113, 0.15915493667125701904 ;  /* 0x3e22f98371717820 */ /* 0x000fe2000040c000 */
[----:B------:R-:W-:-:S05]  /*5be0*/  FADD.FTZ R145, R84, R145 ;  /* 0x0000009154917221 */ /* 0x000fca0000010000 */
[----:B------:R-:W2:Y:S01]  /*5bf0*/  MUFU.COS R121, R121 ;  /* 0x0000007900797308 */ /* 0x000ea20000000000 */
[----:B------:R-:W-:Y:S01]  /*5c00*/  FADD.FTZ R147, RZ, R147 ;  /* 0x00000093ff937221 */ /* 0x000fe20000010000 */
[----:B------:R-:W-:Y:S01]  /*5c10*/  FSEL R108, R71, RZ, !P6 ;  /* 0x000000ff476c7208 */ /* 0x000fe20007000000 */
[----:B------:R3:W-:Y:S01]  /*5c20*/  STS.U16 [R124+0x180], R111 ;  /* 0x0001806f7c007388 */ /* 0x0007e20000000400 */
[----:B------:R-:W-:-:S04]  /*5c30*/  FSEL R109, R109, RZ, !P6 ;  /* 0x000000ff6d6d7208 */ /* 0x000fc80007000000 */
[----:B------:R-:W-:Y:S01]  /*5c40*/  MUFU.EX2 R122, R122 ;  /* 0x0000007a007a7308 */ /* 0x000fe20000000800 */
[----:B------:R-:W-:Y:S02]  /*5c50*/  FSEL R110, R110, 1, !P6 ;  /* 0x3f8000006e6e7808 */ /* 0x000fe40007000000 */
[----:B------:R-:W-:-:S05]  /*5c60*/  ISETP.GE.U32.AND P6, PT, R41, UR17, PT ;  /* 0x0000001129007c0c */ /* 0x000fca000bfc6070 */
[----:B------:R-:W4:Y:S01]  /*5c70*/  MUFU.SIN R112, R146 ;  /* 0x0000009200707308 */ /* 0x000f220000000400 */
[----:B------:R-:W-:Y:S01]  /*5c80*/  FMUL.FTZ R41, R88, R145 ;  /* 0x0000009158297220 */ /* 0x000fe20000410000 */
[C---:B0-----:R-:W-:Y:S01]  /*5c90*/  FMUL.FTZ R118, R120.reuse, R118 ;  /* 0x0000007678767220 */ /* 0x041fe20000410000 */
[----:B---3--:R-:W-:-:S05]  /*5ca0*/  FMUL.FTZ R111, R120, R114 ;  /* 0x00000072786f7220 */ /* 0x008fca0000410000 */
[----:B------:R-:W-:Y:S01]  /*5cb0*/  MUFU.SIN R144, R113 ;  /* 0x0000007100907308 */ /* 0x000fe20000000400 */
[----:B------:R-:W-:-:S07]  /*5cc0*/  FFMA.FTZ R41, R89, R147, R41 ;  /* 0x0000009359297223 */ /* 0x000fce0000010029 */
[----:B------:R0:W-:Y:S01]  /*5cd0*/  MUFU.COS R124, R113 ;  /* 0x00000071007c7308 */ /* 0x0001e20000000000 */
[C---:B-1----:R-:W-:Y:S01]  /*5ce0*/  FMUL.FTZ R116, R117.reuse, R116 ;  /* 0x0000007475747220 */ /* 0x042fe20000410000 */
[----:B------:R-:W-:-:S06]  /*5cf0*/  FMUL.FTZ R114, R117, R115 ;  /* 0x0000007375727220 */ /* 0x000fcc0000410000 */
[----:B------:R-:W1:Y:S01]  /*5d00*/  MUFU.COS R146, R146 ;  /* 0x0000009200927308 */ /* 0x000e620000000000 */
[----:B0-----:R-:W-:Y:S01]  /*5d10*/  FMUL.FTZ R113, R88, R147 ;  /* 0x0000009358717220 */ /* 0x001fe20000410000 */
[----:B--2---:R-:W-:-:S03]  /*5d20*/  FMUL.FTZ R121, R45, R121 ;  /* 0x000000792d797220 */ /* 0x004fc60000410000 */
[----:B------:R-:W-:-:S03]  /*5d30*/  FFMA.FTZ R120, R89, R145, -R113 ;  /* 0x0000009159787223 */ /* 0x000fc60000010871 */
[----:B------:R-:W0:Y:S01]  /*5d40*/  MUFU.EX2 R123, R123 ;  /* 0x0000007b007b7308 */ /* 0x000e220000000800 */
[----:B------:R-:W-:Y:S01]  /*5d50*/  FMUL.FTZ R117, R45, R119 ;  /* 0x000000772d757220 */ /* 0x000fe20000410000 */
[----:B------:R-:W-:Y:S01]  /*5d60*/  FADD.FTZ R41, RZ, R41 ;  /* 0x00000029ff297221 */ /* 0x000fe20000010000 */
[----:B------:R-:W-:Y:S01]  /*5d70*/  FADD.FTZ R45, R87, R120 ;  /* 0x00000078572d7221 */ /* 0x000fe20000010000 */
[----:B----4-:R-:W-:Y:S02]  /*5d80*/  FMUL.FTZ R120, R122, R112 ;  /* 0x000000707a787220 */ /* 0x010fe40000410000 */
[C---:B------:R-:W-:Y:S01]  /*5d90*/  FMUL.FTZ R113, R91.reuse, R41 ;  /* 0x000000295b717220 */ /* 0x040fe20000410000 */
[----:B------:R-:W-:-:S03]  /*5da0*/  FMUL.FTZ R112, R91, R45 ;  /* 0x0000002d5b707220 */ /* 0x000fc60000410000 */
[C---:B------:R-:W-:Y:S01]  /*5db0*/  FFMA.FTZ R113, R92.reuse, R45, -R113 ;  /* 0x0000002d5c717223 */ /* 0x040fe20000010871 */
[----:B------:R-:W-:Y:S01]  /*5dc0*/  FFMA.FTZ R41, R92, R41, R112 ;  /* 0x000000295c297223 */ /* 0x000fe20000010070 */
[----:B-1----:R-:W-:Y:S01]  /*5dd0*/  FMUL.FTZ R146, R122, R146 ;  /* 0x000000927a927220 */ /* 0x002fe20000410000 */
[-C--:B------:R-:W-:Y:S01]  /*5de0*/  FMUL.FTZ R45, R79, R82.reuse ;  /* 0x000000524f2d7220 */ /* 0x080fe20000410000 */
[----:B------:R-:W-:Y:S01]  /*5df0*/  FMUL.FTZ R122, R80, R82 ;  /* 0x00000052507a7220 */ /* 0x000fe20000410000 */
[----:B------:R-:W-:Y:S01]  /*5e00*/  FADD.FTZ R112, R90, R113 ;  /* 0x000000715a707221 */ /* 0x000fe20000010000 */
[----:B------:R-:W-:Y:S01]  /*5e10*/  FADD.FTZ R113, RZ, R41 ;  /* 0x00000029ff717221 */ /* 0x000fe20000010000 */
[C---:B0-----:R-:W-:Y:S01]  /*5e20*/  FMUL.FTZ R124, R123.reuse, R124 ;  /* 0x0000007c7b7c7220 */ /* 0x041fe20000410000 */
[-C--:B------:R-:W-:Y:S01]  /*5e30*/  FFMA.FTZ R45, R80, R83.reuse, -R45 ;  /* 0x00000053502d7223 */ /* 0x080fe2000001082d */
[----:B------:R-:W-:Y:S01]  /*5e40*/  FMUL.FTZ R123, R123, R144 ;  /* 0x000000907b7b7220 */ /* 0x000fe20000410000 */
[----:B------:R-:W-:Y:S01]  /*5e50*/  FFMA.FTZ R41, R79, R83, R122 ;  /* 0x000000534f297223 */ /* 0x000fe2000001007a */
[CC--:B------:R-:W-:Y:S01]  /*5e60*/  FMUL.FTZ R144, R94.reuse, R112.reuse ;  /* 0x000000705e907220 */ /* 0x0c0fe20000410000 */
[----:B------:R-:W-:Y:S01]  /*5e70*/  FMUL.FTZ R119, R94, R113 ;  /* 0x000000715e777220 */ /* 0x000fe20000410000 */
[C---:B------:R-:W-:Y:S01]  /*5e80*/  FMUL.FTZ R115, R85.reuse, R45 ;  /* 0x0000002d55737220 */ /* 0x040fe20000410000 */
[----:B------:R-:W-:Y:S01]  /*5e90*/  FMUL.FTZ R122, R85, R41 ;  /* 0x00000029557a7220 */ /* 0x000fe20000410000 */
[C---:B------:R-:W-:Y:S01]  /*5ea0*/  FFMA.FTZ R113, R95.reuse, R113, R144 ;  /* 0x000000715f717223 */ /* 0x040fe20000010090 */
[----:B------:R-:W-:Y:S01]  /*5eb0*/  FFMA.FTZ R112, R95, R112, -R119 ;  /* 0x000000705f707223 */ /* 0x000fe20000010877 */
[C---:B------:R-:W-:Y:S01]  /*5ec0*/  FFMA.FTZ R41, R86.reuse, R41, R115 ;  /* 0x0000002956297223 */ /* 0x040fe20000010073 */
[----:B------:R-:W-:Y:S01]  /*5ed0*/  FFMA.FTZ R45, R86, R45, -R122 ;  /* 0x0000002d562d7223 */ /* 0x000fe2000001087a */
[----:B------:R-:W-:Y:S01]  /*5ee0*/  FADD.FTZ R113, RZ, R113 ;  /* 0x00000071ff717221 */ /* 0x000fe20000010000 */
[----:B------:R-:W-:Y:S01]  /*5ef0*/  FADD.FTZ R112, R93, R112 ;  /* 0x000000705d707221 */ /* 0x000fe20000010000 */
[C---:B------:R-:W-:Y:S01]  /*5f00*/  FMUL.FTZ R148, R88.reuse, R41 ;  /* 0x0000002958947220 */ /* 0x040fe20000410000 */
[----:B------:R-:W-:Y:S01]  /*5f10*/  FMUL.FTZ R144, R88, R45 ;  /* 0x0000002d58907220 */ /* 0x000fe20000410000 */
[C---:B------:R-:W-:Y:S01]  /*5f20*/  FMUL.FTZ R115, R97.reuse, R113 ;  /* 0x0000007161737220 */ /* 0x040fe20000410000 */
[-C--:B------:R-:W-:Y:S01]  /*5f30*/  FMUL.FTZ R122, R97, R112.reuse ;  /* 0x00000070617a7220 */ /* 0x080fe20000410000 */
[C---:B------:R-:W-:Y:S01]  /*5f40*/  FFMA.FTZ R45, R89.reuse, R45, -R148 ;  /* 0x0000002d592d7223 */ /* 0x040fe20000010894 */
[----:B------:R-:W-:Y:S01]  /*5f50*/  FFMA.FTZ R119, R89, R41, R144 ;  /* 0x0000002959777223 */ /* 0x000fe20000010090 */
[C---:B------:R-:W-:Y:S01]  /*5f60*/  FFMA.FTZ R41, R98.reuse, R112, -R115 ;  /* 0x0000007062297223 */ /* 0x040fe20000010873 */
[----:B------:R-:W-:Y:S01]  /*5f70*/  FFMA.FTZ R113, R98, R113, R122 ;  /* 0x0000007162717223 */ /* 0x000fe2000001007a */
[C---:B------:R-:W-:Y:S01]  /*5f80*/  FMUL.FTZ R115, R91.reuse, R45 ;  /* 0x0000002d5b737220 */ /* 0x040fe20000410000 */
[-C--:B------:R-:W-:Y:S01]  /*5f90*/  FMUL.FTZ R122, R91, R119.reuse ;  /* 0x000000775b7a7220 */ /* 0x080fe20000410000 */
[----:B------:R-:W-:Y:S01]  /*5fa0*/  FADD.FTZ R41, R96, R41 ;  /* 0x0000002960297221 */ /* 0x000fe20000010000 */
[----:B------:R-:W-:Y:S01]  /*5fb0*/  FADD.FTZ R113, RZ, R113 ;  /* 0x00000071ff717221 */ /* 0x000fe20000010000 */
[C---:B------:R-:W-:Y:S01]  /*5fc0*/  FFMA.FTZ R112, R92.reuse, R119, R115 ;  /* 0x000000775c707223 */ /* 0x040fe20000010073 */
[----:B------:R-:W-:Y:S01]  /*5fd0*/  FFMA.FTZ R115, R92, R45, -R122 ;  /* 0x0000002d5c737223 */ /* 0x000fe2000001087a */
[C---:B------:R-:W-:Y:S01]  /*5fe0*/  FMUL.FTZ R148, R100.reuse, R41 ;  /* 0x0000002964947220 */ /* 0x040fe20000410000 */
[----:B------:R-:W-:Y:S01]  /*5ff0*/  FMUL.FTZ R122, R100, R113 ;  /* 0x00000071647a7220 */ /* 0x000fe20000410000 */
[CC--:B------:R-:W-:Y:S01]  /*6000*/  FMUL.FTZ R144, R94.reuse, R112.reuse ;  /* 0x000000705e907220 */ /* 0x0c0fe20000410000 */
[----:B------:R-:W-:Y:S01]  /*6010*/  FMUL.FTZ R45, R94, R115 ;  /* 0x000000735e2d7220 */ /* 0x000fe20000410000 */
[C---:B------:R-:W-:Y:S01]  /*6020*/  FFMA.FTZ R113, R101.reuse, R113, R148 ;  /* 0x0000007165717223 */ /* 0x040fe20000010094 */
[----:B------:R-:W-:Y:S01]  /*6030*/  FFMA.FTZ R122, R101, R41, -R122 ;  /* 0x00000029657a7223 */ /* 0x000fe2000001087a */
[C---:B------:R-:W-:Y:S01]  /*6040*/  FFMA.FTZ R41, R95.reuse, R115, -R144 ;  /* 0x000000735f297223 */ /* 0x040fe20000010890 */
[----:B------:R-:W-:Y:S01]  /*6050*/  FFMA.FTZ R45, R95, R112, R45 ;  /* 0x000000705f2d7223 */ /* 0x000fe2000001002d */
[----:B------:R-:W-:Y:S01]  /*6060*/  FADD.FTZ R113, RZ, R113 ;  /* 0x00000071ff717221 */ /* 0x000fe20000010000 */
[----:B------:R-:W-:Y:S01]  /*6070*/  FADD.FTZ R122, R99, R122 ;  /* 0x0000007a637a7221 */ /* 0x000fe20000010000 */
[C---:B------:R-:W-:Y:S01]  /*6080*/  FMUL.FTZ R119, R97.reuse, R41 ;  /* 0x0000002961777220 */ /* 0x040fe20000410000 */
[----:B------:R-:W-:Y:S01]  /*6090*/  FMUL.FTZ R144, R97, R45 ;  /* 0x0000002d61907220 */ /* 0x000fe20000410000 */
[C---:B------:R-:W-:Y:S01]  /*60a0*/  FMUL.FTZ R115, R103.reuse, R113 ;  /* 0x0000007167737220 */ /* 0x040fe20000410000 */
[-C--:B------:R-:W-:Y:S01]  /*60b0*/  FMUL.FTZ R112, R103, R122.reuse ;  /* 0x0000007a67707220 */ /* 0x080fe20000410000 */
[C---:B------:R-:W-:Y:S01]  /*60c0*/  FFMA.FTZ R45, R98.reuse, R45, R119 ;  /* 0x0000002d622d7223 */ /* 0x040fe20000010077 */
[----:B------:R-:W-:Y:S01]  /*60d0*/  FFMA.FTZ R119, R98, R41, -R144 ;  /* 0x0000002962777223 */ /* 0x000fe20000010890 */
[C---:B------:R-:W-:Y:S01]  /*60e0*/  FFMA.FTZ R41, R104.reuse, R122, -R115 ;  /* 0x0000007a68297223 */ /* 0x040fe20000010873 */
[----:B------:R-:W-:-:S02]  /*60f0*/  FFMA.FTZ R113, R104, R113, R112 ;  /* 0x0000007168717223 */ /* 0x000fc40000010070 */
[----:B------:R-:W-:Y:S01]  /*6100*/  FMUL.FTZ R122, R100, R119 ;  /* 0x00000077647a7220 */ /* 0x000fe20000410000 */
[----:B------:R-:W-:Y:S01]  /*6110*/  FADD.FTZ R41, R102, R41 ;  /* 0x0000002966297221 */ /* 0x000fe20000010000 */
[-C--:B------:R-:W-:Y:S01]  /*6120*/  FMUL.FTZ R112, R100, R45.reuse ;  /* 0x0000002d64707220 */ /* 0x080fe20000410000 */
[----:B------:R-:W-:Y:S01]  /*6130*/  FADD.FTZ R113, RZ, R113 ;  /* 0x00000071ff717221 */ /* 0x000fe20000010000 */
[C---:B------:R-:W-:Y:S01]  /*6140*/  FFMA.FTZ R115, R101.reuse, R45, R122 ;  /* 0x0000002d65737223 */ /* 0x040fe2000001007a */
[C---:B------:R-:W-:Y:S01]  /*6150*/  FMUL.FTZ R144, R106.reuse, R41 ;  /* 0x000000296a907220 */ /* 0x040fe20000410000 */
[----:B------:R-:W-:Y:S01]  /*6160*/  FFMA.FTZ R112, R101, R119, -R112 ;  /* 0x0000007765707223 */ /* 0x000fe20000010870 */
[----:B------:R-:W-:Y:S01]  /*6170*/  FMUL.FTZ R122, R106, R113 ;  /* 0x000000716a7a7220 */ /* 0x000fe20000410000 */
[----:B------:R-:W-:Y:S01]  /*6180*/  FMUL.FTZ R45, R103, R115 ;  /* 0x00000073672d7220 */ /* 0x000fe20000410000 */
[----:B------:R-:W-:Y:S01]  /*6190*/  FFMA.FTZ R113, R107, R113, R144 ;  /* 0x000000716b717223 */ /* 0x000fe20000010090 */
[-C--:B------:R-:W-:Y:S01]  /*61a0*/  FMUL.FTZ R119, R103, R112.reuse ;  /* 0x0000007067777220 */ /* 0x080fe20000410000 */
[----:B------:R-:W-:Y:S01]  /*61b0*/  FFMA.FTZ R122, R107, R41, -R122 ;  /* 0x000000296b7a7223 */ /* 0x000fe2000001087a */
[----:B------:R-:W-:Y:S01]  /*61c0*/  FFMA.FTZ R112, R104, R112, -R45 ;  /* 0x0000007068707223 */ /* 0x000fe2000001082d */
[----:B------:R-:W-:-:S02]  /*61d0*/  FADD.FTZ R45, RZ, R113 ;  /* 0x00000071ff2d7221 */ /* 0x000fc40000010000 */
[----:B------:R-:W-:Y:S02]  /*61e0*/  FADD.FTZ R122, R105, R122 ;  /* 0x0000007a697a7221 */ /* 0x000fe40000010000 */
[C---:B------:R-:W-:Y:S01]  /*61f0*/  FMUL.FTZ R113, R109.reuse, R45 ;  /* 0x0000002d6d717220 */ /* 0x040fe20000410000 */
[----:B------:R-:W-:Y:S01]  /*6200*/  FFMA.FTZ R41, R104, R115, R119 ;  /* 0x0000007368297223 */ /* 0x000fe20000010077 */
[----:B------:R-:W-:Y:S01]  /*6210*/  FMUL.FTZ R144, R109, R122 ;  /* 0x0000007a6d907220 */ /* 0x000fe20000410000 */
[----:B------:R-:W-:Y:S01]  /*6220*/  FMUL.FTZ R148, R106, R112 ;  /* 0x000000706a947220 */ /* 0x000fe20000410000 */
[----:B------:R-:W-:Y:S01]  /*6230*/  FFMA.FTZ R113, R110, R122, -R113 ;  /* 0x0000007a6e717223 */ /* 0x000fe20000010871 */
[----:B------:R-:W-:Y:S01]  /*6240*/  FMUL.FTZ R150, R106, R41 ;  /* 0x000000296a967220 */ /* 0x000fe20000410000 */
[----:B------:R-:W-:Y:S01]  /*6250*/  FFMA.FTZ R144, R110, R45, R144 ;  /* 0x0000002d6e907223 */ /* 0x000fe20000010090 */
[----:B------:R-:W-:Y:S01]  /*6260*/  FFMA.FTZ R41, R107, R41, R148 ;  /* 0x000000296b297223 */ /* 0x000fe20000010094 */
[----:B------:R-:W-:Y:S01]  /*6270*/  FSEL R111, R111, RZ, !P2 ;  /* 0x000000ff6f6f7208 */ /* 0x000fe20005000000 */
[----:B------:R-:W-:Y:S01]  /*6280*/  FADD.FTZ R45, R108, R113 ;  /* 0x000000716c2d7221 */ /* 0x000fe20000010000 */
[----:B------:R-:W-:Y:S01]  /*6290*/  FFMA.FTZ R125, R107, R112, -R150 ;  /* 0x000000706b7d7223 */ /* 0x000fe20000010896 */
[----:B------:R-:W-:Y:S01]  /*62a0*/  FADD.FTZ R113, RZ, R144 ;  /* 0x00000090ff717221 */ /* 0x000fe20000010000 */
[----:B------:R-:W-:Y:S01]  /*62b0*/  FSEL R112, R118, 1, !P2 ;  /* 0x3f80000076707808 */ /* 0x000fe20005000000 */
[----:B------:R-:W-:Y:S01]  /*62c0*/  FMUL.FTZ R119, R109, R41 ;  /* 0x000000296d777220 */ /* 0x000fe20000410000 */
[----:B------:R-:W-:Y:S01]  /*62d0*/  FMUL.FTZ R115, R111, R45 ;  /* 0x0000002d6f737220 */ /* 0x000fe20000410000 */
[----:B------:R-:W-:Y:S01]  /*62e0*/  FMUL.FTZ R122, R109, R125 ;  /* 0x0000007d6d7a7220 */ /* 0x000fe20000410000 */
[----:B------:R-:W-:Y:S01]  /*62f0*/  FMUL.FTZ R118, R111, R113 ;  /* 0x000000716f767220 */ /* 0x000fe20000410000 */
[----:B------:R-:W-:Y:S01]  /*6300*/  FFMA.FTZ R125, R110, R125, -R119 ;  /* 0x0000007d6e7d7223 */ /* 0x000fe20000010877 */
[----:B------:R-:W-:Y:S01]  /*6310*/  FFMA.FTZ R119, R112, R113, R115 ;  /* 0x0000007170777223 */ /* 0x000fe20000010073 */
[----:B------:R-:W-:Y:S01]  /*6320*/  FSEL R113, R72, RZ, !P2 ;  /* 0x000000ff48717208 */ /* 0x000fe20005000000 */
[----:B------:R-:W-:Y:S01]  /*6330*/  FFMA.FTZ R118, R112, R45, -R118 ;  /* 0x0000002d70767223 */ /* 0x000fe20000010876 */
[----:B------:R-:W-:Y:S01]  /*6340*/  FFMA.FTZ R41, R110, R41, R122 ;  /* 0x000000296e297223 */ /* 0x000fe2000001007a */
[----:B------:R-:W-:-:S02]  /*6350*/  FSEL R114, R114, RZ, !P3 ;  /* 0x000000ff72727208 */ /* 0x000fc40005800000 */
[----:B------:R-:W-:Y:S01]  /*6360*/  FADD.FTZ R161, R113, R118 ;  /* 0x0000007671a17221 */ /* 0x000fe20000010000 */
[----:B------:R-:W-:Y:S01]  /*6370*/  FADD.FTZ R45, RZ, R119 ;  /* 0x00000077ff2d7221 */ /* 0x000fe20000010000 */
[----:B------:R-:W-:Y:S01]  /*6380*/  FSEL R115, R116, 1, !P3 ;  /* 0x3f80000074737808 */ /* 0x000fe20005800000 */
[C---:B------:R-:W-:Y:S01]  /*6390*/  FMUL.FTZ R122, R111.reuse, R41 ;  /* 0x000000296f7a7220 */ /* 0x040fe20000410000 */
[C---:B------:R-:W-:Y:S01]  /*63a0*/  FMUL.FTZ R116, R114.reuse, R161 ;  /* 0x000000a172747220 */ /* 0x040fe20000410000 */
        /* <DEDUP_REMOVED lines=11> */
[CC--:B------:R-:W-:Y:S01]  /*6460*/  FMUL.FTZ R143, R117.reuse, R122.reuse ;  /* 0x0000007a758f7220 */ /* 0x0c0fe20000410000 */
[----:B------:R-:W-:Y:S01]  /*6470*/  FMUL.FTZ R45, R114, R41 ;  /* 0x00000029722d7220 */ /* 0x000fe20000410000 */
[-C--:B------:R-:W-:Y:S01]  /*6480*/  FMUL.FTZ R121, R117, R161.reuse ;  /* 0x000000a175797220 */ /* 0x080fe20000410000 */
[----:B------:R-:W-:Y:S01]  /*6490*/  FSEL R119, R74, RZ, !P4 ;  /* 0x000000ff4a777208 */ /* 0x000fe20006000000 */
[C---:B------:R-:W-:Y:S01]  /*64a0*/  FFMA.FTZ R161, R118.reuse, R161, -R143 ;  /* 0x000000a176a17223 */ /* 0x040fe2000001088f */
[-C--:B------:R-:W-:Y:S01]  /*64b0*/  FFMA.FTZ R45, R115, R125.reuse, -R45 ;  /* 0x0000007d732d7223 */ /* 0x080fe2000001082d */
        /* <DEDUP_REMOVED lines=27> */
[-C--:B------:R-:W-:Y:S01]  /*6670*/  FFMA.FTZ R158, R121, R125.reuse, -R158 ;  /* 0x0000007d799e7223 */ /* 0x080fe2000001089e */
        /* <DEDUP_REMOVED lines=28> */
[C---:B------:R-:W-:Y:S01]  /*6840*/  FFMA.FTZ R144, R158.reuse, R143, -R144 ;  /* 0x0000008f9e907223 */ /* 0x040fe20000010890 */
        /* <DEDUP_REMOVED lines=14> */
[----:B--2---:R-:W-:-:S03]  /*6930*/  IADD3 R142, PT, PT, R44, 0x180, RZ ;  /* 0x000001802c8e7810 */ /* 0x004fc60007ffe0ff */
[----:B------:R-:W2:Y:S01]  /*6940*/  SHFL.UP PT, R130, R158, 0x2, RZ ;  /* 0x044000009e827989 */ /* 0x000ea200000e00ff */
[----:B------:R-:W-:Y:S02]  /*6950*/  LEA R135, R135, UR21, 0x1 ;  /* 0x0000001587877c11 */ /* 0x000fe4000f8e08ff */
[----:B------:R-:W-:Y:S02]  /*6960*/  LEA.HI.SX32 R142, R142, R44, 0x1b ;  /* 0x0000002c8e8e7211 */ /* 0x000fe400078fdaff */
[----:B------:R-:W-:Y:S02]  /*6970*/  ISETP.GE.AND P2, PT, R6, 0x2, PT ;  /* 0x000000020600780c */ /* 0x000fe40003f46270 */
[----:B------:R-:W-:Y:S01]  /*6980*/  LEA R142, R142, UR21, 0x1 ;  /* 0x000000158e8e7c11 */ /* 0x000fe2000f8e08ff */
[----:B------:R4:W-:Y:S04]  /*6990*/  STS.U16 [R135+0x2c0], R131 ;  /* 0x0002c08387007388 */ /* 0x0009e80000000400 */
[----:B------:R0:W-:Y:S01]  /*69a0*/  STS.U16 [R142+0x300], R132 ;  /* 0x000300848e007388 */ /* 0x0001e20000000400 */
[----:B----4-:R-:W-:-:S02]  /*69b0*/  IADD3 R135, PT, PT, R44, 0x1a0, RZ ;  /* 0x000001a02c877810 */ /* 0x010fc40007ffe0ff */
[----:B------:R-:W-:Y:S01]  /*69c0*/  IADD3 R131, PT, PT, R44, 0x1c0, RZ ;  /* 0x000001c02c837810 */ /* 0x000fe20007ffe0ff */
[CC--:B0-----:R-:W-:Y:S01]  /*69d0*/  FMUL.FTZ R132, R158.reuse, R45.reuse ;  /* 0x0000002d9e847220 */ /* 0x0c1fe20000410000 */
[-C--:B------:R-:W-:Y:S01]  /*69e0*/  LEA.HI.SX32 R135, R135, R44.reuse, 0x1b ;  /* 0x0000002c87877211 */ /* 0x080fe200078fdaff */
[----:B------:R-:W-:Y:S01]  /*69f0*/  FMUL.FTZ R45, R159, R45 ;  /* 0x0000002d9f2d7220 */ /* 0x000fe20000410000 */
[----:B------:R-:W-:Y:S01]  /*6a00*/  LEA.HI.SX32 R131, R131, R44, 0x1b ;  /* 0x0000002c83837211 */ /* 0x000fe200078fdaff */
[-C--:B-1----:R-:W-:Y:S01]  /*6a10*/  FFMA.FTZ R145, R159, R41.reuse, R132 ;  /* 0x000000299f917223 */ /* 0x082fe20000010084 */
[----:B------:R-:W-:Y:S01]  /*6a20*/  LEA R135, R135, UR21, 0x1 ;  /* 0x0000001587877c11 */ /* 0x000fe2000f8e08ff */
[----:B------:R-:W-:Y:S01]  /*6a30*/  FFMA.FTZ R144, R158, R41, -R45 ;  /* 0x000000299e907223 */ /* 0x000fe2000001082d */
[----:B------:R-:W-:Y:S01]  /*6a40*/  LEA R131, R131, UR21, 0x1 ;  /* 0x0000001583837c11 */ /* 0x000fe2000f8e08ff */
[----:B------:R-:W-:Y:S01]  /*6a50*/  @P2 FADD.FTZ R162, R162, R145 ;  /* 0x00000091a2a22221 */ /* 0x000fe20000010000 */
[-C--:B---3--:R-:W-:Y:S01]  /*6a60*/  FMUL.FTZ R143, R159, R136.reuse ;  /* 0x000000889f8f7220 */ /* 0x088fe20000410000 */
[----:B------:R-:W-:Y:S01]  /*6a70*/  STS.U16 [R135+0x340], R134 ;  /* 0x0003408687007388 */ /* 0x000fe20000000400 */
[----:B------:R-:W-:Y:S01]  /*6a80*/  FMUL.FTZ R136, R158, R136 ;  /* 0x000000889e887220 */ /* 0x000fe20000410000 */
[----:B------:R-:W-:-:S02]  /*6a90*/  @P2 FADD.FTZ R161, R161, R144 ;  /* 0x00000090a1a12221 */ /* 0x000fc40000010000 */
[----:B------:R0:W-:Y:S01]  /*6aa0*/  STS.U16 [R131+0x380], R133 ;  /* 0x0003808583007388 */ /* 0x0001e20000000400 */
[----:B--2---:R-:W-:-:S03]  /*6ab0*/  @P2 FFMA.FTZ R159, R159, R130, R136 ;  /* 0x000000829f9f2223 */ /* 0x004fc60000010088 */
[----:B------:R-:W1:Y:S04]  /*6ac0*/  SHFL.UP PT, R131, R162, 0x4, RZ ;  /* 0x04800000a2837989 */ /* 0x000e6800000e00ff */
[----:B------:R-:W2:Y:S01]  /*6ad0*/  SHFL.UP PT, R45, R161, 0x4, RZ ;  /* 0x04800000a12d7989 */ /* 0x000ea200000e00ff */
[----:B------:R-:W-:-:S03]  /*6ae0*/  @P2 FFMA.FTZ R158, R158, R130, -R143 ;  /* 0x000000829e9e2223 */ /* 0x000fc6000001088f */
[----:B------:R-:W3:Y:S04]  /*6af0*/  SHFL.UP PT, R41, R159, 0x4, RZ ;  /* 0x048000009f297989 */ /* 0x000ee800000e00ff */
[----:B------:R-:W4:Y:S01]  /*6b00*/  SHFL.UP PT, R130, R158, 0x4, RZ ;  /* 0x048000009e827989 */ /* 0x000f2200000e00ff */
[----:B------:R-:W-:Y:S02]  /*6b10*/  ISETP.GE.AND P2, PT, R6, 0x4, PT ;  /* 0x000000040600780c */ /* 0x000fe40003f46270 */
[C---:B------:R-:W-:Y:S02]  /*6b20*/  IADD3 R132, PT, PT, R44.reuse, 0x1e0, RZ ;  /* 0x000001e02c847810 */ /* 0x040fe40007ffe0ff */
[C---:B0-----:R-:W-:Y:S02]  /*6b30*/  IADD3 R133, PT, PT, R44.reuse, 0x200, RZ ;  /* 0x000002002c857810 */ /* 0x041fe40007ffe0ff */
[----:B------:R-:W-:Y:S01]  /*6b40*/  IADD3 R134, PT, PT, R44, 0x220, RZ ;  /* 0x000002202c867810 */ /* 0x000fe20007ffe0ff */
[-C--:B-1----:R-:W-:Y:S01]  /*6b50*/  FMUL.FTZ R143, R159, R131.reuse ;  /* 0x000000839f8f7220 */ /* 0x082fe20000410000 */
[----:B------:R-:W-:Y:S01]  /*6b60*/  FMUL.FTZ R144, R158, R131 ;  /* 0x000000839e907220 */ /* 0x000fe20000410000 */
[----:B------:R-:W-:-:S02]  /*6b70*/  LEA.HI.SX32 R132, R132, R44, 0x1b ;  /* 0x0000002c84847211 */ /* 0x000fc400078fdaff */
[-C--:B--2---:R-:W-:Y:S01]  /*6b80*/  FFMA.FTZ R142, R158, R45.reuse, -R143 ;  /* 0x0000002d9e8e7223 */ /* 0x084fe2000001088f */
[----:B------:R-:W-:Y:S01]  /*6b90*/  FFMA.FTZ R45, R159, R45, R144 ;  /* 0x0000002d9f2d7223 */ /* 0x000fe20000010090 */
[-C--:B------:R-:W-:Y:S02]  /*6ba0*/  LEA.HI.SX32 R133, R133, R44.reuse, 0x1b ;  /* 0x0000002c85857211 */ /* 0x080fe400078fdaff */
[----:B------:R-:W-:Y:S01]  /*6bb0*/  LEA.HI.SX32 R134, R134, R44, 0x1b ;  /* 0x0000002c86867211 */ /* 0x000fe200078fdaff */
[-C--:B---3--:R-:W-:Y:S01]  /*6bc0*/  FMUL.FTZ R131, R159, R41.reuse ;  /* 0x000000299f837220 */ /* 0x088fe20000410000 */
[----:B------:R-:W-:Y:S01]  /*6bd0*/  @P2 FADD.FTZ R162, R162, R45 ;  /* 0x0000002da2a22221 */ /* 0x000fe20000010000 */
[----:B------:R-:W-:Y:S02]  /*6be0*/  IADD3 R135, PT, PT, R44, 0x240, RZ ;  /* 0x000002402c877810 */ /* 0x000fe40007ffe0ff */
[----:B------:R-:W-:Y:S01]  /*6bf0*/  LEA R132, R132, UR21, 0x1 ;  /* 0x0000001584847c11 */ /* 0x000fe2000f8e08ff */
[C---:B------:R-:W-:Y:S01]  /*6c00*/  FMUL.FTZ R41, R158.reuse, R41 ;  /* 0x000000299e297220 */ /* 0x040fe20000410000 */
[----:B------:R-:W-:Y:S01]  /*6c10*/  LEA R133, R133, UR21, 0x1 ;  /* 0x0000001585857c11 */ /* 0x000fe2000f8e08ff */
[----:B----4-:R-:W-:Y:S01]  /*6c20*/  @P2 FFMA.FTZ R158, R158, R130, -R131 ;  /* 0x000000829e9e2223 */ /* 0x010fe20000010883 */
[----:B------:R-:W-:Y:S01]  /*6c30*/  LEA R134, R134, UR21, 0x1 ;  /* 0x0000001586867c11 */ /* 0x000fe2000f8e08ff */
[----:B------:R-:W-:Y:S01]  /*6c40*/  @P2 FADD.FTZ R161, R161, R142 ;  /* 0x0000008ea1a12221 */ /* 0x000fe20000010000 */
[----:B------:R-:W-:Y:S01]  /*6c50*/  LEA.HI.SX32 R135, R135, R44, 0x1b ;  /* 0x0000002c87877211 */ /* 0x000fe200078fdaff */
[----:B------:R-:W0:Y:S01]  /*6c60*/  SHFL.UP PT, R131, R162, 0x8, RZ ;  /* 0x05000000a2837989 */ /* 0x000e2200000e00ff */
[----:B------:R-:W-:-:S03]  /*6c70*/  @P2 FFMA.FTZ R159, R159, R130, R41 ;  /* 0x000000829f9f2223 */ /* 0x000fc60000010029 */
[----:B------:R-:W-:Y:S01]  /*6c80*/  STS.U16 [R132+0x3c0], R127 ;  /* 0x0003c07f84007388 */ /* 0x000fe20000000400 */
[----:B------:R-:W-:-:S03]  /*6c90*/  LEA R135, R135, UR21, 0x1 ;  /* 0x0000001587877c11 */ /* 0x000fc6000f8e08ff */
[----:B------:R-:W-:Y:S04]  /*6ca0*/  STS.U16 [R133+0x400], R128 ;  /* 0x0004008085007388 */ /* 0x000fe80000000400 */
[----:B------:R-:W-:Y:S04]  /*6cb0*/  STS.U16 [R134+0x440], R51 ;  /* 0x0004403386007388 */ /* 0x000fe80000000400 */
[----:B------:R-:W1:Y:S01]  /*6cc0*/  SHFL.UP PT, R134, R161, 0x8, RZ ;  /* 0x05000000a1867989 */ /* 0x000e6200000e00ff */
[----:B------:R-:W-:-:S03]  /*6cd0*/  IADD3 R136, PT, PT, R44, 0x260, RZ ;  /* 0x000002602c887810 */ /* 0x000fc60007ffe0ff */
[----:B------:R-:W2:Y:S01]  /*6ce0*/  SHFL.UP PT, R133, R159, 0x8, RZ ;  /* 0x050000009f857989 */ /* 0x000ea200000e00ff */
[----:B------:R-:W-:-:S03]  /*6cf0*/  LEA.HI.SX32 R136, R136, R44, 0x1b ;  /* 0x0000002c88887211 */ /* 0x000fc600078fdaff */
[----:B------:R3:W-:Y:S04]  /*6d00*/  STS.U16 [R135+0x480], R126 ;  /* 0x0004807e87007388 */ /* 0x0007e80000000400 */
[----:B------:R-:W4:Y:S01]  /*6d10*/  SHFL.UP PT, R132, R158, 0x8, RZ ;  /* 0x050000009e847989 */ /* 0x000f2200000e00ff */
[----:B---3--:R-:W-:Y:S02]  /*6d20*/  IADD3 R126, PT, PT, R44, 0x280, RZ ;  /* 0x000002802c7e7810 */ /* 0x008fe40007ffe0ff */
[----:B------:R-:W-:Y:S02]  /*6d30*/  LEA R136, R136, UR21, 0x1 ;  /* 0x0000001588887c11 */ /* 0x000fe4000f8e08ff */
[----:B------:R-:W-:Y:S02]  /*6d40*/  LEA.HI.SX32 R126, R126, R44, 0x1b ;  /* 0x0000002c7e7e7211 */ /* 0x000fe400078fdaff */
[----:B------:R-:W-:-:S02]  /*6d50*/  ISETP.GE.AND P2, PT, R6, 0x8, PT ;  /* 0x000000080600780c */ /* 0x000fc40003f46270 */
[----:B------:R-:W-:Y:S02]  /*6d60*/  LEA R126, R126, UR21, 0x1 ;  /* 0x000000157e7e7c11 */ /* 0x000fe4000f8e08ff */
[C---:B------:R-:W-:Y:S01]  /*6d70*/  IADD3 R135, PT, PT, R44.reuse, 0x2c0, RZ ;  /* 0x000002c02c877810 */ /* 0x040fe20007ffe0ff */
[----:B------:R3:W-:Y:S01]  /*6d80*/  STS.U16 [R136+0x4c0], R129 ;  /* 0x0004c08188007388 */ /* 0x0007e20000000400 */
[C---:B------:R-:W-:Y:S02]  /*6d90*/  IADD3 R128, PT, PT, R44.reuse, 0x2a0, RZ ;  /* 0x000002a02c807810 */ /* 0x040fe40007ffe0ff */
[C---:B------:R-:W-:Y:S01]  /*6da0*/  IADD3 R51, PT, PT, R44.reuse, 0x2e0, RZ ;  /* 0x000002e02c337810 */ /* 0x040fe20007ffe0ff */
[----:B------:R0:W-:Y:S01]  /*6db0*/  STS.U16 [R126+0x500], R43 ;  /* 0x0005002b7e007388 */ /* 0x0001e20000000400 */
[C---:B------:R-:W-:Y:S02]  /*6dc0*/  IADD3 R41, PT, PT, R44.reuse, 0x300, RZ ;  /* 0x000003002c297810 */ /* 0x040fe40007ffe0ff */
[----:B------:R-:W-:-:S02]  /*6dd0*/  IADD3 R45, PT, PT, R44, 0x320, RZ ;  /* 0x000003202c2d7810 */ /* 0x000fc40007ffe0ff */
[C---:B------:R-:W-:Y:S02]  /*6de0*/  IADD3 R130, PT, PT, R44.reuse, 0x340, RZ ;  /* 0x000003402c827810 */ /* 0x040fe40007ffe0ff */
[C---:B------:R-:W-:Y:S02]  /*6df0*/  IADD3 R143, PT, PT, R44.reuse, 0x360, RZ ;  /* 0x000003602c8f7810 */ /* 0x040fe40007ffe0ff */
[C---:B------:R-:W-:Y:S02]  /*6e00*/  IADD3 R142, PT, PT, R44.reuse, 0x380, RZ ;  /* 0x000003802c8e7810 */ /* 0x040fe40007ffe0ff */
[C---:B------:R-:W-:Y:S02]  /*6e10*/  IADD3 R127, PT, PT, R44.reuse, 0x3a0, RZ ;  /* 0x000003a02c7f7810 */ /* 0x040fe40007ffe0ff */
[C---:B---3--:R-:W-:Y:S02]  /*6e20*/  IADD3 R129, PT, PT, R44.reuse, 0x3c0, RZ ;  /* 0x000003c02c817810 */ /* 0x048fe40007ffe0ff */
[----:B------:R-:W-:Y:S01]  /*6e30*/  IADD3 R136, PT, PT, R44, 0x3e0, RZ ;  /* 0x000003e02c887810 */ /* 0x000fe20007ffe0ff */
[----:B0-----:R-:W-:Y:S01]  /*6e40*/  FMUL.FTZ R43, R158, R131 ;  /* 0x000000839e2b7220 */ /* 0x001fe20000410000 */
        /* <DEDUP_REMOVED lines=10> */
[----:B------:R-:W-:Y:S01]  /*6ef0*/  LEA.HI.SX32 R136, R136, R44, 0x1b ;  /* 0x0000002c88887211 */ /* 0x000fe200078fdaff */
[----:B------:R-:W-:Y:S01]  /*6f00*/  FMUL.FTZ R131, R159, R131 ;  /* 0x000000839f837220 */ /* 0x000fe20000410000 */
[----:B------:R-:W-:Y:S01]  /*6f10*/  LEA R44, R135, UR21, 0x1 ;  /* 0x00000015872c7c11 */ /* 0x000fe2000f8e08ff */
[-C--:B-1----:R-:W-:Y:S01]  /*6f20*/  FFMA.FTZ R135, R159, R134.reuse, R43 ;  /* 0x000000869f877223 */ /* 0x082fe2000001002b */
[C---:B--2---:R-:W-:Y:S01]  /*6f30*/  FMUL.FTZ R144, R158.reuse, R133 ;  /* 0x000000859e907220 */ /* 0x044fe20000410000 */
[----:B------:R-:W-:-:S02]  /*6f40*/  FFMA.FTZ R134, R158, R134, -R131 ;  /* 0x000000869e867223 */ /* 0x000fc40000010883 */
[----:B------:R-:W-:Y:S01]  /*6f50*/  @P2 FADD.FTZ R162, R162, R135 ;  /* 0x00000087a2a22221 */ /* 0x000fe20000010000 */
[----:B------:R-:W-:Y:S01]  /*6f60*/  LEA R128, R128, UR21, 0x1 ;  /* 0x0000001580807c11 */ /* 0x000fe2000f8e08ff */
[C---:B------:R-:W-:Y:S01]  /*6f70*/  FMUL.FTZ R133, R159.reuse, R133 ;  /* 0x000000859f857220 */ /* 0x040fe20000410000 */
[-C--:B----4-:R-:W-:Y:S01]  /*6f80*/  @P2 FFMA.FTZ R159, R159, R132.reuse, R144 ;  /* 0x000000849f9f2223 */ /* 0x090fe20000010090 */
[----:B------:R-:W-:Y:S01]  /*6f90*/  @P2 FADD.FTZ R161, R161, R134 ;  /* 0x00000086a1a12221 */ /* 0x000fe20000010000 */
[----:B------:R-:W-:Y:S01]  /*6fa0*/  SHFL.UP PT, R43, R162, 0x10, RZ ;  /* 0x06000000a22b7989 */ /* 0x000fe200000e00ff */
[----:B------:R-:W-:Y:S01]  /*6fb0*/  @P2 FFMA.FTZ R158, R158, R132, -R133 ;  /* 0x000000849e9e2223 */ /* 0x000fe20000010885 */
[----:B------:R-:W-:Y:S02]  /*6fc0*/  LEA R131, R41, UR21, 0x1 ;  /* 0x0000001529837c11 */ /* 0x000fe4000f8e08ff */
[----:B------:R-:W-:Y:S01]  /*6fd0*/  STS.U16 [R128+0x540], R50 ;  /* 0x0005403280007388 */ /* 0x000fe20000000400 */
[----:B------:R-:W-:-:S03]  /*6fe0*/  LEA R133, R45, UR21, 0x1 ;  /* 0x000000152d857c11 */ /* 0x000fc6000f8e08ff */
[----:B------:R-:W0:Y:S04]  /*6ff0*/  SHFL.UP PT, R50, R159, 0x10, RZ ;  /* 0x060000009f327989 */ /* 0x000e2800000e00ff */
[----:B------:R-:W1:Y:S04]  /*7000*/  SHFL.UP PT, R41, R161, 0x10, RZ ;  /* 0x06000000a1297989 */ /* 0x000e6800000e00ff */
[----:B------:R-:W2:Y:S01]  /*7010*/  SHFL.UP PT, R45, R158, 0x10, RZ ;  /* 0x060000009e2d7989 */ /* 0x000ea200000e00ff */
[----:B------:R-:W-:Y:S02]  /*7020*/  LEA R51, R51, UR21, 0x1 ;  /* 0x0000001533337c11 */ /* 0x000fe4000f8e08ff */
[----:B------:R-:W-:Y:S01]  /*7030*/  LEA R130, R130, UR21, 0x1 ;  /* 0x0000001582827c11 */ /* 0x000fe2000f8e08ff */
[----:B------:R3:W-:Y:S04]  /*7040*/  STS.U16 [R44+0x580], R49 ;  /* 0x000580312c007388 */ /* 0x0007e80000000400 */
[----:B------:R0:W-:Y:S01]  /*7050*/  STS.U16 [R51+0x5c0], R40 ;  /* 0x0005c02833007388 */ /* 0x0001e20000000400 */
[----:B------:R-:W-:-:S03]  /*7060*/  ISETP.NE.AND P2, PT, R6, 0x1f, PT ;  /* 0x0000001f0600780c */ /* 0x000fc60003f45270 */
[----:B------:R-:W-:Y:S01]  /*7070*/  STS.U16 [R131+0x600], R46 ;  /* 0x0006002e83007388 */ /* 0x000fe20000000400 */
[----:B------:R-:W-:-:S03]  /*7080*/  UIMAD.WIDE.U32 UR16, UR43, UR30, URZ ;  /* 0x0000001e2b1072a5 */ /* 0x000fc6000f8e00ff */
[----:B------:R4:W-:Y:S01]  /*7090*/  STS.U16 [R133+0x640], R48 ;  /* 0x0006403085007388 */ /* 0x0009e20000000400 */
[----:B---3--:R-:W-:-:S03]  /*70a0*/  LEA R44, R143, UR21, 0x1 ;  /* 0x000000158f2c7c11 */ /* 0x008fc6000f8e08ff */
[----:B------:R3:W-:Y:S01]  /*70b0*/  STS.U16 [R130+0x680], R47 ;  /* 0x0006802f82007388 */ /* 0x0007e20000000400 */
[CC--:B0-----:R-:W-:Y:S01]  /*70c0*/  FMUL.FTZ R40, R159.reuse, R50.reuse ;  /* 0x000000329f287220 */ /* 0x0c1fe20000410000 */
[C---:B------:R-:W-:Y:S01]  /*70d0*/  FMUL.FTZ R50, R158.reuse, R50 ;  /* 0x000000329e327220 */ /* 0x040fe20000410000 */
[-C--:B----4-:R-:W-:Y:S01]  /*70e0*/  FMUL.FTZ R48, R158, R43.reuse ;  /* 0x0000002b9e307220 */ /* 0x090fe20000410000 */
[----:B---3--:R-:W-:Y:S01]  /*70f0*/  FMUL.FTZ R47, R159, R43 ;  /* 0x0000002b9f2f7220 */ /* 0x008fe20000410000 */
[----:B------:R-:W-:-:S03]  /*7100*/  UIMAD UR17, UR43, UR31, UR17 ;  /* 0x0000001f2b1172a4 */ /* 0x000fc6000f8e0211 */
[-C--:B-1----:R-:W-:Y:S01]  /*7110*/  FFMA.FTZ R46, R158, R41.reuse, -R47 ;  /* 0x000000299e2e7223 */ /* 0x082fe2000001082f */
[----:B------:R-:W-:Y:S01]  /*7120*/  FFMA.FTZ R47, R159, R41, R48 ;  /* 0x000000299f2f7223 */ /* 0x000fe20000010030 */
[----:B------:R-:W-:Y:S01]  /*7130*/  SHF.L.U32 R41, R42, 0x5, RZ ;  /* 0x000000052a297819 */ /* 0x000fe200000006ff */
[----:B------:R2:W-:Y:S01]  /*7140*/  STS.U16 [R44+0x6c0], R141 ;  /* 0x0006c08d2c007388 */ /* 0x0005e20000000400 */
[----:B------:R-:W-:Y:S01]  /*7150*/  VOTEU.ANY UP1, P0 ;  /* 0x0000000000ff7886 */ /* 0x000fe20000020100 */
[----:B------:R-:W-:Y:S01]  /*7160*/  UIMAD.WIDE.U32 UR16, UR7, UR32, UR16 ;  /* 0x00000020071072a5 */ /* 0x000fe2000f8e0010 */
[----:B------:R-:W-:Y:S02]  /*7170*/  LEA R49, R142, UR21, 0x1 ;  /* 0x000000158e317c11 */ /* 0x000fe4000f8e08ff */
[----:B------:R-:W-:Y:S01]  /*7180*/  LEA R126, R127, UR21, 0x1 ;  /* 0x000000157f7e7c11 */ /* 0x000fe2000f8e08ff */
[----:B------:R-:W-:Y:S01]  /*7190*/  @UP1 ULEA UR25, UR7, UR21, 0x4 ;  /* 0x0000001507191291 */ /* 0x000fe2000f8e20ff */
[-C--:B--2---:R-:W-:Y:S01]  /*71a0*/  FFMA.FTZ R44, R158, R45.reuse, -R40 ;  /* 0x0000002d9e2c7223 */ /* 0x084fe20000010828 */
[----:B------:R-:W-:Y:S01]  /*71b0*/  FFMA.FTZ R45, R159, R45, R50 ;  /* 0x0000002d9f2d7223 */ /* 0x000fe20000010032 */
[----:B------:R-:W-:Y:S01]  /*71c0*/  LEA.HI.SX32 R50, R41, R41, 0x1b ;  /* 0x0000002929327211 */ /* 0x000fe200078fdaff */
[----:B------:R-:W-:Y:S01]  /*71d0*/  HFMA2 R41, -RZ, RZ, 0, 0 ;  /* 0x00000000ff297431 */ /* 0x000fe200000001ff */
[----:B------:R-:W-:Y:S01]  /*71e0*/  LEA R129, R129, UR21, 0x1 ;  /* 0x0000001581817c11 */ /* 0x000fe2000f8e08ff */
[----:B------:R-:W-:Y:S01]  /*71f0*/  UIMAD UR17, UR7, UR33, UR17 ;  /* 0x00000021071172a4 */ /* 0x000fe2000f8e0211 */
[----:B------:R-:W-:Y:S01]  /*7200*/  @!P2 SHF.R.U32.HI R48, RZ, 0x1, R5 ;  /* 0x00000001ff30a819 */ /* 0x000fe20000011605 */
[----:B------:R-:W-:Y:S01]  /*7210*/  ULEA UR40, UP0, UR16, UR34, 0x3 ;  /* 0x0000002210287291 */ /* 0x000fe2000f8018ff */
[----:B------:R-:W-:-:S02]  /*7220*/  LEA R136, R136, UR21, 0x1 ;  /* 0x0000001588887c11 */ /* 0x000fc4000f8e08ff */
[----:B------:R-:W-:Y:S02]  /*7230*/  CS2R R42, SRZ ;  /* 0x00000000002a7805 */ /* 0x000fe4000001ff00 */
[----:B------:R-:W-:Y:S01]  /*7240*/  MOV R40, 0x3f800000 ;  /* 0x3f80000000287802 */ /* 0x000fe20000000f00 */
[----:B------:R0:W-:Y:S01]  /*7250*/  STS.U16 [R49+0x700], R140 ;  /* 0x0007008c31007388 */ /* 0x0001e20000000400 */
[----:B------:R-:W-:Y:S01]  /*7260*/  LEA R50, R50, UR21, 0x1 ;  /* 0x0000001532327c11 */ /* 0x000fe2000f8e08ff */
[----:B------:R-:W-:Y:S01]  /*7270*/  ULEA.HI.X UR16, UR16, UR35, UR17, 0x3, UP0 ;  /* 0x0000002310107291 */ /* 0x000fe200080f1c11 */
[----:B------:R-:W-:Y:S01]  /*7280*/  @!P2 LOP3.LUT R48, R48, 0x1f0, RZ, 0xc0, !PT ;  /* 0x000001f03030a812 */ /* 0x000fe200078ec0ff */
[----:B------:R-:W-:Y:S01]  /*7290*/  STS.U16 [R126+0x740], R139 ;  /* 0x0007408b7e007388 */ /* 0x000fe20000000400 */
[----:B------:R-:W-:Y:S01]  /*72a0*/  FADD.FTZ R46, R161, R46 ;  /* 0x0000002ea12e7221 */ /* 0x000fe20000010000 */
[----:B------:R-:W-:Y:S02]  /*72b0*/  FADD.FTZ R47, R162, R47 ;  /* 0x0000002fa22f7221 */ /* 0x000fe40000010000 */
[----:B------:R-:W-:Y:S04]  /*72c0*/  STS.U16 [R129+0x780], R138 ;  /* 0x0007808a81007388 */ /* 0x000fe80000000400 */
[----:B------:R-:W-:Y:S01]  /*72d0*/  STS.U16 [R136+0x7c0], R137 ;  /* 0x0007c08988007388 */ /* 0x000fe20000000400 */
[----:B------:R-:W-:-:S03]  /*72e0*/  NOP ;  /* 0x0000000000007918 */ /* 0x000fc60000000000 */
[----:B------:R-:W1:Y:S01]  /*72f0*/  LDS.U16 R129, [R50] ;  /* 0x0000000032817984 */ /* 0x000e620000000400 */
[----:B0-----:R-:W-:-:S03]  /*7300*/  MOV R49, UR16 ;  /* 0x0000001000317c02 */ /* 0x001fc60008000f00 */
[----:B------:R-:W0:Y:S04]  /*7310*/  LDS.U16 R130, [R50+0x2] ;  /* 0x0000020032827984 */ /* 0x000e280000000400 */
[----:B------:R-:W2:Y:S04]  /*7320*/  LDS.U16 R131, [R50+0x4] ;  /* 0x0000040032837984 */ /* 0x000ea80000000400 */
[----:B------:R-:W3:Y:S04]  /*7330*/  LDS.U16 R132, [R50+0x6] ;  /* 0x0000060032847984 */ /* 0x000ee80000000400 */
[----:B------:R-:W4:Y:S04]  /*7340*/  LDS.U16 R133, [R50+0x8] ;  /* 0x0000080032857984 */ /* 0x000f280000000400 */
[----:B------:R-:W5:Y:S04]  /*7350*/  LDS.U16 R134, [R50+0xa] ;  /* 0x00000a0032867984 */ /* 0x000f680000000400 */
        /* <DEDUP_REMOVED lines=28> */
[----:B-1----:R-:W-:-:S06]  /*7520*/  MOV R48, UR40 ;  /* 0x0000002800307c02 */ /* 0x002fcc0008000f00 */
[----:B------:R-:W5:Y:S01]  /*7530*/  LDG.E.64 R48, desc[UR22][R48.64] ;  /* 0x0000001630307981 */ /* 0x000f62000c1e1b00 */
[----:B------:R-:W-:-:S04]  /*7540*/  ISETP.GE.AND P2, PT, R6, 0x10, PT ;  /* 0x000000100600780c */ /* 0x000fc80003f46270 */
[----:B------:R-:W-:Y:S02]  /*7550*/  FSEL R158, R158, R44, !P2 ;  /* 0x0000002c9e9e7208 */ /* 0x000fe40005000000 */
[----:B------:R-:W-:Y:S02]  /*7560*/  SHF.R.U32.HI R44, RZ, 0x5, R5 ;  /* 0x00000005ff2c7819 */ /* 0x000fe40000011605 */
[----:B------:R-:W-:Y:S02]  /*7570*/  FSEL R159, R159, R45, !P2 ;  /* 0x0000002d9f9f7208 */ /* 0x000fe40005000000 */
[----:B------:R-:W-:Y:S02]  /*7580*/  FSEL R161, R161, R46, !P2 ;  /* 0x0000002ea1a17208 */ /* 0x000fe40005000000 */
[----:B------:R-:W-:Y:S02]  /*7590*/  FSEL R162, R162, R47, !P2 ;  /* 0x0000002fa2a27208 */ /* 0x000fe40005000000 */
[----:B------:R-:W-:Y:S01]  /*75a0*/  ISETP.NE.AND P2, PT, R44, 0x1, PT ;  /* 0x000000012c00780c */ /* 0x000fe20003f45270 */
[----:B------:R-:W-:Y:S06]  /*75b0*/  BAR.SYNC.DEFER_BLOCKING 0x0 ;  /* 0x0000000000007b1d */ /* 0x000fec0000010000 */
[----:B------:R-:W1:Y:S01]  /*75c0*/  LDS.128 R44, [UR21+0x1080] ;  /* 0x00108015ff2c7984 */ /* 0x000e620008000c00 */
[----:B------:R-:W-:Y:S03]  /*75d0*/  BSSY.RECONVERGENT B0, `(.L_x_771) ;  /* 0x000005c000007945 */ /* 0x000fe60003800200 */
[----:B------:R-:W-:Y:S01]  /*75e0*/  SHFL.UP PT, R158, R158, 0x1, RZ ;  /* 0x042000009e9e7989 */ /* 0x000fe200000e00ff */
[----:B------:R-:W-:-:S03]  /*75f0*/  HADD2.F32 R129, -RZ, R129.H0_H0 ;  /* 0x20000081ff817230 */ /* 0x000fc60000004100 */
[----:B------:R-:W-:Y:S01]  /*7600*/  SHFL.UP PT, R159, R159, 0x1, RZ ;  /* 0x042000009f9f7989 */ /* 0x000fe200000e00ff */
[----:B0-----:R-:W-:-:S03]  /*7610*/  HADD2.F32 R130, -RZ, R130.H0_H0 ;  /* 0x20000082ff827230 */ /* 0x001fc60000004100 */
[----:B------:R-:W-:Y:S01]  /*7620*/  SHFL.UP PT, R161, R161, 0x1, RZ ;  /* 0x04200000a1a17989 */ /* 0x000fe200000e00ff */
[----:B--2---:R-:W-:-:S03]  /*7630*/  HADD2.F32 R131, -RZ, R131.H0_H0 ;  /* 0x20000083ff837230 */ /* 0x004fc60000004100 */
[----:B------:R-:W-:Y:S01]  /*7640*/  SHFL.UP PT, R162, R162, 0x1, RZ ;  /* 0x04200000a2a27989 */ /* 0x000fe200000e00ff */
[----:B---3--:R-:W-:Y:S02]  /*7650*/  HADD2.F32 R132, -RZ, R132.H0_H0 ;  /* 0x20000084ff847230 */ /* 0x008fe40000004100 */
[----:B----4-:R-:W-:Y:S02]  /*7660*/  HADD2.F32 R133, -RZ, R133.H0_H0 ;  /* 0x20000085ff857230 */ /* 0x010fe40000004100 */
[----:B-----5:R-:W-:Y:S01]  /*7670*/  HADD2.F32 R134, -RZ, R134.H0_H0 ;  /* 0x20000086ff867230 */ /* 0x020fe20000004100 */
[----:B-1----:R-:W-:Y:S02]  /*7680*/  FSEL R4, R44, R4, !P2 ;  /* 0x000000042c047208 */ /* 0x002fe40005000000 */
[----:B------:R-:W-:Y:S02]  /*7690*/  FSEL R3, R45, R3, !P2 ;  /* 0x000000032d037208 */ /* 0x000fe40005000000 */
[----:B------:R-:W-:-:S02]  /*76a0*/  FSEL R2, R46, R2, !P2 ;  /* 0x000000022e027208 */ /* 0x000fc40005000000 */
[----:B------:R-:W-:Y:S02]  /*76b0*/  FSEL R0, R47, R0, !P2 ;  /* 0x000000002f007208 */ /* 0x000fe40005000000 */
[----:B------:R-:W-:Y:S01]  /*76c0*/  ISETP.GE.U32.AND P2, PT, R5, 0x20, PT ;  /* 0x000000200500780c */ /* 0x000fe20003f46070 */
        /* <DEDUP_REMOVED lines=25> */
[----:B------:R-:W-:Y:S01]  /*7860*/  HADD2.F32 R128, -RZ, R128.H0_H0 ;  /* 0x20000080ff807230 */ /* 0x000fe20000004100 */
[----:B------:R-:W-:Y:S02]  /*7870*/  R2UR UR42, R49 ;  /* 0x00000000312a72ca */ /* 0x000fe400000e0000 */
[----:B------:R-:W-:Y:S02]  /*7880*/  R2UR UR25, R48 ;  /* 0x00000000301972ca */ /* 0x000fe400000e0000 */
[----:B------:R-:W0:Y:S02]  /*7890*/  LDS.128 R48, [UR21+0x1090] ;  /* 0x00109015ff307984 */ /* 0x000e240008000c00 */
[----:B0-----:R-:W-:-:S04]  /*78a0*/  FMUL.FTZ R160, R45, R49 ;  /* 0x000000312da07220 */ /* 0x001fc80000410000 */
[C---:B------:R-:W-:Y:S01]  /*78b0*/  FFMA.FTZ R160, R44.reuse, R48, -R160 ;  /* 0x000000302ca07223 */ /* 0x040fe200000108a0 */
[----:B------:R-:W-:-:S04]  /*78c0*/  FMUL.FTZ R44, R44, R49 ;  /* 0x000000312c2c7220 */ /* 0x000fc80000410000 */
[----:B------:R-:W-:Y:S01]  /*78d0*/  FFMA.FTZ R45, R45, R48, R44 ;  /* 0x000000302d2d7223 */ /* 0x000fe2000001002c */
[----:B------:R-:W-:-:S04]  /*78e0*/  FMUL.FTZ R44, R47, R49 ;  /* 0x000000312f2c7220 */ /* 0x000fc80000410000 */
[C---:B------:R-:W-:Y:S01]  /*78f0*/  FFMA.FTZ R44, R46.reuse, R48, -R44 ;  /* 0x000000302e2c7223 */ /* 0x040fe2000001082c */
[----:B------:R-:W-:-:S04]  /*7900*/  FMUL.FTZ R46, R46, R49 ;  /* 0x000000312e2e7220 */ /* 0x000fc80000410000 */
[----:B------:R-:W-:Y:S01]  /*7910*/  FFMA.FTZ R46, R47, R48, R46 ;  /* 0x000000302f2e7223 */ /* 0x000fe2000001002e */
[----:B------:R-:W-:-:S03]  /*7920*/  FADD.FTZ R50, R50, R44 ;  /* 0x0000002c32327221 */ /* 0x000fc60000010000 */
[----:B------:R-:W-:Y:S01]  /*7930*/  FADD.FTZ R51, R51, R46 ;  /* 0x0000002e33337221 */ /* 0x000fe20000010000 */
[----:B------:R-:W-:Y:S06]  /*7940*/  @!P2 BRA `(.L_x_772) ;  /* 0x000000000050a947 */ /* 0x000fec0003800000 */
[----:B------:R-:W-:Y:S01]  /*7950*/  FMUL.FTZ R44, R158, R0 ;  /* 0x000000009e2c7220 */ /* 0x000fe20000410000 */
[C---:B------:R-:W-:Y:S01]  /*7960*/  FMUL.FTZ R48, R159.reuse, R3 ;  /* 0x000000039f307220 */ /* 0x040fe20000410000 */
[----:B------:R-:W-:Y:S02]  /*7970*/  ISETP.NE.AND P2, PT, R6, RZ, PT ;  /* 0x000000ff0600720c */ /* 0x000fe40003f45270 */
[C---:B------:R-:W-:Y:S01]  /*7980*/  FFMA.FTZ R44, R159.reuse, R2, R44 ;  /* 0x000000029f2c7223 */ /* 0x040fe2000001002c */
[----:B------:R-:W-:Y:S01]  /*7990*/  FFMA.FTZ R48, R158, R4, -R48 ;  /* 0x000000049e307223 */ /* 0x000fe20000010830 */
[----:B------:R-:W-:Y:S02]  /*79a0*/  MOV R47, R43 ;  /* 0x0000002b002f7202 */ /* 0x000fe40000000f00 */
[----:B------:R-:W-:Y:S01]  /*79b0*/  FADD.FTZ R162, R162, R44 ;  /* 0x0000002ca2a27221 */ /* 0x000fe20000010000 */
[----:B------:R-:W-:Y:S01]  /*79c0*/  FMUL.FTZ R44, R159, R0 ;  /* 0x000000009f2c7220 */ /* 0x000fe20000410000 */
[----:B------:R-:W-:-:S02]  /*79d0*/  MOV R46, R42 ;  /* 0x0000002a002e7202 */ /* 0x000fc40000000f00 */
[----:B------:R-:W-:Y:S01]  /*79e0*/  MOV R45, R41 ;  /* 0x00000029002d7202 */ /* 0x000fe20000000f00 */
[C---:B------:R-:W-:Y:S01]  /*79f0*/  FFMA.FTZ R44, R158.reuse, R2, -R44 ;  /* 0x000000029e2c7223 */ /* 0x040fe2000001082c */
[----:B------:R-:W-:Y:S01]  /*7a00*/  FMUL.FTZ R158, R158, R3 ;  /* 0x000000039e9e7220 */ /* 0x000fe20000410000 */
[----:B------:R-:W-:Y:S02]  /*7a10*/  FSEL R162, R0, R162, !P2 ;  /* 0x000000a200a27208 */ /* 0x000fe40005000000 */
[----:B------:R-:W-:Y:S01]  /*7a20*/  FADD.FTZ R161, R161, R44 ;  /* 0x0000002ca1a17221 */ /* 0x000fe20000010000 */
[----:B------:R-:W-:Y:S01]  /*7a30*/  FFMA.FTZ R159, R159, R4, R158 ;  /* 0x000000049f9f7223 */ /* 0x000fe2000001009e */
[----:B------:R-:W-:Y:S02]  /*7a40*/  MOV R44, R40 ;  /* 0x00000028002c7202 */ /* 0x000fe40000000f00 */
[----:B------:R-:W-:Y:S02]  /*7a50*/  FSEL R158, R4, R48, !P2 ;  /* 0x00000030049e7208 */ /* 0x000fe40005000000 */
[----:B------:R-:W-:-:S02]  /*7a60*/  FSEL R159, R3, R159, !P2 ;  /* 0x0000009f039f7208 */ /* 0x000fc40005000000 */
[----:B------:R-:W-:Y:S01]  /*7a70*/  FSEL R161, R2, R161, !P2 ;  /* 0x000000a102a17208 */ /* 0x000fe20005000000 */
[----:B------:R-:W-:Y:S06]  /*7a80*/  BRA `(.L_x_773) ;  /* 0x0000000000407947 */ /* 0x000fec0003800000 */
.L_x_772:
[----:B------:R-:W-:Y:S01]  /*7a90*/  ISETP.NE.AND P2, PT, R6, RZ, PT ;  /* 0x000000ff0600720c */ /* 0x000fe20003f45270 */
[CC--:B------:R-:W-:Y:S01]  /*7aa0*/  FMUL.FTZ R44, R45.reuse, R43.reuse ;  /* 0x0000002b2d2c7220 */ /* 0x0c0fe20000410000 */
[C---:B------:R-:W-:Y:S01]  /*7ab0*/  FMUL.FTZ R48, R45.reuse, R42 ;  /* 0x0000002a2d307220 */ /* 0x040fe20000410000 */
[----:B------:R-:W-:Y:S02]  /*7ac0*/  FMUL.FTZ R47, R45, R40 ;  /* 0x000000282d2f7220 */ /* 0x000fe40000410000 */
[C---:B------:R-:W-:Y:S01]  /*7ad0*/  FFMA.FTZ R44, R160.reuse, R42, -R44 ;  /* 0x0000002aa02c7223 */ /* 0x040fe2000001082c */
[----:B------:R-:W-:-:S03]  /*7ae0*/  FFMA.FTZ R48, R160, R43, R48 ;  /* 0x0000002ba0307223 */ /* 0x000fc60000010030 */
[----:B------:R-:W-:Y:S01]  /*7af0*/  FADD.FTZ R46, R50, R44 ;  /* 0x0000002c322e7221 */ /* 0x000fe20000010000 */
[-C--:B------:R-:W-:Y:S01]  /*7b00*/  FMUL.FTZ R44, R45, R41.reuse ;  /* 0x000000292d2c7220 */ /* 0x080fe20000410000 */
[CC--:B------:R-:W-:Y:S01]  /*7b10*/  FFMA.FTZ R45, R160.reuse, R41.reuse, R47 ;  /* 0x00000029a02d7223 */ /* 0x0c0fe2000001002f */
[----:B------:R-:W-:Y:S01]  /*7b20*/  FADD.FTZ R47, R51, R48 ;  /* 0x00000030332f7221 */ /* 0x000fe20000010000 */
[----:B------:R0:W-:Y:S01]  /*7b30*/  @!P2 STS.128 [UR21+0x10b0], R40 ;  /* 0x0010b028ff00a988 */ /* 0x0001e20008000c15 */
[-C--:B------:R-:W-:Y:S01]  /*7b40*/  FFMA.FTZ R44, R160, R40.reuse, -R44 ;  /* 0x00000028a02c7223 */ /* 0x080fe2000001082c */
[----:B------:R-:W-:Y:S02]  /*7b50*/  @!P2 MOV R158, R40 ;  /* 0x00000028009ea202 */ /* 0x000fe40000000f00 */
[----:B------:R-:W-:Y:S02]  /*7b60*/  @!P2 MOV R159, R41 ;  /* 0x00000029009fa202 */ /* 0x000fe40000000f00 */
[----:B------:R-:W-:-:S02]  /*7b70*/  @!P2 MOV R161, R42 ;  /* 0x0000002a00a1a202 */ /* 0x000fc40000000f00 */
[----:B------:R-:W-:-:S07]  /*7b80*/  @!P2 MOV R162, R43 ;  /* 0x0000002b00a2a202 */ /* 0x000fce0000000f00 */
.L_x_773:
[----:B------:R-:W-:Y:S05]  /*7b90*/  BSYNC.RECONVERGENT B0 ;  /* 0x0000000000007941 */ /* 0x000fea0003800200 */
.L_x_771:
        /* <DEDUP_REMOVED lines=118> */
.L_x_775:
[----:B------:R-:W-:Y:S05]  /*8300*/  BSYNC.RECONVERGENT B0 ;  /* 0x0000000000007941 */ /* 0x000fea0003800200 */
.L_x_774:
[----:B0-----:R-:W-:Y:S01]  /*8310*/  FMUL.FTZ R40, R130, UR42 ;  /* 0x0000002a82287c20 */ /* 0x001fe20008410000 */
[----:B------:R-:W-:Y:S01]  /*8320*/  FMUL.FTZ R112, R150, UR42 ;  /* 0x0000002a96707c20 */ /* 0x000fe20008410000 */
[----:B------:R-:W-:Y:S01]  /*8330*/  FMUL.FTZ R120, R126, UR42 ;  /* 0x0000002a7e787c20 */ /* 0x000fe20008410000 */
[----:B------:R-:W-:Y:S01]  /*8340*/  FMUL.FTZ R130, R130, UR25 ;  /* 0x0000001982827c20 */ /* 0x000fe20008410000 */
[----:B------:R-:W-:Y:S01]  /*8350*/  FFMA.FTZ R41, R129, UR25, -R40 ;  /* 0x0000001981297c23 */ /* 0x000fe20008010828 */
[----:B------:R-:W-:Y:S01]  /*8360*/  FFMA.FTZ R101, R149, UR25, -R112 ;  /* 0x0000001995657c23 */ /* 0x000fe20008010870 */
[----:B------:R-:W-:Y:S01]  /*8370*/  FFMA.FTZ R107, R157, UR25, -R120 ;  /* 0x000000199d6b7c23 */ /* 0x000fe20008010878 */
[----:B------:R-:W-:Y:S01]  /*8380*/  FFMA.FTZ R129, R129, UR42, R130 ;  /* 0x0000002a81817c23 */ /* 0x000fe20008010082 */
        /* <DEDUP_REMOVED lines=108> */
.L_x_770:
[----:B------:R-:W2:Y:S01]  /*8a50*/  LDL.LU R42, [R1+0x8] ;  /* 0x00000800012a7983 */ /* 0x000ea20000300800 */
[----:B------:R-:W-:Y:S01]  /*8a60*/  F2FP.F16.F32.PACK_AB R34, R35, R34 ;  /* 0x000000222322723e */ /* 0x000fe200000000ff */
[----:B------:R-:W-:Y:S01]  /*8a70*/  BAR.SYNC.DEFER_BLOCKING 0x0 ;  /* 0x0000000000007b1d */ /* 0x000fe20000010000 */
[----:B------:R-:W-:Y:S02]  /*8a80*/  F2FP.F16.F32.PACK_AB R36, R37, R36 ;  /* 0x000000242524723e */ /* 0x000fe400000000ff */
[----:B------:R-:W-:Y:S02]  /*8a90*/  PRMT R6, R34, 0x7632, R6 ;  /* 0x0000763222067816 */ /* 0x000fe40000000006 */
[----:B------:R-:W-:Y:S02]  /*8aa0*/  F2FP.F16.F32.PACK_AB R38, R39, R38 ;  /* 0x000000262726723e */ /* 0x000fe400000000ff */
[----:B------:R-:W-:Y:S01]  /*8ab0*/  F2FP.F16.F32.PACK_AB R52, R53, R52 ;  /* 0x000000343534723e */ /* 0x000fe200000000ff */
[----:B------:R-:W3:Y:S01]  /*8ac0*/  LDL.LU R41, [R1+0x4] ;  /* 0x0000040001297983 */ /* 0x000ee20000300800 */
[----:B------:R-:W-:-:S02]  /*8ad0*/  F2FP.F16.F32.PACK_AB R54, R55, R54 ;  /* 0x000000363736723e */ /* 0x000fc400000000ff */
[----:B------:R-:W-:Y:S01]  /*8ae0*/  F2FP.F16.F32.PACK_AB R56, R57, R56 ;  /* 0x000000383938723e */ /* 0x000fe200000000ff */
[----:B------:R-:W4:Y:S01]  /*8af0*/  LDL.LU R40, [R1] ;  /* 0x0000000001287983 */ /* 0x000f220000300800 */
[----:B------:R-:W-:Y:S01]  /*8b00*/  PRMT R17, R36, 0x7632, R17 ;  /* 0x0000763224117816 */ /* 0x000fe20000000011 */
[----:B------:R-:W-:Y:S02]  /*8b10*/  USHF.L.U32 UR8, UR6, 0xa, URZ ;  /* 0x0000000a06087899 */ /* 0x000fe400080006ff */
[----:B------:R-:W5:Y:S01]  /*8b20*/  LDL.LU R37, [R1+0x48] ;  /* 0x0000480001257983 */ /* 0x000f620000300800 */
[----:B------:R-:W-:Y:S02]  /*8b30*/  F2FP.F16.F32.PACK_AB R58, R59, R58 ;  /* 0x0000003a3b3a723e */ /* 0x000fe400000000ff */
[----:B------:R-:W-:Y:S01]  /*8b40*/  F2FP.F16.F32.PACK_AB R33, R33, R60 ;  /* 0x0000003c2121723e */ /* 0x000fe200000000ff */
[----:B------:R-:W5:Y:S01]  /*8b50*/  LDL.LU R35, [R1+0x44] ;  /* 0x0000440001237983 */ /* 0x000f620000300800 */
[----:B------:R-:W-:Y:S01]  /*8b60*/  ISETP.NE.AND P0, PT, R5, RZ, PT ;  /* 0x000000ff0500720c */ /* 0x000fe20003f05270 */
[----:B------:R-:W0:Y:S01]  /*8b70*/  S2UR UR24, SR_CTAID.X ;  /* 0x00000000001879c3 */ /* 0x000e220000002500 */
[----:B------:R-:W-:Y:S01]  /*8b80*/  UMOV UR9, URZ ;  /* 0x000000ff00097c82 */ /* 0x000fe20008000000 */
[----:B------:R-:W1:Y:S01]  /*8b90*/  LDCU.64 UR26, c[0x0][0x478] ;  /* 0x00008f00ff1a77ac */ /* 0x000e620008000a00 */
[----:B--2---:R2:W-:Y:S04]  /*8ba0*/  STS.U16 [R42], R34 ;  /* 0x000000222a007388 */ /* 0x0045e80000000400 */
[----:B--2---:R-:W2:Y:S04]  /*8bb0*/  LDL.LU R34, [R1+0x40] ;  /* 0x0000400001227983 */ /* 0x004ea80000300800 */
        /* <DEDUP_REMOVED lines=13> */
[----:B------:R-:W-:-:S02]  /*8c90*/  PRMT R18, R38, 0x7632, R18 ;  /* 0x0000763226127816 */ /* 0x000fc40000000012 */
[----:B------:R-:W-:Y:S01]  /*8ca0*/  PRMT R19, R52, 0x7632, R19 ;  /* 0x0000763234137816 */ /* 0x000fe20000000013 */
[----:B---3--:R3:W-:Y:S04]  /*8cb0*/  STS.U16 [R41+0x2], R6 ;  /* 0x0000020629007388 */ /* 0x0087e80000000400 */
[----:B----4-:R-:W-:Y:S04]  /*8cc0*/  STS.U16 [R40+0x4], R36 ;  /* 0x0000042428007388 */ /* 0x010fe80000000400 */
[----:B------:R4:W-:Y:S01]  /*8cd0*/  STS.U16 [R165+0x6], R17 ;  /* 0x00000611a5007388 */ /* 0x0009e20000000400 */
[----:B---3--:R-:W-:-:S03]  /*8ce0*/  PRMT R6, R54, 0x7632, R6 ;  /* 0x0000763236067816 */ /* 0x008fc60000000006 */
[----:B------:R-:W-:Y:S01]  /*8cf0*/  STS.U16 [R164+0x8], R38 ;  /* 0x00000826a4007388 */ /* 0x000fe20000000400 */
[----:B------:R-:W-:Y:S01]  /*8d00*/  UIADD3 UR7, UPT, UPT, -UR8, UR19, URZ ;  /* 0x0000001308077290 */ /* 0x000fe2000fffe1ff */
[----:B------:R-:W0:Y:S02]  /*8d10*/  LDCU.128 UR16, c[0x0][0x420] ;  /* 0x00008400ff1077ac */ /* 0x000e240008000c00 */
[----:B------:R-:W-:Y:S01]  /*8d20*/  STS.U16 [R163+0xa], R18 ;  /* 0x00000a12a3007388 */ /* 0x000fe20000000400 */
[----:B----4-:R-:W-:-:S03]  /*8d30*/  PRMT R17, R56, 0x7632, R17 ;  /* 0x0000763238117816 */ /* 0x010fc60000000011 */
[----:B------:R-:W-:Y:S04]  /*8d40*/  STS.U16 [R7+0xc], R52 ;  /* 0x00000c3407007388 */ /* 0x000fe80000000400 */
[----:B------:R3:W-:Y:S04]  /*8d50*/  STS.U16 [R8+0xe], R19 ;  /* 0x00000e1308007388 */ /* 0x0007e80000000400 */
[----:B------:R4:W-:Y:S04]  /*8d60*/  STS.U16 [R9+0x10], R54 ;  /* 0x0000103609007388 */ /* 0x0009e80000000400 */
[----:B------:R1:W-:Y:S01]  /*8d70*/  STS.U16 [R10+0x12], R6 ;  /* 0x000012060a007388 */ /* 0x0003e20000000400 */
[----:B---3--:R-:W-:-:S03]  /*8d80*/  PRMT R8, R58, 0x7632, R8 ;  /* 0x000076323a087816 */ /* 0x008fc60000000008 */
[----:B------:R-:W-:Y:S01]  /*8d90*/  STS.U16 [R11+0x14], R56 ;  /* 0x000014380b007388 */ /* 0x000fe20000000400 */
[----:B----4-:R-:W-:-:S03]  /*8da0*/  PRMT R9, R33, 0x7632, R9 ;  /* 0x0000763221097816 */ /* 0x010fc60000000009 */
[----:B------:R-:W-:Y:S01]  /*8db0*/  STS.U16 [R12+0x16], R17 ;  /* 0x000016110c007388 */ /* 0x000fe20000000400 */
[----:B------:R-:W-:-:S03]  /*8dc0*/  MOV R7, UR7 ;  /* 0x0000000700077c02 */ /* 0x000fc60008000f00 */
[----:B------:R-:W-:Y:S04]  /*8dd0*/  STS.U16 [R13+0x18], R58 ;  /* 0x0000183a0d007388 */ /* 0x000fe80000000400 */
[----:B------:R-:W-:Y:S04]  /*8de0*/  STS.U16 [R14+0x1a], R8 ;  /* 0x00001a080e007388 */ /* 0x000fe80000000400 */
[----:B------:R-:W-:Y:S04]  /*8df0*/  STS.U16 [R15+0x1c], R33 ;  /* 0x00001c210f007388 */ /* 0x000fe80000000400 */
[----:B------:R3:W-:Y:S01]  /*8e00*/  STS.U16 [R16+0x1e], R9 ;  /* 0x00001e0910007388 */ /* 0x0007e20000000400 */
[----:B------:R-:W-:-:S03]  /*8e10*/  NOP ;  /* 0x0000000000007918 */ /* 0x000fc60000000000 */
[----:B-----5:R-:W-:Y:S04]  /*8e20*/  LDS.U16 R11, [R37] ;  /* 0x00000000250b7984 */ /* 0x020fe80000000400 */
[----:B------:R-:W-:Y:S01]  /*8e30*/  LDS.U16 R13, [R35+0x40] ;  /* 0x00004000230d7984 */ /* 0x000fe20000000400 */
[----:B------:R-:W4:Y:S01]  /*8e40*/  S2UR UR7, SR_CTAID.Y ;  /* 0x00000000000779c3 */ /* 0x000f220000002600 */
[----:B0-----:R-:W-:Y:S01]  /*8e50*/  UIMAD.WIDE.U32 UR8, UR24, UR16, UR8 ;  /* 0x00000010180872a5 */ /* 0x001fe2000f8e0008 */
[----:B-1----:R-:W-:-:S03]  /*8e60*/  LOP3.LUT R6, R77, 0x3e00, RZ, 0xc0, !PT ;  /* 0x00003e004d067812 */ /* 0x002fc600078ec0ff */
[----:B------:R-:W-:Y:S01]  /*8e70*/  UIMAD UR9, UR24, UR17, UR9 ;  /* 0x00000011180972a4 */ /* 0x000fe2000f8e0209 */
[----:B---3--:R-:W-:-:S04]  /*8e80*/  LOP3.LUT R9, R6, 0x1f, R5, 0xf8, !PT ;  /* 0x0000001f06097812 */ /* 0x008fc800078ef805 */
        /* <DEDUP_REMOVED lines=11> */
[----:B------:R-:W-:Y:S01]  /*8f40*/  UIADD3 UR12, UP1, UPT, UR12, 0x800, URZ ;  /* 0x000008000c0c7890 */ /* 0x000fe2000ff3e0ff */
[----:B--2---:R-:W-:Y:S04]  /*8f50*/  LDS.U16 R17, [R34+0x80] ;  /* 0x0000800022117984 */ /* 0x004fe80000000400 */
        /* <DEDUP_REMOVED lines=64> */
[----:B------:R-:W-:Y:S02]  /*9360*/  UIADD3.X UR14, UPT, UPT, URZ, UR14, URZ, UP1, !UPT ;  /* 0x0000000eff0e7290 */ /* 0x000fe40008ffe4ff */
[----:B------:R-:W-:Y:S01]  /*9370*/  UIADD3.X UR13, UPT, UPT, URZ, UR13, URZ, UP2, !UPT ;  /* 0x0000000dff0d7290 */ /* 0x000fe200097fe4ff */
[----:B------:R-:W-:Y:S11]  /*9380*/  BRA.U !UP0, `(.L_x_777) ;  /* 0xffffff7108b87547 */ /* 0x000ff6000b83ffff */
[----:B------:R-:W-:Y:S05]  /*9390*/  EXIT ;  /* 0x000000000000794d */ /* 0x000fea0003800000 */
.L_x_778:
        /* <DEDUP_REMOVED lines=14> */
.L_x_5016:


//--------------------- .text._Z25selective_scan_fwd_kernelI32Selective_Scan_fwd_kernel_traitsILi64ELi16ELi1ELb0ELb0ELb1ELb1EN3c104HalfENS1_7complexIfEEEEv13SSMParamsBase --------------------------
	.section	.text._Z25selective_scan_fwd_kernelI32Selective_Scan_fwd_kernel_traitsILi64ELi16ELi1ELb0ELb0ELb1ELb1EN3c104HalfENS1_7complexIfEEEEv13SSMParamsBase,"ax",@progbits
	.align	128
        .global         _Z25selective_scan_fwd_kernelI32Selective_Scan_fwd_kernel_traitsILi64ELi16ELi1ELb0ELb0ELb1ELb1EN3c104HalfENS1_7complexIfEEEEv13SSMParamsBase
        .type           _Z25selective_scan_fwd_kernelI32Selective_Scan_fwd_kernel_traitsILi64ELi16ELi1ELb0ELb0ELb1ELb1EN3c104HalfENS1_7complexIfEEEEv13SSMParamsBase,@function
        .size           _Z25selective_scan_fwd_kernelI32Selective_Scan_fwd_kernel_traitsILi64ELi16ELi1ELb0ELb0ELb1ELb1EN3c104HalfENS1_7complexIfEEEEv13SSMParamsBase,(.L_x_5017 - _Z25selective_scan_fwd_kernelI32Selective_Scan_fwd_kernel_traitsILi64ELi16ELi1ELb0ELb0ELb1ELb1EN3c104HalfENS1_7complexIfEEEEv13SSMParamsBase)
        .other          _Z25selective_scan_fwd_kernelI32Selective_Scan_fwd_kernel_traitsILi64ELi16ELi1ELb0ELb0ELb1ELb1EN3c104HalfENS1_7complexIfEEEEv13SSMParamsBase,@"STO_CUDA_ENTRY STV_DEFAULT"
_Z25selective_scan_fwd_kernelI32Selective_Scan_fwd_kernel_traitsILi64ELi16ELi1ELb0ELb0ELb1ELb1EN3c104HalfENS1_7complexIfEEEEv13SSMParamsBase:
.text._Z25selective_scan_fwd_kernelI32Selective_Scan_fwd_kernel_traitsILi64ELi16ELi1ELb0ELb0ELb1ELb1EN3c104HalfENS1_7complexIfEEEEv13SSMParamsBase:
        /* <DEDUP_REMOVED lines=89> */
[----:B-1----:R-:W-:Y:S01]  /*0590*/  UIMAD UR20, UR25, UR18, UR20 ;  /* 0x00000012191472a4 */ /* 0x002fe2000f8e0214 */
[----:B------:R-:W-:Y:S01]  /*05a0*/  UMOV UR4, URZ ;  /* 0x000000ff00047c82 */ /* 0x000fe20008000000 */
[----:B------:R-:W-:Y:S01]  /*05b0*/  @P0 R2UR UR4, R2 ;  /* 0x00000000020402ca */ /* 0x000fe200000e0000 */
[----:B------:R-:W-:Y:S01]  /*05c0*/  ULEA UR16, UP1, UR12, UR6, 0x1 ;  /* 0x000000060c107291 */ /* 0x000fe2000f8208ff */
[----:B------:R-:W-:Y:S01]  /*05d0*/  LOP3.LUT R6, R0, 0x1f, R5, 0xf8, !PT ;  /* 0x0000001f00067812 */ /* 0x000fe200078ef805 */
[----:B------:R-:W-:Y:S02]  /*05e0*/  UIMAD UR18, UR20, UR30, URZ ;  /* 0x0000001e141272a4 */ /* 0x000fe4000f8e02ff */
[----:B------:R-:W-:Y:S02]  /*05f0*/  ULEA.HI.X UR10, UR12, UR7, UR13, 0x1, UP1 ;  /* 0x000000070c0a7291 */ /* 0x000fe400088f0c0d */
[----:B--2---:R-:W-:Y:S01]  /*0600*/  UIMAD UR18, UR18, UR24, URZ ;  /* 0x00000018121272a4 */ /* 0x004fe2000f8e02ff */
[----:B------:R-:W-:Y:S01]  /*0610*/  UMOV UR6, URZ ;  /* 0x000000ff00067c82 */ /* 0x000fe20008000000 */
[----:B------:R-:W-:-:S10]  /*0620*/  UMOV UR20, UR9 ;  /* 0x0000000900147c82 */ /* 0x000fd40008000000 */
.L_x_818:
        /* <DEDUP_REMOVED lines=393> */
.L_x_780:
[----:B------:R-:W-:Y:S05]  /*1ec0*/  BSYNC.RECONVERGENT B0 ;  /* 0x0000000000007941 */ /* 0x000fea0003800200 */
.L_x_779:
        /* <DEDUP_REMOVED lines=35> */
.L_x_782:
[----:B------:R-:W-:Y:S05]  /*2100*/  BSYNC.RECONVERGENT B0 ;  /* 0x0000000000007941 */ /* 0x000fea0003800200 */
.L_x_781:
        /* <DEDUP_REMOVED lines=37> */
.L_x_784:
[----:B------:R-:W-:Y:S05]  /*2360*/  BSYNC.RECONVERGENT B0 ;  /* 0x0000000000007941 */ /* 0x000fea0003800200 */
.L_x_783:
        /* <DEDUP_REMOVED lines=35> */
.L_x_786:
[----:B------:R-:W-:Y:S05]  /*25a0*/  BSYNC.RECONVERGENT B0 ;  /* 0x0000000000007941 */ /* 0x000fea0003800200 */
.L_x_785:
[----:B------:R-:W-:Y:S01]  /*25b0*/  PRMT R50, RZ, 0x7610, R50 ;  /* 0x00007610ff327816 */ /* 0x000fe20000000032 */
[----:B------:R-:W-:Y:S01]  /*25c0*/  HADD2.F32 R49, -RZ, R48.H0_H0 ;  /* 0x20000030ff317230 */ /* 0x000fe20000004100 */
[----:B------:R-:W-:Y:S01]  /*25d0*/  ISETP.EQ.OR P6, PT, RZ, UR7, P2 ;  /* 0x00000007ff007c0c */ /* 0x000fe200097c2670 */
[----:B------:R-:W-:Y:S01]  /*25e0*/  BSSY.RECONVERGENT B0, `(.L_x_787) ;  /* 0x0000026000007945 */ /* 0x000fe20003800200 */
[----:B------:R-:W-:Y:S01]  /*25f0*/  HADD2.F32 R48, -RZ, R27.H0_H0 ;  /* 0x2000001bff307230 */ /* 0x000fe20000004100 */
[----:B------:R0:W-:Y:S01]  /*2600*/  STL.S16 [R1+0x4c], R50 ;  /* 0x00004c3201007387 */ /* 0x0001e20000100600 */
[----:B------:R-:W-:Y:S01]  /*2610*/  FSETP.GTU.FTZ.AND P5, PT, R26, 20, PT ;  /* 0x41a000001a00780b */ /* 0x000fe20003fbc000 */
[----:B------:R-:W-:Y:S01]  /*2620*/  FADD.FTZ R27, R49, UR5 ;  /* 0x00000005311b7e21 */ /* 0x000fe20008010000 */
[----:B------:R-:W-:Y:S02]  /*2630*/  ISETP.EQ.OR P2, PT, RZ, UR7, P3 ;  /* 0x00000007ff007c0c */ /* 0x000fe40009f42670 */
[----:B------:R-:W-:-:S05]  /*2640*/  LOP3.LUT R61, R5, 0x1f, RZ, 0xc0, !PT ;  /* 0x0000001f053d7812 */ /* 0x000fca00078ec0ff */
        /* <DEDUP_REMOVED lines=31> */
.L_x_788:
[----:B------:R-:W-:Y:S05]  /*2840*/  BSYNC.RECONVERGENT B0 ;  /* 0x0000000000007941 */ /* 0x000fea0003800200 */
.L_x_787:
        /* <DEDUP_REMOVED lines=39> */
.L_x_790:
[----:B------:R-:W-:Y:S05]  /*2ac0*/  BSYNC.RECONVERGENT B0 ;  /* 0x0000000000007941 */ /* 0x000fea0003800200 */
.L_x_789:
        /* <DEDUP_REMOVED lines=41> */
.L_x_792:
[----:B------:R-:W-:Y:S05]  /*2d60*/  BSYNC.RECONVERGENT B0 ;  /* 0x0000000000007941 */ /* 0x000fea0003800200 */
.L_x_791:
        /* <DEDUP_REMOVED lines=39> */
.L_x_794:
[----:B------:R-:W-:Y:S05]  /*2fe0*/  BSYNC.RECONVERGENT B0 ;  /* 0x0000000000007941 */ /* 0x000fea0003800200 */
.L_x_793:
        /* <DEDUP_REMOVED lines=41> */
.L_x_796:
[----:B------:R-:W-:Y:S05]  /*3280*/  BSYNC.RECONVERGENT B0 ;  /* 0x0000000000007941 */ /* 0x000fea0003800200 */
.L_x_795:
        /* <DEDUP_REMOVED lines=39> */
.L_x_798:
[----:B------:R-:W-:Y:S05]  /*3500*/  BSYNC.RECONVERGENT B0 ;  /* 0x0000000000007941 */ /* 0x000fea0003800200 */
.L_x_797:
        /* <DEDUP_REMOVED lines=45> */
.L_x_800:
[----:B------:R-:W-:Y:S05]  /*37e0*/  BSYNC.RECONVERGENT B0 ;  /* 0x0000000000007941 */ /* 0x000fea0003800200 */
.L_x_799:
        /* <DEDUP_REMOVED lines=32> */
.L_x_802:
[----:B------:R-:W-:Y:S05]  /*39f0*/  BSYNC.RECONVERGENT B0 ;  /* 0x0000000000007941 */ /* 0x000fea0003800200 */
.L_x_801:
        /* <DEDUP_REMOVED lines=32> */
.L_x_804:
[----:B------:R-:W-:Y:S05]  /*3c00*/  BSYNC.RECONVERGENT B0 ;  /* 0x0000000000007941 */ /* 0x000fea0003800200 */
.L_x_803:
        /* <DEDUP_REMOVED lines=32> */
.L_x_806:
[----:B------:R-:W-:Y:S05]  /*3e10*/  BSYNC.RECONVERGENT B0 ;  /* 0x0000000000007941 */ /* 0x000fea0003800200 */
.L_x_805:
        /* <DEDUP_REMOVED lines=32> */
.L_x_808:
[----:B------:R-:W-:Y:S05]  /*4020*/  BSYNC.RECONVERGENT B0 ;  /* 0x0000000000007941 */ /* 0x000fea0003800200 */
.L_x_807:
        /* <DEDUP_REMOVED lines=32> */
.L_x_810:
[----:B------:R-:W-:Y:S05]  /*4230*/  BSYNC.RECONVERGENT B0 ;  /* 0x0000000000007941 */ /* 0x000fea0003800200 */
.L_x_809:
        /* <DEDUP_REMOVED lines=47> */
.L_x_817:
        /* <DEDUP_REMOVED lines=39> */
[CC--:B--2---:R-:W-:Y:S01]  /*47a0*/  FMUL.FTZ R42, R41.reuse, R17.reuse ;  /* 0x00000011292a7220 */ /* 0x0c4fe20000410000 */
[----:B------:R-:W-:Y:S01]  /*47b0*/  FMUL.FTZ R108, R40, 1.4426950216293334961 ;  /* 0x3fb8aa3b286c7820 */ /* 0x000fe20000410000 */
[----:B------:R-:W-:Y:S02]  /*47c0*/  FMUL.FTZ R40, R41, R18 ;  /* 0x0000001229287220 */ /* 0x000fe40000410000 */
[----:B------:R-:W-:Y:S01]  /*47d0*/  FMUL.RZ R48, R42, 0.15915493667125701904 ;  /* 0x3e22f9832a307820 */ /* 0x000fe2000040c000 */
[----:B------:R-:W-:Y:S01]  /*47e0*/  LOP3.LUT R42, R103, 0x7c1f, RZ, 0xc0, !PT ;  /* 0x00007c1f672a7812 */ /* 0x000fe200078ec0ff */
[----:B------:R-:W-:-:S02]  /*47f0*/  FMUL.FTZ R80, R108, R17 ;  /* 0x000000116c507220 */ /* 0x000fc40000410000 */
[----:B------:R-:W-:Y:S01]  /*4800*/  MUFU.SIN R78, R48 ;  /* 0x00000030004e7308 */ /* 0x000fe20000000400 */
[----:B------:R-:W-:Y:S01]  /*4810*/  LOP3.LUT R44, R42, 0x20, RZ, 0xfc, !PT ;  /* 0x000000202a2c7812 */ /* 0x000fe200078efcff */
[----:B------:R-:W-:-:S03]  /*4820*/  IMAD.WIDE.U32 R46, R47, UR7, R42 ;  /* 0x000000072f2e7c25 */ /* 0x000fc6000f8e002a */
[----:B------:R-:W-:Y:S01]  /*4830*/  ISETP.GE.AND P2, PT, R44, UR24, PT ;  /* 0x000000182c007c0c */ /* 0x000fe2000bf46270 */
[----:B------:R-:W-:Y:S01]  /*4840*/  IMAD R43, R45, UR7, R47 ;  /* 0x000000072d2b7c24 */ /* 0x000fe2000f8e022f */
[----:B------:R-:W-:Y:S01]  /*4850*/  LEA R44, P3, R46, UR19, 0x1 ;  /* 0x000000132e2c7c11 */ /* 0x000fe2000f8608ff */
[----:B------:R-:W-:Y:S01]  /*4860*/  FMUL.RZ R47, R40, 0.15915493667125701904 ;  /* 0x3e22f983282f7820 */ /* 0x000fe2000040c000 */
[----:B------:R-:W-:Y:S01]  /*4870*/  LOP3.LUT R40, R42, 0x40, RZ, 0xfc, !PT ;  /* 0x000000402a287812 */ /* 0x000fe200078efcff */
[----:B------:R0:W-:Y:S01]  /*4880*/  MUFU.COS R79, R48 ;  /* 0x00000030004f7308 */ /* 0x0001e20000000000 */
[----:B------:R-:W-:Y:S02]  /*4890*/  LEA.HI.X R45, R46, UR20, R43, 0x1, P3 ;  /* 0x000000142e2d7c11 */ /* 0x000fe400098f0c2b */
[C---:B------:R-:W-:Y:S02]  /*48a0*/  LOP3.LUT R43, R42.reuse, 0x80, RZ, 0xfc, !PT ;  /* 0x000000802a2b7812 */ /* 0x040fe400078efcff */
[----:B------:R-:W-:Y:S01]  /*48b0*/  LOP3.LUT R46, R42, 0xa0, RZ, 0xfc, !PT ;  /* 0x000000a02a2e7812 */ /* 0x000fe200078efcff */
[----:B------:R-:W2:Y:S02]  /*48c0*/  @!P1 LDG.E.U16 R123, desc[UR22][R44.64] ;  /* 0x000000162c7b9981 */ /* 0x000ea4000c1e1500 */
[----:B------:R-:W-:Y:S02]  /*48d0*/  MUFU.SIN R81, R47 ;  /* 0x0000002f00517308 */ /* 0x000fe40000000400 */
[----:B------:R-:W3:Y:S01]  /*48e0*/  @!P2 LDG.E.U16 R122, desc[UR22][R44.64+0x40] ;  /* 0x000040162c7aa981 */ /* 0x000ee2000c1e1500 */
[----:B------:R-:W-:-:S02]  /*48f0*/  ISETP.GE.AND P2, PT, R40, UR24, PT ;  /* 0x0000001828007c0c */ /* 0x000fc4000bf46270 */
[----:B------:R-:W-:Y:S02]  /*4900*/  LOP3.LUT R40, R42, 0x60, RZ, 0xfc, !PT ;  /* 0x000000602a287812 */ /* 0x000fe400078efcff */
[----:B------:R-:W-:Y:S01]  /*4910*/  ISETP.GE.AND P4, PT, R43, UR24, PT ;  /* 0x000000182b007c0c */ /* 0x000fe2000bf86270 */
[----:B------:R-:W1:Y:S01]  /*4920*/  MUFU.EX2 R80, R80 ;  /* 0x0000005000507308 */ /* 0x000e620000000800 */
[----:B------:R-:W-:Y:S02]  /*4930*/  ISETP.GE.AND P3, PT, R40, UR24, PT ;  /* 0x0000001828007c0c */ /* 0x000fe4000bf66270 */
[----:B------:R-:W-:-:S05]  /*4940*/  ISETP.GE.AND P5, PT, R46, UR24, PT ;  /* 0x000000182e007c0c */ /* 0x000fca000bfa6270 */
[----:B------:R-:W5:Y:S04]  /*4950*/  @!P2 LDG.E.U16 R109, desc[UR22][R44.64+0x80] ;  /* 0x000080162c6da981 */ /* 0x000f68000c1e1500 */
[----:B------:R-:W4:Y:S04]  /*4960*/  @!P4 LDG.E.U16 R112, desc[UR22][R44.64+0x100] ;  /* 0x000100162c70c981 */ /* 0x000f28000c1e1500 */
[----:B------:R-:W4:Y:S04]  /*4970*/  @!P3 LDG.E.U16 R113, desc[UR22][R44.64+0xc0] ;  /* 0x0000c0162c71b981 */ /* 0x000f28000c1e1500 */
[----:B------:R-:W4:Y:S01]  /*4980*/  @!P5 LDG.E.U16 R110, desc[UR22][R44.64+0x140] ;  /* 0x000140162c6ed981 */ /* 0x000f22000c1e1500 */
[----:B------:R-:W-:-:S04]  /*4990*/  FMUL.FTZ R40, R41, R19 ;  /* 0x0000001329287220 */ /* 0x000fc80000410000 */
[----:B------:R-:W-:Y:S01]  /*49a0*/  FMUL.RZ R46, R40, 0.15915493667125701904 ;  /* 0x3e22f983282e7820 */ /* 0x000fe2000040c000 */
[----:B------:R-:W-:-:S04]  /*49b0*/  LOP3.LUT R40, R42, 0xc0, RZ, 0xfc, !PT ;  /* 0x000000c02a287812 */ /* 0x000fc800078efcff */
[----:B------:R-:W-:-:S13]  /*49c0*/  ISETP.GE.AND P2, PT, R40, UR24, PT ;  /* 0x0000001828007c0c */ /* 0x000fda000bf46270 */
        /* <DEDUP_REMOVED lines=26> */
[----:B------:R0:W-:Y:S01]  /*4b70*/  MUFU.COS R82, R47 ;  /* 0x0000002f00527308 */ /* 0x0001e20000000000 */
        /* <DEDUP_REMOVED lines=10> */
[----:B------:R-:W-:Y:S01]  /*4c20*/  MUFU.SIN R84, R46 ;  /* 0x0000002e00547308 */ /* 0x000fe20000000400 */
[----:B------:R-:W-:Y:S01]  /*4c30*/  LOP3.LUT R40, R42, 0x260, RZ, 0xfc, !PT ;  /* 0x000002602a287812 */ /* 0x000fe200078efcff */
[----:B------:R-:W-:Y:S01]  /*4c40*/  FMUL.RZ R47, R47, 0.15915493667125701904 ;  /* 0x3e22f9832f2f7820 */ /* 0x000fe2000040c000 */
[----:B------:R-:W-:Y:S01]  /*4c50*/  FMUL.FTZ R43, R41, R23 ;  /* 0x00000017292b7220 */ /* 0x000fe20000410000 */
[----:B------:R-:W4:Y:S04]  /*4c60*/  @!P6 LDG.E.U16 R127, desc[UR22][R44.64+0x3c0] ;  /* 0x0003c0162c7fe981 */ /* 0x000f28000c1e1500 */
[----:B------:R0:W-:Y:S01]  /*4c70*/  MUFU.COS R85, R46 ;  /* 0x0000002e00557308 */ /* 0x0001e20000000000 */
[----:B------:R-:W-:Y:S01]  /*4c80*/  ISETP.GE.AND P6, PT, R40, UR24, PT ;  /* 0x0000001828007c0c */ /* 0x000fe2000bfc6270 */
[----:B------:R-:W4:Y:S01]  /*4c90*/  @!P4 LDG.E.U16 R51, desc[UR22][R44.64+0x440] ;  /* 0x000440162c33c981 */ /* 0x000f22000c1e1500 */
[----:B------:R-:W-:-:S03]  /*4ca0*/  LOP3.LUT R40, R42, 0x2a0, RZ, 0xfc, !PT ;  /* 0x000002a02a287812 */ /* 0x000fc600078efcff */
[----:B------:R-:W4:Y:S01]  /*4cb0*/  @!P3 LDG.E.U16 R128, desc[UR22][R44.64+0x400] ;  /* 0x000400162c80b981 */ /* 0x000f22000c1e1500 */
[----:B0-----:R-:W-:Y:S01]  /*4cc0*/  IADD3 R46, PT, PT, R77, 0x1, RZ ;  /* 0x000000014d2e7810 */ /* 0x001fe20007ffe0ff */
        /* <DEDUP_REMOVED lines=9> */
[----:B0-----:R-:W-:Y:S01]  /*4d60*/  FMUL.RZ R47, R43, 0.15915493667125701904 ;  /* 0x3e22f9832b2f7820 */ /* 0x001fe2000040c000 */
        /* <DEDUP_REMOVED lines=9> */
[----:B0-----:R-:W-:-:S04]  /*4e00*/  FMUL.FTZ R46, R41, R24 ;  /* 0x00000018292e7220 */ /* 0x001fc80000410000 */
[----:B------:R-:W-:Y:S01]  /*4e10*/  MUFU.SIN R87, R48 ;  /* 0x0000003000577308 */ /* 0x000fe20000000400 */
[----:B------:R-:W-:Y:S01]  /*4e20*/  LOP3.LUT R40, R42, 0x300, RZ, 0xfc, !PT ;  /* 0x000003002a287812 */ /* 0x000fe200078efcff */
[----:B------:R-:W4:Y:S06]  /*4e30*/  @!P3 LDG.E.U16 R43, desc[UR22][R44.64+0x500] ;  /* 0x000500162c2bb981 */ /* 0x000f2c000c1e1500 */
[----:B------:R0:W-:Y:S01]  /*4e40*/  MUFU.COS R88, R48 ;  /* 0x0000003000587308 */ /* 0x0001e20000000000 */
[----:B------:R-:W-:Y:S01]  /*4e50*/  ISETP.GE.AND P3, PT, R40, UR24, PT ;  /* 0x0000001828007c0c */ /* 0x000fe2000bf66270 */
[----:B------:R-:W4:Y:S01]  /*4e60*/  @!P5 LDG.E.U16 R49, desc[UR22][R44.64+0x580] ;  /* 0x000580162c31d981 */ /* 0x000f22000c1e1500 */
[----:B0-----:R-:W-:Y:S01]  /*4e70*/  FMUL.RZ R48, R46, 0.15915493667125701904 ;  /* 0x3e22f9832e307820 */ /* 0x001fe2000040c000 */
[----:B------:R-:W-:-:S04]  /*4e80*/  LOP3.LUT R46, R42, 0x320, RZ, 0xfc, !PT ;  /* 0x000003202a2e7812 */ /* 0x000fc800078efcff */
[----:B------:R-:W-:Y:S02]  /*4e90*/  ISETP.GE.AND P4, PT, R46, UR24, PT ;  /* 0x000000182e007c0c */ /* 0x000fe4000bf86270 */
[----:B------:R-:W-:Y:S02]  /*4ea0*/  LOP3.LUT R46, R42, 0x340, RZ, 0xfc, !PT ;  /* 0x000003402a2e7812 */ /* 0x000fe400078efcff */
[----:B------:R-:W-:Y:S01]  /*4eb0*/  PRMT R40, RZ, 0x7610, R40 ;  /* 0x00007610ff287816 */ /* 0x000fe20000000028 */
[----:B------:R-:W-:Y:S01]  /*4ec0*/  MUFU.SIN R96, R47 ;  /* 0x0000002f00607308 */ /* 0x000fe20000000400 */
[----:B------:R-:W-:Y:S02]  /*4ed0*/  ISETP.GE.AND P5, PT, R46, UR24, PT ;  /* 0x000000182e007c0c */ /* 0x000fe4000bfa6270 */
[----:B------:R-:W-:Y:S02]  /*4ee0*/  LOP3.LUT R46, R42, 0x360, RZ, 0xfc, !PT ;  /* 0x000003602a2e7812 */ /* 0x000fe400078efcff */
[----:B------:R-:W4:Y:S03]  /*4ef0*/  @!P6 LDG.E.U16 R40, desc[UR22][R44.64+0x5c0] ;  /* 0x0005c0162c28e981 */ /* 0x000f26000c1e1500 */
[----:B------:R0:W-:Y:S01]  /*4f00*/  MUFU.COS R97, R47 ;  /* 0x0000002f00617308 */ /* 0x0001e20000000000 */
[----:B------:R-:W-:Y:S01]  /*4f10*/  ISETP.GE.AND P6, PT, R46, UR24, PT ;  /* 0x000000182e007c0c */ /* 0x000fe2000bfc6270 */
[----:B0-----:R-:W-:-:S06]  /*4f20*/  FMUL.FTZ R47, R41, R25 ;  /* 0x00000019292f7220 */ /* 0x001fcc0000410000 */
[----:B------:R-:W-:Y:S01]  /*4f30*/  MUFU.SIN R99, R48 ;  /* 0x0000003000637308 */ /* 0x000fe20000000400 */
[----:B------:R-:W-:Y:S01]  /*4f40*/  FMUL.RZ R114, R47, 0.15915493667125701904 ;  /* 0x3e22f9832f727820 */ /* 0x000fe2000040c000 */
[----:B------:R-:W-:Y:S01]  /*4f50*/  PRMT R47, RZ, 0x7610, R47 ;  /* 0x00007610ff2f7816 */ /* 0x000fe2000000002f */
[----:B------:R-:W-:Y:S01]  /*4f60*/  FMUL.FTZ R83, R108, R18 ;  /* 0x000000126c537220 */ /* 0x000fe20000410000 */
[C---:B------:R-:W-:Y:S02]  /*4f70*/  LOP3.LUT R104, R42.reuse, 0x380, RZ, 0xfc, !PT ;  /* 0x000003802a687812 */ /* 0x040fe400078efcff */
[----:B------:R-:W4:Y:S02]  /*4f80*/  @!P6 LDG.E.U16 R141, desc[UR22][R44.64+0x6c0] ;  /* 0x0006c0162c8de981 */ /* 0x000f24000c1e1500 */
[----:B------:R0:W-:Y:S01]  /*4f90*/  MUFU.COS R100, R48 ;  /* 0x0000003000647308 */ /* 0x0001e20000000000 */
[C---:B------:R-:W-:Y:S02]  /*4fa0*/  LOP3.LUT R105, R42.reuse, 0x3a0, RZ, 0xfc, !PT ;  /* 0x000003a02a697812 */ /* 0x040fe400078efcff */
[----:B------:R-:W-:Y:S01]  /*4fb0*/  LOP3.LUT R42, R42, 0x3c0, RZ, 0xfc, !PT ;  /* 0x000003c02a2a7812 */ /* 0x000fe200078efcff */
[----:B------:R-:W4:Y:S01]  /*4fc0*/  @!P5 LDG.E.U16 R47, desc[UR22][R44.64+0x680] ;  /* 0x000680162c2fd981 */ /* 0x000f22000c1e1500 */
[----:B0-----:R-:W-:-:S02]  /*4fd0*/  PRMT R48, RZ, 0x7610, R48 ;  /* 0x00007610ff307816 */ /* 0x001fc40000000030 */
[----:B------:R-:W-:Y:S02]  /*4fe0*/  ISETP.GE.AND P5, PT, R42, UR24, PT ;  /* 0x000000182a007c0c */ /* 0x000fe4000bfa6270 */
[----:B------:R-:W-:Y:S02]  /*4ff0*/  LOP3.LUT R42, R103, 0x3e0, RZ, 0xfc, !PT ;  /* 0x000003e0672a7812 */ /* 0x000fe400078efcff */
[----:B------:R-:W4:Y:S01]  /*5000*/  @!P4 LDG.E.U16 R48, desc[UR22][R44.64+0x640] ;  /* 0x000640162c30c981 */ /* 0x000f22000c1e1500 */
[----:B------:R-:W-:Y:S02]  /*5010*/  ISETP.GE.AND P4, PT, R105, UR24, PT ;  /* 0x0000001869007c0c */ /* 0x000fe4000bf86270 */
[----:B------:R-:W-:Y:S01]  /*5020*/  ISETP.GE.AND P6, PT, R42, UR24, PT ;  /* 0x000000182a007c0c */ /* 0x000fe2000bfc6270 */
[----:B------:R-:W0:Y:S01]  /*5030*/  MUFU.EX2 R83, R83 ;  /* 0x0000005300537308 */ /* 0x000e220000000800 */
[----:B------:R-:W-:Y:S01]  /*5040*/  FMUL.FTZ R86, R108, R19 ;  /* 0x000000136c567220 */ /* 0x000fe20000410000 */
[----:B------:R-:W-:-:S02]  /*5050*/  PRMT R46, RZ, 0x7610, R46 ;  /* 0x00007610ff2e7816 */ /* 0x000fc4000000002e */
[----:B------:R-:W-:Y:S01]  /*5060*/  PRMT R139, RZ, 0x7610, R139 ;  /* 0x00007610ff8b7816 */ /* 0x000fe2000000008b */
[----:B------:R-:W-:Y:S01]  /*5070*/  FMUL.FTZ R89, R108, R20 ;  /* 0x000000146c597220 */ /* 0x000fe20000410000 */
[----:B------:R-:W-:Y:S02]  /*5080*/  PRMT R137, RZ, 0x7610, R137 ;  /* 0x00007610ff897816 */ /* 0x000fe40000000089 */
[----:B------:R-:W0:Y:S01]  /*5090*/  MUFU.EX2 R86, R86 ;  /* 0x0000005600567308 */ /* 0x000e220000000800 */
[----:B------:R-:W-:Y:S01]  /*50a0*/  IADD3 R42, PT, PT, R77, 0x3, RZ ;  /* 0x000000034d2a7810 */ /* 0x000fe20007ffe0ff */
[----:B------:R-:W4:Y:S01]  /*50b0*/  @!P3 LDG.E.U16 R46, desc[UR22][R44.64+0x600] ;  /* 0x000600162c2eb981 */ /* 0x000f22000c1e1500 */
[----:B------:R-:W-:-:S03]  /*50c0*/  ISETP.GE.AND P3, PT, R104, UR24, PT ;  /* 0x0000001868007c0c */ /* 0x000fc6000bf66270 */
[----:B------:R-:W4:Y:S01]  /*50d0*/  @!P4 LDG.E.U16 R139, desc[UR22][R44.64+0x740] ;  /* 0x000740162c8bc981 */ /* 0x000f22000c1e1500 */
[----:B------:R-:W-:Y:S01]  /*50e0*/  ISETP.GE.U32.AND P4, PT, R42, UR13, PT ;  /* 0x0000000d2a007c0c */ /* 0x000fe2000bf86070 */
[----:B-1----:R-:W-:Y:S01]  /*50f0*/  FMUL.FTZ R42, R80, R79 ;  /* 0x0000004f502a7220 */ /* 0x002fe20000410000 */
[----:B------:R-:W1:Y:S01]  /*5100*/  MUFU.EX2 R89, R89 ;  /* 0x0000005900597308 */ /* 0x000e620000000800 */
[----:B------:R-:W4:Y:S01]  /*5110*/  @!P6 LDG.E.U16 R137, desc[UR22][R44.64+0x7c0] ;  /* 0x0007c0162c89e981 */ /* 0x000f22000c1e1500 */
[----:B------:R-:W-:Y:S01]  /*5120*/  ISETP.GE.U32.AND P6, PT, R77, UR13, PT ;  /* 0x0000000d4d007c0c */ /* 0x000fe2000bfc6070 */
[----:B------:R-:W-:Y:S01]  /*5130*/  FMUL.FTZ R92, R108, R21 ;  /* 0x000000156c5c7220 */ /* 0x000fe20000410000 */
[----:B------:R-:W-:Y:S01]  /*5140*/  PRMT R140, RZ, 0x7610, R140 ;  /* 0x00007610ff8c7816 */ /* 0x000fe2000000008c */
[----:B------:R-:W-:Y:S01]  /*5150*/  FMUL.FTZ R79, R80, R78 ;  /* 0x0000004e504f7220 */ /* 0x000fe20000410000 */
[----:B------:R-:W-:Y:S02]  /*5160*/  PRMT R138, RZ, 0x7610, R138 ;  /* 0x00007610ff8a7816 */ /* 0x000fe4000000008a */
[----:B------:R-:W-:Y:S01]  /*5170*/  FSEL R80, R42, 1, !P6 ;  /* 0x3f8000002a507808 */ /* 0x000fe20007000000 */
[----:B0-----:R-:W-:Y:S01]  /*5180*/  FMUL.FTZ R42, R83, R81 ;  /* 0x00000051532a7220 */ /* 0x001fe20000410000 */
[----:B------:R-:W0:Y:S01]  /*5190*/  MUFU.EX2 R92, R92 ;  /* 0x0000005c005c7308 */ /* 0x000e220000000800 */
[----:B------:R-:W-:Y:S01]  /*51a0*/  FMUL.FTZ R95, R108, R22 ;  /* 0x000000166c5f7220 */ /* 0x000fe20000410000 */
[----:B------:R-:W-:Y:S01]  /*51b0*/  IADD3 R105, PT, PT, R77, 0x2, RZ ;  /* 0x000000024d697810 */ /* 0x000fe20007ffe0ff */
[----:B------:R-:W-:Y:S01]  /*51c0*/  FMUL.FTZ R83, R83, R82 ;  /* 0x0000005253537220 */ /* 0x000fe20000410000 */
[----:B------:R-:W4:Y:S01]  /*51d0*/  @!P3 LDG.E.U16 R140, desc[UR22][R44.64+0x700] ;  /* 0x000700162c8cb981 */ /* 0x000f22000c1e1500 */
[----:B------:R-:W-:Y:S01]  /*51e0*/  FSEL R82, R42, RZ, !P2 ;  /* 0x000000ff2a527208 */ /* 0x000fe20005000000 */
[----:B------:R-:W-:-:S02]  /*51f0*/  FMUL.FTZ R42, R86, R84 ;  /* 0x00000054562a7220 */ /* 0x000fc40000410000 */
[----:B------:R1:W4:Y:S01]  /*5200*/  @!P5 LDG.E.U16 R138, desc[UR22][R44.64+0x780] ;  /* 0x000780162c8ad981 */ /* 0x000322000c1e1500 */
[----:B------:R-:W-:Y:S01]  /*5210*/  ISETP.GE.U32.AND P3, PT, R105, UR13, PT ;  /* 0x0000000d69007c0c */ /* 0x000fe2000bf66070 */
[----:B------:R-:W-:Y:S01]  /*5220*/  FMUL.FTZ R86, R86, R85 ;  /* 0x0000005556567220 */ /* 0x000fe20000410000 */
[----:B------:R-:W-:Y:S01]  /*5230*/  FSEL R81, R62, RZ, !P2 ;  /* 0x000000ff3e517208 */ /* 0x000fe20005000000 */
[----:B------:R-:W2:Y:S01]  /*5240*/  MUFU.EX2 R95, R95 ;  /* 0x0000005f005f7308 */ /* 0x000ea20000000800 */
[----:B------:R-:W-:Y:S01]  /*5250*/  FSEL R83, R83, 1, !P2 ;  /* 0x3f80000053537808 */ /* 0x000fe20005000000 */
[----:B------:R-:W-:Y:S01]  /*5260*/  FMUL.FTZ R98, R108, R23 ;  /* 0x000000176c627220 */ /* 0x000fe20000410000 */
[----:B-1----:R-:W-:Y:S02]  /*5270*/  IADD3 R44, PT, PT, R77, 0x6, RZ ;  /* 0x000000064d2c7810 */ /* 0x002fe40007ffe0ff */
[----:B------:R-:W-:Y:S02]  /*5280*/  FSEL R85, R42, RZ, !P3 ;  /* 0x000000ff2a557208 */ /* 0x000fe40005800000 */
[----:B------:R-:W-:-:S02]  /*5290*/  ISETP.GE.U32.AND P2, PT, R44, UR13, PT ;  /* 0x0000000d2c007c0c */ /* 0x000fc4000bf46070 */
[----:B------:R-:W-:Y:S01]  /*52a0*/  IADD3 R44, PT, PT, R77, 0x7, RZ ;  /* 0x000000074d2c7810 */ /* 0x000fe20007ffe0ff */
[----:B------:R-:W-:Y:S01]  /*52b0*/  FMUL.FTZ R42, R89, R88 ;  /* 0x00000058592a7220 */ /* 0x000fe20000410000 */
[----:B------:R-:W-:Y:S01]  /*52c0*/  FMUL.FTZ R101, R108, R24 ;  /* 0x000000186c657220 */ /* 0x000fe20000410000 */
[----:B------:R-:W-:Y:S01]  /*52d0*/  FSEL R84, R63, RZ, !P3 ;  /* 0x000000ff3f547208 */ /* 0x000fe20005800000 */
[----:B------:R-:W-:Y:S01]  /*52e0*/  FMUL.FTZ R88, R89, R87 ;  /* 0x0000005759587220 */ /* 0x000fe20000410000 */
[----:B------:R-:W-:Y:S01]  /*52f0*/  FSEL R86, R86, 1, !P3 ;  /* 0x3f80000056567808 */ /* 0x000fe20005800000 */
[----:B------:R-:W1:Y:S01]  /*5300*/  MUFU.EX2 R98, R98 ;  /* 0x0000006200627308 */ /* 0x000e620000000800 */
[----:B------:R-:W-:Y:S02]  /*5310*/  ISETP.GE.U32.AND P3, PT, R44, UR13, PT ;  /* 0x0000000d2c007c0c */ /* 0x000fe4000bf66070 */
[C---:B------:R-:W-:Y:S01]  /*5320*/  IADD3 R44, PT, PT, R77.reuse, 0x8, RZ ;  /* 0x000000084d2c7810 */ /* 0x040fe20007ffe0ff */
[----:B------:R-:W-:Y:S01]  /*5330*/  FMUL.FTZ R107, R108, R25 ;  /* 0x000000196c6b7220 */ /* 0x000fe20000410000 */
[----:B------:R-:W-:-:S02]  /*5340*/  IADD3 R105, PT, PT, R77, 0x4, RZ ;  /* 0x000000044d697810 */ /* 0x000fc40007ffe0ff */
[----:B------:R-:W-:Y:S01]  /*5350*/  FSEL R87, R64, RZ, !P4 ;  /* 0x000000ff40577208 */ /* 0x000fe20006000000 */
[----:B------:R-:W-:Y:S01]  /*5360*/  MUFU.EX2 R101, R101 ;  /* 0x0000006500657308 */ /* 0x000fe20000000800 */
[----:B------:R-:W-:Y:S02]  /*5370*/  FSEL R88, R88, RZ, !P4 ;  /* 0x000000ff58587208 */ /* 0x000fe40006000000 */
[----:B------:R-:W-:Y:S01]  /*5380*/  FSEL R89, R42, 1, !P4 ;  /* 0x3f8000002a597808 */ /* 0x000fe20006000000 */
[----:B------:R-:W-:Y:S01]  /*5390*/  FMUL.FTZ R45, R41, R28 ;  /* 0x0000001c292d7220 */ /* 0x000fe20000410000 */
[----:B------:R-:W-:Y:S01]  /*53a0*/  ISETP.GE.U32.AND P4, PT, R44, UR13, PT ;  /* 0x0000000d2c007c0c */ /* 0x000fe2000bf86070 */
[C---:B0-----:R-:W-:Y:S01]  /*53b0*/  FMUL.FTZ R44, R92.reuse, R90 ;  /* 0x0000005a5c2c7220 */ /* 0x041fe20000410000 */
[----:B------:R-:W-:Y:S01]  /*53c0*/  ISETP.GE.U32.AND P5, PT, R105, UR13, PT ;  /* 0x0000000d69007c0c */ /* 0x000fe2000bfa6070 */
[----:B------:R0:W-:Y:S01]  /*53d0*/  MUFU.EX2 R103, R107 ;  /* 0x0000006b00677308 */ /* 0x0001e20000000800 */
[----:B------:R-:W-:Y:S01]  /*53e0*/  FMUL.FTZ R92, R92, R91 ;  /* 0x0000005b5c5c7220 */ /* 0x000fe20000410000 */
[----:B------:R-:W-:Y:S01]  /*53f0*/  FMUL.RZ R42, R45, 0.15915493667125701904 ;  /* 0x3e22f9832d2a7820 */ /* 0x000fe2000040c000 */
[----:B------:R-:W-:-:S02]  /*5400*/  IADD3 R45, PT, PT, R77, 0x9, RZ ;  /* 0x000000094d2d7810 */ /* 0x000fc40007ffe0ff */
[----:B------:R-:W-:Y:S01]  /*5410*/  FSEL R91, R44, RZ, !P5 ;  /* 0x000000ff2c5b7208 */ /* 0x000fe20006800000 */
[----:B--2---:R-:W-:Y:S02]  /*5420*/  FMUL.FTZ R44, R95, R93 ;  /* 0x0000005d5f2c7220 */ /* 0x004fe40000410000 */
[----:B------:R-:W-:Y:S01]  /*5430*/  MUFU.SIN R102, R114 ;  /* 0x0000007200667308 */ /* 0x000fe20000000400 */
[----:B0-----:R-:W-:Y:S02]  /*5440*/  IADD3 R107, PT, PT, R77, 0x5, RZ ;  /* 0x000000054d6b7810 */ /* 0x001fe40007ffe0ff */
[----:B------:R-:W-:Y:S02]  /*5450*/  FSEL R78, R61, RZ, !P6 ;  /* 0x000000ff3d4e7208 */ /* 0x000fe40007000000 */
[----:B------:R-:W-:-:S03]  /*5460*/  FSEL R79, R79, RZ, !P6 ;  /* 0x000000ff4f4f7208 */ /* 0x000fc60007000000 */
[----:B------:R0:W2:Y:S01]  /*5470*/  MUFU.COS R104, R114 ;  /* 0x0000007200687308 */ /* 0x0000a20000000000 */
[----:B------:R-:W-:Y:S01]  /*5480*/  ISETP.GE.U32.AND P6, PT, R107, UR13, PT ;  /* 0x0000000d6b007c0c */ /* 0x000fe2000bfc6070 */
[----:B------:R-:W-:Y:S01]  /*5490*/  FMUL.FTZ R106, R41, R26 ;  /* 0x0000001a296a7220 */ /* 0x000fe20000410000 */
[----:B------:R-:W-:Y:S01]  /*54a0*/  FSEL R90, R65, RZ, !P5 ;  /* 0x000000ff415a7208 */ /* 0x000fe20006800000 */
[----:B------:R-:W-:Y:S01]  /*54b0*/  FMUL.FTZ R95, R95, R94 ;  /* 0x0000005e5f5f7220 */ /* 0x000fe20000410000 */
[----:B------:R-:W-:Y:S01]  /*54c0*/  FSEL R92, R92, 1, !P5 ;  /* 0x3f8000005c5c7808 */ /* 0x000fe20006800000 */
[----:B0-----:R-:W-:Y:S01]  /*54d0*/  FMUL.FTZ R114, R41, R27 ;  /* 0x0000001b29727220 */ /* 0x001fe20000410000 */
[----:B------:R-:W-:Y:S01]  /*54e0*/  ISETP.GE.U32.AND P5, PT, R45, UR13, PT ;  /* 0x0000000d2d007c0c */ /* 0x000fe2000bfa6070 */
[----:B------:R-:W-:Y:S01]  /*54f0*/  FMUL.FTZ R105, R108, R26 ;  /* 0x0000001a6c697220 */ /* 0x000fe20000410000 */
[----:B------:R-:W-:Y:S01]  /*5500*/  IADD3 R45, PT, PT, R77, 0xa, RZ ;  /* 0x0000000a4d2d7810 */ /* 0x000fe20007ffe0ff */
[----:B------:R-:W-:Y:S01]  /*5510*/  FMUL.RZ R114, R114, 0.15915493667125701904 ;  /* 0x3e22f98372727820 */ /* 0x000fe2000040c000 */
[----:B------:R-:W-:Y:S01]  /*5520*/  FSEL R94, R44, RZ, !P6 ;  /* 0x000000ff2c5e7208 */ /* 0x000fe20007000000 */
[----:B------:R-:W0:Y:S01]  /*5530*/  S2UR UR12, SR_CgaCtaId ;  /* 0x00000000000c79c3 */ /* 0x000e220000008800 */
[----:B------:R-:W-:Y:S01]  /*5540*/  FMUL.RZ R115, R106, 0.15915493667125701904 ;  /* 0x3e22f9836a737820 */ /* 0x000fe2000040c000 */
[----:B-1----:R-:W-:Y:S01]  /*5550*/  FMUL.FTZ R44, R98, R97 ;  /* 0x00000061622c7220 */ /* 0x002fe20000410000 */
[----:B------:R-:W-:Y:S01]  /*5560*/  FSEL R93, R66, RZ, !P6 ;  /* 0x000000ff425d7208 */ /* 0x000fe20007000000 */
[----:B------:R-:W-:Y:S01]  /*5570*/  FMUL.FTZ R97, R98, R96 ;  /* 0x0000006062617220 */ /* 0x000fe20000410000 */
[----:B------:R-:W-:Y:S01]  /*5580*/  FSEL R95, R95, 1, !P6 ;  /* 0x3f8000005f5f7808 */ /* 0x000fe20007000000 */
[----:B------:R-:W-:Y:S01]  /*5590*/  MUFU.SIN R124, R114 ;  /* 0x00000072007c7308 */ /* 0x000fe20000000400 */
[----:B------:R-:W-:-:S02]  /*55a0*/  ISETP.GE.U32.AND P6, PT, R45, UR13, PT ;  /* 0x0000000d2d007c0c */ /* 0x000fc4000bfc6070 */
[----:B------:R-:W-:-:S05]  /*55b0*/  IADD3 R45, PT, PT, R77, 0xb, RZ ;  /* 0x0000000b4d2d7810 */ /* 0x000fca0007ffe0ff */
[----:B------:R-:W-:Y:S01]  /*55c0*/  MUFU.COS R125, R114 ;  /* 0x00000072007d7308 */ /* 0x000fe20000000000 */
[----:B------:R-:W-:Y:S02]  /*55d0*/  FSEL R96, R67, RZ, !P2 ;  /* 0x000000ff43607208 */ /* 0x000fe40005000000 */
[----:B------:R-:W-:Y:S02]  /*55e0*/  FSEL R97, R97, RZ, !P2 ;  /* 0x000000ff61617208 */ /* 0x000fe40005000000 */
[----:B------:R-:W-:-:S03]  /*55f0*/  FSEL R98, R44, 1, !P2 ;  /* 0x3f8000002c627808 */ /* 0x000fc60005000000 */
[----:B------:R-:W-:Y:S01]  /*5600*/  MUFU.SIN R114, R42 ;  /* 0x0000002a00727308 */ /* 0x000fe20000000400 */
[----:B------:R-:W-:Y:S02]  /*5610*/  ISETP.GE.U32.AND P2, PT, R45, UR13, PT ;  /* 0x0000000d2d007c0c */ /* 0x000fe4000bf46070 */
[----:B------:R-:W-:-:S05]  /*5620*/  IADD3 R44, PT, PT, R77, 0xc, RZ ;  /* 0x0000000c4d2c7810 */ /* 0x000fca0007ffe0ff */
[----:B------:R1:W-:Y:S01]  /*5630*/  MUFU.COS R118, R42 ;  /* 0x0000002a00767308 */ /* 0x0003e20000000000 */
[----:B------:R-:W-:Y:S01]  /*5640*/  LOP3.LUT R45, R5, 0x3e0, RZ, 0xc0, !PT ;  /* 0x000003e0052d7812 */ /* 0x000fe200078ec0ff */
[----:B--2---:R-:W-:-:S06]  /*5650*/  FMUL.FTZ R104, R103, R104 ;  /* 0x0000006867687220 */ /* 0x004fcc0000410000 */
[----:B------:R-:W-:Y:S01]  /*5660*/  MUFU.COS R144, R115 ;  /* 0x0000007300907308 */ /* 0x000fe20000000000 */
[C---:B-1----:R-:W-:Y:S01]  /*5670*/  FMUL.FTZ R42, R101.reuse, R100 ;  /* 0x00000064652a7220 */ /* 0x042fe20000410000 */
[----:B------:R-:W-:-:S06]  /*5680*/  FMUL.FTZ R100, R101, R99 ;  /* 0x0000006365647220 */ /* 0x000fcc0000410000 */
[----:B------:R-:W-:Y:S01]  /*5690*/  MUFU.EX2 R105, R105 ;  /* 0x0000006900697308 */ /* 0x000fe20000000800 */
[----:B------:R-:W-:Y:S01]  /*56a0*/  FSEL R99, R68, RZ, !P3 ;  /* 0x000000ff44637208 */ /* 0x000fe20005800000 */
[----:B------:R-:W-:Y:S01]  /*56b0*/  FMUL.FTZ R103, R103, R102 ;  /* 0x0000006667677220 */ /* 0x000fe20000410000 */
[----:B------:R-:W-:Y:S02]  /*56c0*/  FSEL R100, R100, RZ, !P3 ;  /* 0x000000ff64647208 */ /* 0x000fe40005800000 */
[----:B------:R-:W-:-:S03]  /*56d0*/  FSEL R101, R42, 1, !P3 ;  /* 0x3f8000002a657808 */ /* 0x000fc60005800000 */
[----:B------:R-:W1:Y:S01]  /*56e0*/  MUFU.SIN R106, R115 ;  /* 0x00000073006a7308 */ /* 0x000e620000000400 */
[----:B------:R-:W-:Y:S01]  /*56f0*/  ISETP.GE.U32.AND P3, PT, R44, UR13, PT ;  /* 0x0000000d2c007c0c */ /* 0x000fe2000bf66070 */
[----:B------:R-:W-:Y:S01]  /*5700*/  FMUL.FTZ R107, R41, R29 ;  /* 0x0000001d296b7220 */ /* 0x000fe20000410000 */
[----:B------:R-:W-:Y:S02]  /*5710*/  IADD3 R42, PT, PT, R45, R6, RZ ;  /* 0x000000062d2a7210 */ /* 0x000fe40007ffe0ff */
[----:B------:R-:W-:Y:S01]  /*5720*/  IADD3 R44, PT, PT, R77, 0xd, RZ ;  /* 0x0000000d4d2c7810 */ /* 0x000fe20007ffe0ff */
[----:B------:R-:W-:Y:S01]  /*5730*/  FMUL.RZ R107, R107, 0.15915493667125701904 ;  /* 0x3e22f9836b6b7820 */ /* 0x000fe2000040c000 */
[----:B------:R-:W-:Y:S02]  /*5740*/  FSEL R102, R69, RZ, !P4 ;  /* 0x000000ff45667208 */ /* 0x000fe40006000000 */
[----:B------:R-:W-:Y:S02]  /*5750*/  FSEL R103, R103, RZ, !P4 ;  /* 0x000000ff67677208 */ /* 0x000fe40006000000 */
[----:B------:R-:W-:-:S02]  /*5760*/  FSEL R104, R104, 1, !P4 ;  /* 0x3f80000068687808 */ /* 0x000fc40006000000 */
[----:B------:R-:W-:Y:S01]  /*5770*/  ISETP.GE.U32.AND P4, PT, R44, UR13, PT ;  /* 0x0000000d2c007c0c */ /* 0x000fe2000bf86070 */
[----:B------:R-:W-:Y:S01]  /*5780*/  IMAD R44, R45, 0x1f, R42 ;  /* 0x0000001f2d2c7824 */ /* 0x000fe200078e022a */
[----:B------:R-:W-:Y:S01]  /*5790*/  MUFU.SIN R115, R107 ;  /* 0x0000006b00737308 */ /* 0x000fe20000000400 */
[----:B------:R-:W-:Y:S02]  /*57a0*/  UMOV UR21, 0x400 ;  /* 0x0000040000157882 */ /* 0x000fe40000000000 */
[----:B0-----:R-:W-:-:S05]  /*57b0*/  ULEA UR21, UR12, UR21, 0x18 ;  /* 0x000000150c157291 */ /* 0x001fca000f8ec0ff */
[----:B------:R0:W-:Y:S01]  /*57c0*/  MUFU.COS R116, R107 ;  /* 0x0000006b00747308 */ /* 0x0001e20000000000 */
[----:B------:R-:W-:Y:S01]  /*57d0*/  LEA.HI.SX32 R145, R44, R44, 0x1b ;  /* 0x0000002c2c917211 */ /* 0x000fe200078fdaff */
[C---:B-1----:R-:W-:Y:S01]  /*57e0*/  FMUL.FTZ R106, R105.reuse, R106 ;  /* 0x0000006a696a7220 */ /* 0x042fe20000410000 */
[----:B------:R-:W-:Y:S01]  /*57f0*/  FMUL.FTZ R143, R108, R27 ;  /* 0x0000001b6c8f7220 */ /* 0x000fe20000410000 */
[----:B0-----:R-:W-:Y:S01]  /*5800*/  FMUL.FTZ R107, R105, R144 ;  /* 0x00000090696b7220 */ /* 0x001fe20000410000 */
[----:B------:R-:W-:Y:S02]  /*5810*/  IADD3 R144, PT, PT, R44, 0x20, RZ ;  /* 0x000000202c907810 */ /* 0x000fe40007ffe0ff */
[----:B------:R-:W-:Y:S02]  /*5820*/  IADD3 R45, PT, PT, R77, 0xe, RZ ;  /* 0x0000000e4d2d7810 */ /* 0x000fe40007ffe0ff */
[----:B------:R-:W-:Y:S01]  /*5830*/  LEA.HI.SX32 R144, R144, R44, 0x1b ;  /* 0x0000002c90907211 */ /* 0x000fe200078fdaff */
[----:B------:R-:W-:Y:S01]  /*5840*/  FMUL.FTZ R146, R108, R30 ;  /* 0x0000001e6c927220 */ /* 0x000fe20000410000 */
[----:B------:R-:W-:-:S02]  /*5850*/  LEA R145, R145, UR21, 0x1 ;  /* 0x0000001591917c11 */ /* 0x000fc4000f8e08ff */
[----:B------:R-:W-:Y:S02]  /*5860*/  LEA R144, R144, UR21, 0x1 ;  /* 0x0000001590907c11 */ /* 0x000fe4000f8e08ff */
[----:B------:R-:W-:Y:S02]  /*5870*/  FSEL R105, R70, RZ, !P5 ;  /* 0x000000ff46697208 */ /* 0x000fe40006800000 */
[----:B------:R-:W-:Y:S02]  /*5880*/  FSEL R106, R106, RZ, !P5 ;  /* 0x000000ff6a6a7208 */ /* 0x000fe40006800000 */
[----:B------:R-:W-:Y:S01]  /*5890*/  FSEL R107, R107, 1, !P5 ;  /* 0x3f8000006b6b7808 */ /* 0x000fe20006800000 */
[----:B------:R-:W0:Y:S01]  /*58a0*/  MUFU.EX2 R143, R143 ;  /* 0x0000008f008f7308 */ /* 0x000e220000000800 */
[----:B------:R-:W-:Y:S01]  /*58b0*/  ISETP.GE.U32.AND P5, PT, R45, UR13, PT ;  /* 0x0000000d2d007c0c */ /* 0x000fe2000bfa6070 */
[----:B------:R1:W-:Y:S01]  /*58c0*/  STS.U16 [R145], R123 ;  /* 0x0000007b91007388 */ /* 0x0003e20000000400 */
[----:B------:R-:W-:-:S03]  /*58d0*/  IADD3 R147, PT, PT, R44, 0x40, RZ ;  /* 0x000000402c937810 */ /* 0x000fc60007ffe0ff */
[----:B---3--:R2:W-:Y:S02]  /*58e0*/  STS.U16 [R144+0x40], R122 ;  /* 0x0000407a90007388 */ /* 0x0085e40000000400 */
        /* <DEDUP_REMOVED lines=18> */
[----:B------:R-:W-:Y:S04]  /*5a10*/  STS.U16 [R145+0x100], R112 ;  /* 0x0001007091007388 */ /* 0x000fe80000000400 */
[----:B------:R1:W-:Y:S01]  /*5a20*/  STS.U16 [R144+0x140], R110 ;  /* 0x0001406e90007388 */ /* 0x0003e20000000400 */
[C---:B0-----:R-:W-:Y:S01]  /*5a30*/  FMUL.FTZ R109, R143.reuse, R124 ;  /* 0x0000007c8f6d7220 */ /* 0x041fe20000410000 */
[----:B-1----:R-:W-:Y:S01]  /*5a40*/  FMUL.FTZ R110, R143, R125 ;  /* 0x0000007d8f6e7220 */ /* 0x002fe20000410000 */
[-C--:B------:R-:W-:Y:S01]  /*5a50*/  FMUL.FTZ R125, R78, R82.reuse ;  /* 0x000000524e7d7220 */ /* 0x080fe20000410000 */
[----:B------:R-:W-:-:S03]  /*5a60*/  FMUL.FTZ R143, RZ, R82 ;  /* 0x00000052ff8f7220 */ /* 0x000fc60000410000 */
[-C--:B------:R-:W-:Y:S01]  /*5a70*/  FFMA.FTZ R125, RZ, R83.reuse, R125 ;  /* 0x00000053ff7d7223 */ /* 0x080fe2000001007d */
[----:B------:R-:W-:Y:S01]  /*5a80*/  FFMA.FTZ R143, R78, R83, -R143 ;  /* 0x000000534e8f7223 */ /* 0x000fe2000001088f */
[----:B------:R-:W-:Y:S02]  /*5a90*/  FMUL.FTZ R121, R41, R30 ;  /* 0x0000001e29797220 */ /* 0x000fe40000410000 */
[----:B------:R-:W-:Y:S01]  /*5aa0*/  FADD.FTZ R125, RZ, R125 ;  /* 0x0000007dff7d7221 */ /* 0x000fe20000010000 */
[----:B------:R-:W-:Y:S01]  /*5ab0*/  FADD.FTZ R143, R81, R143 ;  /* 0x0000008f518f7221 */ /* 0x000fe20000010000 */
[----:B------:R-:W-:Y:S01]  /*5ac0*/  IADD3 R124, PT, PT, R44, 0xc0, RZ ;  /* 0x000000c02c7c7810 */ /* 0x000fe20007ffe0ff */
[----:B------:R-:W-:Y:S01]  /*5ad0*/  FMUL.RZ R121, R121, 0.15915493667125701904 ;  /* 0x3e22f98379797820 */ /* 0x000fe2000040c000 */
[----:B------:R-:W-:Y:S01]  /*5ae0*/  FMUL.FTZ R146, R41, R31 ;  /* 0x0000001f29927220 */ /* 0x000fe20000410000 */
[C---:B------:R-:W-:Y:S01]  /*5af0*/  FMUL.FTZ R145, R85.reuse, R125 ;  /* 0x0000007d55917220 */ /* 0x040fe20000410000 */
[-C--:B------:R-:W-:Y:S01]  /*5b00*/  FMUL.FTZ R147, R85, R143.reuse ;  /* 0x0000008f55937220 */ /* 0x080fe20000410000 */
[----:B------:R-:W-:Y:S01]  /*5b10*/  LEA.HI.SX32 R124, R124, R44, 0x1b ;  /* 0x0000002c7c7c7211 */ /* 0x000fe200078fdaff */
[----:B------:R-:W0:Y:S01]  /*5b20*/  MUFU.EX2 R120, R120 ;  /* 0x0000007800787308 */ /* 0x000e220000000800 */
[----:B------:R-:W-:Y:S01]  /*5b30*/  FMUL.RZ R146, R146, 0.15915493667125701904 ;  /* 0x3e22f98392927820 */ /* 0x000fe2000040c000 */
[C---:B------:R-:W-:Y:S01]  /*5b40*/  FFMA.FTZ R145, R86.reuse, R143, -R145 ;  /* 0x0000008f56917223 */ /* 0x040fe20000010891 */
[----:B------:R-:W-:Y:S01]  /*5b50*/  FMUL.FTZ R113, R41, R32 ;  /* 0x0000002029717220 */ /* 0x000fe20000410000 */
[----:B------:R-:W-:Y:S01]  /*5b60*/  FFMA.FTZ R147, R86, R125, R147 ;  /* 0x0000007d56937223 */ /* 0x000fe20000010093 */
[----:B------:R-:W-:-:S03]  /*5b70*/  IADD3 R41, PT, PT, R77, 0xf, RZ ;  /* 0x0000000f4d297810 */ /* 0x000fc60007ffe0ff */
[----:B------:R-:W1:Y:S01]  /*5b80*/  MUFU.EX2 R117, R117 ;  /* 0x0000007500757308 */ /* 0x000e620000000800 */
[----:B------:R-:W-:Y:S01]  /*5b90*/  LEA R124, R124, UR21, 0x1 ;  /* 0x000000157c7c7c11 */ /* 0x000fe2000f8e08ff */
[----:B------:R-:W-:Y:S01]  /*5ba0*/  FADD.FTZ R145, R84, R145 ;  /* 0x0000009154917221 */ /* 0x000fe20000010000 */
[----:B------:R-:W-:-:S05]  /*5bb0*/  FMUL.RZ R113, R113, 0.15915493667125701904 ;  /* 0x3e22f98371717820 */ /* 0x000fca000040c000 */
[----:B------:R-:W-:Y:S01]  /*5bc0*/  MUFU.SIN R119, R121 ;  /* 0x0000007900777308 */ /* 0x000fe20000000400 */
[----:B------:R-:W-:Y:S01]  /*5bd0*/  FSEL R108, R71, RZ, !P6 ;  /* 0x000000ff476c7208 */ /* 0x000fe20007000000 */
[----:B------:R-:W-:Y:S01]  /*5be0*/  FADD.FTZ R147, RZ, R147 ;  /* 0x00000093ff937221 */ /* 0x000fe20000010000 */
[----:B------:R-:W-:-:S05]  /*5bf0*/  FSEL R109, R109, RZ, !P6 ;  /* 0x000000ff6d6d7208 */ /* 0x000fca0007000000 */
[----:B------:R-:W2:Y:S01]  /*5c00*/  MUFU.COS R121, R121 ;  /* 0x0000007900797308 */ /* 0x000ea20000000000 */
[----:B------:R-:W-:Y:S01]  /*5c10*/  FSEL R110, R110, 1, !P6 ;  /* 0x3f8000006e6e7808 */ /* 0x000fe20007000000 */
[----:B------:R3:W-:Y:S01]  /*5c20*/  STS.U16 [R124+0x180], R111 ;  /* 0x0001806f7c007388 */ /* 0x0007e20000000400 */
[----:B------:R-:W-:Y:S01]  /*5c30*/  ISETP.GE.U32.AND P6, PT, R41, UR13, PT ;  /* 0x0000000d29007c0c */ /* 0x000fe2000bfc6070 */
[----:B------:R-:W-:-:S04]  /*5c40*/  FMUL.FTZ R41, R88, R145 ;  /* 0x0000009158297220 */ /* 0x000fc80000410000 */
[----:B------:R-:W-:Y:S08]  /*5c50*/  MUFU.EX2 R122, R122 ;  /* 0x0000007a007a7308 */ /* 0x000ff00000000800 */
[----:B------:R-:W4:Y:S01]  /*5c60*/  MUFU.SIN R112, R146 ;  /* 0x0000009200707308 */ /* 0x000f220000000400 */
[----:B------:R-:W-:-:S07]  /*5c70*/  FFMA.FTZ R41, R89, R147, R41 ;  /* 0x0000009359297223 */ /* 0x000fce0000010029 */
[----:B------:R-:W-:Y:S01]  /*5c80*/  MUFU.SIN R144, R113 ;  /* 0x0000007100907308 */ /* 0x000fe20000000400 */
[----:B------:R-:W-:-:S07]  /*5c90*/  FADD.FTZ R41, RZ, R41 ;  /* 0x00000029ff297221 */ /* 0x000fce0000010000 */
[----:B---3--:R3:W-:Y:S01]  /*5ca0*/  MUFU.COS R124, R113 ;  /* 0x00000071007c7308 */ /* 0x0087e20000000000 */
[----:B0-----:R-:W-:-:S07]  /*5cb0*/  FMUL.FTZ R111, R120, R114 ;  /* 0x00000072786f7220 */ /* 0x001fce0000410000 */
[----:B------:R-:W0:Y:S01]  /*5cc0*/  MUFU.COS R146, R146 ;  /* 0x0000009200927308 */ /* 0x000e220000000000 */
[----:B---3--:R-:W-:-:S04]  /*5cd0*/  FMUL.FTZ R113, R88, R147 ;  /* 0x0000009358717220 */ /* 0x008fc80000410000 */
[----:B------:R-:W-:Y:S01]  /*5ce0*/  FFMA.FTZ R113, R89, R145, -R113 ;  /* 0x0000009159717223 */ /* 0x000fe20000010871 */
[C---:B-1----:R-:W-:Y:S01]  /*5cf0*/  FMUL.FTZ R116, R117.reuse, R116 ;  /* 0x0000007475747220 */ /* 0x042fe20000410000 */
[----:B------:R-:W-:Y:S01]  /*5d00*/  FMUL.FTZ R114, R117, R115 ;  /* 0x0000007375727220 */ /* 0x000fe20000410000 */
[----:B--2---:R-:W-:Y:S01]  /*5d10*/  FMUL.FTZ R121, R45, R121 ;  /* 0x000000792d797220 */ /* 0x004fe20000410000 */
[----:B------:R-:W-:Y:S01]  /*5d20*/  FADD.FTZ R113, R87, R113 ;  /* 0x0000007157717221 */ /* 0x000fe20000010000 */
[----:B------:R-:W-:Y:S01]  /*5d30*/  FMUL.FTZ R117, R45, R119 ;  /* 0x000000772d757220 */ /* 0x000fe20000410000 */
[----:B------:R-:W-:Y:S01]  /*5d40*/  FMUL.FTZ R118, R120, R118 ;  /* 0x0000007678767220 */ /* 0x000fe20000410000 */
[C---:B------:R-:W-:Y:S01]  /*5d50*/  FMUL.FTZ R45, R91.reuse, R41 ;  /* 0x000000295b2d7220 */ /* 0x040fe20000410000 */
[----:B----4-:R-:W-:Y:S01]  /*5d60*/  FMUL.FTZ R120, R122, R112 ;  /* 0x000000707a787220 */ /* 0x010fe20000410000 */
[-C--:B------:R-:W-:Y:S02]  /*5d70*/  FMUL.FTZ R112, R91, R113.reuse ;  /* 0x000000715b707220 */ /* 0x080fe40000410000 */
[----:B------:R-:W-:Y:S01]  /*5d80*/  FFMA.FTZ R45, R92, R113, -R45 ;  /* 0x000000715c2d7223 */ /* 0x000fe2000001082d */
[----:B0-----:R-:W-:Y:S01]  /*5d90*/  FMUL.FTZ R146, R122, R146 ;  /* 0x000000927a927220 */ /* 0x001fe20000410000 */
[----:B------:R-:W-:Y:S01]  /*5da0*/  FFMA.FTZ R41, R92, R41, R112 ;  /* 0x000000295c297223 */ /* 0x000fe20000010070 */
[CC--:B------:R-:W-:Y:S01]  /*5db0*/  FMUL.FTZ R115, R79.reuse, R82.reuse ;  /* 0x000000524f737220 */ /* 0x0c0fe20000410000 */
[----:B------:R-:W-:Y:S01]  /*5dc0*/  FADD.FTZ R122, R90, R45 ;  /* 0x0000002d5a7a7221 */ /* 0x000fe20000010000 */
[C---:B------:R-:W-:Y:S01]  /*5dd0*/  FMUL.FTZ R112, R80.reuse, R82 ;  /* 0x0000005250707220 */ /* 0x040fe20000410000 */
[----:B------:R-:W-:Y:S01]  /*5de0*/  FADD.FTZ R41, RZ, R41 ;  /* 0x00000029ff297221 */ /* 0x000fe20000010000 */
[-C--:B------:R-:W-:Y:S01]  /*5df0*/  FFMA.FTZ R115, R80, R83.reuse, -R115 ;  /* 0x0000005350737223 */ /* 0x080fe20000010873 */
[CC--:B------:R-:W-:Y:S01]  /*5e00*/  FMUL.FTZ R45, R94.reuse, R122.reuse ;  /* 0x0000007a5e2d7220 */ /* 0x0c0fe20000410000 */
[----:B------:R-:W-:Y:S01]  /*5e10*/  FFMA.FTZ R119, R79, R83, R112 ;  /* 0x000000534f777223 */ /* 0x000fe20000010070 */
[----:B------:R-:W-:Y:S01]  /*5e20*/  FMUL.FTZ R125, R94, R41 ;  /* 0x000000295e7d7220 */ /* 0x000fe20000410000 */
[----:B------:R-:W-:Y:S01]  /*5e30*/  FMUL.FTZ R113, R85, R115 ;  /* 0x0000007355717220 */ /* 0x000fe20000410000 */
[----:B------:R-:W-:Y:S01]  /*5e40*/  FFMA.FTZ R45, R95, R41, R45 ;  /* 0x000000295f2d7223 */ /* 0x000fe2000001002d */
[-C--:B------:R-:W-:Y:S01]  /*5e50*/  FMUL.FTZ R112, R85, R119.reuse ;  /* 0x0000007755707220 */ /* 0x080fe20000410000 */
[----:B------:R-:W-:Y:S01]  /*5e60*/  FFMA.FTZ R125, R95, R122, -R125 ;  /* 0x0000007a5f7d7223 */ /* 0x000fe2000001087d */
[C---:B------:R-:W-:Y:S01]  /*5e70*/  FFMA.FTZ R113, R86.reuse, R119, R113 ;  /* 0x0000007756717223 */ /* 0x040fe20000010071 */
[----:B------:R-:W-:Y:S01]  /*5e80*/  FADD.FTZ R45, RZ, R45 ;  /* 0x0000002dff2d7221 */ /* 0x000fe20000010000 */
        /* <DEDUP_REMOVED lines=10> */
[CC--:B------:R-:W-:Y:S01]  /*5f30*/  FMUL.FTZ R125, R91.reuse, R112.reuse ;  /* 0x000000705b7d7220 */ /* 0x0c0fe20000410000 */
[----:B------:R-:W-:Y:S01]  /*5f40*/  FADD.FTZ R45, R96, R115 ;  /* 0x00000073602d7221 */ /* 0x000fe20000010000 */
[-C--:B------:R-:W-:Y:S01]  /*5f50*/  FMUL.FTZ R119, R91, R41.reuse ;  /* 0x000000295b777220 */ /* 0x080fe20000410000 */
[----:B------:R-:W-:Y:S01]  /*5f60*/  FADD.FTZ R113, RZ, R113 ;  /* 0x00000071ff717221 */ /* 0x000fe20000010000 */
[----:B------:R-:W-:Y:S01]  /*5f70*/  FFMA.FTZ R115, R92, R41, R125 ;  /* 0x000000295c737223 */ /* 0x000fe2000001007d */
[----:B------:R-:W0:Y:S01]  /*5f80*/  MUFU.EX2 R123, R123 ;  /* 0x0000007b007b7308 */ /* 0x000e220000000800 */
[----:B------:R-:W-:Y:S01]  /*5f90*/  FMUL.FTZ R41, R100, R45 ;  /* 0x0000002d64297220 */ /* 0x000fe20000410000 */
[----:B------:R-:W-:Y:S01]  /*5fa0*/  FFMA.FTZ R122, R92, R112, -R119 ;  /* 0x000000705c7a7223 */ /* 0x000fe20000010877 */
[----:B------:R-:W-:Y:S01]  /*5fb0*/  FMUL.FTZ R125, R100, R113 ;  /* 0x00000071647d7220 */ /* 0x000fe20000410000 */
        /* <DEDUP_REMOVED lines=8> */
[----:B------:R-:W-:Y:S01]  /*6040*/  FMUL.FTZ R41, R97, R112 ;  /* 0x0000007061297220 */ /* 0x000fe20000410000 */
[----:B------:R-:W-:Y:S01]  /*6050*/  FMUL.FTZ R113, R103, R45 ;  /* 0x0000002d67717220 */ /* 0x000fe20000410000 */
[----:B------:R-:W-:Y:S01]  /*6060*/  FMUL.FTZ R122, R97, R119 ;  /* 0x00000077617a7220 */ /* 0x000fe20000410000 */
[----:B------:R-:W-:Y:S01]  /*6070*/  FMUL.FTZ R115, R103, R125 ;  /* 0x0000007d67737220 */ /* 0x000fe20000410000 */
[----:B------:R-:W-:Y:S01]  /*6080*/  FFMA.FTZ R119, R98, R119, R41 ;  /* 0x0000007762777223 */ /* 0x000fe20000010029 */
[----:B------:R-:W-:Y:S01]  /*6090*/  FFMA.FTZ R113, R104, R125, -R113 ;  /* 0x0000007d68717223 */ /* 0x000fe20000010871 */
[C---:B0-----:R-:W-:Y:S01]  /*60a0*/  FMUL.FTZ R124, R123.reuse, R124 ;  /* 0x0000007c7b7c7220 */ /* 0x041fe20000410000 */
[----:B------:R-:W-:Y:S01]  /*60b0*/  FFMA.FTZ R41, R98, R112, -R122 ;  /* 0x0000007062297223 */ /* 0x000fe2000001087a */
[----:B------:R-:W-:Y:S01]  /*60c0*/  FMUL.FTZ R123, R123, R144 ;  /* 0x000000907b7b7220 */ /* 0x000fe20000410000 */
        /* <DEDUP_REMOVED lines=8> */
[----:B------:R-:W-:-:S02]  /*6150*/  FMUL.FTZ R125, R106, R45 ;  /* 0x0000002d6a7d7220 */ /* 0x000fc40000410000 */
        /* <DEDUP_REMOVED lines=10> */
[----:B------:R-:W-:Y:S01]  /*6200*/  FMUL.FTZ R113, R109, R45 ;  /* 0x0000002d6d717220 */ /* 0x000fe20000410000 */
[----:B------:R-:W-:Y:S01]  /*6210*/  FMUL.FTZ R125, R106, R115 ;  /* 0x000000736a7d7220 */ /* 0x000fe20000410000 */
[C---:B------:R-:W-:Y:S01]  /*6220*/  FFMA.FTZ R45, R110.reuse, R45, -R112 ;  /* 0x0000002d6e2d7223 */ /* 0x040fe20000010870 */
[----:B------:R-:W-:Y:S01]  /*6230*/  FFMA.FTZ R115, R107, R115, R122 ;  /* 0x000000736b737223 */ /* 0x000fe2000001007a */
[----:B------:R-:W-:Y:S01]  /*6240*/  FFMA.FTZ R113, R110, R41, R113 ;  /* 0x000000296e717223 */ /* 0x000fe20000010071 */
[----:B------:R-:W-:Y:S01]  /*6250*/  FSEL R111, R111, RZ, !P2 ;  /* 0x000000ff6f6f7208 */ /* 0x000fe20005000000 */
[----:B------:R-:W-:Y:S01]  /*6260*/  FFMA.FTZ R125, R107, R119, -R125 ;  /* 0x000000776b7d7223 */ /* 0x000fe2000001087d */
[----:B------:R-:W-:Y:S01]  /*6270*/  FADD.FTZ R45, R108, R45 ;  /* 0x0000002d6c2d7221 */ /* 0x000fe20000010000 */
[C---:B------:R-:W-:Y:S01]  /*6280*/  FMUL.FTZ R119, R109.reuse, R115 ;  /* 0x000000736d777220 */ /* 0x040fe20000410000 */
[----:B------:R-:W-:Y:S01]  /*6290*/  FADD.FTZ R113, RZ, R113 ;  /* 0x00000071ff717221 */ /* 0x000fe20000010000 */
[----:B------:R-:W-:Y:S01]  /*62a0*/  FSEL R112, R118, 1, !P2 ;  /* 0x3f80000076707808 */ /* 0x000fe20005000000 */
[----:B------:R-:W-:Y:S01]  /*62b0*/  FMUL.FTZ R41, R109, R125 ;  /* 0x0000007d6d297220 */ /* 0x000fe20000410000 */
[C---:B------:R-:W-:Y:S01]  /*62c0*/  FMUL.FTZ R118, R111.reuse, R45 ;  /* 0x0000002d6f767220 */ /* 0x040fe20000410000 */
        /* <DEDUP_REMOVED lines=151> */
[----:B------:R-:W0:Y:S04]  /*6c40*/  SHFL.UP PT, R131, R162, 0x8, RZ ;  /* 0x05000000a2837989 */ /* 0x000e2800000e00ff */
[----:B------:R-:W-:Y:S01]  /*6c50*/  STS.U16 [R132+0x3c0], R127 ;  /* 0x0003c07f84007388 */ /* 0x000fe20000000400 */
[----:B------:R-:W-:-:S03]  /*6c60*/  LEA R135, R135, UR21, 0x1 ;  /* 0x0000001587877c11 */ /* 0x000fc6000f8e08ff */
[----:B------:R-:W-:Y:S01]  /*6c70*/  STS.U16 [R133+0x400], R128 ;  /* 0x0004008085007388 */ /* 0x000fe20000000400 */
[----:B------:R-:W-:-:S03]  /*6c80*/  @P2 FFMA.FTZ R159, R159, R130, R41 ;  /* 0x000000829f9f2223 */ /* 0x000fc60000010029 */
[----:B------:R-:W-:Y:S04]  /*6c90*/  STS.U16 [R134+0x440], R51 ;  /* 0x0004403386007388 */ /* 0x000fe80000000400 */
[----:B------:R-:W1:Y:S01]  /*6ca0*/  SHFL.UP PT, R134, R161, 0x8, RZ ;  /* 0x05000000a1867989 */ /* 0x000e6200000e00ff */
[----:B------:R-:W-:-:S03]  /*6cb0*/  IADD3 R136, PT, PT, R44, 0x260, RZ ;  /* 0x000002602c887810 */ /* 0x000fc60007ffe0ff */
[----:B------:R2:W-:Y:S01]  /*6cc0*/  STS.U16 [R135+0x480], R126 ;  /* 0x0004807e87007388 */ /* 0x0005e20000000400 */
[----:B------:R-:W-:-:S03]  /*6cd0*/  LEA.HI.SX32 R136, R136, R44, 0x1b ;  /* 0x0000002c88887211 */ /* 0x000fc600078fdaff */
[----:B------:R-:W3:Y:S01]  /*6ce0*/  SHFL.UP PT, R133, R159, 0x8, RZ ;  /* 0x050000009f857989 */ /* 0x000ee200000e00ff */
[----:B--2---:R-:W-:-:S03]  /*6cf0*/  IADD3 R126, PT, PT, R44, 0x280, RZ ;  /* 0x000002802c7e7810 */ /* 0x004fc60007ffe0ff */
[----:B------:R-:W2:Y:S01]  /*6d00*/  SHFL.UP PT, R132, R158, 0x8, RZ ;  /* 0x050000009e847989 */ /* 0x000ea200000e00ff */
[----:B------:R-:W-:Y:S02]  /*6d10*/  LEA.HI.SX32 R126, R126, R44, 0x1b ;  /* 0x0000002c7e7e7211 */ /* 0x000fe400078fdaff */
[----:B------:R-:W-:Y:S02]  /*6d20*/  LEA R136, R136, UR21, 0x1 ;  /* 0x0000001588887c11 */ /* 0x000fe4000f8e08ff */
[----:B------:R-:W-:Y:S02]  /*6d30*/  LEA R126, R126, UR21, 0x1 ;  /* 0x000000157e7e7c11 */ /* 0x000fe4000f8e08ff */
[----:B------:R-:W-:Y:S01]  /*6d40*/  ISETP.GE.AND P2, PT, R6, 0x8, PT ;  /* 0x000000080600780c */ /* 0x000fe20003f46270 */
[----:B------:R-:W-:Y:S04]  /*6d50*/  STS.U16 [R136+0x4c0], R129 ;  /* 0x0004c08188007388 */ /* 0x000fe80000000400 */
[----:B------:R0:W-:Y:S01]  /*6d60*/  STS.U16 [R126+0x500], R43 ;  /* 0x0005002b7e007388 */ /* 0x0001e20000000400 */
[----:B------:R-:W-:-:S02]  /*6d70*/  IADD3 R128, PT, PT, R44, 0x2a0, RZ ;  /* 0x000002a02c807810 */ /* 0x000fc40007ffe0ff */
[----:B------:R-:W-:Y:S01]  /*6d80*/  IADD3 R135, PT, PT, R44, 0x2c0, RZ ;  /* 0x000002c02c877810 */ /* 0x000fe20007ffe0ff */
[-C--:B0-----:R-:W-:Y:S01]  /*6d90*/  FMUL.FTZ R43, R158, R131.reuse ;  /* 0x000000839e2b7220 */ /* 0x081fe20000410000 */
[C---:B------:R-:W-:Y:S01]  /*6da0*/  FMUL.FTZ R131, R159.reuse, R131 ;  /* 0x000000839f837220 */ /* 0x040fe20000410000 */
[C---:B------:R-:W-:Y:S02]  /*6db0*/  IADD3 R51, PT, PT, R44.reuse, 0x2e0, RZ ;  /* 0x000002e02c337810 */ /* 0x040fe40007ffe0ff */
[----:B-1----:R-:W-:Y:S01]  /*6dc0*/  FFMA.FTZ R43, R159, R134, R43 ;  /* 0x000000869f2b7223 */ /* 0x002fe2000001002b */
[C---:B------:R-:W-:Y:S02]  /*6dd0*/  IADD3 R41, PT, PT, R44.reuse, 0x300, RZ ;  /* 0x000003002c297810 */ /* 0x040fe40007ffe0ff */
[C---:B------:R-:W-:Y:S02]  /*6de0*/  IADD3 R45, PT, PT, R44.reuse, 0x320, RZ ;  /* 0x000003202c2d7810 */ /* 0x040fe40007ffe0ff */
[----:B------:R-:W-:-:S02]  /*6df0*/  IADD3 R130, PT, PT, R44, 0x340, RZ ;  /* 0x000003402c827810 */ /* 0x000fc40007ffe0ff */
[C---:B------:R-:W-:Y:S02]  /*6e00*/  IADD3 R143, PT, PT, R44.reuse, 0x360, RZ ;  /* 0x000003602c8f7810 */ /* 0x040fe40007ffe0ff */
[C---:B------:R-:W-:Y:S02]  /*6e10*/  IADD3 R142, PT, PT, R44.reuse, 0x380, RZ ;  /* 0x000003802c8e7810 */ /* 0x040fe40007ffe0ff */
[C---:B------:R-:W-:Y:S02]  /*6e20*/  IADD3 R127, PT, PT, R44.reuse, 0x3a0, RZ ;  /* 0x000003a02c7f7810 */ /* 0x040fe40007ffe0ff */
[C---:B------:R-:W-:Y:S02]  /*6e30*/  IADD3 R129, PT, PT, R44.reuse, 0x3c0, RZ ;  /* 0x000003c02c817810 */ /* 0x040fe40007ffe0ff */
[----:B------:R-:W-:Y:S01]  /*6e40*/  IADD3 R136, PT, PT, R44, 0x3e0, RZ ;  /* 0x000003e02c887810 */ /* 0x000fe20007ffe0ff */
[----:B------:R-:W-:Y:S01]  /*6e50*/  FFMA.FTZ R131, R158, R134, -R131 ;  /* 0x000000869e837223 */ /* 0x000fe20000010883 */
[----:B------:R-:W-:Y:S01]  /*6e60*/  @P2 FADD.FTZ R162, R162, R43 ;  /* 0x0000002ba2a22221 */ /* 0x000fe20000010000 */
        /* <DEDUP_REMOVED lines=11> */
[-C--:B---3--:R-:W-:Y:S01]  /*6f20*/  FMUL.FTZ R44, R158, R133.reuse ;  /* 0x000000859e2c7220 */ /* 0x088fe20000410000 */
[----:B------:R-:W-:Y:S01]  /*6f30*/  @P2 FADD.FTZ R161, R161, R131 ;  /* 0x00000083a1a12221 */ /* 0x000fe20000010000 */
[----:B------:R-:W0:Y:S01]  /*6f40*/  SHFL.UP PT, R43, R162, 0x10, RZ ;  /* 0x06000000a22b7989 */ /* 0x000e2200000e00ff */
[C---:B------:R-:W-:Y:S01]  /*6f50*/  FMUL.FTZ R133, R159.reuse, R133 ;  /* 0x000000859f857220 */ /* 0x040fe20000410000 */
[----:B--2---:R-:W-:Y:S01]  /*6f60*/  @P2 FFMA.FTZ R159, R159, R132, R44 ;  /* 0x000000849f9f2223 */ /* 0x004fe2000001002c */
[----:B------:R-:W-:-:S02]  /*6f70*/  LEA R131, R41, UR21, 0x1 ;  /* 0x0000001529837c11 */ /* 0x000fc4000f8e08ff */
[----:B------:R-:W-:Y:S01]  /*6f80*/  SHFL.UP PT, R41, R161, 0x10, RZ ;  /* 0x06000000a1297989 */ /* 0x000fe200000e00ff */
[----:B------:R-:W-:-:S03]  /*6f90*/  @P2 FFMA.FTZ R158, R158, R132, -R133 ;  /* 0x000000849e9e2223 */ /* 0x000fc60000010885 */
[----:B------:R-:W1:Y:S01]  /*6fa0*/  SHFL.UP PT, R44, R159, 0x10, RZ ;  /* 0x060000009f2c7989 */ /* 0x000e6200000e00ff */
[----:B------:R-:W-:-:S03]  /*6fb0*/  LEA R133, R45, UR21, 0x1 ;  /* 0x000000152d857c11 */ /* 0x000fc6000f8e08ff */
[----:B------:R-:W2:Y:S01]  /*6fc0*/  SHFL.UP PT, R45, R158, 0x10, RZ ;  /* 0x060000009e2d7989 */ /* 0x000ea200000e00ff */
[----:B------:R-:W-:Y:S02]  /*6fd0*/  LEA R128, R128, UR21, 0x1 ;  /* 0x0000001580807c11 */ /* 0x000fe4000f8e08ff */
[----:B------:R-:W-:Y:S02]  /*6fe0*/  LEA R135, R135, UR21, 0x1 ;  /* 0x0000001587877c11 */ /* 0x000fe4000f8e08ff */
[----:B------:R-:W-:Y:S01]  /*6ff0*/  LEA R51, R51, UR21, 0x1 ;  /* 0x0000001533337c11 */ /* 0x000fe2000f8e08ff */
[----:B------:R0:W-:Y:S01]  /*7000*/  STS.U16 [R128+0x540], R50 ;  /* 0x0005403280007388 */ /* 0x0001e20000000400 */
[----:B------:R-:W-:-:S03]  /*7010*/  LEA R130, R130, UR21, 0x1 ;  /* 0x0000001582827c11 */ /* 0x000fc6000f8e08ff */
[----:B------:R-:W-:Y:S04]  /*7020*/  STS.U16 [R135+0x580], R49 ;  /* 0x0005803187007388 */ /* 0x000fe80000000400 */
[----:B------:R1:W-:Y:S01]  /*7030*/  STS.U16 [R51+0x5c0], R40 ;  /* 0x0005c02833007388 */ /* 0x0003e20000000400 */
[----:B------:R-:W-:-:S03]  /*7040*/  ISETP.NE.AND P2, PT, R6, 0x1f, PT ;  /* 0x0000001f0600780c */ /* 0x000fc60003f45270 */
[----:B------:R-:W-:Y:S01]  /*7050*/  STS.U16 [R131+0x600], R46 ;  /* 0x0006002e83007388 */ /* 0x000fe20000000400 */
[----:B------:R-:W-:-:S03]  /*7060*/  UIMAD.WIDE.U32 UR12, UR43, UR30, URZ ;  /* 0x0000001e2b0c72a5 */ /* 0x000fc6000f8e00ff */
[----:B------:R-:W-:Y:S01]  /*7070*/  STS.U16 [R133+0x640], R48 ;  /* 0x0006403085007388 */ /* 0x000fe20000000400 */
[----:B0-----:R-:W-:-:S03]  /*7080*/  FMUL.FTZ R128, R158, R43 ;  /* 0x0000002b9e807220 */ /* 0x001fc60000410000 */
[----:B------:R0:W-:Y:S01]  /*7090*/  STS.U16 [R130+0x680], R47 ;  /* 0x0006802f82007388 */ /* 0x0001e20000000400 */
[----:B------:R-:W-:Y:S01]  /*70a0*/  LEA R50, R143, UR21, 0x1 ;  /* 0x000000158f327c11 */ /* 0x000fe2000f8e08ff */
[----:B------:R-:W-:Y:S01]  /*70b0*/  UIMAD UR13, UR43, UR31, UR13 ;  /* 0x0000001f2b0d72a4 */ /* 0x000fe2000f8e020d */
[C---:B-1----:R-:W-:Y:S01]  /*70c0*/  FMUL.FTZ R40, R159.reuse, R44 ;  /* 0x0000002c9f287220 */ /* 0x042fe20000410000 */
[----:B0-----:R-:W-:Y:S01]  /*70d0*/  FMUL.FTZ R47, R159, R43 ;  /* 0x0000002b9f2f7220 */ /* 0x001fe20000410000 */
[----:B------:R-:W-:-:S03]  /*70e0*/  VOTEU.ANY UP1, P0 ;  /* 0x0000000000ff7886 */ /* 0x000fc60000020100 */
[-C--:B------:R-:W-:Y:S01]  /*70f0*/  FFMA.FTZ R46, R158, R41.reuse, -R47 ;  /* 0x000000299e2e7223 */ /* 0x080fe2000001082f */
[----:B------:R-:W-:Y:S01]  /*7100*/  FFMA.FTZ R47, R159, R41, R128 ;  /* 0x000000299f2f7223 */ /* 0x000fe20000010080 */
[----:B------:R-:W-:Y:S01]  /*7110*/  SHF.L.U32 R41, R42, 0x5, RZ ;  /* 0x000000052a297819 */ /* 0x000fe200000006ff */
[----:B------:R-:W-:Y:S01]  /*7120*/  FMUL.FTZ R48, R158, R44 ;  /* 0x0000002c9e307220 */ /* 0x000fe20000410000 */
[----:B------:R0:W-:Y:S01]  /*7130*/  STS.U16 [R50+0x6c0], R141 ;  /* 0x0006c08d32007388 */ /* 0x0001e20000000400 */
[----:B------:R-:W-:Y:S01]  /*7140*/  UIMAD.WIDE.U32 UR12, UR7, UR32, UR12 ;  /* 0x00000020070c72a5 */ /* 0x000fe2000f8e000c */
[----:B------:R-:W-:Y:S01]  /*7150*/  LEA R49, R142, UR21, 0x1 ;  /* 0x000000158e317c11 */ /* 0x000fe2000f8e08ff */
[-C--:B--2---:R-:W-:Y:S01]  /*7160*/  FFMA.FTZ R44, R158, R45.reuse, -R40 ;  /* 0x0000002d9e2c7223 */ /* 0x084fe20000010828 */
[----:B------:R-:W-:Y:S01]  /*7170*/  LEA R126, R127, UR21, 0x1 ;  /* 0x000000157f7e7c11 */ /* 0x000fe2000f8e08ff */
[----:B------:R-:W-:Y:S01]  /*7180*/  FFMA.FTZ R45, R159, R45, R48 ;  /* 0x0000002d9f2d7223 */ /* 0x000fe20000010030 */
[----:B------:R-:W-:-:S02]  /*7190*/  @UP1 ULEA UR25, UR7, UR21, 0x4 ;  /* 0x0000001507191291 */ /* 0x000fc4000f8e20ff */
[----:B------:R-:W-:Y:S02]  /*71a0*/  LEA R129, R129, UR21, 0x1 ;  /* 0x0000001581817c11 */ /* 0x000fe4000f8e08ff */
[----:B0-----:R-:W-:Y:S01]  /*71b0*/  LEA.HI.SX32 R50, R41, R41, 0x1b ;  /* 0x0000002929327211 */ /* 0x001fe200078fdaff */
[----:B------:R-:W-:Y:S01]  /*71c0*/  HFMA2 R41, -RZ, RZ, 0, 0 ;  /* 0x00000000ff297431 */ /* 0x000fe200000001ff */
[----:B------:R-:W-:Y:S01]  /*71d0*/  @!P2 SHF.R.U32.HI R48, RZ, 0x1, R5 ;  /* 0x00000001ff30a819 */ /* 0x000fe20000011605 */
[----:B------:R-:W-:Y:S01]  /*71e0*/  UIMAD UR13, UR7, UR33, UR13 ;  /* 0x00000021070d72a4 */ /* 0x000fe2000f8e020d */
[----:B------:R-:W-:Y:S01]  /*71f0*/  LEA R136, R136, UR21, 0x1 ;  /* 0x0000001588887c11 */ /* 0x000fe2000f8e08ff */
[----:B------:R-:W-:Y:S01]  /*7200*/  ULEA UR40, UP0, UR12, UR34, 0x3 ;  /* 0x000000220c287291 */ /* 0x000fe2000f8018ff */
[----:B------:R-:W-:Y:S02]  /*7210*/  MOV R40, 0x3f800000 ;  /* 0x3f80000000287802 */ /* 0x000fe40000000f00 */
[----:B------:R-:W-:Y:S01]  /*7220*/  CS2R R42, SRZ ;  /* 0x00000000002a7805 */ /* 0x000fe2000001ff00 */
[----:B------:R0:W-:Y:S01]  /*7230*/  STS.U16 [R49+0x700], R140 ;  /* 0x0007008c31007388 */ /* 0x0001e20000000400 */
[----:B------:R-:W-:Y:S01]  /*7240*/  LEA R50, R50, UR21, 0x1 ;  /* 0x0000001532327c11 */ /* 0x000fe2000f8e08ff */
[----:B------:R-:W-:Y:S01]  /*7250*/  ULEA.HI.X UR12, UR12, UR35, UR13, 0x3, UP0 ;  /* 0x000000230c0c7291 */ /* 0x000fe200080f1c0d */
[----:B------:R-:W-:Y:S01]  /*7260*/  @!P2 LOP3.LUT R48, R48, 0x1f0, RZ, 0xc0, !PT ;  /* 0x000001f03030a812 */ /* 0x000fe200078ec0ff */
[----:B------:R-:W-:Y:S01]  /*7270*/  STS.U16 [R126+0x740], R139 ;  /* 0x0007408b7e007388 */ /* 0x000fe20000000400 */
[----:B------:R-:W-:Y:S01]  /*7280*/  FADD.FTZ R46, R161, R46 ;  /* 0x0000002ea12e7221 */ /* 0x000fe20000010000 */
[----:B------:R-:W-:-:S02]  /*7290*/  FADD.FTZ R47, R162, R47 ;  /* 0x0000002fa22f7221 */ /* 0x000fc40000010000 */
        /* <DEDUP_REMOVED lines=125> */
.L_x_813:
        /* <DEDUP_REMOVED lines=16> */
.L_x_814:
[----:B------:R-:W-:Y:S05]  /*7b70*/  BSYNC.RECONVERGENT B0 ;  /* 0x0000000000007941 */ /* 0x000fea0003800200 */
.L_x_812:
        /* <DEDUP_REMOVED lines=118> */
.L_x_816:
[----:B------:R-:W-:Y:S05]  /*82e0*/  BSYNC.RECONVERGENT B0 ;  /* 0x0000000000007941 */ /* 0x000fea0003800200 */
.L_x_815:
        /* <DEDUP_REMOVED lines=116> */
.L_x_811:
[----:B------:R0:W2:Y:S01]  /*8a30*/  LDL.LU R78, [R1+0x4c] ;  /* 0x00004c00014e7983 */ /* 0x0000a20000300800 */
[----:B------:R-:W-:Y:S02]  /*8a40*/  F2FP.F16.F32.PACK_AB R6, R35, R34 ;  /* 0x000000222306723e */ /* 0x000fe400000000ff */
[----:B------:R-:W-:Y:S01]  /*8a50*/  F2FP.F16.F32.PACK_AB R17, R37, R36 ;  /* 0x000000242511723e */ /* 0x000fe200000000ff */
[----:B------:R-:W3:Y:S01]  /*8a60*/  LDL.LU R104, [R1+0x8] ;  /* 0x0000080001687983 */ /* 0x000ee20000300800 */
[----:B------:R-:W-:Y:S01]  /*8a70*/  USHF.L.U32 UR8, UR6, 0xa, URZ ;  /* 0x0000000a06087899 */ /* 0x000fe200080006ff */
[----:B------:R-:W-:Y:S01]  /*8a80*/  ISETP.NE.AND P0, PT, R5, RZ, PT ;  /* 0x000000ff0500720c */ /* 0x000fe20003f05270 */
[----:B------:R-:W1:Y:S01]  /*8a90*/  S2UR UR26, SR_CTAID.X ;  /* 0x00000000001a79c3 */ /* 0x000e620000002500 */
[----:B------:R-:W4:Y:S07]  /*8aa0*/  LDL.LU R103, [R1+0x4] ;  /* 0x0000040001677983 */ /* 0x000f2e0000300800 */
[----:B------:R-:W5:Y:S01]  /*8ab0*/  S2UR UR27, SR_CTAID.Y ;  /* 0x00000000001b79c3 */ /* 0x000f620000002600 */
[----:B------:R-:W2:Y:S01]  /*8ac0*/  LDL.LU R102, [R1] ;  /* 0x0000000001667983 */ /* 0x000ea20000300800 */
        /* <DEDUP_REMOVED lines=25> */
[----:B------:R-:W1:Y:S01]  /*8c60*/  LDCU.128 UR12, c[0x0][0x420] ;  /* 0x00008400ff0c77ac */ /* 0x000e620008000c00 */
[----:B------:R-:W-:Y:S02]  /*8c70*/  F2FP.F16.F32.PACK_AB R17, R53, R52 ;  /* 0x000000343511723e */ /* 0x000fe400000000ff */
[C---:B------:R-:W-:Y:S02]  /*8c80*/  PRMT R82, R6.reuse, 0x7610, R82 ;  /* 0x0000761006527816 */ /* 0x040fe40000000052 */
[----:B------:R-:W-:Y:S02]  /*8c90*/  PRMT R22, R6, 0x7632, R22 ;  /* 0x0000763206167816 */ /* 0x000fe40000000016 */
[----:B------:R-:W-:-:S02]  /*8ca0*/  F2FP.F16.F32.PACK_AB R6, R55, R54 ;  /* 0x000000363706723e */ /* 0x000fc400000000ff */
[----:B------:R-:W-:Y:S02]  /*8cb0*/  PRMT R23, R17, 0x7610, R23 ;  /* 0x0000761011177816 */ /* 0x000fe40000000017 */
[----:B------:R-:W-:Y:S02]  /*8cc0*/  PRMT R46, RZ, 0x7610, R46 ;  /* 0x00007610ff2e7816 */ /* 0x000fe4000000002e */
[----:B------:R-:W-:Y:S01]  /*8cd0*/  PRMT R48, RZ, 0x7610, R48 ;  /* 0x00007610ff307816 */ /* 0x000fe20000000030 */
[----:B-1----:R-:W-:-:S04]  /*8ce0*/  UIMAD.WIDE.U32 UR24, UR26, UR12, UR8 ;  /* 0x0000000c1a1872a5 */ /* 0x002fc8000f8e0008 */
[----:B------:R-:W-:-:S04]  /*8cf0*/  UIMAD UR25, UR26, UR13, UR25 ;  /* 0x0000000d1a1972a4 */ /* 0x000fc8000f8e0219 */
[----:B-----5:R-:W-:-:S04]  /*8d00*/  UIMAD.WIDE.U32 UR24, UR27, UR14, UR24 ;  /* 0x0000000e1b1872a5 */ /* 0x020fc8000f8e0018 */
[----:B------:R-:W-:Y:S01]  /*8d10*/  UIMAD UR25, UR27, UR15, UR25 ;  /* 0x0000000f1b1972a4 */ /* 0x000fe2000f8e0219 */
[----:B------:R-:W1:Y:S01]  /*8d20*/  LDCU.128 UR12, c[0x0][0x410] ;  /* 0x00008200ff0c77ac */ /* 0x000e620008000c00 */
[----:B------:R-:W-:Y:S02]  /*8d30*/  PRMT R50, RZ, 0x7610, R50 ;  /* 0x00007610ff327816 */ /* 0x000fe40000000032 */
[----:B------:R-:W-:Y:S02]  /*8d40*/  PRMT R62, RZ, 0x7610, R62 ;  /* 0x00007610ff3e7816 */ /* 0x000fe4000000003e */
[----:B------:R-:W-:Y:S01]  /*8d50*/  PRMT R64, RZ, 0x7610, R64 ;  /* 0x00007610ff407816 */ /* 0x000fe20000000040 */
[----:B---3--:R3:W-:Y:S04]  /*8d60*/  STS.U16 [R104], R18 ;  /* 0x0000001268007388 */ /* 0x0087e80000000400 */
[----:B----4-:R4:W-:Y:S01]  /*8d70*/  STS.U16 [R103+0x2], R19 ;  /* 0x0000021367007388 */ /* 0x0109e20000000400 */
[----:B---3--:R-:W-:-:S02]  /*8d80*/  PRMT R18, R17, 0x7632, R18 ;  /* 0x0000763211127816 */ /* 0x008fc40000000012 */
[----:B------:R-:W-:Y:S01]  /*8d90*/  F2FP.F16.F32.PACK_AB R17, R57, R56 ;  /* 0x000000383911723e */ /* 0x000fe200000000ff */
[----:B--2---:R2:W-:Y:S01]  /*8da0*/  STS.U16 [R102+0x4], R20 ;  /* 0x0000041466007388 */ /* 0x0045e20000000400 */
[C---:B----4-:R-:W-:Y:S02]  /*8db0*/  PRMT R19, R6.reuse, 0x7610, R19 ;  /* 0x0000761006137816 */ /* 0x050fe40000000013 */
[----:B------:R-:W-:Y:S01]  /*8dc0*/  PRMT R24, R17, 0x7632, R24 ;  /* 0x0000763211187816 */ /* 0x000fe20000000018 */
[----:B------:R3:W-:Y:S04]  /*8dd0*/  STS.U16 [R165+0x6], R21 ;  /* 0x00000615a5007388 */ /* 0x0007e80000000400 */
[----:B------:R-:W-:Y:S01]  /*8de0*/  STS.U16 [R164+0x8], R82 ;  /* 0x00000852a4007388 */ /* 0x000fe20000000400 */
[----:B--2---:R-:W-:-:S02]  /*8df0*/  PRMT R20, R6, 0x7632, R20 ;  /* 0x0000763206147816 */ /* 0x004fc40000000014 */
[----:B------:R-:W-:Y:S01]  /*8e00*/  F2FP.F16.F32.PACK_AB R6, R59, R58 ;  /* 0x0000003a3b06723e */ /* 0x000fe200000000ff */
[----:B------:R-:W-:Y:S01]  /*8e10*/  STS.U16 [R163+0xa], R22 ;  /* 0x00000a16a3007388 */ /* 0x000fe20000000400 */
[----:B---3--:R-:W-:Y:S02]  /*8e20*/  PRMT R21, R17, 0x7610, R21 ;  /* 0x0000761011157816 */ /* 0x008fe40000000015 */
[----:B------:R-:W-:Y:S01]  /*8e30*/  F2FP.F16.F32.PACK_AB R17, R33, R60 ;  /* 0x0000003c2111723e */ /* 0x000fe200000000ff */
[----:B------:R-:W-:Y:S04]  /*8e40*/  STS.U16 [R7+0xc], R23 ;  /* 0x00000c1707007388 */ /* 0x000fe80000000400 */
[----:B------:R2:W-:Y:S04]  /*8e50*/  STS.U16 [R8+0xe], R18 ;  /* 0x00000e1208007388 */ /* 0x0005e80000000400 */
[----:B------:R3:W-:Y:S04]  /*8e60*/  STS.U16 [R9+0x10], R19 ;  /* 0x0000101309007388 */ /* 0x0007e80000000400 */
[----:B------:R-:W-:Y:S01]  /*8e70*/  STS.U16 [R10+0x12], R20 ;  /* 0x000012140a007388 */ /* 0x000fe20000000400 */
[----:B--2---:R-:W-:-:S03]  /*8e80*/  PRMT R18, R6, 0x7632, R18 ;  /* 0x0000763206127816 */ /* 0x004fc60000000012 */
[----:B------:R-:W-:Y:S01]  /*8e90*/  STS.U16 [R11+0x14], R21 ;  /* 0x000014150b007388 */ /* 0x000fe20000000400 */
[----:B---3--:R-:W-:-:S03]  /*8ea0*/  PRMT R19, R17, 0x7632, R19 ;  /* 0x0000763211137816 */ /* 0x008fc60000000013 */
[----:B------:R2:W-:Y:S04]  /*8eb0*/  STS.U16 [R12+0x16], R24 ;  /* 0x000016180c007388 */ /* 0x0005e80000000400 */
[----:B------:R3:W-:Y:S04]  /*8ec0*/  STS.U16 [R13+0x18], R6 ;  /* 0x000018060d007388 */ /* 0x0007e80000000400 */
[----:B------:R-:W-:Y:S01]  /*8ed0*/  STS.U16 [R14+0x1a], R18 ;  /* 0x00001a120e007388 */ /* 0x000fe20000000400 */
[----:B--2---:R-:W-:-:S03]  /*8ee0*/  MOV R24, UR7 ;  /* 0x0000000700187c02 */ /* 0x004fc60008000f00 */
[----:B------:R-:W-:Y:S01]  /*8ef0*/  STS.U16 [R15+0x1c], R17 ;  /* 0x00001c110f007388 */ /* 0x000fe20000000400 */
[----:B---3--:R-:W-:-:S03]  /*8f00*/  LOP3.LUT R6, R77, 0x3e00, RZ, 0xc0, !PT ;  /* 0x00003e004d067812 */ /* 0x008fc600078ec0ff */
[----:B------:R2:W-:Y:S01]  /*8f10*/  STS.U16 [R16+0x1e], R19 ;  /* 0x00001e1310007388 */ /* 0x0005e20000000400 */
[----:B------:R-:W-:-:S03]  /*8f20*/  NOP ;  /* 0x0000000000007918 */ /* 0x000fc60000000000 */
[----:B------:R-:W-:Y:S01]  /*8f30*/  LDS.U16 R21, [R101] ;  /* 0x0000000065157984 */ /* 0x000fe20000000400 */
[----:B------:R-:W-:-:S03]  /*8f40*/  LOP3.LUT R6, R6, 0x1f, R5, 0xf8, !PT ;  /* 0x0000001f06067812 */ /* 0x000fc600078ef805 */
[----:B------:R-:W-:Y:S01]  /*8f50*/  LDS.U16 R41, [R100+0x40] ;  /* 0x0000400064297984 */ /* 0x000fe20000000400 */
[C---:B--2---:R-:W-:Y:S02]  /*8f60*/  IADD3 R19, P1, PT, R6.reuse, UR24, RZ ;  /* 0x0000001806137c10 */ /* 0x044fe4000ff3e0ff */
        /* <DEDUP_REMOVED lines=113> */
[----:B------:R-:W-:Y:S01]  /*9680*/  PRMT R61, RZ, 0x7610, R61 ;  /* 0x00007610ff3d7816 */ /* 0x000fe2000000003d */
[----:B------:R-:W5:Y:S01]  /*9690*/  @!P1 LDG.E.U16 R62, desc[UR22][R20.64+0x2c0] ;  /* 0x0002c016143e9981 */ /* 0x000f62000c1e1500 */
[----:B------:R-:W-:Y:S02]  /*96a0*/  PRMT R63, RZ, 0x7610, R63 ;  /* 0x00007610ff3f7816 */ /* 0x000fe4000000003f */
[----:B------:R-:W-:Y:S01]  /*96b0*/  PRMT R65, RZ, 0x7610, R65 ;  /* 0x00007610ff417816 */ /* 0x000fe20000000041 */
[----:B------:R-:W5:Y:S01]  /*96c0*/  @!P3 LDG.E.U16 R64, desc[UR22][R20.64+0x340] ;  /* 0x000340161440b981 */ /* 0x000f62000c1e1500 */
[----:B-1----:R-:W-:Y:S01]  /*96d0*/  UIMAD.WIDE.U32 UR8, UR26, UR12, UR8 ;  /* 0x0000000c1a0872a5 */ /* 0x002fe2000f8e0008 */
[----:B------:R-:W1:Y:S02]  /*96e0*/  LDCU UR7, c[0x0][0x394] ;  /* 0x00007280ff0777ac */ /* 0x000e640008000800 */
        /* <DEDUP_REMOVED lines=37> */
[----:B---3--:R-:W-:Y:S01]  /*9940*/  FMUL.FTZ R48, R64, -1.4426950216293334961 ;  /* 0xbfb8aa3b40307820 */ /* 0x008fe20000410000 */
[----:B-----5:R-:W-:-:S02]  /*9950*/  HADD2.F32 R62, -RZ, R20.H0_H0 ;  /* 0x20000014ff3e7230 */ /* 0x020fc40000004100 */
[----:B------:R-:W3:Y:S01]  /*9960*/  LDS.U16 R20, [R10+0x12] ;  /* 0x000012000a147984 */ /* 0x000ee20000000400 */
[----:B------:R5:W-:Y:S01]  /*9970*/  MUFU.EX2 R65, R48 ;  /* 0x0000003000417308 */ /* 0x000be20000000800 */
[----:B0-----:R-:W-:Y:S02]  /*9980*/  HADD2.F32 R66, -RZ, R44.H0_H0 ;  /* 0x2000002cff427230 */ /* 0x001fe40000004100 */
[----:B-1----:R-:W-:Y:S01]  /*9990*/  HADD2.F32 R68, -RZ, R45.H0_H0 ;  /* 0x2000002dff447230 */ /* 0x002fe20000004100 */
[----:B------:R-:W0:Y:S01]  /*99a0*/  LDS.U16 R44, [R13+0x18] ;  /* 0x000018000d2c7984 */ /* 0x000e220000000400 */
[----:B------:R-:W-:-:S03]  /*99b0*/  HADD2.F32 R70, -RZ, R46.H0_H0 ;  /* 0x2000002eff467230 */ /* 0x000fc60000004100 */
[----:B------:R-:W-:Y:S04]  /*99c0*/  LDS.U16 R45, [R14+0x1a] ;  /* 0x00001a000e2d7984 */ /* 0x000fe80000000400 */
[----:B-----5:R-:W1:Y:S04]  /*99d0*/  LDS.U16 R48, [R16+0x1e] ;  /* 0x00001e0010307984 */ /* 0x020e680000000400 */
[----:B------:R-:W5:Y:S01]  /*99e0*/  LDS.U16 R46, [R15+0x1c] ;  /* 0x00001c000f2e7984 */ /* 0x000f620000000400 */
[----:B------:R-:W-:Y:S01]  /*99f0*/  FMUL.FTZ R61, R51, -1.4426950216293334961 ;  /* 0xbfb8aa3b333d7820 */ /* 0x000fe20000410000 */
[----:B------:R-:W-:Y:S01]  /*9a00*/  FMUL.FTZ R63, R62, -1.4426950216293334961 ;  /* 0xbfb8aa3b3e3f7820 */ /* 0x000fe20000410000 */
[----:B--2---:R-:W-:-:S02]  /*9a10*/  HADD2.F32 R72, -RZ, R18.H0_H0 ;  /* 0x20000012ff487230 */ /* 0x004fc40000004100 */
[----:B------:R-:W-:Y:S02]  /*9a20*/  FMUL.FTZ R67, R66, -1.4426950216293334961 ;  /* 0xbfb8aa3b42437820 */ /* 0x000fe40000410000 */
[----:B------:R-:W2:Y:S01]  /*9a30*/  MUFU.EX2 R61, R61 ;  /* 0x0000003d003d7308 */ /* 0x000ea20000000800 */
[----:B------:R-:W-:Y:S01]  /*9a40*/  FMUL.FTZ R69, R68, -1.4426950216293334961 ;  /* 0xbfb8aa3b44457820 */ /* 0x000fe20000410000 */
[----:B------:R-:W-:Y:S01]  /*9a50*/  FMUL.FTZ R18, R72, -1.4426950216293334961 ;  /* 0xbfb8aa3b48127820 */ /* 0x000fe20000410000 */
[----:B------:R-:W-:-:S05]  /*9a60*/  FMUL.FTZ R71, R70, -1.4426950216293334961 ;  /* 0xbfb8aa3b46477820 */ /* 0x000fca0000410000 */
[----:B------:R-:W2:Y:S01]  /*9a70*/  MUFU.EX2 R63, R63 ;  /* 0x0000003f003f7308 */ /* 0x000ea20000000800 */
[----:B----4-:R-:W-:Y:S02]  /*9a80*/  HADD2.F32 R74, -RZ, R19.H0_H0 ;  /* 0x20000013ff4a7230 */ /* 0x010fe40000004100 */
[----:B------:R-:W-:Y:S02]  /*9a90*/  HADD2.F32 R76, -RZ, R21.H0_H0 ;  /* 0x20000015ff4c7230 */ /* 0x000fe40000004100 */
[----:B------:R-:W-:Y:S02]  /*9aa0*/  HADD2.F32 R47, -RZ, R47.H0_H0 ;  /* 0x2000002fff2f7230 */ /* 0x000fe40000004100 */
[----:B---3--:R-:W-:Y:S01]  /*9ab0*/  HADD2.F32 R19, -RZ, R20.H0_H0 ;  /* 0x20000014ff137230 */ /* 0x008fe20000004100 */
[----:B------:R3:W-:Y:S01]  /*9ac0*/  MUFU.EX2 R73, R18 ;  /* 0x0000001200497308 */ /* 0x0007e20000000800 */
[----:B------:R-:W-:Y:S01]  /*9ad0*/  FMUL.FTZ R20, R74, -1.4426950216293334961 ;  /* 0xbfb8aa3b4a147820 */ /* 0x000fe20000410000 */
[----:B0-----:R-:W-:-:S02]  /*9ae0*/  HADD2.F32 R44, -RZ, R44.H0_H0 ;  /* 0x2000002cff2c7230 */ /* 0x001fc40000004100 */
[----:B------:R-:W-:Y:S01]  /*9af0*/  FMUL.FTZ R75, R19, -1.4426950216293334961 ;  /* 0xbfb8aa3b134b7820 */ /* 0x000fe20000410000 */
[----:B-1----:R-:W-:-:S03]  /*9b00*/  HADD2.F32 R79, -RZ, R48.H0_H0 ;  /* 0x20000030ff4f7230 */ /* 0x002fc60000004100 */
[----:B------:R-:W0:Y:S01]  /*9b10*/  MUFU.EX2 R67, R67 ;  /* 0x0000004300437308 */ /* 0x000e220000000800 */
[----:B---3--:R-:W-:Y:S02]  /*9b20*/  HADD2.F32 R18, -RZ, R45.H0_H0 ;  /* 0x2000002dff127230 */ /* 0x008fe40000004100 */
[----:B------:R-:W-:Y:S01]  /*9b30*/  FMUL.FTZ R80, R79, -1.4426950216293334961 ;  /* 0xbfb8aa3b4f507820 */ /* 0x000fe20000410000 */
[----:B-----5:R-:W-:Y:S02]  /*9b40*/  HADD2.F32 R46, -RZ, R46.H0_H0 ;  /* 0x2000002eff2e7230 */ /* 0x020fe40000004100 */
[----:B------:R-:W-:Y:S02]  /*9b50*/  FMUL.FTZ R21, R76, -1.4426950216293334961 ;  /* 0xbfb8aa3b4c157820 */ /* 0x000fe40000410000 */
[----:B------:R-:W1:Y:S01]  /*9b60*/  MUFU.EX2 R69, R69 ;  /* 0x0000004500457308 */ /* 0x000e620000000800 */
[----:B------:R-:W-:Y:S01]  /*9b70*/  FMUL.FTZ R77, R47, -1.4426950216293334961 ;  /* 0xbfb8aa3b2f4d7820 */ /* 0x000fe20000410000 */
[----:B------:R3:W-:Y:S01]  /*9b80*/  @!P5 STL [R1+0x4c], R78 ;  /* 0x00004c4e0100d387 */ /* 0x0007e20000100800 */
[----:B------:R-:W-:Y:S01]  /*9b90*/  FMUL.FTZ R45, R44, -1.4426950216293334961 ;  /* 0xbfb8aa3b2c2d7820 */ /* 0x000fe20000410000 */
[----:B------:R-:W-:-:S04]  /*9ba0*/  FMUL.FTZ R48, R46, -1.4426950216293334961 ;  /* 0xbfb8aa3b2e307820 */ /* 0x000fc80000410000 */
[----:B------:R-:W4:Y:S01]  /*9bb0*/  MUFU.EX2 R71, R71 ;  /* 0x0000004700477308 */ /* 0x000f220000000800 */
[----:B---3--:R-:W-:-:S07]  /*9bc0*/  FMUL.FTZ R78, R18, -1.4426950216293334961 ;  /* 0xbfb8aa3b124e7820 */ /* 0x008fce0000410000 */
[----:B------:R-:W3:Y:S01]  /*9bd0*/  MUFU.EX2 R80, R80 ;  /* 0x0000005000507308 */ /* 0x000ee20000000800 */
[----:B--2---:R-:W-:Y:S01]  /*9be0*/  FADD.FTZ R61, R61, 1 ;  /* 0x3f8000003d3d7421 */ /* 0x004fe20000010000 */
[----:B------:R-:W-:Y:S01]  /*9bf0*/  FADD.FTZ R63, R63, 1 ;  /* 0x3f8000003f3f7421 */ /* 0x000fe20000010000 */
[----:B------:R-:W-:-:S05]  /*9c00*/  FADD.FTZ R50, R50, 1 ;  /* 0x3f80000032327421 */ /* 0x000fca0000010000 */
[----:B------:R-:W2:Y:S08]  /*9c10*/  MUFU.EX2 R20, R20 ;  /* 0x0000001400147308 */ /* 0x000eb00000000800 */
[----:B------:R-:W5:Y:S01]  /*9c20*/  MUFU.EX2 R75, R75 ;  /* 0x0000004b004b7308 */ /* 0x000f620000000800 */
[----:B------:R-:W-:-:S07]  /*9c30*/  FADD.FTZ R65, R65, 1 ;  /* 0x3f80000041417421 */ /* 0x000fce0000010000 */
[----:B------:R-:W5:Y:S08]  /*9c40*/  MUFU.EX2 R21, R21 ;  /* 0x0000001500157308 */ /* 0x000f700000000800 */
[----:B------:R-:W5:Y:S01]  /*9c50*/  MUFU.EX2 R77, R77 ;  /* 0x0000004d004d7308 */ /* 0x000f620000000800 */
[----:B0-----:R-:W-:-:S07]  /*9c60*/  FADD.FTZ R67, R67, 1 ;  /* 0x3f80000043437421 */ /* 0x001fce0000010000 */
[----:B------:R-:W0:Y:S01]  /*9c70*/  MUFU.EX2 R45, R45 ;  /* 0x0000002d002d7308 */ /* 0x000e220000000800 */
[----:B-1----:R-:W-:-:S07]  /*9c80*/  FADD.FTZ R69, R69, 1 ;  /* 0x3f80000045457421 */ /* 0x002fce0000010000 */
[----:B------:R-:W1:Y:S01]  /*9c90*/  MUFU.EX2 R78, R78 ;  /* 0x0000004e004e7308 */ /* 0x000e620000000800 */
[----:B----4-:R-:W-:-:S07]  /*9ca0*/  FADD.FTZ R71, R71, 1 ;  /* 0x3f80000047477421 */ /* 0x010fce0000010000 */
[----:B------:R-:W4:Y:S01]  /*9cb0*/  MUFU.EX2 R48, R48 ;  /* 0x0000003000307308 */ /* 0x000f220000000800 */
[----:B------:R-:W-:-:S07]  /*9cc0*/  FADD.FTZ R73, R73, 1 ;  /* 0x3f80000049497421 */ /* 0x000fce0000010000 */
[----:B------:R-:W-:Y:S01]  /*9cd0*/  MUFU.RCP R82, R61 ;  /* 0x0000003d00527308 */ /* 0x000fe20000001000 */
[----:B---3--:R-:W-:-:S07]  /*9ce0*/  FADD.FTZ R80, R80, 1 ;  /* 0x3f80000050507421 */ /* 0x008fce0000010000 */
[----:B------:R-:W-:Y:S01]  /*9cf0*/  MUFU.RCP R63, R63 ;  /* 0x0000003f003f7308 */ /* 0x000fe20000001000 */
[----:B--2---:R-:W-:Y:S01]  /*9d00*/  FADD.FTZ R20, R20, 1 ;  /* 0x3f80000014147421 */ /* 0x004fe20000010000 */
[----:B-----5:R-:W-:-:S06]  /*9d10*/  FADD.FTZ R75, R75, 1 ;  /* 0x3f8000004b4b7421 */ /* 0x020fcc0000010000 */
[----:B------:R-:W2:Y:S01]  /*9d20*/  MUFU.RCP R50, R50 ;  /* 0x0000003200327308 */ /* 0x000ea20000001000 */
[----:B------:R-:W-:Y:S01]  /*9d30*/  FADD.FTZ R21, R21, 1 ;  /* 0x3f80000015157421 */ /* 0x000fe20000010000 */
[----:B------:R-:W-:-:S06]  /*9d40*/  FADD.FTZ R77, R77, 1 ;  /* 0x3f8000004d4d7421 */ /* 0x000fcc0000010000 */
[----:B------:R-:W3:Y:S01]  /*9d50*/  MUFU.RCP R65, R65 ;  /* 0x0000004100417308 */ /* 0x000ee20000001000 */
[----:B0-----:R-:W-:Y:S01]  /*9d60*/  FADD.FTZ R45, R45, 1 ;  /* 0x3f8000002d2d7421 */ /* 0x001fe20000010000 */
[----:B-1----:R-:W-:-:S06]  /*9d70*/  FADD.FTZ R78, R78, 1 ;  /* 0x3f8000004e4e7421 */ /* 0x002fcc0000010000 */
[----:B------:R-:W0:Y:S01]  /*9d80*/  MUFU.RCP R67, R67 ;  /* 0x0000004300437308 */ /* 0x000e220000001000 */
[----:B----4-:R-:W-:-:S07]  /*9d90*/  FADD.FTZ R48, R48, 1 ;  /* 0x3f80000030307421 */ /* 0x010fce0000010000 */
[----:B------:R-:W1:Y:S08]  /*9da0*/  MUFU.RCP R69, R69 ;  /* 0x0000004500457308 */ /* 0x000e700000001000 */
[----:B------:R-:W4:Y:S08]  /*9db0*/  MUFU.RCP R71, R71 ;  /* 0x0000004700477308 */ /* 0x000f300000001000 */
[----:B------:R-:W5:Y:S01]  /*9dc0*/  MUFU.RCP R73, R73 ;  /* 0x0000004900497308 */ /* 0x000f620000001000 */
[----:B--2---:R-:W-:-:S07]  /*9dd0*/  FMUL.FTZ R49, R49, R50 ;  /* 0x0000003231317220 */ /* 0x004fce0000410000 */
[----:B------:R2:W5:Y:S08]  /*9de0*/  MUFU.RCP R61, R20 ;  /* 0x00000014003d7308 */ /* 0x0005700000001000 */
[----:B------:R-:W5:Y:S01]  /*9df0*/  MUFU.RCP R84, R75 ;  /* 0x0000004b00547308 */ /* 0x000f620000001000 */
[----:B--2---:R-:W-:-:S07]  /*9e00*/  FMUL.FTZ R20, R51, R82 ;  /* 0x0000005233147220 */ /* 0x004fce0000410000 */
[----:B------:R-:W2:Y:S08]  /*9e10*/  MUFU.RCP R80, R80 ;  /* 0x0000005000507308 */ /* 0x000eb00000001000 */
[----:B------:R3:W2:Y:S08]  /*9e20*/  MUFU.RCP R81, R21 ;  /* 0x0000001500517308 */ /* 0x0006b00000001000 */
[----:B------:R-:W2:Y:S01]  /*9e30*/  MUFU.RCP R86, R77 ;  /* 0x0000004d00567308 */ /* 0x000ea20000001000 */
[----:B---3--:R-:W-:Y:S01]  /*9e40*/  FMUL.FTZ R21, R62, R63 ;  /* 0x0000003f3e157220 */ /* 0x008fe20000410000 */
[----:B------:R-:W-:-:S06]  /*9e50*/  FMUL.FTZ R64, R64, R65 ;  /* 0x0000004140407220 */ /* 0x000fcc0000410000 */
[----:B------:R3:W2:Y:S01]  /*9e60*/  MUFU.RCP R83, R45 ;  /* 0x0000002d00537308 */ /* 0x0006a20000001000 */
[----:B------:R-:W-:-:S07]  /*9e70*/  FMUL.FTZ R49, R49, R34 ;  /* 0x0000002231317220 */ /* 0x000fce0000410000 */
[----:B------:R-:W2:Y:S01]  /*9e80*/  MUFU.RCP R51, R78 ;  /* 0x0000004e00337308 */ /* 0x000ea20000001000 */
[----:B------:R-:W-:-:S07]  /*9e90*/  FMUL.FTZ R20, R20, R35 ;  /* 0x0000002314147220 */ /* 0x000fce0000410000 */
[----:B------:R-:W2:Y:S01]  /*9ea0*/  MUFU.RCP R63, R48 ;  /* 0x00000030003f7308 */ /* 0x000ea20000001000 */
[----:B0-----:R-:W-:Y:S01]  /*9eb0*/  FMUL.FTZ R35, R66, R67 ;  /* 0x0000004342237220 */ /* 0x001fe20000410000 */
[----:B-1----:R-:W-:Y:S01]  /*9ec0*/  FMUL.FTZ R68, R68, R69 ;  /* 0x0000004544447220 */ /* 0x002fe20000410000 */
[----:B------:R-:W-:Y:S01]  /*9ed0*/  FMUL.FTZ R64, R64, R37 ;  /* 0x0000002540407220 */ /* 0x000fe20000410000 */
[----:B------:R-:W-:Y:S01]  /*9ee0*/  FMUL.FTZ R21, R21, R36 ;  /* 0x0000002415157220 */ /* 0x000fe20000410000 */
[----:B----4-:R-:W-:Y:S01]  /*9ef0*/  FMUL.FTZ R37, R70, R71 ;  /* 0x0000004746257220 */ /* 0x010fe20000410000 */
[----:B-----5:R-:W-:Y:S01]  /*9f00*/  FMUL.FTZ R72, R72, R73 ;  /* 0x0000004948487220 */ /* 0x020fe20000410000 */
[----:B------:R-:W-:Y:S01]  /*9f10*/  F2FP.F16.F32.PACK_AB R49, R20, R49 ;  /* 0x000000311431723e */ /* 0x000fe200000000ff */
[----:B------:R-:W-:Y:S01]  /*9f20*/  BAR.SYNC.DEFER_BLOCKING 0x0 ;  /* 0x0000000000007b1d */ /* 0x000fe20000010000 */
[----:B------:R-:W-:Y:S01]  /*9f30*/  FMUL.FTZ R35, R35, R38 ;  /* 0x0000002623237220 */ /* 0x000fe20000410000 */
[----:B---3--:R-:W-:Y:S01]  /*9f40*/  FMUL.FTZ R45, R74, R61 ;  /* 0x0000003d4a2d7220 */ /* 0x008fe20000410000 */
[----:B------:R-:W-:Y:S01]  /*9f50*/  FMUL.FTZ R68, R68, R39 ;  /* 0x0000002744447220 */ /* 0x000fe20000410000 */
[----:B------:R-:W-:Y:S01]  /*9f60*/  FMUL.FTZ R34, R19, R84 ;  /* 0x0000005413227220 */ /* 0x000fe20000410000 */
[----:B--2---:R-:W-:Y:S01]  /*9f70*/  FMUL.FTZ R20, R79, R80 ;  /* 0x000000504f147220 */ /* 0x004fe20000410000 */
        /* <DEDUP_REMOVED lines=14> */
[----:B------:R-:W-:Y:S01]  /*a060*/  FMUL.FTZ R47, R46, R63 ;  /* 0x0000003f2e2f7220 */ /* 0x000fe20000410000 */
[----:B------:R-:W-:Y:S01]  /*a070*/  PRMT R38, R21, 0x7632, R38 ;  /* 0x0000763215267816 */ /* 0x000fe20000000026 */
[----:B------:R-:W-:Y:S01]  /*a080*/  FMUL.FTZ R39, R39, R58 ;  /* 0x0000003a27277220 */ /* 0x000fe20000410000 */
[----:B------:R-:W-:Y:S01]  /*a090*/  F2FP.F16.F32.PACK_AB R37, R72, R37 ;  /* 0x000000254825723e */ /* 0x000fe200000000ff */
[----:B------:R-:W-:Y:S01]  /*a0a0*/  FMUL.FTZ R18, R18, R59 ;  /* 0x0000003b12127220 */ /* 0x000fe20000410000 */
[----:B------:R-:W-:Y:S01]  /*a0b0*/  STS.U16 [R104], R49 ;  /* 0x0000003168007388 */ /* 0x000fe20000000400 */
[----:B------:R-:W-:Y:S01]  /*a0c0*/  PRMT R44, R35, 0x7632, R44 ;  /* 0x00007632232c7816 */ /* 0x000fe2000000002c */
[----:B------:R-:W-:Y:S01]  /*a0d0*/  FMUL.FTZ R47, R47, R60 ;  /* 0x0000003c2f2f7220 */ /* 0x000fe20000410000 */
[----:B------:R-:W-:Y:S01]  /*a0e0*/  F2FP.F16.F32.PACK_AB R34, R34, R45 ;  /* 0x0000002d2222723e */ /* 0x000fe200000000ff */
[----:B------:R0:W-:Y:S01]  /*a0f0*/  STS.U16 [R103+0x2], R33 ;  /* 0x0000022167007388 */ /* 0x0001e20000000400 */
[----:B------:R-:W-:-:S02]  /*a100*/  PRMT R45, R37, 0x7632, R45 ;  /* 0x00007632252d7816 */ /* 0x000fc4000000002d */
[----:B------:R-:W-:Y:S01]  /*a110*/  F2FP.F16.F32.PACK_AB R19, R36, R19 ;  /* 0x000000132413723e */ /* 0x000fe200000000ff */
[----:B------:R-:W-:Y:S01]  /*a120*/  STS.U16 [R102+0x4], R21 ;  /* 0x0000041566007388 */ /* 0x000fe20000000400 */
[----:B------:R-:W-:-:S03]  /*a130*/  F2FP.F16.F32.PACK_AB R18, R18, R39 ;  /* 0x000000271212723e */ /* 0x000fc600000000ff */
[----:B------:R-:W-:Y:S01]  /*a140*/  STS.U16 [R165+0x6], R38 ;  /* 0x00000626a5007388 */ /* 0x000fe20000000400 */
[----:B0-----:R-:W-:-:S03]  /*a150*/  PRMT R33, R34, 0x7632, R33 ;  /* 0x0000763222217816 */ /* 0x001fc60000000021 */
[----:B------:R0:W-:Y:S01]  /*a160*/  STS.U16 [R164+0x8], R35 ;  /* 0x00000823a4007388 */ /* 0x0001e20000000400 */
[----:B------:R-:W-:-:S03]  /*a170*/  F2FP.F16.F32.PACK_AB R20, R20, R47 ;  /* 0x0000002f1414723e */ /* 0x000fc600000000ff */
[----:B------:R-:W-:Y:S01]  /*a180*/  STS.U16 [R163+0xa], R44 ;  /* 0x00000a2ca3007388 */ /* 0x000fe20000000400 */
[----:B------:R-:W-:-:S03]  /*a190*/  PRMT R36, R18, 0x7632, R36 ;  /* 0x0000763212247816 */ /* 0x000fc60000000024 */
[----:B------:R-:W-:Y:S01]  /*a1a0*/  STS.U16 [R7+0xc], R37 ;  /* 0x00000c2507007388 */ /* 0x000fe20000000400 */
[----:B0-----:R-:W-:-:S03]  /*a1b0*/  PRMT R35, R19, 0x7632, R35 ;  /* 0x0000763213237816 */ /* 0x001fc60000000023 */
[----:B------:R0:W-:Y:S04]  /*a1c0*/  STS.U16 [R8+0xe], R45 ;  /* 0x00000e2d08007388 */ /* 0x0001e80000000400 */
[----:B------:R1:W-:Y:S04]  /*a1d0*/  STS.U16 [R9+0x10], R34 ;  /* 0x0000102209007388 */ /* 0x0003e80000000400 */
[----:B------:R-:W-:Y:S01]  /*a1e0*/  STS.U16 [R10+0x12], R33 ;  /* 0x000012210a007388 */ /* 0x000fe20000000400 */
[----:B0-----:R-:W-:-:S03]  /*a1f0*/  PRMT R8, R20, 0x7632, R8 ;  /* 0x0000763214087816 */ /* 0x001fc60000000008 */
[----:B------:R-:W-:Y:S04]  /*a200*/  STS.U16 [R11+0x14], R19 ;  /* 0x000014130b007388 */ /* 0x000fe80000000400 */
[----:B------:R0:W-:Y:S04]  /*a210*/  STS.U16 [R12+0x16], R35 ;  /* 0x000016230c007388 */ /* 0x0001e80000000400 */
        /* <DEDUP_REMOVED lines=27> */
[----:B-1----:R-:W-:-:S04]  /*a3d0*/  IADD3 R9, P0, PT, R6, UR8, RZ ;  /* 0x0000000806097c10 */ /* 0x002fc8000ff1e0ff */
[----:B0-----:R-:W-:Y:S02]  /*a3e0*/  IADD3.X R12, PT, PT, RZ, UR15, RZ, P0, !PT ;  /* 0x0000000fff0c7c10 */ /* 0x001fe400087fe4ff */
        /* <DEDUP_REMOVED lines=44> */
.L_x_819:
        /* <DEDUP_REMOVED lines=13> */
.L_x_5017:


//--------------------- .text._Z25selective_scan_fwd_kernelI32Selective_Scan_fwd_kernel_traitsILi64ELi16ELi1ELb0ELb1ELb0ELb0EN3c104HalfENS1_7complexIfEEEEv13SSMParamsBase --------------------------
	.section	.text._Z25selective_scan_fwd_kernelI32Selective_Scan_fwd_kernel_traitsILi64ELi16ELi1ELb0ELb1ELb0ELb0EN3c104HalfENS1_7complexIfEEEEv13SSMParamsBase,"ax",@progbits
	.align	128
        .global         _Z25selective_scan_fwd_kernelI32Selective_Scan_fwd_kernel_traitsILi64ELi16ELi1ELb0ELb1ELb0ELb0EN3c104HalfENS1_7complexIfEEEEv13SSMParamsBase
        .type           _Z25selective_scan_fwd_kernelI32Selective_Scan_fwd_kernel_traitsILi64ELi16ELi1ELb0ELb1ELb0ELb0EN3c104HalfENS1_7complexIfEEEEv13SSMParamsBase,@function
        .size           _Z25selective_scan_fwd_kernelI32Selective_Scan_fwd_kernel_traitsILi64ELi16ELi1ELb0ELb1ELb0ELb0EN3c104HalfENS1_7complexIfEEEEv13SSMParamsBase,(.L_x_5018 - _Z25selective_scan_fwd_kernelI32Selective_Scan_fwd_kernel_traitsILi64ELi16ELi1ELb0ELb1ELb0ELb0EN3c104HalfENS1_7complexIfEEEEv13SSMParamsBase)
        .other          _Z25selective_scan_fwd_kernelI32Selective_Scan_fwd_kernel_traitsILi64ELi16ELi1ELb0ELb1ELb0ELb0EN3c104HalfENS1_7complexIfEEEEv13SSMParamsBase,@"STO_CUDA_ENTRY STV_DEFAULT"
_Z25selective_scan_fwd_kernelI32Selective_Scan_fwd_kernel_traitsILi64ELi16ELi1ELb0ELb1ELb0ELb0EN3c104HalfENS1_7complexIfEEEEv13SSMParamsBase:
.text._Z25selective_scan_fwd_kernelI32Selective_Scan_fwd_kernel_traitsILi64ELi16ELi1ELb0ELb1ELb0ELb0EN3c104HalfENS1_7complexIfEEEEv13SSMParamsBase:
[----:B------:R-:W0:Y:S01]  /*0000*/  LDC R1, c[0x0][0x37c] ;  /* 0x0000df00ff017b82 */ /* 0x000e220000000800 */
[----:B------:R-:W1:Y:S07]  /*0010*/  LDCU.64 UR6, c[0x0][0x470] ;  /* 0x00008e00ff0677ac */ /* 0x000e6e0008000a00 */
[----:B------:R-:W2:Y:S01]  /*0020*/  S2UR UR17, SR_CTAID.Y ;  /* 0x00000000001179c3 */ /* 0x000ea20000002600 */
[----:B0-----:R-:W-:Y:S01]  /*0030*/  IADD3 R1, PT, PT, R1, -0x30, RZ ;  /* 0xffffffd001017810 */ /* 0x001fe20007ffe0ff */
[----:B------:R-:W0:Y:S01]  /*0040*/  LDCU.64 UR24, c[0x0][0x358] ;  /* 0x00006b00ff1877ac */ /* 0x000e220008000a00 */
[----:B------:R-:W3:Y:S01]  /*0050*/  LDCU UR30, c[0x0][0x398] ;  /* 0x00007300ff1e77ac */ /* 0x000ee20008000800 */
[----:B------:R-:W4:Y:S04]  /*0060*/  LDCU.64 UR4, c[0x0][0x458] ;  /* 0x00008b00ff0477ac */ /* 0x000f280008000a00 */
[----:B------:R-:W0:Y:S01]  /*0070*/  S2UR UR20, SR_CTAID.X ;  /* 0x00000000001479c3 */ /* 0x000e220000002500 */
[----:B------:R-:W0:Y:S01]  /*0080*/  LDCU.128 UR8, c[0x0][0x400] ;  /* 0x00008000ff0877ac */ /* 0x000e220008000c00 */
[----:B-1----:R-:W-:Y:S01]  /*0090*/  UISETP.NE.U32.AND UP1, UPT, UR6, URZ, UPT ;  /* 0x000000ff0600728c */ /* 0x002fe2000bf25070 */
[----:B------:R-:W1:Y:S03]  /*00a0*/  LDCU UR21, c[0x0][0x394] ;  /* 0x00007280ff1577ac */ /* 0x000e660008000800 */
        /* <DEDUP_REMOVED lines=25> */
[----:B-1----:R-:W-:Y:S02]  /*0240*/  IABS R3, UR17 ;  /* 0x0000001100037c13 */ /* 0x002fe40008000000 */
[----:B0-----:R-:W-:Y:S02]  /*0250*/  R2UR UR5, R6 ;  /* 0x00000000060572ca */ /* 0x001fe400000e0000 */
[----:B------:R-:W-:Y:S01]  /*0260*/  R2UR UR16, R3 ;  /* 0x00000000031072ca */ /* 0x000fe200000e0000 */
[----:B------:R-:W-:-:S10]  /*0270*/  UMOV UR4, URZ ;  /* 0x000000ff00047c82 */ /* 0x000fd40008000000 */
[----:B------:R-:W-:-:S04]  /*0280*/  UIADD3 UR6, UPT, UPT, URZ, -UR5, URZ ;  /* 0x80000005ff067290 */ /* 0x000fc8000fffe0ff */
[----:B------:R-:W-:-:S04]  /*0290*/  UIMAD UR6, UR6, UR28, URZ ;  /* 0x0000001c060672a4 */ /* 0x000fc8000f8e02ff */
[----:B------:R-:W-:-:S04]  /*02a0*/  UIMAD.WIDE.U32 UR4, UR5, UR6, UR4 ;  /* 0x00000006050472a5 */ /* 0x000fc8000f8e0004 */
[----:B------:R-:W-:Y:S02]  /*02b0*/  UIMAD.WIDE.U32 UR18, UR5, UR16, URZ ;  /* 0x00000010051272a5 */ /* 0x000fe4000f8e00ff */
[----:B------:R-:W-:Y:S02]  /*02c0*/  UIMAD.WIDE.U32 UR6, UR20, UR8, URZ ;  /* 0x00000008140672a5 */ /* 0x000fe4000f8e00ff */
[----:B------:R-:W-:-:S04]  /*02d0*/  UIADD3 UR8, UPT, UPT, -UR19, URZ, URZ ;  /* 0x000000ff13087290 */ /* 0x000fc8000fffe1ff */
[----:B------:R-:W-:Y:S02]  /*02e0*/  UIMAD UR16, UR28, UR8, UR16 ;  /* 0x000000081c1072a4 */ /* 0x000fe4000f8e0210 */
[----:B------:R-:W-:Y:S02]  /*02f0*/  UISETP.GE.AND UP1, UPT, UR21, 0x1, UPT ;  /* 0x000000011500788c */ /* 0x000fe4000bf26270 */
[----:B------:R-:W-:Y:S02]  /*0300*/  UISETP.GT.U32.AND UP2, UPT, UR28, UR16, UPT ;  /* 0x000000101c00728c */ /* 0x000fe4000bf44070 */
[----:B---3--:R-:W-:Y:S02]  /*0310*/  UIMAD.WIDE.U32 UR4, UR20, UR12, URZ ;  /* 0x0000000c140472a5 */ /* 0x008fe4000f8e00ff */
[----:B------:R-:W-:Y:S01]  /*0320*/  PLOP3.LUT P2, PT, PT, PT, UP1, 0x80, 0x8 ;  /* 0x000000000008781c */ /* 0x000fe20003f4f018 */
[----:B------:R-:W-:Y:S02]  /*0330*/  UIMAD UR7, UR20, UR9, UR7 ;  /* 0x00000009140772a4 */ /* 0x000fe4000f8e0207 */
[----:B------:R-:W-:Y:S01]  /*0340*/  UIMAD UR5, UR20, UR13, UR5 ;  /* 0x0000000d140572a4 */ /* 0x000fe2000f8e0205 */
[----:B------:R-:W0:Y:S03]  /*0350*/  LDCU UR18, c[0x0][0x384] ;  /* 0x00007080ff1277ac */ /* 0x000e260008000800 */
[----:B------:R-:W-:-:S04]  /*0360*/  @!UP2 UIADD3 UR16, UPT, UPT, UR16, -UR28, URZ ;  /* 0x8000001c1010a290 */ /* 0x000fc8000fffe0ff */
[----:B------:R-:W-:Y:S02]  /*0370*/  UISETP.GE.U32.AND UP0, UPT, UR16, UR28, UPT ;  /* 0x0000001c1000728c */ /* 0x000fe4000bf06070 */
[----:B------:R-:W-:Y:S02]  /*0380*/  UIMAD.WIDE.U32 UR12, UR17, UR10, UR6 ;  /* 0x0000000a110c72a5 */ /* 0x000fe4000f8e0006 */
[----:B------:R-:W-:Y:S02]  /*0390*/  UIMAD.WIDE.U32 UR8, UR17, UR14, UR4 ;  /* 0x0000000e110872a5 */ /* 0x000fe4000f8e0004 */
[----:B------:R-:W-:Y:S02]  /*03a0*/  ULOP3.LUT UR16, UR17, UR30, URZ, 0x3c, !UPT ;  /* 0x0000001e11107292 */ /* 0x000fe4000f8e3cff */
[----:B------:R-:W-:Y:S02]  /*03b0*/  @!UP2 UIADD3 UR19, UPT, UPT, UR19, 0x1, URZ ;  /* 0x000000011313a890 */ /* 0x000fe4000fffe0ff */
[----:B------:R-:W-:-:S02]  /*03c0*/  UIMAD UR14, UR17, UR11, UR13 ;  /* 0x0000000b110e72a4 */ /* 0x000fc4000f8e020d */
[----:B------:R-:W-:Y:S01]  /*03d0*/  UIMAD UR15, UR17, UR15, UR9 ;  /* 0x0000000f110f72a4 */ /* 0x000fe2000f8e0209 */
[----:B------:R-:W1:Y:S01]  /*03e0*/  LDCU.128 UR4, c[0x0][0x460] ;  /* 0x00008c00ff0477ac */ /* 0x000e620008000c00 */
[----:B------:R-:W-:Y:S02]  /*03f0*/  UISETP.NE.AND UP1, UPT, UR30, URZ, UPT ;  /* 0x000000ff1e00728c */ /* 0x000fe4000bf25270 */
[----:B----4-:R-:W-:Y:S02]  /*0400*/  UIMAD.WIDE.U32 UR10, UR20, UR22, URZ ;  /* 0x00000016140a72a5 */ /* 0x010fe4000f8e00ff */
[----:B------:R-:W-:Y:S02]  /*0410*/  UISETP.GE.AND UP2, UPT, UR16, URZ, UPT ;  /* 0x000000ff1000728c */ /* 0x000fe4000bf46270 */
[----:B------:R-:W-:Y:S01]  /*0420*/  @UP0 UIADD3 UR19, UPT, UPT, UR19, 0x1, URZ ;  /* 0x0000000113130890 */ /* 0x000fe2000fffe0ff */
[----:B012---:R-:W-:Y:S11]  /*0430*/  @!P2 EXIT ;  /* 0x000000000000a94d */ /* 0x007ff60003800000 */
[----:B------:R-:W0:Y:S01]  /*0440*/  S2R R82, SR_TID.X ;  /* 0x0000000000527919 */ /* 0x000e220000002100 */
[----:B------:R-:W-:Y:S02]  /*0450*/  @!UP2 UIADD3 UR19, UPT, UPT, -UR19, URZ, URZ ;  /* 0x000000ff1313a290 */ /* 0x000fe4000fffe1ff */
[----:B------:R-:W-:Y:S02]  /*0460*/  @!UP1 ULOP3.LUT UR19, URZ, UR30, URZ, 0x33, !UPT ;  /* 0x0000001eff139292 */ /* 0x000fe4000f8e33ff */
[----:B------:R-:W-:Y:S02]  /*0470*/  ULEA UR13, UP0, UR8, UR4, 0x1 ;  /* 0x00000004080d7291 */ /* 0x000fe4000f8008ff */
[----:B------:R-:W-:Y:S01]  /*0480*/  USHF.R.S32.HI UR4, URZ, 0x1f, UR19 ;  /* 0x0000001fff047899 */ /* 0x000fe20008011413 */
[----:B------:R-:W1:Y:S01]  /*0490*/  LDCU.64 UR28, c[0x0][0x448] ;  /* 0x00008900ff1c77ac */ /* 0x000e620008000a00 */
[----:B------:R-:W-:Y:S02]  /*04a0*/  ULEA.HI.X UR8, UR8, UR5, UR15, 0x1, UP0 ;  /* 0x0000000508087291 */ /* 0x000fe400080f0c0f */
[----:B------:R-:W-:-:S02]  /*04b0*/  ULEA UR9, UP1, UR12, UR6, 0x1 ;  /* 0x000000060c097291 */ /* 0x000fc4000f8208ff */
[----:B------:R-:W-:Y:S02]  /*04c0*/  UIMAD UR4, UR4, UR26, URZ ;  /* 0x0000001a040472a4 */ /* 0x000fe4000f8e02ff */
[----:B------:R-:W-:Y:S02]  /*04d0*/  UIMAD UR5, UR20, UR18, UR17 ;  /* 0x00000012140572a4 */ /* 0x000fe4000f8e0211 */
[----:B------:R-:W-:Y:S01]  /*04e0*/  UIMAD UR11, UR20, UR23, UR11 ;  /* 0x00000017140b72a4 */ /* 0x000fe2000f8e020b */
[----:B------:R-:W2:Y:S01]  /*04f0*/  LDCU UR22, c[0x0][0x38c] ;  /* 0x00007180ff1677ac */ /* 0x000ea20008000800 */
[----:B------:R-:W-:Y:S02]  /*0500*/  ULEA.HI.X UR14, UR12, UR7, UR14, 0x1, UP1 ;  /* 0x000000070c0e7291 */ /* 0x000fe400088f0c0e */
[----:B------:R-:W-:Y:S02]  /*0510*/  UIMAD.WIDE.U32 UR6, UR19, UR26, UR10 ;  /* 0x0000001a130672a5 */ /* 0x000fe4000f8e000a */
[----:B------:R-:W-:Y:S01]  /*0520*/  UIMAD UR16, UR19, UR27, UR4 ;  /* 0x0000001b131072a4 */ /* 0x000fe2000f8e0204 */
[C---:B0-----:R-:W-:Y:S01]  /*0530*/  SHF.L.U32 R0, R82.reuse, 0x4, RZ ;  /* 0x0000000452007819 */ /* 0x041fe200000006ff */
[----:B------:R-:W-:Y:S01]  /*0540*/  UIMAD UR10, UR5, UR21, URZ ;  /* 0x00000015050a72a4 */ /* 0x000fe2000f8e02ff */
[----:B------:R-:W-:Y:S01]  /*0550*/  SHF.L.U32 R81, R82, 0x5, RZ ;  /* 0x0000000552517819 */ /* 0x000fe200000006ff */
[----:B------:R-:W-:Y:S01]  /*0560*/  UMOV UR4, URZ ;  /* 0x000000ff00047c82 */ /* 0x000fe20008000000 */
[----:B------:R-:W-:Y:S01]  /*0570*/  UMOV UR5, URZ ;  /* 0x000000ff00057c82 */ /* 0x000fe20008000000 */
[----:B-----5:R-:W-:Y:S01]  /*0580*/  @P0 R2UR UR4, R2 ;  /* 0x00000000020402ca */ /* 0x020fe200000e0000 */
[----:B-1----:R-:W-:Y:S01]  /*0590*/  ULEA UR15, UP0, UR6, UR28, 0x1 ;  /* 0x0000001c060f7291 */ /* 0x002fe2000f8008ff */
[----:B------:R-:W-:Y:S01]  /*05a0*/  @P1 R2UR UR5, R4 ;  /* 0x00000000040512ca */ /* 0x000fe200000e0000 */
[----:B------:R-:W-:Y:S01]  /*05b0*/  UIADD3 UR16, UPT, UPT, UR7, UR16, URZ ;  /* 0x0000001007107290 */ /* 0x000fe2000fffe0ff */
[----:B------:R-:W-:Y:S01]  /*05c0*/  LOP3.LUT R3, R0, 0x3e00, RZ, 0xc0, !PT ;  /* 0x00003e0000037812 */ /* 0x000fe200078ec0ff */
[----:B------:R-:W-:Y:S01]  /*05d0*/  UMOV UR11, UR13 ;  /* 0x0000000d000b7c82 */ /* 0x000fe20008000000 */
[--C-:B------:R-:W-:Y:S01]  /*05e0*/  LOP3.LUT R81, R81, 0x7c1f, R82.reuse, 0xc8, !PT ;  /* 0x00007c1f51517812 */ /* 0x100fe200078ec852 */
[----:B------:R-:W-:Y:S01]  /*05f0*/  ULEA.HI.X UR16, UR6, UR29, UR16, 0x1, UP0 ;  /* 0x0000001d06107291 */ /* 0x000fe200080f0c10 */
[----:B------:R-:W-:Y:S01]  /*0600*/  LOP3.LUT R5, R3, 0x1f, R82, 0xf8, !PT ;  /* 0x0000001f03057812 */ /* 0x000fe200078ef852 */
[----:B--2---:R-:W-:Y:S01]  /*0610*/  UIMAD UR10, UR10, UR22, URZ ;  /* 0x000000160a0a72a4 */ /* 0x004fe2000f8e02ff */
[----:B------:R-:W-:Y:S01]  /*0620*/  UMOV UR12, UR9 ;  /* 0x00000009000c7c82 */ /* 0x000fe20008000000 */
[----:B------:R-:W-:Y:S01]  /*0630*/  UMOV UR6, URZ ;  /* 0x000000ff00067c82 */ /* 0x000fe20008000000 */
[----:B------:R-:W-:-:S09]  /*0640*/  UMOV UR13, UR8 ;  /* 0x00000008000d7c82 */ /* 0x000fd20008000000 */
.L_x_859:
[----:B------:R-:W0:Y:S01]  /*0650*/  LDCU UR18, c[0x0][0x388] ;  /* 0x00007100ff1277ac */ /* 0x000e220008000800 */
[----:B------:R-:W-:Y:S02]  /*0660*/  SHF.L.U32 R123, R82, 0x4, RZ ;  /* 0x00000004527b7819 */ /* 0x000fe400000006ff */
[----:B------:R-:W-:Y:S01]  /*0670*/  LOP3.LUT R28, R28, 0xfffffeff, RZ, 0xc0, !PT ;  /* 0xfffffeff1c1c7812 */ /* 0x000fe200078ec0ff */
[----:B------:R-:W-:Y:S01]  /*0680*/  USHF.L.U32 UR7, UR6, 0xa, URZ ;  /* 0x0000000a06077899 */ /* 0x000fe200080006ff */
[----:B--2---:R-:W-:Y:S02]  /*0690*/  LOP3.LUT R27, R123, 0x3e00, RZ, 0xc0, !PT ;  /* 0x00003e007b1b7812 */ /* 0x004fe400078ec0ff */
[----:B------:R-:W-:Y:S02]  /*06a0*/  MOV R2, UR11 ;  /* 0x0000000b00027c02 */ /* 0x000fe40008000f00 */
[----:B------:R-:W-:Y:S02]  /*06b0*/  LOP3.LUT R26, R27, 0x1f, R82, 0xf8, !PT ;  /* 0x0000001f1b1a7812 */ /* 0x000fe400078ef852 */
[----:B------:R-:W-:-:S02]  /*06c0*/  MOV R3, UR13 ;  /* 0x0000000d00037c02 */ /* 0x000fc40008000f00 */
[C---:B------:R-:W-:Y:S02]  /*06d0*/  LOP3.LUT R0, R26.reuse, 0x20, RZ, 0xfc, !PT ;  /* 0x000000201a007812 */ /* 0x040fe400078efcff */
[C---:B------:R-:W-:Y:S02]  /*06e0*/  LOP3.LUT R6, R26.reuse, 0x40, RZ, 0xfc, !PT ;  /* 0x000000401a067812 */ /* 0x040fe400078efcff */
[----:B------:R-:W-:Y:S01]  /*06f0*/  LOP3.LUT R7, R26, 0x60, RZ, 0xfc, !PT ;  /* 0x000000601a077812 */ /* 0x000fe200078efcff */
[----:B0-----:R-:W-:Y:S01]  /*0700*/  UIADD3 UR7, UPT, UPT, -UR7, UR18, URZ ;  /* 0x0000001207077290 */ /* 0x001fe2000fffe1ff */
        /* <DEDUP_REMOVED lines=25> */
[----:B------:R-:W-:Y:S02]  /*08a0*/  LOP3.LUT R12, R26, 0xe0, RZ, 0xfc, !PT ;  /* 0x000000e01a0c7812 */ /* 0x000fe400078efcff */
        /* <DEDUP_REMOVED lines=15> */
[----:B------:R-:W-:Y:S02]  /*09a0*/  LOP3.LUT R16, R26, 0x120, RZ, 0xfc, !PT ;  /* 0x000001201a107812 */ /* 0x000fe400078efcff */
[----:B------:R-:W-:Y:S01]  /*09b0*/  LOP3.LUT R28, R28, 0xfffffffd, RZ, 0xc0, !PT ;  /* 0xfffffffd1c1c7812 */ /* 0x000fe200078ec0ff */
[----:B------:R-:W5:Y:S01]  /*09c0*/  @!P6 LDG.E.U16 R6, desc[UR24][R4.64+0x40] ;  /* 0x000040180406e981 */ /* 0x000f62000c1e1500 */
[----:B------:R-:W-:-:S02]  /*09d0*/  LOP3.LUT R18, R26, 0x140, RZ, 0xfc, !PT ;  /* 0x000001401a127812 */ /* 0x000fc400078efcff */
[----:B------:R-:W-:Y:S01]  /*09e0*/  @P0 LOP3.LUT R28, R28, 0x2, RZ, 0xfc, !PT ;  /* 0x000000021c1c0812 */ /* 0x000fe200078efcff */
[----:B------:R-:W3:Y:S01]  /*09f0*/  @!P0 LDG.E.U16 R13, desc[UR24][R4.64+0x1c0] ;  /* 0x0001c018040d8981 */ /* 0x000ee2000c1e1500 */
[----:B------:R-:W-:Y:S02]  /*0a00*/  ISETP.GE.AND P0, PT, R14, UR7, PT ;  /* 0x000000070e007c0c */ /* 0x000fe4000bf06270 */
[----:B------:R-:W-:Y:S01]  /*0a10*/  LOP3.LUT R28, R28, 0xfffffffe, RZ, 0xc0, !PT ;  /* 0xfffffffe1c1c7812 */ /* 0x000fe200078ec0ff */
[----:B------:R-:W4:Y:S01]  /*0a20*/  @!P3 LDG.E.U16 R9, desc[UR24][R4.64+0x100] ;  /* 0x000100180409b981 */ /* 0x000f22000c1e1500 */
[C---:B------:R-:W-:Y:S02]  /*0a30*/  LOP3.LUT R20, R26.reuse, 0x160, RZ, 0xfc, !PT ;  /* 0x000001601a147812 */ /* 0x040fe400078efcff */
[----:B------:R-:W-:Y:S02]  /*0a40*/  PRMT R7, RZ, 0x7610, R7 ;  /* 0x00007610ff077816 */ /* 0x000fe40000000007 */
[----:B------:R-:W-:-:S02]  /*0a50*/  LOP3.LUT R22, R26, 0x180, RZ, 0xfc, !PT ;  /* 0x000001801a167812 */ /* 0x000fc400078efcff */
[----:B------:R-:W-:Y:S02]  /*0a60*/  PRMT R8, RZ, 0x7610, R8 ;  /* 0x00007610ff087816 */ /* 0x000fe40000000008 */
[----:B------:R-:W-:Y:S01]  /*0a70*/  PRMT R17, RZ, 0x7610, R17 ;  /* 0x00007610ff117816 */ /* 0x000fe20000000011 */
[----:B------:R-:W3:Y:S01]  /*0a80*/  @!P0 LDG.E.U16 R15, desc[UR24][R4.64+0x200] ;  /* 0x00020018040f8981 */ /* 0x000ee2000c1e1500 */
[----:B------:R-:W-:Y:S02]  /*0a90*/  @P0 LOP3.LUT R28, R28, 0x1, RZ, 0xfc, !PT ;  /* 0x000000011c1c0812 */ /* 0x000fe400078efcff */
[----:B------:R-:W-:Y:S01]  /*0aa0*/  ISETP.GE.AND P0, PT, R16, UR7, PT ;  /* 0x0000000710007c0c */ /* 0x000fe2000bf06270 */
[----:B------:R-:W4:Y:S01]  /*0ab0*/  @!P5 LDG.E.U16 R7, desc[UR24][R4.64+0x80] ;  /* 0x000080180407d981 */ /* 0x000f22000c1e1500 */
[----:B------:R-:W-:Y:S02]  /*0ac0*/  ISETP.GE.AND P1, PT, R18, UR7, PT ;  /* 0x0000000712007c0c */ /* 0x000fe4000bf26270 */
[----:B------:R-:W-:Y:S01]  /*0ad0*/  ISETP.GE.AND P2, PT, R20, UR7, PT ;  /* 0x0000000714007c0c */ /* 0x000fe2000bf46270 */
[----:B------:R-:W3:Y:S01]  /*0ae0*/  @!P4 LDG.E.U16 R8, desc[UR24][R4.64+0xc0] ;  /* 0x0000c0180408c981 */ /* 0x000ee2000c1e1500 */
[----:B------:R-:W-:-:S02]  /*0af0*/  ISETP.GE.AND P3, PT, R22, UR7, PT ;  /* 0x0000000716007c0c */ /* 0x000fc4000bf66270 */
[----:B------:R-:W-:Y:S02]  /*0b00*/  PRMT R19, RZ, 0x7610, R19 ;  /* 0x00007610ff137816 */ /* 0x000fe40000000013 */
[----:B------:R-:W-:Y:S02]  /*0b10*/  PRMT R21, RZ, 0x7610, R21 ;  /* 0x00007610ff157816 */ /* 0x000fe40000000015 */
[C---:B------:R-:W-:Y:S01]  /*0b20*/  LOP3.LUT R23, R26.reuse, 0x1a0, RZ, 0xfc, !PT ;  /* 0x000001a01a177812 */ /* 0x040fe200078efcff */
[----:B------:R-:W3:Y:S01]  /*0b30*/  @!P0 LDG.E.U16 R17, desc[UR24][R4.64+0x240] ;  /* 0x0002401804118981 */ /* 0x000ee2000c1e1500 */
[----:B------:R-:W-:Y:S02]  /*0b40*/  PRMT R24, RZ, 0x7610, R24 ;  /* 0x00007610ff187816 */ /* 0x000fe40000000018 */
[C---:B------:R-:W-:Y:S01]  /*0b50*/  LOP3.LUT R12, R26.reuse, 0x1c0, RZ, 0xfc, !PT ;  /* 0x000001c01a0c7812 */ /* 0x040fe200078efcff */
[----:B------:R-:W3:Y:S01]  /*0b60*/  @!P1 LDG.E.U16 R19, desc[UR24][R4.64+0x280] ;  /* 0x0002801804139981 */ /* 0x000ee2000c1e1500 */
[----:B------:R-:W-:-:S02]  /*0b70*/  LOP3.LUT R16, R26, 0x1e0, RZ, 0xfc, !PT ;  /* 0x000001e01a107812 */ /* 0x000fc400078efcff */
[----:B------:R-:W-:Y:S01]  /*0b80*/  ISETP.GE.AND P4, PT, R23, UR7, PT ;  /* 0x0000000717007c0c */ /* 0x000fe2000bf86270 */
[----:B------:R-:W3:Y:S01]  /*0b90*/  @!P2 LDG.E.U16 R21, desc[UR24][R4.64+0x2c0] ;  /* 0x0002c0180415a981 */ /* 0x000ee2000c1e1500 */
[----:B------:R-:W-:Y:S02]  /*0ba0*/  ISETP.GE.AND P5, PT, R12, UR7, PT ;  /* 0x000000070c007c0c */ /* 0x000fe4000bfa6270 */
[----:B------:R-:W-:Y:S01]  /*0bb0*/  ISETP.GE.AND P6, PT, R16, UR7, PT ;  /* 0x0000000710007c0c */ /* 0x000fe2000bfc6270 */
[----:B------:R-:W3:Y:S01]  /*0bc0*/  @!P3 LDG.E.U16 R24, desc[UR24][R4.64+0x300] ;  /* 0x000300180418b981 */ /* 0x000ee2000c1e1500 */
[----:B------:R-:W-:Y:S02]  /*0bd0*/  PRMT R25, RZ, 0x7610, R25 ;  /* 0x00007610ff197816 */ /* 0x000fe40000000019 */
[----:B------:R-:W-:Y:S02]  /*0be0*/  PRMT R14, RZ, 0x7610, R14 ;  /* 0x00007610ff0e7816 */ /* 0x000fe4000000000e */
[----:B------:R-:W-:-:S03]  /*0bf0*/  PRMT R23, RZ, 0x7610, R23 ;  /* 0x00007610ff177816 */ /* 0x000fc60000000017 */
[----:B------:R-:W3:Y:S04]  /*0c00*/  @!P4 LDG.E.U16 R25, desc[UR24][R4.64+0x340] ;  /* 0x000340180419c981 */ /* 0x000ee8000c1e1500 */
[----:B------:R-:W3:Y:S04]  /*0c10*/  @!P5 LDG.E.U16 R14, desc[UR24][R4.64+0x380] ;  /* 0x00038018040ed981 */ /* 0x000ee8000c1e1500 */
[----:B------:R0:W3:Y:S01]  /*0c20*/  @!P6 LDG.E.U16 R23, desc[UR24][R4.64+0x3c0] ;  /* 0x0003c0180417e981 */ /* 0x0000e2000c1e1500 */
[----:B------:R-:W1:Y:S01]  /*0c30*/  S2R R80, SR_LANEID ;  /* 0x0000000000507919 */ /* 0x000e620000000000 */
[----:B------:R-:W0:Y:S01]  /*0c40*/  S2UR UR26, SR_CgaCtaId ;  /* 0x00000000001a79c3 */ /* 0x000e220000008800 */
[----:B------:R-:W-:-:S02]  /*0c50*/  P2R R29, PR, RZ, 0x1 ;  /* 0x00000001ff1d7803 */ /* 0x000fc40000000000 */
[----:B------:R-:W-:-:S04]  /*0c60*/  LOP3.LUT P0, RZ, R28, 0x1, RZ, 0xc0, !PT ;  /* 0x000000011cff7812 */ /* 0x000fc8000780c0ff */
[----:B------:R-:W-:Y:S02]  /*0c70*/  P2R R31, PR, RZ, 0x1 ;  /* 0x00000001ff1f7803 */ /* 0x000fe40000000000 */
[----:B------:R-:W-:Y:S01]  /*0c80*/  LOP3.LUT P0, RZ, R28, 0x2, RZ, 0xc0, !PT ;  /* 0x000000021cff7812 */ /* 0x000fe2000780c0ff */
[----:B------:R-:W-:-:S03]  /*0c90*/  UMOV UR7, 0x400 ;  /* 0x0000040000077882 */ /* 0x000fc60000000000 */
        /* <DEDUP_REMOVED lines=8> */
[CC--:B------:R-:W-:Y:S02]  /*0d20*/  LEA.HI.SX32 R12, R27.reuse, R27.reuse, 0x1b ;  /* 0x0000001b1b0c7211 */ /* 0x0c0fe400078fdaff */
[C---:B------:R-:W-:Y:S02]  /*0d30*/  IADD3 R20, PT, PT, R27.reuse, 0x60, RZ ;  /* 0x000000601b147810 */ /* 0x040fe40007ffe0ff */
[----:B------:R-:W-:Y:S02]  /*0d40*/  LEA.HI.SX32 R16, R16, R27, 0x1b ;  /* 0x0000001b10107211 */ /* 0x000fe400078fdaff */
[----:B------:R-:W-:-:S02]  /*0d50*/  IADD3 R4, PT, PT, R27, 0xa0, RZ ;  /* 0x000000a01b047810 */ /* 0x000fc40007ffe0ff */
[-C--:B------:R-:W-:Y:S02]  /*0d60*/  LEA.HI.SX32 R18, R18, R27.reuse, 0x1b ;  /* 0x0000001b12127211 */ /* 0x080fe400078fdaff */
[----:B------:R-:W-:Y:S02]  /*0d70*/  P2R R39, PR, RZ, 0x1 ;  /* 0x00000001ff277803 */ /* 0x000fe40000000000 */
[----:B------:R-:W-:Y:S02]  /*0d80*/  IADD3 R22, PT, PT, R27, 0x80, RZ ;  /* 0x000000801b167810 */ /* 0x000fe40007ffe0ff */
[----:B------:R-:W-:Y:S02]  /*0d90*/  LEA R53, R12, UR26, 0x1 ;  /* 0x0000001a0c357c11 */ /* 0x000fe4000f8e08ff */
[----:B------:R-:W-:Y:S02]  /*0da0*/  LEA.HI.SX32 R20, R20, R27, 0x1b ;  /* 0x0000001b14147211 */ /* 0x000fe400078fdaff */
[----:B------:R-:W-:-:S02]  /*0db0*/  LOP3.LUT P0, RZ, R28, 0x10, RZ, 0xc0, !PT ;  /* 0x000000101cff7812 */ /* 0x000fc4000780c0ff */
[----:B------:R-:W-:Y:S02]  /*0dc0*/  LEA R52, R16, UR26, 0x1 ;  /* 0x0000001a10347c11 */ /* 0x000fe4000f8e08ff */
[C---:B------:R-:W-:Y:S02]  /*0dd0*/  IADD3 R12, PT, PT, R27.reuse, 0xc0, RZ ;  /* 0x000000c01b0c7810 */ /* 0x040fe40007ffe0ff */
[-C--:B------:R-:W-:Y:S02]  /*0de0*/  LEA.HI.SX32 R4, R4, R27.reuse, 0x1b ;  /* 0x0000001b04047211 */ /* 0x080fe400078fdaff */
[----:B------:R-:W-:Y:S02]  /*0df0*/  LEA R51, R18, UR26, 0x1 ;  /* 0x0000001a12337c11 */ /* 0x000fe4000f8e08ff */
[----:B------:R-:W-:Y:S02]  /*0e00*/  IADD3 R16, PT, PT, R27, 0xe0, RZ ;  /* 0x000000e01b107810 */ /* 0x000fe40007ffe0ff */
[----:B------:R-:W-:-:S02]  /*0e10*/  LEA.HI.SX32 R22, R22, R27, 0x1b ;  /* 0x0000001b16167211 */ /* 0x000fc400078fdaff */
[----:B------:R-:W-:Y:S02]  /*0e20*/  LEA R50, R20, UR26, 0x1 ;  /* 0x0000001a14327c11 */ /* 0x000fe4000f8e08ff */
[C---:B------:R-:W-:Y:S02]  /*0e30*/  IADD3 R18, PT, PT, R27.reuse, 0x100, RZ ;  /* 0x000001001b127810 */ /* 0x040fe40007ffe0ff */
[----:B------:R-:W-:Y:S02]  /*0e40*/  P2R R38, PR, RZ, 0x1 ;  /* 0x00000001ff267803 */ /* 0x000fe40000000000 */
[----:B------:R-:W-:Y:S02]  /*0e50*/  IADD3 R20, PT, PT, R27, 0x120, RZ ;  /* 0x000001201b147810 */ /* 0x000fe40007ffe0ff */
[----:B------:R-:W-:Y:S02]  /*0e60*/  LOP3.LUT P0, RZ, R28, 0x20, RZ, 0xc0, !PT ;  /* 0x000000201cff7812 */ /* 0x000fe4000780c0ff */
[----:B------:R-:W-:-:S02]  /*0e70*/  LEA.HI.SX32 R12, R12, R27, 0x1b ;  /* 0x0000001b0c0c7211 */ /* 0x000fc400078fdaff */
[----:B------:R-:W-:Y:S02]  /*0e80*/  LEA R48, R4, UR26, 0x1 ;  /* 0x0000001a04307c11 */ /* 0x000fe4000f8e08ff */
[-C--:B------:R-:W-:Y:S02]  /*0e90*/  LEA.HI.SX32 R16, R16, R27.reuse, 0x1b ;  /* 0x0000001b10107211 */ /* 0x080fe400078fdaff */
[----:B------:R-:W-:Y:S02]  /*0ea0*/  IADD3 R4, PT, PT, R27, 0x160, RZ ;  /* 0x000001601b047810 */ /* 0x000fe40007ffe0ff */
[----:B------:R-:W-:Y:S02]  /*0eb0*/  LEA R49, R22, UR26, 0x1 ;  /* 0x0000001a16317c11 */ /* 0x000fe4000f8e08ff */
[-C--:B------:R-:W-:Y:S02]  /*0ec0*/  LEA.HI.SX32 R18, R18, R27.reuse, 0x1b ;  /* 0x0000001b12127211 */ /* 0x080fe400078fdaff */
[----:B------:R-:W-:-:S02]  /*0ed0*/  LEA.HI.SX32 R20, R20, R27, 0x1b ;  /* 0x0000001b14147211 */ /* 0x000fc400078fdaff */
[----:B------:R-:W-:Y:S02]  /*0ee0*/  P2R R37, PR, RZ, 0x1 ;  /* 0x00000001ff257803 */ /* 0x000fe40000000000 */
[----:B------:R-:W-:Y:S02]  /*0ef0*/  LEA R47, R12, UR26, 0x1 ;  /* 0x0000001a0c2f7c11 */ /* 0x000fe4000f8e08ff */
[----:B------:R-:W-:Y:S02]  /*0f00*/  LOP3.LUT P0, RZ, R28, 0x40, RZ, 0xc0, !PT ;  /* 0x000000401cff7812 */ /* 0x000fe4000780c0ff */
[----:B------:R-:W-:Y:S02]  /*0f10*/  LEA R46, R16, UR26, 0x1 ;  /* 0x0000001a102e7c11 */ /* 0x000fe4000f8e08ff */
[----:B------:R-:W-:Y:S02]  /*0f20*/  LEA.HI.SX32 R4, R4, R27, 0x1b ;  /* 0x0000001b04047211 */ /* 0x000fe400078fdaff */
[----:B------:R-:W-:-:S02]  /*0f30*/  LEA R45, R18, UR26, 0x1 ;  /* 0x0000001a122d7c11 */ /* 0x000fc4000f8e08ff */
[C---:B------:R-:W-:Y:S02]  /*0f40*/  IADD3 R12, PT, PT, R27.reuse, 0x1c0, RZ ;  /* 0x000001c01b0c7810 */ /* 0x040fe40007ffe0ff */
[----:B------:R-:W-:Y:S02]  /*0f50*/  IADD3 R16, PT, PT, R27, 0x1e0, RZ ;  /* 0x000001e01b107810 */ /* 0x000fe40007ffe0ff */
[----:B------:R-:W-:Y:S02]  /*0f60*/  LEA R44, R20, UR26, 0x1 ;  /* 0x0000001a142c7c11 */ /* 0x000fe4000f8e08ff */
[----:B------:R-:W-:Y:S02]  /*0f70*/  P2R R35, PR, RZ, 0x1 ;  /* 0x00000001ff237803 */ /* 0x000fe40000000000 */
[----:B------:R-:W-:Y:S02]  /*0f80*/  LEA R42, R4, UR26, 0x1 ;  /* 0x0000001a042a7c11 */ /* 0x000fe4000f8e08ff */
[----:B------:R-:W-:-:S02]  /*0f90*/  LOP3.LUT P0, RZ, R28, 0x80, RZ, 0xc0, !PT ;  /* 0x000000801cff7812 */ /* 0x000fc4000780c0ff */
[-C--:B------:R-:W-:Y:S02]  /*0fa0*/  LEA.HI.SX32 R12, R12, R27.reuse, 0x1b ;  /* 0x0000001b0c0c7211 */ /* 0x080fe400078fdaff */
[----:B------:R-:W-:Y:S02]  /*0fb0*/  LEA.HI.SX32 R16, R16, R27, 0x1b ;  /* 0x0000001b10107211 */ /* 0x000fe400078fdaff */
[----:B------:R-:W-:Y:S02]  /*0fc0*/  P2R R33, PR, RZ, 0x1 ;  /* 0x00000001ff217803 */ /* 0x000fe40000000000 */
[----:B------:R-:W-:Y:S02]  /*0fd0*/  LOP3.LUT P0, RZ, R28, 0x100, RZ, 0xc0, !PT ;  /* 0x000001001cff7812 */ /* 0x000fe4000780c0ff */
[----:B------:R-:W-:Y:S02]  /*0fe0*/  LEA R163, R12, UR26, 0x1 ;  /* 0x0000001a0ca37c11 */ /* 0x000fe4000f8e08ff */
[----:B------:R-:W-:Y:S01]  /*0ff0*/  LEA R162, R16, UR26, 0x1 ;  /* 0x0000001a10a27c11 */ /* 0x000fe2000f8e08ff */
[----:B--2---:R0:W-:Y:S02]  /*1000*/  STS.U16 [R53], R0 ;  /* 0x0000000035007388 */ /* 0x0041e40000000400 */
[----:B0-----:R-:W-:-:S02]  /*1010*/  IADD3 R0, PT, PT, R27, 0x140, RZ ;  /* 0x000001401b007810 */ /* 0x001fc40007ffe0ff */
[----:B-----5:R0:W-:Y:S02]  /*1020*/  STS.U16 [R52+0x40], R6 ;  /* 0x0000400634007388 */ /* 0x0201e40000000400 */
[-C--:B------:R-:W-:Y:S02]  /*1030*/  LEA.HI.SX32 R0, R0, R27.reuse, 0x1b ;  /* 0x0000001b00007211 */ /* 0x080fe400078fdaff */
[----:B0-----:R-:W-:Y:S02]  /*1040*/  IADD3 R6, PT, PT, R27, 0x180, RZ ;  /* 0x000001801b067810 */ /* 0x001fe40007ffe0ff */
[----:B------:R-:W-:Y:S02]  /*1050*/  LEA R43, R0, UR26, 0x1 ;  /* 0x0000001a002b7c11 */ /* 0x000fe4000f8e08ff */
[----:B------:R-:W-:Y:S01]  /*1060*/  LEA.HI.SX32 R6, R6, R27, 0x1b ;  /* 0x0000001b06067211 */ /* 0x000fe200078fdaff */
[----:B----4-:R-:W-:Y:S04]  /*1070*/  STS.U16 [R51+0x80], R7 ;  /* 0x0000800733007388 */ /* 0x010fe80000000400 */
[----:B---3--:R0:W-:Y:S01]  /*1080*/  STS.U16 [R50+0xc0], R8 ;  /* 0x0000c00832007388 */ /* 0x0081e20000000400 */
[----:B------:R-:W-:-:S03]  /*1090*/  LEA R165, R6, UR26, 0x1 ;  /* 0x0000001a06a57c11 */ /* 0x000fc6000f8e08ff */
[----:B------:R-:W-:Y:S04]  /*10a0*/  STS.U16 [R49+0x100], R9 ;  /* 0x0001000931007388 */ /* 0x000fe80000000400 */
[----:B------:R1:W-:Y:S01]  /*10b0*/  STS.U16 [R48+0x140], R10 ;  /* 0x0001400a30007388 */ /* 0x0003e20000000400 */
[----:B0-----:R-:W-:-:S03]  /*10c0*/  IADD3 R8, PT, PT, R27, 0x1a0, RZ ;  /* 0x000001a01b087810 */ /* 0x001fc60007ffe0ff */
[----:B------:R-:W-:Y:S01]  /*10d0*/  STS.U16 [R47+0x180], R11 ;  /* 0x0001800b2f007388 */ /* 0x000fe20000000400 */
[----:B------:R-:W-:Y:S01]  /*10e0*/  LEA.HI.SX32 R8, R8, R27, 0x1b ;  /* 0x0000001b08087211 */ /* 0x000fe200078fdaff */
[----:B------:R-:W-:Y:S02]  /*10f0*/  IMAD R27, R80, 0xf, R27 ;  /* 0x0000000f501b7824 */ /* 0x000fe400078e021b */
[----:B------:R-:W-:Y:S04]  /*1100*/  STS.U16 [R46+0x1c0], R13 ;  /* 0x0001c00d2e007388 */ /* 0x000fe80000000400 */
[----:B------:R-:W-:Y:S01]  /*1110*/  STS.U16 [R45+0x200], R15 ;  /* 0x0002000f2d007388 */ /* 0x000fe20000000400 */
[----:B------:R-:W-:-:S03]  /*1120*/  LEA R164, R8, UR26, 0x1 ;  /* 0x0000001a08a47c11 */ /* 0x000fc6000f8e08ff */
[----:B------:R-:W-:Y:S01]  /*1130*/  STS.U16 [R44+0x240], R17 ;  /* 0x000240112c007388 */ /* 0x000fe20000000400 */
[----:B------:R-:W-:-:S03]  /*1140*/  IADD3 R0, PT, PT, R27, 0x1, RZ ;  /* 0x000000011b007810 */ /* 0x000fc60007ffe0ff */
[----:B------:R-:W-:Y:S01]  /*1150*/  STS.U16 [R43+0x280], R19 ;  /* 0x000280132b007388 */ /* 0x000fe20000000400 */
[----:B------:R-:W-:-:S03]  /*1160*/  IADD3 R4, PT, PT, R27, 0x2, RZ ;  /* 0x000000021b047810 */ /* 0x000fc60007ffe0ff */
[----:B------:R-:W-:Y:S01]  /*1170*/  STS.U16 [R42+0x2c0], R21 ;  /* 0x0002c0152a007388 */ /* 0x000fe20000000400 */
[C---:B------:R-:W-:Y:S02]  /*1180*/  IADD3 R6, PT, PT, R27.reuse, 0x3, RZ ;  /* 0x000000031b067810 */ /* 0x040fe40007ffe0ff */
[C---:B------:R-:W-:Y:S01]  /*1190*/  IADD3 R8, PT, PT, R27.reuse, 0x4, RZ ;  /* 0x000000041b087810 */ /* 0x040fe20007ffe0ff */
[----:B------:R0:W-:Y:S01]  /*11a0*/  STS.U16 [R165+0x300], R24 ;  /* 0x00030018a5007388 */ /* 0x0001e20000000400 */
[C---:B-1----:R-:W-:Y:S02]  /*11b0*/  IADD3 R10, PT, PT, R27.reuse, 0x5, RZ ;  /* 0x000000051b0a7810 */ /* 0x042fe40007ffe0ff */
[C---:B------:R-:W-:Y:S02]  /*11c0*/  IADD3 R18, PT, PT, R27.reuse, 0x6, RZ ;  /* 0x000000061b127810 */ /* 0x040fe40007ffe0ff */
[C---:B------:R-:W-:Y:S02]  /*11d0*/  IADD3 R20, PT, PT, R27.reuse, 0x7, RZ ;  /* 0x000000071b147810 */ /* 0x040fe40007ffe0ff */
[----:B------:R-:W-:-:S02]  /*11e0*/  IADD3 R22, PT, PT, R27, 0x8, RZ ;  /* 0x000000081b167810 */ /* 0x000fc40007ffe0ff */
        /* <DEDUP_REMOVED lines=70> */
[----:B0-----:R-:W-:-:S11]  /*1650*/  PRMT R23, RZ, 0x7610, R23 ;  /* 0x00007610ff177816 */ /* 0x001fd60000000017 */
        /* <DEDUP_REMOVED lines=130> */
.L_x_821:
[----:B------:R-:W-:Y:S05]  /*1e80*/  BSYNC.RECONVERGENT B0 ;  /* 0x0000000000007941 */ /* 0x000fea0003800200 */
.L_x_820:
        /* <DEDUP_REMOVED lines=35> */
.L_x_823:
[----:B------:R-:W-:Y:S05]  /*20c0*/  BSYNC.RECONVERGENT B0 ;  /* 0x0000000000007941 */ /* 0x000fea0003800200 */
.L_x_822:
        /* <DEDUP_REMOVED lines=37> */
.L_x_825:
[----:B------:R-:W-:Y:S05]  /*2320*/  BSYNC.RECONVERGENT B0 ;  /* 0x0000000000007941 */ /* 0x000fea0003800200 */
.L_x_824:
        /* <DEDUP_REMOVED lines=35> */
.L_x_827:
[----:B------:R-:W-:Y:S05]  /*2560*/  BSYNC.RECONVERGENT B0 ;  /* 0x0000000000007941 */ /* 0x000fea0003800200 */
.L_x_826:
        /* <DEDUP_REMOVED lines=39> */
.L_x_829:
[----:B------:R-:W-:Y:S05]  /*27e0*/  BSYNC.RECONVERGENT B0 ;  /* 0x0000000000007941 */ /* 0x000fea0003800200 */
.L_x_828:
        /* <DEDUP_REMOVED lines=39> */
.L_x_831:
[----:B------:R-:W-:Y:S05]  /*2a60*/  BSYNC.RECONVERGENT B0 ;  /* 0x0000000000007941 */ /* 0x000fea0003800200 */
.L_x_830:
        /* <DEDUP_REMOVED lines=41> */
.L_x_833:
[----:B------:R-:W-:Y:S05]  /*2d00*/  BSYNC.RECONVERGENT B0 ;  /* 0x0000000000007941 */ /* 0x000fea0003800200 */
.L_x_832:
        /* <DEDUP_REMOVED lines=39> */
.L_x_835:
[----:B------:R-:W-:Y:S05]  /*2f80*/  BSYNC.RECONVERGENT B0 ;  /* 0x0000000000007941 */ /* 0x000fea0003800200 */
.L_x_834:
        /* <DEDUP_REMOVED lines=41> */
.L_x_837:
[----:B------:R-:W-:Y:S05]  /*3220*/  BSYNC.RECONVERGENT B0 ;  /* 0x0000000000007941 */ /* 0x000fea0003800200 */
.L_x_836:
        /* <DEDUP_REMOVED lines=39> */
.L_x_839:
[----:B------:R-:W-:Y:S05]  /*34a0*/  BSYNC.RECONVERGENT B0 ;  /* 0x0000000000007941 */ /* 0x000fea0003800200 */
.L_x_838:
        /* <DEDUP_REMOVED lines=45> */
.L_x_841:
[----:B------:R-:W-:Y:S05]  /*3780*/  BSYNC.RECONVERGENT B0 ;  /* 0x0000000000007941 */ /* 0x000fea0003800200 */
.L_x_840:
        /* <DEDUP_REMOVED lines=32> */
.L_x_843:
[----:B------:R-:W-:Y:S05]  /*3990*/  BSYNC.RECONVERGENT B0 ;  /* 0x0000000000007941 */ /* 0x000fea0003800200 */
.L_x_842:
        /* <DEDUP_REMOVED lines=32> */
.L_x_845:
[----:B------:R-:W-:Y:S05]  /*3ba0*/  BSYNC.RECONVERGENT B0 ;  /* 0x0000000000007941 */ /* 0x000fea0003800200 */
.L_x_844:
        /* <DEDUP_REMOVED lines=32> */
.L_x_847:
[----:B------:R-:W-:Y:S05]  /*3db0*/  BSYNC.RECONVERGENT B0 ;  /* 0x0000000000007941 */ /* 0x000fea0003800200 */
.L_x_846:
        /* <DEDUP_REMOVED lines=32> */
.L_x_849:
[----:B------:R-:W-:Y:S05]  /*3fc0*/  BSYNC.RECONVERGENT B0 ;  /* 0x0000000000007941 */ /* 0x000fea0003800200 */
.L_x_848:
        /* <DEDUP_REMOVED lines=32> */
.L_x_851:
[----:B------:R-:W-:Y:S05]  /*41d0*/  BSYNC.RECONVERGENT B0 ;  /* 0x0000000000007941 */ /* 0x000fea0003800200 */
.L_x_850:
        /* <DEDUP_REMOVED lines=9> */
[----:B------:R-:W0:Y:S01]  /*4270*/  LDCU.64 UR20, c[0x0][0x3a0] ;  /* 0x00007400ff1477ac */ /* 0x000e220008000a00 */
[----:B------:R-:W-:Y:S01]  /*4280*/  LOP3.LUT R3, R82, 0x3e0, RZ, 0xc0, !PT ;  /* 0x000003e052037812 */ /* 0x000fe200078ec0ff */
[----:B------:R-:W-:Y:S01]  /*4290*/  FMUL.FTZ R23, R23, R54 ;  /* 0x0000003617177220 */ /* 0x000fe20000410000 */
[----:B------:R-:W-:Y:S01]  /*42a0*/  ISETP.NE.AND P0, PT, RZ, UR6, PT ;  /* 0x00000006ff007c0c */ /* 0x000fe2000bf05270 */
[----:B------:R-:W-:Y:S01]  /*42b0*/  USHF.L.U32 UR7, UR6, 0xb, URZ ;  /* 0x0000000b06077899 */ /* 0x000fe200080006ff */
[----:B------:R-:W-:Y:S01]  /*42c0*/  IADD3 R2, PT, PT, R3, R80, RZ ;  /* 0x0000005003027210 */ /* 0x000fe20007ffe0ff */
[----:B------:R-:W-:Y:S01]  /*42d0*/  FMUL.FTZ R22, R22, R55 ;  /* 0x0000003716167220 */ /* 0x000fe20000410000 */
[----:B------:R-:W-:Y:S01]  /*42e0*/  ISETP.EQ.AND P0, PT, R24, RZ, P0 ;  /* 0x000000ff1800720c */ /* 0x000fe20000702270 */
[----:B------:R-:W-:Y:S01]  /*42f0*/  FMUL.FTZ R24, R0, R53 ;  /* 0x0000003500187220 */ /* 0x000fe20000410000 */
[----:B------:R-:W-:Y:S01]  /*4300*/  FMUL.FTZ R21, R21, R56 ;  /* 0x0000003815157220 */ /* 0x000fe20000410000 */
[----:B------:R-:W-:-:S02]  /*4310*/  IMAD R2, R3, 0x1f, R2 ;  /* 0x0000001f03027824 */ /* 0x000fc400078e0202 */
[----:B------:R-:W-:Y:S01]  /*4320*/  FMUL.FTZ R20, R20, R57 ;  /* 0x0000003914147220 */ /* 0x000fe20000410000 */
[----:B------:R-:W-:Y:S01]  /*4330*/  FMUL.FTZ R19, R19, R58 ;  /* 0x0000003a13137220 */ /* 0x000fe20000410000 */
[----:B------:R-:W-:Y:S01]  /*4340*/  FMUL.FTZ R18, R18, R59 ;  /* 0x0000003b12127220 */ /* 0x000fe20000410000 */
[----:B------:R-:W-:Y:S01]  /*4350*/  FMUL.FTZ R17, R17, R60 ;  /* 0x0000003c11117220 */ /* 0x000fe20000410000 */
[----:B------:R-:W-:Y:S01]  /*4360*/  IADD3 R5, PT, PT, R2, 0x80, RZ ;  /* 0x0000008002057810 */ /* 0x000fe20007ffe0ff */
[----:B------:R-:W-:Y:S01]  /*4370*/  FMUL.FTZ R16, R16, R61 ;  /* 0x0000003d10107220 */ /* 0x000fe20000410000 */
[C---:B------:R-:W-:Y:S01]  /*4380*/  IADD3 R3, PT, PT, R2.reuse, 0x20, RZ ;  /* 0x0000002002037810 */ /* 0x040fe20007ffe0ff */
[----:B0-----:R-:W-:Y:S01]  /*4390*/  UIMAD.WIDE.U32 UR8, UR17, UR20, URZ ;  /* 0x00000014110872a5 */ /* 0x001fe2000f8e00ff */
[C---:B------:R-:W-:Y:S01]  /*43a0*/  IADD3 R9, PT, PT, R2.reuse, 0xc0, RZ ;  /* 0x000000c002097810 */ /* 0x040fe20007ffe0ff */
[----:B------:R-:W-:Y:S01]  /*43b0*/  FMUL.FTZ R15, R15, R62 ;  /* 0x0000003e0f0f7220 */ /* 0x000fe20000410000 */
[C---:B------:R-:W-:Y:S01]  /*43c0*/  IADD3 R7, PT, PT, R2.reuse, 0xa0, RZ ;  /* 0x000000a002077810 */ /* 0x040fe20007ffe0ff */
[----:B------:R-:W-:Y:S01]  /*43d0*/  UIMAD UR20, UR17, UR21, UR9 ;  /* 0x00000015111472a4 */ /* 0x000fe2000f8e0209 */
[C---:B------:R-:W-:Y:S01]  /*43e0*/  IADD3 R11, PT, PT, R2.reuse, 0xe0, RZ ;  /* 0x000000e0020b7810 */ /* 0x040fe20007ffe0ff */
[----:B------:R-:W-:Y:S01]  /*43f0*/  ULEA UR21, UR18, -UR7, 0x1 ;  /* 0x8000000712157291 */ /* 0x000fe2000f8e08ff */
[----:B------:R-:W-:Y:S01]  /*4400*/  IADD3 R13, PT, PT, R2, 0x100, RZ ;  /* 0x00000100020d7810 */ /* 0x000fe20007ffe0ff */
[----:B------:R-:W-:Y:S01]  /*4410*/  FMUL.FTZ R14, R14, R63 ;  /* 0x0000003f0e0e7220 */ /* 0x000fe20000410000 */
[----:B------:R-:W-:Y:S01]  /*4420*/  IADD3 R47, PT, PT, R2, 0x120, RZ ;  /* 0x00000120022f7810 */ /* 0x000fe20007ffe0ff */
[----:B------:R-:W-:Y:S01]  /*4430*/  FMUL.FTZ R12, R42, R65 ;  /* 0x000000412a0c7220 */ /* 0x000fe20000410000 */
[----:B------:R-:W-:Y:S01]  /*4440*/  IADD3 R49, PT, PT, R2, 0x160, RZ ;  /* 0x0000016002317810 */ /* 0x000fe20007ffe0ff */
[----:B------:R-:W-:Y:S01]  /*4450*/  FMUL.FTZ R10, R40, R67 ;  /* 0x00000043280a7220 */ /* 0x000fe20000410000 */
[-C--:B------:R-:W-:Y:S01]  /*4460*/  LEA.HI.SX32 R5, R5, R2.reuse, 0x1b ;  /* 0x0000000205057211 */ /* 0x080fe200078fdaff */
[----:B------:R-:W0:Y:S01]  /*4470*/  LDCU UR44, c[0x0][0x38c] ;  /* 0x00007180ff2c77ac */ /* 0x000e220008000800 */
[----:B------:R-:W-:-:S02]  /*4480*/  LEA.HI.SX32 R3, R3, R2, 0x1b ;  /* 0x0000000203037211 */ /* 0x000fc400078fdaff */
[----:B------:R-:W-:Y:S01]  /*4490*/  LEA.HI.SX32 R4, R9, R2, 0x1b ;  /* 0x0000000209047211 */ /* 0x000fe200078fdaff */
[----:B------:R-:W-:Y:S01]  /*44a0*/  FMUL.FTZ R9, R41, R68 ;  /* 0x0000004429097220 */ /* 0x000fe20000410000 */
[-C--:B------:R-:W-:Y:S01]  /*44b0*/  LEA.HI.SX32 R6, R7, R2.reuse, 0x1b ;  /* 0x0000000207067211 */ /* 0x080fe200078fdaff */
[----:B------:R-:W1:Y:S01]  /*44c0*/  LDCU UR43, c[0x0][0x388] ;  /* 0x00007100ff2b77ac */ /* 0x000e620008000800 */
[----:B------:R-:W-:Y:S01]  /*44d0*/  LEA.HI.SX32 R44, R11, R2, 0x1b ;  /* 0x000000020b2c7211 */ /* 0x000fe200078fdaff */
[----:B------:R-:W-:Y:S01]  /*44e0*/  FMUL.FTZ R11, R43, R66 ;  /* 0x000000422b0b7220 */ /* 0x000fe20000410000 */
[----:B------:R-:W-:Y:S01]  /*44f0*/  LEA.HI.SX32 R46, R13, R2, 0x1b ;  /* 0x000000020d2e7211 */ /* 0x000fe200078fdaff */
[----:B------:R-:W-:Y:S01]  /*4500*/  FMUL.FTZ R13, R45, R64 ;  /* 0x000000402d0d7220 */ /* 0x000fe20000410000 */
[-C--:B------:R-:W-:Y:S01]  /*4510*/  LEA.HI.SX32 R47, R47, R2.reuse, 0x1b ;  /* 0x000000022f2f7211 */ /* 0x080fe200078fdaff */
[----:B------:R-:W2:Y:S01]  /*4520*/  LDCU.64 UR36, c[0x0][0x3a8] ;  /* 0x00007500ff2477ac */ /* 0x000ea20008000a00 */
[----:B------:R-:W-:-:S02]  /*4530*/  LEA.HI.SX32 R49, R49, R2, 0x1b ;  /* 0x0000000231317211 */ /* 0x000fc400078fdaff */
[----:B------:R-:W-:Y:S01]  /*4540*/  LEA R7, R5, UR26, 0x1 ;  /* 0x0000001a05077c11 */ /* 0x000fe2000f8e08ff */
[----:B------:R-:W3:Y:S01]  /*4550*/  LDCU.64 UR34, c[0x0][0x440] ;  /* 0x00008800ff2277ac */ /* 0x000ee20008000a00 */
[----:B------:R-:W-:Y:S02]  /*4560*/  LEA R8, R3, UR26, 0x1 ;  /* 0x0000001a03087c11 */ /* 0x000fe4000f8e08ff */
[----:B------:R-:W-:Y:S01]  /*4570*/  LEA R5, R4, UR26, 0x1 ;  /* 0x0000001a04057c11 */ /* 0x000fe2000f8e08ff */
[----:B------:R-:W4:Y:S01]  /*4580*/  LDCU.64 UR32, c[0x0][0x3d8] ;  /* 0x00007b00ff2077ac */ /* 0x000f220008000a00 */
[----:B------:R-:W-:Y:S02]  /*4590*/  ISETP.GE.AND P1, PT, R81, UR21, PT ;  /* 0x0000001551007c0c */ /* 0x000fe4000bf26270 */
[----:B------:R-:W-:Y:S01]  /*45a0*/  LEA R6, R6, UR26, 0x1 ;  /* 0x0000001a06067c11 */ /* 0x000fe2000f8e08ff */
[----:B------:R-:W0:Y:S01]  /*45b0*/  LDCU.64 UR30, c[0x0][0x3e0] ;  /* 0x00007c00ff1e77ac */ /* 0x000e220008000a00 */
[----:B------:R-:W-:-:S02]  /*45c0*/  LEA R4, R44, UR26, 0x1 ;  /* 0x0000001a2c047c11 */ /* 0x000fc4000f8e08ff */
[----:B------:R-:W-:Y:S01]  /*45d0*/  LEA R3, R46, UR26, 0x1 ;  /* 0x0000001a2e037c11 */ /* 0x000fe2000f8e08ff */
[----:B------:R-:W0:Y:S01]  /*45e0*/  LDCU.64 UR28, c[0x0][0x450] ;  /* 0x00008a00ff1c77ac */ /* 0x000e220008000a00 */
[----:B------:R-:W-:Y:S02]  /*45f0*/  LEA R2, R47, UR26, 0x1 ;  /* 0x0000001a2f027c11 */ /* 0x000fe4000f8e08ff */
[----:B------:R-:W-:Y:S01]  /*4600*/  LEA R0, R49, UR26, 0x1 ;  /* 0x0000001a31007c11 */ /* 0x000fe2000f8e08ff */
[----:B------:R-:W0:Y:S01]  /*4610*/  LDCU.64 UR22, c[0x0][0x480] ;  /* 0x00009000ff1677ac */ /* 0x000e220008000a00 */
[----:B------:R-:W0:Y:S01]  /*4620*/  LDCU.64 UR38, c[0x0][0x3c0] ;  /* 0x00007800ff2677ac */ /* 0x000e220008000a00 */
[----:B-123--:R-:W-:-:S05]  /*4630*/  UMOV UR7, URZ ;  /* 0x000000ff00077c82 */ /* 0x00efca0008000000 */
.L_x_858:
[----:B0-----:R-:W-:Y:S01]  /*4640*/  MOV R47, UR38 ;  /* 0x00000026002f7c02 */ /* 0x001fe20008000f00 */
[----:B------:R-:W-:Y:S01]  /*4650*/  UMOV UR18, UR8 ;  /* 0x0000000800127c82 */ /* 0x000fe20008000000 */
[----:B------:R-:W-:Y:S01]  /*4660*/  @!P1 MOV R44, R81 ;  /* 0x00000051002c9202 */ /* 0x000fe20000000f00 */
[----:B------:R-:W-:Y:S01]  /*4670*/  UMOV UR19, UR20 ;  /* 0x0000001400137c82 */ /* 0x000fe20008000000 */
[----:B------:R-:W-:Y:S01]  /*4680*/  @!P1 MOV R45, RZ ;  /* 0x000000ff002d9202 */ /* 0x000fe20000000f00 */
[----:B------:R-:W-:Y:S01]  /*4690*/  UIMAD.WIDE.U32 UR18, UR7, UR36, UR18 ;  /* 0x00000024071272a5 */ /* 0x000fe2000f8e0012 */
[----:B------:R-:W-:Y:S02]  /*46a0*/  SHF.L.U32 R43, R82, 0x5, RZ ;  /* 0x00000005522b7819 */ /* 0x000fe400000006ff */
[----:B------:R-:W-:Y:S01]  /*46b0*/  MOV R49, UR39 ;  /* 0x0000002700317c02 */ /* 0x000fe20008000f00 */
[----:B------:R-:W-:Y:S01]  /*46c0*/  @!P1 IMAD.WIDE.U32 R44, R47, UR7, R44 ;  /* 0x000000072f2c9c25 */ /* 0x000fe2000f8e002c */
[----:B------:R-:W-:Y:S01]  /*46d0*/  LOP3.LUT R48, R43, R82, RZ, 0xfc, !PT ;  /* 0x000000522b307212 */ /* 0x000fe200078efcff */
[----:B------:R-:W-:-:S02]  /*46e0*/  UIMAD UR19, UR7, UR37, UR19 ;  /* 0x00000025071372a4 */ /* 0x000fc4000f8e0213 */
[----:B------:R-:W-:Y:S01]  /*46f0*/  @!P1 IMAD R43, R49, UR7, R45 ;  /* 0x00000007312b9c24 */ /* 0x000fe2000f8e022d */
[----:B------:R-:W-:Y:S01]  /*4700*/  @!P1 LEA R42, P2, R44, UR15, 0x1 ;  /* 0x0000000f2c2a9c11 */ /* 0x000fe2000f8408ff */
[----:B------:R-:W-:Y:S01]  /*4710*/  HFMA2 R45, -RZ, RZ, 0, 0 ;  /* 0x00000000ff2d7431 */ /* 0x000fe200000001ff */
[----:B------:R-:W-:Y:S01]  /*4720*/  LOP3.LUT R81, R48, 0x7c1f, RZ, 0xc0, !PT ;  /* 0x00007c1f30517812 */ /* 0x000fe200078ec0ff */
[----:B------:R-:W-:Y:S01]  /*4730*/  ULEA UR26, UP0, UR18, UR34, 0x3 ;  /* 0x00000022121a7291 */ /* 0x000fe2000f8018ff */
[----:B------:R-:W-:Y:S02]  /*4740*/  @!P1 LEA.HI.X R43, R44, UR16, R43, 0x1, P2 ;  /* 0x000000102c2b9c11 */ /* 0x000fe400090f0c2b */
[----:B------:R-:W-:Y:S01]  /*4750*/  MOV R44, R81 ;  /* 0x00000051002c7202 */ /* 0x000fe20000000f00 */
[----:B------:R-:W-:Y:S01]  /*4760*/  ULEA.HI.X UR18, UR18, UR35, UR19, 0x3, UP0 ;  /* 0x0000002312127291 */ /* 0x000fe200080f1c13 */
[C---:B------:R-:W-:Y:S02]  /*4770*/  LOP3.LUT R50, R81.reuse, 0x40, RZ, 0xfc, !PT ;  /* 0x0000004051327812 */ /* 0x040fe400078efcff */
[----:B------:R-:W-:Y:S01]  /*4780*/  LOP3.LUT R46, R81, 0x20, RZ, 0xfc, !PT ;  /* 0x00000020512e7812 */ /* 0x000fe200078efcff */
[----:B------:R-:W-:Y:S01]  /*4790*/  IMAD.WIDE.U32 R44, R47, UR7, R44 ;  /* 0x000000072f2c7c25 */ /* 0x000fe2000f8e002c */
[----:B------:R-:W-:-:S02]  /*47a0*/  ISETP.GE.AND P2, PT, R50, UR21, PT ;  /* 0x0000001532007c0c */ /* 0x000fc4000bf46270 */
[C---:B------:R-:W-:Y:S02]  /*47b0*/  LOP3.LUT R47, R81.reuse, 0x60, RZ, 0xfc, !PT ;  /* 0x00000060512f7812 */ /* 0x040fe400078efcff */
[----:B------:R-:W-:Y:S02]  /*47c0*/  ISETP.GE.AND P6, PT, R46, UR21, PT ;  /* 0x000000152e007c0c */ /* 0x000fe4000bfc6270 */
[----:B------:R-:W-:Y:S01]  /*47d0*/  LOP3.LUT R50, R81, 0x80, RZ, 0xfc, !PT ;  /* 0x0000008051327812 */ /* 0x000fe200078efcff */
[----:B------:R-:W-:Y:S01]  /*47e0*/  IMAD R45, R49, UR7, R45 ;  /* 0x00000007312d7c24 */ /* 0x000fe2000f8e022d */
[----:B------:R-:W-:Y:S02]  /*47f0*/  LEA R46, P5, R44, UR15, 0x1 ;  /* 0x0000000f2c2e7c11 */ /* 0x000fe4000f8a08ff */
[----:B------:R-:W-:Y:S02]  /*4800*/  ISETP.GE.AND P3, PT, R47, UR21, PT ;  /* 0x000000152f007c0c */ /* 0x000fe4000bf66270 */
[----:B------:R-:W-:-:S02]  /*4810*/  LOP3.LUT R49, R81, 0xa0, RZ, 0xfc, !PT ;  /* 0x000000a051317812 */ /* 0x000fc400078efcff */
[----:B------:R-:W-:Y:S02]  /*4820*/  ISETP.GE.AND P4, PT, R50, UR21, PT ;  /* 0x0000001532007c0c */ /* 0x000fe4000bf86270 */
[----:B------:R-:W-:Y:S02]  /*4830*/  PRMT R89, RZ, 0x7610, R89 ;  /* 0x00007610ff597816 */ /* 0x000fe40000000059 */
[----:B------:R-:W-:Y:S02]  /*4840*/  PRMT R92, RZ, 0x7610, R92 ;  /* 0x00007610ff5c7816 */ /* 0x000fe4000000005c */
[----:B------:R-:W-:Y:S02]  /*4850*/  LEA.HI.X R47, R44, UR16, R45, 0x1, P5 ;  /* 0x000000102c2f7c11 */ /* 0x000fe4000a8f0c2d */
[----:B------:R-:W-:Y:S02]  /*4860*/  PRMT R93, RZ, 0x7610, R93 ;  /* 0x00007610ff5d7816 */ /* 0x000fe4000000005d */
[----:B------:R-:W-:Y:S01]  /*4870*/  ISETP.GE.AND P5, PT, R49, UR21, PT ;  /* 0x0000001531007c0c */ /* 0x000fe2000bfa6270 */
[----:B------:R-:W2:Y:S01]  /*4880*/  @!P2 LDG.E.U16 R89, desc[UR24][R46.64+0x80] ;  /* 0x000080182e59a981 */ /* 0x000ea2000c1e1500 */
[----:B------:R-:W-:-:S02]  /*4890*/  LOP3.LUT R45, R81, 0xe0, RZ, 0xfc, !PT ;  /* 0x000000e0512d7812 */ /* 0x000fc400078efcff */
[----:B------:R-:W-:Y:S01]  /*48a0*/  LOP3.LUT R44, R81, 0xc0, RZ, 0xfc, !PT ;  /* 0x000000c0512c7812 */ /* 0x000fe200078efcff */
[----:B------:R0:W3:Y:S01]  /*48b0*/  @!P1 LDG.E.U16 R92, desc[UR24][R42.64] ;  /* 0x000000182a5c9981 */ /* 0x0000e2000c1e1500 */
[----:B------:R-:W-:Y:S02]  /*48c0*/  PRMT R96, RZ, 0x7610, R96 ;  /* 0x00007610ff607816 */ /* 0x000fe40000000060 */
[----:B------:R-:W-:Y:S01]  /*48d0*/  PRMT R98, RZ, 0x7610, R98 ;  /* 0x00007610ff627816 */ /* 0x000fe20000000062 */
[----:B------:R-:W5:Y:S01]  /*48e0*/  @!P6 LDG.E.U16 R93, desc[UR24][R46.64+0x40] ;  /* 0x000040182e5de981 */ /* 0x000f62000c1e1500 */
[----:B------:R-:W-:Y:S02]  /*48f0*/  ISETP.GE.AND P2, PT, R45, UR21, PT ;  /* 0x000000152d007c0c */ /* 0x000fe4000bf46270 */
[----:B------:R-:W-:Y:S01]  /*4900*/  ISETP.GE.AND P6, PT, R44, UR21, PT ;  /* 0x000000152c007c0c */ /* 0x000fe2000bfc6270 */
[----:B------:R-:W4:Y:S01]  /*4910*/  @!P3 LDG.E.U16 R96, desc[UR24][R46.64+0xc0] ;  /* 0x0000c0182e60b981 */ /* 0x000f22000c1e1500 */
[----:B------:R-:W-:-:S02]  /*4920*/  PRMT R97, RZ, 0x7610, R97 ;  /* 0x00007610ff617816 */ /* 0x000fc40000000061 */
[C---:B0-----:R-:W-:Y:S01]  /*4930*/  LOP3.LUT R42, R81.reuse, 0x100, RZ, 0xfc, !PT ;  /* 0x00000100512a7812 */ /* 0x041fe200078efcff */
[----:B------:R-:W4:Y:S01]  /*4940*/  @!P4 LDG.E.U16 R98, desc[UR24][R46.64+0x100] ;  /* 0x000100182e62c981 */ /* 0x000f22000c1e1500 */
[----:B------:R-:W-:Y:S02]  /*4950*/  LOP3.LUT R43, R81, 0x120, RZ, 0xfc, !PT ;  /* 0x00000120512b7812 */ /* 0x000fe400078efcff */
[----:B------:R-:W-:Y:S01]  /*4960*/  ISETP.GE.AND P3, PT, R42, UR21, PT ;  /* 0x000000152a007c0c */ /* 0x000fe2000bf66270 */
[----:B------:R-:W4:Y:S01]  /*4970*/  @!P5 LDG.E.U16 R97, desc[UR24][R46.64+0x140] ;  /* 0x000140182e61d981 */ /* 0x000f22000c1e1500 */
[----:B------:R-:W-:Y:S02]  /*4980*/  ISETP.GE.AND P4, PT, R43, UR21, PT ;  /* 0x000000152b007c0c */ /* 0x000fe4000bf86270 */
[----:B------:R-:W-:Y:S02]  /*4990*/  LOP3.LUT R42, R81, 0x140, RZ, 0xfc, !PT ;  /* 0x00000140512a7812 */ /* 0x000fe400078efcff */
        /* <DEDUP_REMOVED lines=9> */
[----:B------:R-:W-:Y:S02]  /*4a30*/  ISETP.GE.AND P2, PT, R42, UR21, PT ;  /* 0x000000152a007c0c */ /* 0x000fe4000bf46270 */
[----:B------:R-:W-:Y:S01]  /*4a40*/  ISETP.GE.AND P6, PT, R43, UR21, PT ;  /* 0x000000152b007c0c */ /* 0x000fe2000bfc6270 */
[----:B------:R-:W4:Y:S01]  /*4a50*/  @!P4 LDG.E.U16 R127, desc[UR24][R46.64+0x240] ;  /* 0x000240182e7fc981 */ /* 0x000f22000c1e1500 */
[C---:B------:R-:W-:Y:S02]  /*4a60*/  LOP3.LUT R42, R81.reuse, 0x1c0, RZ, 0xfc, !PT ;  /* 0x000001c0512a7812 */ /* 0x040fe400078efcff */
[----:B------:R-:W-:Y:S01]  /*4a70*/  LOP3.LUT R43, R81, 0x1a0, RZ, 0xfc, !PT ;  /* 0x000001a0512b7812 */ /* 0x000fe200078efcff */
[----:B------:R-:W4:Y:S01]  /*4a80*/  @!P3 LDG.E.U16 R90, desc[UR24][R46.64+0x200] ;  /* 0x000200182e5ab981 */ /* 0x000f22000c1e1500 */
[----:B------:R-:W-:Y:S02]  /*4a90*/  PRMT R128, RZ, 0x7610, R128 ;  /* 0x00007610ff807816 */ /* 0x000fe40000000080 */
[----:B------:R-:W-:-:S02]  /*4aa0*/  ISETP.GE.AND P4, PT, R42, UR21, PT ;  /* 0x000000152a007c0c */ /* 0x000fc4000bf86270 */
[----:B------:R-:W-:Y:S02]  /*4ab0*/  ISETP.GE.AND P3, PT, R43, UR21, PT ;  /* 0x000000152b007c0c */ /* 0x000fe4000bf66270 */
[----:B------:R-:W-:Y:S01]  /*4ac0*/  LOP3.LUT R42, R81, 0x1e0, RZ, 0xfc, !PT ;  /* 0x000001e0512a7812 */ /* 0x000fe200078efcff */
[----:B------:R-:W4:Y:S01]  /*4ad0*/  @!P5 LDG.E.U16 R128, desc[UR24][R46.64+0x280] ;  /* 0x000280182e80d981 */ /* 0x000f22000c1e1500 */
[----:B------:R-:W-:Y:S02]  /*4ae0*/  MOV R40, UR26 ;  /* 0x0000001a00287c02 */ /* 0x000fe40008000f00 */
[----:B------:R-:W-:Y:S02]  /*4af0*/  MOV R41, UR18 ;  /* 0x0000001200297c02 */ /* 0x000fe40008000f00 */
[----:B------:R-:W-:Y:S02]  /*4b00*/  PRMT R91, RZ, 0x7610, R91 ;  /* 0x00007610ff5b7816 */ /* 0x000fe4000000005b */
[----:B------:R-:W-:-:S02]  /*4b10*/  PRMT R129, RZ, 0x7610, R129 ;  /* 0x00007610ff817816 */ /* 0x000fc40000000081 */
[----:B------:R-:W-:Y:S01]  /*4b20*/  ISETP.GE.AND P5, PT, R42, UR21, PT ;  /* 0x000000152a007c0c */ /* 0x000fe2000bfa6270 */
[----:B------:R-:W2:Y:S01]  /*4b30*/  LDG.E.64 R40, desc[UR24][R40.64] ;  /* 0x0000001828287981 */ /* 0x000ea2000c1e1b00 */
[C---:B------:R-:W-:Y:S02]  /*4b40*/  LOP3.LUT R42, R81.reuse, 0x220, RZ, 0xfc, !PT ;  /* 0x00000220512a7812 */ /* 0x040fe400078efcff */
[----:B------:R-:W-:Y:S01]  /*4b50*/  LOP3.LUT R43, R81, 0x200, RZ, 0xfc, !PT ;  /* 0x00000200512b7812 */ /* 0x000fe200078efcff */
[----:B------:R-:W4:Y:S01]  /*4b60*/  @!P2 LDG.E.U16 R91, desc[UR24][R46.64+0x300] ;  /* 0x000300182e5ba981 */ /* 0x000f22000c1e1500 */
[----:B------:R-:W-:Y:S02]  /*4b70*/  PRMT R123, RZ, 0x7610, R123 ;  /* 0x00007610ff7b7816 */ /* 0x000fe4000000007b */
[----:B------:R-:W-:Y:S01]  /*4b80*/  ISETP.GE.AND P2, PT, R42, UR21, PT ;  /* 0x000000152a007c0c */ /* 0x000fe2000bf46270 */
[----:B------:R-:W4:Y:S01]  /*4b90*/  @!P6 LDG.E.U16 R129, desc[UR24][R46.64+0x2c0] ;  /* 0x0002c0182e81e981 */ /* 0x000f22000c1e1500 */
[----:B------:R-:W-:-:S02]  /*4ba0*/  ISETP.GE.AND P6, PT, R43, UR21, PT ;  /* 0x000000152b007c0c */ /* 0x000fc4000bfc6270 */
[C---:B------:R-:W-:Y:S01]  /*4bb0*/  LOP3.LUT R42, R81.reuse, 0x240, RZ, 0xfc, !PT ;  /* 0x00000240512a7812 */ /* 0x040fe200078efcff */
[----:B------:R-:W4:Y:S01]  /*4bc0*/  @!P3 LDG.E.U16 R123, desc[UR24][R46.64+0x340] ;  /* 0x000340182e7bb981 */ /* 0x000f22000c1e1500 */
[----:B------:R-:W-:Y:S02]  /*4bd0*/  PRMT R119, RZ, 0x7610, R119 ;  /* 0x00007610ff777816 */ /* 0x000fe40000000077 */
[----:B------:R-:W-:Y:S02]  /*4be0*/  PRMT R122, RZ, 0x7610, R122 ;  /* 0x00007610ff7a7816 */ /* 0x000fe4000000007a */
[----:B------:R-:W-:Y:S02]  /*4bf0*/  ISETP.GE.AND P3, PT, R42, UR21, PT ;  /* 0x000000152a007c0c */ /* 0x000fe4000bf66270 */
[C---:B------:R-:W-:Y:S01]  /*4c00*/  LOP3.LUT R42, R81.reuse, 0x280, RZ, 0xfc, !PT ;  /* 0x00000280512a7812 */ /* 0x040fe200078efcff */
[----:B------:R-:W4:Y:S01]  /*4c10*/  @!P5 LDG.E.U16 R119, desc[UR24][R46.64+0x3c0] ;  /* 0x0003c0182e77d981 */ /* 0x000f22000c1e1500 */
[----:B------:R-:W-:-:S02]  /*4c20*/  LOP3.LUT R43, R81, 0x260, RZ, 0xfc, !PT ;  /* 0x00000260512b7812 */ /* 0x000fc400078efcff */
[----:B------:R-:W-:Y:S01]  /*4c30*/  PRMT R51, RZ, 0x7610, R51 ;  /* 0x00007610ff337816 */ /* 0x000fe20000000033 */
[----:B------:R-:W4:Y:S01]  /*4c40*/  @!P4 LDG.E.U16 R122, desc[UR24][R46.64+0x380] ;  /* 0x000380182e7ac981 */ /* 0x000f22000c1e1500 */
[----:B------:R-:W-:Y:S02]  /*4c50*/  ISETP.GE.AND P5, PT, R42, UR21, PT ;  /* 0x000000152a007c0c */ /* 0x000fe4000bfa6270 */
[----:B------:R-:W-:Y:S02]  /*4c60*/  ISETP.GE.AND P4, PT, R43, UR21, PT ;  /* 0x000000152b007c0c */ /* 0x000fe4000bf86270 */
[----:B------:R-:W-:Y:S01]  /*4c70*/  LOP3.LUT R42, R81, 0x2a0, RZ, 0xfc, !PT ;  /* 0x000002a0512a7812 */ /* 0x000fe200078efcff */
        /* <DEDUP_REMOVED lines=9> */
[----:B------:R-:W-:Y:S02]  /*4d10*/  ISETP.GE.AND P3, PT, R42, UR21, PT ;  /* 0x000000152a007c0c */ /* 0x000fe4000bf66270 */
        /* <DEDUP_REMOVED lines=16> */
[----:B------:R-:W-:-:S02]  /*4e20*/  ISETP.GE.AND P2, PT, R42, UR21, PT ;  /* 0x000000152a007c0c */ /* 0x000fc4000bf46270 */
[----:B------:R-:W-:Y:S02]  /*4e30*/  PRMT R111, RZ, 0x7610, R111 ;  /* 0x00007610ff6f7816 */ /* 0x000fe4000000006f */
[C---:B------:R-:W-:Y:S01]  /*4e40*/  LOP3.LUT R42, R81.reuse, 0x3a0, RZ, 0xfc, !PT ;  /* 0x000003a0512a7812 */ /* 0x040fe200078efcff */
[----:B------:R-:W4:Y:S01]  /*4e50*/  @!P4 LDG.E.U16 R110, desc[UR24][R46.64+0x600] ;  /* 0x000600182e6ec981 */ /* 0x000f22000c1e1500 */
[----:B------:R-:W-:Y:S02]  /*4e60*/  PRMT R50, RZ, 0x7610, R50 ;  /* 0x00007610ff327816 */ /* 0x000fe40000000032 */
[C---:B------:R-:W-:Y:S01]  /*4e70*/  LOP3.LUT R43, R81.reuse, 0x380, RZ, 0xfc, !PT ;  /* 0x00000380512b7812 */ /* 0x040fe200078efcff */
[----:B------:R-:W4:Y:S01]  /*4e80*/  @!P3 LDG.E.U16 R111, desc[UR24][R46.64+0x5c0] ;  /* 0x0005c0182e6fb981 */ /* 0x000f22000c1e1500 */
[----:B------:R-:W-:Y:S02]  /*4e90*/  PRMT R109, RZ, 0x7610, R109 ;  /* 0x00007610ff6d7816 */ /* 0x000fe4000000006d */
[----:B------:R-:W-:Y:S01]  /*4ea0*/  ISETP.GE.AND P4, PT, R42, UR21, PT ;  /* 0x000000152a007c0c */ /* 0x000fe2000bf86270 */
[----:B------:R-:W4:Y:S01]  /*4eb0*/  @!P5 LDG.E.U16 R50, desc[UR24][R46.64+0x640] ;  /* 0x000640182e32d981 */ /* 0x000f22000c1e1500 */
[----:B------:R-:W-:-:S02]  /*4ec0*/  LOP3.LUT R42, R81, 0x3c0, RZ, 0xfc, !PT ;  /* 0x000003c0512a7812 */ /* 0x000fc400078efcff */
[----:B------:R-:W-:Y:S01]  /*4ed0*/  LOP3.LUT R48, R48, 0x3e0, RZ, 0xfc, !PT ;  /* 0x000003e030307812 */ /* 0x000fe200078efcff */
        /* <DEDUP_REMOVED lines=16> */
[----:B0-----:R-:W-:Y:S01]  /*4fe0*/  IADD3 R46, PT, PT, R101, R80, RZ ;  /* 0x00000050652e7210 */ /* 0x001fe20007ffe0ff */
[----:B------:R-:W-:-:S04]  /*4ff0*/  UMOV UR26, 0x400 ;  /* 0x00000400001a7882 */ /* 0x000fc80000000000 */
[----:B------:R-:W-:-:S05]  /*5000*/  IMAD R118, R101, 0x1f, R46 ;  /* 0x0000001f65767824 */ /* 0x000fca00078e022e */
[----:B------:R-:W-:Y:S01]  /*5010*/  IADD3 R101, PT, PT, R118, 0x60, RZ ;  /* 0x0000006076657810 */ /* 0x000fe20007ffe0ff */
[----:B-1----:R-:W-:-:S03]  /*5020*/  ULEA UR26, UR18, UR26, 0x18 ;  /* 0x0000001a121a7291 */ /* 0x002fc6000f8ec0ff */
[----:B------:R-:W-:Y:S02]  /*5030*/  LEA.HI.SX32 R101, R101, R118, 0x1b ;  /* 0x0000007665657211 */ /* 0x000fe400078fdaff */
[C---:B------:R-:W-:Y:S02]  /*5040*/  IADD3 R120, PT, PT, R118.reuse, 0x140, RZ ;  /* 0x0000014076787810 */ /* 0x040fe40007ffe0ff */
[C---:B------:R-:W-:Y:S02]  /*5050*/  IADD3 R161, PT, PT, R118.reuse, 0x1a0, RZ ;  /* 0x000001a076a17810 */ /* 0x040fe40007ffe0ff */
[C---:B------:R-:W-:Y:S02]  /*5060*/  IADD3 R143, PT, PT, R118.reuse, 0x3a0, RZ ;  /* 0x000003a0768f7810 */ /* 0x040fe40007ffe0ff */
[C---:B------:R-:W-:Y:S02]  /*5070*/  IADD3 R137, PT, PT, R118.reuse, 0x1c0, RZ ;  /* 0x000001c076897810 */ /* 0x040fe40007ffe0ff */
[----:B------:R-:W-:-:S02]  /*5080*/  IADD3 R159, PT, PT, R118, 0x1e0, RZ ;  /* 0x000001e0769f7810 */ /* 0x000fc40007ffe0ff */
[C---:B------:R-:W-:Y:S02]  /*5090*/  IADD3 R139, PT, PT, R118.reuse, 0x200, RZ ;  /* 0x00000200768b7810 */ /* 0x040fe40007ffe0ff */
[-C--:B------:R-:W-:Y:S02]  /*50a0*/  LEA.HI.SX32 R136, R161, R118.reuse, 0x1b ;  /* 0x00000076a1887211 */ /* 0x080fe400078fdaff */
[C---:B------:R-:W-:Y:S02]  /*50b0*/  IADD3 R133, PT, PT, R118.reuse, 0x220, RZ ;  /* 0x0000022076857810 */ /* 0x040fe40007ffe0ff */
[-C--:B------:R-:W-:Y:S02]  /*50c0*/  LEA.HI.SX32 R137, R137, R118.reuse, 0x1b ;  /* 0x0000007689897211 */ /* 0x080fe400078fdaff */
[----:B------:R-:W-:Y:S02]  /*50d0*/  IADD3 R157, PT, PT, R118, 0x240, RZ ;  /* 0x00000240769d7810 */ /* 0x000fe40007ffe0ff */
[----:B------:R-:W-:-:S02]  /*50e0*/  LEA.HI.SX32 R138, R159, R118, 0x1b ;  /* 0x000000769f8a7211 */ /* 0x000fc400078fdaff */
[C---:B------:R-:W-:Y:S02]  /*50f0*/  IADD3 R135, PT, PT, R118.reuse, 0x260, RZ ;  /* 0x0000026076877810 */ /* 0x040fe40007ffe0ff */
[----:B------:R-:W-:Y:S02]  /*5100*/  IADD3 R151, PT, PT, R118, 0x280, RZ ;  /* 0x0000028076977810 */ /* 0x000fe40007ffe0ff */
[-C--:B------:R-:W-:Y:S02]  /*5110*/  LEA.HI.SX32 R139, R139, R118.reuse, 0x1b ;  /* 0x000000768b8b7211 */ /* 0x080fe400078fdaff */
[----:B------:R-:W-:Y:S02]  /*5120*/  LEA R136, R136, UR26, 0x1 ;  /* 0x0000001a88887c11 */ /* 0x000fe4000f8e08ff */
[----:B------:R-:W-:Y:S02]  /*5130*/  IADD3 R131, PT, PT, R118, 0x2a0, RZ ;  /* 0x000002a076837810 */ /* 0x000fe40007ffe0ff */
[----:B------:R-:W-:-:S02]  /*5140*/  LEA.HI.SX32 R133, R133, R118, 0x1b ;  /* 0x0000007685857211 */ /* 0x000fc400078fdaff */
[----:B------:R-:W-:Y:S02]  /*5150*/  LEA R137, R137, UR26, 0x1 ;  /* 0x0000001a89897c11 */ /* 0x000fe4000f8e08ff */
[----:B------:R-:W-:Y:S02]  /*5160*/  IADD3 R149, PT, PT, R118, 0x2c0, RZ ;  /* 0x000002c076957810 */ /* 0x000fe40007ffe0ff */
[-C--:B------:R-:W-:Y:S02]  /*5170*/  LEA.HI.SX32 R134, R157, R118.reuse, 0x1b ;  /* 0x000000769d867211 */ /* 0x080fe400078fdaff */
[----:B------:R-:W-:Y:S02]  /*5180*/  LEA R138, R138, UR26, 0x1 ;  /* 0x0000001a8a8a7c11 */ /* 0x000fe4000f8e08ff */
[----:B------:R-:W-:Y:S02]  /*5190*/  IADD3 R147, PT, PT, R118, 0x2e0, RZ ;  /* 0x000002e076937810 */ /* 0x000fe40007ffe0ff */
[----:B------:R-:W-:-:S02]  /*51a0*/  LEA.HI.SX32 R135, R135, R118, 0x1b ;  /* 0x0000007687877211 */ /* 0x000fc400078fdaff */
[C---:B------:R-:W-:Y:S02]  /*51b0*/  IADD3 R125, PT, PT, R118.reuse, 0x300, RZ ;  /* 0x00000300767d7810 */ /* 0x040fe40007ffe0ff */
[-C--:B------:R-:W-:Y:S02]  /*51c0*/  LEA.HI.SX32 R130, R151, R118.reuse, 0x1b ;  /* 0x0000007697827211 */ /* 0x080fe400078fdaff */
[-C--:B------:R-:W-:Y:S02]  /*51d0*/  LEA.HI.SX32 R131, R131, R118.reuse, 0x1b ;  /* 0x0000007683837211 */ /* 0x080fe400078fdaff */
[----:B------:R-:W-:Y:S02]  /*51e0*/  LEA R133, R133, UR26, 0x1 ;  /* 0x0000001a85857c11 */ /* 0x000fe4000f8e08ff */
[----:B------:R-:W-:Y:S02]  /*51f0*/  IADD3 R145, PT, PT, R118, 0x340, RZ ;  /* 0x0000034076917810 */ /* 0x000fe40007ffe0ff */
[----:B------:R-:W-:-:S02]  /*5200*/  LEA.HI.SX32 R132, R149, R118, 0x1b ;  /* 0x0000007695847211 */ /* 0x000fc400078fdaff */
[----:B------:R-:W-:Y:S02]  /*5210*/  LEA R134, R134, UR26, 0x1 ;  /* 0x0000001a86867c11 */ /* 0x000fe4000f8e08ff */
[-C--:B------:R-:W-:Y:S02]  /*5220*/  LEA.HI.SX32 R124, R147, R118.reuse, 0x1b ;  /* 0x00000076937c7211 */ /* 0x080fe400078fdaff */
[----:B------:R-:W-:Y:S02]  /*5230*/  LEA.HI.SX32 R125, R125, R118, 0x1b ;  /* 0x000000767d7d7211 */ /* 0x000fe400078fdaff */
[----:B------:R-:W-:Y:S02]  /*5240*/  IADD3 R141, PT, PT, R118, 0x3e0, RZ ;  /* 0x000003e0768d7810 */ /* 0x000fe40007ffe0ff */
[----:B------:R-:W-:Y:S02]  /*5250*/  LEA R124, R124, UR26, 0x1 ;  /* 0x0000001a7c7c7c11 */ /* 0x000fe4000f8e08ff */
[----:B------:R-:W-:-:S02]  /*5260*/  LEA R125, R125, UR26, 0x1 ;  /* 0x0000001a7d7d7c11 */ /* 0x000fc4000f8e08ff */
[----:B------:R-:W-:-:S04]  /*5270*/  SHF.L.U32 R46, R46, 0x5, RZ ;  /* 0x000000052e2e7819 */ /* 0x000fc800000006ff */
[----:B------:R-:W-:-:S04]  /*5280*/  LEA.HI.SX32 R46, R46, R46, 0x1b ;  /* 0x0000002e2e2e7211 */ /* 0x000fc800078fdaff */
[----:B------:R-:W-:Y:S01]  /*5290*/  LEA R46, R46, UR26, 0x1 ;  /* 0x0000001a2e2e7c11 */ /* 0x000fe2000f8e08ff */
[----:B------:R-:W-:-:S04]  /*52a0*/  USHF.L.U32 UR18, UR6, 0xa, URZ ;  /* 0x0000000a06127899 */ /* 0x000fc800080006ff */
[----:B------:R-:W-:Y:S01]  /*52b0*/  UIADD3 UR18, UPT, UPT, -UR18, UR43, URZ ;  /* 0x0000002b12127290 */ /* 0x000fe2000fffe1ff */
[C---:B--2---:R-:W-:Y:S01]  /*52c0*/  FMUL.FTZ R99, R41.reuse, R67 ;  /* 0x0000004329637220 */ /* 0x044fe20000410000 */
[----:B------:R-:W-:-:S03]  /*52d0*/  FMUL.FTZ R47, R41, R66 ;  /* 0x00000042292f7220 */ /* 0x000fc60000410000 */
[----:B------:R-:W-:Y:S01]  /*52e0*/  FMUL.RZ R99, R99, 0.15915493667125701904 ;  /* 0x3e22f98363637820 */ /* 0x000fe2000040c000 */
[----:B------:R-:W-:Y:S01]  /*52f0*/  FMUL.FTZ R48, R41, R68 ;  /* 0x0000004429307220 */ /* 0x000fe20000410000 */
[----:B------:R-:W-:Y:S02]  /*5300*/  FMUL.RZ R117, R47, 0.15915493667125701904 ;  /* 0x3e22f9832f757820 */ /* 0x000fe4000040c000 */
[----:B------:R-:W-:Y:S01]  /*5310*/  MUFU.SIN R104, R99 ;  /* 0x0000006300687308 */ /* 0x000fe20000000400 */
[----:B------:R-:W-:Y:S01]  /*5320*/  LEA.HI.SX32 R47, R118, R118, 0x1b ;  /* 0x00000076762f7211 */ /* 0x000fe200078fdaff */
[----:B------:R-:W-:Y:S01]  /*5330*/  FMUL.FTZ R116, R41, R65 ;  /* 0x0000004129747220 */ /* 0x000fe20000410000 */
[----:B------:R-:W-:-:S05]  /*5340*/  FMUL.RZ R100, R48, 0.15915493667125701904 ;  /* 0x3e22f98330647820 */ /* 0x000fca000040c000 */
[----:B------:R0:W-:Y:S01]  /*5350*/  MUFU.COS R105, R99 ;  /* 0x0000006300697308 */ /* 0x0001e20000000000 */
[----:B------:R-:W-:Y:S01]  /*5360*/  LEA R47, R47, UR26, 0x1 ;  /* 0x0000001a2f2f7c11 */ /* 0x000fe2000f8e08ff */
[----:B------:R-:W-:Y:S01]  /*5370*/  FMUL.RZ R121, R116, 0.15915493667125701904 ;  /* 0x3e22f98374797820 */ /* 0x000fe2000040c000 */
[----:B0-----:R-:W-:-:S04]  /*5380*/  IADD3 R99, PT, PT, R118, 0x40, RZ ;  /* 0x0000004076637810 */ /* 0x001fc80007ffe0ff */
[----:B------:R-:W-:Y:S01]  /*5390*/  LEA.HI.SX32 R99, R99, R118, 0x1b ;  /* 0x0000007663637211 */ /* 0x000fe200078fdaff */
[----:B------:R-:W-:Y:S03]  /*53a0*/  MUFU.SIN R48, R100 ;  /* 0x0000006400307308 */ /* 0x000fe60000000400 */
[----:B------:R-:W-:Y:S01]  /*53b0*/  LEA R116, R99, UR26, 0x1 ;  /* 0x0000001a63747c11 */ /* 0x000fe2000f8e08ff */
[----:B---3--:R-:W-:Y:S04]  /*53c0*/  STS.U16 [R47], R92 ;  /* 0x0000005c2f007388 */ /* 0x008fe80000000400 */
[----:B------:R-:W-:Y:S01]  /*53d0*/  MUFU.COS R49, R100 ;  /* 0x0000006400317308 */ /* 0x000fe20000000000 */
[----:B-----5:R-:W-:Y:S01]  /*53e0*/  STS.U16 [R8+0x40], R93 ;  /* 0x0000405d08007388 */ /* 0x020fe20000000400 */
[----:B------:R-:W-:-:S03]  /*53f0*/  FMUL.FTZ R140, R41, R63 ;  /* 0x0000003f298c7220 */ /* 0x000fc60000410000 */
[----:B------:R0:W-:Y:S03]  /*5400*/  STS.U16 [R116+0x80], R89 ;  /* 0x0000805974007388 */ /* 0x0001e60000000400 */
[----:B------:R-:W-:Y:S08]  /*5410*/  MUFU.SIN R100, R117 ;  /* 0x0000007500647308 */ /* 0x000ff00000000400 */
[----:B------:R1:W-:Y:S01]  /*5420*/  MUFU.COS R102, R117 ;  /* 0x0000007500667308 */ /* 0x0003e20000000000 */
[----:B0-----:R-:W-:Y:S01]  /*5430*/  FMUL.FTZ R89, R41, R64 ;  /* 0x0000004029597220 */ /* 0x001fe20000410000 */
[----:B------:R-:W-:-:S02]  /*5440*/  IADD3 R92, PT, PT, R118, 0x180, RZ ;  /* 0x00000180765c7810 */ /* 0x000fc40007ffe0ff */
[----:B-1----:R-:W-:Y:S01]  /*5450*/  LEA R117, R101, UR26, 0x1 ;  /* 0x0000001a65757c11 */ /* 0x002fe2000f8e08ff */
[----:B------:R-:W-:Y:S01]  /*5460*/  FMUL.RZ R116, R89, 0.15915493667125701904 ;  /* 0x3e22f98359747820 */ /* 0x000fe2000040c000 */
[----:B------:R-:W-:-:S03]  /*5470*/  IADD3 R93, PT, PT, R118, 0x320, RZ ;  /* 0x00000320765d7810 */ /* 0x000fc60007ffe0ff */
[----:B----4-:R-:W-:Y:S01]  /*5480*/  STS.U16 [R117+0xc0], R96 ;  /* 0x0000c06075007388 */ /* 0x010fe20000000400 */
[----:B------:R-:W-:-:S03]  /*5490*/  FMUL.RZ R140, R140, 0.15915493667125701904 ;  /* 0x3e22f9838c8c7820 */ /* 0x000fc6000040c000 */
[----:B------:R-:W-:Y:S01]  /*54a0*/  STS.U16 [R7+0x100], R98 ;  /* 0x0001006207007388 */ /* 0x000fe20000000400 */
[----:B------:R-:W-:-:S03]  /*54b0*/  FMUL.FTZ R142, R41, R62 ;  /* 0x0000003e298e7220 */ /* 0x000fc60000410000 */
[----:B------:R0:W-:Y:S01]  /*54c0*/  STS.U16 [R6+0x140], R97 ;  /* 0x0001406106007388 */ /* 0x0001e20000000400 */
[----:B------:R-:W-:-:S03]  /*54d0*/  FMUL.FTZ R40, R40, 1.4426950216293334961 ;  /* 0x3fb8aa3b28287820 */ /* 0x000fc60000410000 */
[----:B------:R1:W-:Y:S01]  /*54e0*/  STS.U16 [R5+0x180], R94 ;  /* 0x0001805e05007388 */ /* 0x0003e20000000400 */
[----:B------:R-:W-:-:S03]  /*54f0*/  LEA.HI.SX32 R89, R92, R118, 0x1b ;  /* 0x000000765c597211 */ /* 0x000fc600078fdaff */
[----:B------:R2:W-:Y:S01]  /*5500*/  STS.U16 [R4+0x1c0], R95 ;  /* 0x0001c05f04007388 */ /* 0x0005e20000000400 */
[-C--:B------:R-:W-:Y:S01]  /*5510*/  LEA.HI.SX32 R126, R93, R118.reuse, 0x1b ;  /* 0x000000765d7e7211 */ /* 0x080fe200078fdaff */
[----:B0-----:R-:W-:Y:S01]  /*5520*/  MUFU.SIN R97, R116 ;  /* 0x0000007400617308 */ /* 0x001fe20000000400 */
[----:B-1----:R-:W-:-:S07]  /*5530*/  LEA.HI.SX32 R94, R120, R118, 0x1b ;  /* 0x00000076785e7211 */ /* 0x002fce00078fdaff */
[----:B--2---:R0:W-:Y:S01]  /*5540*/  MUFU.COS R95, R116 ;  /* 0x00000074005f7308 */ /* 0x0041e20000000000 */
[----:B------:R-:W-:Y:S01]  /*5550*/  FMUL.FTZ R144, R40, R63 ;  /* 0x0000003f28907220 */ /* 0x000fe20000410000 */
[----:B------:R-:W-:Y:S06]  /*5560*/  STS.U16 [R3+0x200], R90 ;  /* 0x0002005a03007388 */ /* 0x000fec0000000400 */
[----:B------:R-:W-:Y:S01]  /*5570*/  MUFU.SIN R92, R140 ;  /* 0x0000008c005c7308 */ /* 0x000fe20000000400 */
[----:B0-----:R-:W-:Y:S02]  /*5580*/  LEA.HI.SX32 R116, R143, R118, 0x1b ;  /* 0x000000768f747211 */ /* 0x001fe400078fdaff */
[----:B------:R-:W-:Y:S01]  /*5590*/  LEA R143, R94, UR26, 0x1 ;  /* 0x0000001a5e8f7c11 */ /* 0x000fe2000f8e08ff */
[----:B------:R-:W-:Y:S04]  /*55a0*/  STS.U16 [R2+0x240], R127 ;  /* 0x0002407f02007388 */ /* 0x000fe80000000400 */
[----:B------:R0:W-:Y:S01]  /*55b0*/  MUFU.COS R93, R140 ;  /* 0x0000008c005d7308 */ /* 0x0001e20000000000 */
[----:B------:R1:W-:Y:S01]  /*55c0*/  STS.U16 [R143+0x280], R128 ;  /* 0x000280808f007388 */ /* 0x0003e20000000400 */
[----:B------:R-:W-:Y:S01]  /*55d0*/  FMUL.FTZ R47, R40, R65 ;  /* 0x00000041282f7220 */ /* 0x000fe20000410000 */
[----:B0-----:R-:W-:Y:S01]  /*55e0*/  FMUL.RZ R140, R142, 0.15915493667125701904 ;  /* 0x3e22f9838e8c7820 */ /* 0x001fe2000040c000 */
[----:B------:R-:W-:-:S04]  /*55f0*/  LEA R142, R89, UR26, 0x1 ;  /* 0x0000001a598e7c11 */ /* 0x000fc8000f8e08ff */
[----:B------:R0:W-:Y:S01]  /*5600*/  MUFU.EX2 R94, R144 ;  /* 0x00000090005e7308 */ /* 0x0001e20000000800 */
[----:B------:R-:W-:Y:S01]  /*5610*/  STS.U16 [R0+0x2c0], R129 ;  /* 0x0002c08100007388 */ /* 0x000fe20000000400 */
[----:B-1----:R-:W-:-:S03]  /*5620*/  LEA R128, R135, UR26, 0x1 ;  /* 0x0000001a87807c11 */ /* 0x002fc6000f8e08ff */
[----:B------:R-:W-:Y:S01]  /*5630*/  STS.U16 [R142+0x300], R91 ;  /* 0x0003005b8e007388 */ /* 0x000fe20000000400 */
[----:B0-----:R-:W-:-:S03]  /*5640*/  LEA R144, R139, UR26, 0x1 ;  /* 0x0000001a8b907c11 */ /* 0x001fc6000f8e08ff */
[----:B------:R0:W-:Y:S01]  /*5650*/  STS.U16 [R136+0x340], R123 ;  /* 0x0003407b88007388 */ /* 0x0001e20000000400 */
[----:B------:R-:W-:Y:S03]  /*5660*/  MUFU.SIN R101, R121 ;  /* 0x0000007900657308 */ /* 0x000fe60000000400 */
[----:B------:R1:W-:Y:S01]  /*5670*/  STS.U16 [R137+0x380], R122 ;  /* 0x0003807a89007388 */ /* 0x0003e20000000400 */
[----:B------:R-:W-:-:S03]  /*5680*/  IADD3 R117, PT, PT, R118, 0x3c0, RZ ;  /* 0x000003c076757810 */ /* 0x000fc60007ffe0ff */
[----:B------:R2:W-:Y:S01]  /*5690*/  STS.U16 [R138+0x3c0], R119 ;  /* 0x0003c0778a007388 */ /* 0x0005e20000000400 */
[----:B------:R3:W-:Y:S01]  /*56a0*/  MUFU.COS R99, R121 ;  /* 0x0000007900637308 */ /* 0x0007e20000000000 */
[----:B------:R-:W-:Y:S02]  /*56b0*/  LEA.HI.SX32 R120, R145, R118, 0x1b ;  /* 0x0000007691787211 */ /* 0x000fe400078fdaff */
[----:B------:R-:W-:Y:S01]  /*56c0*/  STS.U16 [R144+0x400], R51 ;  /* 0x0004003390007388 */ /* 0x000fe20000000400 */
[----:B0-----:R-:W-:Y:S02]  /*56d0*/  LEA R123, R132, UR26, 0x1 ;  /* 0x0000001a847b7c11 */ /* 0x001fe4000f8e08ff */
[----:B-1----:R-:W-:Y:S02]  /*56e0*/  LEA R122, R131, UR26, 0x1 ;  /* 0x0000001a837a7c11 */ /* 0x002fe4000f8e08ff */
[----:B------:R0:W1:Y:S01]  /*56f0*/  MUFU.EX2 R98, R47 ;  /* 0x0000002f00627308 */ /* 0x0000620000000800 */
[----:B---3--:R-:W-:-:S02]  /*5700*/  IADD3 R121, PT, PT, R118, 0x360, RZ ;  /* 0x0000036076797810 */ /* 0x008fc40007ffe0ff */
[----:B--2---:R-:W-:Y:S01]  /*5710*/  LEA R119, R130, UR26, 0x1 ;  /* 0x0000001a82777c11 */ /* 0x004fe2000f8e08ff */
[----:B------:R-:W-:Y:S01]  /*5720*/  STS.U16 [R133+0x440], R114 ;  /* 0x0004407285007388 */ /* 0x000fe20000000400 */
[-C--:B------:R-:W-:Y:S02]  /*5730*/  LEA.HI.SX32 R121, R121, R118.reuse, 0x1b ;  /* 0x0000007679797211 */ /* 0x080fe400078fdaff */
[----:B0-----:R-:W-:Y:S01]  /*5740*/  IADD3 R47, PT, PT, R118, 0x380, RZ ;  /* 0x00000380762f7810 */ /* 0x001fe20007ffe0ff */
[----:B------:R0:W-:Y:S01]  /*5750*/  STS.U16 [R134+0x480], R115 ;  /* 0x0004807386007388 */ /* 0x0001e20000000400 */
[-C--:B------:R-:W-:Y:S02]  /*5760*/  LEA.HI.SX32 R117, R117, R118.reuse, 0x1b ;  /* 0x0000007675757211 */ /* 0x080fe400078fdaff */
[----:B------:R-:W-:Y:S01]  /*5770*/  LEA.HI.SX32 R47, R47, R118, 0x1b ;  /* 0x000000762f2f7211 */ /* 0x000fe200078fdaff */
[----:B------:R-:W-:Y:S01]  /*5780*/  STS.U16 [R128+0x4c0], R87 ;  /* 0x0004c05780007388 */ /* 0x000fe20000000400 */
[----:B------:R-:W-:-:S03]  /*5790*/  LEA R120, R120, UR26, 0x1 ;  /* 0x0000001a78787c11 */ /* 0x000fc6000f8e08ff */
[----:B------:R2:W-:Y:S01]  /*57a0*/  STS.U16 [R119+0x500], R112 ;  /* 0x0005007077007388 */ /* 0x0005e20000000400 */
[----:B0-----:R-:W-:-:S03]  /*57b0*/  LEA R115, R126, UR26, 0x1 ;  /* 0x0000001a7e737c11 */ /* 0x001fc6000f8e08ff */
[----:B------:R-:W-:Y:S01]  /*57c0*/  STS.U16 [R122+0x540], R113 ;  /* 0x000540717a007388 */ /* 0x000fe20000000400 */
[----:B------:R-:W-:Y:S02]  /*57d0*/  LEA.HI.SX32 R118, R141, R118, 0x1b ;  /* 0x000000768d767211 */ /* 0x000fe400078fdaff */
[----:B------:R-:W-:Y:S01]  /*57e0*/  LEA R121, R121, UR26, 0x1 ;  /* 0x0000001a79797c11 */ /* 0x000fe2000f8e08ff */
[----:B------:R-:W-:Y:S01]  /*57f0*/  STS.U16 [R123+0x580], R88 ;  /* 0x000580587b007388 */ /* 0x000fe20000000400 */
[----:B------:R-:W-:Y:S02]  /*5800*/  LEA R47, R47, UR26, 0x1 ;  /* 0x0000001a2f2f7c11 */ /* 0x000fe4000f8e08ff */
[----:B------:R-:W-:Y:S01]  /*5810*/  LEA R116, R116, UR26, 0x1 ;  /* 0x0000001a74747c11 */ /* 0x000fe2000f8e08ff */
[----:B------:R-:W-:Y:S01]  /*5820*/  STS.U16 [R124+0x5c0], R111 ;  /* 0x0005c06f7c007388 */ /* 0x000fe20000000400 */
[----:B------:R-:W-:-:S03]  /*5830*/  LEA R117, R117, UR26, 0x1 ;  /* 0x0000001a75757c11 */ /* 0x000fc6000f8e08ff */
[----:B------:R-:W-:Y:S01]  /*5840*/  STS.U16 [R125+0x600], R110 ;  /* 0x0006006e7d007388 */ /* 0x000fe20000000400 */
[----:B------:R-:W-:-:S03]  /*5850*/  LEA R118, R118, UR26, 0x1 ;  /* 0x0000001a76767c11 */ /* 0x000fc6000f8e08ff */
[----:B------:R-:W-:Y:S04]  /*5860*/  STS.U16 [R115+0x640], R50 ;  /* 0x0006403273007388 */ /* 0x000fe80000000400 */
[----:B------:R-:W-:Y:S04]  /*5870*/  STS.U16 [R120+0x680], R109 ;  /* 0x0006806d78007388 */ /* 0x000fe80000000400 */
[----:B------:R-:W-:Y:S04]  /*5880*/  STS.U16 [R121+0x6c0], R108 ;  /* 0x0006c06c79007388 */ /* 0x000fe80000000400 */
[----:B------:R0:W-:Y:S04]  /*5890*/  STS.U16 [R47+0x700], R42 ;  /* 0x0007002a2f007388 */ /* 0x0001e80000000400 */
[----:B------:R-:W-:Y:S01]  /*58a0*/  STS.U16 [R116+0x740], R45 ;  /* 0x0007402d74007388 */ /* 0x000fe20000000400 */
[----:B--2---:R-:W-:-:S03]  /*58b0*/  FMUL.FTZ R112, R41, R60 ;  /* 0x0000003c29707220 */ /* 0x004fc60000410000 */
[----:B------:R-:W-:Y:S01]  /*58c0*/  STS.U16 [R117+0x780], R44 ;  /* 0x0007802c75007388 */ /* 0x000fe20000000400 */
[----:B0-----:R-:W-:-:S03]  /*58d0*/  FMUL.FTZ R42, R41, R59 ;  /* 0x0000003b292a7220 */ /* 0x001fc60000410000 */
[----:B------:R0:W-:Y:S01]  /*58e0*/  STS.U16 [R118+0x7c0], R43 ;  /* 0x0007c02b76007388 */ /* 0x0001e20000000400 */
[----:B------:R-:W-:-:S03]  /*58f0*/  NOP ;  /* 0x0000000000007918 */ /* 0x000fc60000000000 */
[----:B------:R-:W2:Y:S01]  /*5900*/  LDS.U16 R108, [R46] ;  /* 0x000000002e6c7984 */ /* 0x000ea20000000400 */
[----:B------:R-:W-:Y:S01]  /*5910*/  FMUL.RZ R109, R42, 0.15915493667125701904 ;  /* 0x3e22f9832a6d7820 */ /* 0x000fe2000040c000 */
[----:B------:R-:W-:Y:S02]  /*5920*/  SHF.L.U32 R123, R82, 0x4, RZ ;  /* 0x00000004527b7819 */ /* 0x000fe400000006ff */
[----:B------:R-:W3:Y:S01]  /*5930*/  LDS.U16 R111, [R46+0x2] ;  /* 0x000002002e6f7984 */ /* 0x000ee20000000400 */
[----:B------:R-:W-:Y:S01]  /*5940*/  FMUL.RZ R113, R112, 0.15915493667125701904 ;  /* 0x3e22f98370717820 */ /* 0x000fe2000040c000 */
[----:B------:R-:W-:Y:S01]  /*5950*/  MUFU.SIN R42, R109 ;  /* 0x0000006d002a7308 */ /* 0x000fe20000000400 */
[----:B------:R-:W-:Y:S01]  /*5960*/  IADD3 R110, PT, PT, R123, 0x4, RZ ;  /* 0x000000047b6e7810 */ /* 0x000fe20007ffe0ff */
[----:B------:R-:W4:Y:S01]  /*5970*/  LDS.U16 R112, [R46+0x4] ;  /* 0x000004002e707984 */ /* 0x000f220000000400 */
[C---:B------:R-:W-:Y:S01]  /*5980*/  FMUL.FTZ R107, R40.reuse, R68 ;  /* 0x00000044286b7220 */ /* 0x040fe20000410000 */
[C---:B------:R-:W-:Y:S01]  /*5990*/  FMUL.FTZ R103, R40.reuse, R66 ;  /* 0x0000004228677220 */ /* 0x040fe20000410000 */
[C---:B------:R-:W-:Y:S01]  /*59a0*/  FMUL.FTZ R106, R40.reuse, R67 ;  /* 0x00000043286a7220 */ /* 0x040fe20000410000 */
[----:B------:R-:W-:Y:S01]  /*59b0*/  FMUL.FTZ R114, R40, R61 ;  /* 0x0000003d28727220 */ /* 0x000fe20000410000 */
[----:B------:R-:W-:Y:S01]  /*59c0*/  FMUL.FTZ R47, R41, R58 ;  /* 0x0000003a292f7220 */ /* 0x000fe20000410000 */
[----:B0-----:R0:W-:Y:S01]  /*59d0*/  MUFU.COS R43, R109 ;  /* 0x0000006d002b7308 */ /* 0x0011e20000000000 */
[----:B------:R-:W-:Y:S01]  /*59e0*/  ISETP.GE.U32.AND P6, PT, R110, UR18, PT ;  /* 0x000000126e007c0c */ /* 0x000fe2000bfc6070 */
[----:B-1----:R-:W-:Y:S01]  /*59f0*/  FMUL.FTZ R101, R98, R101 ;  /* 0x0000006562657220 */ /* 0x002fe20000410000 */
[----:B------:R-:W-:Y:S01]  /*5a00*/  LDS.U16 R110, [R46+0x8] ;  /* 0x000008002e6e7984 */ /* 0x000fe20000000400 */
[----:B------:R-:W-:-:S03]  /*5a10*/  FMUL.FTZ R96, R40, R64 ;  /* 0x0000004028607220 */ /* 0x000fc60000410000 */
[----:B------:R-:W-:Y:S01]  /*5a20*/  LDS.U16 R134, [R46+0x1a] ;  /* 0x00001a002e867984 */ /* 0x000fe20000000400 */
[----:B0-----:R-:W-:Y:S01]  /*5a30*/  IADD3 R109, PT, PT, R123, 0x3, RZ ;  /* 0x000000037b6d7810 */ /* 0x001fe20007ffe0ff */
[----:B------:R-:W-:Y:S02]  /*5a40*/  MUFU.SIN R50, R113 ;  /* 0x0000007100327308 */ /* 0x000fe40000000400 */
[----:B------:R-:W-:Y:S01]  /*5a50*/  LDS.U16 R136, [R46+0x1c] ;  /* 0x00001c002e887984 */ /* 0x000fe20000000400 */
[----:B------:R-:W-:-:S03]  /*5a60*/  ISETP.GE.U32.AND P5, PT, R109, UR18, PT ;  /* 0x000000126d007c0c */ /* 0x000fc6000bfa6070 */
[----:B------:R-:W-:Y:S02]  /*5a70*/  LDS.U16 R109, [R46+0xa] ;  /* 0x00000a002e6d7984 */ /* 0x000fe40000000400 */
[----:B------:R0:W-:Y:S02]  /*5a80*/  MUFU.COS R124, R113 ;  /* 0x00000071007c7308 */ /* 0x0001e40000000000 */
[----:B------:R-:W-:Y:S04]  /*5a90*/  LDS.U16 R135, [R46+0x1e] ;  /* 0x00001e002e877984 */ /* 0x000fe80000000400 */
[----:B------:R-:W-:Y:S04]  /*5aa0*/  LDS.U16 R132, [R46+0x20] ;  /* 0x000020002e847984 */ /* 0x000fe80000000400 */
[----:B0-----:R-:W0:Y:S01]  /*5ab0*/  LDS.U16 R113, [R46+0x6] ;  /* 0x000006002e717984 */ /* 0x001e220000000400 */
[----:B------:R-:W1:Y:S01]  /*5ac0*/  MUFU.EX2 R107, R107 ;  /* 0x0000006b006b7308 */ /* 0x000e620000000800 */
[----:B--2---:R-:W-:-:S02]  /*5ad0*/  HADD2.F32 R108, -RZ, R108.H0_H0 ;  /* 0x2000006cff6c7230 */ /* 0x004fc40000004100 */
[----:B------:R-:W-:Y:S01]  /*5ae0*/  LDS.U16 R133, [R46+0x22] ;  /* 0x000022002e857984 */ /* 0x000fe20000000400 */
[----:B------:R-:W-:Y:S01]  /*5af0*/  FMUL.FTZ R127, R40, R62 ;  /* 0x0000003e287f7220 */ /* 0x000fe20000410000 */
[----:B------:R-:W-:-:S03]  /*5b00*/  FMUL.FTZ R129, R41, R61 ;  /* 0x0000003d29817220 */ /* 0x000fc60000410000 */
[----:B------:R-:W-:Y:S01]  /*5b10*/  MUFU.SIN R89, R140 ;  /* 0x0000008c00597308 */ /* 0x000fe20000000400 */
[----:B------:R-:W-:-:S07]  /*5b20*/  FMUL.FTZ R125, R40, R60 ;  /* 0x0000003c287d7220 */ /* 0x000fce0000410000 */
[----:B------:R-:W-:Y:S01]  /*5b30*/  MUFU.COS R90, R140 ;  /* 0x0000008c005a7308 */ /* 0x000fe20000000000 */
[C---:B-1----:R-:W-:Y:S01]  /*5b40*/  FMUL.FTZ R49, R107.reuse, R49 ;  /* 0x000000316b317220 */ /* 0x042fe20000410000 */
[----:B------:R-:W-:Y:S01]  /*5b50*/  FMUL.FTZ R122, R107, R48 ;  /* 0x000000306b7a7220 */ /* 0x000fe20000410000 */
[C---:B------:R-:W-:Y:S01]  /*5b60*/  FMUL.FTZ R107, R41.reuse, R57 ;  /* 0x00000039296b7220 */ /* 0x040fe20000410000 */
[----:B------:R-:W-:Y:S01]  /*5b70*/  FMUL.FTZ R143, R41, R54 ;  /* 0x00000036298f7220 */ /* 0x000fe20000410000 */
[----:B------:R-:W-:Y:S01]  /*5b80*/  FMUL.FTZ R44, R40, R59 ;  /* 0x0000003b282c7220 */ /* 0x000fe20000410000 */
[C---:B------:R-:W-:Y:S01]  /*5b90*/  FMUL.FTZ R92, R94.reuse, R92 ;  /* 0x0000005c5e5c7220 */ /* 0x040fe20000410000 */
[----:B------:R-:W-:Y:S01]  /*5ba0*/  FMUL.FTZ R93, R94, R93 ;  /* 0x0000005d5e5d7220 */ /* 0x000fe20000410000 */
[----:B------:R-:W1:Y:S01]  /*5bb0*/  MUFU.EX2 R103, R103 ;  /* 0x0000006700677308 */ /* 0x000e620000000800 */
[----:B------:R-:W-:Y:S01]  /*5bc0*/  FMUL.RZ R126, R107, 0.15915493667125701904 ;  /* 0x3e22f9836b7e7820 */ /* 0x000fe2000040c000 */
[C---:B------:R-:W-:Y:S01]  /*5bd0*/  FMUL.FTZ R142, R40.reuse, R54 ;  /* 0x00000036288e7220 */ /* 0x040fe20000410000 */
[C---:B------:R-:W-:Y:S01]  /*5be0*/  FMUL.FTZ R131, R40.reuse, R56 ;  /* 0x0000003828837220 */ /* 0x040fe20000410000 */
[-C--:B------:R-:W-:Y:S01]  /*5bf0*/  FMUL.FTZ R141, R41, R55.reuse ;  /* 0x00000037298d7220 */ /* 0x080fe20000410000 */
[C---:B------:R-:W-:Y:S01]  /*5c00*/  FMUL.FTZ R138, R40.reuse, R55 ;  /* 0x00000037288a7220 */ /* 0x040fe20000410000 */
[----:B------:R-:W-:Y:S01]  /*5c10*/  FMUL.FTZ R147, R40, R53 ;  /* 0x0000003528937220 */ /* 0x000fe20000410000 */
[----:B------:R-:W-:Y:S01]  /*5c20*/  LDS.U16 R145, [R46+0x36] ;  /* 0x000036002e917984 */ /* 0x000fe20000000400 */
[----:B------:R-:W2:Y:S01]  /*5c30*/  MUFU.EX2 R106, R106 ;  /* 0x0000006a006a7308 */ /* 0x000ea20000000800 */
[----:B------:R-:W-:Y:S01]  /*5c40*/  FMUL.FTZ R121, R9, R108 ;  /* 0x0000006c09797220 */ /* 0x000fe20000410000 */
[C---:B------:R-:W-:Y:S01]  /*5c50*/  ISETP.GE.U32.AND P2, PT, R123.reuse, UR18, PT ;  /* 0x000000127b007c0c */ /* 0x040fe2000bf46070 */
[----:B------:R-:W5:Y:S01]  /*5c60*/  LDS.U16 R107, [R46+0xe] ;  /* 0x00000e002e6b7984 */ /* 0x000f620000000400 */
[----:B------:R-:W-:-:S03]  /*5c70*/  IADD3 R45, PT, PT, R123, 0x1, RZ ;  /* 0x000000017b2d7810 */ /* 0x000fc60007ffe0ff */
[----:B------:R-:W5:Y:S01]  /*5c80*/  LDS.U16 R108, [R46+0xc] ;  /* 0x00000c002e6c7984 */ /* 0x000f620000000400 */
[----:B------:R3:W-:Y:S03]  /*5c90*/  MUFU.EX2 R88, R114 ;  /* 0x0000007200587308 */ /* 0x0007e60000000800 */
[----:B------:R-:W-:Y:S04]  /*5ca0*/  LDS.U16 R150, [R46+0x3e] ;  /* 0x00003e002e967984 */ /* 0x000fe80000000400 */
[----:B------:R-:W-:Y:S01]  /*5cb0*/  LDS.U16 R151, [R46+0x3c] ;  /* 0x00003c002e977984 */ /* 0x000fe20000000400 */
[----:B---3--:R-:W-:Y:S02]  /*5cc0*/  HADD2.F32 R114, -RZ, R111.H0_H0 ;  /* 0x2000006fff727230 */ /* 0x008fe40000004100 */
[----:B----4-:R-:W-:-:S03]  /*5cd0*/  HADD2.F32 R111, -RZ, R112.H0_H0 ;  /* 0x20000070ff6f7230 */ /* 0x010fc60000004100 */
[----:B------:R-:W-:Y:S01]  /*5ce0*/  FMUL.FTZ R114, R9, R114 ;  /* 0x0000007209727220 */ /* 0x000fe20000410000 */
[----:B0-----:R-:W-:Y:S02]  /*5cf0*/  HADD2.F32 R113, -RZ, R113.H0_H0 ;  /* 0x20000071ff717230 */ /* 0x001fe40000004100 */
[----:B------:R-:W-:Y:S01]  /*5d00*/  FMUL.FTZ R111, R10, R111 ;  /* 0x0000006f0a6f7220 */ /* 0x000fe20000410000 */
[----:B------:R-:W-:Y:S02]  /*5d10*/  ISETP.GE.U32.AND P3, PT, R45, UR18, PT ;  /* 0x000000122d007c0c */ /* 0x000fe4000bf66070 */
[----:B------:R-:W-:Y:S01]  /*5d20*/  FSEL R120, R114, RZ, !P2 ;  /* 0x000000ff72787208 */ /* 0x000fe20005000000 */
[----:B-1----:R-:W-:Y:S01]  /*5d30*/  FMUL.FTZ R114, R103, R100 ;  /* 0x0000006467727220 */ /* 0x002fe20000410000 */
[----:B------:R-:W-:Y:S02]  /*5d40*/  HADD2.F32 R110, -RZ, R110.H0_H0 ;  /* 0x2000006eff6e7230 */ /* 0x000fe40000004100 */
[----:B------:R-:W-:Y:S01]  /*5d50*/  FMUL.RZ R116, R47, 0.15915493667125701904 ;  /* 0x3e22f9832f747820 */ /* 0x000fe2000040c000 */
[----:B------:R-:W-:Y:S01]  /*5d60*/  HADD2.F32 R100, -RZ, R109.H0_H0 ;  /* 0x2000006dff647230 */ /* 0x000fe20000004100 */
[C---:B------:R-:W-:Y:S01]  /*5d70*/  IADD3 R47, PT, PT, R123.reuse, 0x2, RZ ;  /* 0x000000027b2f7810 */ /* 0x040fe20007ffe0ff */
[C---:B--2---:R-:W-:Y:S01]  /*5d80*/  FMUL.FTZ R104, R106.reuse, R104 ;  /* 0x000000686a687220 */ /* 0x044fe20000410000 */
[----:B------:R-:W-:Y:S01]  /*5d90*/  IADD3 R115, PT, PT, R123, 0x5, RZ ;  /* 0x000000057b737810 */ /* 0x000fe20007ffe0ff */
[----:B------:R-:W-:Y:S01]  /*5da0*/  FMUL.FTZ R105, R106, R105 ;  /* 0x000000696a697220 */ /* 0x000fe20000410000 */
[----:B------:R-:W-:Y:S01]  /*5db0*/  FMUL.FTZ R113, R10, R113 ;  /* 0x000000710a717220 */ /* 0x000fe20000410000 */
[----:B------:R-:W-:Y:S01]  /*5dc0*/  FSEL R117, R111, RZ, !P3 ;  /* 0x000000ff6f757208 */ /* 0x000fe20005800000 */
[----:B------:R-:W-:Y:S01]  /*5dd0*/  FMUL.FTZ R111, R103, R102 ;  /* 0x00000066676f7220 */ /* 0x000fe20000410000 */
[----:B------:R-:W-:Y:S01]  /*5de0*/  FSEL R122, R122, RZ, !P2 ;  /* 0x000000ff7a7a7208 */ /* 0x000fe20005000000 */
[----:B------:R-:W-:Y:S01]  /*5df0*/  FMUL.FTZ R110, R11, R110 ;  /* 0x0000006e0b6e7220 */ /* 0x000fe20000410000 */
[----:B------:R-:W-:Y:S01]  /*5e00*/  FSEL R121, R121, RZ, !P2 ;  /* 0x000000ff79797208 */ /* 0x000fe20005000000 */
[----:B------:R-:W-:Y:S01]  /*5e10*/  FMUL.FTZ R112, R11, R100 ;  /* 0x000000640b707220 */ /* 0x000fe20000410000 */
[----:B------:R-:W-:Y:S01]  /*5e20*/  FSEL R119, R49, 1, !P2 ;  /* 0x3f80000031777808 */ /* 0x000fe20005000000 */
[----:B------:R-:W0:Y:S01]  /*5e30*/  LDS.U16 R100, [R46+0x16] ;  /* 0x000016002e647984 */ /* 0x000e220000000400 */
[----:B------:R-:W-:-:S02]  /*5e40*/  ISETP.GE.U32.AND P4, PT, R47, UR18, PT ;  /* 0x000000122f007c0c */ /* 0x000fc4000bf86070 */
[----:B------:R-:W-:Y:S01]  /*5e50*/  ISETP.GE.U32.AND P2, PT, R115, UR18, PT ;  /* 0x0000001273007c0c */ /* 0x000fe2000bf46070 */
[----:B------:R-:W-:Y:S01]  /*5e60*/  MUFU.SIN R45, R116 ;  /* 0x00000074002d7308 */ /* 0x000fe20000000400 */
[----:B------:R-:W-:Y:S01]  /*5e70*/  FSEL R118, R104, RZ, !P3 ;  /* 0x000000ff68767208 */ /* 0x000fe20005800000 */
[----:B------:R-:W-:Y:S01]  /*5e80*/  LDS.U16 R102, [R46+0x14] ;  /* 0x000014002e667984 */ /* 0x000fe20000000400 */
[----:B------:R-:W-:Y:S02]  /*5e90*/  FSEL R115, R105, 1, !P3 ;  /* 0x3f80000069737808 */ /* 0x000fe40005800000 */
[----:B------:R-:W-:Y:S01]  /*5ea0*/  IADD3 R103, PT, PT, R123, 0x7, RZ ;  /* 0x000000077b677810 */ /* 0x000fe20007ffe0ff */
[----:B------:R-:W1:Y:S02]  /*5eb0*/  LDS.U16 R105, [R46+0x10] ;  /* 0x000010002e697984 */ /* 0x000e640000000400 */
[----:B------:R2:W-:Y:S02]  /*5ec0*/  MUFU.COS R47, R116 ;  /* 0x00000074002f7308 */ /* 0x0005e40000000000 */
[----:B------:R-:W3:Y:S01]  /*5ed0*/  LDS.U16 R104, [R46+0x12] ;  /* 0x000012002e687984 */ /* 0x000ee20000000400 */
[----:B------:R-:W-:-:S02]  /*5ee0*/  FSEL R114, R114, RZ, !P4 ;  /* 0x000000ff72727208 */ /* 0x000fc40006000000 */
[----:B------:R-:W-:Y:S02]  /*5ef0*/  FSEL R112, R112, RZ, !P4 ;  /* 0x000000ff70707208 */ /* 0x000fe40006000000 */
[----:B------:R-:W-:Y:S02]  /*5f00*/  FSEL R111, R111, 1, !P4 ;  /* 0x3f8000006f6f7808 */ /* 0x000fe40006000000 */
[----:B--2---:R-:W-:Y:S02]  /*5f10*/  FSEL R116, R113, RZ, !P3 ;  /* 0x000000ff71747208 */ /* 0x004fe40005800000 */
[----:B------:R-:W-:Y:S02]  /*5f20*/  FSEL R113, R110, RZ, !P4 ;  /* 0x000000ff6e717208 */ /* 0x000fe40006000000 */
[----:B------:R-:W-:Y:S01]  /*5f30*/  ISETP.GE.U32.AND P4, PT, R103, UR18, PT ;  /* 0x0000001267007c0c */ /* 0x000fe2000bf86070 */
[----:B------:R-:W-:Y:S02]  /*5f40*/  FMUL.FTZ R103, R98, R99 ;  /* 0x0000006362677220 */ /* 0x000fe40000410000 */
[----:B------:R-:W2:Y:S01]  /*5f50*/  LDS.U16 R98, [R46+0x18] ;  /* 0x000018002e627984 */ /* 0x000ea20000000400 */
[----:B------:R-:W4:Y:S01]  /*5f60*/  MUFU.EX2 R96, R96 ;  /* 0x0000006000607308 */ /* 0x000f220000000800 */
[----:B------:R-:W-:Y:S01]  /*5f70*/  IADD3 R106, PT, PT, R123, 0x6, RZ ;  /* 0x000000067b6a7810 */ /* 0x000fe20007ffe0ff */
[----:B-----5:R-:W-:-:S02]  /*5f80*/  HADD2.F32 R107, -RZ, R107.H0_H0 ;  /* 0x2000006bff6b7230 */ /* 0x020fc40000004100 */
[----:B------:R-:W-:Y:S01]  /*5f90*/  HADD2.F32 R99, -RZ, R108.H0_H0 ;  /* 0x2000006cff637230 */ /* 0x000fe20000004100 */
[----:B------:R-:W-:Y:S01]  /*5fa0*/  ISETP.GE.U32.AND P3, PT, R106, UR18, PT ;  /* 0x000000126a007c0c */ /* 0x000fe2000bf66070 */
[----:B------:R-:W-:Y:S01]  /*5fb0*/  FMUL.FTZ R106, R41, R56 ;  /* 0x00000038296a7220 */ /* 0x000fe20000410000 */
[C---:B------:R-:W-:Y:S01]  /*5fc0*/  FMUL.FTZ R107, R12.reuse, R107 ;  /* 0x0000006b0c6b7220 */ /* 0x040fe20000410000 */
[----:B------:R-:W5:Y:S01]  /*5fd0*/  MUFU.EX2 R91, R127 ;  /* 0x0000007f005b7308 */ /* 0x000f620000000800 */
[----:B------:R-:W-:Y:S01]  /*5fe0*/  FMUL.FTZ R99, R12, R99 ;  /* 0x000000630c637220 */ /* 0x000fe20000410000 */
[----:B------:R-:W-:Y:S01]  /*5ff0*/  FMUL.RZ R130, R106, 0.15915493667125701904 ;  /* 0x3e22f9836a827820 */ /* 0x000fe2000040c000 */
[----:B------:R-:W-:Y:S01]  /*6000*/  FMUL.RZ R129, R129, 0.15915493667125701904 ;  /* 0x3e22f98381817820 */ /* 0x000fe2000040c000 */
[----:B------:R-:W-:Y:S02]  /*6010*/  IADD3 R106, PT, PT, R123, 0x8, RZ ;  /* 0x000000087b6a7810 */ /* 0x000fe40007ffe0ff */
[----:B------:R-:W-:Y:S01]  /*6020*/  FSEL R108, R107, RZ, !P5 ;  /* 0x000000ff6b6c7208 */ /* 0x000fe20006800000 */
[C---:B----4-:R-:W-:Y:S01]  /*6030*/  FMUL.FTZ R97, R96.reuse, R97 ;  /* 0x0000006160617220 */ /* 0x050fe20000410000 */
[----:B------:R-:W-:Y:S01]  /*6040*/  FSEL R110, R101, RZ, !P5 ;  /* 0x000000ff656e7208 */ /* 0x000fe20006800000 */
[----:B------:R-:W-:Y:S01]  /*6050*/  FMUL.FTZ R95, R96, R95 ;  /* 0x0000005f605f7220 */ /* 0x000fe20000410000 */
[----:B------:R-:W-:Y:S01]  /*6060*/  FSEL R109, R99, RZ, !P5 ;  /* 0x000000ff636d7208 */ /* 0x000fe20006800000 */
[----:B------:R-:W4:Y:S01]  /*6070*/  MUFU.SIN R51, R129 ;  /* 0x0000008100337308 */ /* 0x000f220000000400 */
[----:B------:R-:W-:-:S02]  /*6080*/  FSEL R107, R103, 1, !P5 ;  /* 0x3f800000676b7808 */ /* 0x000fc40006800000 */
[----:B------:R-:W-:Y:S02]  /*6090*/  ISETP.GE.U32.AND P5, PT, R106, UR18, PT ;  /* 0x000000126a007c0c */ /* 0x000fe4000bfa6070 */
[----:B------:R-:W-:Y:S01]  /*60a0*/  FSEL R106, R97, RZ, !P6 ;  /* 0x000000ff616a7208 */ /* 0x000fe20007000000 */
[----:B0-----:R-:W-:Y:S01]  /*60b0*/  HADD2.F32 R97, -RZ, R100.H0_H0 ;  /* 0x20000064ff617230 */ /* 0x001fe20000004100 */
[----:B------:R-:W-:Y:S01]  /*60c0*/  FSEL R103, R95, 1, !P6 ;  /* 0x3f8000005f677808 */ /* 0x000fe20007000000 */
[----:B------:R-:W0:Y:S01]  /*60d0*/  MUFU.COS R87, R129 ;  /* 0x0000008100577308 */ /* 0x000e220000000000 */
[----:B-1----:R-:W-:Y:S02]  /*60e0*/  HADD2.F32 R96, -RZ, R105.H0_H0 ;  /* 0x20000069ff607230 */ /* 0x002fe40000004100 */
[----:B---3--:R-:W-:Y:S02]  /*60f0*/  HADD2.F32 R104, -RZ, R104.H0_H0 ;  /* 0x20000068ff687230 */ /* 0x008fe40000004100 */
[----:B------:R-:W-:-:S02]  /*6100*/  HADD2.F32 R95, -RZ, R102.H0_H0 ;  /* 0x20000066ff5f7230 */ /* 0x000fc40000004100 */
[C---:B------:R-:W-:Y:S01]  /*6110*/  FMUL.FTZ R97, R14.reuse, R97 ;  /* 0x000000610e617220 */ /* 0x040fe20000410000 */
[C---:B------:R-:W-:Y:S01]  /*6120*/  FMUL.FTZ R96, R13.reuse, R96 ;  /* 0x000000600d607220 */ /* 0x040fe20000410000 */
[----:B------:R-:W-:Y:S01]  /*6130*/  FMUL.FTZ R104, R13, R104 ;  /* 0x000000680d687220 */ /* 0x000fe20000410000 */
[----:B------:R-:W1:Y:S01]  /*6140*/  MUFU.EX2 R125, R125 ;  /* 0x0000007d007d7308 */ /* 0x000e620000000800 */
[----:B--2---:R-:W-:Y:S02]  /*6150*/  HADD2.F32 R98, -RZ, R98.H0_H0 ;  /* 0x20000062ff627230 */ /* 0x004fe40000004100 */
[----:B-----5:R-:W-:Y:S01]  /*6160*/  FMUL.FTZ R89, R91, R89 ;  /* 0x000000595b597220 */ /* 0x020fe20000410000 */
[C---:B------:R-:W-:Y:S01]  /*6170*/  IADD3 R99, PT, PT, R123.reuse, 0x9, RZ ;  /* 0x000000097b637810 */ /* 0x040fe20007ffe0ff */
[----:B------:R-:W-:Y:S01]  /*6180*/  FMUL.FTZ R95, R14, R95 ;  /* 0x0000005f0e5f7220 */ /* 0x000fe20000410000 */
[----:B------:R-:W-:Y:S01]  /*6190*/  IADD3 R94, PT, PT, R123, 0xa, RZ ;  /* 0x0000000a7b5e7810 */ /* 0x000fe20007ffe0ff */
[----:B------:R-:W-:Y:S01]  /*61a0*/  HADD2.F32 R134, -RZ, R134.H0_H0 ;  /* 0x20000086ff867230 */ /* 0x000fe20000004100 */
[----:B------:R-:W-:Y:S01]  /*61b0*/  FSEL R100, R97, RZ, !P2 ;  /* 0x000000ff61647208 */ /* 0x000fe20005000000 */
[----:B------:R-:W-:Y:S01]  /*61c0*/  FMUL.FTZ R97, R15, R98 ;  /* 0x000000620f617220 */ /* 0x000fe20000410000 */
[----:B------:R-:W-:Y:S01]  /*61d0*/  FSEL R105, R96, RZ, !P6 ;  /* 0x000000ff60697208 */ /* 0x000fe20007000000 */
[----:B------:R-:W-:Y:S01]  /*61e0*/  FMUL.RZ R143, R143, 0.15915493667125701904 ;  /* 0x3e22f9838f8f7820 */ /* 0x000fe2000040c000 */
[----:B------:R-:W-:-:S02]  /*61f0*/  FSEL R104, R104, RZ, !P6 ;  /* 0x000000ff68687208 */ /* 0x000fc40007000000 */
[----:B------:R-:W-:Y:S02]  /*6200*/  ISETP.GE.U32.AND P6, PT, R99, UR18, PT ;  /* 0x0000001263007c0c */ /* 0x000fe4000bfc6070 */
[----:B------:R-:W-:Y:S01]  /*6210*/  FSEL R98, R89, RZ, !P3 ;  /* 0x000000ff59627208 */ /* 0x000fe20005800000 */
[----:B------:R-:W-:Y:S01]  /*6220*/  HADD2.F32 R89, -RZ, R136.H0_H0 ;  /* 0x20000088ff597230 */ /* 0x000fe20000004100 */
[----:B------:R-:W-:Y:S01]  /*6230*/  FSEL R102, R92, RZ, !P2 ;  /* 0x000000ff5c667208 */ /* 0x000fe20005000000 */
[----:B------:R-:W2:Y:S01]  /*6240*/  MUFU.EX2 R44, R44 ;  /* 0x0000002c002c7308 */ /* 0x000ea20000000800 */
[----:B------:R-:W-:Y:S01]  /*6250*/  FSEL R101, R95, RZ, !P2 ;  /* 0x000000ff5f657208 */ /* 0x000fe20005000000 */
[----:B------:R-:W-:Y:S01]  /*6260*/  FMUL.FTZ R48, R40, R58 ;  /* 0x0000003a28307220 */ /* 0x000fe20000410000 */
[----:B------:R-:W-:Y:S02]  /*6270*/  FSEL R99, R93, 1, !P2 ;  /* 0x3f8000005d637808 */ /* 0x000fe40005000000 */
[----:B------:R-:W-:Y:S01]  /*6280*/  ISETP.GE.U32.AND P2, PT, R94, UR18, PT ;  /* 0x000000125e007c0c */ /* 0x000fe2000bf46070 */
[----:B----4-:R-:W-:Y:S01]  /*6290*/  FMUL.FTZ R94, R88, R51 ;  /* 0x00000033585e7220 */ /* 0x010fe20000410000 */
[----:B------:R-:W-:Y:S01]  /*62a0*/  FMUL.FTZ R127, R40, R57 ;  /* 0x00000039287f7220 */ /* 0x000fe20000410000 */
[----:B------:R-:W-:Y:S01]  /*62b0*/  FMUL.FTZ R90, R91, R90 ;  /* 0x0000005a5b5a7220 */ /* 0x000fe20000410000 */
[----:B------:R-:W-:Y:S01]  /*62c0*/  FMUL.FTZ R96, R15, R134 ;  /* 0x000000860f607220 */ /* 0x000fe20000410000 */
[----:B------:R-:W-:Y:S01]  /*62d0*/  MUFU.SIN R51, R143 ;  /* 0x0000008f00337308 */ /* 0x000fe20000000400 */
[----:B------:R-:W-:Y:S01]  /*62e0*/  HADD2.F32 R135, -RZ, R135.H0_H0 ;  /* 0x20000087ff877230 */ /* 0x000fe20000004100 */
[----:B------:R-:W-:Y:S01]  /*62f0*/  IADD3 R91, PT, PT, R123, 0xb, RZ ;  /* 0x0000000b7b5b7810 */ /* 0x000fe20007ffe0ff */
[----:B0-----:R-:W-:Y:S01]  /*6300*/  FMUL.FTZ R87, R88, R87 ;  /* 0x0000005758577220 */ /* 0x001fe20000410000 */
[----:B------:R-:W-:Y:S01]  /*6310*/  FMUL.FTZ R89, R16, R89 ;  /* 0x0000005910597220 */ /* 0x000fe20000410000 */
[----:B------:R-:W-:-:S03]  /*6320*/  HADD2.F32 R132, -RZ, R132.H0_H0 ;  /* 0x20000084ff847230 */ /* 0x000fc60000004100 */
[----:B------:R-:W-:Y:S01]  /*6330*/  MUFU.EX2 R142, R142 ;  /* 0x0000008e008e7308 */ /* 0x000fe20000000800 */
[----:B------:R-:W-:Y:S01]  /*6340*/  HADD2.F32 R88, -RZ, R133.H0_H0 ;  /* 0x20000085ff587230 */ /* 0x000fe20000004100 */
[----:B------:R-:W-:Y:S01]  /*6350*/  FSEL R97, R97, RZ, !P3 ;  /* 0x000000ff61617208 */ /* 0x000fe20005800000 */
[----:B------:R-:W-:Y:S01]  /*6360*/  FMUL.FTZ R92, R16, R135 ;  /* 0x00000087105c7220 */ /* 0x000fe20000410000 */
[----:B------:R-:W-:-:S04]  /*6370*/  FSEL R96, R96, RZ, !P3 ;  /* 0x000000ff60607208 */ /* 0x000fc80005800000 */
[----:B------:R-:W0:Y:S01]  /*6380*/  MUFU.COS R143, R143 ;  /* 0x0000008f008f7308 */ /* 0x000e220000000000 */
[----:B------:R-:W-:Y:S02]  /*6390*/  FSEL R95, R90, 1, !P3 ;  /* 0x3f8000005a5f7808 */ /* 0x000fe40005800000 */
[----:B------:R-:W-:Y:S01]  /*63a0*/  ISETP.GE.U32.AND P3, PT, R91, UR18, PT ;  /* 0x000000125b007c0c */ /* 0x000fe2000bf66070 */
[----:B-1----:R-:W-:Y:S01]  /*63b0*/  FMUL.FTZ R50, R125, R50 ;  /* 0x000000327d327220 */ /* 0x002fe20000410000 */
[----:B------:R-:W-:-:S03]  /*63c0*/  FSEL R93, R89, RZ, !P4 ;  /* 0x000000ff595d7208 */ /* 0x000fc60006000000 */
[----:B------:R-:W1:Y:S01]  /*63d0*/  MUFU.EX2 R48, R48 ;  /* 0x0000003000307308 */ /* 0x000e620000000800 */
[----:B------:R-:W-:Y:S01]  /*63e0*/  FSEL R91, R87, 1, !P4 ;  /* 0x3f800000575b7808 */ /* 0x000fe20006000000 */
[----:B------:R-:W-:Y:S01]  /*63f0*/  FMUL.FTZ R87, R125, R124 ;  /* 0x0000007c7d577220 */ /* 0x000fe20000410000 */
[----:B------:R-:W-:Y:S01]  /*6400*/  IADD3 R90, PT, PT, R123, 0xc, RZ ;  /* 0x0000000c7b5a7810 */ /* 0x000fe20007ffe0ff */
[C---:B------:R-:W-:Y:S01]  /*6410*/  FMUL.FTZ R89, R17.reuse, R132 ;  /* 0x0000008411597220 */ /* 0x040fe20000410000 */
[----:B------:R-:W-:-:S03]  /*6420*/  FMUL.FTZ R88, R17, R88 ;  /* 0x0000005811587220 */ /* 0x000fc60000410000 */
[----:B------:R-:W-:Y:S01]  /*6430*/  MUFU.SIN R49, R126 ;  /* 0x0000007e00317308 */ /* 0x000fe20000000400 */
[----:B------:R-:W-:Y:S02]  /*6440*/  IADD3 R124, PT, PT, R123, 0xd, RZ ;  /* 0x0000000d7b7c7810 */ /* 0x000fe40007ffe0ff */
[----:B------:R-:W-:-:S05]  /*6450*/  FSEL R94, R94, RZ, !P4 ;  /* 0x000000ff5e5e7208 */ /* 0x000fca0006000000 */
[----:B------:R-:W-:Y:S01]  /*6460*/  MUFU.COS R126, R126 ;  /* 0x0000007e007e7308 */ /* 0x000fe20000000000 */
[----:B------:R-:W-:-:S07]  /*6470*/  FSEL R92, R92, RZ, !P4 ;  /* 0x000000ff5c5c7208 */ /* 0x000fce0006000000 */
[----:B------:R-:W3:Y:S01]  /*6480*/  MUFU.EX2 R127, R127 ;  /* 0x0000007f007f7308 */ /* 0x000ee20000000800 */
[----:B------:R-:W-:Y:S01]  /*6490*/  ISETP.GE.U32.AND P4, PT, R90, UR18, PT ;  /* 0x000000125a007c0c */ /* 0x000fe2000bf86070 */
[----:B------:R-:W-:Y:S01]  /*64a0*/  FMUL.FTZ R125, R119, R118 ;  /* 0x00000076777d7220 */ /* 0x000fe20000410000 */
[----:B------:R-:W-:Y:S02]  /*64b0*/  FSEL R90, R50, RZ, !P5 ;  /* 0x000000ff325a7208 */ /* 0x000fe40006800000 */
[----:B------:R-:W-:-:S03]  /*64c0*/  FSEL R89, R89, RZ, !P5 ;  /* 0x000000ff59597208 */ /* 0x000fc60006800000 */
[----:B------:R-:W-:Y:S01]  /*64d0*/  MUFU.SIN R128, R130 ;  /* 0x0000008200807308 */ /* 0x000fe20000000400 */
[----:B------:R-:W-:Y:S02]  /*64e0*/  FSEL R88, R88, RZ, !P5 ;  /* 0x000000ff58587208 */ /* 0x000fe40006800000 */
[----:B------:R-:W-:Y:S01]  /*64f0*/  FSEL R87, R87, 1, !P5 ;  /* 0x3f80000057577808 */ /* 0x000fe20006800000 */
[----:B--2---:R-:W-:Y:S01]  /*6500*/  FMUL.FTZ R43, R44, R43 ;  /* 0x0000002b2c2b7220 */ /* 0x004fe20000410000 */
[----:B------:R-:W-:-:S03]  /*6510*/  ISETP.GE.U32.AND P5, PT, R124, UR18, PT ;  /* 0x000000127c007c0c */ /* 0x000fc6000bfa6070 */
[----:B------:R-:W2:Y:S01]  /*6520*/  MUFU.EX2 R131, R131 ;  /* 0x0000008300837308 */ /* 0x000ea20000000800 */
[----:B------:R-:W-:Y:S01]  /*6530*/  FMUL.FTZ R124, R44, R42 ;  /* 0x0000002a2c7c7220 */ /* 0x000fe20000410000 */
[CC--:B------:R-:W-:Y:S01]  /*6540*/  FMUL.FTZ R44, R122.reuse, R118.reuse ;  /* 0x000000767a2c7220 */ /* 0x0c0fe20000410000 */
[----:B------:R-:W-:Y:S01]  /*6550*/  FFMA.FTZ R125, R122, R115, R125 ;  /* 0x000000737a7d7223 */ /* 0x000fe2000001007d */
[C---:B0-----:R-:W-:Y:S01]  /*6560*/  FMUL.FTZ R143, R142.reuse, R143 ;  /* 0x0000008f8e8f7220 */ /* 0x041fe20000410000 */
[----:B------:R-:W-:Y:S01]  /*6570*/  FMUL.FTZ R142, R142, R51 ;  /* 0x000000338e8e7220 */ /* 0x000fe20000410000 */
[----:B------:R-:W-:Y:S01]  /*6580*/  FFMA.FTZ R44, R119, R115, -R44 ;  /* 0x00000073772c7223 */ /* 0x000fe2000001082c */
[-C--:B------:R-:W-:Y:S01]  /*6590*/  FMUL.FTZ R51, R121, R118.reuse ;  /* 0x0000007679337220 */ /* 0x080fe20000410000 */
[C---:B-1----:R-:W-:Y:S01]  /*65a0*/  FMUL.FTZ R47, R48.reuse, R47 ;  /* 0x0000002f302f7220 */ /* 0x042fe20000410000 */
[----:B------:R-:W-:Y:S01]  /*65b0*/  FMUL.FTZ R45, R48, R45 ;  /* 0x0000002d302d7220 */ /* 0x000fe20000410000 */
[----:B------:R-:W-:Y:S01]  /*65c0*/  FMUL.FTZ R50, R114, R125 ;  /* 0x0000007d72327220 */ /* 0x000fe20000410000 */
[----:B------:R-:W-:Y:S01]  /*65d0*/  FMUL.FTZ R48, R120, R118 ;  /* 0x0000007678307220 */ /* 0x000fe20000410000 */
[----:B---3--:R-:W-:Y:S01]  /*65e0*/  FMUL.FTZ R42, R127, R126 ;  /* 0x0000007e7f2a7220 */ /* 0x008fe20000410000 */
[-C--:B------:R-:W-:Y:S01]  /*65f0*/  FMUL.FTZ R126, R114, R44.reuse ;  /* 0x0000002c727e7220 */ /* 0x080fe20000410000 */
[-C--:B------:R-:W-:Y:S01]  /*6600*/  FFMA.FTZ R51, R120, R115.reuse, R51 ;  /* 0x0000007378337223 */ /* 0x080fe20000010033 */
[----:B------:R-:W-:Y:S01]  /*6610*/  FFMA.FTZ R50, R111, R44, -R50 ;  /* 0x0000002c6f327223 */ /* 0x000fe20000010832 */
[----:B------:R-:W-:Y:S01]  /*6620*/  FFMA.FTZ R48, R121, R115, -R48 ;  /* 0x0000007379307223 */ /* 0x000fe20000010830 */
[----:B--2---:R-:W-:Y:S01]  /*6630*/  FMUL.FTZ R134, R131, R128 ;  /* 0x0000008083867220 */ /* 0x004fe20000410000 */
[----:B------:R-:W-:Y:S01]  /*6640*/  FFMA.FTZ R126, R111, R125, R126 ;  /* 0x0000007d6f7e7223 */ /* 0x000fe2000001007e */
[----:B------:R-:W-:Y:S01]  /*6650*/  FADD.FTZ R51, R116, R51 ;  /* 0x0000003374337221 */ /* 0x000fe20000010000 */
[C---:B------:R-:W-:Y:S01]  /*6660*/  FMUL.FTZ R128, R110.reuse, R50 ;  /* 0x000000326e807220 */ /* 0x040fe20000410000 */
[----:B------:R-:W0:Y:S01]  /*6670*/  MUFU.COS R129, R130 ;  /* 0x0000008200817308 */ /* 0x000e220000000000 */
[----:B------:R-:W-:Y:S01]  /*6680*/  FADD.FTZ R48, R117, R48 ;  /* 0x0000003075307221 */ /* 0x000fe20000010000 */
[-C--:B------:R-:W-:Y:S01]  /*6690*/  FMUL.FTZ R125, R110, R126.reuse ;  /* 0x0000007e6e7d7220 */ /* 0x080fe20000410000 */
[CC--:B------:R-:W-:Y:S01]  /*66a0*/  FMUL.FTZ R44, R114.reuse, R51.reuse ;  /* 0x00000033722c7220 */ /* 0x0c0fe20000410000 */
[C---:B------:R-:W-:Y:S01]  /*66b0*/  FFMA.FTZ R128, R107.reuse, R126, R128 ;  /* 0x0000007e6b807223 */ /* 0x040fe20000010080 */
[----:B------:R-:W-:Y:S01]  /*66c0*/  FMUL.FTZ R126, R114, R48 ;  /* 0x00000030727e7220 */ /* 0x000fe20000410000 */
[----:B------:R-:W-:Y:S01]  /*66d0*/  FFMA.FTZ R125, R107, R50, -R125 ;  /* 0x000000326b7d7223 */ /* 0x000fe2000001087d */
[C---:B------:R-:W-:Y:S01]  /*66e0*/  FFMA.FTZ R44, R111.reuse, R48, -R44 ;  /* 0x000000306f2c7223 */ /* 0x040fe2000001082c */
[CC--:B------:R-:W-:Y:S01]  /*66f0*/  FMUL.FTZ R48, R106.reuse, R128.reuse ;  /* 0x000000806a307220 */ /* 0x0c0fe20000410000 */
[----:B------:R-:W-:Y:S01]  /*6700*/  FFMA.FTZ R51, R111, R51, R126 ;  /* 0x000000336f337223 */ /* 0x000fe2000001007e */
[----:B------:R-:W-:Y:S01]  /*6710*/  FMUL.FTZ R49, R127, R49 ;  /* 0x000000317f317220 */ /* 0x000fe20000410000 */
[-C--:B------:R-:W-:Y:S01]  /*6720*/  FMUL.FTZ R127, R106, R125.reuse ;  /* 0x0000007d6a7f7220 */ /* 0x080fe20000410000 */
[----:B------:R-:W-:Y:S01]  /*6730*/  FFMA.FTZ R50, R103, R125, -R48 ;  /* 0x0000007d67327223 */ /* 0x000fe20000010830 */
[----:B------:R-:W-:Y:S01]  /*6740*/  FADD.FTZ R51, R112, R51 ;  /* 0x0000003370337221 */ /* 0x000fe20000010000 */
[----:B------:R-:W-:Y:S01]  /*6750*/  FADD.FTZ R44, R113, R44 ;  /* 0x0000002c712c7221 */ /* 0x000fe20000010000 */
[----:B------:R-:W-:Y:S01]  /*6760*/  FFMA.FTZ R127, R103, R128, R127 ;  /* 0x00000080677f7223 */ /* 0x000fe2000001007f */
[----:B------:R-:W-:Y:S01]  /*6770*/  FMUL.FTZ R126, R102, R50 ;  /* 0x00000032667e7220 */ /* 0x000fe20000410000 */
[----:B------:R-:W-:Y:S01]  /*6780*/  FMUL.FTZ R125, R110, R51 ;  /* 0x000000336e7d7220 */ /* 0x000fe20000410000 */
[----:B0-----:R-:W-:Y:S01]  /*6790*/  FMUL.FTZ R135, R131, R129 ;  /* 0x0000008183877220 */ /* 0x001fe20000410000 */
[-C--:B------:R-:W-:Y:S01]  /*67a0*/  FMUL.FTZ R129, R102, R127.reuse ;  /* 0x0000007f66817220 */ /* 0x080fe20000410000 */
[-C--:B------:R-:W-:Y:S01]  /*67b0*/  FMUL.FTZ R48, R110, R44.reuse ;  /* 0x0000002c6e307220 */ /* 0x080fe20000410000 */
[----:B------:R-:W-:Y:S01]  /*67c0*/  FFMA.FTZ R127, R99, R127, R126 ;  /* 0x0000007f637f7223 */ /* 0x000fe2000001007e */
[----:B------:R-:W-:Y:S01]  /*67d0*/  FFMA.FTZ R44, R107, R44, -R125 ;  /* 0x0000002c6b2c7223 */ /* 0x000fe2000001087d */
[----:B------:R-:W-:Y:S01]  /*67e0*/  FFMA.FTZ R129, R99, R50, -R129 ;  /* 0x0000003263817223 */ /* 0x000fe20000010881 */
[----:B------:R-:W-:Y:S01]  /*67f0*/  FFMA.FTZ R51, R107, R51, R48 ;  /* 0x000000336b337223 */ /* 0x000fe20000010030 */
[C---:B------:R-:W-:Y:S01]  /*6800*/  FMUL.FTZ R126, R98.reuse, R127 ;  /* 0x0000007f627e7220 */ /* 0x040fe20000410000 */
[----:B------:R-:W-:Y:S01]  /*6810*/  FADD.FTZ R48, R109, R44 ;  /* 0x0000002c6d307221 */ /* 0x000fe20000010000 */
[-C--:B------:R-:W-:Y:S01]  /*6820*/  FMUL.FTZ R44, R98, R129.reuse ;  /* 0x00000081622c7220 */ /* 0x080fe20000410000 */
[----:B------:R-:W-:Y:S01]  /*6830*/  FADD.FTZ R51, R108, R51 ;  /* 0x000000336c337221 */ /* 0x000fe20000010000 */
[C---:B------:R-:W-:Y:S01]  /*6840*/  FFMA.FTZ R129, R95.reuse, R129, -R126 ;  /* 0x000000815f817223 */ /* 0x040fe2000001087e */
[C---:B------:R-:W-:Y:S01]  /*6850*/  FMUL.FTZ R126, R106.reuse, R48 ;  /* 0x000000306a7e7220 */ /* 0x040fe20000410000 */
[----:B------:R-:W-:Y:S01]  /*6860*/  FFMA.FTZ R44, R95, R127, R44 ;  /* 0x0000007f5f2c7223 */ /* 0x000fe2000001002c */
[----:B------:R-:W-:-:S02]  /*6870*/  FMUL.FTZ R50, R106, R51 ;  /* 0x000000336a327220 */ /* 0x000fc40000410000 */
[----:B------:R-:W-:Y:S01]  /*6880*/  FFMA.FTZ R125, R103, R51, R126 ;  /* 0x00000033677d7223 */ /* 0x000fe2000001007e */
[----:B------:R-:W-:Y:S01]  /*6890*/  FMUL.FTZ R40, R94, R44 ;  /* 0x0000002c5e287220 */ /* 0x000fe20000410000 */
[----:B------:R-:W-:Y:S01]  /*68a0*/  FMUL.RZ R141, R141, 0.15915493667125701904 ;  /* 0x3e22f9838d8d7820 */ /* 0x000fe2000040c000 */
[----:B------:R-:W-:Y:S01]  /*68b0*/  FFMA.FTZ R50, R103, R48, -R50 ;  /* 0x0000003067327223 */ /* 0x000fe20000010832 */
[----:B------:R-:W-:Y:S01]  /*68c0*/  FADD.FTZ R125, R104, R125 ;  /* 0x0000007d687d7221 */ /* 0x000fe20000010000 */
[----:B------:R-:W-:Y:S01]  /*68d0*/  FFMA.FTZ R127, R91, R129, -R40 ;  /* 0x000000815b7f7223 */ /* 0x000fe20000010828 */
[----:B------:R-:W-:Y:S01]  /*68e0*/  MUFU.SIN R130, R141 ;  /* 0x0000008d00827308 */ /* 0x000fe20000000400 */
[----:B------:R-:W-:Y:S01]  /*68f0*/  FADD.FTZ R50, R105, R50 ;  /* 0x0000003269327221 */ /* 0x000fe20000010000 */
[----:B------:R-:W-:Y:S01]  /*6900*/  FMUL.FTZ R40, R102, R125 ;  /* 0x0000007d66287220 */ /* 0x000fe20000410000 */
[----:B------:R-:W-:Y:S02]  /*6910*/  FMUL.FTZ R126, R94, R129 ;  /* 0x000000815e7e7220 */ /* 0x000fe40000410000 */
[----:B------:R-:W-:-:S03]  /*6920*/  FMUL.FTZ R48, R102, R50 ;  /* 0x0000003266307220 */ /* 0x000fc60000410000 */
[----:B------:R-:W-:Y:S01]  /*6930*/  MUFU.COS R141, R141 ;  /* 0x0000008d008d7308 */ /* 0x000fe20000000000 */
[----:B------:R-:W-:Y:S02]  /*6940*/  FFMA.FTZ R50, R99, R50, -R40 ;  /* 0x0000003263327223 */ /* 0x000fe40000010828 */
[----:B------:R-:W0:Y:S05]  /*6950*/  LDS.U16 R40, [R46+0x26] ;  /* 0x000026002e287984 */ /* 0x000e2a0000000400 */
[----:B------:R-:W1:Y:S01]  /*6960*/  MUFU.EX2 R138, R138 ;  /* 0x0000008a008a7308 */ /* 0x000e620000000800 */
[----:B------:R-:W-:Y:S01]  /*6970*/  FFMA.FTZ R126, R91, R44, R126 ;  /* 0x0000002c5b7e7223 */ /* 0x000fe2000001007e */
[----:B------:R-:W-:Y:S01]  /*6980*/  FMUL.FTZ R51, R41, R53 ;  /* 0x0000003529337220 */ /* 0x000fe20000410000 */
[----:B------:R-:W-:Y:S01]  /*6990*/  FFMA.FTZ R125, R99, R125, R48 ;  /* 0x0000007d637d7223 */ /* 0x000fe20000010030 */
[----:B------:R-:W-:Y:S01]  /*69a0*/  FADD.FTZ R50, R101, R50 ;  /* 0x0000003265327221 */ /* 0x000fe20000010000 */
[----:B------:R-:W2:Y:S01]  /*69b0*/  LDS.U16 R41, [R46+0x24] ;  /* 0x000024002e297984 */ /* 0x000ea20000000400 */
[C---:B------:R-:W-:Y:S01]  /*69c0*/  FMUL.FTZ R48, R90.reuse, R126 ;  /* 0x0000007e5a307220 */ /* 0x040fe20000410000 */
[-C--:B------:R-:W-:Y:S01]  /*69d0*/  FMUL.FTZ R129, R90, R127.reuse ;  /* 0x0000007f5a817220 */ /* 0x080fe20000410000 */
[----:B------:R-:W-:Y:S01]  /*69e0*/  FADD.FTZ R125, R100, R125 ;  /* 0x0000007d647d7221 */ /* 0x000fe20000010000 */
[C---:B------:R-:W-:Y:S01]  /*69f0*/  FMUL.FTZ R128, R98.reuse, R50 ;  /* 0x0000003262807220 */ /* 0x040fe20000410000 */
[----:B------:R-:W-:Y:S01]  /*6a00*/  FMUL.RZ R51, R51, 0.15915493667125701904 ;  /* 0x3e22f98333337820 */ /* 0x000fe2000040c000 */
[C---:B------:R-:W-:Y:S01]  /*6a10*/  FFMA.FTZ R127, R87.reuse, R127, -R48 ;  /* 0x0000007f577f7223 */ /* 0x040fe20000010830 */
[----:B------:R-:W-:Y:S01]  /*6a20*/  FFMA.FTZ R126, R87, R126, R129 ;  /* 0x0000007e577e7223 */ /* 0x000fe20000010081 */
[-C--:B------:R-:W-:Y:S01]  /*6a30*/  FMUL.FTZ R48, R98, R125.reuse ;  /* 0x0000007d62307220 */ /* 0x080fe20000410000 */
[C---:B------:R-:W-:Y:S01]  /*6a40*/  FFMA.FTZ R129, R95.reuse, R125, R128 ;  /* 0x0000007d5f817223 */ /* 0x040fe20000010080 */
[----:B------:R-:W-:Y:S01]  /*6a50*/  MUFU.EX2 R147, R147 ;  /* 0x0000009300937308 */ /* 0x000fe20000000800 */
[----:B------:R-:W-:Y:S01]  /*6a60*/  FSEL R124, R124, RZ, !P6 ;  /* 0x000000ff7c7c7208 */ /* 0x000fe20007000000 */
[C---:B-1----:R-:W-:Y:S01]  /*6a70*/  FMUL.FTZ R141, R138.reuse, R141 ;  /* 0x0000008d8a8d7220 */ /* 0x042fe20000410000 */
[----:B------:R-:W-:Y:S01]  /*6a80*/  FMUL.FTZ R138, R138, R130 ;  /* 0x000000828a8a7220 */ /* 0x000fe20000410000 */
[----:B------:R-:W-:Y:S01]  /*6a90*/  FFMA.FTZ R48, R95, R50, -R48 ;  /* 0x000000325f307223 */ /* 0x000fe20000010830 */
[----:B------:R-:W-:-:S03]  /*6aa0*/  FADD.FTZ R130, R96, R129 ;  /* 0x0000008160827221 */ /* 0x000fc60000010000 */
[----:B------:R-:W1:Y:S01]  /*6ab0*/  MUFU.COS R44, R51 ;  /* 0x00000033002c7308 */ /* 0x000e620000000000 */
[----:B------:R-:W-:Y:S01]  /*6ac0*/  FSEL R125, R43, 1, !P6 ;  /* 0x3f8000002b7d7808 */ /* 0x000fe20007000000 */
[----:B------:R-:W3:Y:S01]  /*6ad0*/  LDS.U16 R50, [R46+0x2a] ;  /* 0x00002a002e327984 */ /* 0x000ee20000000400 */
[----:B------:R-:W-:Y:S01]  /*6ae0*/  FMUL.FTZ R136, R124, R126 ;  /* 0x0000007e7c887220 */ /* 0x000fe20000410000 */
[----:B------:R-:W-:Y:S01]  /*6af0*/  FADD.FTZ R129, R97, R48 ;  /* 0x0000003061817221 */ /* 0x000fe20000010000 */
[----:B------:R-:W-:Y:S01]  /*6b00*/  FMUL.FTZ R132, R94, R130 ;  /* 0x000000825e847220 */ /* 0x000fe20000410000 */
[-C--:B------:R-:W-:Y:S01]  /*6b10*/  FMUL.FTZ R131, R124, R127.reuse ;  /* 0x0000007f7c837220 */ /* 0x080fe20000410000 */
[----:B------:R-:W4:Y:S01]  /*6b20*/  LDS.U16 R48, [R46+0x28] ;  /* 0x000028002e307984 */ /* 0x000f220000000400 */
[----:B------:R5:W0:Y:S01]  /*6b30*/  MUFU.SIN R128, R51 ;  /* 0x0000003300807308 */ /* 0x000a220000000400 */
[----:B------:R-:W-:Y:S01]  /*6b40*/  FFMA.FTZ R43, R125, R127, -R136 ;  /* 0x0000007f7d2b7223 */ /* 0x000fe20000010888 */
[-C--:B------:R-:W-:Y:S01]  /*6b50*/  FFMA.FTZ R132, R91, R129.reuse, -R132 ;  /* 0x000000815b847223 */ /* 0x080fe20000010884 */
[----:B------:R-:W-:Y:S01]  /*6b60*/  FMUL.FTZ R127, R94, R129 ;  /* 0x000000815e7f7220 */ /* 0x000fe20000410000 */
[----:B-----5:R-:W-:Y:S01]  /*6b70*/  FFMA.FTZ R51, R125, R126, R131 ;  /* 0x0000007e7d337223 */ /* 0x020fe20000010083 */
[----:B------:R-:W-:Y:S01]  /*6b80*/  FSEL R126, R45, RZ, !P2 ;  /* 0x000000ff2d7e7208 */ /* 0x000fe20005000000 */
[----:B------:R-:W-:Y:S01]  /*6b90*/  FADD.FTZ R45, R93, R132 ;  /* 0x000000845d2d7221 */ /* 0x000fe20000010000 */
[----:B------:R-:W-:Y:S01]  /*6ba0*/  FFMA.FTZ R129, R91, R130, R127 ;  /* 0x000000825b817223 */ /* 0x000fe2000001007f */
[----:B-1----:R-:W-:Y:S01]  /*6bb0*/  FMUL.FTZ R149, R147, R44 ;  /* 0x0000002c93957220 */ /* 0x002fe20000410000 */
[----:B------:R-:W-:Y:S01]  /*6bc0*/  FSEL R127, R47, 1, !P2 ;  /* 0x3f8000002f7f7808 */ /* 0x000fe20005000000 */
[----:B------:R-:W-:Y:S01]  /*6bd0*/  FMUL.FTZ R130, R126, R51 ;  /* 0x000000337e827220 */ /* 0x000fe20000410000 */
[----:B------:R-:W-:Y:S01]  /*6be0*/  FMUL.FTZ R44, R90, R45 ;  /* 0x0000002d5a2c7220 */ /* 0x000fe20000410000 */
[----:B------:R-:W-:Y:S01]  /*6bf0*/  FADD.FTZ R129, R92, R129 ;  /* 0x000000815c817221 */ /* 0x000fe20000010000 */
[-C--:B------:R-:W-:Y:S01]  /*6c00*/  FMUL.FTZ R132, R126, R43.reuse ;  /* 0x0000002b7e847220 */ /* 0x080fe20000410000 */
[----:B------:R-:W-:Y:S01]  /*6c10*/  FFMA.FTZ R47, R127, R43, -R130 ;  /* 0x0000002b7f2f7223 */ /* 0x000fe20000010882 */
[----:B0-----:R-:W-:Y:S01]  /*6c20*/  FMUL.FTZ R147, R147, R128 ;  /* 0x0000008093937220 */ /* 0x001fe20000410000 */
[-C--:B------:R-:W-:Y:S01]  /*6c30*/  FFMA.FTZ R131, R87, R129.reuse, R44 ;  /* 0x0000008157837223 */ /* 0x080fe2000001002c */
[----:B------:R-:W0:Y:S01]  /*6c40*/  LDS.U16 R43, [R46+0x2c] ;  /* 0x00002c002e2b7984 */ /* 0x000e220000000400 */
[----:B------:R-:W-:-:S03]  /*6c50*/  FMUL.FTZ R128, R90, R129 ;  /* 0x000000815a807220 */ /* 0x000fc60000410000 */
[----:B------:R-:W1:Y:S01]  /*6c60*/  LDS.U16 R44, [R46+0x2e] ;  /* 0x00002e002e2c7984 */ /* 0x000e620000000400 */
[----:B------:R-:W-:Y:S02]  /*6c70*/  HADD2.F32 R129, -RZ, R40.H0_H0 ;  /* 0x20000028ff817230 */ /* 0x000fe40000004100 */
[----:B------:R-:W-:Y:S01]  /*6c80*/  FFMA.FTZ R40, R87, R45, -R128 ;  /* 0x0000002d57287223 */ /* 0x000fe20000010880 */
[----:B------:R-:W-:Y:S01]  /*6c90*/  FADD.FTZ R130, R88, R131 ;  /* 0x0000008358827221 */ /* 0x000fe20000010000 */
[----:B--2---:R-:W-:Y:S02]  /*6ca0*/  HADD2.F32 R41, -RZ, R41.H0_H0 ;  /* 0x20000029ff297230 */ /* 0x004fe40000004100 */
[----:B------:R-:W-:Y:S01]  /*6cb0*/  FFMA.FTZ R45, R127, R51, R132 ;  /* 0x000000337f2d7223 */ /* 0x000fe20000010084 */
[----:B------:R-:W-:Y:S01]  /*6cc0*/  FADD.FTZ R40, R89, R40 ;  /* 0x0000002859287221 */ /* 0x000fe20000010000 */
[----:B------:R-:W-:Y:S01]  /*6cd0*/  FMUL.FTZ R132, R124, R130 ;  /* 0x000000827c847220 */ /* 0x000fe20000410000 */
[C---:B------:R-:W-:Y:S01]  /*6ce0*/  FMUL.FTZ R128, R18.reuse, R129 ;  /* 0x0000008112807220 */ /* 0x040fe20000410000 */
[----:B------:R-:W-:Y:S01]  /*6cf0*/  FMUL.FTZ R129, R18, R41 ;  /* 0x0000002912817220 */ /* 0x000fe20000410000 */
[-C--:B------:R-:W-:Y:S01]  /*6d00*/  FMUL.FTZ R136, R124, R40.reuse ;  /* 0x000000287c887220 */ /* 0x080fe20000410000 */
[----:B------:R-:W2:Y:S01]  /*6d10*/  LDS.U16 R41, [R46+0x32] ;  /* 0x000032002e297984 */ /* 0x000ea20000000400 */
[----:B------:R-:W-:-:S03]  /*6d20*/  FFMA.FTZ R132, R125, R40, -R132 ;  /* 0x000000287d847223 */ /* 0x000fc60000010884 */
[----:B------:R-:W5:Y:S01]  /*6d30*/  LDS.U16 R40, [R46+0x30] ;  /* 0x000030002e287984 */ /* 0x000f620000000400 */
[----:B------:R-:W-:Y:S01]  /*6d40*/  FSEL R129, R129, RZ, !P6 ;  /* 0x000000ff81817208 */ /* 0x000fe20007000000 */
[----:B---3--:R-:W-:Y:S02]  /*6d50*/  HADD2.F32 R50, -RZ, R50.H0_H0 ;  /* 0x20000032ff327230 */ /* 0x008fe40000004100 */
[----:B------:R-:W-:Y:S01]  /*6d60*/  FFMA.FTZ R51, R125, R130, R136 ;  /* 0x000000827d337223 */ /* 0x000fe20000010088 */
[----:B------:R-:W-:Y:S02]  /*6d70*/  FSEL R128, R128, RZ, !P6 ;  /* 0x000000ff80807208 */ /* 0x000fe40007000000 */
[----:B------:R-:W-:Y:S01]  /*6d80*/  FSEL R130, R49, RZ, !P3 ;  /* 0x000000ff31827208 */ /* 0x000fe20005800000 */
[----:B------:R-:W-:Y:S01]  /*6d90*/  FADD.FTZ R49, R129, R132 ;  /* 0x0000008481317221 */ /* 0x000fe20000010000 */
[----:B----4-:R-:W-:Y:S02]  /*6da0*/  HADD2.F32 R48, -RZ, R48.H0_H0 ;  /* 0x20000030ff307230 */ /* 0x010fe40000004100 */
[C---:B------:R-:W-:Y:S01]  /*6db0*/  FMUL.FTZ R50, R19.reuse, R50 ;  /* 0x0000003213327220 */ /* 0x040fe20000410000 */
[----:B------:R-:W-:Y:S01]  /*6dc0*/  FADD.FTZ R51, R128, R51 ;  /* 0x0000003380337221 */ /* 0x000fe20000010000 */
[----:B------:R-:W-:Y:S01]  /*6dd0*/  FMUL.FTZ R136, R126, R49 ;  /* 0x000000317e887220 */ /* 0x000fe20000410000 */
[----:B------:R-:W-:-:S02]  /*6de0*/  FMUL.FTZ R48, R19, R48 ;  /* 0x0000003013307220 */ /* 0x000fc40000410000 */
[----:B------:R-:W-:Y:S01]  /*6df0*/  FSEL R132, R50, RZ, !P2 ;  /* 0x000000ff32847208 */ /* 0x000fe20005000000 */
[CC--:B------:R-:W-:Y:S01]  /*6e00*/  FFMA.FTZ R137, R127.reuse, R51.reuse, R136 ;  /* 0x000000337f897223 */ /* 0x0c0fe20000010088 */
[----:B------:R-:W-:Y:S01]  /*6e10*/  FMUL.FTZ R50, R126, R51 ;  /* 0x000000337e327220 */ /* 0x000fe20000410000 */
[----:B------:R-:W-:Y:S01]  /*6e20*/  FSEL R131, R42, 1, !P3 ;  /* 0x3f8000002a837808 */ /* 0x000fe20005800000 */
[C---:B------:R-:W-:Y:S01]  /*6e30*/  FMUL.FTZ R42, R130.reuse, R47 ;  /* 0x0000002f822a7220 */ /* 0x040fe20000410000 */
[----:B------:R-:W-:Y:S01]  /*6e40*/  FMUL.FTZ R136, R130, R45 ;  /* 0x0000002d82887220 */ /* 0x000fe20000410000 */
[----:B------:R-:W-:Y:S01]  /*6e50*/  FSEL R133, R48, RZ, !P2 ;  /* 0x000000ff30857208 */ /* 0x000fe20005000000 */
[----:B------:R-:W-:Y:S01]  /*6e60*/  FFMA.FTZ R50, R127, R49, -R50 ;  /* 0x000000317f327223 */ /* 0x000fe20000010832 */
[----:B------:R-:W-:Y:S01]  /*6e70*/  FADD.FTZ R48, R132, R137 ;  /* 0x0000008984307221 */ /* 0x000fe20000010000 */
[C---:B------:R-:W-:Y:S01]  /*6e80*/  FFMA.FTZ R42, R131.reuse, R45, R42 ;  /* 0x0000002d832a7223 */ /* 0x040fe2000001002a */
[----:B------:R-:W-:Y:S01]  /*6e90*/  FFMA.FTZ R47, R131, R47, -R136 ;  /* 0x0000002f832f7223 */ /* 0x000fe20000010888 */
[----:B0-----:R-:W-:-:S02]  /*6ea0*/  HADD2.F32 R45, -RZ, R43.H0_H0 ;  /* 0x2000002bff2d7230 */ /* 0x001fc40000004100 */
[----:B------:R-:W-:Y:S01]  /*6eb0*/  FADD.FTZ R50, R133, R50 ;  /* 0x0000003285327221 */ /* 0x000fe20000010000 */
[----:B------:R-:W-:Y:S01]  /*6ec0*/  FMUL.FTZ R136, R130, R48 ;  /* 0x0000003082887220 */ /* 0x000fe20000410000 */
[----:B-1----:R-:W-:-:S03]  /*6ed0*/  HADD2.F32 R43, -RZ, R44.H0_H0 ;  /* 0x2000002cff2b7230 */ /* 0x002fc60000004100 */
[-C--:B------:R-:W-:Y:S01]  /*6ee0*/  FFMA.FTZ R44, R131, R50.reuse, -R136 ;  /* 0x00000032832c7223 */ /* 0x080fe20000010888 */
[C---:B------:R-:W-:Y:S01]  /*6ef0*/  FMUL.FTZ R137, R20.reuse, R45 ;  /* 0x0000002d14897220 */ /* 0x040fe20000410000 */
[----:B------:R-:W-:Y:S01]  /*6f00*/  FMUL.FTZ R136, R20, R43 ;  /* 0x0000002b14887220 */ /* 0x000fe20000410000 */
[----:B------:R-:W-:Y:S01]  /*6f10*/  FMUL.FTZ R50, R130, R50 ;  /* 0x0000003282327220 */ /* 0x000fe20000410000 */
[----:B------:R-:W-:Y:S01]  /*6f20*/  FSEL R134, R134, RZ, !P4 ;  /* 0x000000ff86867208 */ /* 0x000fe20006000000 */
[----:B------:R-:W0:Y:S01]  /*6f30*/  LDS.U16 R45, [R46+0x34] ;  /* 0x000034002e2d7984 */ /* 0x000e220000000400 */
[----:B------:R-:W-:Y:S01]  /*6f40*/  FSEL R137, R137, RZ, !P3 ;  /* 0x000000ff89897208 */ /* 0x000fe20005800000 */
[----:B------:R-:W-:Y:S01]  /*6f50*/  FFMA.FTZ R43, R131, R48, R50 ;  /* 0x00000030832b7223 */ /* 0x000fe20000010032 */
[----:B------:R-:W-:Y:S01]  /*6f60*/  FSEL R136, R136, RZ, !P3 ;  /* 0x000000ff88887208 */ /* 0x000fe20005800000 */
[----:B--2---:R-:W-:Y:S01]  /*6f70*/  HADD2.F32 R50, -RZ, R41.H0_H0 ;  /* 0x20000029ff327230 */ /* 0x004fe20000004100 */
[----:B------:R-:W-:Y:S01]  /*6f80*/  FSEL R135, R135, 1, !P4 ;  /* 0x3f80000087877808 */ /* 0x000fe20006000000 */
[----:B------:R-:W-:Y:S01]  /*6f90*/  FMUL.FTZ R140, R134, R42 ;  /* 0x0000002a868c7220 */ /* 0x000fe20000410000 */
[----:B-----5:R-:W-:-:S02]  /*6fa0*/  HADD2.F32 R40, -RZ, R40.H0_H0 ;  /* 0x20000028ff287230 */ /* 0x020fc40000004100 */
[-C--:B------:R-:W-:Y:S01]  /*6fb0*/  FMUL.FTZ R48, R134, R47.reuse ;  /* 0x0000002f86307220 */ /* 0x080fe20000410000 */
[----:B------:R-:W-:Y:S01]  /*6fc0*/  FADD.FTZ R41, R136, R43 ;  /* 0x0000002b88297221 */ /* 0x000fe20000010000 */
[----:B------:R-:W-:Y:S01]  /*6fd0*/  FADD.FTZ R44, R137, R44 ;  /* 0x0000002c892c7221 */ /* 0x000fe20000010000 */
[----:B------:R-:W-:Y:S01]  /*6fe0*/  FFMA.FTZ R157, R135, R47, -R140 ;  /* 0x0000002f879d7223 */ /* 0x000fe2000001088c */
[----:B------:R-:W-:Y:S01]  /*6ff0*/  FMUL.FTZ R50, R21, R50 ;  /* 0x0000003215327220 */ /* 0x000fe20000410000 */
[----:B------:R-:W-:Y:S01]  /*7000*/  FFMA.FTZ R42, R135, R42, R48 ;  /* 0x0000002a872a7223 */ /* 0x000fe20000010030 */
[CC--:B------:R-:W-:Y:S01]  /*7010*/  FMUL.FTZ R140, R134.reuse, R41.reuse ;  /* 0x00000029868c7220 */ /* 0x0c0fe20000410000 */
[----:B------:R-:W-:Y:S01]  /*7020*/  FMUL.FTZ R40, R21, R40 ;  /* 0x0000002815287220 */ /* 0x000fe20000410000 */
[-C--:B------:R-:W-:Y:S01]  /*7030*/  FMUL.FTZ R48, R134, R44.reuse ;  /* 0x0000002c86307220 */ /* 0x080fe20000410000 */
[----:B------:R-:W-:Y:S01]  /*7040*/  FSEL R138, R138, RZ, !P5 ;  /* 0x000000ff8a8a7208 */ /* 0x000fe20006800000 */
[C---:B------:R-:W-:Y:S01]  /*7050*/  FFMA.FTZ R43, R135.reuse, R44, -R140 ;  /* 0x0000002c872b7223 */ /* 0x040fe2000001088c */
[----:B------:R-:W-:Y:S01]  /*7060*/  FSEL R139, R50, RZ, !P4 ;  /* 0x000000ff328b7208 */ /* 0x000fe20006000000 */
[----:B------:R-:W-:Y:S01]  /*7070*/  FFMA.FTZ R48, R135, R41, R48 ;  /* 0x0000002987307223 */ /* 0x000fe20000010030 */
[----:B------:R-:W-:Y:S01]  /*7080*/  FSEL R140, R40, RZ, !P4 ;  /* 0x000000ff288c7208 */ /* 0x000fe20006000000 */
[C---:B------:R-:W-:Y:S01]  /*7090*/  FMUL.FTZ R40, R138.reuse, R42 ;  /* 0x0000002a8a287220 */ /* 0x040fe20000410000 */
[----:B------:R-:W-:Y:S01]  /*70a0*/  FSEL R141, R141, 1, !P5 ;  /* 0x3f8000008d8d7808 */ /* 0x000fe20006800000 */
[----:B------:R-:W-:Y:S01]  /*70b0*/  FMUL.FTZ R47, R138, R157 ;  /* 0x0000009d8a2f7220 */ /* 0x000fe20000410000 */
[----:B------:R-:W-:Y:S01]  /*70c0*/  FADD.FTZ R41, R139, R48 ;  /* 0x000000308b297221 */ /* 0x000fe20000010000 */
[----:B------:R-:W-:-:S02]  /*70d0*/  FADD.FTZ R43, R140, R43 ;  /* 0x0000002b8c2b7221 */ /* 0x000fc40000010000 */
[C---:B------:R-:W-:Y:S01]  /*70e0*/  FFMA.FTZ R157, R141.reuse, R157, -R40 ;  /* 0x0000009d8d9d7223 */ /* 0x040fe20000010828 */
[----:B------:R-:W-:Y:S01]  /*70f0*/  FFMA.FTZ R158, R141, R42, R47 ;  /* 0x0000002a8d9e7223 */ /* 0x000fe2000001002f */
[C---:B------:R-:W-:Y:S01]  /*7100*/  FMUL.FTZ R40, R138.reuse, R41 ;  /* 0x000000298a287220 */ /* 0x040fe20000410000 */
[----:B------:R-:W-:-:S03]  /*7110*/  FMUL.FTZ R42, R138, R43 ;  /* 0x0000002b8a2a7220 */ /* 0x000fc60000410000 */
[C---:B------:R-:W-:Y:S01]  /*7120*/  FFMA.FTZ R40, R141.reuse, R43, -R40 ;  /* 0x0000002b8d287223 */ /* 0x040fe20000010828 */
[----:B------:R-:W-:Y:S02]  /*7130*/  FFMA.FTZ R43, R141, R41, R42 ;  /* 0x000000298d2b7223 */ /* 0x000fe4000001002a */
[----:B------:R-:W1:Y:S04]  /*7140*/  LDS.U16 R41, [R46+0x38] ;  /* 0x000038002e297984 */ /* 0x000e680000000400 */
[----:B------:R-:W2:Y:S01]  /*7150*/  LDS.U16 R42, [R46+0x3a] ;  /* 0x00003a002e2a7984 */ /* 0x000ea20000000400 */
[----:B0-----:R-:W-:Y:S01]  /*7160*/  HADD2.F32 R45, -RZ, R45.H0_H0 ;  /* 0x2000002dff2d7230 */ /* 0x001fe20000004100 */
[----:B------:R-:W-:Y:S01]  /*7170*/  IADD3 R44, PT, PT, R123, 0xe, RZ ;  /* 0x0000000e7b2c7810 */ /* 0x000fe20007ffe0ff */
[----:B------:R-:W-:-:S03]  /*7180*/  HADD2.F32 R145, -RZ, R145.H0_H0 ;  /* 0x20000091ff917230 */ /* 0x000fc60000004100 */
[----:B------:R-:W-:Y:S01]  /*7190*/  FMUL.FTZ R144, R22, R45 ;  /* 0x0000002d16907220 */ /* 0x000fe20000410000 */
[----:B------:R-:W-:Y:S01]  /*71a0*/  ISETP.GE.U32.AND P2, PT, R44, UR18, PT ;  /* 0x000000122c007c0c */ /* 0x000fe2000bf46070 */
[----:B------:R-:W-:-:S03]  /*71b0*/  FMUL.FTZ R145, R22, R145 ;  /* 0x0000009116917220 */ /* 0x000fc60000410000 */
[----:B------:R-:W-:Y:S02]  /*71c0*/  FSEL R144, R144, RZ, !P5 ;  /* 0x000000ff90907208 */ /* 0x000fe40006800000 */
[----:B------:R-:W-:Y:S02]  /*71d0*/  FSEL R142, R142, RZ, !P2 ;  /* 0x000000ff8e8e7208 */ /* 0x000fe40005000000 */
[----:B------:R-:W-:Y:S01]  /*71e0*/  FSEL R145, R145, RZ, !P5 ;  /* 0x000000ff91917208 */ /* 0x000fe20006800000 */
[----:B------:R-:W-:Y:S01]  /*71f0*/  FADD.FTZ R160, R144, R40 ;  /* 0x0000002890a07221 */ /* 0x000fe20000010000 */
[----:B------:R-:W-:Y:S01]  /*7200*/  FSEL R143, R143, 1, !P2 ;  /* 0x3f8000008f8f7808 */ /* 0x000fe20005000000 */
[C---:B------:R-:W-:Y:S02]  /*7210*/  FMUL.FTZ R44, R142.reuse, R157 ;  /* 0x0000009d8e2c7220 */ /* 0x040fe40000410000 */
[----:B------:R-:W-:Y:S01]  /*7220*/  FADD.FTZ R43, R145, R43 ;  /* 0x0000002b912b7221 */ /* 0x000fe20000010000 */
[C---:B------:R-:W-:Y:S01]  /*7230*/  FMUL.FTZ R40, R142.reuse, R160 ;  /* 0x000000a08e287220 */ /* 0x040fe20000410000 */
[CC--:B------:R-:W-:Y:S01]  /*7240*/  FMUL.FTZ R45, R142.reuse, R158.reuse ;  /* 0x0000009e8e2d7220 */ /* 0x0c0fe20000410000 */
[C---:B------:R-:W-:Y:S01]  /*7250*/  FFMA.FTZ R158, R143.reuse, R158, R44 ;  /* 0x0000009e8f9e7223 */ /* 0x040fe2000001002c */
[-C--:B------:R-:W-:Y:S01]  /*7260*/  FMUL.FTZ R44, R142, R43.reuse ;  /* 0x0000002b8e2c7220 */ /* 0x080fe20000410000 */
[----:B------:R-:W-:Y:S01]  /*7270*/  FFMA.FTZ R40, R143, R43, R40 ;  /* 0x0000002b8f287223 */ /* 0x000fe20000010028 */
[----:B------:R-:W-:Y:S01]  /*7280*/  IADD3 R43, PT, PT, R123, 0xf, RZ ;  /* 0x0000000f7b2b7810 */ /* 0x000fe20007ffe0ff */
[----:B-1----:R-:W-:-:S02]  /*7290*/  HADD2.F32 R41, -RZ, R41.H0_H0 ;  /* 0x20000029ff297230 */ /* 0x002fc40000004100 */
[----:B--2---:R-:W-:-:S03]  /*72a0*/  HADD2.F32 R42, -RZ, R42.H0_H0 ;  /* 0x2000002aff2a7230 */ /* 0x004fc60000004100 */
[----:B------:R-:W-:Y:S01]  /*72b0*/  FMUL.FTZ R41, R23, R41 ;  /* 0x0000002917297220 */ /* 0x000fe20000410000 */
[----:B------:R-:W-:Y:S01]  /*72c0*/  ISETP.GE.U32.AND P3, PT, R43, UR18, PT ;  /* 0x000000122b007c0c */ /* 0x000fe2000bf66070 */
[----:B------:R-:W-:Y:S01]  /*72d0*/  FFMA.FTZ R160, R143, R160, -R44 ;  /* 0x000000a08fa07223 */ /* 0x000fe2000001082c */
[----:B------:R-:W-:Y:S02]  /*72e0*/  FMUL.FTZ R148, R23, R42 ;  /* 0x0000002a17947220 */ /* 0x000fe40000410000 */
[----:B------:R-:W-:Y:S01]  /*72f0*/  FSEL R146, R41, RZ, !P2 ;  /* 0x000000ff29927208 */ /* 0x000fe20005000000 */
[----:B------:R-:W-:Y:S01]  /*7300*/  HADD2.F32 R150, -RZ, R150.H0_H0 ;  /* 0x20000096ff967230 */ /* 0x000fe20000004100 */
[----:B------:R-:W-:Y:S02]  /*7310*/  FSEL R147, R147, RZ, !P3 ;  /* 0x000000ff93937208 */ /* 0x000fe40005800000 */
[----:B------:R-:W-:Y:S01]  /*7320*/  FSEL R148, R148, RZ, !P2 ;  /* 0x000000ff94947208 */ /* 0x000fe20005000000 */
[----:B------:R-:W-:Y:S01]  /*7330*/  FADD.FTZ R160, R146, R160 ;  /* 0x000000a092a07221 */ /* 0x000fe20000010000 */
[----:B------:R-:W-:Y:S01]  /*7340*/  HADD2.F32 R151, -RZ, R151.H0_H0 ;  /* 0x20000097ff977230 */ /* 0x000fe20000004100 */
[----:B------:R-:W-:Y:S01]  /*7350*/  FSEL R149, R149, 1, !P3 ;  /* 0x3f80000095957808 */ /* 0x000fe20005800000 */
[----:B------:R-:W-:Y:S01]  /*7360*/  FMUL.FTZ R150, R24, R150 ;  /* 0x0000009618967220 */ /* 0x000fe20000410000 */
[----:B------:R-:W-:Y:S01]  /*7370*/  FADD.FTZ R40, R148, R40 ;  /* 0x0000002894287221 */ /* 0x000fe20000010000 */
[----:B------:R-:W-:Y:S01]  /*7380*/  FMUL.FTZ R161, R147, R160 ;  /* 0x000000a093a17220 */ /* 0x000fe20000410000 */
[----:B------:R-:W-:-:S02]  /*7390*/  FMUL.FTZ R151, R24, R151 ;  /* 0x0000009718977220 */ /* 0x000fc40000410000 */
[----:B------:R-:W-:Y:S01]  /*73a0*/  FSEL R150, R150, RZ, !P3 ;  /* 0x000000ff96967208 */ /* 0x000fe20005800000 */
[-C--:B------:R-:W-:Y:S01]  /*73b0*/  FFMA.FTZ R161, R149, R40.reuse, R161 ;  /* 0x0000002895a17223 */ /* 0x080fe200000100a1 */
[----:B------:R-:W-:Y:S01]  /*73c0*/  FMUL.FTZ R40, R147, R40 ;  /* 0x0000002893287220 */ /* 0x000fe20000410000 */
[----:B------:R-:W-:Y:S01]  /*73d0*/  FFMA.FTZ R157, R143, R157, -R45 ;  /* 0x0000009d8f9d7223 */ /* 0x000fe2000001082d */
[----:B------:R-:W-:Y:S01]  /*73e0*/  FSEL R151, R151, RZ, !P3 ;  /* 0x000000ff97977208 */ /* 0x000fe20005800000 */
        /* <DEDUP_REMOVED lines=17> */
[-C--:B--2---:R-:W-:Y:S01]  /*7500*/  FMUL.FTZ R40, R158, R41.reuse ;  /* 0x000000299e287220 */ /* 0x084fe20000410000 */
[----:B------:R-:W-:Y:S01]  /*7510*/  @P2 FADD.FTZ R160, R160, R44 ;  /* 0x0000002ca0a02221 */ /* 0x000fe20000010000 */
        /* <DEDUP_REMOVED lines=28> */
[-C--:B--2---:R-:W-:Y:S01]  /*76e0*/  FMUL.FTZ R40, R158, R41.reuse ;  /* 0x000000299e287220 */ /* 0x084fe20000410000 */
[C---:B------:R-:W-:Y:S01]  /*76f0*/  FMUL.FTZ R41, R157.reuse, R41 ;  /* 0x000000299d297220 */ /* 0x040fe20000410000 */
        /* <DEDUP_REMOVED lines=11> */
[C---:B------:R-:W-:Y:S01]  /*77b0*/  FFMA.FTZ R44, R157.reuse, R40, -R44 ;  /* 0x000000289d2c7223 */ /* 0x040fe2000001082c */
[-C--:B--2---:R-:W-:Y:S01]  /*77c0*/  FMUL.FTZ R40, R158, R41.reuse ;  /* 0x000000299e287220 */ /* 0x084fe20000410000 */
[----:B------:R-:W-:-:S05]  /*77d0*/  FMUL.FTZ R41, R157, R41 ;  /* 0x000000299d297220 */ /* 0x000fca0000410000 */
[----:B------:R-:W-:Y:S01]  /*77e0*/  @P2 FADD.FTZ R161, R161, R43 ;  /* 0x0000002ba1a12221 */ /* 0x000fe20000010000 */
[----:B------:R-:W-:Y:S01]  /*77f0*/  @P2 FADD.FTZ R160, R160, R44 ;  /* 0x0000002ca0a02221 */ /* 0x000fe20000010000 */
[----:B---3--:R-:W-:-:S03]  /*7800*/  @P2 FFMA.FTZ R158, R158, R42, R41 ;  /* 0x0000002a9e9e2223 */ /* 0x008fc60000010029 */
[----:B------:R-:W0:Y:S01]  /*7810*/  SHFL.UP PT, R41, R161, 0x10, RZ ;  /* 0x06000000a1297989 */ /* 0x000e2200000e00ff */
[----:B------:R-:W-:-:S03]  /*7820*/  @P2 FFMA.FTZ R157, R157, R42, -R40 ;  /* 0x0000002a9d9d2223 */ /* 0x000fc60000010828 */
[----:B------:R-:W1:Y:S04]  /*7830*/  SHFL.UP PT, R47, R160, 0x10, RZ ;  /* 0x06000000a02f7989 */ /* 0x000e6800000e00ff */
[----:B------:R-:W2:Y:S04]  /*7840*/  SHFL.UP PT, R40, R158, 0x10, RZ ;  /* 0x060000009e287989 */ /* 0x000ea800000e00ff */
[----:B------:R-:W3:Y:S01]  /*7850*/  SHFL.UP PT, R45, R157, 0x10, RZ ;  /* 0x060000009d2d7989 */ /* 0x000ee200000e00ff */
[----:B------:R-:W-:Y:S01]  /*7860*/  ISETP.NE.AND P2, PT, R80, 0x1f, PT ;  /* 0x0000001f5000780c */ /* 0x000fe20003f45270 */
[----:B------:R-:W-:Y:S01]  /*7870*/  UIMAD.WIDE.U32 UR18, UR17, UR32, URZ ;  /* 0x00000020111272a5 */ /* 0x000fe2000f8e00ff */
[----:B------:R-:W-:-:S03]  /*7880*/  VOTEU.ANY UP0, P0 ;  /* 0x0000000000ff7886 */ /* 0x000fc60000000100 */
[----:B------:R-:W-:Y:S01]  /*7890*/  UIMAD UR19, UR17, UR33, UR19 ;  /* 0x00000021111372a4 */ /* 0x000fe2000f8e0213 */
[CC--:B0-----:R-:W-:Y:S01]  /*78a0*/  FMUL.FTZ R46, R158.reuse, R41.reuse ;  /* 0x000000299e2e7220 */ /* 0x0c1fe20000410000 */
[C---:B------:R-:W-:Y:S02]  /*78b0*/  FMUL.FTZ R41, R157.reuse, R41 ;  /* 0x000000299d297220 */ /* 0x040fe40000410000 */
[----:B------:R-:W-:Y:S01]  /*78c0*/  UIMAD.WIDE.U32 UR18, UR7, UR30, UR18 ;  /* 0x0000001e071272a5 */ /* 0x000fe2000f8e0012 */
[CC--:B-1----:R-:W-:Y:S01]  /*78d0*/  FFMA.FTZ R46, R157.reuse, R47.reuse, -R46 ;  /* 0x0000002f9d2e7223 */ /* 0x0c2fe2000001082e */
[C---:B------:R-:W-:Y:S01]  /*78e0*/  FFMA.FTZ R47, R158.reuse, R47, R41 ;  /* 0x0000002f9e2f7223 */ /* 0x040fe20000010029 */
[----:B------:R-:W-:Y:S02]  /*78f0*/  HFMA2 R41, -RZ, RZ, 0, 0 ;  /* 0x00000000ff297431 */ /* 0x000fe400000001ff */
[CC--:B--2---:R-:W-:Y:S01]  /*7900*/  FMUL.FTZ R44, R158.reuse, R40.reuse ;  /* 0x000000289e2c7220 */ /* 0x0c4fe20000410000 */
[C---:B------:R-:W-:Y:S01]  /*7910*/  FMUL.FTZ R40, R157.reuse, R40 ;  /* 0x000000289d287220 */ /* 0x040fe20000410000 */
[----:B------:R-:W-:Y:S01]  /*7920*/  @UP0 ULEA UR27, UR7, UR26, 0x4 ;  /* 0x0000001a071b0291 */ /* 0x000fe2000f8e20ff */
[----:B------:R-:W-:Y:S01]  /*7930*/  @!P2 SHF.R.U32.HI R48, RZ, 0x1, R82 ;  /* 0x00000001ff30a819 */ /* 0x000fe20000011652 */
[-C--:B---3--:R-:W-:Y:S01]  /*7940*/  FFMA.FTZ R44, R157, R45.reuse, -R44 ;  /* 0x0000002d9d2c7223 */ /* 0x088fe2000001082c */
[----:B------:R-:W-:Y:S01]  /*7950*/  UIMAD UR19, UR7, UR31, UR19 ;  /* 0x0000001f071372a4 */ /* 0x000fe2000f8e0213 */
[----:B------:R-:W-:Y:S01]  /*7960*/  FFMA.FTZ R45, R158, R45, R40 ;  /* 0x0000002d9e2d7223 */ /* 0x000fe20000010028 */
[----:B------:R-:W-:Y:S01]  /*7970*/  ULEA UR40, UP0, UR18, UR28, 0x3 ;  /* 0x0000001c12287291 */ /* 0x000fe2000f8018ff */
[----:B------:R-:W-:-:S02]  /*7980*/  MOV R40, 0x3f800000 ;  /* 0x3f80000000287802 */ /* 0x000fc40000000f00 */
[----:B------:R-:W-:Y:S02]  /*7990*/  CS2R R42, SRZ ;  /* 0x00000000002a7805 */ /* 0x000fe4000001ff00 */
[----:B------:R-:W-:Y:S01]  /*79a0*/  @!P2 LOP3.LUT R48, R48, 0x1f0, RZ, 0xc0, !PT ;  /* 0x000001f03030a812 */ /* 0x000fe200078ec0ff */
[----:B------:R-:W-:Y:S01]  /*79b0*/  FADD.FTZ R46, R160, R46 ;  /* 0x0000002ea02e7221 */ /* 0x000fe20000010000 */
[----:B------:R-:W-:Y:S01]  /*79c0*/  FADD.FTZ R47, R161, R47 ;  /* 0x0000002fa12f7221 */ /* 0x000fe20000010000 */
[----:B------:R-:W-:Y:S01]  /*79d0*/  ULEA.HI.X UR18, UR18, UR29, UR19, 0x3, UP0 ;  /* 0x0000001d12127291 */ /* 0x000fe200080f1c13 */
[----:B------:R-:W-:Y:S04]  /*79e0*/  @P0 LDS.128 R40, [UR27+0x10c0] ;  /* 0x0010c01bff280984 */ /* 0x000fe80008000c00 */
[----:B------:R0:W-:Y:S01]  /*79f0*/  @!P2 STS.128 [R48+UR26+0x1080], R44 ;  /* 0x0010802c3000a988 */ /* 0x0001e20008000c1a */
[----:B------:R-:W-:-:S02]  /*7a00*/  MOV R49, UR18 ;  /* 0x0000001200317c02 */ /* 0x000fc40008000f00 */
[----:B0-----:R-:W-:-:S06]  /*7a10*/  MOV R48, UR40 ;  /* 0x0000002800307c02 */ /* 0x001fcc0008000f00 */
[----:B------:R-:W2:Y:S01]  /*7a20*/  LDG.E.64 R48, desc[UR24][R48.64] ;  /* 0x0000001830307981 */ /* 0x000ea2000c1e1b00 */
[----:B------:R-:W-:Y:S01]  /*7a30*/  BAR.SYNC.DEFER_BLOCKING 0x0 ;  /* 0x0000000000007b1d */ /* 0x000fe20000010000 */
[----:B------:R-:W-:-:S04]  /*7a40*/  ISETP.GE.AND P2, PT, R80, 0x10, PT ;  /* 0x000000105000780c */ /* 0x000fc80003f46270 */
[----:B------:R-:W-:Y:S02]  /*7a50*/  FSEL R157, R157, R44, !P2 ;  /* 0x0000002c9d9d7208 */ /* 0x000fe40005000000 */
[----:B------:R-:W-:Y:S02]  /*7a60*/  SHF.R.U32.HI R44, RZ, 0x5, R82 ;  /* 0x00000005ff2c7819 */ /* 0x000fe40000011652 */
[----:B------:R-:W-:Y:S02]  /*7a70*/  FSEL R158, R158, R45, !P2 ;  /* 0x0000002d9e9e7208 */ /* 0x000fe40005000000 */
[----:B------:R-:W-:Y:S02]  /*7a80*/  FSEL R160, R160, R46, !P2 ;  /* 0x0000002ea0a07208 */ /* 0x000fe40005000000 */
[----:B------:R-:W-:Y:S02]  /*7a90*/  FSEL R161, R161, R47, !P2 ;  /* 0x0000002fa1a17208 */ /* 0x000fe40005000000 */
[----:B------:R-:W-:-:S02]  /*7aa0*/  ISETP.NE.AND P2, PT, R44, 0x1, PT ;  /* 0x000000012c00780c */ /* 0x000fc40003f45270 */
[----:B------:R-:W0:Y:S01]  /*7ab0*/  LDS.128 R44, [UR26+0x1080] ;  /* 0x0010801aff2c7984 */ /* 0x000e220008000c00 */
[----:B------:R-:W-:Y:S03]  /*7ac0*/  BSSY.RECONVERGENT B0, `(.L_x_853) ;  /* 0x000003c000007945 */ /* 0x000fe60003800200 */
[----:B------:R-:W-:Y:S04]  /*7ad0*/  SHFL.UP PT, R157, R157, 0x1, RZ ;  /* 0x042000009d9d7989 */ /* 0x000fe800000e00ff */
[----:B------:R-:W-:Y:S04]  /*7ae0*/  SHFL.UP PT, R158, R158, 0x1, RZ ;  /* 0x042000009e9e7989 */ /* 0x000fe800000e00ff */
[----:B------:R-:W-:Y:S04]  /*7af0*/  SHFL.UP PT, R160, R160, 0x1, RZ ;  /* 0x04200000a0a07989 */ /* 0x000fe800000e00ff */
[----:B------:R-:W-:Y:S01]  /*7b00*/  SHFL.UP PT, R161, R161, 0x1, RZ ;  /* 0x04200000a1a17989 */ /* 0x000fe200000e00ff */
[----:B0-----:R-:W-:-:S02]  /*7b10*/  FSEL R83, R44, R83, !P2 ;  /* 0x000000532c537208 */ /* 0x001fc40005000000 */
[----:B------:R-:W-:Y:S02]  /*7b20*/  FSEL R84, R45, R84, !P2 ;  /* 0x000000542d547208 */ /* 0x000fe40005000000 */
[----:B------:R-:W-:Y:S02]  /*7b30*/  FSEL R85, R46, R85, !P2 ;  /* 0x000000552e557208 */ /* 0x000fe40005000000 */
[----:B------:R-:W-:Y:S02]  /*7b40*/  FSEL R86, R47, R86, !P2 ;  /* 0x000000562f567208 */ /* 0x000fe40005000000 */
[----:B------:R-:W-:Y:S02]  /*7b50*/  ISETP.GE.U32.AND P2, PT, R82, 0x20, PT ;  /* 0x000000205200780c */ /* 0x000fe40003f46070 */
[----:B--2---:R-:W-:Y:S02]  /*7b60*/  R2UR UR42, R49 ;  /* 0x00000000312a72ca */ /* 0x004fe400000e0000 */
[----:B------:R-:W-:-:S02]  /*7b70*/  R2UR UR27, R48 ;  /* 0x00000000301b72ca */ /* 0x000fc400000e0000 */
        /* <DEDUP_REMOVED lines=12> */
[C---:B------:R-:W-:Y:S01]  /*7c40*/  FMUL.FTZ R44, R157.reuse, R86 ;  /* 0x000000569d2c7220 */ /* 0x040fe20000410000 */
[----:B------:R-:W-:Y:S01]  /*7c50*/  FMUL.FTZ R48, R158, R84 ;  /* 0x000000549e307220 */ /* 0x000fe20000410000 */
        /* <DEDUP_REMOVED lines=18> */
.L_x_854:
        /* <DEDUP_REMOVED lines=8> */
[-C--:B------:R-:W-:Y:S01]  /*7e00*/  FFMA.FTZ R45, R159, R41.reuse, R47 ;  /* 0x000000299f2d7223 */ /* 0x080fe2000001002f */
[----:B------:R-:W-:Y:S01]  /*7e10*/  FADD.FTZ R47, R51, R48 ;  /* 0x00000030332f7221 */ /* 0x000fe20000010000 */
[----:B------:R0:W-:Y:S01]  /*7e20*/  @!P2 STS.128 [UR26+0x10b0], R40 ;  /* 0x0010b028ff00a988 */ /* 0x0001e20008000c1a */
[-C--:B------:R-:W-:Y:S01]  /*7e30*/  FFMA.FTZ R44, R159, R40.reuse, -R44 ;  /* 0x000000289f2c7223 */ /* 0x080fe2000001082c */
[----:B------:R-:W-:Y:S02]  /*7e40*/  @!P2 MOV R157, R40 ;  /* 0x00000028009da202 */ /* 0x000fe40000000f00 */
[----:B------:R-:W-:Y:S02]  /*7e50*/  @!P2 MOV R158, R41 ;  /* 0x00000029009ea202 */ /* 0x000fe40000000f00 */
[----:B------:R-:W-:-:S02]  /*7e60*/  @!P2 MOV R160, R42 ;  /* 0x0000002a00a0a202 */ /* 0x000fc40000000f00 */
[----:B------:R-:W-:-:S07]  /*7e70*/  @!P2 MOV R161, R43 ;  /* 0x0000002b00a1a202 */ /* 0x000fce0000000f00 */
.L_x_855:
[----:B------:R-:W-:Y:S05]  /*7e80*/  BSYNC.RECONVERGENT B0 ;  /* 0x0000000000007941 */ /* 0x000fea0003800200 */
.L_x_853:
        /* <DEDUP_REMOVED lines=119> */
.L_x_857:
[----:B------:R-:W-:Y:S05]  /*8600*/  BSYNC.RECONVERGENT B0 ;  /* 0x0000000000007941 */ /* 0x000fea0003800200 */
.L_x_856:
[----:B------:R-:W-:Y:S01]  /*8610*/  UIADD3 UR7, UPT, UPT, UR7, 0x1, URZ ;  /* 0x0000000107077890 */ /* 0x000fe2000fffe0ff */
[----:B------:R-:W-:Y:S01]  /*8620*/  FMUL.FTZ R120, R120, UR42 ;  /* 0x0000002a78787c20 */ /* 0x000fe20008410000 */
[----:B------:R-:W-:Y:S01]  /*8630*/  FMUL.FTZ R116, R116, UR42 ;  /* 0x0000002a74747c20 */ /* 0x000fe20008410000 */
[----:B------:R-:W-:Y:S01]  /*8640*/  FMUL.FTZ R112, R112, UR42 ;  /* 0x0000002a70707c20 */ /* 0x000fe20008410000 */
[----:B------:R-:W-:Y:S01]  /*8650*/  UISETP.GE.AND UP0, UPT, UR7, UR44, UPT ;  /* 0x0000002c0700728c */ /* 0x000fe2000bf06270 */
        /* <DEDUP_REMOVED lines=11> */
[----:B0-----:R-:W-:Y:S01]  /*8710*/  FMUL.FTZ R41, R148, UR42 ;  /* 0x0000002a94297c20 */ /* 0x001fe20008410000 */
        /* <DEDUP_REMOVED lines=34> */
.L_x_852:
[----:B------:R-:W2:Y:S01]  /*8940*/  LDL.LU R51, [R1+0x2c] ;  /* 0x00002c0001337983 */ /* 0x000ea20000300800 */
[----:B------:R-:W0:Y:S03]  /*8950*/  LDCU UR7, c[0x0][0x388] ;  /* 0x00007100ff0777ac */ /* 0x000e260008000800 */
[----:B------:R-:W3:Y:S01]  /*8960*/  LDL.LU R50, [R1+0x28] ;  /* 0x0000280001327983 */ /* 0x000ee20000300800 */
[----:B------:R-:W-:Y:S01]  /*8970*/  BAR.SYNC.DEFER_BLOCKING 0x0 ;  /* 0x0000000000007b1d */ /* 0x000fe20000010000 */
[----:B------:R-:W-:Y:S02]  /*8980*/  F2FP.F16.F32.PACK_AB R38, R38, R39 ;  /* 0x000000272626723e */ /* 0x000fe400000000ff */
[----:B------:R-:W-:Y:S02]  /*8990*/  F2FP.F16.F32.PACK_AB R36, R36, R37 ;  /* 0x000000252424723e */ /* 0x000fe400000000ff */
[----:B------:R-:W-:-:S02]  /*89a0*/  F2FP.F16.F32.PACK_AB R34, R34, R35 ;  /* 0x000000232222723e */ /* 0x000fc400000000ff */
[----:B------:R-:W-:Y:S01]  /*89b0*/  F2FP.F16.F32.PACK_AB R32, R32, R33 ;  /* 0x000000212020723e */ /* 0x000fe200000000ff */
[----:B------:R-:W4:Y:S01]  /*89c0*/  LDL.LU R49, [R1+0x24] ;  /* 0x0000240001317983 */ /* 0x000f220000300800 */
[----:B------:R-:W-:Y:S01]  /*89d0*/  F2FP.F16.F32.PACK_AB R30, R30, R31 ;  /* 0x0000001f1e1e723e */ /* 0x000fe200000000ff */
[----:B------:R-:W-:Y:S02]  /*89e0*/  USHF.L.U32 UR8, UR6, 0xa, URZ ;  /* 0x0000000a06087899 */ /* 0x000fe400080006ff */
[----:B------:R-:W5:Y:S01]  /*89f0*/  LDL.LU R48, [R1+0x20] ;  /* 0x0000200001307983 */ /* 0x000f620000300800 */
[----:B------:R-:W-:Y:S01]  /*8a00*/  F2FP.F16.F32.PACK_AB R28, R28, R29 ;  /* 0x0000001d1c1c723e */ /* 0x000fe200000000ff */
[----:B------:R-:W1:Y:S02]  /*8a10*/  LDCU.128 UR20, c[0x0][0x420] ;  /* 0x00008400ff1477ac */ /* 0x000e640008000c00 */
[----:B------:R-:W5:Y:S01]  /*8a20*/  LDL.LU R47, [R1+0x1c] ;  /* 0x00001c00012f7983 */ /* 0x000f620000300800 */
[----:B------:R-:W-:Y:S01]  /*8a30*/  F2FP.F16.F32.PACK_AB R26, R26, R27 ;  /* 0x0000001b1a1a723e */ /* 0x000fe200000000ff */
[----:B------:R-:W5:Y:S02]  /*8a40*/  LDCU.64 UR18, c[0x0][0x478] ;  /* 0x00008f00ff1277ac */ /* 0x000f640008000a00 */
[----:B------:R-:W5:Y:S04]  /*8a50*/  LDL.LU R46, [R1+0x18] ;  /* 0x00001800012e7983 */ /* 0x000f680000300800 */
[----:B------:R-:W5:Y:S04]  /*8a60*/  LDL.LU R45, [R1+0x14] ;  /* 0x00001400012d7983 */ /* 0x000f680000300800 */
[----:B------:R-:W5:Y:S04]  /*8a70*/  LDL.LU R44, [R1+0x10] ;  /* 0x00001000012c7983 */ /* 0x000f680000300800 */
[----:B------:R-:W5:Y:S04]  /*8a80*/  LDL.LU R43, [R1+0xc] ;  /* 0x00000c00012b7983 */ /* 0x000f680000300800 */
[----:B------:R-:W5:Y:S04]  /*8a90*/  LDL.LU R42, [R1+0x8] ;  /* 0x00000800012a7983 */ /* 0x000f680000300800 */
[----:B------:R-:W5:Y:S04]  /*8aa0*/  LDL.LU R41, [R1+0x4] ;  /* 0x0000040001297983 */ /* 0x000f680000300800 */
[----:B------:R-:W5:Y:S01]  /*8ab0*/  LDL.LU R40, [R1] ;  /* 0x0000000001287983 */ /* 0x000f620000300800 */
[----:B------:R-:W-:Y:S01]  /*8ac0*/  PRMT R0, R38, 0x7632, R0 ;  /* 0x0000763226007816 */ /* 0x000fe20000000000 */
[----:B0-----:R-:W-:Y:S01]  /*8ad0*/  UIADD3 UR9, UPT, UPT, -UR8, UR7, URZ ;  /* 0x0000000708097290 */ /* 0x001fe2000fffe1ff */
[----:B------:R-:W-:Y:S01]  /*8ae0*/  PRMT R2, R36, 0x7632, R2 ;  /* 0x0000763224027816 */ /* 0x000fe20000000002 */
[----:B------:R-:W-:Y:S01]  /*8af0*/  STS.U16 [R156], R38 ;  /* 0x000000269c007388 */ /* 0x000fe20000000400 */
[----:B------:R-:W-:Y:S01]  /*8b00*/  PRMT R3, R34, 0x7632, R3 ;  /* 0x0000763222037816 */ /* 0x000fe20000000003 */
[----:B------:R-:W1:Y:S01]  /*8b10*/  S2UR UR7, SR_CTAID.X ;  /* 0x00000000000779c3 */ /* 0x000e620000002500 */
[----:B------:R-:W-:Y:S01]  /*8b20*/  ISETP.NE.AND P0, PT, R82, RZ, PT ;  /* 0x000000ff5200720c */ /* 0x000fe20003f05270 */
[----:B------:R0:W-:Y:S01]  /*8b30*/  STS.U16 [R155+0x2], R0 ;  /* 0x000002009b007388 */ /* 0x0001e20000000400 */
[----:B------:R-:W-:Y:S01]  /*8b40*/  F2FP.F16.F32.PACK_AB R25, R52, R25 ;  /* 0x000000193419723e */ /* 0x000fe200000000ff */
[----:B------:R-:W-:Y:S01]  /*8b50*/  UIADD3 UR15, UP0, UPT, UR15, 0x1000, URZ ;  /* 0x000010000f0f7890 */ /* 0x000fe2000ff1e0ff */
[----:B------:R-:W-:Y:S01]  /*8b60*/  LOP3.LUT R5, R123, 0x3e00, RZ, 0xc0, !PT ;  /* 0x00003e007b057812 */ /* 0x000fe200078ec0ff */
[----:B------:R-:W-:Y:S01]  /*8b70*/  STS.U16 [R154+0x4], R36 ;  /* 0x000004249a007388 */ /* 0x000fe20000000400 */
[----:B------:R-:W-:Y:S01]  /*8b80*/  PRMT R4, R25, 0x7632, R4 ;  /* 0x0000763219047816 */ /* 0x000fe20000000004 */
[----:B------:R-:W-:Y:S01]  /*8b90*/  UIADD3 UR6, UPT, UPT, UR6, 0x1, URZ ;  /* 0x0000000106067890 */ /* 0x000fe2000fffe0ff */
[----:B------:R-:W-:Y:S01]  /*8ba0*/  LOP3.LUT R5, R5, 0x1f, R82, 0xf8, !PT ;  /* 0x0000001f05057812 */ /* 0x000fe200078ef852 */
[----:B------:R1:W-:Y:S01]  /*8bb0*/  STS.U16 [R153+0x6], R2 ;  /* 0x0000060299007388 */ /* 0x0003e20000000400 */
[----:B------:R-:W-:Y:S01]  /*8bc0*/  UIADD3.X UR16, UPT, UPT, URZ, UR16, URZ, UP0, !UPT ;  /* 0x00000010ff107290 */ /* 0x000fe200087fe4ff */
[----:B0-----:R-:W-:Y:S01]  /*8bd0*/  PRMT R0, R32, 0x7632, R0 ;  /* 0x0000763220007816 */ /* 0x001fe20000000000 */
[----:B------:R-:W-:Y:S01]  /*8be0*/  UIADD3 UR12, UP1, UPT, UR12, 0x800, URZ ;  /* 0x000008000c0c7890 */ /* 0x000fe2000ff3e0ff */
[----:B------:R-:W-:Y:S01]  /*8bf0*/  STS.U16 [R152+0x8], R34 ;  /* 0x0000082298007388 */ /* 0x000fe20000000400 */
[C---:B------:R-:W-:Y:S01]  /*8c00*/  LOP3.LUT R35, R5.reuse, 0x20, RZ, 0xfc, !PT ;  /* 0x0000002005237812 */ /* 0x040fe200078efcff */
[----:B------:R-:W-:Y:S01]  /*8c10*/  UIADD3 UR11, UP2, UPT, UR11, 0x800, URZ ;  /* 0x000008000b0b7890 */ /* 0x000fe2000ff5e0ff */
[C---:B------:R-:W-:Y:S01]  /*8c20*/  LOP3.LUT R37, R5.reuse, 0x40, RZ, 0xfc, !PT ;  /* 0x0000004005257812 */ /* 0x040fe200078efcff */
[----:B------:R0:W-:Y:S01]  /*8c30*/  STS.U16 [R79+0xa], R3 ;  /* 0x00000a034f007388 */ /* 0x0001e20000000400 */
[----:B------:R-:W-:Y:S01]  /*8c40*/  LOP3.LUT R39, R5, 0xa0, RZ, 0xfc, !PT ;  /* 0x000000a005277812 */ /* 0x000fe200078efcff */
[----:B------:R-:W-:Y:S01]  /*8c50*/  UIADD3.X UR14, UPT, UPT, URZ, UR14, URZ, UP1, !UPT ;  /* 0x0000000eff0e7290 */ /* 0x000fe20008ffe4ff */
[----:B-1----:R-:W-:Y:S01]  /*8c60*/  PRMT R2, R30, 0x7632, R2 ;  /* 0x000076321e027816 */ /* 0x002fe20000000002 */
[----:B------:R-:W-:Y:S01]  /*8c70*/  STS.U16 [R78+0xc], R32 ;  /* 0x00000c204e007388 */ /* 0x000fe20000000400 */
[----:B------:R-:W-:-:S03]  /*8c80*/  UIADD3.X UR13, UPT, UPT, URZ, UR13, URZ, UP2, !UPT ;  /* 0x0000000dff0d7290 */ /* 0x000fc600097fe4ff */
[----:B------:R1:W-:Y:S01]  /*8c90*/  STS.U16 [R77+0xe], R0 ;  /* 0x00000e004d007388 */ /* 0x0003e20000000400 */
[----:B0-----:R-:W-:-:S03]  /*8ca0*/  PRMT R3, R28, 0x7632, R3 ;  /* 0x000076321c037816 */ /* 0x001fc60000000003 */
[----:B------:R-:W-:Y:S04]  /*8cb0*/  STS.U16 [R76+0x10], R30 ;  /* 0x0000101e4c007388 */ /* 0x000fe80000000400 */
[----:B------:R0:W-:Y:S01]  /*8cc0*/  STS.U16 [R75+0x12], R2 ;  /* 0x000012024b007388 */ /* 0x0001e20000000400 */
[----:B-1----:R-:W-:-:S03]  /*8cd0*/  PRMT R0, R26, 0x7632, R0 ;  /* 0x000076321a007816 */ /* 0x002fc60000000000 */
[----:B------:R-:W-:Y:S04]  /*8ce0*/  STS.U16 [R74+0x14], R28 ;  /* 0x0000141c4a007388 */ /* 0x000fe80000000400 */
[----:B------:R1:W-:Y:S01]  /*8cf0*/  STS.U16 [R73+0x16], R3 ;  /* 0x0000160349007388 */ /* 0x0003e20000000400 */
[----:B0-----:R-:W-:Y:S01]  /*8d00*/  MOV R2, UR9 ;  /* 0x0000000900027c02 */ /* 0x001fe20008000f00 */
[----:B------:R-:W-:Y:S02]  /*8d10*/  UMOV UR9, URZ ;  /* 0x000000ff00097c82 */ /* 0x000fe40008000000 */
[----:B------:R-:W-:Y:S01]  /*8d20*/  STS.U16 [R72+0x18], R26 ;  /* 0x0000181a48007388 */ /* 0x000fe20000000400 */
[----:B------:R-:W-:-:S03]  /*8d30*/  UIMAD.WIDE.U32 UR8, UR7, UR20, UR8 ;  /* 0x00000014070872a5 */ /* 0x000fc6000f8e0008 */
[----:B------:R-:W-:Y:S01]  /*8d40*/  STS.U16 [R71+0x1a], R0 ;  /* 0x00001a0047007388 */ /* 0x000fe20000000400 */
[----:B------:R-:W-:Y:S01]  /*8d50*/  UIMAD UR9, UR7, UR21, UR9 ;  /* 0x00000015070972a4 */ /* 0x000fe2000f8e0209 */
[----:B------:R-:W0:Y:S02]  /*8d60*/  LDCU UR7, c[0x0][0x394] ;  /* 0x00007280ff0777ac */ /* 0x000e240008000800 */
[----:B------:R-:W-:Y:S01]  /*8d70*/  STS.U16 [R70+0x1c], R25 ;  /* 0x00001c1946007388 */ /* 0x000fe20000000400 */
[----:B------:R-:W-:-:S03]  /*8d80*/  UIMAD.WIDE.U32 UR8, UR17, UR22, UR8 ;  /* 0x00000016110872a5 */ /* 0x000fc6000f8e0008 */
[----:B------:R-:W-:Y:S01]  /*8d90*/  STS.U16 [R69+0x1e], R4 ;  /* 0x00001e0445007388 */ /* 0x000fe20000000400 */
[----:B------:R-:W-:-:S03]  /*8da0*/  NOP ;  /* 0x0000000000007918 */ /* 0x000fc60000000000 */
[----:B------:R-:W-:Y:S01]  /*8db0*/  LDS.U16 R165, [R165+0x300] ;  /* 0x00030000a5a57984 */ /* 0x000fe20000000400 */
[----:B------:R-:W-:-:S03]  /*8dc0*/  UIMAD UR23, UR17, UR23, UR9 ;  /* 0x00000017111772a4 */ /* 0x000fc6000f8e0209 */
[----:B------:R-:W-:Y:S01]  /*8dd0*/  LDS.U16 R31, [R164+0x340] ;  /* 0x00034000a41f7984 */ /* 0x000fe20000000400 */
[----:B0-----:R-:W-:-:S03]  /*8de0*/  UISETP.GE.AND UP0, UPT, UR6, UR7, UPT ;  /* 0x000000070600728c */ /* 0x001fc6000bf06270 */
[----:B------:R-:W-:Y:S04]  /*8df0*/  LDS.U16 R163, [R163+0x380] ;  /* 0x00038000a3a37984 */ /* 0x000fe80000000400 */
[----:B------:R-:W-:Y:S04]  /*8e00*/  LDS.U16 R33, [R162+0x3c0] ;  /* 0x0003c000a2217984 */ /* 0x000fe80000000400 */
[----:B--2---:R-:W-:Y:S04]  /*8e10*/  LDS.U16 R7, [R51] ;  /* 0x0000000033077984 */ /* 0x004fe80000000400 */
[----:B---3--:R-:W-:Y:S04]  /*8e20*/  LDS.U16 R9, [R50+0x40] ;  /* 0x0000400032097984 */ /* 0x008fe80000000400 */
[----:B----4-:R-:W-:Y:S04]  /*8e30*/  LDS.U16 R11, [R49+0x80] ;  /* 0x00008000310b7984 */ /* 0x010fe80000000400 */
[----:B-----5:R-:W-:Y:S04]  /*8e40*/  LDS.U16 R13, [R48+0xc0] ;  /* 0x0000c000300d7984 */ /* 0x020fe80000000400 */
[----:B------:R-:W-:Y:S04]  /*8e50*/  LDS.U16 R15, [R47+0x100] ;  /* 0x000100002f0f7984 */ /* 0x000fe80000000400 */
[----:B------:R-:W-:Y:S04]  /*8e60*/  LDS.U16 R17, [R46+0x140] ;  /* 0x000140002e117984 */ /* 0x000fe80000000400 */
[----:B------:R-:W-:Y:S04]  /*8e70*/  LDS.U16 R19, [R45+0x180] ;  /* 0x000180002d137984 */ /* 0x000fe80000000400 */
[----:B------:R-:W-:Y:S04]  /*8e80*/  LDS.U16 R21, [R44+0x1c0] ;  /* 0x0001c0002c157984 */ /* 0x000fe80000000400 */
[----:B------:R-:W-:Y:S04]  /*8e90*/  LDS.U16 R23, [R43+0x200] ;  /* 0x000200002b177984 */ /* 0x000fe80000000400 */
[----:B------:R-:W-:Y:S04]  /*8ea0*/  LDS.U16 R25, [R42+0x240] ;  /* 0x000240002a197984 */ /* 0x000fe80000000400 */
[----:B------:R0:W-:Y:S04]  /*8eb0*/  LDS.U16 R27, [R41+0x280] ;  /* 0x00028000291b7984 */ /* 0x0001e80000000400 */
[----:B------:R-:W-:Y:S04]  /*8ec0*/  LDS.U16 R29, [R40+0x2c0] ;  /* 0x0002c000281d7984 */ /* 0x000fe80000000400 */
[----:B------:R2:W-:Y:S01]  /*8ed0*/  @!P0 STS [UR26+0x840], R2 ;  /* 0x00084002ff008988 */ /* 0x0005e2000800081a */
[----:B------:R-:W-:Y:S01]  /*8ee0*/  BAR.SYNC.DEFER_BLOCKING 0x0 ;  /* 0x0000000000007b1d */ /* 0x000fe20000010000 */
[----:B-1----:R-:W-:-:S02]  /*8ef0*/  IADD3 R3, P0, PT, R5, UR8, RZ ;  /* 0x0000000805037c10 */ /* 0x002fc4000ff1e0ff */
[----:B0-----:R-:W-:Y:S02]  /*8f00*/  LOP3.LUT R41, R5, 0xc0, RZ, 0xfc, !PT ;  /* 0x000000c005297812 */ /* 0x001fe400078efcff */
[----:B------:R-:W-:Y:S02]  /*8f10*/  IADD3.X R4, PT, PT, RZ, UR23, RZ, P0, !PT ;  /* 0x00000017ff047c10 */ /* 0x000fe400087fe4ff */
[----:B--2---:R-:W-:-:S04]  /*8f20*/  LEA R2, P0, R3, UR18, 0x1 ;  /* 0x0000001203027c11 */ /* 0x004fc8000f8008ff */
        /* <DEDUP_REMOVED lines=47> */
.L_x_860:
        /* <DEDUP_REMOVED lines=14> */
.L_x_5018:


//--------------------- .text._Z25selective_scan_fwd_kernelI32Selective_Scan_fwd_kernel_traitsILi64ELi16ELi1ELb0ELb1ELb0ELb1EN3c104HalfENS1_7complexIfEEEEv13SSMParamsBase --------------------------
	.section	.text._Z25selective_scan_fwd_kernelI32Selective_Scan_fwd_kernel_traitsILi64ELi16ELi1ELb0ELb1ELb0ELb1EN3c104HalfENS1_7complexIfEEEEv13SSMParamsBase,"ax",@progbits
	.align	128
        .global         _Z25selective_scan_fwd_kernelI32Selective_Scan_fwd_kernel_traitsILi64ELi16ELi1ELb0ELb1ELb0ELb1EN3c104HalfENS1_7complexIfEEEEv13SSMParamsBase
        .type           _Z25selective_scan_fwd_kernelI32Selective_Scan_fwd_kernel_traitsILi64ELi16ELi1ELb0ELb1ELb0ELb1EN3c104HalfENS1_7complexIfEEEEv13SSMParamsBase,@function
        .size           _Z25selective_scan_fwd_kernelI32Selective_Scan_fwd_kernel_traitsILi64ELi16ELi1ELb0ELb1ELb0ELb1EN3c104HalfENS1_7complexIfEEEEv13SSMParamsBase,(.L_x_5019 - _Z25selective_scan_fwd_kernelI32Selective_Scan_fwd_kernel_traitsILi64ELi16ELi1ELb0ELb1ELb0ELb1EN3c104HalfENS1_7complexIfEEEEv13SSMParamsBase)
        .other          _Z25selective_scan_fwd_kernelI32Selective_Scan_fwd_kernel_traitsILi64ELi16ELi1ELb0ELb1ELb0ELb1EN3c104HalfENS1_7complexIfEEEEv13SSMParamsBase,@"STO_CUDA_ENTRY STV_DEFAULT"
_Z25selective_scan_fwd_kernelI32Selective_Scan_fwd_kernel_traitsILi64ELi16ELi1ELb0ELb1ELb0ELb1EN3c104HalfENS1_7complexIfEEEEv13SSMParamsBase:
.text._Z25selective_scan_fwd_kernelI32Selective_Scan_fwd_kernel_traitsILi64ELi16ELi1ELb0ELb1ELb0ELb1EN3c104HalfENS1_7complexIfEEEEv13SSMParamsBase:
        /* <DEDUP_REMOVED lines=16> */
[----:B------:R-:W4:Y:S03]  /*0100*/  LDCU UR28, c[0x0][0x384] ;  /* 0x00007080ff1c77ac */ /* 0x000f260008000800 */
        /* <DEDUP_REMOVED lines=26> */
[----:B------:R-:W-:-:S04]  /*02b0*/  UIMAD.WIDE.U32 UR16, UR5, UR18, URZ ;  /* 0x00000012051072a5 */ /* 0x000fc8000f8e00ff */
[----:B------:R-:W-:-:S04]  /*02c0*/  UIADD3 UR16, UPT, UPT, -UR17, URZ, URZ ;  /* 0x000000ff11107290 */ /* 0x000fc8000fffe1ff */
[----:B------:R-:W-:Y:S01]  /*02d0*/  UIMAD UR16, UR26, UR16, UR18 ;  /* 0x000000101a1072a4 */ /* 0x000fe2000f8e0212 */
[----:B------:R-:W0:Y:S03]  /*02e0*/  LDCU.64 UR18, c[0x0][0x3b0] ;  /* 0x00007600ff1277ac */ /* 0x000e260008000a00 */
[----:B------:R-:W-:Y:S02]  /*02f0*/  UISETP.GT.U32.AND UP2, UPT, UR26, UR16, UPT ;  /* 0x000000101a00728c */ /* 0x000fe4000bf44070 */
[----:B------:R-:W-:Y:S02]  /*0300*/  UISETP.GE.AND UP1, UPT, UR29, 0x1, UPT ;  /* 0x000000011d00788c */ /* 0x000fe4000bf26270 */
[----:B------:R-:W-:Y:S02]  /*0310*/  UIMAD.WIDE.U32 UR4, UR25, UR12, URZ ;  /* 0x0000000c190472a5 */ /* 0x000fe4000f8e00ff */
[----:B---3--:R-:W-:-:S02]  /*0320*/  UIMAD.WIDE.U32 UR6, UR25, UR8, URZ ;  /* 0x00000008190672a5 */ /* 0x008fc4000f8e00ff */
[----:B------:R-:W-:-:S03]  /*0330*/  PLOP3.LUT P2, PT, PT, PT, UP1, 0x80, 0x8 ;  /* 0x000000000008781c */ /* 0x000fc60003f4f018 */
[----:B------:R-:W-:Y:S02]  /*0340*/  @!UP2 UIADD3 UR16, UPT, UPT, UR16, -UR26, URZ ;  /* 0x8000001a1010a290 */ /* 0x000fe4000fffe0ff */
[----:B------:R-:W-:Y:S02]  /*0350*/  UIMAD UR5, UR25, UR13, UR5 ;  /* 0x0000000d190572a4 */ /* 0x000fe4000f8e0205 */
[----:B------:R-:W-:Y:S02]  /*0360*/  UIMAD UR7, UR25, UR9, UR7 ;  /* 0x00000009190772a4 */ /* 0x000fe4000f8e0207 */
[----:B------:R-:W-:Y:S02]  /*0370*/  UISETP.GE.U32.AND UP0, UPT, UR16, UR26, UPT ;  /* 0x0000001a1000728c */ /* 0x000fe4000bf06070 */
[----:B------:R-:W-:Y:S02]  /*0380*/  UIMAD.WIDE.U32 UR12, UR24, UR10, UR6 ;  /* 0x0000000a180c72a5 */ /* 0x000fe4000f8e0006 */
[----:B------:R-:W-:-:S02]  /*0390*/  UIMAD.WIDE.U32 UR8, UR24, UR14, UR4 ;  /* 0x0000000e180872a5 */ /* 0x000fc4000f8e0004 */
[----:B------:R-:W-:Y:S02]  /*03a0*/  ULOP3.LUT UR16, UR24, UR30, URZ, 0x3c, !UPT ;  /* 0x0000001e18107292 */ /* 0x000fe4000f8e3cff */
[----:B------:R-:W-:Y:S02]  /*03b0*/  @!UP2 UIADD3 UR17, UPT, UPT, UR17, 0x1, URZ ;  /* 0x000000011111a890 */ /* 0x000fe4000fffe0ff */
[----:B------:R-:W-:Y:S02]  /*03c0*/  UIMAD UR14, UR24, UR11, UR13 ;  /* 0x0000000b180e72a4 */ /* 0x000fe4000f8e020d */
[----:B------:R-:W-:Y:S01]  /*03d0*/  UIMAD UR15, UR24, UR15, UR9 ;  /* 0x0000000f180f72a4 */ /* 0x000fe2000f8e0209 */
[----:B------:R-:W1:Y:S01]  /*03e0*/  LDCU.128 UR4, c[0x0][0x460] ;  /* 0x00008c00ff0477ac */ /* 0x000e620008000c00 */
[----:B------:R-:W-:Y:S02]  /*03f0*/  UISETP.NE.AND UP1, UPT, UR30, URZ, UPT ;  /* 0x000000ff1e00728c */ /* 0x000fe4000bf25270 */
[----:B0-----:R-:W-:-:S02]  /*0400*/  UIMAD.WIDE.U32 UR10, UR25, UR18, URZ ;  /* 0x00000012190a72a5 */ /* 0x001fc4000f8e00ff */
[----:B------:R-:W-:Y:S02]  /*0410*/  UISETP.GE.AND UP2, UPT, UR16, URZ, UPT ;  /* 0x000000ff1000728c */ /* 0x000fe4000bf46270 */
[----:B------:R-:W-:Y:S01]  /*0420*/  @UP0 UIADD3 UR17, UPT, UPT, UR17, 0x1, URZ ;  /* 0x0000000111110890 */ /* 0x000fe2000fffe0ff */
[----:B-12-4-:R-:W-:Y:S11]  /*0430*/  @!P2 EXIT ;  /* 0x000000000000a94d */ /* 0x016ff60003800000 */
[----:B------:R-:W0:Y:S01]  /*0440*/  S2R R82, SR_TID.X ;  /* 0x0000000000527919 */ /* 0x000e220000002100 */
[----:B------:R-:W-:Y:S02]  /*0450*/  @!UP2 UIADD3 UR17, UPT, UPT, -UR17, URZ, URZ ;  /* 0x000000ff1111a290 */ /* 0x000fe4000fffe1ff */
[----:B------:R-:W-:Y:S02]  /*0460*/  @!UP1 ULOP3.LUT UR17, URZ, UR30, URZ, 0x33, !UPT ;  /* 0x0000001eff119292 */ /* 0x000fe4000f8e33ff */
[----:B------:R-:W-:Y:S02]  /*0470*/  UIMAD UR11, UR25, UR19, UR11 ;  /* 0x00000013190b72a4 */ /* 0x000fe4000f8e020b */
[----:B------:R-:W-:Y:S02]  /*0480*/  ULEA UR19, UP0, UR8, UR4, 0x1 ;  /* 0x0000000408137291 */ /* 0x000fe4000f8008ff */
[----:B------:R-:W-:Y:S01]  /*0490*/  USHF.R.S32.HI UR4, URZ, 0x1f, UR17 ;  /* 0x0000001fff047899 */ /* 0x000fe20008011411 */
[----:B------:R-:W1:Y:S01]  /*04a0*/  LDCU.64 UR26, c[0x0][0x448] ;  /* 0x00008900ff1a77ac */ /* 0x000e620008000a00 */
[----:B------:R-:W-:-:S02]  /*04b0*/  ULEA.HI.X UR8, UR8, UR5, UR15, 0x1, UP0 ;  /* 0x0000000508087291 */ /* 0x000fc400080f0c0f */
[----:B------:R-:W-:Y:S02]  /*04c0*/  ULEA UR18, UP1, UR12, UR6, 0x1 ;  /* 0x000000060c127291 */ /* 0x000fe4000f8208ff */
[----:B------:R-:W-:Y:S02]  /*04d0*/  UIMAD UR4, UR4, UR20, URZ ;  /* 0x00000014040472a4 */ /* 0x000fe4000f8e02ff */
        /* <DEDUP_REMOVED lines=15> */
[----:B--2---:R-:W-:Y:S01]  /*05d0*/  UIMAD UR20, UR20, UR9, URZ ;  /* 0x00000009141472a4 */ /* 0x004fe2000f8e02ff */
[--C-:B------:R-:W-:Y:S01]  /*05e0*/  LOP3.LUT R81, R81, 0x7c1f, R82.reuse, 0xc8, !PT ;  /* 0x00007c1f51517812 */ /* 0x100fe200078ec852 */
[----:B------:R-:W-:Y:S01]  /*05f0*/  ULEA.HI.X UR10, UR6, UR27, UR10, 0x1, UP0 ;  /* 0x0000001b060a7291 */ /* 0x000fe200080f0c0a */
[----:B------:R-:W-:Y:S01]  /*0600*/  LOP3.LUT R0, R3, 0x1f, R82, 0xf8, !PT ;  /* 0x0000001f03007812 */ /* 0x000fe200078ef852 */
[----:B------:R-:W-:Y:S01]  /*0610*/  UMOV UR17, UR8 ;  /* 0x0000000800117c82 */ /* 0x000fe20008000000 */
[----:B------:R-:W-:-:S09]  /*0620*/  UMOV UR6, URZ ;  /* 0x000000ff00067c82 */ /* 0x000fd20008000000 */
.L_x_900:
[----:B------:R-:W0:Y:S01]  /*0630*/  LDCU UR12, c[0x0][0x388] ;  /* 0x00007100ff0c77ac */ /* 0x000e220008000800 */
[----:B------:R-:W-:Y:S02]  /*0640*/  SHF.L.U32 R123, R82, 0x4, RZ ;  /* 0x00000004527b7819 */ /* 0x000fe400000006ff */
[----:B------:R-:W-:Y:S01]  /*0650*/  LOP3.LUT R28, R28, 0xfffffeff, RZ, 0xc0, !PT ;  /* 0xfffffeff1c1c7812 */ /* 0x000fe200078ec0ff */
[----:B------:R-:W-:Y:S01]  /*0660*/  USHF.L.U32 UR7, UR6, 0xa, URZ ;  /* 0x0000000a06077899 */ /* 0x000fe200080006ff */
[----:B------:R-:W-:Y:S02]  /*0670*/  LOP3.LUT R27, R123, 0x3e00, RZ, 0xc0, !PT ;  /* 0x00003e007b1b7812 */ /* 0x000fe400078ec0ff */
[----:B------:R-:W-:Y:S02]  /*0680*/  MOV R2, UR19 ;  /* 0x0000001300027c02 */ /* 0x000fe40008000f00 */
[----:B------:R-:W-:Y:S02]  /*0690*/  LOP3.LUT R26, R27, 0x1f, R82, 0xf8, !PT ;  /* 0x0000001f1b1a7812 */ /* 0x000fe400078ef852 */
[----:B------:R-:W-:-:S02]  /*06a0*/  MOV R3, UR17 ;  /* 0x0000001100037c02 */ /* 0x000fc40008000f00 */
[C---:B------:R-:W-:Y:S02]  /*06b0*/  LOP3.LUT R6, R26.reuse, 0x20, RZ, 0xfc, !PT ;  /* 0x000000201a067812 */ /* 0x040fe400078efcff */
[----:B------:R-:W-:Y:S01]  /*06c0*/  LOP3.LUT R7, R26, 0x40, RZ, 0xfc, !PT ;  /* 0x000000401a077812 */ /* 0x000fe200078efcff */
[----:B------:R-:W-:Y:S01]  /*06d0*/  IMAD.WIDE.U32 R4, R0, 0x2, R2 ;  /* 0x0000000200047825 */ /* 0x000fe200078e0002 */
[C---:B------:R-:W-:Y:S01]  /*06e0*/  LOP3.LUT R8, R26.reuse, 0x60, RZ, 0xfc, !PT ;  /* 0x000000601a087812 */ /* 0x040fe200078efcff */
[----:B0-----:R-:W-:Y:S01]  /*06f0*/  UIADD3 UR7, UPT, UPT, -UR7, UR12, URZ ;  /* 0x0000000c07077290 */ /* 0x001fe2000fffe1ff */
[----:B------:R-:W-:Y:S02]  /*0700*/  LOP3.LUT R3, R26, 0xa0, RZ, 0xfc, !PT ;  /* 0x000000a01a037812 */ /* 0x000fe400078efcff */
[----:B------:R-:W-:Y:S02]  /*0710*/  PRMT R13, RZ, 0x7610, R13 ;  /* 0x00007610ff0d7816 */ /* 0x000fe4000000000d */
[----:B------:R-:W-:-:S02]  /*0720*/  PRMT R15, RZ, 0x7610, R15 ;  /* 0x00007610ff0f7816 */ /* 0x000fc4000000000f */
[----:B------:R-:W-:Y:S02]  /*0730*/  ISETP.GE.AND P0, PT, R0, UR7, PT ;  /* 0x0000000700007c0c */ /* 0x000fe4000bf06270 */
[----:B------:R-:W-:Y:S02]  /*0740*/  ISETP.GE.AND P6, PT, R6, UR7, PT ;  /* 0x0000000706007c0c */ /* 0x000fe4000bfc6270 */
[----:B------:R-:W-:Y:S02]  /*0750*/  ISETP.GE.AND P5, PT, R7, UR7, PT ;  /* 0x0000000707007c0c */ /* 0x000fe4000bfa6270 */
[----:B------:R-:W-:Y:S02]  /*0760*/  ISETP.GE.AND P4, PT, R8, UR7, PT ;  /* 0x0000000708007c0c */ /* 0x000fe4000bf86270 */
[----:B------:R-:W-:Y:S02]  /*0770*/  LOP3.LUT R0, R26, 0x80, RZ, 0xfc, !PT ;  /* 0x000000801a007812 */ /* 0x000fe400078efcff */
[----:B------:R-:W-:-:S02]  /*0780*/  ISETP.GE.AND P2, PT, R3, UR7, PT ;  /* 0x0000000703007c0c */ /* 0x000fc4000bf46270 */
[----:B------:R-:W-:Y:S02]  /*0790*/  ISETP.GE.AND P3, PT, R0, UR7, PT ;  /* 0x0000000700007c0c */ /* 0x000fe4000bf66270 */
[----:B------:R-:W-:Y:S02]  /*07a0*/  @P0 LOP3.LUT R28, R28, 0x100, RZ, 0xfc, !PT ;  /* 0x000001001c1c0812 */ /* 0x000fe400078efcff */
[----:B------:R-:W-:Y:S02]  /*07b0*/  LEA R2, P0, R26, UR18, 0x1 ;  /* 0x000000121a027c11 */ /* 0x000fe4000f8008ff */
[----:B------:R-:W-:Y:S02]  /*07c0*/  LOP3.LUT R28, R28, 0xffffff7f, RZ, 0xc0, !PT ;  /* 0xffffff7f1c1c7812 */ /* 0x000fe400078ec0ff */
[----:B------:R-:W-:Y:S02]  /*07d0*/  IADD3.X R3, PT, PT, RZ, UR16, RZ, P0, !PT ;  /* 0x00000010ff037c10 */ /* 0x000fe400087fe4ff */
[----:B------:R-:W-:-:S02]  /*07e0*/  @P6 LOP3.LUT R28, R28, 0x80, RZ, 0xfc, !PT ;  /* 0x000000801c1c6812 */ /* 0x000fc400078efcff */
[----:B------:R-:W-:Y:S02]  /*07f0*/  LOP3.LUT R6, R26, 0xc0, RZ, 0xfc, !PT ;  /* 0x000000c01a067812 */ /* 0x000fe400078efcff */
[----:B------:R-:W-:Y:S02]  /*0800*/  LOP3.LUT R28, R28, 0xffffffbf, RZ, 0xc0, !PT ;  /* 0xffffffbf1c1c7812 */ /* 0x000fe400078ec0ff */
[----:B------:R-:W-:Y:S02]  /*0810*/  ISETP.GE.AND P1, PT, R6, UR7, PT ;  /* 0x0000000706007c0c */ /* 0x000fe4000bf26270 */
[----:B------:R-:W-:Y:S02]  /*0820*/  @P5 LOP3.LUT R28, R28, 0x40, RZ, 0xfc, !PT ;  /* 0x000000401c1c5812 */ /* 0x000fe400078efcff */
[----:B------:R-:W-:Y:S02]  /*0830*/  PRMT R0, RZ, 0x7610, R0 ;  /* 0x00007610ff007816 */ /* 0x000fe40000000000 */
[----:B------:R-:W-:-:S02]  /*0840*/  LOP3.LUT R28, R28, 0xffffffdf, RZ, 0xc0, !PT ;  /* 0xffffffdf1c1c7812 */ /* 0x000fc400078ec0ff */
[----:B------:R-:W-:Y:S02]  /*0850*/  LOP3.LUT R12, R26, 0xe0, RZ, 0xfc, !PT ;  /* 0x000000e01a0c7812 */ /* 0x000fe400078efcff */
[----:B------:R-:W-:Y:S02]  /*0860*/  @P4 LOP3.LUT R28, R28, 0x20, RZ, 0xfc, !PT ;  /* 0x000000201c1c4812 */ /* 0x000fe400078efcff */
[----:B------:R-:W-:Y:S02]  /*0870*/  LOP3.LUT R14, R26, 0x100, RZ, 0xfc, !PT ;  /* 0x000001001a0e7812 */ /* 0x000fe400078efcff */
[C---:B------:R-:W-:Y:S01]  /*0880*/  LOP3.LUT P0, RZ, R28.reuse, 0x100, RZ, 0xc0, !PT ;  /* 0x000001001cff7812 */ /* 0x040fe2000780c0ff */
[----:B------:R-:W-:Y:S01]  /*0890*/  BAR.SYNC.DEFER_BLOCKING 0x0 ;  /* 0x0000000000007b1d */ /* 0x000fe20000010000 */
[----:B------:R-:W-:Y:S02]  /*08a0*/  LOP3.LUT R28, R28, 0xffffffef, RZ, 0xc0, !PT ;  /* 0xffffffef1c1c7812 */ /* 0x000fe400078ec0ff */
[----:B------:R-:W-:-:S02]  /*08b0*/  PRMT R11, RZ, 0x7610, R11 ;  /* 0x00007610ff0b7816 */ /* 0x000fc4000000000b */
[----:B------:R-:W-:Y:S02]  /*08c0*/  @P3 LOP3.LUT R28, R28, 0x10, RZ, 0xfc, !PT ;  /* 0x000000101c1c3812 */ /* 0x000fe400078efcff */
[----:B------:R-:W-:Y:S02]  /*08d0*/  PRMT R10, RZ, 0x7610, R10 ;  /* 0x00007610ff0a7816 */ /* 0x000fe4000000000a */
[----:B------:R-:W-:Y:S02]  /*08e0*/  LOP3.LUT R28, R28, 0xfffffff7, RZ, 0xc0, !PT ;  /* 0xfffffff71c1c7812 */ /* 0x000fe400078ec0ff */
[----:B------:R-:W-:Y:S02]  /*08f0*/  PRMT R6, RZ, 0x7610, R6 ;  /* 0x00007610ff067816 */ /* 0x000fe40000000006 */
[----:B------:R-:W-:Y:S02]  /*0900*/  @P2 LOP3.LUT R28, R28, 0x8, RZ, 0xfc, !PT ;  /* 0x000000081c1c2812 */ /* 0x000fe400078efcff */
[----:B------:R-:W-:-:S02]  /*0910*/  PRMT R9, RZ, 0x7610, R9 ;  /* 0x00007610ff097816 */ /* 0x000fc40000000009 */
[----:B------:R-:W-:Y:S02]  /*0920*/  LOP3.LUT R28, R28, 0xfffffffb, RZ, 0xc0, !PT ;  /* 0xfffffffb1c1c7812 */ /* 0x000fe400078ec0ff */
[----:B------:R-:W-:Y:S02]  /*0930*/  LOP3.LUT R16, R26, 0x120, RZ, 0xfc, !PT ;  /* 0x000001201a107812 */ /* 0x000fe400078efcff */
[----:B------:R-:W-:Y:S02]  /*0940*/  @P1 LOP3.LUT R28, R28, 0x4, RZ, 0xfc, !PT ;  /* 0x000000041c1c1812 */ /* 0x000fe400078efcff */
[----:B------:R-:W-:Y:S01]  /*0950*/  LOP3.LUT R18, R26, 0x140, RZ, 0xfc, !PT ;  /* 0x000001401a127812 */ /* 0x000fe200078efcff */
[----:B------:R-:W2:Y:S01]  /*0960*/  @!P0 LDG.E.U16 R0, desc[UR22][R4.64] ;  /* 0x0000001604008981 */ /* 0x000ea2000c1e1500 */
[----:B------:R-:W-:Y:S02]  /*0970*/  ISETP.GE.AND P0, PT, R12, UR7, PT ;  /* 0x000000070c007c0c */ /* 0x000fe4000bf06270 */
[----:B------:R-:W-:Y:S01]  /*0980*/  LOP3.LUT R28, R28, 0xfffffffd, RZ, 0xc0, !PT ;  /* 0xfffffffd1c1c7812 */ /* 0x000fe200078ec0ff */
[----:B------:R-:W3:Y:S01]  /*0990*/  @!P1 LDG.E.U16 R11, desc[UR22][R4.64+0x180] ;  /* 0x00018016040b9981 */ /* 0x000ee2000c1e1500 */
[----:B------:R-:W-:-:S02]  /*09a0*/  LOP3.LUT R19, R26, 0x160, RZ, 0xfc, !PT ;  /* 0x000001601a137812 */ /* 0x000fc400078efcff */
[----:B------:R-:W-:Y:S01]  /*09b0*/  PRMT R7, RZ, 0x7610, R7 ;  /* 0x00007610ff077816 */ /* 0x000fe20000000007 */
[----:B------:R-:W4:Y:S01]  /*09c0*/  @!P2 LDG.E.U16 R10, desc[UR22][R4.64+0x140] ;  /* 0x00014016040aa981 */ /* 0x000f22000c1e1500 */
[----:B------:R-:W-:Y:S02]  /*09d0*/  LOP3.LUT R22, R26, 0x180, RZ, 0xfc, !PT ;  /* 0x000001801a167812 */ /* 0x000fe400078efcff */
[----:B------:R-:W-:Y:S01]  /*09e0*/  PRMT R8, RZ, 0x7610, R8 ;  /* 0x00007610ff087816 */ /* 0x000fe20000000008 */
[----:B------:R-:W5:Y:S01]  /*09f0*/  @!P6 LDG.E.U16 R6, desc[UR22][R4.64+0x40] ;  /* 0x000040160406e981 */ /* 0x000f62000c1e1500 */
[----:B------:R-:W-:Y:S02]  /*0a00*/  PRMT R17, RZ, 0x7610, R17 ;  /* 0x00007610ff117816 */ /* 0x000fe40000000011 */
[----:B------:R-:W-:Y:S01]  /*0a10*/  @P0 LOP3.LUT R28, R28, 0x2, RZ, 0xfc, !PT ;  /* 0x000000021c1c0812 */ /* 0x000fe200078efcff */
[----:B------:R-:W3:Y:S01]  /*0a20*/  @!P0 LDG.E.U16 R13, desc[UR22][R4.64+0x1c0] ;  /* 0x0001c016040d8981 */ /* 0x000ee2000c1e1500 */
[----:B------:R-:W-:-:S02]  /*0a30*/  ISETP.GE.AND P0, PT, R14, UR7, PT ;  /* 0x000000070e007c0c */ /* 0x000fc4000bf06270 */
[----:B------:R-:W-:Y:S01]  /*0a40*/  LOP3.LUT R28, R28, 0xfffffffe, RZ, 0xc0, !PT ;  /* 0xfffffffe1c1c7812 */ /* 0x000fe200078ec0ff */
[----:B------:R-:W4:Y:S01]  /*0a50*/  @!P3 LDG.E.U16 R9, desc[UR22][R4.64+0x100] ;  /* 0x000100160409b981 */ /* 0x000f22000c1e1500 */
[----:B------:R-:W-:Y:S02]  /*0a60*/  ISETP.GE.AND P1, PT, R18, UR7, PT ;  /* 0x0000000712007c0c */ /* 0x000fe4000bf26270 */
[----:B------:R-:W-:Y:S01]  /*0a70*/  ISETP.GE.AND P2, PT, R19, UR7, PT ;  /* 0x0000000713007c0c */ /* 0x000fe2000bf46270 */
[----:B------:R-:W3:Y:S01]  /*0a80*/  @!P5 LDG.E.U16 R7, desc[UR22][R4.64+0x80] ;  /* 0x000080160407d981 */ /* 0x000ee2000c1e1500 */
[----:B------:R-:W-:Y:S02]  /*0a90*/  ISETP.GE.AND P3, PT, R22, UR7, PT ;  /* 0x0000000716007c0c */ /* 0x000fe4000bf66270 */
[----:B------:R-:W-:Y:S01]  /*0aa0*/  PRMT R20, RZ, 0x7610, R20 ;  /* 0x00007610ff147816 */ /* 0x000fe20000000014 */
[----:B------:R-:W4:Y:S01]  /*0ab0*/  @!P4 LDG.E.U16 R8, desc[UR22][R4.64+0xc0] ;  /* 0x0000c0160408c981 */ /* 0x000f22000c1e1500 */
[----:B------:R-:W-:-:S02]  /*0ac0*/  PRMT R21, RZ, 0x7610, R21 ;  /* 0x00007610ff157816 */ /* 0x000fc40000000015 */
[----:B------:R-:W-:Y:S01]  /*0ad0*/  @P0 LOP3.LUT R28, R28, 0x1, RZ, 0xfc, !PT ;  /* 0x000000011c1c0812 */ /* 0x000fe200078efcff */
[----:B------:R-:W4:Y:S01]  /*0ae0*/  @!P0 LDG.E.U16 R15, desc[UR22][R4.64+0x200] ;  /* 0x00020016040f8981 */ /* 0x000f22000c1e1500 */
[----:B------:R-:W-:Y:S02]  /*0af0*/  ISETP.GE.AND P0, PT, R16, UR7, PT ;  /* 0x0000000710007c0c */ /* 0x000fe4000bf06270 */
        /* <DEDUP_REMOVED lines=9> */
[----:B------:R-:W-:Y:S01]  /*0b90*/  PRMT R25, RZ, 0x7610, R25 ;  /* 0x00007610ff197816 */ /* 0x000fe20000000019 */
[----:B------:R-:W4:Y:S01]  /*0ba0*/  @!P0 LDG.E.U16 R17, desc[UR22][R4.64+0x240] ;  /* 0x0002401604118981 */ /* 0x000f22000c1e1500 */
[----:B------:R-:W-:Y:S02]  /*0bb0*/  ISETP.GE.AND P6, PT, R14, UR7, PT ;  /* 0x000000070e007c0c */ /* 0x000fe4000bfc6270 */
[----:B------:R-:W-:Y:S02]  /*0bc0*/  PRMT R19, RZ, 0x7610, R19 ;  /* 0x00007610ff137816 */ /* 0x000fe40000000013 */
[----:B------:R-:W-:-:S03]  /*0bd0*/  PRMT R16, RZ, 0x7610, R16 ;  /* 0x00007610ff107816 */ /* 0x000fc60000000010 */
[----:B------:R-:W4:Y:S04]  /*0be0*/  @!P4 LDG.E.U16 R25, desc[UR22][R4.64+0x340] ;  /* 0x000340160419c981 */ /* 0x000f28000c1e1500 */
[----:B------:R-:W4:Y:S04]  /*0bf0*/  @!P5 LDG.E.U16 R19, desc[UR22][R4.64+0x380] ;  /* 0x000380160413d981 */ /* 0x000f28000c1e1500 */
[----:B------:R0:W4:Y:S01]  /*0c00*/  @!P6 LDG.E.U16 R16, desc[UR22][R4.64+0x3c0] ;  /* 0x0003c0160410e981 */ /* 0x000122000c1e1500 */
        /* <DEDUP_REMOVED lines=65> */
[----:B0-----:R-:W-:Y:S01]  /*1020*/  IADD3 R6, PT, PT, R23, 0x180, RZ ;  /* 0x0000018017067810 */ /* 0x001fe20007ffe0ff */
[----:B---3--:R-:W-:Y:S03]  /*1030*/  STS.U16 [R49+0x80], R7 ;  /* 0x0000800731007388 */ /* 0x008fe60000000400 */
[----:B------:R-:W-:Y:S01]  /*1040*/  LEA.HI.SX32 R6, R6, R23, 0x1b ;  /* 0x0000001706067211 */ /* 0x000fe200078fdaff */
[----:B----4-:R0:W-:Y:S01]  /*1050*/  STS.U16 [R48+0xc0], R8 ;  /* 0x0000c00830007388 */ /* 0x0101e20000000400 */
[----:B------:R-:W-:-:S03]  /*1060*/  LEA R165, R0, UR21, 0x1 ;  /* 0x0000001500a57c11 */ /* 0x000fc6000f8e08ff */
[----:B------:R-:W-:Y:S01]  /*1070*/  STS.U16 [R47+0x100], R9 ;  /* 0x000100092f007388 */ /* 0x000fe20000000400 */
[----:B------:R-:W-:-:S03]  /*1080*/  LEA R163, R6, UR21, 0x1 ;  /* 0x0000001506a37c11 */ /* 0x000fc6000f8e08ff */
        /* <DEDUP_REMOVED lines=19> */
[----:B0-----:R-:W-:-:S02]  /*11c0*/  IADD3 R20, PT, PT, R23, 0x8, RZ ;  /* 0x0000000817147810 */ /* 0x001fc40007ffe0ff */
[C---:B------:R-:W-:Y:S02]  /*11d0*/  IADD3 R26, PT, PT, R23.reuse, 0x9, RZ ;  /* 0x00000009171a7810 */ /* 0x040fe40007ffe0ff */
[C---:B--2---:R-:W-:Y:S02]  /*11e0*/  IADD3 R24, PT, PT, R23.reuse, 0xa, RZ ;  /* 0x0000000a17187810 */ /* 0x044fe40007ffe0ff */
        /* <DEDUP_REMOVED lines=197> */
.L_x_862:
[----:B------:R-:W-:Y:S05]  /*1e40*/  BSYNC.RECONVERGENT B0 ;  /* 0x0000000000007941 */ /* 0x000fea0003800200 */
.L_x_861:
        /* <DEDUP_REMOVED lines=35> */
.L_x_864:
[----:B------:R-:W-:Y:S05]  /*2080*/  BSYNC.RECONVERGENT B0 ;  /* 0x0000000000007941 */ /* 0x000fea0003800200 */
.L_x_863:
        /* <DEDUP_REMOVED lines=37> */
.L_x_866:
[----:B------:R-:W-:Y:S05]  /*22e0*/  BSYNC.RECONVERGENT B0 ;  /* 0x0000000000007941 */ /* 0x000fea0003800200 */
.L_x_865:
        /* <DEDUP_REMOVED lines=35> */
.L_x_868:
[----:B------:R-:W-:Y:S05]  /*2520*/  BSYNC.RECONVERGENT B0 ;  /* 0x0000000000007941 */ /* 0x000fea0003800200 */
.L_x_867:
        /* <DEDUP_REMOVED lines=41> */
.L_x_870:
[----:B------:R-:W-:Y:S05]  /*27c0*/  BSYNC.RECONVERGENT B0 ;  /* 0x0000000000007941 */ /* 0x000fea0003800200 */
.L_x_869:
        /* <DEDUP_REMOVED lines=39> */
.L_x_872:
[----:B------:R-:W-:Y:S05]  /*2a40*/  BSYNC.RECONVERGENT B0 ;  /* 0x0000000000007941 */ /* 0x000fea0003800200 */
.L_x_871:
        /* <DEDUP_REMOVED lines=41> */
.L_x_874:
[----:B------:R-:W-:Y:S05]  /*2ce0*/  BSYNC.RECONVERGENT B0 ;  /* 0x0000000000007941 */ /* 0x000fea0003800200 */
.L_x_873:
        /* <DEDUP_REMOVED lines=39> */
.L_x_876:
[----:B------:R-:W-:Y:S05]  /*2f60*/  BSYNC.RECONVERGENT B0 ;  /* 0x0000000000007941 */ /* 0x000fea0003800200 */
.L_x_875:
        /* <DEDUP_REMOVED lines=41> */
.L_x_878:
[----:B------:R-:W-:Y:S05]  /*3200*/  BSYNC.RECONVERGENT B0 ;  /* 0x0000000000007941 */ /* 0x000fea0003800200 */
.L_x_877:
        /* <DEDUP_REMOVED lines=39> */
.L_x_880:
[----:B------:R-:W-:Y:S05]  /*3480*/  BSYNC.RECONVERGENT B0 ;  /* 0x0000000000007941 */ /* 0x000fea0003800200 */
.L_x_879:
        /* <DEDUP_REMOVED lines=45> */
.L_x_882:
[----:B------:R-:W-:Y:S05]  /*3760*/  BSYNC.RECONVERGENT B0 ;  /* 0x0000000000007941 */ /* 0x000fea0003800200 */
.L_x_881:
        /* <DEDUP_REMOVED lines=32> */
.L_x_884:
[----:B------:R-:W-:Y:S05]  /*3970*/  BSYNC.RECONVERGENT B0 ;  /* 0x0000000000007941 */ /* 0x000fea0003800200 */
.L_x_883:
        /* <DEDUP_REMOVED lines=32> */
.L_x_886:
[----:B------:R-:W-:Y:S05]  /*3b80*/  BSYNC.RECONVERGENT B0 ;  /* 0x0000000000007941 */ /* 0x000fea0003800200 */
.L_x_885:
        /* <DEDUP_REMOVED lines=32> */
.L_x_888:
[----:B------:R-:W-:Y:S05]  /*3d90*/  BSYNC.RECONVERGENT B0 ;  /* 0x0000000000007941 */ /* 0x000fea0003800200 */
.L_x_887:
        /* <DEDUP_REMOVED lines=32> */
.L_x_890:
[----:B------:R-:W-:Y:S05]  /*3fa0*/  BSYNC.RECONVERGENT B0 ;  /* 0x0000000000007941 */ /* 0x000fea0003800200 */
.L_x_889:
        /* <DEDUP_REMOVED lines=32> */
.L_x_892:
[----:B------:R-:W-:Y:S05]  /*41b0*/  BSYNC.RECONVERGENT B0 ;  /* 0x0000000000007941 */ /* 0x000fea0003800200 */
.L_x_891:
        /* <DEDUP_REMOVED lines=36> */
[-C--:B------:R-:W-:Y:S01]  /*4400*/  LEA.HI.SX32 R3, R3, R2.reuse, 0x1b ;  /* 0x0000000203037211 */ /* 0x080fe200078fdaff */
[----:B------:R-:W-:Y:S01]  /*4410*/  FMUL.FTZ R10, R42, R63 ;  /* 0x0000003f2a0a7220 */ /* 0x000fe20000410000 */
[-C--:B------:R-:W-:Y:S01]  /*4420*/  LEA.HI.SX32 R5, R5, R2.reuse, 0x1b ;  /* 0x0000000205057211 */ /* 0x080fe200078fdaff */
[----:B------:R-:W-:Y:S01]  /*4430*/  FMUL.FTZ R8, R40, R65 ;  /* 0x0000004128087220 */ /* 0x000fe20000410000 */
[----:B------:R-:W-:Y:S01]  /*4440*/  LEA.HI.SX32 R4, R7, R2, 0x1b ;  /* 0x0000000207047211 */ /* 0x000fe200078fdaff */
[----:B------:R-:W-:Y:S01]  /*4450*/  FMUL.FTZ R7, R41, R66 ;  /* 0x0000004229077220 */ /* 0x000fe20000410000 */
[----:B------:R-:W-:Y:S01]  /*4460*/  LEA.HI.SX32 R46, R9, R2, 0x1b ;  /* 0x00000002092e7211 */ /* 0x000fe200078fdaff */
[----:B------:R-:W-:Y:S01]  /*4470*/  FMUL.FTZ R9, R43, R64 ;  /* 0x000000402b097220 */ /* 0x000fe20000410000 */
[----:B------:R-:W-:Y:S01]  /*4480*/  LEA.HI.SX32 R47, R11, R2, 0x1b ;  /* 0x000000020b2f7211 */ /* 0x000fe200078fdaff */
[----:B------:R-:W-:Y:S01]  /*4490*/  FMUL.FTZ R11, R45, R62 ;  /* 0x0000003e2d0b7220 */ /* 0x000fe20000410000 */
[----:B------:R-:W-:Y:S01]  /*44a0*/  LEA.HI.SX32 R49, R49, R2, 0x1b ;  /* 0x0000000231317211 */ /* 0x000fe200078fdaff */
[----:B------:R-:W0:Y:S01]  /*44b0*/  LDCU UR45, c[0x0][0x38c] ;  /* 0x00007180ff2d77ac */ /* 0x000e220008000800 */
[----:B------:R-:W-:-:S02]  /*44c0*/  LEA R6, R3, UR21, 0x1 ;  /* 0x0000001503067c11 */ /* 0x000fc4000f8e08ff */
[----:B------:R-:W-:Y:S01]  /*44d0*/  ISETP.GE.AND P1, PT, R81, UR15, PT ;  /* 0x0000000f51007c0c */ /* 0x000fe2000bf26270 */
[----:B------:R-:W1:Y:S01]  /*44e0*/  LDCU UR44, c[0x0][0x388] ;  /* 0x00007100ff2c77ac */ /* 0x000e620008000800 */
[----:B------:R-:W-:Y:S02]  /*44f0*/  LEA R5, R5, UR21, 0x1 ;  /* 0x0000001505057c11 */ /* 0x000fe4000f8e08ff */
[----:B------:R-:W-:Y:S01]  /*4500*/  LEA R4, R4, UR21, 0x1 ;  /* 0x0000001504047c11 */ /* 0x000fe2000f8e08ff */
[----:B------:R-:W2:Y:S01]  /*4510*/  LDCU.64 UR26, c[0x0][0x3a8] ;  /* 0x00007500ff1a77ac */ /* 0x000ea20008000a00 */
[----:B------:R-:W-:Y:S02]  /*4520*/  LEA R3, R46, UR21, 0x1 ;  /* 0x000000152e037c11 */ /* 0x000fe4000f8e08ff */
[----:B------:R-:W-:Y:S01]  /*4530*/  LEA R2, R47, UR21, 0x1 ;  /* 0x000000152f027c11 */ /* 0x000fe2000f8e08ff */
[----:B------:R-:W3:Y:S01]  /*4540*/  LDCU.64 UR28, c[0x0][0x440] ;  /* 0x00008800ff1c77ac */ /* 0x000ee20008000a00 */
[----:B------:R-:W-:Y:S01]  /*4550*/  LEA R0, R49, UR21, 0x1 ;  /* 0x0000001531007c11 */ /* 0x000fe2000f8e08ff */
[----:B------:R-:W4:Y:S01]  /*4560*/  LDCU.64 UR30, c[0x0][0x3d8] ;  /* 0x00007b00ff1e77ac */ /* 0x000f220008000a00 */
[----:B------:R-:W0:Y:S01]  /*4570*/  LDCU.64 UR32, c[0x0][0x3e0] ;  /* 0x00007c00ff2077ac */ /* 0x000e220008000a00 */
[----:B------:R-:W0:Y:S01]  /*4580*/  LDCU.64 UR34, c[0x0][0x450] ;  /* 0x00008a00ff2277ac */ /* 0x000e220008000a00 */
[----:B------:R-:W0:Y:S01]  /*4590*/  LDCU.64 UR36, c[0x0][0x480] ;  /* 0x00009000ff2477ac */ /* 0x000e220008000a00 */
[----:B------:R-:W0:Y:S01]  /*45a0*/  LDCU.64 UR38, c[0x0][0x3c0] ;  /* 0x00007800ff2677ac */ /* 0x000e220008000a00 */
[----:B------:R-:W-:-:S05]  /*45b0*/  UMOV UR7, URZ ;  /* 0x000000ff00077c82 */ /* 0x000fca0008000000 */
.L_x_899:
[----:B0-----:R-:W-:Y:S01]  /*45c0*/  MOV R47, UR38 ;  /* 0x00000026002f7c02 */ /* 0x001fe20008000f00 */
[----:B------:R-:W-:Y:S01]  /*45d0*/  UMOV UR12, UR8 ;  /* 0x00000008000c7c82 */ /* 0x000fe20008000000 */
[----:B------:R-:W-:Y:S01]  /*45e0*/  @!P1 MOV R44, R81 ;  /* 0x00000051002c9202 */ /* 0x000fe20000000f00 */
[----:B------:R-:W-:Y:S01]  /*45f0*/  UMOV UR13, UR14 ;  /* 0x0000000e000d7c82 */ /* 0x000fe20008000000 */
[----:B------:R-:W-:Y:S01]  /*4600*/  @!P1 MOV R45, RZ ;  /* 0x000000ff002d9202 */ /* 0x000fe20000000f00 */
[----:B--2---:R-:W-:Y:S01]  /*4610*/  UIMAD.WIDE.U32 UR12, UR7, UR26, UR12 ;  /* 0x0000001a070c72a5 */ /* 0x004fe2000f8e000c */
        /* <DEDUP_REMOVED lines=9> */
[----:B---3--:R-:W-:Y:S01]  /*46b0*/  ULEA UR21, UP0, UR12, UR28, 0x3 ;  /* 0x0000001c0c157291 */ /* 0x008fe2000f8018ff */
[----:B------:R-:W-:Y:S02]  /*46c0*/  @!P1 LEA.HI.X R43, R44, UR10, R43, 0x1, P2 ;  /* 0x0000000a2c2b9c11 */ /* 0x000fe400090f0c2b */
[----:B------:R-:W-:Y:S01]  /*46d0*/  MOV R44, R81 ;  /* 0x00000051002c7202 */ /* 0x000fe20000000f00 */
[----:B------:R-:W-:Y:S01]  /*46e0*/  ULEA.HI.X UR12, UR12, UR29, UR13, 0x3, UP0 ;  /* 0x0000001d0c0c7291 */ /* 0x000fe200080f1c0d */
[C---:B------:R-:W-:Y:S02]  /*46f0*/  LOP3.LUT R46, R81.reuse, 0x20, RZ, 0xfc, !PT ;  /* 0x00000020512e7812 */ /* 0x040fe400078efcff */
[----:B------:R-:W-:Y:S01]  /*4700*/  LOP3.LUT R50, R81, 0x40, RZ, 0xfc, !PT ;  /* 0x0000004051327812 */ /* 0x000fe200078efcff */
[----:B------:R-:W-:Y:S01]  /*4710*/  IMAD.WIDE.U32 R44, R47, UR7, R44 ;  /* 0x000000072f2c7c25 */ /* 0x000fe2000f8e002c */
[----:B------:R-:W-:-:S02]  /*4720*/  ISETP.GE.AND P5, PT, R46, UR15, PT ;  /* 0x0000000f2e007c0c */ /* 0x000fc4000bfa6270 */
        /* <DEDUP_REMOVED lines=9> */
[----:B------:R-:W2:Y:S01]  /*47c0*/  @!P5 LDG.E.U16 R93, desc[UR22][R46.64+0x40] ;  /* 0x000040162e5dd981 */ /* 0x000ea2000c1e1500 */
[----:B------:R-:W-:Y:S02]  /*47d0*/  LOP3.LUT R50, R81, 0x80, RZ, 0xfc, !PT ;  /* 0x0000008051327812 */ /* 0x000fe400078efcff */
[----:B------:R-:W-:Y:S02]  /*47e0*/  PRMT R92, RZ, 0x7610, R92 ;  /* 0x00007610ff5c7816 */ /* 0x000fe4000000005c */
[----:B------:R-:W-:Y:S02]  /*47f0*/  ISETP.GE.AND P4, PT, R49, UR15, PT ;  /* 0x0000000f31007c0c */ /* 0x000fe4000bf86270 */
[----:B------:R-:W-:-:S02]  /*4800*/  ISETP.GE.AND P5, PT, R44, UR15, PT ;  /* 0x0000000f2c007c0c */ /* 0x000fc4000bfa6270 */
[C---:B------:R-:W-:Y:S01]  /*4810*/  LOP3.LUT R44, R81.reuse, 0xe0, RZ, 0xfc, !PT ;  /* 0x000000e0512c7812 */ /* 0x040fe200078efcff */
[----:B------:R-:W3:Y:S01]  /*4820*/  @!P6 LDG.E.U16 R92, desc[UR22][R46.64+0x80] ;  /* 0x000080162e5ce981 */ /* 0x000ee2000c1e1500 */
[----:B------:R-:W-:Y:S02]  /*4830*/  ISETP.GE.AND P3, PT, R50, UR15, PT ;  /* 0x0000000f32007c0c */ /* 0x000fe4000bf66270 */
[----:B------:R-:W-:Y:S02]  /*4840*/  PRMT R95, RZ, 0x7610, R95 ;  /* 0x00007610ff5f7816 */ /* 0x000fe4000000005f */
[----:B------:R-:W-:Y:S02]  /*4850*/  PRMT R94, RZ, 0x7610, R94 ;  /* 0x00007610ff5e7816 */ /* 0x000fe4000000005e */
[----:B------:R-:W-:Y:S02]  /*4860*/  ISETP.GE.AND P6, PT, R44, UR15, PT ;  /* 0x0000000f2c007c0c */ /* 0x000fe4000bfc6270 */
[----:B------:R-:W-:Y:S01]  /*4870*/  LOP3.LUT R45, R81, 0x100, RZ, 0xfc, !PT ;  /* 0x00000100512d7812 */ /* 0x000fe200078efcff */
[----:B------:R0:W5:Y:S01]  /*4880*/  @!P1 LDG.E.U16 R95, desc[UR22][R42.64] ;  /* 0x000000162a5f9981 */ /* 0x000162000c1e1500 */
[----:B------:R-:W-:-:S02]  /*4890*/  PRMT R97, RZ, 0x7610, R97 ;  /* 0x00007610ff617816 */ /* 0x000fc40000000061 */
[----:B------:R-:W-:Y:S01]  /*48a0*/  PRMT R96, RZ, 0x7610, R96 ;  /* 0x00007610ff607816 */ /* 0x000fe20000000060 */
[----:B------:R-:W4:Y:S01]  /*48b0*/  @!P2 LDG.E.U16 R94, desc[UR22][R46.64+0xc0] ;  /* 0x0000c0162e5ea981 */ /* 0x000f22000c1e1500 */
[----:B------:R-:W-:Y:S02]  /*48c0*/  ISETP.GE.AND P2, PT, R45, UR15, PT ;  /* 0x0000000f2d007c0c */ /* 0x000fe4000bf46270 */
[C---:B------:R-:W-:Y:S01]  /*48d0*/  LOP3.LUT R44, R81.reuse, 0x120, RZ, 0xfc, !PT ;  /* 0x00000120512c7812 */ /* 0x040fe200078efcff */
[----:B------:R-:W4:Y:S01]  /*48e0*/  @!P4 LDG.E.U16 R97, desc[UR22][R46.64+0x140] ;  /* 0x000140162e61c981 */ /* 0x000f22000c1e1500 */
[----:B------:R-:W-:Y:S02]  /*48f0*/  PRMT R116, RZ, 0x7610, R116 ;  /* 0x00007610ff747816 */ /* 0x000fe40000000074 */
[----:B0-----:R-:W-:Y:S01]  /*4900*/  LOP3.LUT R42, R81, 0x140, RZ, 0xfc, !PT ;  /* 0x00000140512a7812 */ /* 0x001fe200078efcff */
[----:B------:R-:W4:Y:S01]  /*4910*/  @!P3 LDG.E.U16 R96, desc[UR22][R46.64+0x100] ;  /* 0x000100162e60b981 */ /* 0x000f22000c1e1500 */
[----:B------:R-:W-:-:S02]  /*4920*/  PRMT R123, RZ, 0x7610, R123 ;  /* 0x00007610ff7b7816 */ /* 0x000fc4000000007b */
[----:B------:R-:W-:Y:S01]  /*4930*/  MOV R40, UR21 ;  /* 0x0000001500287c02 */ /* 0x000fe20008000f00 */
[----:B------:R-:W4:Y:S01]  /*4940*/  @!P5 LDG.E.U16 R116, desc[UR22][R46.64+0x180] ;  /* 0x000180162e74d981 */ /* 0x000f22000c1e1500 */
[----:B------:R-:W-:Y:S02]  /*4950*/  MOV R41, UR12 ;  /* 0x0000000c00297c02 */ /* 0x000fe40008000f00 */
[----:B------:R-:W-:Y:S01]  /*4960*/  ISETP.GE.AND P4, PT, R42, UR15, PT ;  /* 0x0000000f2a007c0c */ /* 0x000fe2000bf86270 */
[----:B------:R-:W4:Y:S01]  /*4970*/  @!P6 LDG.E.U16 R123, desc[UR22][R46.64+0x1c0] ;  /* 0x0001c0162e7be981 */ /* 0x000f22000c1e1500 */
[C---:B------:R-:W-:Y:S02]  /*4980*/  LOP3.LUT R43, R81.reuse, 0x160, RZ, 0xfc, !PT ;  /* 0x00000160512b7812 */ /* 0x040fe400078efcff */
[----:B------:R-:W-:Y:S01]  /*4990*/  LOP3.LUT R42, R81, 0x180, RZ, 0xfc, !PT ;  /* 0x00000180512a7812 */ /* 0x000fe200078efcff */
[----:B------:R-:W2:Y:S01]  /*49a0*/  LDG.E.64 R40, desc[UR22][R40.64] ;  /* 0x0000001628287981 */ /* 0x000ea2000c1e1b00 */
[----:B------:R-:W-:-:S02]  /*49b0*/  ISETP.GE.AND P3, PT, R44, UR15, PT ;  /* 0x0000000f2c007c0c */ /* 0x000fc4000bf66270 */
[----:B------:R-:W-:Y:S02]  /*49c0*/  PRMT R119, RZ, 0x7610, R119 ;  /* 0x00007610ff777816 */ /* 0x000fe40000000077 */
        /* <DEDUP_REMOVED lines=14> */
[C---:B------:R-:W-:Y:S01]  /*4ab0*/  LOP3.LUT R42, R81.reuse, 0x220, RZ, 0xfc, !PT ;  /* 0x00000220512a7812 */ /* 0x040fe200078efcff */
[----:B------:R-:W4:Y:S01]  /*4ac0*/  @!P6 LDG.E.U16 R91, desc[UR22][R46.64+0x300] ;  /* 0x000300162e5be981 */ /* 0x000f22000c1e1500 */
[----:B------:R-:W-:Y:S02]  /*4ad0*/  ISETP.GE.AND P3, PT, R44, UR15, PT ;  /* 0x0000000f2c007c0c */ /* 0x000fe4000bf66270 */
[----:B------:R-:W-:Y:S01]  /*4ae0*/  LOP3.LUT R43, R81, 0x200, RZ, 0xfc, !PT ;  /* 0x00000200512b7812 */ /* 0x000fe200078efcff */
[----:B------:R-:W4:Y:S01]  /*4af0*/  @!P5 LDG.E.U16 R125, desc[UR22][R46.64+0x2c0] ;  /* 0x0002c0162e7dd981 */ /* 0x000f22000c1e1500 */
[----:B------:R-:W-:Y:S02]  /*4b00*/  PRMT R120, RZ, 0x7610, R120 ;  /* 0x00007610ff787816 */ /* 0x000fe40000000078 */
        /* <DEDUP_REMOVED lines=68> */
[----:B------:R-:W-:-:S02]  /*4f50*/  UMOV UR21, 0x400 ;  /* 0x0000040000157882 */ /* 0x000fc40000000000 */
[----:B-1----:R-:W-:Y:S02]  /*4f60*/  ULEA UR21, UR12, UR21, 0x18 ;  /* 0x000000150c157291 */ /* 0x002fe4000f8ec0ff */
[----:B------:R-:W-:-:S04]  /*4f70*/  USHF.L.U32 UR12, UR6, 0xa, URZ ;  /* 0x0000000a060c7899 */ /* 0x000fc800080006ff */
[----:B------:R-:W-:Y:S01]  /*4f80*/  UIADD3 UR12, UPT, UPT, -UR12, UR44, URZ ;  /* 0x0000002c0c0c7290 */ /* 0x000fe2000fffe1ff */
[----:B--2---:R-:W-:-:S04]  /*4f90*/  FMUL.FTZ R89, R41, R65 ;  /* 0x0000004129597220 */ /* 0x004fc80000410000 */
[----:B------:R-:W-:Y:S01]  /*4fa0*/  FMUL.RZ R101, R89, 0.15915493667125701904 ;  /* 0x3e22f98359657820 */ /* 0x000fe2000040c000 */
[----:B------:R-:W-:-:S04]  /*4fb0*/  LOP3.LUT R89, R82, 0x3e0, RZ, 0xc0, !PT ;  /* 0x000003e052597812 */ /* 0x000fc800078ec0ff */
[----:B0-----:R-:W-:Y:S01]  /*4fc0*/  IADD3 R46, PT, PT, R89, R80, RZ ;  /* 0x00000050592e7210 */ /* 0x001fe20007ffe0ff */
[----:B------:R-:W-:-:S04]  /*4fd0*/  FMUL.FTZ R47, R41, R64 ;  /* 0x00000040292f7220 */ /* 0x000fc80000410000 */
[----:B------:R-:W-:Y:S02]  /*4fe0*/  IMAD R89, R89, 0x1f, R46 ;  /* 0x0000001f59597824 */ /* 0x000fe400078e022e */
[----:B------:R-:W-:Y:S01]  /*4ff0*/  FMUL.FTZ R48, R41, R66 ;  /* 0x0000004229307220 */ /* 0x000fe20000410000 */
[----:B------:R-:W-:Y:S02]  /*5000*/  FMUL.RZ R127, R47, 0.15915493667125701904 ;  /* 0x3e22f9832f7f7820 */ /* 0x000fe4000040c000 */
[C---:B------:R-:W-:Y:S02]  /*5010*/  IADD3 R122, PT, PT, R89.reuse, 0x40, RZ ;  /* 0x00000040597a7810 */ /* 0x040fe40007ffe0ff */
[C---:B------:R-:W-:Y:S02]  /*5020*/  IADD3 R124, PT, PT, R89.reuse, 0x60, RZ ;  /* 0x00000060597c7810 */ /* 0x040fe40007ffe0ff */
[-C--:B------:R-:W-:Y:S01]  /*5030*/  LEA.HI.SX32 R47, R89, R89.reuse, 0x1b ;  /* 0x00000059592f7211 */ /* 0x080fe200078fdaff */
[----:B------:R-:W-:Y:S01]  /*5040*/  FMUL.RZ R99, R48, 0.15915493667125701904 ;  /* 0x3e22f98330637820 */ /* 0x000fe2000040c000 */
[----:B------:R-:W-:-:S02]  /*5050*/  LEA.HI.SX32 R122, R122, R89, 0x1b ;  /* 0x000000597a7a7211 */ /* 0x000fc400078fdaff */
[-C--:B------:R-:W-:Y:S02]  /*5060*/  LEA.HI.SX32 R124, R124, R89.reuse, 0x1b ;  /* 0x000000597c7c7211 */ /* 0x080fe400078fdaff */
[----:B------:R-:W-:Y:S01]  /*5070*/  LEA R118, R47, UR21, 0x1 ;  /* 0x000000152f767c11 */ /* 0x000fe2000f8e08ff */
[----:B------:R-:W-:Y:S01]  /*5080*/  MUFU.SIN R48, R99 ;  /* 0x0000006300307308 */ /* 0x000fe20000000400 */
[----:B------:R-:W-:Y:S02]  /*5090*/  IADD3 R126, PT, PT, R89, 0x120, RZ ;  /* 0x00000120597e7810 */ /* 0x000fe40007ffe0ff */
[----:B------:R-:W-:Y:S01]  /*50a0*/  LEA R47, R122, UR21, 0x1 ;  /* 0x000000157a2f7c11 */ /* 0x000fe2000f8e08ff */
[----:B-----5:R0:W-:Y:S01]  /*50b0*/  STS.U16 [R118], R95 ;  /* 0x0000005f76007388 */ /* 0x0201e20000000400 */
[----:B------:R-:W-:-:S03]  /*50c0*/  LEA.HI.SX32 R126, R126, R89, 0x1b ;  /* 0x000000597e7e7211 */ /* 0x000fc600078fdaff */
[----:B------:R1:W-:Y:S01]  /*50d0*/  MUFU.COS R49, R99 ;  /* 0x0000006300317308 */ /* 0x0003e20000000000 */
[----:B------:R2:W-:Y:S01]  /*50e0*/  STS.U16 [R6+0x40], R93 ;  /* 0x0000405d06007388 */ /* 0x0005e20000000400 */
[----:B------:R-:W-:-:S03]  /*50f0*/  FMUL.FTZ R40, R40, 1.4426950216293334961 ;  /* 0x3fb8aa3b28287820 */ /* 0x000fc60000410000 */
[----:B---3--:R-:W-:Y:S01]  /*5100*/  STS.U16 [R47+0x80], R92 ;  /* 0x0000805c2f007388 */ /* 0x008fe20000000400 */
[----:B-1----:R-:W-:Y:S02]  /*5110*/  LEA R99, R124, UR21, 0x1 ;  /* 0x000000157c637c11 */ /* 0x002fe4000f8e08ff */
[----:B0-----:R-:W-:-:S03]  /*5120*/  LEA R95, R126, UR21, 0x1 ;  /* 0x000000157e5f7c11 */ /* 0x001fc6000f8e08ff */
[----:B----4-:R0:W-:Y:S01]  /*5130*/  STS.U16 [R99+0xc0], R94 ;  /* 0x0000c05e63007388 */ /* 0x0101e20000000400 */
[----:B--2---:R-:W-:-:S03]  /*5140*/  FMUL.FTZ R93, R40, R63 ;  /* 0x0000003f285d7220 */ /* 0x004fc60000410000 */
[----:B------:R1:W-:Y:S01]  /*5150*/  STS.U16 [R5+0x100], R96 ;  /* 0x0001006005007388 */ /* 0x0003e20000000400 */
[----:B------:R-:W-:-:S03]  /*5160*/  IADD3 R132, PT, PT, R89, 0x140, RZ ;  /* 0x0000014059847810 */ /* 0x000fc60007ffe0ff */
[----:B------:R-:W-:Y:S01]  /*5170*/  STS.U16 [R4+0x140], R97 ;  /* 0x0001406104007388 */ /* 0x000fe20000000400 */
[----:B0-----:R-:W-:-:S03]  /*5180*/  FMUL.FTZ R94, R41, R62 ;  /* 0x0000003e295e7220 */ /* 0x001fc60000410000 */
[----:B------:R-:W-:Y:S01]  /*5190*/  STS.U16 [R3+0x180], R116 ;  /* 0x0001807403007388 */ /* 0x000fe20000000400 */
[----:B------:R-:W-:Y:S01]  /*51a0*/  IADD3 R136, PT, PT, R89, 0x160, RZ ;  /* 0x0000016059887810 */ /* 0x000fe20007ffe0ff */
[----:B------:R-:W-:Y:S02]  /*51b0*/  FMUL.FTZ R139, R41, R61 ;  /* 0x0000003d298b7220 */ /* 0x000fe40000410000 */
[----:B------:R-:W-:Y:S01]  /*51c0*/  STS.U16 [R2+0x1c0], R123 ;  /* 0x0001c07b02007388 */ /* 0x000fe20000000400 */
[----:B-1----:R-:W-:-:S03]  /*51d0*/  IADD3 R96, PT, PT, R89, 0x180, RZ ;  /* 0x0000018059607810 */ /* 0x002fc60007ffe0ff */
[----:B------:R0:W-:Y:S01]  /*51e0*/  STS.U16 [R0+0x200], R119 ;  /* 0x0002007700007388 */ /* 0x0001e20000000400 */
[----:B------:R-:W-:-:S03]  /*51f0*/  IADD3 R47, PT, PT, R89, 0x1a0, RZ ;  /* 0x000001a0592f7810 */ /* 0x000fc60007ffe0ff */
[----:B------:R1:W-:Y:S01]  /*5200*/  STS.U16 [R95+0x240], R98 ;  /* 0x000240625f007388 */ /* 0x0003e20000000400 */
[C---:B------:R-:W-:Y:S02]  /*5210*/  IADD3 R160, PT, PT, R89.reuse, 0x1c0, RZ ;  /* 0x000001c059a07810 */ /* 0x040fe40007ffe0ff */
[C---:B------:R-:W-:Y:S02]  /*5220*/  IADD3 R92, PT, PT, R89.reuse, 0x220, RZ ;  /* 0x00000220595c7810 */ /* 0x040fe40007ffe0ff */
[C---:B------:R-:W-:Y:S01]  /*5230*/  IADD3 R142, PT, PT, R89.reuse, 0x380, RZ ;  /* 0x00000380598e7810 */ /* 0x040fe20007ffe0ff */
[----:B0-----:R-:W-:Y:S01]  /*5240*/  FMUL.RZ R119, R94, 0.15915493667125701904 ;  /* 0x3e22f9835e777820 */ /* 0x001fe2000040c000 */
[----:B------:R-:W-:Y:S01]  /*5250*/  LEA.HI.SX32 R94, R132, R89, 0x1b ;  /* 0x00000059845e7211 */ /* 0x000fe200078fdaff */
[----:B-1----:R0:W-:Y:S01]  /*5260*/  MUFU.EX2 R98, R93 ;  /* 0x0000005d00627308 */ /* 0x0021e20000000800 */
[----:B------:R-:W-:Y:S01]  /*5270*/  IADD3 R134, PT, PT, R89, 0x1e0, RZ ;  /* 0x000001e059867810 */ /* 0x000fe20007ffe0ff */
[----:B------:R-:W-:Y:S01]  /*5280*/  FMUL.RZ R139, R139, 0.15915493667125701904 ;  /* 0x3e22f9838b8b7820 */ /* 0x000fe2000040c000 */
[----:B------:R-:W-:-:S02]  /*5290*/  IADD3 R144, PT, PT, R89, 0x360, RZ ;  /* 0x0000036059907810 */ /* 0x000fc40007ffe0ff */
[-C--:B------:R-:W-:Y:S02]  /*52a0*/  LEA.HI.SX32 R137, R136, R89.reuse, 0x1b ;  /* 0x0000005988897211 */ /* 0x080fe400078fdaff */
[-C--:B------:R-:W-:Y:S01]  /*52b0*/  LEA.HI.SX32 R136, R96, R89.reuse, 0x1b ;  /* 0x0000005960887211 */ /* 0x080fe200078fdaff */
[----:B0-----:R-:W-:Y:S01]  /*52c0*/  FMUL.FTZ R93, R40, R62 ;  /* 0x0000003e285d7220 */ /* 0x001fe20000410000 */
[----:B------:R-:W-:Y:S01]  /*52d0*/  MUFU.SIN R104, R101 ;  /* 0x0000006500687308 */ /* 0x000fe20000000400 */
[----:B------:R-:W-:Y:S02]  /*52e0*/  IADD3 R158, PT, PT, R89, 0x200, RZ ;  /* 0x00000200599e7810 */ /* 0x000fe40007ffe0ff */
[-C--:B------:R-:W-:Y:S02]  /*52f0*/  LEA.HI.SX32 R132, R47, R89.reuse, 0x1b ;  /* 0x000000592f847211 */ /* 0x080fe400078fdaff */
[-C--:B------:R-:W-:Y:S02]  /*5300*/  LEA.HI.SX32 R133, R160, R89.reuse, 0x1b ;  /* 0x00000059a0857211 */ /* 0x080fe400078fdaff */
[----:B------:R-:W-:Y:S01]  /*5310*/  LEA.HI.SX32 R47, R142, R89, 0x1b ;  /* 0x000000598e2f7211 */ /* 0x000fe200078fdaff */
[----:B------:R0:W-:Y:S01]  /*5320*/  MUFU.COS R105, R101 ;  /* 0x0000006500697308 */ /* 0x0001e20000000000 */
[----:B------:R-:W-:-:S02]  /*5330*/  LEA R141, R94, UR21, 0x1 ;  /* 0x000000155e8d7c11 */ /* 0x000fc4000f8e08ff */
[----:B------:R-:W-:Y:S02]  /*5340*/  IADD3 R130, PT, PT, R89, 0x240, RZ ;  /* 0x0000024059827810 */ /* 0x000fe40007ffe0ff */
[-C--:B------:R-:W-:Y:S02]  /*5350*/  LEA.HI.SX32 R134, R134, R89.reuse, 0x1b ;  /* 0x0000005986867211 */ /* 0x080fe400078fdaff */
[----:B------:R-:W-:Y:S01]  /*5360*/  LEA.HI.SX32 R129, R92, R89, 0x1b ;  /* 0x000000595c817211 */ /* 0x000fe200078fdaff */
[----:B------:R-:W-:Y:S01]  /*5370*/  MUFU.SIN R97, R119 ;  /* 0x0000007700617308 */ /* 0x000fe20000000400 */
[----:B0-----:R-:W-:Y:S01]  /*5380*/  FMUL.FTZ R101, R41, R63 ;  /* 0x0000003f29657220 */ /* 0x001fe20000410000 */
[----:B------:R-:W-:Y:S02]  /*5390*/  LEA R142, R137, UR21, 0x1 ;  /* 0x00000015898e7c11 */ /* 0x000fe4000f8e08ff */
[----:B------:R-:W-:Y:S02]  /*53a0*/  IADD3 R150, PT, PT, R89, 0x260, RZ ;  /* 0x0000026059967810 */ /* 0x000fe40007ffe0ff */
[----:B------:R-:W-:-:S02]  /*53b0*/  LEA R136, R136, UR21, 0x1 ;  /* 0x0000001588887c11 */ /* 0x000fc4000f8e08ff */
[----:B------:R0:W-:Y:S01]  /*53c0*/  MUFU.COS R95, R119 ;  /* 0x00000077005f7308 */ /* 0x0001e20000000000 */
[----:B------:R-:W-:Y:S01]  /*53d0*/  IADD3 R126, PT, PT, R89, 0x280, RZ ;  /* 0x00000280597e7810 */ /* 0x000fe20007ffe0ff */
[----:B------:R-:W-:Y:S01]  /*53e0*/  FMUL.RZ R118, R101, 0.15915493667125701904 ;  /* 0x3e22f98365767820 */ /* 0x000fe2000040c000 */
[----:B------:R-:W-:Y:S01]  /*53f0*/  LEA.HI.SX32 R135, R158, R89, 0x1b ;  /* 0x000000599e877211 */ /* 0x000fe200078fdaff */
[----:B------:R-:W-:Y:S01]  /*5400*/  STS.U16 [R141+0x280], R90 ;  /* 0x0002805a8d007388 */ /* 0x000fe20000000400 */
[----:B------:R-:W-:-:S03]  /*5410*/  IADD3 R148, PT, PT, R89, 0x2a0, RZ ;  /* 0x000002a059947810 */ /* 0x000fc60007ffe0ff */
[----:B------:R-:W-:Y:S01]  /*5420*/  MUFU.EX2 R96, R93 ;  /* 0x0000005d00607308 */ /* 0x000fe20000000800 */
[-C--:B0-----:R-:W-:Y:S01]  /*5430*/  LEA.HI.SX32 R119, R144, R89.reuse, 0x1b ;  /* 0x0000005990777211 */ /* 0x081fe200078fdaff */
[----:B------:R-:W-:Y:S01]  /*5440*/  FMUL.FTZ R144, R41, R60 ;  /* 0x0000003c29907220 */ /* 0x000fe20000410000 */
[----:B------:R-:W-:Y:S01]  /*5450*/  IADD3 R128, PT, PT, R89, 0x2c0, RZ ;  /* 0x000002c059807810 */ /* 0x000fe20007ffe0ff */
[----:B------:R-:W-:Y:S01]  /*5460*/  STS.U16 [R142+0x2c0], R125 ;  /* 0x0002c07d8e007388 */ /* 0x000fe20000000400 */
[----:B------:R-:W-:-:S03]  /*5470*/  LEA.HI.SX32 R130, R130, R89, 0x1b ;  /* 0x0000005982827211 */ /* 0x000fc600078fdaff */
[----:B------:R-:W-:Y:S01]  /*5480*/  MUFU.SIN R92, R139 ;  /* 0x0000008b005c7308 */ /* 0x000fe20000000400 */
[----:B------:R-:W-:Y:S01]  /*5490*/  LEA R134, R134, UR21, 0x1 ;  /* 0x0000001586867c11 */ /* 0x000fe2000f8e08ff */
[----:B------:R-:W-:Y:S01]  /*54a0*/  FMUL.RZ R137, R144, 0.15915493667125701904 ;  /* 0x3e22f98390897820 */ /* 0x000fe2000040c000 */
[----:B------:R-:W-:-:S05]  /*54b0*/  IADD3 R122, PT, PT, R89, 0x2e0, RZ ;  /* 0x000002e0597a7810 */ /* 0x000fca0007ffe0ff */
[----:B------:R0:W-:Y:S01]  /*54c0*/  MUFU.COS R93, R139 ;  /* 0x0000008b005d7308 */ /* 0x0001e20000000000 */
[-C--:B------:R-:W-:Y:S01]  /*54d0*/  LEA.HI.SX32 R131, R150, R89.reuse, 0x1b ;  /* 0x0000005996837211 */ /* 0x080fe200078fdaff */
[----:B------:R1:W-:Y:S01]  /*54e0*/  STS.U16 [R136+0x300], R91 ;  /* 0x0003005b88007388 */ /* 0x0003e20000000400 */
[----:B------:R-:W-:Y:S02]  /*54f0*/  IADD3 R146, PT, PT, R89, 0x300, RZ ;  /* 0x0000030059927810 */ /* 0x000fe40007ffe0ff */
[----:B------:R-:W-:Y:S02]  /*5500*/  LEA.HI.SX32 R126, R126, R89, 0x1b ;  /* 0x000000597e7e7211 */ /* 0x000fe400078fdaff */
[----:B0-----:R-:W-:Y:S02]  /*5510*/  LEA R139, R132, UR21, 0x1 ;  /* 0x00000015848b7c11 */ /* 0x001fe4000f8e08ff */
[----:B------:R-:W-:Y:S01]  /*5520*/  LEA R132, R133, UR21, 0x1 ;  /* 0x0000001585847c11 */ /* 0x000fe2000f8e08ff */
[----:B------:R-:W-:Y:S01]  /*5530*/  MUFU.SIN R100, R127 ;  /* 0x0000007f00647308 */ /* 0x000fe20000000400 */
[----:B------:R-:W-:Y:S01]  /*5540*/  LEA R144, R135, UR21, 0x1 ;  /* 0x0000001587907c11 */ /* 0x000fe2000f8e08ff */
[----:B------:R-:W-:Y:S01]  /*5550*/  STS.U16 [R139+0x340], R120 ;  /* 0x000340788b007388 */ /* 0x000fe20000000400 */
[----:B------:R-:W-:-:S02]  /*5560*/  IADD3 R124, PT, PT, R89, 0x320, RZ ;  /* 0x00000320597c7810 */ /* 0x000fc40007ffe0ff */
[----:B------:R-:W-:Y:S01]  /*5570*/  LEA R129, R129, UR21, 0x1 ;  /* 0x0000001581817c11 */ /* 0x000fe2000f8e08ff */
[----:B------:R-:W-:Y:S02]  /*5580*/  STS.U16 [R132+0x380], R121 ;  /* 0x0003807984007388 */ /* 0x000fe40000000400 */
[----:B------:R0:W-:Y:S01]  /*5590*/  MUFU.COS R102, R127 ;  /* 0x0000007f00667308 */ /* 0x0001e20000000000 */
[-C--:B------:R-:W-:Y:S01]  /*55a0*/  LEA.HI.SX32 R128, R128, R89.reuse, 0x1b ;  /* 0x0000005980807211 */ /* 0x080fe200078fdaff */
[----:B------:R2:W-:Y:S01]  /*55b0*/  STS.U16 [R134+0x3c0], R117 ;  /* 0x0003c07586007388 */ /* 0x0005e20000000400 */
[----:B------:R-:W-:Y:S02]  /*55c0*/  LEA R130, R130, UR21, 0x1 ;  /* 0x0000001582827c11 */ /* 0x000fe4000f8e08ff */
[----:B------:R-:W-:-:S03]  /*55d0*/  LEA.HI.SX32 R122, R122, R89, 0x1b ;  /* 0x000000597a7a7211 */ /* 0x000fc600078fdaff */
[----:B------:R-:W3:Y:S01]  /*55e0*/  MUFU.SIN R101, R118 ;  /* 0x0000007600657308 */ /* 0x000ee20000000400 */
[-C--:B0-----:R-:W-:Y:S02]  /*55f0*/  LEA.HI.SX32 R127, R148, R89.reuse, 0x1b ;  /* 0x00000059947f7211 */ /* 0x081fe400078fdaff */
[----:B-1----:R-:W-:Y:S01]  /*5600*/  LEA R136, R131, UR21, 0x1 ;  /* 0x0000001583887c11 */ /* 0x002fe2000f8e08ff */
[----:B------:R-:W-:Y:S01]  /*5610*/  STS.U16 [R144+0x400], R51 ;  /* 0x0004003390007388 */ /* 0x000fe20000000400 */
[----:B------:R-:W-:-:S03]  /*5620*/  LEA.HI.SX32 R123, R146, R89, 0x1b ;  /* 0x00000059927b7211 */ /* 0x000fc600078fdaff */
[----:B------:R0:W-:Y:S01]  /*5630*/  MUFU.COS R99, R118 ;  /* 0x0000007600637308 */ /* 0x0001e20000000000 */
[----:B--2---:R-:W-:Y:S01]  /*5640*/  LEA R117, R126, UR21, 0x1 ;  /* 0x000000157e757c11 */ /* 0x004fe2000f8e08ff */
[----:B------:R-:W-:Y:S01]  /*5650*/  STS.U16 [R129+0x440], R114 ;  /* 0x0004407281007388 */ /* 0x000fe20000000400 */
[C---:B------:R-:W-:Y:S02]  /*5660*/  IADD3 R116, PT, PT, R89.reuse, 0x3a0, RZ ;  /* 0x000003a059747810 */ /* 0x040fe40007ffe0ff */
[----:B------:R-:W-:Y:S02]  /*5670*/  LEA.HI.SX32 R124, R124, R89, 0x1b ;  /* 0x000000597c7c7211 */ /* 0x000fe400078fdaff */
[----:B0-----:R-:W-:Y:S02]  /*5680*/  IADD3 R118, PT, PT, R89, 0x340, RZ ;  /* 0x0000034059767810 */ /* 0x001fe40007ffe0ff */
[----:B------:R-:W-:Y:S01]  /*5690*/  LEA R120, R127, UR21, 0x1 ;  /* 0x000000157f787c11 */ /* 0x000fe2000f8e08ff */
[----:B------:R0:W-:Y:S01]  /*56a0*/  STS.U16 [R130+0x480], R115 ;  /* 0x0004807382007388 */ /* 0x0001e20000000400 */
[----:B------:R-:W-:-:S02]  /*56b0*/  IADD3 R140, PT, PT, R89, 0x3c0, RZ ;  /* 0x000003c0598c7810 */ /* 0x000fc40007ffe0ff */
[-C--:B------:R-:W-:Y:S02]  /*56c0*/  LEA.HI.SX32 R118, R118, R89.reuse, 0x1b ;  /* 0x0000005976767211 */ /* 0x080fe400078fdaff */
[----:B------:R-:W-:Y:S01]  /*56d0*/  LEA R121, R128, UR21, 0x1 ;  /* 0x0000001580797c11 */ /* 0x000fe2000f8e08ff */
[----:B------:R-:W-:Y:S01]  /*56e0*/  STS.U16 [R136+0x4c0], R87 ;  /* 0x0004c05788007388 */ /* 0x000fe20000000400 */
[----:B------:R-:W-:Y:S02]  /*56f0*/  IADD3 R138, PT, PT, R89, 0x3e0, RZ ;  /* 0x000003e0598a7810 */ /* 0x000fe40007ffe0ff */
[----:B------:R-:W-:Y:S01]  /*5700*/  LEA R122, R122, UR21, 0x1 ;  /* 0x000000157a7a7c11 */ /* 0x000fe2000f8e08ff */
[----:B------:R-:W-:Y:S01]  /*5710*/  STS.U16 [R117+0x500], R112 ;  /* 0x0005007075007388 */ /* 0x000fe20000000400 */
[----:B------:R-:W-:Y:S02]  /*5720*/  LEA R123, R123, UR21, 0x1 ;  /* 0x000000157b7b7c11 */ /* 0x000fe4000f8e08ff */
[----:B------:R-:W-:Y:S01]  /*5730*/  LEA.HI.SX32 R116, R116, R89, 0x1b ;  /* 0x0000005974747211 */ /* 0x000fe200078fdaff */
[----:B------:R1:W-:Y:S01]  /*5740*/  STS.U16 [R120+0x540], R113 ;  /* 0x0005407178007388 */ /* 0x0003e20000000400 */
[----:B0-----:R-:W-:-:S02]  /*5750*/  LEA R115, R124, UR21, 0x1 ;  /* 0x000000157c737c11 */ /* 0x001fc4000f8e08ff */
[----:B------:R-:W-:Y:S01]  /*5760*/  SHF.L.U32 R46, R46, 0x5, RZ ;  /* 0x000000052e2e7819 */ /* 0x000fe200000006ff */
[----:B------:R-:W-:Y:S01]  /*5770*/  STS.U16 [R121+0x580], R88 ;  /* 0x0005805879007388 */ /* 0x000fe20000000400 */
[-C--:B------:R-:W-:Y:S02]  /*5780*/  LEA.HI.SX32 R140, R140, R89.reuse, 0x1b ;  /* 0x000000598c8c7211 */ /* 0x080fe400078fdaff */
[----:B------:R-:W-:Y:S01]  /*5790*/  LEA R118, R118, UR21, 0x1 ;  /* 0x0000001576767c11 */ /* 0x000fe2000f8e08ff */
[----:B------:R0:W-:Y:S01]  /*57a0*/  STS.U16 [R122+0x5c0], R111 ;  /* 0x0005c06f7a007388 */ /* 0x0001e20000000400 */
[----:B------:R-:W-:Y:S02]  /*57b0*/  LEA.HI.SX32 R138, R138, R89, 0x1b ;  /* 0x000000598a8a7211 */ /* 0x000fe400078fdaff */
[----:B------:R-:W-:Y:S01]  /*57c0*/  LEA R114, R119, UR21, 0x1 ;  /* 0x0000001577727c11 */ /* 0x000fe2000f8e08ff */
[----:B------:R-:W-:Y:S01]  /*57d0*/  STS.U16 [R123+0x600], R110 ;  /* 0x0006006e7b007388 */ /* 0x000fe20000000400 */
[----:B------:R-:W-:-:S02]  /*57e0*/  LEA R47, R47, UR21, 0x1 ;  /* 0x000000152f2f7c11 */ /* 0x000fc4000f8e08ff */
[----:B------:R-:W-:Y:S01]  /*57f0*/  LEA.HI.SX32 R46, R46, R46, 0x1b ;  /* 0x0000002e2e2e7211 */ /* 0x000fe200078fdaff */
[----:B------:R-:W-:Y:S01]  /*5800*/  STS.U16 [R115+0x640], R50 ;  /* 0x0006403273007388 */ /* 0x000fe20000000400 */
[----:B-1----:R-:W-:Y:S02]  /*5810*/  LEA R113, R140, UR21, 0x1 ;  /* 0x000000158c717c11 */ /* 0x002fe4000f8e08ff */
[----:B0-----:R-:W-:Y:S01]  /*5820*/  LEA R111, R116, UR21, 0x1 ;  /* 0x00000015746f7c11 */ /* 0x001fe2000f8e08ff */
[----:B------:R-:W-:Y:S01]  /*5830*/  STS.U16 [R118+0x680], R109 ;  /* 0x0006806d76007388 */ /* 0x000fe20000000400 */
[----:B------:R-:W-:-:S03]  /*5840*/  LEA R138, R138, UR21, 0x1 ;  /* 0x000000158a8a7c11 */ /* 0x000fc6000f8e08ff */
[----:B------:R0:W-:Y:S04]  /*5850*/  STS.U16 [R114+0x6c0], R45 ;  /* 0x0006c02d72007388 */ /* 0x0001e80000000400 */
[----:B------:R1:W-:Y:S04]  /*5860*/  STS.U16 [R47+0x700], R42 ;  /* 0x0007002a2f007388 */ /* 0x0003e80000000400 */
[----:B------:R2:W-:Y:S01]  /*5870*/  STS.U16 [R111+0x740], R108 ;  /* 0x0007406c6f007388 */ /* 0x0005e20000000400 */
[----:B0-----:R-:W-:-:S03]  /*5880*/  LEA R45, R46, UR21, 0x1 ;  /* 0x000000152e2d7c11 */ /* 0x001fc6000f8e08ff */
[----:B------:R-:W-:Y:S01]  /*5890*/  STS.U16 [R113+0x780], R44 ;  /* 0x0007802c71007388 */ /* 0x000fe20000000400 */
[----:B------:R-:W-:-:S03]  /*58a0*/  FMUL.FTZ R112, R41, R58 ;  /* 0x0000003a29707220 */ /* 0x000fc60000410000 */
[----:B------:R-:W-:Y:S01]  /*58b0*/  STS.U16 [R138+0x7c0], R43 ;  /* 0x0007c02b8a007388 */ /* 0x000fe20000000400 */
[----:B------:R-:W-:-:S03]  /*58c0*/  NOP ;  /* 0x0000000000007918 */ /* 0x000fc60000000000 */
[----:B------:R-:W0:Y:S01]  /*58d0*/  LDS.U16 R114, [R45+0x2] ;  /* 0x000002002d727984 */ /* 0x000e220000000400 */
[----:B------:R-:W-:Y:S01]  /*58e0*/  SHF.L.U32 R123, R82, 0x4, RZ ;  /* 0x00000004527b7819 */ /* 0x000fe200000006ff */
[----:B------:R-:W-:Y:S02]  /*58f0*/  FMUL.RZ R117, R112, 0.15915493667125701904 ;  /* 0x3e22f98370757820 */ /* 0x000fe4000040c000 */
[----:B------:R-:W4:Y:S01]  /*5900*/  LDS.U16 R112, [R45] ;  /* 0x000000002d707984 */ /* 0x000f220000000400 */
[----:B------:R-:W-:-:S03]  /*5910*/  IADD3 R109, PT, PT, R123, 0x4, RZ ;  /* 0x000000047b6d7810 */ /* 0x000fc60007ffe0ff */
[----:B------:R-:W5:Y:S01]  /*5920*/  LDS.U16 R111, [R45+0x4] ;  /* 0x000004002d6f7984 */ /* 0x000f620000000400 */
[----:B------:R-:W-:-:S03]  /*5930*/  ISETP.GE.U32.AND P6, PT, R109, UR12, PT ;  /* 0x0000000c6d007c0c */ /* 0x000fc6000bfc6070 */
[----:B------:R-:W5:Y:S01]  /*5940*/  LDS.U16 R113, [R45+0x6] ;  /* 0x000006002d717984 */ /* 0x000f620000000400 */
[----:B------:R-:W-:-:S03]  /*5950*/  FMUL.FTZ R107, R40, R66 ;  /* 0x00000042286b7220 */ /* 0x000fc60000410000 */
[----:B------:R-:W5:Y:S04]  /*5960*/  LDS.U16 R110, [R45+0x8] ;  /* 0x000008002d6e7984 */ /* 0x000f680000000400 */
[----:B------:R-:W5:Y:S01]  /*5970*/  LDS.U16 R109, [R45+0xa] ;  /* 0x00000a002d6d7984 */ /* 0x000f620000000400 */
[----:B------:R-:W0:Y:S01]  /*5980*/  MUFU.EX2 R107, R107 ;  /* 0x0000006b006b7308 */ /* 0x000e220000000800 */
[C---:B------:R-:W-:Y:S01]  /*5990*/  FMUL.FTZ R103, R40.reuse, R64 ;  /* 0x0000004028677220 */ /* 0x040fe20000410000 */
[C---:B------:R-:W-:Y:S01]  /*59a0*/  FMUL.FTZ R106, R40.reuse, R65 ;  /* 0x00000041286a7220 */ /* 0x040fe20000410000 */
[C---:B-1----:R-:W-:Y:S01]  /*59b0*/  FMUL.FTZ R42, R41.reuse, R57 ;  /* 0x00000039292a7220 */ /* 0x042fe20000410000 */
[----:B------:R-:W-:Y:S01]  /*59c0*/  FMUL.FTZ R47, R41, R56 ;  /* 0x00000038292f7220 */ /* 0x000fe20000410000 */
[----:B------:R-:W-:Y:S01]  /*59d0*/  FMUL.FTZ R119, R40, R59 ;  /* 0x0000003b28777220 */ /* 0x000fe20000410000 */
[----:B---3--:R-:W-:Y:S01]  /*59e0*/  FMUL.FTZ R101, R98, R101 ;  /* 0x0000006562657220 */ /* 0x008fe20000410000 */
[----:B--2---:R-:W-:Y:S01]  /*59f0*/  FMUL.RZ R108, R42, 0.15915493667125701904 ;  /* 0x3e22f9832a6c7820 */ /* 0x004fe2000040c000 */
[----:B------:R-:W1:Y:S01]  /*5a00*/  MUFU.EX2 R103, R103 ;  /* 0x0000006700677308 */ /* 0x000e620000000800 */
[----:B------:R-:W-:Y:S04]  /*5a10*/  LDS.U16 R134, [R45+0x1a] ;  /* 0x00001a002d867984 */ /* 0x000fe80000000400 */
[----:B------:R-:W-:Y:S03]  /*5a20*/  LDS.U16 R136, [R45+0x1c] ;  /* 0x00001c002d887984 */ /* 0x000fe60000000400 */
[----:B------:R-:W2:Y:S01]  /*5a30*/  MUFU.EX2 R106, R106 ;  /* 0x0000006a006a7308 */ /* 0x000ea20000000800 */
[C---:B0-----:R-:W-:Y:S01]  /*5a40*/  FMUL.FTZ R49, R107.reuse, R49 ;  /* 0x000000316b317220 */ /* 0x041fe20000410000 */
[----:B------:R-:W-:Y:S01]  /*5a50*/  FMUL.FTZ R122, R107, R48 ;  /* 0x000000306b7a7220 */ /* 0x000fe20000410000 */
[----:B------:R-:W-:Y:S01]  /*5a60*/  FMUL.FTZ R107, R41, R55 ;  /* 0x00000037296b7220 */ /* 0x000fe20000410000 */
[----:B------:R-:W-:Y:S01]  /*5a70*/  HADD2.F32 R114, -RZ, R114.H0_H0 ;  /* 0x20000072ff727230 */ /* 0x000fe20000004100 */
[----:B------:R-:W-:Y:S03]  /*5a80*/  LDS.U16 R135, [R45+0x1e] ;  /* 0x00001e002d877984 */ /* 0x000fe60000000400 */
[----:B------:R-:W-:Y:S01]  /*5a90*/  MUFU.SIN R42, R108 ;  /* 0x0000006c002a7308 */ /* 0x000fe20000000400 */
[----:B------:R-:W-:Y:S01]  /*5aa0*/  FMUL.RZ R126, R107, 0.15915493667125701904 ;  /* 0x3e22f9836b7e7820 */ /* 0x000fe2000040c000 */
[----:B------:R-:W-:Y:S01]  /*5ab0*/  FMUL.FTZ R114, R7, R114 ;  /* 0x0000007207727220 */ /* 0x000fe20000410000 */
[----:B------:R-:W0:Y:S04]  /*5ac0*/  LDS.U16 R107, [R45+0xe] ;  /* 0x00000e002d6b7984 */ /* 0x000e280000000400 */
[----:B------:R-:W-:Y:S01]  /*5ad0*/  LDS.U16 R132, [R45+0x20] ;  /* 0x000020002d847984 */ /* 0x000fe20000000400 */
[----:B------:R3:W-:Y:S01]  /*5ae0*/  MUFU.COS R43, R108 ;  /* 0x0000006c002b7308 */ /* 0x0007e20000000000 */
[----:B----4-:R-:W-:Y:S01]  /*5af0*/  HADD2.F32 R112, -RZ, R112.H0_H0 ;  /* 0x20000070ff707230 */ /* 0x010fe20000004100 */
[C---:B------:R-:W-:Y:S01]  /*5b00*/  ISETP.GE.U32.AND P2, PT, R123.reuse, UR12, PT ;  /* 0x0000000c7b007c0c */ /* 0x040fe2000bf46070 */
[----:B-----5:R-:W-:Y:S01]  /*5b10*/  HADD2.F32 R111, -RZ, R111.H0_H0 ;  /* 0x2000006fff6f7230 */ /* 0x020fe20000004100 */
[----:B------:R-:W-:Y:S01]  /*5b20*/  LDS.U16 R133, [R45+0x22] ;  /* 0x000022002d857984 */ /* 0x000fe20000000400 */
[----:B---3--:R-:W-:-:S04]  /*5b30*/  IADD3 R108, PT, PT, R123, 0x3, RZ ;  /* 0x000000037b6c7810 */ /* 0x008fc80007ffe0ff */
[----:B------:R-:W-:Y:S02]  /*5b40*/  ISETP.GE.U32.AND P5, PT, R108, UR12, PT ;  /* 0x0000000c6c007c0c */ /* 0x000fe4000bfa6070 */
[----:B------:R-:W3:Y:S01]  /*5b50*/  LDS.U16 R108, [R45+0xc] ;  /* 0x00000c002d6c7984 */ /* 0x000ee20000000400 */
[----:B------:R-:W-:Y:S01]  /*5b60*/  IADD3 R46, PT, PT, R123, 0x1, RZ ;  /* 0x000000017b2e7810 */ /* 0x000fe20007ffe0ff */
[----:B------:R-:W-:Y:S01]  /*5b70*/  FMUL.FTZ R112, R7, R112 ;  /* 0x0000007007707220 */ /* 0x000fe20000410000 */
[----:B------:R-:W-:Y:S01]  /*5b80*/  FSEL R120, R114, RZ, !P2 ;  /* 0x000000ff72787208 */ /* 0x000fe20005000000 */
[----:B------:R-:W-:Y:S02]  /*5b90*/  HADD2.F32 R113, -RZ, R113.H0_H0 ;  /* 0x20000071ff717230 */ /* 0x000fe40000004100 */
[----:B------:R-:W-:Y:S01]  /*5ba0*/  FMUL.FTZ R111, R8, R111 ;  /* 0x0000006f086f7220 */ /* 0x000fe20000410000 */
[----:B-1----:R-:W-:Y:S01]  /*5bb0*/  FMUL.FTZ R114, R103, R100 ;  /* 0x0000006467727220 */ /* 0x002fe20000410000 */
[----:B------:R-:W-:Y:S01]  /*5bc0*/  ISETP.GE.U32.AND P3, PT, R46, UR12, PT ;  /* 0x0000000c2e007c0c */ /* 0x000fe2000bf66070 */
[----:B------:R-:W-:-:S02]  /*5bd0*/  HADD2.F32 R110, -RZ, R110.H0_H0 ;  /* 0x2000006eff6e7230 */ /* 0x000fc40000004100 */
[----:B------:R-:W-:Y:S01]  /*5be0*/  FMUL.RZ R116, R47, 0.15915493667125701904 ;  /* 0x3e22f9832f747820 */ /* 0x000fe2000040c000 */
[----:B------:R-:W-:Y:S01]  /*5bf0*/  HADD2.F32 R100, -RZ, R109.H0_H0 ;  /* 0x2000006dff647230 */ /* 0x000fe20000004100 */
[C---:B------:R-:W-:Y:S01]  /*5c00*/  IADD3 R47, PT, PT, R123.reuse, 0x2, RZ ;  /* 0x000000027b2f7810 */ /* 0x040fe20007ffe0ff */
[C---:B--2---:R-:W-:Y:S01]  /*5c10*/  FMUL.FTZ R104, R106.reuse, R104 ;  /* 0x000000686a687220 */ /* 0x044fe20000410000 */
[----:B------:R-:W-:Y:S01]  /*5c20*/  IADD3 R115, PT, PT, R123, 0x5, RZ ;  /* 0x000000057b737810 */ /* 0x000fe20007ffe0ff */
[----:B------:R-:W-:Y:S01]  /*5c30*/  FMUL.FTZ R105, R106, R105 ;  /* 0x000000696a697220 */ /* 0x000fe20000410000 */
[----:B------:R-:W-:Y:S01]  /*5c40*/  MUFU.SIN R50, R117 ;  /* 0x0000007500327308 */ /* 0x000fe20000000400 */
[----:B------:R-:W-:Y:S01]  /*5c50*/  FSEL R121, R112, RZ, !P2 ;  /* 0x000000ff70797208 */ /* 0x000fe20005000000 */
[----:B------:R-:W-:Y:S01]  /*5c60*/  FMUL.FTZ R113, R8, R113 ;  /* 0x0000007108717220 */ /* 0x000fe20000410000 */
[----:B------:R-:W-:Y:S01]  /*5c70*/  FSEL R122, R122, RZ, !P2 ;  /* 0x000000ff7a7a7208 */ /* 0x000fe20005000000 */
[C---:B------:R-:W-:Y:S01]  /*5c80*/  FMUL.FTZ R110, R9.reuse, R110 ;  /* 0x0000006e096e7220 */ /* 0x040fe20000410000 */
[----:B------:R-:W-:-:S03]  /*5c90*/  FMUL.FTZ R112, R9, R100 ;  /* 0x0000006409707220 */ /* 0x000fc60000410000 */
[----:B------:R1:W-:Y:S01]  /*5ca0*/  MUFU.COS R124, R117 ;  /* 0x00000075007c7308 */ /* 0x0003e20000000000 */
[----:B------:R-:W-:Y:S01]  /*5cb0*/  ISETP.GE.U32.AND P4, PT, R47, UR12, PT ;  /* 0x0000000c2f007c0c */ /* 0x000fe2000bf86070 */
[----:B------:R-:W2:Y:S01]  /*5cc0*/  LDS.U16 R100, [R45+0x16] ;  /* 0x000016002d647984 */ /* 0x000ea20000000400 */
[----:B------:R-:W-:-:S03]  /*5cd0*/  FSEL R118, R104, RZ, !P3 ;  /* 0x000000ff68767208 */ /* 0x000fc60005800000 */
[----:B------:R-:W-:Y:S02]  /*5ce0*/  LDS.U16 R104, [R45+0x12] ;  /* 0x000012002d687984 */ /* 0x000fe40000000400 */
[----:B------:R4:W-:Y:S01]  /*5cf0*/  MUFU.EX2 R88, R119 ;  /* 0x0000007700587308 */ /* 0x0009e20000000800 */
[----:B-1----:R-:W-:Y:S01]  /*5d00*/  FSEL R117, R111, RZ, !P3 ;  /* 0x000000ff6f757208 */ /* 0x002fe20005800000 */
[----:B------:R-:W-:Y:S01]  /*5d10*/  FMUL.FTZ R111, R103, R102 ;  /* 0x00000066676f7220 */ /* 0x000fe20000410000 */
[----:B------:R-:W-:Y:S01]  /*5d20*/  IADD3 R103, PT, PT, R123, 0x7, RZ ;  /* 0x000000077b677810 */ /* 0x000fe20007ffe0ff */
[----:B------:R-:W-:Y:S01]  /*5d30*/  LDS.U16 R102, [R45+0x14] ;  /* 0x000014002d667984 */ /* 0x000fe20000000400 */
[----:B----4-:R-:W-:Y:S02]  /*5d40*/  FSEL R119, R49, 1, !P2 ;  /* 0x3f80000031777808 */ /* 0x010fe40005000000 */
[----:B------:R-:W-:Y:S01]  /*5d50*/  ISETP.GE.U32.AND P2, PT, R115, UR12, PT ;  /* 0x0000000c73007c0c */ /* 0x000fe2000bf46070 */
[----:B------:R-:W-:Y:S01]  /*5d60*/  MUFU.SIN R46, R116 ;  /* 0x00000074002e7308 */ /* 0x000fe20000000400 */
[----:B------:R-:W-:-:S02]  /*5d70*/  FSEL R115, R105, 1, !P3 ;  /* 0x3f80000069737808 */ /* 0x000fc40005800000 */
[----:B------:R-:W1:Y:S01]  /*5d80*/  LDS.U16 R105, [R45+0x10] ;  /* 0x000010002d697984 */ /* 0x000e620000000400 */
[----:B------:R-:W-:Y:S02]  /*5d90*/  FSEL R114, R114, RZ, !P4 ;  /* 0x000000ff72727208 */ /* 0x000fe40006000000 */
[----:B------:R-:W-:Y:S02]  /*5da0*/  FSEL R112, R112, RZ, !P4 ;  /* 0x000000ff70707208 */ /* 0x000fe40006000000 */
[----:B------:R4:W-:Y:S01]  /*5db0*/  MUFU.COS R47, R116 ;  /* 0x00000074002f7308 */ /* 0x0009e20000000000 */
[----:B------:R-:W-:Y:S02]  /*5dc0*/  FSEL R111, R111, 1, !P4 ;  /* 0x3f8000006f6f7808 */ /* 0x000fe40006000000 */
[----:B----4-:R-:W-:Y:S02]  /*5dd0*/  FSEL R116, R113, RZ, !P3 ;  /* 0x000000ff71747208 */ /* 0x010fe40005800000 */
[----:B------:R-:W-:-:S02]  /*5de0*/  FSEL R113, R110, RZ, !P4 ;  /* 0x000000ff6e717208 */ /* 0x000fc40006000000 */
[----:B------:R-:W-:Y:S01]  /*5df0*/  ISETP.GE.U32.AND P4, PT, R103, UR12, PT ;  /* 0x0000000c67007c0c */ /* 0x000fe2000bf86070 */
[----:B------:R-:W-:Y:S02]  /*5e00*/  FMUL.FTZ R103, R98, R99 ;  /* 0x0000006362677220 */ /* 0x000fe40000410000 */
[----:B------:R-:W4:Y:S01]  /*5e10*/  LDS.U16 R98, [R45+0x18] ;  /* 0x000018002d627984 */ /* 0x000f220000000400 */
[----:B------:R-:W-:Y:S01]  /*5e20*/  IADD3 R106, PT, PT, R123, 0x6, RZ ;  /* 0x000000067b6a7810 */ /* 0x000fe20007ffe0ff */
[C---:B------:R-:W-:Y:S01]  /*5e30*/  FMUL.FTZ R125, R40.reuse, R60 ;  /* 0x0000003c287d7220 */ /* 0x040fe20000410000 */
[----:B0-----:R-:W-:Y:S02]  /*5e40*/  HADD2.F32 R107, -RZ, R107.H0_H0 ;  /* 0x2000006bff6b7230 */ /* 0x001fe40000004100 */
[----:B------:R-:W-:Y:S01]  /*5e50*/  FMUL.FTZ R143, R40, R61 ;  /* 0x0000003d288f7220 */ /* 0x000fe20000410000 */
[----:B---3--:R-:W-:Y:S01]  /*5e60*/  HADD2.F32 R99, -RZ, R108.H0_H0 ;  /* 0x2000006cff637230 */ /* 0x008fe20000004100 */
[----:B------:R-:W-:Y:S01]  /*5e70*/  ISETP.GE.U32.AND P3, PT, R106, UR12, PT ;  /* 0x0000000c6a007c0c */ /* 0x000fe2000bf66070 */
[C---:B------:R-:W-:Y:S01]  /*5e80*/  FMUL.FTZ R106, R41.reuse, R54 ;  /* 0x00000036296a7220 */ /* 0x040fe20000410000 */
[----:B------:R-:W-:Y:S01]  /*5e90*/  MUFU.SIN R89, R137 ;  /* 0x0000008900597308 */ /* 0x000fe20000000400 */
[----:B------:R-:W-:Y:S01]  /*5ea0*/  FMUL.FTZ R131, R41, R59 ;  /* 0x0000003b29837220 */ /* 0x000fe20000410000 */
[C---:B------:R-:W-:Y:S01]  /*5eb0*/  FMUL.FTZ R107, R10.reuse, R107 ;  /* 0x0000006b0a6b7220 */ /* 0x040fe20000410000 */
[----:B------:R-:W-:Y:S01]  /*5ec0*/  FMUL.FTZ R99, R10, R99 ;  /* 0x000000630a637220 */ /* 0x000fe20000410000 */
[----:B------:R-:W-:-:S04]  /*5ed0*/  FMUL.RZ R130, R106, 0.15915493667125701904 ;  /* 0x3e22f9836a827820 */ /* 0x000fc8000040c000 */
[----:B------:R0:W3:Y:S01]  /*5ee0*/  MUFU.EX2 R91, R125 ;  /* 0x0000007d005b7308 */ /* 0x0000e20000000800 */
[----:B------:R-:W-:Y:S01]  /*5ef0*/  FMUL.RZ R131, R131, 0.15915493667125701904 ;  /* 0x3e22f98383837820 */ /* 0x000fe2000040c000 */
[----:B------:R-:W-:Y:S01]  /*5f00*/  IADD3 R106, PT, PT, R123, 0x8, RZ ;  /* 0x000000087b6a7810 */ /* 0x000fe20007ffe0ff */
[----:B------:R-:W-:-:S05]  /*5f10*/  FMUL.FTZ R97, R96, R97 ;  /* 0x0000006160617220 */ /* 0x000fca0000410000 */
[----:B------:R5:W5:Y:S01]  /*5f20*/  MUFU.EX2 R94, R143 ;  /* 0x0000008f005e7308 */ /* 0x000b620000000800 */
[----:B------:R-:W-:Y:S01]  /*5f30*/  FSEL R108, R107, RZ, !P5 ;  /* 0x000000ff6b6c7208 */ /* 0x000fe20006800000 */
[----:B------:R-:W-:Y:S01]  /*5f40*/  FMUL.FTZ R95, R96, R95 ;  /* 0x0000005f605f7220 */ /* 0x000fe20000410000 */
[----:B------:R-:W-:Y:S02]  /*5f50*/  FSEL R110, R101, RZ, !P5 ;  /* 0x000000ff656e7208 */ /* 0x000fe40006800000 */
[----:B------:R-:W-:Y:S02]  /*5f60*/  FSEL R109, R99, RZ, !P5 ;  /* 0x000000ff636d7208 */ /* 0x000fe40006800000 */
[----:B------:R-:W-:Y:S01]  /*5f70*/  FSEL R107, R103, 1, !P5 ;  /* 0x3f800000676b7808 */ /* 0x000fe20006800000 */
[----:B------:R-:W5:Y:S01]  /*5f80*/  MUFU.SIN R51, R131 ;  /* 0x0000008300337308 */ /* 0x000f620000000400 */
[----:B------:R-:W-:Y:S02]  /*5f90*/  ISETP.GE.U32.AND P5, PT, R106, UR12, PT ;  /* 0x0000000c6a007c0c */ /* 0x000fe4000bfa6070 */
[----:B------:R-:W-:Y:S01]  /*5fa0*/  FSEL R106, R97, RZ, !P6 ;  /* 0x000000ff616a7208 */ /* 0x000fe20007000000 */
[----:B--2---:R-:W-:-:S02]  /*5fb0*/  HADD2.F32 R97, -RZ, R100.H0_H0 ;  /* 0x20000064ff617230 */ /* 0x004fc40000004100 */
[----:B0-----:R-:W-:Y:S01]  /*5fc0*/  FMUL.FTZ R125, R40, R58 ;  /* 0x0000003a287d7220 */ /* 0x001fe20000410000 */
[----:B-1----:R-:W-:Y:S01]  /*5fd0*/  HADD2.F32 R96, -RZ, R105.H0_H0 ;  /* 0x20000069ff607230 */ /* 0x002fe20000004100 */
[----:B------:R-:W0:Y:S01]  /*5fe0*/  MUFU.COS R90, R137 ;  /* 0x00000089005a7308 */ /* 0x000e220000000000 */
[----:B------:R-:W-:Y:S01]  /*5ff0*/  HADD2.F32 R104, -RZ, R104.H0_H0 ;  /* 0x20000068ff687230 */ /* 0x000fe20000004100 */
[----:B------:R-:W-:Y:S01]  /*6000*/  FSEL R103, R95, 1, !P6 ;  /* 0x3f8000005f677808 */ /* 0x000fe20007000000 */
[----:B------:R-:W-:Y:S02]  /*6010*/  HADD2.F32 R95, -RZ, R102.H0_H0 ;  /* 0x20000066ff5f7230 */ /* 0x000fe40000004100 */
[----:B------:R-:W-:-:S03]  /*6020*/  FMUL.FTZ R97, R12, R97 ;  /* 0x000000610c617220 */ /* 0x000fc60000410000 */
[----:B------:R-:W1:Y:S01]  /*6030*/  MUFU.COS R87, R131 ;  /* 0x0000008300577308 */ /* 0x000e620000000000 */
[C---:B------:R-:W-:Y:S01]  /*6040*/  FMUL.FTZ R96, R11.reuse, R96 ;  /* 0x000000600b607220 */ /* 0x040fe20000410000 */
[----:B------:R-:W-:Y:S01]  /*6050*/  FMUL.FTZ R104, R11, R104 ;  /* 0x000000680b687220 */ /* 0x000fe20000410000 */
[----:B----4-:R-:W-:Y:S02]  /*6060*/  HADD2.F32 R98, -RZ, R98.H0_H0 ;  /* 0x20000062ff627230 */ /* 0x010fe40000004100 */
[----:B---3--:R-:W-:Y:S01]  /*6070*/  FMUL.FTZ R89, R91, R89 ;  /* 0x000000595b597220 */ /* 0x008fe20000410000 */
[----:B-----5:R-:W-:Y:S01]  /*6080*/  FMUL.FTZ R143, R41, R52 ;  /* 0x00000034298f7220 */ /* 0x020fe20000410000 */
[----:B------:R-:W-:Y:S01]  /*6090*/  FMUL.FTZ R44, R40, R57 ;  /* 0x00000039282c7220 */ /* 0x000fe20000410000 */
[C---:B------:R-:W-:Y:S01]  /*60a0*/  IADD3 R99, PT, PT, R123.reuse, 0x9, RZ ;  /* 0x000000097b637810 */ /* 0x040fe20007ffe0ff */
[----:B------:R-:W2:Y:S01]  /*60b0*/  MUFU.EX2 R125, R125 ;  /* 0x0000007d007d7308 */ /* 0x000ea20000000800 */
[----:B------:R-:W-:Y:S01]  /*60c0*/  FMUL.FTZ R92, R94, R92 ;  /* 0x0000005c5e5c7220 */ /* 0x000fe20000410000 */
[----:B------:R-:W-:Y:S01]  /*60d0*/  FMUL.FTZ R95, R12, R95 ;  /* 0x0000005f0c5f7220 */ /* 0x000fe20000410000 */
[----:B------:R-:W-:Y:S01]  /*60e0*/  FMUL.FTZ R93, R94, R93 ;  /* 0x0000005d5e5d7220 */ /* 0x000fe20000410000 */
[----:B------:R-:W-:Y:S01]  /*60f0*/  IADD3 R94, PT, PT, R123, 0xa, RZ ;  /* 0x0000000a7b5e7810 */ /* 0x000fe20007ffe0ff */
[----:B------:R-:W-:Y:S01]  /*6100*/  HADD2.F32 R134, -RZ, R134.H0_H0 ;  /* 0x20000086ff867230 */ /* 0x000fe20000004100 */
[----:B------:R-:W-:Y:S01]  /*6110*/  FSEL R100, R97, RZ, !P2 ;  /* 0x000000ff61647208 */ /* 0x000fe20005000000 */
[----:B------:R-:W-:Y:S01]  /*6120*/  FMUL.FTZ R97, R13, R98 ;  /* 0x000000620d617220 */ /* 0x000fe20000410000 */
[----:B------:R-:W-:Y:S01]  /*6130*/  FSEL R105, R96, RZ, !P6 ;  /* 0x000000ff60697208 */ /* 0x000fe20007000000 */
[----:B------:R-:W-:Y:S01]  /*6140*/  FMUL.FTZ R142, R40, R52 ;  /* 0x00000034288e7220 */ /* 0x000fe20000410000 */
[----:B------:R-:W-:Y:S01]  /*6150*/  FSEL R104, R104, RZ, !P6 ;  /* 0x000000ff68687208 */ /* 0x000fe20007000000 */
[----:B------:R-:W-:Y:S01]  /*6160*/  FMUL.RZ R143, R143, 0.15915493667125701904 ;  /* 0x3e22f9838f8f7820 */ /* 0x000fe2000040c000 */
[----:B------:R-:W-:-:S02]  /*6170*/  ISETP.GE.U32.AND P6, PT, R99, UR12, PT ;  /* 0x0000000c63007c0c */ /* 0x000fc4000bfc6070 */
[----:B------:R-:W-:Y:S01]  /*6180*/  FSEL R98, R89, RZ, !P3 ;  /* 0x000000ff59627208 */ /* 0x000fe20005800000 */
[----:B------:R-:W-:Y:S01]  /*6190*/  HADD2.F32 R89, -RZ, R136.H0_H0 ;  /* 0x20000088ff597230 */ /* 0x000fe20000004100 */
[----:B------:R-:W-:Y:S01]  /*61a0*/  FSEL R102, R92, RZ, !P2 ;  /* 0x000000ff5c667208 */ /* 0x000fe20005000000 */
[----:B------:R-:W3:Y:S01]  /*61b0*/  MUFU.EX2 R44, R44 ;  /* 0x0000002c002c7308 */ /* 0x000ee20000000800 */
[----:B------:R-:W-:Y:S01]  /*61c0*/  FSEL R101, R95, RZ, !P2 ;  /* 0x000000ff5f657208 */ /* 0x000fe20005000000 */
[----:B------:R-:W-:Y:S01]  /*61d0*/  FMUL.FTZ R48, R40, R56 ;  /* 0x0000003828307220 */ /* 0x000fe20000410000 */
[----:B------:R-:W-:Y:S02]  /*61e0*/  FSEL R99, R93, 1, !P2 ;  /* 0x3f8000005d637808 */ /* 0x000fe40005000000 */
[----:B------:R-:W-:Y:S01]  /*61f0*/  ISETP.GE.U32.AND P2, PT, R94, UR12, PT ;  /* 0x0000000c5e007c0c */ /* 0x000fe2000bf46070 */
[----:B------:R-:W-:Y:S01]  /*6200*/  FMUL.FTZ R94, R88, R51 ;  /* 0x00000033585e7220 */ /* 0x000fe20000410000 */
[----:B------:R-:W-:Y:S01]  /*6210*/  FMUL.FTZ R127, R40, R55 ;  /* 0x00000037287f7220 */ /* 0x000fe20000410000 */
[----:B0-----:R-:W-:Y:S01]  /*6220*/  FMUL.FTZ R90, R91, R90 ;  /* 0x0000005a5b5a7220 */ /* 0x001fe20000410000 */
[----:B------:R-:W-:Y:S01]  /*6230*/  FMUL.FTZ R96, R13, R134 ;  /* 0x000000860d607220 */ /* 0x000fe20000410000 */
[----:B------:R-:W-:Y:S01]  /*6240*/  MUFU.SIN R51, R143 ;  /* 0x0000008f00337308 */ /* 0x000fe20000000400 */
[----:B------:R-:W-:Y:S01]  /*6250*/  HADD2.F32 R135, -RZ, R135.H0_H0 ;  /* 0x20000087ff877230 */ /* 0x000fe20000004100 */
[----:B------:R-:W-:Y:S01]  /*6260*/  IADD3 R91, PT, PT, R123, 0xb, RZ ;  /* 0x0000000b7b5b7810 */ /* 0x000fe20007ffe0ff */
[----:B-1----:R-:W-:Y:S01]  /*6270*/  FMUL.FTZ R87, R88, R87 ;  /* 0x0000005758577220 */ /* 0x002fe20000410000 */
[----:B------:R-:W-:Y:S01]  /*6280*/  FMUL.FTZ R89, R14, R89 ;  /* 0x000000590e597220 */ /* 0x000fe20000410000 */
[----:B------:R-:W-:-:S03]  /*6290*/  HADD2.F32 R132, -RZ, R132.H0_H0 ;  /* 0x20000084ff847230 */ /* 0x000fc60000004100 */
[----:B------:R-:W-:Y:S01]  /*62a0*/  MUFU.EX2 R142, R142 ;  /* 0x0000008e008e7308 */ /* 0x000fe20000000800 */
[----:B------:R-:W-:Y:S02]  /*62b0*/  HADD2.F32 R88, -RZ, R133.H0_H0 ;  /* 0x20000085ff587230 */ /* 0x000fe40000004100 */
[----:B------:R-:W-:Y:S01]  /*62c0*/  FMUL.FTZ R131, R40, R54 ;  /* 0x0000003628837220 */ /* 0x000fe20000410000 */
[----:B------:R-:W-:-:S04]  /*62d0*/  FSEL R97, R97, RZ, !P3 ;  /* 0x000000ff61617208 */ /* 0x000fc80005800000 */
[----:B------:R-:W0:Y:S01]  /*62e0*/  MUFU.COS R143, R143 ;  /* 0x0000008f008f7308 */ /* 0x000e220000000000 */
[----:B------:R-:W-:Y:S01]  /*62f0*/  FSEL R96, R96, RZ, !P3 ;  /* 0x000000ff60607208 */ /* 0x000fe20005800000 */
[----:B------:R-:W-:Y:S01]  /*6300*/  FMUL.FTZ R92, R14, R135 ;  /* 0x000000870e5c7220 */ /* 0x000fe20000410000 */
[----:B------:R-:W-:Y:S02]  /*6310*/  FSEL R95, R90, 1, !P3 ;  /* 0x3f8000005a5f7808 */ /* 0x000fe40005800000 */
[----:B------:R-:W-:-:S03]  /*6320*/  ISETP.GE.U32.AND P3, PT, R91, UR12, PT ;  /* 0x0000000c5b007c0c */ /* 0x000fc6000bf66070 */
[----:B------:R-:W1:Y:S01]  /*6330*/  MUFU.EX2 R48, R48 ;  /* 0x0000003000307308 */ /* 0x000e620000000800 */
[----:B------:R-:W-:Y:S01]  /*6340*/  FSEL R93, R89, RZ, !P4 ;  /* 0x000000ff595d7208 */ /* 0x000fe20006000000 */
[----:B--2---:R-:W-:Y:S01]  /*6350*/  FMUL.FTZ R50, R125, R50 ;  /* 0x000000327d327220 */ /* 0x004fe20000410000 */
[----:B------:R-:W-:Y:S01]  /*6360*/  FSEL R91, R87, 1, !P4 ;  /* 0x3f800000575b7808 */ /* 0x000fe20006000000 */
[----:B------:R-:W-:Y:S01]  /*6370*/  FMUL.FTZ R87, R125, R124 ;  /* 0x0000007c7d577220 */ /* 0x000fe20000410000 */
[----:B------:R-:W-:-:S03]  /*6380*/  IADD3 R90, PT, PT, R123, 0xc, RZ ;  /* 0x0000000c7b5a7810 */ /* 0x000fc60007ffe0ff */
[----:B------:R-:W-:Y:S01]  /*6390*/  MUFU.SIN R49, R126 ;  /* 0x0000007e00317308 */ /* 0x000fe20000000400 */
[C---:B------:R-:W-:Y:S01]  /*63a0*/  FMUL.FTZ R89, R15.reuse, R132 ;  /* 0x000000840f597220 */ /* 0x040fe20000410000 */
[----:B------:R-:W-:Y:S01]  /*63b0*/  FMUL.FTZ R88, R15, R88 ;  /* 0x000000580f587220 */ /* 0x000fe20000410000 */
[----:B------:R-:W-:-:S05]  /*63c0*/  IADD3 R124, PT, PT, R123, 0xd, RZ ;  /* 0x0000000d7b7c7810 */ /* 0x000fca0007ffe0ff */
[----:B------:R-:W-:Y:S01]  /*63d0*/  MUFU.COS R126, R126 ;  /* 0x0000007e007e7308 */ /* 0x000fe20000000000 */
[----:B------:R-:W-:Y:S02]  /*63e0*/  FSEL R94, R94, RZ, !P4 ;  /* 0x000000ff5e5e7208 */ /* 0x000fe40006000000 */
[----:B------:R-:W-:-:S05]  /*63f0*/  FSEL R92, R92, RZ, !P4 ;  /* 0x000000ff5c5c7208 */ /* 0x000fca0006000000 */
[----:B------:R-:W2:Y:S01]  /*6400*/  MUFU.EX2 R127, R127 ;  /* 0x0000007f007f7308 */ /* 0x000ea20000000800 */
[----:B------:R-:W-:Y:S01]  /*6410*/  ISETP.GE.U32.AND P4, PT, R90, UR12, PT ;  /* 0x0000000c5a007c0c */ /* 0x000fe2000bf86070 */
[----:B------:R-:W-:Y:S01]  /*6420*/  FMUL.FTZ R125, R119, R118 ;  /* 0x00000076777d7220 */ /* 0x000fe20000410000 */
[----:B------:R-:W-:Y:S02]  /*6430*/  FSEL R90, R50, RZ, !P5 ;  /* 0x000000ff325a7208 */ /* 0x000fe40006800000 */
[----:B------:R-:W-:-:S03]  /*6440*/  FSEL R89, R89, RZ, !P5 ;  /* 0x000000ff59597208 */ /* 0x000fc60006800000 */
[----:B------:R-:W-:Y:S01]  /*6450*/  MUFU.SIN R128, R130 ;  /* 0x0000008200807308 */ /* 0x000fe20000000400 */
[----:B------:R-:W-:Y:S02]  /*6460*/  FSEL R88, R88, RZ, !P5 ;  /* 0x000000ff58587208 */ /* 0x000fe40006800000 */
[----:B------:R-:W-:Y:S01]  /*6470*/  FSEL R87, R87, 1, !P5 ;  /* 0x3f80000057577808 */ /* 0x000fe20006800000 */
[----:B---3--:R-:W-:Y:S01]  /*6480*/  FMUL.FTZ R43, R44, R43 ;  /* 0x0000002b2c2b7220 */ /* 0x008fe20000410000 */
[----:B------:R-:W-:-:S03]  /*6490*/  ISETP.GE.U32.AND P5, PT, R124, UR12, PT ;  /* 0x0000000c7c007c0c */ /* 0x000fc6000bfa6070 */
[----:B------:R-:W3:Y:S01]  /*64a0*/  MUFU.EX2 R131, R131 ;  /* 0x0000008300837308 */ /* 0x000ee20000000800 */
[----:B------:R-:W-:Y:S01]  /*64b0*/  FMUL.FTZ R124, R44, R42 ;  /* 0x0000002a2c7c7220 */ /* 0x000fe20000410000 */
[CC--:B------:R-:W-:Y:S01]  /*64c0*/  FMUL.FTZ R44, R122.reuse, R118.reuse ;  /* 0x000000767a2c7220 */ /* 0x0c0fe20000410000 */
[----:B------:R-:W-:Y:S01]  /*64d0*/  FFMA.FTZ R125, R122, R115, R125 ;  /* 0x000000737a7d7223 */ /* 0x000fe2000001007d */
[C---:B0-----:R-:W-:Y:S01]  /*64e0*/  FMUL.FTZ R143, R142.reuse, R143 ;  /* 0x0000008f8e8f7220 */ /* 0x041fe20000410000 */
[----:B------:R-:W-:Y:S01]  /*64f0*/  FMUL.FTZ R142, R142, R51 ;  /* 0x000000338e8e7220 */ /* 0x000fe20000410000 */
[----:B------:R-:W-:Y:S01]  /*6500*/  FFMA.FTZ R44, R119, R115, -R44 ;  /* 0x00000073772c7223 */ /* 0x000fe2000001082c */
[----:B------:R-:W-:Y:S01]  /*6510*/  FMUL.FTZ R51, R121, R118 ;  /* 0x0000007679337220 */ /* 0x000fe20000410000 */
[C---:B-1----:R-:W-:Y:S01]  /*6520*/  FMUL.FTZ R47, R48.reuse, R47 ;  /* 0x0000002f302f7220 */ /* 0x042fe20000410000 */
[----:B------:R-:W-:Y:S01]  /*6530*/  FMUL.FTZ R46, R48, R46 ;  /* 0x0000002e302e7220 */ /* 0x000fe20000410000 */
[----:B------:R-:W-:Y:S01]  /*6540*/  FMUL.FTZ R50, R114, R125 ;  /* 0x0000007d72327220 */ /* 0x000fe20000410000 */
[----:B------:R-:W-:Y:S01]  /*6550*/  FMUL.FTZ R48, R120, R118 ;  /* 0x0000007678307220 */ /* 0x000fe20000410000 */
[----:B--2---:R-:W-:Y:S01]  /*6560*/  FMUL.FTZ R42, R127, R126 ;  /* 0x0000007e7f2a7220 */ /* 0x004fe20000410000 */
[-C--:B------:R-:W-:Y:S01]  /*6570*/  FMUL.FTZ R126, R114, R44.reuse ;  /* 0x0000002c727e7220 */ /* 0x080fe20000410000 */
[-C--:B------:R-:W-:Y:S01]  /*6580*/  FFMA.FTZ R51, R120, R115.reuse, R51 ;  /* 0x0000007378337223 */ /* 0x080fe20000010033 */
[----:B------:R-:W-:Y:S01]  /*6590*/  FFMA.FTZ R50, R111, R44, -R50 ;  /* 0x0000002c6f327223 */ /* 0x000fe20000010832 */
[----:B------:R-:W-:Y:S01]  /*65a0*/  FFMA.FTZ R48, R121, R115, -R48 ;  /* 0x0000007379307223 */ /* 0x000fe20000010830 */
[----:B---3--:R-:W-:Y:S01]  /*65b0*/  FMUL.FTZ R134, R131, R128 ;  /* 0x0000008083867220 */ /* 0x008fe20000410000 */
        /* <DEDUP_REMOVED lines=37> */
[-C--:B------:R-:W-:Y:S01]  /*6810*/  FMUL.FTZ R141, R41, R53.reuse ;  /* 0x00000035298d7220 */ /* 0x080fe20000410000 */
[C---:B------:R-:W-:Y:S01]  /*6820*/  FMUL.FTZ R138, R40.reuse, R53 ;  /* 0x00000035288a7220 */ /* 0x040fe20000410000 */
[----:B------:R-:W-:Y:S01]  /*6830*/  FMUL.FTZ R147, R40, R39 ;  /* 0x0000002728937220 */ /* 0x000fe20000410000 */
[----:B------:R-:W-:Y:S01]  /*6840*/  FFMA.FTZ R48, R103, R44, -R48 ;  /* 0x0000002c67307223 */ /* 0x000fe20000010830 */
[----:B------:R-:W-:Y:S01]  /*6850*/  FMUL.FTZ R40, R94, R125 ;  /* 0x0000007d5e287220 */ /* 0x000fe20000410000 */
[----:B------:R-:W-:Y:S01]  /*6860*/  FADD.FTZ R51, R104, R51 ;  /* 0x0000003368337221 */ /* 0x000fe20000010000 */
[----:B------:R-:W-:Y:S01]  /*6870*/  FMUL.RZ R141, R141, 0.15915493667125701904 ;  /* 0x3e22f9838d8d7820 */ /* 0x000fe2000040c000 */
[----:B------:R-:W-:Y:S01]  /*6880*/  FADD.FTZ R48, R105, R48 ;  /* 0x0000003069307221 */ /* 0x000fe20000010000 */
[----:B------:R-:W-:Y:S01]  /*6890*/  FFMA.FTZ R127, R91, R129, -R40 ;  /* 0x000000815b7f7223 */ /* 0x000fe20000010828 */
[----:B------:R-:W-:Y:S01]  /*68a0*/  FMUL.FTZ R40, R102, R51 ;  /* 0x0000003366287220 */ /* 0x000fe20000410000 */
[----:B------:R-:W-:Y:S01]  /*68b0*/  FMUL.FTZ R50, R94, R129 ;  /* 0x000000815e327220 */ /* 0x000fe20000410000 */
[----:B------:R-:W-:Y:S01]  /*68c0*/  MUFU.SIN R130, R141 ;  /* 0x0000008d00827308 */ /* 0x000fe20000000400 */
[-C--:B------:R-:W-:Y:S01]  /*68d0*/  FMUL.FTZ R44, R102, R48.reuse ;  /* 0x00000030662c7220 */ /* 0x080fe20000410000 */
[----:B------:R-:W-:Y:S01]  /*68e0*/  FFMA.FTZ R48, R99, R48, -R40 ;  /* 0x0000003063307223 */ /* 0x000fe20000010828 */
[----:B------:R-:W-:-:S05]  /*68f0*/  FFMA.FTZ R126, R91, R125, R50 ;  /* 0x0000007d5b7e7223 */ /* 0x000fca0000010032 */
[----:B------:R-:W-:Y:S01]  /*6900*/  MUFU.EX2 R138, R138 ;  /* 0x0000008a008a7308 */ /* 0x000fe20000000800 */
[----:B------:R-:W-:Y:S01]  /*6910*/  FFMA.FTZ R125, R99, R51, R44 ;  /* 0x00000033637d7223 */ /* 0x000fe2000001002c */
[----:B------:R-:W-:Y:S01]  /*6920*/  FADD.FTZ R48, R101, R48 ;  /* 0x0000003065307221 */ /* 0x000fe20000010000 */
[----:B------:R-:W0:Y:S05]  /*6930*/  LDS.U16 R51, [R45+0x24] ;  /* 0x000024002d337984 */ /* 0x000e2a0000000400 */
[----:B------:R-:W1:Y:S01]  /*6940*/  MUFU.COS R141, R141 ;  /* 0x0000008d008d7308 */ /* 0x000e620000000000 */
[----:B------:R-:W-:Y:S01]  /*6950*/  FMUL.FTZ R41, R41, R39 ;  /* 0x0000002729297220 */ /* 0x000fe20000410000 */
[----:B------:R-:W-:Y:S01]  /*6960*/  FMUL.FTZ R50, R90, R126 ;  /* 0x0000007e5a327220 */ /* 0x000fe20000410000 */
[----:B------:R-:W-:Y:S01]  /*6970*/  FADD.FTZ R125, R100, R125 ;  /* 0x0000007d647d7221 */ /* 0x000fe20000010000 */
[-C--:B------:R-:W-:Y:S01]  /*6980*/  FMUL.FTZ R129, R90, R127.reuse ;  /* 0x0000007f5a817220 */ /* 0x080fe20000410000 */
[C---:B------:R-:W-:Y:S01]  /*6990*/  FMUL.FTZ R128, R98.reuse, R48 ;  /* 0x0000003062807220 */ /* 0x040fe20000410000 */
[----:B------:R-:W2:Y:S01]  /*69a0*/  LDS.U16 R40, [R45+0x26] ;  /* 0x000026002d287984 */ /* 0x000ea20000000400 */
[----:B------:R-:W-:Y:S01]  /*69b0*/  FMUL.RZ R41, R41, 0.15915493667125701904 ;  /* 0x3e22f98329297820 */ /* 0x000fe2000040c000 */
[C---:B------:R-:W-:Y:S01]  /*69c0*/  FFMA.FTZ R127, R87.reuse, R127, -R50 ;  /* 0x0000007f577f7223 */ /* 0x040fe20000010832 */
[-C--:B------:R-:W-:Y:S01]  /*69d0*/  FMUL.FTZ R50, R98, R125.reuse ;  /* 0x0000007d62327220 */ /* 0x080fe20000410000 */
[----:B------:R-:W-:Y:S01]  /*69e0*/  FFMA.FTZ R126, R87, R126, R129 ;  /* 0x0000007e577e7223 */ /* 0x000fe20000010081 */
[C---:B------:R-:W-:Y:S01]  /*69f0*/  FFMA.FTZ R129, R95.reuse, R125, R128 ;  /* 0x0000007d5f817223 */ /* 0x040fe20000010080 */
[----:B------:R-:W-:Y:S01]  /*6a00*/  FSEL R124, R124, RZ, !P6 ;  /* 0x000000ff7c7c7208 */ /* 0x000fe20007000000 */
[----:B------:R-:W-:Y:S01]  /*6a10*/  MUFU.EX2 R147, R147 ;  /* 0x0000009300937308 */ /* 0x000fe20000000800 */
[----:B------:R-:W-:Y:S01]  /*6a20*/  FFMA.FTZ R48, R95, R48, -R50 ;  /* 0x000000305f307223 */ /* 0x000fe20000010832 */
[----:B------:R-:W-:Y:S01]  /*6a30*/  FADD.FTZ R131, R96, R129 ;  /* 0x0000008160837221 */ /* 0x000fe20000010000 */
[----:B------:R-:W-:Y:S01]  /*6a40*/  FSEL R125, R43, 1, !P6 ;  /* 0x3f8000002b7d7808 */ /* 0x000fe20007000000 */
[----:B-1----:R-:W-:-:S04]  /*6a50*/  FMUL.FTZ R141, R138, R141 ;  /* 0x0000008d8a8d7220 */ /* 0x002fc80000410000 */
[----:B------:R-:W1:Y:S01]  /*6a60*/  MUFU.COS R44, R41 ;  /* 0x00000029002c7308 */ /* 0x000e620000000000 */
[----:B------:R-:W-:Y:S01]  /*6a70*/  FMUL.FTZ R138, R138, R130 ;  /* 0x000000828a8a7220 */ /* 0x000fe20000410000 */
[----:B------:R-:W-:Y:S01]  /*6a80*/  FMUL.FTZ R136, R124, R126 ;  /* 0x0000007e7c887220 */ /* 0x000fe20000410000 */
[----:B------:R-:W3:Y:S01]  /*6a90*/  LDS.U16 R50, [R45+0x2a] ;  /* 0x00002a002d327984 */ /* 0x000ee20000000400 */
[----:B------:R-:W-:Y:S01]  /*6aa0*/  FADD.FTZ R130, R97, R48 ;  /* 0x0000003061827221 */ /* 0x000fe20000010000 */
[C---:B------:R-:W-:Y:S01]  /*6ab0*/  FMUL.FTZ R132, R94.reuse, R131 ;  /* 0x000000835e847220 */ /* 0x040fe20000410000 */
[-C--:B------:R-:W-:Y:S01]  /*6ac0*/  FFMA.FTZ R129, R125, R127.reuse, -R136 ;  /* 0x0000007f7d817223 */ /* 0x080fe20000010888 */
[----:B------:R-:W4:Y:S01]  /*6ad0*/  LDS.U16 R48, [R45+0x28] ;  /* 0x000028002d307984 */ /* 0x000f220000000400 */
[-C--:B------:R-:W-:Y:S01]  /*6ae0*/  FMUL.FTZ R136, R94, R130.reuse ;  /* 0x000000825e887220 */ /* 0x080fe20000410000 */
[----:B------:R5:W0:Y:S01]  /*6af0*/  MUFU.SIN R128, R41 ;  /* 0x0000002900807308 */ /* 0x000a220000000400 */
[C---:B------:R-:W-:Y:S01]  /*6b00*/  FFMA.FTZ R130, R91.reuse, R130, -R132 ;  /* 0x000000825b827223 */ /* 0x040fe20000010884 */
[----:B------:R-:W-:Y:S01]  /*6b10*/  FMUL.FTZ R43, R124, R127 ;  /* 0x0000007f7c2b7220 */ /* 0x000fe20000410000 */
[----:B------:R-:W-:-:S02]  /*6b20*/  FFMA.FTZ R131, R91, R131, R136 ;  /* 0x000000835b837223 */ /* 0x000fc40000010088 */
[----:B------:R-:W-:Y:S01]  /*6b30*/  FADD.FTZ R130, R93, R130 ;  /* 0x000000825d827221 */ /* 0x000fe20000010000 */
[----:B-1----:R-:W-:-:S03]  /*6b40*/  FMUL.FTZ R149, R147, R44 ;  /* 0x0000002c93957220 */ /* 0x002fc60000410000 */
[----:B------:R-:W-:Y:S01]  /*6b50*/  FMUL.FTZ R44, R90, R130 ;  /* 0x000000825a2c7220 */ /* 0x000fe20000410000 */
[----:B------:R-:W-:Y:S01]  /*6b60*/  FADD.FTZ R131, R92, R131 ;  /* 0x000000835c837221 */ /* 0x000fe20000010000 */
[----:B------:R-:W-:Y:S01]  /*6b70*/  FFMA.FTZ R43, R125, R126, R43 ;  /* 0x0000007e7d2b7223 */ /* 0x000fe2000001002b */
[----:B------:R-:W-:Y:S01]  /*6b80*/  FSEL R126, R46, RZ, !P2 ;  /* 0x000000ff2e7e7208 */ /* 0x000fe20005000000 */
[----:B-----5:R-:W-:Y:S01]  /*6b90*/  LDS.U16 R41, [R45+0x2c] ;  /* 0x00002c002d297984 */ /* 0x020fe20000000400 */
[----:B------:R-:W-:Y:S01]  /*6ba0*/  FSEL R127, R47, 1, !P2 ;  /* 0x3f8000002f7f7808 */ /* 0x000fe20005000000 */
[----:B------:R-:W-:Y:S02]  /*6bb0*/  FFMA.FTZ R47, R87, R131, R44 ;  /* 0x00000083572f7223 */ /* 0x000fe4000001002c */
[----:B------:R-:W1:Y:S01]  /*6bc0*/  LDS.U16 R44, [R45+0x2e] ;  /* 0x00002e002d2c7984 */ /* 0x000e620000000400 */
[----:B------:R-:W-:Y:S01]  /*6bd0*/  FMUL.FTZ R46, R126, R43 ;  /* 0x0000002b7e2e7220 */ /* 0x000fe20000410000 */
[----:B0-----:R-:W-:Y:S01]  /*6be0*/  FMUL.FTZ R147, R147, R128 ;  /* 0x0000008093937220 */ /* 0x001fe20000410000 */
[----:B------:R-:W-:Y:S01]  /*6bf0*/  FMUL.FTZ R128, R90, R131 ;  /* 0x000000835a807220 */ /* 0x000fe20000410000 */
[-C--:B------:R-:W-:Y:S01]  /*6c00*/  FMUL.FTZ R132, R126, R129.reuse ;  /* 0x000000817e847220 */ /* 0x080fe20000410000 */
[----:B------:R-:W-:Y:S01]  /*6c10*/  FFMA.FTZ R46, R127, R129, -R46 ;  /* 0x000000817f2e7223 */ /* 0x000fe2000001082e */
[----:B------:R-:W-:-:S02]  /*6c20*/  HADD2.F32 R129, -RZ, R51.H0_H0 ;  /* 0x20000033ff817230 */ /* 0x000fc40000004100 */
[----:B------:R-:W-:Y:S01]  /*6c30*/  FFMA.FTZ R130, R87, R130, -R128 ;  /* 0x0000008257827223 */ /* 0x000fe20000010880 */
[----:B------:R-:W-:Y:S01]  /*6c40*/  FADD.FTZ R51, R88, R47 ;  /* 0x0000002f58337221 */ /* 0x000fe20000010000 */
[----:B--2---:R-:W-:Y:S02]  /*6c50*/  HADD2.F32 R131, -RZ, R40.H0_H0 ;  /* 0x20000028ff837230 */ /* 0x004fe40000004100 */
[----:B------:R-:W-:Y:S01]  /*6c60*/  FFMA.FTZ R47, R127, R43, R132 ;  /* 0x0000002b7f2f7223 */ /* 0x000fe20000010084 */
[----:B------:R-:W-:Y:S01]  /*6c70*/  FADD.FTZ R130, R89, R130 ;  /* 0x0000008259827221 */ /* 0x000fe20000010000 */
[----:B------:R-:W-:Y:S01]  /*6c80*/  FMUL.FTZ R132, R124, R51 ;  /* 0x000000337c847220 */ /* 0x000fe20000410000 */
[C---:B------:R-:W-:Y:S01]  /*6c90*/  FMUL.FTZ R129, R16.reuse, R129 ;  /* 0x0000008110817220 */ /* 0x040fe20000410000 */
[----:B------:R-:W0:Y:S01]  /*6ca0*/  LDS.U16 R40, [R45+0x32] ;  /* 0x000032002d287984 */ /* 0x000e220000000400 */
[----:B------:R-:W-:Y:S01]  /*6cb0*/  FMUL.FTZ R128, R16, R131 ;  /* 0x0000008310807220 */ /* 0x000fe20000410000 */
[-C--:B------:R-:W-:Y:S01]  /*6cc0*/  FFMA.FTZ R132, R125, R130.reuse, -R132 ;  /* 0x000000827d847223 */ /* 0x080fe20000010884 */
[----:B------:R-:W-:Y:S01]  /*6cd0*/  FMUL.FTZ R130, R124, R130 ;  /* 0x000000827c827220 */ /* 0x000fe20000410000 */
[----:B------:R-:W2:Y:S01]  /*6ce0*/  LDS.U16 R43, [R45+0x30] ;  /* 0x000030002d2b7984 */ /* 0x000ea20000000400 */
[----:B------:R-:W-:Y:S01]  /*6cf0*/  FSEL R129, R129, RZ, !P6 ;  /* 0x000000ff81817208 */ /* 0x000fe20007000000 */
[----:B---3--:R-:W-:Y:S01]  /*6d00*/  HADD2.F32 R50, -RZ, R50.H0_H0 ;  /* 0x20000032ff327230 */ /* 0x008fe20000004100 */
[----:B------:R-:W-:Y:S01]  /*6d10*/  FSEL R128, R128, RZ, !P6 ;  /* 0x000000ff80807208 */ /* 0x000fe20007000000 */
[----:B------:R-:W-:Y:S01]  /*6d20*/  FFMA.FTZ R51, R125, R51, R130 ;  /* 0x000000337d337223 */ /* 0x000fe20000010082 */
[----:B------:R-:W-:Y:S01]  /*6d30*/  FSEL R130, R49, RZ, !P3 ;  /* 0x000000ff31827208 */ /* 0x000fe20005800000 */
[----:B------:R-:W-:Y:S01]  /*6d40*/  FADD.FTZ R49, R129, R132 ;  /* 0x0000008481317221 */ /* 0x000fe20000010000 */
[----:B----4-:R-:W-:-:S02]  /*6d50*/  HADD2.F32 R48, -RZ, R48.H0_H0 ;  /* 0x20000030ff307230 */ /* 0x010fc40000004100 */
[C---:B------:R-:W-:Y:S01]  /*6d60*/  FMUL.FTZ R50, R17.reuse, R50 ;  /* 0x0000003211327220 */ /* 0x040fe20000410000 */
[----:B------:R-:W-:Y:S01]  /*6d70*/  FADD.FTZ R51, R128, R51 ;  /* 0x0000003380337221 */ /* 0x000fe20000010000 */
[----:B------:R-:W-:Y:S01]  /*6d80*/  FMUL.FTZ R136, R126, R49 ;  /* 0x000000317e887220 */ /* 0x000fe20000410000 */
[----:B------:R-:W-:Y:S01]  /*6d90*/  FSEL R131, R42, 1, !P3 ;  /* 0x3f8000002a837808 */ /* 0x000fe20005800000 */
[----:B------:R-:W-:Y:S01]  /*6da0*/  FMUL.FTZ R48, R17, R48 ;  /* 0x0000003011307220 */ /* 0x000fe20000410000 */
[----:B------:R-:W-:Y:S01]  /*6db0*/  FSEL R132, R50, RZ, !P2 ;  /* 0x000000ff32847208 */ /* 0x000fe20005000000 */
[-C--:B------:R-:W-:Y:S01]  /*6dc0*/  FMUL.FTZ R42, R126, R51.reuse ;  /* 0x000000337e2a7220 */ /* 0x080fe20000410000 */
[C---:B------:R-:W-:Y:S01]  /*6dd0*/  FFMA.FTZ R137, R127.reuse, R51, R136 ;  /* 0x000000337f897223 */ /* 0x040fe20000010088 */
[----:B------:R-:W-:Y:S01]  /*6de0*/  FMUL.FTZ R50, R130, R47 ;  /* 0x0000002f82327220 */ /* 0x000fe20000410000 */
[----:B------:R-:W-:Y:S01]  /*6df0*/  FSEL R133, R48, RZ, !P2 ;  /* 0x000000ff30857208 */ /* 0x000fe20005000000 */
[----:B------:R-:W-:Y:S01]  /*6e00*/  FFMA.FTZ R48, R127, R49, -R42 ;  /* 0x000000317f307223 */ /* 0x000fe2000001082a */
[----:B------:R-:W-:Y:S01]  /*6e10*/  FADD.FTZ R42, R132, R137 ;  /* 0x00000089842a7221 */ /* 0x000fe20000010000 */
[CC--:B------:R-:W-:Y:S01]  /*6e20*/  FMUL.FTZ R136, R130.reuse, R46.reuse ;  /* 0x0000002e82887220 */ /* 0x0c0fe20000410000 */
[----:B------:R-:W-:Y:S01]  /*6e30*/  FFMA.FTZ R46, R131, R46, -R50 ;  /* 0x0000002e832e7223 */ /* 0x000fe20000010832 */
[----:B------:R-:W-:Y:S01]  /*6e40*/  FADD.FTZ R50, R133, R48 ;  /* 0x0000003085327221 */ /* 0x000fe20000010000 */
[----:B------:R-:W-:Y:S01]  /*6e50*/  FMUL.FTZ R48, R130, R42 ;  /* 0x0000002a82307220 */ /* 0x000fe20000410000 */
[----:B-1----:R-:W-:-:S02]  /*6e60*/  HADD2.F32 R49, -RZ, R44.H0_H0 ;  /* 0x2000002cff317230 */ /* 0x002fc40000004100 */
[----:B------:R-:W-:Y:S01]  /*6e70*/  HADD2.F32 R41, -RZ, R41.H0_H0 ;  /* 0x20000029ff297230 */ /* 0x000fe20000004100 */
[----:B------:R-:W-:Y:S01]  /*6e80*/  FSEL R134, R134, RZ, !P4 ;  /* 0x000000ff86867208 */ /* 0x000fe20006000000 */
[CC--:B------:R-:W-:Y:S01]  /*6e90*/  FFMA.FTZ R48, R131.reuse, R50.reuse, -R48 ;  /* 0x0000003283307223 */ /* 0x0c0fe20000010830 */
[----:B------:R-:W-:Y:S01]  /*6ea0*/  FFMA.FTZ R47, R131, R47, R136 ;  /* 0x0000002f832f7223 */ /* 0x000fe20000010088 */
[----:B------:R-:W-:Y:S01]  /*6eb0*/  FMUL.FTZ R50, R130, R50 ;  /* 0x0000003282327220 */ /* 0x000fe20000410000 */
[C---:B------:R-:W-:Y:S01]  /*6ec0*/  FMUL.FTZ R136, R18.reuse, R49 ;  /* 0x0000003112887220 */ /* 0x040fe20000410000 */
[----:B------:R-:W-:Y:S01]  /*6ed0*/  FMUL.FTZ R137, R18, R41 ;  /* 0x0000002912897220 */ /* 0x000fe20000410000 */
[----:B------:R-:W-:Y:S01]  /*6ee0*/  FSEL R135, R135, 1, !P4 ;  /* 0x3f80000087877808 */ /* 0x000fe20006000000 */
[----:B------:R-:W-:Y:S01]  /*6ef0*/  FMUL.FTZ R44, R134, R47 ;  /* 0x0000002f862c7220 */ /* 0x000fe20000410000 */
[----:B------:R-:W-:Y:S01]  /*6f00*/  FFMA.FTZ R49, R131, R42, R50 ;  /* 0x0000002a83317223 */ /* 0x000fe20000010032 */
[----:B------:R-:W-:Y:S01]  /*6f10*/  FSEL R136, R136, RZ, !P3 ;  /* 0x000000ff88887208 */ /* 0x000fe20005800000 */
[----:B------:R-:W1:Y:S01]  /*6f20*/  LDS.U16 R42, [R45+0x36] ;  /* 0x000036002d2a7984 */ /* 0x000e620000000400 */
[----:B------:R-:W-:Y:S01]  /*6f30*/  FSEL R137, R137, RZ, !P3 ;  /* 0x000000ff89897208 */ /* 0x000fe20005800000 */
[-C--:B------:R-:W-:Y:S01]  /*6f40*/  FFMA.FTZ R44, R135, R46.reuse, -R44 ;  /* 0x0000002e872c7223 */ /* 0x080fe2000001082c */
[----:B------:R-:W-:Y:S01]  /*6f50*/  FMUL.FTZ R140, R134, R46 ;  /* 0x0000002e868c7220 */ /* 0x000fe20000410000 */
[----:B------:R-:W3:Y:S01]  /*6f60*/  LDS.U16 R41, [R45+0x34] ;  /* 0x000034002d297984 */ /* 0x000ee20000000400 */
[----:B0-----:R-:W-:-:S02]  /*6f70*/  HADD2.F32 R46, -RZ, R40.H0_H0 ;  /* 0x20000028ff2e7230 */ /* 0x001fc40000004100 */
[----:B------:R-:W-:Y:S01]  /*6f80*/  FADD.FTZ R40, R136, R49 ;  /* 0x0000003188287221 */ /* 0x000fe20000010000 */
[----:B------:R-:W-:Y:S01]  /*6f90*/  FADD.FTZ R48, R137, R48 ;  /* 0x0000003089307221 */ /* 0x000fe20000010000 */
[----:B--2---:R-:W-:Y:S02]  /*6fa0*/  HADD2.F32 R50, -RZ, R43.H0_H0 ;  /* 0x2000002bff327230 */ /* 0x004fe40000004100 */
[----:B------:R-:W-:Y:S01]  /*6fb0*/  FFMA.FTZ R47, R135, R47, R140 ;  /* 0x0000002f872f7223 */ /* 0x000fe2000001008c */
[C---:B------:R-:W-:Y:S01]  /*6fc0*/  FMUL.FTZ R46, R19.reuse, R46 ;  /* 0x0000002e132e7220 */ /* 0x040fe20000410000 */
[C---:B------:R-:W-:Y:S01]  /*6fd0*/  FMUL.FTZ R140, R134.reuse, R40 ;  /* 0x00000028868c7220 */ /* 0x040fe20000410000 */
[----:B------:R-:W-:Y:S01]  /*6fe0*/  FMUL.FTZ R49, R134, R48 ;  /* 0x0000003086317220 */ /* 0x000fe20000410000 */
[----:B------:R-:W-:Y:S01]  /*6ff0*/  FMUL.FTZ R50, R19, R50 ;  /* 0x0000003213327220 */ /* 0x000fe20000410000 */
[----:B------:R-:W-:Y:S01]  /*7000*/  FSEL R138, R138, RZ, !P5 ;  /* 0x000000ff8a8a7208 */ /* 0x000fe20006800000 */
[C---:B------:R-:W-:Y:S01]  /*7010*/  FFMA.FTZ R43, R135.reuse, R48, -R140 ;  /* 0x00000030872b7223 */ /* 0x040fe2000001088c */
[----:B------:R-:W-:Y:S01]  /*7020*/  FSEL R139, R46, RZ, !P4 ;  /* 0x000000ff2e8b7208 */ /* 0x000fe20006000000 */
[----:B------:R-:W-:Y:S01]  /*7030*/  FFMA.FTZ R48, R135, R40, R49 ;  /* 0x0000002887307223 */ /* 0x000fe20000010031 */
[----:B------:R-:W-:Y:S01]  /*7040*/  FSEL R141, R141, 1, !P5 ;  /* 0x3f8000008d8d7808 */ /* 0x000fe20006800000 */
[-C--:B------:R-:W-:Y:S01]  /*7050*/  FMUL.FTZ R40, R138, R47.reuse ;  /* 0x0000002f8a287220 */ /* 0x080fe20000410000 */
[----:B------:R-:W-:Y:S01]  /*7060*/  FSEL R140, R50, RZ, !P4 ;  /* 0x000000ff328c7208 */ /* 0x000fe20006000000 */
[----:B------:R-:W-:Y:S01]  /*7070*/  FADD.FTZ R48, R139, R48 ;  /* 0x000000308b307221 */ /* 0x000fe20000010000 */
[-C--:B------:R-:W-:Y:S01]  /*7080*/  FMUL.FTZ R158, R138, R44.reuse ;  /* 0x0000002c8a9e7220 */ /* 0x080fe20000410000 */
[C---:B------:R-:W-:Y:S01]  /*7090*/  FFMA.FTZ R40, R141.reuse, R44, -R40 ;  /* 0x0000002c8d287223 */ /* 0x040fe20000010828 */
[----:B------:R-:W0:Y:S01]  /*70a0*/  LDS.U16 R46, [R45+0x3a] ;  /* 0x00003a002d2e7984 */ /* 0x000e220000000400 */
[----:B------:R-:W-:Y:S01]  /*70b0*/  FADD.FTZ R43, R140, R43 ;  /* 0x0000002b8c2b7221 */ /* 0x000fe20000010000 */
[----:B------:R-:W-:Y:S01]  /*70c0*/  FMUL.FTZ R44, R138, R48 ;  /* 0x000000308a2c7220 */ /* 0x000fe20000410000 */
[----:B------:R-:W-:-:S02]  /*70d0*/  FFMA.FTZ R158, R141, R47, R158 ;  /* 0x0000002f8d9e7223 */ /* 0x000fc4000001009e */
[-C--:B------:R-:W-:Y:S01]  /*70e0*/  FMUL.FTZ R47, R138, R43.reuse ;  /* 0x0000002b8a2f7220 */ /* 0x080fe20000410000 */
[C---:B------:R-:W-:Y:S02]  /*70f0*/  FFMA.FTZ R43, R141.reuse, R43, -R44 ;  /* 0x0000002b8d2b7223 */ /* 0x040fe4000001082c */
[----:B------:R-:W2:Y:S01]  /*7100*/  LDS.U16 R44, [R45+0x38] ;  /* 0x000038002d2c7984 */ /* 0x000ea20000000400 */
[----:B------:R-:W-:Y:S01]  /*7110*/  FFMA.FTZ R48, R141, R48, R47 ;  /* 0x000000308d307223 */ /* 0x000fe2000001002f */
[----:B------:R-:W-:Y:S01]  /*7120*/  IADD3 R47, PT, PT, R123, 0xe, RZ ;  /* 0x0000000e7b2f7810 */ /* 0x000fe20007ffe0ff */
[----:B-1----:R-:W-:Y:S02]  /*7130*/  HADD2.F32 R145, -RZ, R42.H0_H0 ;  /* 0x2000002aff917230 */ /* 0x002fe40000004100 */
[----:B------:R-:W1:Y:S01]  /*7140*/  LDS.U16 R42, [R45+0x3e] ;  /* 0x00003e002d2a7984 */ /* 0x000e620000000400 */
[----:B------:R-:W-:Y:S01]  /*7150*/  ISETP.GE.U32.AND P2, PT, R47, UR12, PT ;  /* 0x0000000c2f007c0c */ /* 0x000fe2000bf46070 */
[----:B---3--:R-:W-:-:S02]  /*7160*/  HADD2.F32 R47, -RZ, R41.H0_H0 ;  /* 0x20000029ff2f7230 */ /* 0x008fc40000004100 */
[----:B------:R3:W4:Y:S01]  /*7170*/  LDS.U16 R41, [R45+0x3c] ;  /* 0x00003c002d297984 */ /* 0x0007220000000400 */
[----:B------:R-:W-:Y:S01]  /*7180*/  FMUL.FTZ R145, R20, R145 ;  /* 0x0000009114917220 */ /* 0x000fe20000410000 */
[----:B------:R-:W-:Y:S01]  /*7190*/  FSEL R142, R142, RZ, !P2 ;  /* 0x000000ff8e8e7208 */ /* 0x000fe20005000000 */
[----:B------:R-:W-:Y:S01]  /*71a0*/  FMUL.FTZ R144, R20, R47 ;  /* 0x0000002f14907220 */ /* 0x000fe20000410000 */
[----:B------:R-:W-:Y:S02]  /*71b0*/  FSEL R143, R143, 1, !P2 ;  /* 0x3f8000008f8f7808 */ /* 0x000fe40005000000 */
[----:B------:R-:W-:Y:S01]  /*71c0*/  FSEL R145, R145, RZ, !P5 ;  /* 0x000000ff91917208 */ /* 0x000fe20006800000 */
[----:B------:R-:W-:Y:S01]  /*71d0*/  FMUL.FTZ R47, R142, R40 ;  /* 0x000000288e2f7220 */ /* 0x000fe20000410000 */
[----:B------:R-:W-:Y:S01]  /*71e0*/  FSEL R144, R144, RZ, !P5 ;  /* 0x000000ff90907208 */ /* 0x000fe20006800000 */
[-C--:B------:R-:W-:Y:S02]  /*71f0*/  FMUL.FTZ R50, R142, R158.reuse ;  /* 0x0000009e8e327220 */ /* 0x080fe40000410000 */
[----:B------:R-:W-:Y:S01]  /*7200*/  FADD.FTZ R48, R145, R48 ;  /* 0x0000003091307221 */ /* 0x000fe20000010000 */
[C---:B------:R-:W-:Y:S01]  /*7210*/  FFMA.FTZ R158, R143.reuse, R158, R47 ;  /* 0x0000009e8f9e7223 */ /* 0x040fe2000001002f */
[----:B------:R-:W-:Y:S01]  /*7220*/  FFMA.FTZ R40, R143, R40, -R50 ;  /* 0x000000288f287223 */ /* 0x000fe20000010832 */
[----:B------:R-:W-:Y:S01]  /*7230*/  FADD.FTZ R43, R144, R43 ;  /* 0x0000002b902b7221 */ /* 0x000fe20000010000 */
[----:B------:R-:W-:Y:S01]  /*7240*/  IADD3 R47, PT, PT, R123, 0xf, RZ ;  /* 0x0000000f7b2f7810 */ /* 0x000fe20007ffe0ff */
[----:B0-----:R-:W-:-:S02]  /*7250*/  HADD2.F32 R46, -RZ, R46.H0_H0 ;  /* 0x2000002eff2e7230 */ /* 0x001fc40000004100 */
[----:B------:R-:W-:Y:S01]  /*7260*/  FMUL.FTZ R50, R142, R48 ;  /* 0x000000308e327220 */ /* 0x000fe20000410000 */
[----:B--2---:R-:W-:Y:S02]  /*7270*/  HADD2.F32 R44, -RZ, R44.H0_H0 ;  /* 0x2000002cff2c7230 */ /* 0x004fe40000004100 */
[----:B------:R-:W-:-:S03]  /*7280*/  FMUL.FTZ R148, R21, R46 ;  /* 0x0000002e15947220 */ /* 0x000fc60000410000 */
[----:B------:R-:W-:Y:S01]  /*7290*/  FMUL.FTZ R44, R21, R44 ;  /* 0x0000002c152c7220 */ /* 0x000fe20000410000 */
[-C--:B---3--:R-:W-:Y:S01]  /*72a0*/  FMUL.FTZ R45, R142, R43.reuse ;  /* 0x0000002b8e2d7220 */ /* 0x088fe20000410000 */
[----:B------:R-:W-:Y:S01]  /*72b0*/  ISETP.GE.U32.AND P3, PT, R47, UR12, PT ;  /* 0x0000000c2f007c0c */ /* 0x000fe2000bf66070 */
[----:B------:R-:W-:Y:S02]  /*72c0*/  FFMA.FTZ R43, R143, R43, -R50 ;  /* 0x0000002b8f2b7223 */ /* 0x000fe40000010832 */
[----:B------:R-:W-:Y:S01]  /*72d0*/  FSEL R146, R44, RZ, !P2 ;  /* 0x000000ff2c927208 */ /* 0x000fe20005000000 */
[----:B-1----:R-:W-:Y:S01]  /*72e0*/  HADD2.F32 R47, -RZ, R42.H0_H0 ;  /* 0x2000002aff2f7230 */ /* 0x002fe20000004100 */
[----:B------:R-:W-:Y:S01]  /*72f0*/  FSEL R147, R147, RZ, !P3 ;  /* 0x000000ff93937208 */ /* 0x000fe20005800000 */
[----:B------:R-:W-:Y:S01]  /*7300*/  FFMA.FTZ R45, R143, R48, R45 ;  /* 0x000000308f2d7223 */ /* 0x000fe2000001002d */
[----:B------:R-:W-:Y:S01]  /*7310*/  FSEL R148, R148, RZ, !P2 ;  /* 0x000000ff94947208 */ /* 0x000fe20005000000 */
[----:B------:R-:W-:Y:S01]  /*7320*/  FADD.FTZ R160, R146, R43 ;  /* 0x0000002b92a07221 */ /* 0x000fe20000010000 */
[----:B----4-:R-:W-:-:S02]  /*7330*/  HADD2.F32 R41, -RZ, R41.H0_H0 ;  /* 0x20000029ff297230 */ /* 0x010fc40000004100 */
[----:B------:R-:W-:Y:S01]  /*7340*/  FMUL.FTZ R47, R22, R47 ;  /* 0x0000002f162f7220 */ /* 0x000fe20000410000 */
[----:B------:R-:W-:Y:S01]  /*7350*/  FSEL R149, R149, 1, !P3 ;  /* 0x3f80000095957808 */ /* 0x000fe20005800000 */
[----:B------:R-:W-:Y:S01]  /*7360*/  FADD.FTZ R42, R148, R45 ;  /* 0x0000002d942a7221 */ /* 0x000fe20000010000 */
[----:B------:R-:W-:Y:S01]  /*7370*/  FMUL.FTZ R44, R147, R160 ;  /* 0x000000a0932c7220 */ /* 0x000fe20000410000 */
[----:B------:R-:W-:Y:S01]  /*7380*/  FMUL.FTZ R151, R22, R41 ;  /* 0x0000002916977220 */ /* 0x000fe20000410000 */
[----:B------:R-:W-:Y:S01]  /*7390*/  FSEL R150, R47, RZ, !P3 ;  /* 0x000000ff2f967208 */ /* 0x000fe20005800000 */
[-C--:B------:R-:W-:Y:S01]  /*73a0*/  FMUL.FTZ R41, R147, R42.reuse ;  /* 0x0000002a93297220 */ /* 0x080fe20000410000 */
[----:B------:R-:W-:Y:S02]  /*73b0*/  FFMA.FTZ R161, R149, R42, R44 ;  /* 0x0000002a95a17223 */ /* 0x000fe4000001002c */
[----:B------:R-:W-:Y:S01]  /*73c0*/  FSEL R151, R151, RZ, !P3 ;  /* 0x000000ff97977208 */ /* 0x000fe20005800000 */
[----:B------:R-:W-:Y:S01]  /*73d0*/  FFMA.FTZ R160, R149, R160, -R41 ;  /* 0x000000a095a07223 */ /* 0x000fe20000010829 */
[----:B------:R-:W-:Y:S01]  /*73e0*/  FADD.FTZ R161, R150, R161 ;  /* 0x000000a196a17221 */ /* 0x000fe20000010000 */
[----:B------:R-:W-:-:S02]  /*73f0*/  FMUL.FTZ R42, R147, R158 ;  /* 0x0000009e932a7220 */ /* 0x000fc40000410000 */
        /* <DEDUP_REMOVED lines=150> */
.L_x_895:
        /* <DEDUP_REMOVED lines=16> */
.L_x_896:
[----:B------:R-:W-:Y:S05]  /*7e60*/  BSYNC.RECONVERGENT B0 ;  /* 0x0000000000007941 */ /* 0x000fea0003800200 */
.L_x_894:
        /* <DEDUP_REMOVED lines=119> */
.L_x_898:
[----:B------:R-:W-:Y:S05]  /*85e0*/  BSYNC.RECONVERGENT B0 ;  /* 0x0000000000007941 */ /* 0x000fea0003800200 */
.L_x_897:
        /* <DEDUP_REMOVED lines=51> */
.L_x_893:
[----:B------:R0:W2:Y:S01]  /*8920*/  LDL.LU R50, [R1+0x28] ;  /* 0x0000280001327983 */ /* 0x0000a20000300800 */
[----:B------:R-:W-:Y:S01]  /*8930*/  F2FP.F16.F32.PACK_AB R0, R36, R37 ;  /* 0x000000252400723e */ /* 0x000fe200000000ff */
[----:B------:R-:W1:Y:S02]  /*8940*/  LDCU UR7, c[0x0][0x388] ;  /* 0x00007100ff0777ac */ /* 0x000e640008000800 */
[----:B------:R-:W3:Y:S01]  /*8950*/  LDL.LU R97, [R1+0x24] ;  /* 0x0000240001617983 */ /* 0x000ee20000300800 */
[----:B------:R-:W-:Y:S01]  /*8960*/  F2FP.F16.F32.PACK_AB R2, R34, R35 ;  /* 0x000000232202723e */ /* 0x000fe200000000ff */
[----:B------:R-:W-:Y:S02]  /*8970*/  USHF.L.U32 UR8, UR6, 0xa, URZ ;  /* 0x0000000a06087899 */ /* 0x000fe400080006ff */
[----:B------:R-:W4:Y:S01]  /*8980*/  LDL.LU R96, [R1+0x20] ;  /* 0x0000200001607983 */ /* 0x000f220000300800 */
[----:B------:R-:W-:Y:S01]  /*8990*/  BAR.SYNC.DEFER_BLOCKING 0x0 ;  /* 0x0000000000007b1d */ /* 0x000fe20000010000 */
[----:B------:R-:W-:-:S05]  /*89a0*/  ISETP.NE.AND P0, PT, R82, RZ, PT ;  /* 0x000000ff5200720c */ /* 0x000fca0003f05270 */
[----:B------:R-:W5:Y:S01]  /*89b0*/  LDCU.128 UR12, c[0x0][0x420] ;  /* 0x00008400ff0c77ac */ /* 0x000f620008000c00 */
        /* <DEDUP_REMOVED lines=9> */
[----:B------:R-:W2:Y:S01]  /*8a50*/  LDL.LU R87, [R1] ;  /* 0x0000000001577983 */ /* 0x000ea20000300800 */
[C---:B------:R-:W-:Y:S01]  /*8a60*/  PRMT R3, R0.reuse, 0x7610, R3 ;  /* 0x0000761000037816 */ /* 0x040fe20000000003 */
[----:B-1----:R-:W-:Y:S01]  /*8a70*/  UIADD3 UR28, UPT, UPT, -UR8, UR7, URZ ;  /* 0x00000007081c7290 */ /* 0x002fe2000fffe1ff */
[----:B------:R-:W-:Y:S01]  /*8a80*/  PRMT R4, R0, 0x7632, R4 ;  /* 0x0000763200047816 */ /* 0x000fe20000000004 */
[----:B-----5:R-:W-:Y:S01]  /*8a90*/  UIMAD.WIDE.U32 UR26, UR25, UR12, UR8 ;  /* 0x0000000c191a72a5 */ /* 0x020fe2000f8e0008 */
[----:B------:R-:W-:Y:S01]  /*8aa0*/  F2FP.F16.F32.PACK_AB R0, R32, R33 ;  /* 0x000000212000723e */ /* 0x000fe200000000ff */
[----:B------:R1:W-:Y:S01]  /*8ab0*/  STS.U16 [R154], R3 ;  /* 0x000000039a007388 */ /* 0x0003e20000000400 */
[C---:B------:R-:W-:Y:S01]  /*8ac0*/  PRMT R5, R2.reuse, 0x7610, R5 ;  /* 0x0000761002057816 */ /* 0x040fe20000000005 */
[----:B------:R-:W-:Y:S01]  /*8ad0*/  UIMAD UR27, UR25, UR13, UR27 ;  /* 0x0000000d191b72a4 */ /* 0x000fe2000f8e021b */
[----:B------:R-:W-:Y:S01]  /*8ae0*/  PRMT R6, R2, 0x7632, R6 ;  /* 0x0000763202067816 */ /* 0x000fe20000000006 */
[----:B------:R5:W-:Y:S01]  /*8af0*/  STS.U16 [R153+0x2], R4 ;  /* 0x0000020499007388 */ /* 0x000be20000000400 */
[----:B------:R-:W-:Y:S01]  /*8b00*/  F2FP.F16.F32.PACK_AB R2, R30, R31 ;  /* 0x0000001f1e02723e */ /* 0x000fe200000000ff */
[----:B------:R-:W-:Y:S01]  /*8b10*/  UIMAD.WIDE.U32 UR26, UR24, UR14, UR26 ;  /* 0x0000000e181a72a5 */ /* 0x000fe2000f8e001a */
[C---:B------:R-:W-:Y:S01]  /*8b20*/  PRMT R39, R0.reuse, 0x7610, R39 ;  /* 0x0000761000277816 */ /* 0x040fe20000000027 */
[----:B------:R0:W-:Y:S01]  /*8b30*/  STS.U16 [R152+0x4], R5 ;  /* 0x0000040598007388 */ /* 0x0001e20000000400 */
[----:B------:R-:W-:Y:S01]  /*8b40*/  PRMT R7, R0, 0x7632, R7 ;  /* 0x0000763200077816 */ /* 0x000fe20000000007 */
[----:B------:R-:W-:Y:S01]  /*8b50*/  UIMAD UR7, UR24, UR15, UR27 ;  /* 0x0000000f180772a4 */ /* 0x000fe2000f8e021b */
[----:B------:R-:W-:Y:S01]  /*8b60*/  F2FP.F16.F32.PACK_AB R0, R28, R29 ;  /* 0x0000001d1c00723e */ /* 0x000fe200000000ff */
[----:B------:R0:W-:Y:S01]  /*8b70*/  STS.U16 [R79+0x6], R6 ;  /* 0x000006064f007388 */ /* 0x0001e20000000400 */
[C---:B------:R-:W-:Y:S01]  /*8b80*/  PRMT R8, R2.reuse, 0x7610, R8 ;  /* 0x0000761002087816 */ /* 0x040fe20000000008 */
[----:B------:R-:W0:Y:S01]  /*8b90*/  LDCU.128 UR12, c[0x0][0x410] ;  /* 0x00008200ff0c77ac */ /* 0x000e220008000c00 */
[----:B-1----:R-:W-:Y:S01]  /*8ba0*/  PRMT R3, R2, 0x7632, R3 ;  /* 0x0000763202037816 */ /* 0x002fe20000000003 */
[----:B------:R-:W-:Y:S01]  /*8bb0*/  STS.U16 [R78+0x8], R39 ;  /* 0x000008274e007388 */ /* 0x000fe20000000400 */
[----:B------:R-:W-:-:S02]  /*8bc0*/  F2FP.F16.F32.PACK_AB R2, R26, R27 ;  /* 0x0000001b1a02723e */ /* 0x000fc400000000ff */
[C---:B-----5:R-:W-:Y:S01]  /*8bd0*/  PRMT R4, R0.reuse, 0x7610, R4 ;  /* 0x0000761000047816 */ /* 0x060fe20000000004 */
[----:B------:R1:W-:Y:S01]  /*8be0*/  STS.U16 [R77+0xa], R7 ;  /* 0x00000a074d007388 */ /* 0x0003e20000000400 */
[----:B0-----:R-:W-:Y:S02]  /*8bf0*/  PRMT R5, R0, 0x7632, R5 ;  /* 0x0000763200057816 */ /* 0x001fe40000000005 */
[----:B------:R-:W-:Y:S01]  /*8c00*/  F2FP.F16.F32.PACK_AB R0, R24, R25 ;  /* 0x000000191800723e */ /* 0x000fe200000000ff */
[----:B------:R-:W-:Y:S01]  /*8c10*/  STS.U16 [R76+0xc], R8 ;  /* 0x00000c084c007388 */ /* 0x000fe20000000400 */
[----:B------:R-:W-:Y:S02]  /*8c20*/  PRMT R6, R2, 0x7610, R6 ;  /* 0x0000761002067816 */ /* 0x000fe40000000006 */
[----:B------:R-:W-:Y:S01]  /*8c30*/  MOV R9, UR28 ;  /* 0x0000001c00097c02 */ /* 0x000fe20008000f00 */
[----:B------:R0:W-:Y:S01]  /*8c40*/  STS.U16 [R75+0xe], R3 ;  /* 0x00000e034b007388 */ /* 0x0001e20000000400 */
[----:B------:R-:W-:-:S02]  /*8c50*/  LOP3.LUT R123, R123, 0x3e00, RZ, 0xc0, !PT ;  /* 0x00003e007b7b7812 */ /* 0x000fc400078ec0ff */
[----:B-1----:R-:W-:Y:S01]  /*8c60*/  PRMT R7, R2, 0x7632, R7 ;  /* 0x0000763202077816 */ /* 0x002fe20000000007 */
[----:B------:R1:W-:Y:S01]  /*8c70*/  STS.U16 [R74+0x10], R4 ;  /* 0x000010044a007388 */ /* 0x0003e20000000400 */
[----:B------:R-:W-:Y:S02]  /*8c80*/  F2FP.F16.F32.PACK_AB R2, R38, R23 ;  /* 0x000000172602723e */ /* 0x000fe400000000ff */
[----:B------:R-:W-:Y:S01]  /*8c90*/  PRMT R40, RZ, 0x7610, R40 ;  /* 0x00007610ff287816 */ /* 0x000fe20000000028 */
[----:B------:R-:W-:Y:S01]  /*8ca0*/  STS.U16 [R73+0x12], R5 ;  /* 0x0000120549007388 */ /* 0x000fe20000000400 */
[----:B------:R-:W-:Y:S02]  /*8cb0*/  PRMT R42, RZ, 0x7610, R42 ;  /* 0x00007610ff2a7816 */ /* 0x000fe4000000002a */
[----:B0-----:R-:W-:Y:S01]  /*8cc0*/  PRMT R3, R0, 0x7632, R3 ;  /* 0x0000763200037816 */ /* 0x001fe20000000003 */
[----:B------:R-:W-:Y:S01]  /*8cd0*/  STS.U16 [R72+0x14], R6 ;  /* 0x0000140648007388 */ /* 0x000fe20000000400 */
[----:B-1----:R-:W-:-:S03]  /*8ce0*/  PRMT R4, R2, 0x7632, R4 ;  /* 0x0000763202047816 */ /* 0x002fc60000000004 */
[----:B------:R-:W-:Y:S04]  /*8cf0*/  STS.U16 [R71+0x16], R7 ;  /* 0x0000160747007388 */ /* 0x000fe80000000400 */
[----:B------:R0:W-:Y:S04]  /*8d00*/  STS.U16 [R70+0x18], R0 ;  /* 0x0000180046007388 */ /* 0x0001e80000000400 */
[----:B------:R1:W-:Y:S04]  /*8d10*/  STS.U16 [R69+0x1a], R3 ;  /* 0x00001a0345007388 */ /* 0x0003e80000000400 */
[----:B------:R-:W-:Y:S01]  /*8d20*/  STS.U16 [R68+0x1c], R2 ;  /* 0x00001c0244007388 */ /* 0x000fe20000000400 */
[----:B0-----:R-:W-:-:S03]  /*8d30*/  LOP3.LUT R0, R123, 0x1f, R82, 0xf8, !PT ;  /* 0x0000001f7b007812 */ /* 0x001fc600078ef852 */
[----:B------:R0:W-:Y:S01]  /*8d40*/  STS.U16 [R67+0x1e], R4 ;  /* 0x00001e0443007388 */ /* 0x0001e20000000400 */
[----:B------:R-:W-:-:S03]  /*8d50*/  NOP ;  /* 0x0000000000007918 */ /* 0x000fc60000000000 */
[----:B------:R-:W-:Y:S01]  /*8d60*/  LDS.U16 R51, [R165+0x280] ;  /* 0x00028000a5337984 */ /* 0x000fe20000000400 */
[C---:B-1----:R-:W-:Y:S01]  /*8d70*/  IADD3 R3, P1, PT, R0.reuse, UR26, RZ ;  /* 0x0000001a00037c10 */ /* 0x042fe2000ff3e0ff */
[----:B------:R-:W-:Y:S01]  /*8d80*/  UIMAD.WIDE.U32 UR26, UR25, UR12, UR8 ;  /* 0x0000000c191a72a5 */ /* 0x000fe2000f8e0008 */
[C---:B------:R-:W-:Y:S01]  /*8d90*/  LOP3.LUT R10, R0.reuse, 0x20, RZ, 0xfc, !PT ;  /* 0x00000020000a7812 */ /* 0x040fe200078efcff */
[----:B------:R-:W-:Y:S01]  /*8da0*/  LDS.U16 R53, [R164+0x2c0] ;  /* 0x0002c000a4357984 */ /* 0x000fe20000000400 */
[----:B0-----:R-:W-:Y:S01]  /*8db0*/  IADD3.X R4, PT, PT, RZ, UR7, RZ, P1, !PT ;  /* 0x00000007ff047c10 */ /* 0x001fe20008ffe4ff */
[----:B------:R-:W-:Y:S01]  /*8dc0*/  UIMAD UR13, UR25, UR13, UR27 ;  /* 0x0000000d190d72a4 */ /* 0x000fe2000f8e021b */
[C---:B------:R-:W-:Y:S01]  /*8dd0*/  LEA R2, P5, R3.reuse, UR30, 0x1 ;  /* 0x0000001e03027c11 */ /* 0x040fe2000f8a08ff */
[----:B------:R-:W-:Y:S01]  /*8de0*/  LDS.U16 R55, [R163+0x300] ;  /* 0x00030000a3377984 */ /* 0x000fe20000000400 */
[C---:B------:R-:W-:Y:S01]  /*8df0*/  LOP3.LUT R6, R0.reuse, 0x40, RZ, 0xfc, !PT ;  /* 0x0000004000067812 */ /* 0x040fe200078efcff */
[----:B------:R-:W-:Y:S01]  /*8e00*/  UMOV UR12, UR26 ;  /* 0x0000001a000c7c82 */ /* 0x000fe20008000000 */
[C---:B------:R-:W-:Y:S01]  /*8e10*/  LOP3.LUT R7, R0.reuse, 0x60, RZ, 0xfc, !PT ;  /* 0x0000006000077812 */ /* 0x040fe200078efcff */
[----:B------:R-:W-:Y:S01]  /*8e20*/  LDS.U16 R57, [R162+0x340] ;  /* 0x00034000a2397984 */ /* 0x000fe20000000400 */
[C---:B------:R-:W-:Y:S01]  /*8e30*/  LOP3.LUT R8, R0.reuse, 0x80, RZ, 0xfc, !PT ;  /* 0x0000008000087812 */ /* 0x040fe200078efcff */
[----:B------:R-:W0:Y:S01]  /*8e40*/  LDCU.64 UR26, c[0x0][0x488] ;  /* 0x00009100ff1a77ac */ /* 0x000e220008000a00 */
[----:B------:R-:W-:Y:S01]  /*8e50*/  LEA.HI.X R3, R3, UR31, R4, 0x1, P5 ;  /* 0x0000001f03037c11 */ /* 0x000fe2000a8f0c04 */
        /* <DEDUP_REMOVED lines=8> */
[----:B------:R-:W1:Y:S01]  /*8ee0*/  LDCU UR7, c[0x0][0x394] ;  /* 0x00007280ff0777ac */ /* 0x000e620008000800 */
[----:B------:R-:W-:-:S02]  /*8ef0*/  LOP3.LUT R12, R0, 0x120, RZ, 0xfc, !PT ;  /* 0x00000120000c7812 */ /* 0x000fc400078efcff */
[C---:B------:R-:W-:Y:S02]  /*8f00*/  LOP3.LUT R11, R0.reuse, 0x140, RZ, 0xfc, !PT ;  /* 0x00000140000b7812 */ /* 0x040fe400078efcff */
[C---:B------:R-:W-:Y:S02]  /*8f10*/  LOP3.LUT R20, R0.reuse, 0x180, RZ, 0xfc, !PT ;  /* 0x0000018000147812 */ /* 0x040fe400078efcff */
[C---:B------:R-:W-:Y:S02]  /*8f20*/  LOP3.LUT R18, R0.reuse, 0x1c0, RZ, 0xfc, !PT ;  /* 0x000001c000127812 */ /* 0x040fe400078efcff */
[----:B------:R-:W-:Y:S01]  /*8f30*/  PRMT R44, RZ, 0x7610, R44 ;  /* 0x00007610ff2c7816 */ /* 0x000fe2000000002c */
[----:B---3--:R-:W-:Y:S04]  /*8f40*/  LDS.U16 R5, [R97] ;  /* 0x0000000061057984 */ /* 0x008fe80000000400 */
[----:B----4-:R-:W-:Y:S04]  /*8f50*/  LDS.U16 R17, [R96+0x40] ;  /* 0x0000400060117984 */ /* 0x010fe80000000400 */
        /* <DEDUP_REMOVED lines=10> */
[----:B------:R-:W2:Y:S02]  /*9000*/  LDS R63, [UR21+0x840] ;  /* 0x00084015ff3f7984 */ /* 0x000ea40008000800 */
[----:B--2---:R-:W-:-:S02]  /*9010*/  ISETP.GE.AND P1, PT, R0, R63, PT ;  /* 0x0000003f0000720c */ /* 0x004fc40003f26270 */
        /* <DEDUP_REMOVED lines=15> */
[C---:B--2---:R-:W-:Y:S01]  /*9110*/  LOP3.LUT R17, R0.reuse, 0x1e0, RZ, 0xfc, !PT ;  /* 0x000001e000117812 */ /* 0x044fe200078efcff */
[----:B------:R2:W-:Y:S01]  /*9120*/  @!P2 STG.E.U16 desc[UR22][R2.64+0x180], R43 ;  /* 0x0001802b0200a986 */ /* 0x0005e2000c101516 */
[----:B---3--:R-:W-:Y:S02]  /*9130*/  LOP3.LUT R19, R0, 0x1a0, RZ, 0xfc, !PT ;  /* 0x000001a000137812 */ /* 0x008fe400078efcff */
[-C--:B------:R-:W-:Y:S01]  /*9140*/  ISETP.GE.AND P2, PT, R18, R63.reuse, PT ;  /* 0x0000003f1200720c */ /* 0x080fe20003f46270 */
[----:B------:R3:W-:Y:S01]  /*9150*/  @!P3 STG.E.U16 desc[UR22][R2.64+0x140], R41 ;  /* 0x000140290200b986 */ /* 0x0007e2000c101516 */
[----:B----4-:R-:W-:Y:S02]  /*9160*/  LOP3.LUT R21, R0, 0x160, RZ, 0xfc, !PT ;  /* 0x0000016000157812 */ /* 0x010fe400078efcff */
[-C--:B------:R-:W-:Y:S01]  /*9170*/  ISETP.GE.AND P3, PT, R19, R63.reuse, PT ;  /* 0x0000003f1300720c */ /* 0x080fe20003f66270 */
[----:B------:R4:W-:Y:S01]  /*9180*/  @!P1 STG.E.U16 desc[UR22][R2.64+0x1c0], R45 ;  /* 0x0001c02d02009986 */ /* 0x0009e2000c101516 */
[----:B------:R-:W-:-:S02]  /*9190*/  ISETP.GE.AND P1, PT, R17, R63, PT ;  /* 0x0000003f1100720c */ /* 0x000fc40003f26270 */
[----:B-----5:R-:W-:Y:S01]  /*91a0*/  PRMT R39, RZ, 0x7610, R39 ;  /* 0x00007610ff277816 */ /* 0x020fe20000000027 */
[----:B------:R-:W-:Y:S01]  /*91b0*/  @!P4 STG.E.U16 desc[UR22][R2.64+0x200], R47 ;  /* 0x0002002f0200c986 */ /* 0x000fe2000c101516 */
[-C--:B------:R-:W-:Y:S02]  /*91c0*/  ISETP.GE.AND P4, PT, R20, R63.reuse, PT ;  /* 0x0000003f1400720c */ /* 0x080fe40003f86270 */
[----:B--2---:R-:W-:Y:S01]  /*91d0*/  PRMT R43, RZ, 0x7610, R43 ;  /* 0x00007610ff2b7816 */ /* 0x004fe2000000002b */
[----:B------:R-:W-:Y:S01]  /*91e0*/  @!P5 STG.E.U16 desc[UR22][R2.64+0x240], R49 ;  /* 0x000240310200d986 */ /* 0x000fe2000c101516 */
[----:B------:R-:W-:Y:S02]  /*91f0*/  ISETP.GE.AND P5, PT, R21, R63, PT ;  /* 0x0000003f1500720c */ /* 0x000fe40003fa6270 */
[----:B---3--:R-:W-:Y:S01]  /*9200*/  PRMT R41, RZ, 0x7610, R41 ;  /* 0x00007610ff297816 */ /* 0x008fe20000000029 */
[----:B------:R-:W-:Y:S01]  /*9210*/  @!P6 STG.E.U16 desc[UR22][R2.64+0x280], R51 ;  /* 0x000280330200e986 */ /* 0x000fe2000c101516 */
[----:B------:R-:W-:-:S03]  /*9220*/  IADD3 R5, P6, PT, R0, UR12, RZ ;  /* 0x0000000c00057c10 */ /* 0x000fc6000ffde0ff */
[----:B------:R-:W-:Y:S01]  /*9230*/  @!P3 STG.E.U16 desc[UR22][R2.64+0x340], R57 ;  /* 0x000340390200b986 */ /* 0x000fe2000c101516 */
[----:B------:R-:W-:Y:S01]  /*9240*/  IADD3.X R22, PT, PT, RZ, UR15, RZ, P6, !PT ;  /* 0x0000000fff167c10 */ /* 0x000fe2000b7fe4ff */
[----:B------:R-:W2:Y:S01]  /*9250*/  LDCU.128 UR12, c[0x0][0x430] ;  /* 0x00008600ff0c77ac */ /* 0x000ea20008000c00 */
        /* <DEDUP_REMOVED lines=15> */
[----:B----4-:R-:W-:Y:S02]  /*9350*/  PRMT R45, RZ, 0x7610, R45 ;  /* 0x00007610ff2d7816 */ /* 0x010fe4000000002d */
[----:B---3--:R-:W-:Y:S02]  /*9360*/  PRMT R2, RZ, 0x7610, R2 ;  /* 0x00007610ff027816 */ /* 0x008fe40000000002 */
[----:B------:R-:W-:Y:S01]  /*9370*/  PRMT R3, RZ, 0x7610, R3 ;  /* 0x00007610ff037816 */ /* 0x000fe20000000003 */
[----:B------:R-:W3:Y:S01]  /*9380*/  @!P2 LDG.E.U16 R22, desc[UR22][R4.64] ;  /* 0x000000160416a981 */ /* 0x000ee2000c1e1500 */
[----:B------:R-:W-:-:S03]  /*9390*/  ISETP.GE.AND P2, PT, R15, UR28, PT ;  /* 0x0000001c0f007c0c */ /* 0x000fc6000bf46270 */
[----:B------:R-:W4:Y:S01]  /*93a0*/  @!P3 LDG.E.U16 R39, desc[UR22][R4.64+0x40] ;  /* 0x000040160427b981 */ /* 0x000f22000c1e1500 */
[----:B------:R-:W-:-:S03]  /*93b0*/  ISETP.GE.AND P3, PT, R14, UR28, PT ;  /* 0x0000001c0e007c0c */ /* 0x000fc6000bf66270 */
[----:B------:R-:W5:Y:S01]  /*93c0*/  @!P4 LDG.E.U16 R40, desc[UR22][R4.64+0x80] ;  /* 0x000080160428c981 */ /* 0x000f62000c1e1500 */
[----:B------:R-:W-:-:S03]  /*93d0*/  ISETP.GE.AND P4, PT, R13, UR28, PT ;  /* 0x0000001c0d007c0c */ /* 0x000fc6000bf86270 */
[----:B------:R-:W2:Y:S01]  /*93e0*/  @!P5 LDG.E.U16 R41, desc[UR22][R4.64+0xc0] ;  /* 0x0000c0160429d981 */ /* 0x000ea2000c1e1500 */
        /* <DEDUP_REMOVED lines=12> */
[----:B------:R-:W-:Y:S02]  /*94b0*/  ISETP.GE.AND P5, PT, R17, UR28, PT ;  /* 0x0000001c11007c0c */ /* 0x000fe4000bfa6270 */
[----:B------:R-:W-:Y:S02]  /*94c0*/  PRMT R46, RZ, 0x7610, R46 ;  /* 0x00007610ff2e7816 */ /* 0x000fe4000000002e */
[----:B------:R-:W-:Y:S02]  /*94d0*/  PRMT R47, RZ, 0x7610, R47 ;  /* 0x00007610ff2f7816 */ /* 0x000fe4000000002f */
[----:B------:R-:W-:Y:S02]  /*94e0*/  PRMT R48, RZ, 0x7610, R48 ;  /* 0x00007610ff307816 */ /* 0x000fe40000000030 */
[----:B------:R-:W-:Y:S01]  /*94f0*/  PRMT R49, RZ, 0x7610, R49 ;  /* 0x00007610ff317816 */ /* 0x000fe20000000031 */
[----:B------:R-:W2:Y:S01]  /*9500*/  @!P6 LDG.E.U16 R46, desc[UR22][R4.64+0x280] ;  /* 0x00028016042ee981 */ /* 0x000ea2000c1e1500 */
[----:B------:R-:W-:-:S03]  /*9510*/  PRMT R51, RZ, 0x7610, R51 ;  /* 0x00007610ff337816 */ /* 0x000fc60000000033 */
[----:B------:R-:W2:Y:S04]  /*9520*/  @!P1 LDG.E.U16 R47, desc[UR22][R4.64+0x2c0] ;  /* 0x0002c016042f9981 */ /* 0x000ea8000c1e1500 */
[----:B------:R-:W2:Y:S04]  /*9530*/  @!P2 LDG.E.U16 R48, desc[UR22][R4.64+0x300] ;  /* 0x000300160430a981 */ /* 0x000ea8000c1e1500 */
[----:B------:R-:W2:Y:S04]  /*9540*/  @!P3 LDG.E.U16 R49, desc[UR22][R4.64+0x340] ;  /* 0x000340160431b981 */ /* 0x000ea8000c1e1500 */
[----:B------:R-:W2:Y:S04]  /*9550*/  @!P4 LDG.E.U16 R51, desc[UR22][R4.64+0x380] ;  /* 0x000380160433c981 */ /* 0x000ea8000c1e1500 */
[----:B------:R-:W2:Y:S04]  /*9560*/  @!P5 LDG.E.U16 R50, desc[UR22][R4.64+0x3c0] ;  /* 0x0003c0160432d981 */ /* 0x000ea8000c1e1500 */
[----:B---3--:R-:W-:Y:S04]  /*9570*/  STS.U16 [R97], R22 ;  /* 0x0000001661007388 */ /* 0x008fe80000000400 */
[----:B----4-:R-:W-:Y:S04]  /*9580*/  STS.U16 [R96+0x40], R39 ;  /* 0x0000402760007388 */ /* 0x010fe80000000400 */
[----:B-----5:R-:W-:Y:S04]  /*9590*/  STS.U16 [R95+0x80], R40 ;  /* 0x000080285f007388 */ /* 0x020fe80000000400 */
[----:B--2---:R-:W-:Y:S04]  /*95a0*/  STS.U16 [R94+0xc0], R41 ;  /* 0x0000c0295e007388 */ /* 0x004fe80000000400 */
        /* <DEDUP_REMOVED lines=17> */
[----:B------:R-:W1:Y:S04]  /*96c0*/  LDS.U16 R5, [R79+0x6] ;  /* 0x000006004f057984 */ /* 0x000e680000000400 */
[----:B------:R-:W0:Y:S04]  /*96d0*/  LDS.U16 R40, [R76+0xc] ;  /* 0x00000c004c287984 */ /* 0x000e280000000400 */
[----:B------:R-:W-:Y:S04]  /*96e0*/  LDS.U16 R39, [R77+0xa] ;  /* 0x00000a004d277984 */ /* 0x000fe80000000400 */
[----:B------:R-:W-:Y:S04]  /*96f0*/  LDS.U16 R41, [R73+0x12] ;  /* 0x0000120049297984 */ /* 0x000fe80000000400 */
[----:B------:R-:W-:Y:S01]  /*9700*/  LDS.U16 R42, [R71+0x16] ;  /* 0x00001600472a7984 */ /* 0x000fe20000000400 */
[----:B--2---:R-:W-:-:S03]  /*9710*/  HADD2.F32 R45, -RZ, R2.H0_H0 ;  /* 0x20000002ff2d7230 */ /* 0x004fc60000004100 */
[----:B------:R-:W2:Y:S01]  /*9720*/  LDS.U16 R2, [R75+0xe] ;  /* 0x00000e004b027984 */ /* 0x000ea20000000400 */
[----:B---3--:R-:W-:Y:S02]  /*9730*/  HADD2.F32 R49, -RZ, R4.H0_H0 ;  /* 0x20000004ff317230 */ /* 0x008fe40000004100 */
[----:B------:R-:W-:Y:S01]  /*9740*/  FMUL.FTZ R43, R45, -1.4426950216293334961 ;  /* 0xbfb8aa3b2d2b7820 */ /* 0x000fe20000410000 */
[----:B----4-:R-:W-:Y:S02]  /*9750*/  HADD2.F32 R47, -RZ, R3.H0_H0 ;  /* 0x20000003ff2f7230 */ /* 0x010fe40000004100 */
[----:B------:R-:W3:Y:S01]  /*9760*/  LDS.U16 R3, [R74+0x10] ;  /* 0x000010004a037984 */ /* 0x000ee20000000400 */
[----:B-----5:R-:W-:Y:S02]  /*9770*/  HADD2.F32 R53, -RZ, R22.H0_H0 ;  /* 0x20000016ff357230 */ /* 0x020fe40000004100 */
[----:B------:R-:W-:Y:S01]  /*9780*/  FMUL.FTZ R44, R49, -1.4426950216293334961 ;  /* 0xbfb8aa3b312c7820 */ /* 0x000fe20000410000 */
[----:B------:R-:W4:Y:S01]  /*9790*/  LDS.U16 R22, [R70+0x18] ;  /* 0x0000180046167984 */ /* 0x000f220000000400 */
[----:B------:R5:W4:Y:S01]  /*97a0*/  MUFU.EX2 R46, R43 ;  /* 0x0000002b002e7308 */ /* 0x000b220000000800 */
[----:B-1----:R-:W-:-:S02]  /*97b0*/  HADD2.F32 R51, -RZ, R5.H0_H0 ;  /* 0x20000005ff337230 */ /* 0x002fc40000004100 */
[----:B------:R1:W-:Y:S01]  /*97c0*/  @!P5 STL [R1+0x28], R50 ;  /* 0x000028320100d387 */ /* 0x0003e20000100800 */
[----:B0-----:R-:W-:-:S03]  /*97d0*/  HADD2.F32 R56, -RZ, R40.H0_H0 ;  /* 0x20000028ff387230 */ /* 0x001fc60000004100 */
[----:B------:R-:W-:Y:S04]  /*97e0*/  LDS.U16 R5, [R72+0x14] ;  /* 0x0000140048057984 */ /* 0x000fe80000000400 */
[----:B-----5:R-:W0:Y:S01]  /*97f0*/  LDS.U16 R43, [R69+0x1a] ;  /* 0x00001a00452b7984 */ /* 0x020e220000000400 */
[----:B-1----:R1:W-:Y:S03]  /*9800*/  MUFU.EX2 R50, R44 ;  /* 0x0000002c00327308 */ /* 0x0023e60000000800 */
[----:B------:R-:W5:Y:S04]  /*9810*/  LDS.U16 R40, [R68+0x1c] ;  /* 0x00001c0044287984 */ /* 0x000f680000000400 */
[----:B-1----:R-:W1:Y:S01]  /*9820*/  LDS.U16 R44, [R67+0x1e] ;  /* 0x00001e00432c7984 */ /* 0x002e620000000400 */
[----:B------:R-:W-:Y:S01]  /*9830*/  FMUL.FTZ R4, R47, -1.4426950216293334961 ;  /* 0xbfb8aa3b2f047820 */ /* 0x000fe20000410000 */
[----:B--2---:R-:W-:-:S03]  /*9840*/  HADD2.F32 R58, -RZ, R2.H0_H0 ;  /* 0x20000002ff3a7230 */ /* 0x004fc60000004100 */
[----:B------:R2:W1:Y:S01]  /*9850*/  MUFU.EX2 R48, R4 ;  /* 0x0000000400307308 */ /* 0x0004620000000800 */
[----:B------:R-:W-:Y:S01]  /*9860*/  FMUL.FTZ R54, R53, -1.4426950216293334961 ;  /* 0xbfb8aa3b35367820 */ /* 0x000fe20000410000 */
[----:B------:R-:W-:Y:S01]  /*9870*/  FMUL.FTZ R52, R51, -1.4426950216293334961 ;  /* 0xbfb8aa3b33347820 */ /* 0x000fe20000410000 */
[----:B------:R-:W-:Y:S01]  /*9880*/  FMUL.FTZ R2, R58, -1.4426950216293334961 ;  /* 0xbfb8aa3b3a027820 */ /* 0x000fe20000410000 */
[----:B--2---:R-:W-:Y:S02]  /*9890*/  HADD2.F32 R4, -RZ, R39.H0_H0 ;  /* 0x20000027ff047230 */ /* 0x004fe40000004100 */
[----:B---3--:R-:W-:Y:S02]  /*98a0*/  HADD2.F32 R60, -RZ, R3.H0_H0 ;  /* 0x20000003ff3c7230 */ /* 0x008fe40000004100 */
[----:B----4-:R-:W-:Y:S02]  /*98b0*/  HADD2.F32 R64, -RZ, R22.H0_H0 ;  /* 0x20000016ff407230 */ /* 0x010fe40000004100 */
[----:B------:R-:W-:Y:S01]  /*98c0*/  FMUL.FTZ R39, R4, -1.4426950216293334961 ;  /* 0xbfb8aa3b04277820 */ /* 0x000fe20000410000 */
[----:B------:R0:W-:Y:S01]  /*98d0*/  MUFU.EX2 R59, R2 ;  /* 0x00000002003b7308 */ /* 0x0001e20000000800 */
[----:B------:R-:W-:-:S02]  /*98e0*/  HADD2.F32 R3, -RZ, R41.H0_H0 ;  /* 0x20000029ff037230 */ /* 0x000fc40000004100 */
[----:B------:R-:W-:Y:S01]  /*98f0*/  FMUL.FTZ R41, R60, -1.4426950216293334961 ;  /* 0xbfb8aa3b3c297820 */ /* 0x000fe20000410000 */
[----:B------:R-:W-:Y:S02]  /*9900*/  HADD2.F32 R62, -RZ, R42.H0_H0 ;  /* 0x2000002aff3e7230 */ /* 0x000fe40000004100 */
[----:B------:R-:W-:Y:S02]  /*9910*/  FMUL.FTZ R57, R56, -1.4426950216293334961 ;  /* 0xbfb8aa3b38397820 */ /* 0x000fe40000410000 */
[----:B------:R-:W2:Y:S01]  /*9920*/  MUFU.EX2 R54, R54 ;  /* 0x0000003600367308 */ /* 0x000ea20000000800 */
[----:B0-----:R-:W-:Y:S02]  /*9930*/  HADD2.F32 R2, -RZ, R43.H0_H0 ;  /* 0x2000002bff027230 */ /* 0x001fe40000004100 */
[----:B------:R-:W-:Y:S01]  /*9940*/  FMUL.FTZ R43, R64, -1.4426950216293334961 ;  /* 0xbfb8aa3b402b7820 */ /* 0x000fe20000410000 */
[----:B------:R-:W-:Y:S01]  /*9950*/  FMUL.FTZ R61, R3, -1.4426950216293334961 ;  /* 0xbfb8aa3b033d7820 */ /* 0x000fe20000410000 */
[----:B-----5:R-:W-:-:S03]  /*9960*/  HADD2.F32 R22, -RZ, R40.H0_H0 ;  /* 0x20000028ff167230 */ /* 0x020fc60000004100 */
[----:B------:R0:W-:Y:S01]  /*9970*/  MUFU.EX2 R55, R39 ;  /* 0x0000002700377308 */ /* 0x0001e20000000800 */
[----:B------:R-:W-:Y:S01]  /*9980*/  FMUL.FTZ R63, R62, -1.4426950216293334961 ;  /* 0xbfb8aa3b3e3f7820 */ /* 0x000fe20000410000 */
[----:B------:R-:W-:Y:S01]  /*9990*/  FMUL.FTZ R65, R2, -1.4426950216293334961 ;  /* 0xbfb8aa3b02417820 */ /* 0x000fe20000410000 */
[----:B------:R-:W-:-:S05]  /*99a0*/  FADD.FTZ R46, R46, 1 ;  /* 0x3f8000002e2e7421 */ /* 0x000fca0000010000 */
[----:B------:R-:W3:Y:S01]  /*99b0*/  MUFU.EX2 R52, R52 ;  /* 0x0000003400347308 */ /* 0x000ee20000000800 */
[----:B0-----:R-:W-:Y:S02]  /*99c0*/  HADD2.F32 R39, -RZ, R5.H0_H0 ;  /* 0x20000005ff277230 */ /* 0x001fe40000004100 */
[----:B-1----:R-:W-:Y:S02]  /*99d0*/  HADD2.F32 R5, -RZ, R44.H0_H0 ;  /* 0x2000002cff057230 */ /* 0x002fe40000004100 */
[----:B------:R-:W-:Y:S01]  /*99e0*/  FMUL.FTZ R40, R22, -1.4426950216293334961 ;  /* 0xbfb8aa3b16287820 */ /* 0x000fe20000410000 */
[----:B------:R-:W-:Y:S02]  /*99f0*/  FMUL.FTZ R42, R39, -1.4426950216293334961 ;  /* 0xbfb8aa3b272a7820 */ /* 0x000fe40000410000 */
[----:B------:R-:W0:Y:S01]  /*9a00*/  MUFU.EX2 R41, R41 ;  /* 0x0000002900297308 */ /* 0x000e220000000800 */
[----:B------:R-:W-:-:S07]  /*9a10*/  FMUL.FTZ R66, R5, -1.4426950216293334961 ;  /* 0xbfb8aa3b05427820 */ /* 0x000fce0000410000 */
[----:B------:R-:W1:Y:S01]  /*9a20*/  MUFU.EX2 R57, R57 ;  /* 0x0000003900397308 */ /* 0x000e620000000800 */
[----:B------:R-:W-:-:S07]  /*9a30*/  FADD.FTZ R48, R48, 1 ;  /* 0x3f80000030307421 */ /* 0x000fce0000010000 */
[----:B------:R-:W4:Y:S01]  /*9a40*/  MUFU.EX2 R43, R43 ;  /* 0x0000002b002b7308 */ /* 0x000f220000000800 */
[----:B--2---:R-:W-:-:S07]  /*9a50*/  FADD.FTZ R54, R54, 1 ;  /* 0x3f80000036367421 */ /* 0x004fce0000010000 */
[----:B------:R-:W2:Y:S08]  /*9a60*/  MUFU.EX2 R61, R61 ;  /* 0x0000003d003d7308 */ /* 0x000eb00000000800 */
[----:B------:R-:W5:Y:S01]  /*9a70*/  MUFU.EX2 R63, R63 ;  /* 0x0000003f003f7308 */ /* 0x000f620000000800 */
[----:B------:R-:W-:-:S07]  /*9a80*/  FADD.FTZ R50, R50, 1 ;  /* 0x3f80000032327421 */ /* 0x000fce0000010000 */
[----:B------:R-:W5:Y:S08]  /*9a90*/  MUFU.EX2 R65, R65 ;  /* 0x0000004100417308 */ /* 0x000f700000000800 */
[----:B------:R-:W5:Y:S01]  /*9aa0*/  MUFU.RCP R46, R46 ;  /* 0x0000002e002e7308 */ /* 0x000f620000001000 */
[----:B---3--:R-:W-:-:S07]  /*9ab0*/  FADD.FTZ R52, R52, 1 ;  /* 0x3f80000034347421 */ /* 0x008fce0000010000 */
[----:B------:R-:W3:Y:S08]  /*9ac0*/  MUFU.EX2 R42, R42 ;  /* 0x0000002a002a7308 */ /* 0x000ef00000000800 */
[----:B------:R3:W3:Y:S08]  /*9ad0*/  MUFU.EX2 R44, R40 ;  /* 0x00000028002c7308 */ /* 0x0006f00000000800 */
[----:B------:R-:W3:Y:S01]  /*9ae0*/  MUFU.EX2 R66, R66 ;  /* 0x0000004200427308 */ /* 0x000ee20000000800 */
[----:B------:R-:W-:Y:S01]  /*9af0*/  FADD.FTZ R55, R55, 1 ;  /* 0x3f80000037377421 */ /* 0x000fe20000010000 */
[----:B0-----:R-:W-:Y:S01]  /*9b00*/  FADD.FTZ R41, R41, 1 ;  /* 0x3f80000029297421 */ /* 0x001fe20000010000 */
[----:B-1----:R-:W-:Y:S01]  /*9b10*/  FADD.FTZ R57, R57, 1 ;  /* 0x3f80000039397421 */ /* 0x002fe20000010000 */
[----:B------:R-:W-:-:S04]  /*9b20*/  FADD.FTZ R59, R59, 1 ;  /* 0x3f8000003b3b7421 */ /* 0x000fc80000010000 */
[----:B------:R-:W0:Y:S01]  /*9b30*/  MUFU.RCP R48, R48 ;  /* 0x0000003000307308 */ /* 0x000e220000001000 */
[----:B----4-:R-:W-:Y:S01]  /*9b40*/  FADD.FTZ R43, R43, 1 ;  /* 0x3f8000002b2b7421 */ /* 0x010fe20000010000 */
[----:B--2---:R-:W-:Y:S01]  /*9b50*/  FADD.FTZ R61, R61, 1 ;  /* 0x3f8000003d3d7421 */ /* 0x004fe20000010000 */
[----:B-----5:R-:W-:-:S05]  /*9b60*/  FADD.FTZ R63, R63, 1 ;  /* 0x3f8000003f3f7421 */ /* 0x020fca0000010000 */
[----:B------:R-:W1:Y:S01]  /*9b70*/  MUFU.RCP R54, R54 ;  /* 0x0000003600367308 */ /* 0x000e620000001000 */
[----:B------:R-:W-:Y:S01]  /*9b80*/  FADD.FTZ R65, R65, 1 ;  /* 0x3f80000041417421 */ /* 0x000fe20000010000 */
[----:B---3--:R-:W-:Y:S01]  /*9b90*/  FMUL.FTZ R40, R45, R46 ;  /* 0x0000002e2d287220 */ /* 0x008fe20000410000 */
[----:B------:R-:W-:Y:S01]  /*9ba0*/  FADD.FTZ R42, R42, 1 ;  /* 0x3f8000002a2a7421 */ /* 0x000fe20000010000 */
[----:B------:R-:W-:Y:S01]  /*9bb0*/  BAR.SYNC.DEFER_BLOCKING 0x0 ;  /* 0x0000000000007b1d */ /* 0x000fe20000010000 */
[----:B------:R-:W-:-:S05]  /*9bc0*/  FADD.FTZ R44, R44, 1 ;  /* 0x3f8000002c2c7421 */ /* 0x000fca0000010000 */
[----:B------:R-:W2:Y:S01]  /*9bd0*/  MUFU.RCP R50, R50 ;  /* 0x0000003200327308 */ /* 0x000ea20000001000 */
[----:B------:R-:W-:-:S07]  /*9be0*/  FADD.FTZ R66, R66, 1 ;  /* 0x3f80000042427421 */ /* 0x000fce0000010000 */
[----:B------:R-:W3:Y:S01]  /*9bf0*/  MUFU.RCP R52, R52 ;  /* 0x0000003400347308 */ /* 0x000ee20000001000 */
[----:B------:R-:W-:-:S07]  /*9c00*/  FMUL.FTZ R40, R40, R37 ;  /* 0x0000002528287220 */ /* 0x000fce0000410000 */
[----:B------:R-:W4:Y:S08]  /*9c10*/  MUFU.RCP R55, R55 ;  /* 0x0000003700377308 */ /* 0x000f300000001000 */
[----:B------:R-:W5:Y:S01]  /*9c20*/  MUFU.RCP R41, R41 ;  /* 0x0000002900297308 */ /* 0x000f620000001000 */
[----:B0-----:R-:W-:-:S07]  /*9c30*/  FMUL.FTZ R47, R47, R48 ;  /* 0x000000302f2f7220 */ /* 0x001fce0000410000 */
[----:B------:R-:W0:Y:S08]  /*9c40*/  MUFU.RCP R57, R57 ;  /* 0x0000003900397308 */ /* 0x000e300000001000 */
[----:B------:R-:W0:Y:S08]  /*9c50*/  MUFU.RCP R59, R59 ;  /* 0x0000003b003b7308 */ /* 0x000e300000001000 */
[----:B------:R-:W0:Y:S08]  /*9c60*/  MUFU.RCP R43, R43 ;  /* 0x0000002b002b7308 */ /* 0x000e300000001000 */
[----:B------:R-:W0:Y:S01]  /*9c70*/  MUFU.RCP R80, R61 ;  /* 0x0000003d00507308 */ /* 0x000e220000001000 */
[----:B------:R-:W-:-:S07]  /*9c80*/  FMUL.FTZ R47, R47, R36 ;  /* 0x000000242f2f7220 */ /* 0x000fce0000410000 */
[----:B------:R1:W0:Y:S08]  /*9c90*/  MUFU.RCP R88, R42 ;  /* 0x0000002a00587308 */ /* 0x0002300000001000 */
[----:B------:R-:W0:Y:S01]  /*9ca0*/  MUFU.RCP R63, R63 ;  /* 0x0000003f003f7308 */ /* 0x000e220000001000 */
[----:B-1----:R-:W-:-:S07]  /*9cb0*/  FMUL.FTZ R42, R53, R54 ;  /* 0x00000036352a7220 */ /* 0x002fce0000410000 */
[----:B------:R-:W1:Y:S01]  /*9cc0*/  MUFU.RCP R37, R44 ;  /* 0x0000002c00257308 */ /* 0x000e620000001000 */
[----:B--2---:R-:W-:-:S07]  /*9cd0*/  FMUL.FTZ R36, R49, R50 ;  /* 0x0000003231247220 */ /* 0x004fce0000410000 */
[----:B------:R-:W2:Y:S01]  /*9ce0*/  MUFU.RCP R65, R65 ;  /* 0x0000004100417308 */ /* 0x000ea20000001000 */
[----:B---3--:R-:W-:-:S07]  /*9cf0*/  FMUL.FTZ R51, R51, R52 ;  /* 0x0000003433337220 */ /* 0x008fce0000410000 */
[----:B------:R-:W3:Y:S01]  /*9d00*/  MUFU.RCP R66, R66 ;  /* 0x0000004200427308 */ /* 0x000ee20000001000 */
[----:B------:R-:W-:Y:S01]  /*9d10*/  FMUL.FTZ R42, R42, R33 ;  /* 0x000000212a2a7220 */ /* 0x000fe20000410000 */
[----:B----4-:R-:W-:Y:S01]  /*9d20*/  FMUL.FTZ R33, R4, R55 ;  /* 0x0000003704217220 */ /* 0x010fe20000410000 */
[----:B------:R-:W-:Y:S01]  /*9d30*/  FMUL.FTZ R36, R36, R35 ;  /* 0x0000002324247220 */ /* 0x000fe20000410000 */
[----:B-----5:R-:W-:Y:S01]  /*9d40*/  FMUL.FTZ R60, R60, R41 ;  /* 0x000000293c3c7220 */ /* 0x020fe20000410000 */
[----:B------:R-:W-:Y:S01]  /*9d50*/  FMUL.FTZ R51, R51, R34 ;  /* 0x0000002233337220 */ /* 0x000fe20000410000 */
[----:B0-----:R-:W-:Y:S01]  /*9d60*/  FMUL.FTZ R56, R56, R57 ;  /* 0x0000003938387220 */ /* 0x001fe20000410000 */
[----:B------:R-:W-:Y:S01]  /*9d70*/  FMUL.FTZ R35, R58, R59 ;  /* 0x0000003b3a237220 */ /* 0x000fe20000410000 */
        /* <DEDUP_REMOVED lines=10> */
[----:B-1----:R-:W-:Y:S01]  /*9e20*/  FMUL.FTZ R22, R22, R37 ;  /* 0x0000002516167220 */ /* 0x002fe20000410000 */
[----:B--2---:R-:W-:Y:S01]  /*9e30*/  FMUL.FTZ R25, R2, R65 ;  /* 0x0000004102197220 */ /* 0x004fe20000410000 */
[----:B------:R-:W-:Y:S01]  /*9e40*/  F2FP.F16.F32.PACK_AB R36, R51, R36 ;  /* 0x000000243324723e */ /* 0x000fe200000000ff */
[----:B------:R-:W-:Y:S01]  /*9e50*/  FMUL.FTZ R3, R3, R28 ;  /* 0x0000001c03037220 */ /* 0x000fe20000410000 */
[----:B---3--:R-:W-:Y:S01]  /*9e60*/  FMUL.FTZ R5, R5, R66 ;  /* 0x0000004205057220 */ /* 0x008fe20000410000 */
[----:B------:R-:W-:Y:S01]  /*9e70*/  PRMT R2, R40, 0x7632, R2 ;  /* 0x0000763228027816 */ /* 0x000fe20000000002 */
[----:B------:R-:W-:Y:S01]  /*9e80*/  FMUL.FTZ R4, R4, R27 ;  /* 0x0000001b04047220 */ /* 0x000fe20000410000 */
[----:B------:R-:W-:Y:S01]  /*9e90*/  F2FP.F16.F32.PACK_AB R33, R33, R42 ;  /* 0x0000002a2121723e */ /* 0x000fe200000000ff */
[----:B------:R-:W-:Y:S01]  /*9ea0*/  FMUL.FTZ R29, R29, R26 ;  /* 0x0000001a1d1d7220 */ /* 0x000fe20000410000 */
[----:B------:R-:W-:Y:S01]  /*9eb0*/  FMUL.FTZ R22, R22, R23 ;  /* 0x0000001716167220 */ /* 0x000fe20000410000 */
[----:B------:R-:W-:Y:S01]  /*9ec0*/  FMUL.FTZ R25, R25, R24 ;  /* 0x0000001819197220 */ /* 0x000fe20000410000 */
[----:B------:R-:W-:-:S02]  /*9ed0*/  PRMT R23, R36, 0x7632, R23 ;  /* 0x0000763224177816 */ /* 0x000fc40000000017 */
[----:B------:R-:W-:Y:S01]  /*9ee0*/  F2FP.F16.F32.PACK_AB R35, R35, R56 ;  /* 0x000000382323723e */ /* 0x000fe200000000ff */
[----:B------:R-:W-:Y:S01]  /*9ef0*/  FMUL.FTZ R5, R5, R38 ;  /* 0x0000002605057220 */ /* 0x000fe20000410000 */
[----:B------:R-:W-:Y:S01]  /*9f00*/  STS.U16 [R154], R40 ;  /* 0x000000289a007388 */ /* 0x000fe20000000400 */
[----:B------:R-:W-:Y:S02]  /*9f10*/  PRMT R24, R33, 0x7632, R24 ;  /* 0x0000763221187816 */ /* 0x000fe40000000018 */
[----:B------:R-:W-:Y:S01]  /*9f20*/  F2FP.F16.F32.PACK_AB R3, R3, R60 ;  /* 0x0000003c0303723e */ /* 0x000fe200000000ff */
[----:B------:R0:W-:Y:S01]  /*9f30*/  STS.U16 [R153+0x2], R2 ;  /* 0x0000020299007388 */ /* 0x0001e20000000400 */
[----:B------:R-:W-:Y:S02]  /*9f40*/  PRMT R26, R35, 0x7632, R26 ;  /* 0x00007632231a7816 */ /* 0x000fe4000000001a */
[----:B------:R-:W-:Y:S01]  /*9f50*/  F2FP.F16.F32.PACK_AB R4, R29, R4 ;  /* 0x000000041d04723e */ /* 0x000fe200000000ff */
[----:B------:R-:W-:Y:S01]  /*9f60*/  STS.U16 [R152+0x4], R36 ;  /* 0x0000042498007388 */ /* 0x000fe20000000400 */
[----:B------:R-:W-:-:S03]  /*9f70*/  F2FP.F16.F32.PACK_AB R25, R25, R64 ;  /* 0x000000401919723e */ /* 0x000fc600000000ff */
[----:B------:R-:W-:Y:S01]  /*9f80*/  STS.U16 [R79+0x6], R23 ;  /* 0x000006174f007388 */ /* 0x000fe20000000400 */
[----:B------:R-:W-:Y:S02]  /*9f90*/  F2FP.F16.F32.PACK_AB R5, R5, R22 ;  /* 0x000000160505723e */ /* 0x000fe400000000ff */
[----:B0-----:R-:W-:Y:S01]  /*9fa0*/  PRMT R2, R3, 0x7632, R2 ;  /* 0x0000763203027816 */ /* 0x001fe20000000002 */
[----:B------:R-:W-:Y:S01]  /*9fb0*/  STS.U16 [R78+0x8], R33 ;  /* 0x000008214e007388 */ /* 0x000fe20000000400 */
[----:B------:R-:W-:-:S03]  /*9fc0*/  PRMT R22, R4, 0x7632, R22 ;  /* 0x0000763204167816 */ /* 0x000fc60000000016 */
[----:B------:R0:W-:Y:S01]  /*9fd0*/  STS.U16 [R77+0xa], R24 ;  /* 0x00000a184d007388 */ /* 0x0001e20000000400 */
[----:B------:R-:W-:-:S03]  /*9fe0*/  PRMT R28, R25, 0x7632, R28 ;  /* 0x00007632191c7816 */ /* 0x000fc6000000001c */
[----:B------:R-:W-:Y:S01]  /*9ff0*/  STS.U16 [R76+0xc], R35 ;  /* 0x00000c234c007388 */ /* 0x000fe20000000400 */
[----:B------:R-:W-:-:S03]  /*a000*/  PRMT R34, R5, 0x7610, R34 ;  /* 0x0000761005227816 */ /* 0x000fc60000000022 */
[----:B------:R1:W-:Y:S01]  /*a010*/  STS.U16 [R75+0xe], R26 ;  /* 0x00000e1a4b007388 */ /* 0x0003e20000000400 */
[----:B0-----:R-:W-:-:S03]  /*a020*/  PRMT R24, R25, 0x7610, R24 ;  /* 0x0000761019187816 */ /* 0x001fc60000000018 */
[----:B------:R0:W-:Y:S04]  /*a030*/  STS.U16 [R74+0x10], R3 ;  /* 0x000010034a007388 */ /* 0x0001e80000000400 */
[----:B------:R-:W-:Y:S01]  /*a040*/  STS.U16 [R73+0x12], R2 ;  /* 0x0000120249007388 */ /* 0x000fe20000000400 */
[----:B-1----:R-:W-:-:S03]  /*a050*/  PRMT R26, R5, 0x7632, R26 ;  /* 0x00007632051a7816 */ /* 0x002fc6000000001a */
[----:B------:R1:W-:Y:S04]  /*a060*/  STS.U16 [R72+0x14], R4 ;  /* 0x0000140448007388 */ /* 0x0003e80000000400 */
        /* <DEDUP_REMOVED lines=24> */
[----:B------:R-:W2:Y:S01]  /*a1f0*/  LDS R47, [UR21+0x840] ;  /* 0x00084015ff2f7984 */ /* 0x000ea20008000800 */
[----:B------:R-:W-:-:S04]  /*a200*/  UIMAD.WIDE.U32 UR8, UR25, UR12, UR8 ;  /* 0x0000000c190872a5 */ /* 0x000fc8000f8e0008 */
        /* <DEDUP_REMOVED lines=49> */
.L_x_901:
        /* <DEDUP_REMOVED lines=14> */
.L_x_5019:


//--------------------- .text._Z25selective_scan_fwd_kernelI32Selective_Scan_fwd_kernel_traitsILi64ELi16ELi1ELb0ELb1ELb1ELb0EN3c104HalfENS1_7complexIfEEEEv13SSMParamsBase --------------------------
	.section	.text._Z25selective_scan_fwd_kernelI32Selective_Scan_fwd_kernel_traitsILi64ELi16ELi1ELb0ELb1ELb1ELb0EN3c104HalfENS1_7complexIfEEEEv13SSMParamsBase,"ax",@progbits
	.align	128
        .global         _Z25selective_scan_fwd_kernelI32Selective_Scan_fwd_kernel_traitsILi64ELi16ELi1ELb0ELb1ELb1ELb0EN3c104HalfENS1_7complexIfEEEEv13SSMParamsBase
        .type           _Z25selective_scan_fwd_kernelI32Selective_Scan_fwd_kernel_traitsILi64ELi16ELi1ELb0ELb1ELb1ELb0EN3c104HalfENS1_7complexIfEEEEv13SSMParamsBase,@function
        .size           _Z25selective_scan_fwd_kernelI32Selective_Scan_fwd_kernel_traitsILi64ELi16ELi1ELb0ELb1ELb1ELb0EN3c104HalfENS1_7complexIfEEEEv13SSMParamsBase,(.L_x_5020 - _Z25selective_scan_fwd_kernelI32Selective_Scan_fwd_kernel_traitsILi64ELi16ELi1ELb0ELb1ELb1ELb0EN3c104HalfENS1_7complexIfEEEEv13SSMParamsBase)
        .other          _Z25selective_scan_fwd_kernelI32Selective_Scan_fwd_kernel_traitsILi64ELi16ELi1ELb0ELb1ELb1ELb0EN3c104HalfENS1_7complexIfEEEEv13SSMParamsBase,@"STO_CUDA_ENTRY STV_DEFAULT"
_Z25selective_scan_fwd_kernelI32Selective_Scan_fwd_kernel_traitsILi64ELi16ELi1ELb0ELb1ELb1ELb0EN3c104HalfENS1_7complexIfEEEEv13SSMParamsBase:
.text._Z25selective_scan_fwd_kernelI32Selective_Scan_fwd_kernel_traitsILi64ELi16ELi1ELb0ELb1ELb1ELb0EN3c104HalfENS1_7complexIfEEEEv13SSMParamsBase:
        /* <DEDUP_REMOVED lines=113> */
.L_x_941:
[----:B------:R-:W0:Y:S01]  /*0710*/  LDCU UR15, c[0x0][0x388] ;  /* 0x00007100ff0f77ac */ /* 0x000e220008000800 */
[----:B------:R-:W-:Y:S02]  /*0720*/  SHF.L.U32 R5, R16, 0x4, RZ ;  /* 0x0000000410057819 */ /* 0x000fe400000006ff */
[----:B--2---:R-:W-:Y:S02]  /*0730*/  MOV R6, UR11 ;  /* 0x0000000b00067c02 */ /* 0x004fe40008000f00 */
        /* <DEDUP_REMOVED lines=394> */
.L_x_903:
[----:B------:R-:W-:Y:S05]  /*1fe0*/  BSYNC.RECONVERGENT B0 ;  /* 0x0000000000007941 */ /* 0x000fea0003800200 */
.L_x_902:
        /* <DEDUP_REMOVED lines=35> */
.L_x_905:
[----:B------:R-:W-:Y:S05]  /*2220*/  BSYNC.RECONVERGENT B0 ;  /* 0x0000000000007941 */ /* 0x000fea0003800200 */
.L_x_904:
        /* <DEDUP_REMOVED lines=37> */
.L_x_907:
[----:B------:R-:W-:Y:S05]  /*2480*/  BSYNC.RECONVERGENT B0 ;  /* 0x0000000000007941 */ /* 0x000fea0003800200 */
.L_x_906:
        /* <DEDUP_REMOVED lines=35> */
.L_x_909:
[----:B------:R-:W-:Y:S05]  /*26c0*/  BSYNC.RECONVERGENT B0 ;  /* 0x0000000000007941 */ /* 0x000fea0003800200 */
.L_x_908:
        /* <DEDUP_REMOVED lines=10> */
[----:B------:R-:W-:Y:S02]  /*2770*/  IMAD.MOV.U32 R43, RZ, RZ, 0x3e800000 ;  /* 0x3e800000ff2b7424 */ /* 0x000fe400078e00ff */
[----:B------:R-:W-:Y:S01]  /*2780*/  HFMA2 R44, -RZ, RZ, 1.3056640625, -1.8671875 ;  /* 0x3d39bf78ff2c7431 */ /* 0x000fe200000001ff */
        /* <DEDUP_REMOVED lines=27> */
.L_x_911:
[----:B------:R-:W-:Y:S05]  /*2940*/  BSYNC.RECONVERGENT B0 ;  /* 0x0000000000007941 */ /* 0x000fea0003800200 */
.L_x_910:
        /* <DEDUP_REMOVED lines=39> */
.L_x_913:
[----:B------:R-:W-:Y:S05]  /*2bc0*/  BSYNC.RECONVERGENT B0 ;  /* 0x0000000000007941 */ /* 0x000fea0003800200 */
.L_x_912:
        /* <DEDUP_REMOVED lines=41> */
.L_x_915:
[----:B------:R-:W-:Y:S05]  /*2e60*/  BSYNC.RECONVERGENT B0 ;  /* 0x0000000000007941 */ /* 0x000fea0003800200 */
.L_x_914:
        /* <DEDUP_REMOVED lines=39> */
.L_x_917:
[----:B------:R-:W-:Y:S05]  /*30e0*/  BSYNC.RECONVERGENT B0 ;  /* 0x0000000000007941 */ /* 0x000fea0003800200 */
.L_x_916:
        /* <DEDUP_REMOVED lines=41> */
.L_x_919:
[----:B------:R-:W-:Y:S05]  /*3380*/  BSYNC.RECONVERGENT B0 ;  /* 0x0000000000007941 */ /* 0x000fea0003800200 */
.L_x_918:
        /* <DEDUP_REMOVED lines=39> */
.L_x_921:
[----:B------:R-:W-:Y:S05]  /*3600*/  BSYNC.RECONVERGENT B0 ;  /* 0x0000000000007941 */ /* 0x000fea0003800200 */
.L_x_920:
        /* <DEDUP_REMOVED lines=45> */
.L_x_923:
[----:B------:R-:W-:Y:S05]  /*38e0*/  BSYNC.RECONVERGENT B0 ;  /* 0x0000000000007941 */ /* 0x000fea0003800200 */
.L_x_922:
        /* <DEDUP_REMOVED lines=32> */
.L_x_925:
[----:B------:R-:W-:Y:S05]  /*3af0*/  BSYNC.RECONVERGENT B0 ;  /* 0x0000000000007941 */ /* 0x000fea0003800200 */
.L_x_924:
        /* <DEDUP_REMOVED lines=28> */
[----:B------:R-:W-:-:S03]  /*3cc0*/  @P0 IMAD.MOV.U32 R34, RZ, RZ, 0x7f800000 ;  /* 0x7f800000ff220424 */ /* 0x000fc600078e00ff */
[----:B------:R-:W-:Y:S01]  /*3cd0*/  FFMA.FTZ R18, R22, 0.69314718246459960938, R35 ;  /* 0x3f31721816127823 */ /* 0x000fe20000010023 */
[----:B------:R-:W-:-:S05]  /*3ce0*/  @P3 FFMA.FTZ R18, R37, R34, +INF ;  /* 0x7f80000025123423 */ /* 0x000fca0000010022 */
[----:B------:R-:W-:-:S07]  /*3cf0*/  @P0 FSEL R18, R18, -RZ, P2 ;  /* 0x800000ff12120208 */ /* 0x000fce0001000000 */
.L_x_927:
[----:B------:R-:W-:Y:S05]  /*3d00*/  BSYNC.RECONVERGENT B0 ;  /* 0x0000000000007941 */ /* 0x000fea0003800200 */
.L_x_926:
        /* <DEDUP_REMOVED lines=32> */
.L_x_929:
[----:B------:R-:W-:Y:S05]  /*3f10*/  BSYNC.RECONVERGENT B0 ;  /* 0x0000000000007941 */ /* 0x000fea0003800200 */
.L_x_928:
        /* <DEDUP_REMOVED lines=32> */
.L_x_931:
[----:B------:R-:W-:Y:S05]  /*4120*/  BSYNC.RECONVERGENT B0 ;  /* 0x0000000000007941 */ /* 0x000fea0003800200 */
.L_x_930:
        /* <DEDUP_REMOVED lines=32> */
.L_x_933:
[----:B------:R-:W-:Y:S05]  /*4330*/  BSYNC.RECONVERGENT B0 ;  /* 0x0000000000007941 */ /* 0x000fea0003800200 */
.L_x_932:
        /* <DEDUP_REMOVED lines=10> */
[----:B------:R-:W-:Y:S02]  /*43e0*/  USHF.L.U32 UR7, UR6, 0xb, URZ ;  /* 0x0000000b06077899 */ /* 0x000fe400080006ff */
[----:B------:R-:W-:Y:S01]  /*43f0*/  ISETP.NE.AND P0, PT, RZ, UR6, PT ;  /* 0x00000006ff007c0c */ /* 0x000fe2000bf05270 */
[----:B------:R-:W1:Y:S01]  /*4400*/  S2UR UR14, SR_CTAID.Y ;  /* 0x00000000000e79c3 */ /* 0x000e620000002600 */
[----:B------:R-:W1:Y:S01]  /*4410*/  LDCU.64 UR12, c[0x0][0x3a0] ;  /* 0x00007400ff0c77ac */ /* 0x000e620008000a00 */
[----:B------:R-:W-:Y:S01]  /*4420*/  LOP3.LUT R61, R61, 0xfeffffff, RZ, 0xc0, !PT ;  /* 0xfeffffff3d3d7812 */ /* 0x000fe200078ec0ff */
[----:B------:R-:W-:Y:S01]  /*4430*/  FMUL.FTZ R165, R52, R19 ;  /* 0x0000001334a57220 */ /* 0x000fe20000410000 */
[----:B------:R-:W-:Y:S01]  /*4440*/  ISETP.EQ.AND P1, PT, R38, RZ, P0 ;  /* 0x000000ff2600720c */ /* 0x000fe20000722270 */
[----:B------:R-:W-:Y:S01]  /*4450*/  ULEA UR24, UR15, -UR7, 0x1 ;  /* 0x800000070f187291 */ /* 0x000fe2000f8e08ff */
[----:B------:R-:W-:Y:S01]  /*4460*/  FMUL.FTZ R38, R54, R21 ;  /* 0x0000001536267220 */ /* 0x000fe20000410000 */
[----:B------:R-:W-:Y:S01]  /*4470*/  FMUL.FTZ R164, R51, R18 ;  /* 0x0000001233a47220 */ /* 0x000fe20000410000 */
[----:B------:R-:W-:Y:S01]  /*4480*/  FMUL.FTZ R163, R50, R17 ;  /* 0x0000001132a37220 */ /* 0x000fe20000410000 */
[----:B------:R-:W-:Y:S01]  /*4490*/  FMUL.FTZ R52, R49, R14 ;  /* 0x0000000e31347220 */ /* 0x000fe20000410000 */
[----:B------:R-:W-:Y:S01]  /*44a0*/  FMUL.FTZ R54, R47, R12 ;  /* 0x0000000c2f367220 */ /* 0x000fe20000410000 */
[----:B------:R2:W-:Y:S01]  /*44b0*/  STL [R1+0x4], R38 ;  /* 0x0000042601007387 */ /* 0x0005e20000100800 */
[----:B------:R-:W-:Y:S01]  /*44c0*/  FMUL.FTZ R56, R45, R10 ;  /* 0x0000000a2d387220 */ /* 0x000fe20000410000 */
[----:B------:R-:W-:Y:S01]  /*44d0*/  FMUL.FTZ R57, R42, R9 ;  /* 0x000000092a397220 */ /* 0x000fe20000410000 */
[----:B------:R-:W-:Y:S01]  /*44e0*/  FMUL.FTZ R58, R43, R8 ;  /* 0x000000082b3a7220 */ /* 0x000fe20000410000 */
[----:B------:R-:W-:Y:S01]  /*44f0*/  FMUL.FTZ R59, R40, R7 ;  /* 0x00000007283b7220 */ /* 0x000fe20000410000 */
[----:B------:R-:W-:Y:S01]  /*4500*/  FMUL.FTZ R60, R41, R6 ;  /* 0x00000006293c7220 */ /* 0x000fe20000410000 */
[----:B------:R-:W-:Y:S01]  /*4510*/  @P1 LOP3.LUT R61, R61, 0x1000000, RZ, 0xfc, !PT ;  /* 0x010000003d3d1812 */ /* 0x000fe200078efcff */
[----:B------:R-:W3:Y:S03]  /*4520*/  LDCU UR40, c[0x0][0x38c] ;  /* 0x00007180ff2877ac */ /* 0x000ee60008000800 */
[----:B------:R-:W-:Y:S01]  /*4530*/  LOP3.LUT R61, R61, 0xfbffffff, RZ, 0xc0, !PT ;  /* 0xfbffffff3d3d7812 */ /* 0x000fe200078ec0ff */
[----:B--2---:R-:W-:Y:S01]  /*4540*/  FMUL.FTZ R38, R39, R16 ;  /* 0x0000001027267220 */ /* 0x004fe20000410000 */
[----:B------:R-:W-:Y:S01]  /*4550*/  FMUL.FTZ R39, R48, R15 ;  /* 0x0000000f30277220 */ /* 0x000fe20000410000 */
[----:B-1----:R-:W-:Y:S01]  /*4560*/  UIMAD.WIDE.U32 UR8, UR14, UR12, URZ ;  /* 0x0000000c0e0872a5 */ /* 0x002fe2000f8e00ff */
[----:B------:R-:W1:Y:S01]  /*4570*/  LDCU UR15, c[0x0][0x388] ;  /* 0x00007100ff0f77ac */ /* 0x000e620008000800 */
[----:B0-----:R-:W-:-:S02]  /*4580*/  SHF.L.U32 R5, R55, 0x5, RZ ;  /* 0x0000000537057819 */ /* 0x001fc400000006ff */
[----:B------:R-:W-:Y:S01]  /*4590*/  UIMAD UR14, UR14, UR13, UR9 ;  /* 0x0000000d0e0e72a4 */ /* 0x000fe2000f8e0209 */
[----:B------:R-:W0:Y:S01]  /*45a0*/  LDCU.64 UR28, c[0x0][0x3a8] ;  /* 0x00007500ff1c77ac */ /* 0x000e220008000a00 */
[----:B------:R-:W-:Y:S01]  /*45b0*/  LOP3.LUT R55, R5, R55, RZ, 0xfc, !PT ;  /* 0x0000003705377212 */ /* 0x000fe200078efcff */
[----:B------:R-:W2:Y:S03]  /*45c0*/  LDCU.64 UR30, c[0x0][0x440] ;  /* 0x00008800ff1e77ac */ /* 0x000ea60008000a00 */
[----:B------:R-:W-:Y:S01]  /*45d0*/  LOP3.LUT R5, R55, 0x7c1f, RZ, 0xc0, !PT ;  /* 0x00007c1f37057812 */ /* 0x000fe200078ec0ff */
[----:B------:R-:W-:Y:S01]  /*45e0*/  FMUL.FTZ R55, R44, R11 ;  /* 0x0000000b2c377220 */ /* 0x000fe20000410000 */
[----:B------:R-:W4:Y:S02]  /*45f0*/  LDCU.64 UR32, c[0x0][0x480] ;  /* 0x00009000ff2077ac */ /* 0x000f240008000a00 */
[----:B------:R-:W-:Y:S01]  /*4600*/  ISETP.GE.AND P0, PT, R5, UR24, PT ;  /* 0x0000001805007c0c */ /* 0x000fe2000bf06270 */
[----:B------:R-:W-:Y:S01]  /*4610*/  FMUL.FTZ R5, R53, R20 ;  /* 0x0000001435057220 */ /* 0x000fe20000410000 */
[----:B------:R-:W-:Y:S01]  /*4620*/  FMUL.FTZ R53, R46, R13 ;  /* 0x0000000d2e357220 */ /* 0x000fe20000410000 */
[----:B------:R-:W0:Y:S03]  /*4630*/  LDCU.64 UR34, c[0x0][0x3c0] ;  /* 0x00007800ff2277ac */ /* 0x000e260008000a00 */
[----:B------:R0:W-:Y:S01]  /*4640*/  STL [R1], R5 ;  /* 0x0000000501007387 */ /* 0x0001e20000100800 */
[----:B------:R-:W0:Y:S01]  /*4650*/  LDCU.64 UR36, c[0x0][0x3e0] ;  /* 0x00007c00ff2477ac */ /* 0x000e220008000a00 */
[----:B------:R-:W-:-:S05]  /*4660*/  UMOV UR7, URZ ;  /* 0x000000ff00077c82 */ /* 0x000fca0008000000 */
[----:B-123--:R-:W-:-:S07]  /*4670*/  @P0 LOP3.LUT R61, R61, 0x4000000, RZ, 0xfc, !PT ;  /* 0x040000003d3d0812 */ /* 0x00efce00078efcff */
.L_x_940:
[----:B0-----:R-:W0:Y:S01]  /*4680*/  S2R R5, SR_TID.X ;  /* 0x0000000000057919 */ /* 0x001e220000002100 */
[----:B------:R-:W-:Y:S01]  /*4690*/  HFMA2 R43, -RZ, RZ, 0, 0 ;  /* 0x00000000ff2b7431 */ /* 0x000fe200000001ff */
[----:B------:R-:W-:Y:S02]  /*46a0*/  MOV R47, UR36 ;  /* 0x00000024002f7c02 */ /* 0x000fe40008000f00 */
[----:B------:R-:W-:Y:S02]  /*46b0*/  MOV R45, UR34 ;  /* 0x00000022002d7c02 */ /* 0x000fe40008000f00 */
        /* <DEDUP_REMOVED lines=12> */
[----:B------:R-:W-:Y:S02]  /*4780*/  LOP3.LUT R61, R61, 0xff7fffff, RZ, 0xc0, !PT ;  /* 0xff7fffff3d3d7812 */ /* 0x000fe400078ec0ff */
[----:B0-----:R-:W-:Y:S02]  /*4790*/  SHF.L.U32 R48, R5, 0x5, RZ ;  /* 0x0000000505307819 */ /* 0x001fe400000006ff */
[----:B------:R-:W-:-:S02]  /*47a0*/  PRMT R107, RZ, 0x7610, R107 ;  /* 0x00007610ff6b7816 */ /* 0x000fc4000000006b */
[----:B------:R-:W-:Y:S02]  /*47b0*/  LOP3.LUT R48, R48, R5, RZ, 0xfc, !PT ;  /* 0x0000000530307212 */ /* 0x000fe400078efcff */
[----:B------:R-:W-:Y:S02]  /*47c0*/  PRMT R74, RZ, 0x7610, R74 ;  /* 0x00007610ff4a7816 */ /* 0x000fe4000000004a */
[----:B------:R-:W-:Y:S02]  /*47d0*/  LOP3.LUT R42, R48, 0x7c1f, RZ, 0xc0, !PT ;  /* 0x00007c1f302a7812 */ /* 0x000fe400078ec0ff */
[----:B------:R-:W-:Y:S02]  /*47e0*/  PRMT R105, RZ, 0x7610, R105 ;  /* 0x00007610ff697816 */ /* 0x000fe40000000069 */
[C---:B------:R-:W-:Y:S01]  /*47f0*/  LOP3.LUT R5, R42.reuse, 0x20, RZ, 0xfc, !PT ;  /* 0x000000202a057812 */ /* 0x040fe200078efcff */
[----:B------:R-:W-:Y:S01]  /*4800*/  IMAD.WIDE.U32 R46, R47, UR7, R42 ;  /* 0x000000072f2e7c25 */ /* 0x000fe2000f8e002a */
[----:B------:R-:W-:-:S02]  /*4810*/  LOP3.LUT R95, R42, 0xc0, RZ, 0xfc, !PT ;  /* 0x000000c02a5f7812 */ /* 0x000fc400078efcff */
[----:B------:R-:W-:Y:S01]  /*4820*/  ISETP.GE.AND P6, PT, R5, UR24, PT ;  /* 0x0000001805007c0c */ /* 0x000fe2000bfc6270 */
[----:B------:R-:W-:Y:S01]  /*4830*/  IMAD.WIDE.U32 R44, R45, UR7, R42 ;  /* 0x000000072d2c7c25 */ /* 0x000fe2000f8e002a */
[----:B------:R-:W-:Y:S02]  /*4840*/  MOV R5, UR37 ;  /* 0x0000002500057c02 */ /* 0x000fe40008000f00 */
[----:B------:R-:W-:Y:S01]  /*4850*/  LEA R62, P0, R46, UR20, 0x1 ;  /* 0x000000142e3e7c11 */ /* 0x000fe2000f8008ff */
[----:B------:R-:W-:Y:S01]  /*4860*/  IMAD R41, R41, UR7, R45 ;  /* 0x0000000729297c24 */ /* 0x000fe2000f8e022d */
[----:B------:R-:W-:Y:S01]  /*4870*/  LEA R40, P1, R44, UR19, 0x1 ;  /* 0x000000132c287c11 */ /* 0x000fe2000f8208ff */
[----:B------:R-:W-:Y:S01]  /*4880*/  IMAD R5, R5, UR7, R47 ;  /* 0x0000000705057c24 */ /* 0x000fe2000f8e022f */
[----:B------:R-:W-:Y:S02]  /*4890*/  LOP3.LUT R94, R42, 0xe0, RZ, 0xfc, !PT ;  /* 0x000000e02a5e7812 */ /* 0x000fe400078efcff */
[----:B------:R-:W-:-:S02]  /*48a0*/  LEA.HI.X R41, R44, UR21, R41, 0x1, P1 ;  /* 0x000000152c297c11 */ /* 0x000fc400088f0c29 */
[----:B------:R-:W-:Y:S02]  /*48b0*/  LEA.HI.X R63, R46, UR22, R5, 0x1, P0 ;  /* 0x000000162e3f7c11 */ /* 0x000fe400080f0c05 */
[----:B------:R-:W-:Y:S01]  /*48c0*/  ISETP.GE.AND P0, PT, R95, UR24, PT ;  /* 0x000000185f007c0c */ /* 0x000fe2000bf06270 */
[----:B------:R-:W2:Y:S01]  /*48d0*/  @!P6 LDG.E.U16 R74, desc[UR26][R40.64+0x40] ;  /* 0x0000401a284ae981 */ /* 0x000ea2000c1e1500 */
[C---:B------:R-:W-:Y:S02]  /*48e0*/  LOP3.LUT R92, R42.reuse, 0x100, RZ, 0xfc, !PT ;  /* 0x000001002a5c7812 */ /* 0x040fe400078efcff */
[C---:B------:R-:W-:Y:S02]  /*48f0*/  LOP3.LUT R91, R42.reuse, 0x120, RZ, 0xfc, !PT ;  /* 0x000001202a5b7812 */ /* 0x040fe400078efcff */
[C---:B------:R-:W-:Y:S02]  /*4900*/  LOP3.LUT R89, R42.reuse, 0x140, RZ, 0xfc, !PT ;  /* 0x000001402a597812 */ /* 0x040fe400078efcff */
[----:B------:R-:W-:-:S02]  /*4910*/  LOP3.LUT R88, R42, 0x160, RZ, 0xfc, !PT ;  /* 0x000001602a587812 */ /* 0x000fc400078efcff */
[----:B------:R-:W-:Y:S02]  /*4920*/  PRMT R45, RZ, 0x7610, R45 ;  /* 0x00007610ff2d7816 */ /* 0x000fe4000000002d */
[----:B------:R-:W-:Y:S01]  /*4930*/  LOP3.LUT R86, R42, 0x180, RZ, 0xfc, !PT ;  /* 0x000001802a567812 */ /* 0x000fe200078efcff */
[----:B------:R-:W3:Y:S01]  /*4940*/  @!P0 LDG.E.U16 R66, desc[UR26][R40.64+0x180] ;  /* 0x0001801a28428981 */ /* 0x000ee2000c1e1500 */
[----:B------:R-:W-:Y:S02]  /*4950*/  ISETP.GE.AND P0, PT, R94, UR24, PT ;  /* 0x000000185e007c0c */ /* 0x000fe4000bf06270 */
[C---:B------:R-:W-:Y:S02]  /*4960*/  LOP3.LUT R83, R42.reuse, 0x1a0, RZ, 0xfc, !PT ;  /* 0x000001a02a537812 */ /* 0x040fe400078efcff */
[C---:B------:R-:W-:Y:S02]  /*4970*/  LOP3.LUT R97, R42.reuse, 0x80, RZ, 0xfc, !PT ;  /* 0x000000802a617812 */ /* 0x040fe400078efcff */
[----:B------:R-:W-:-:S02]  /*4980*/  LOP3.LUT R69, R42, 0x1c0, RZ, 0xfc, !PT ;  /* 0x000001c02a457812 */ /* 0x000fc400078efcff */
[----:B------:R-:W-:Y:S02]  /*4990*/  ISETP.GE.AND P3, PT, R97, UR24, PT ;  /* 0x0000001861007c0c */ /* 0x000fe4000bf66270 */
[C---:B------:R-:W-:Y:S02]  /*49a0*/  LOP3.LUT R44, R42.reuse, 0x280, RZ, 0xfc, !PT ;  /* 0x000002802a2c7812 */ /* 0x040fe400078efcff */
[----:B------:R-:W-:Y:S01]  /*49b0*/  LOP3.LUT R68, R42, 0x1e0, RZ, 0xfc, !PT ;  /* 0x000001e02a447812 */ /* 0x000fe200078efcff */
[----:B------:R-:W5:Y:S01]  /*49c0*/  @!P0 LDG.E.U16 R93, desc[UR26][R40.64+0x1c0] ;  /* 0x0001c01a285d8981 */ /* 0x000f62000c1e1500 */
[----:B------:R-:W-:Y:S02]  /*49d0*/  ISETP.GE.AND P0, PT, R92, UR24, PT ;  /* 0x000000185c007c0c */ /* 0x000fe4000bf06270 */
[C---:B------:R-:W-:Y:S02]  /*49e0*/  LOP3.LUT R51, R42.reuse, 0x320, RZ, 0xfc, !PT ;  /* 0x000003202a337812 */ /* 0x040fe400078efcff */
[----:B------:R-:W-:-:S02]  /*49f0*/  LOP3.LUT R79, R42, 0x200, RZ, 0xfc, !PT ;  /* 0x000002002a4f7812 */ /* 0x000fc400078efcff */
[----:B------:R-:W-:Y:S01]  /*4a00*/  @P6 LOP3.LUT R61, R61, 0x800000, RZ, 0xfc, !PT ;  /* 0x008000003d3d6812 */ /* 0x000fe200078efcff */
[----:B------:R-:W4:Y:S01]  /*4a10*/  @!P3 LDG.E.U16 R119, desc[UR26][R40.64+0x100] ;  /* 0x0001001a2877b981 */ /* 0x000f22000c1e1500 */
[C---:B------:R-:W-:Y:S02]  /*4a20*/  LOP3.LUT R76, R42.reuse, 0x340, RZ, 0xfc, !PT ;  /* 0x000003402a4c7812 */ /* 0x040fe400078efcff */
[C---:B------:R-:W-:Y:S02]  /*4a30*/  LOP3.LUT R100, R42.reuse, 0x40, RZ, 0xfc, !PT ;  /* 0x000000402a647812 */ /* 0x040fe400078efcff */
[----:B------:R-:W-:Y:S01]  /*4a40*/  LOP3.LUT R98, R42, 0x60, RZ, 0xfc, !PT ;  /* 0x000000602a627812 */ /* 0x000fe200078efcff */
[----:B------:R-:W5:Y:S01]  /*4a50*/  @!P0 LDG.E.U16 R99, desc[UR26][R40.64+0x200] ;  /* 0x0002001a28638981 */ /* 0x000f62000c1e1500 */
[----:B------:R-:W-:Y:S02]  /*4a60*/  ISETP.GE.AND P0, PT, R91, UR24, PT ;  /* 0x000000185b007c0c */ /* 0x000fe4000bf06270 */
[----:B------:R-:W-:-:S02]  /*4a70*/  ISETP.GE.AND P3, PT, R44, UR24, PT ;  /* 0x000000182c007c0c */ /* 0x000fc4000bf66270 */
[----:B------:R-:W-:Y:S02]  /*4a80*/  LOP3.LUT P1, RZ, R61, 0x4000000, RZ, 0xc0, !PT ;  /* 0x040000003dff7812 */ /* 0x000fe4000782c0ff */
[----:B------:R-:W-:Y:S02]  /*4a90*/  LOP3.LUT R96, R42, 0xa0, RZ, 0xfc, !PT ;  /* 0x000000a02a607812 */ /* 0x000fe400078efcff */
[----:B------:R-:W-:Y:S02]  /*4aa0*/  PRMT R47, RZ, 0x7610, R47 ;  /* 0x00007610ff2f7816 */ /* 0x000fe4000000002f */
[----:B------:R-:W-:Y:S02]  /*4ab0*/  ISETP.GE.AND P5, PT, R100, UR24, PT ;  /* 0x0000001864007c0c */ /* 0x000fe4000bfa6270 */
[----:B------:R-:W-:Y:S01]  /*4ac0*/  ISETP.GE.AND P4, PT, R98, UR24, PT ;  /* 0x0000001862007c0c */ /* 0x000fe2000bf86270 */
[----:B------:R-:W5:Y:S01]  /*4ad0*/  @!P0 LDG.E.U16 R120, desc[UR26][R40.64+0x240] ;  /* 0x0002401a28788981 */ /* 0x000f62000c1e1500 */
[----:B------:R-:W-:-:S02]  /*4ae0*/  ISETP.GE.AND P0, PT, R89, UR24, PT ;  /* 0x0000001859007c0c */ /* 0x000fc4000bf06270 */
[----:B------:R-:W-:Y:S01]  /*4af0*/  P2R R44, PR, RZ, 0x8 ;  /* 0x00000008ff2c7803 */ /* 0x000fe20000000000 */
[----:B------:R-:W5:Y:S01]  /*4b00*/  @!P3 LDG.E.U16 R65, desc[UR26][R40.64+0x500] ;  /* 0x0005001a2841b981 */ /* 0x000f62000c1e1500 */
[----:B------:R-:W-:Y:S02]  /*4b10*/  PRMT R5, RZ, 0x7610, R5 ;  /* 0x00007610ff057816 */ /* 0x000fe40000000005 */
[----:B------:R-:W-:Y:S02]  /*4b20*/  LOP3.LUT R46, R42, 0x220, RZ, 0xfc, !PT ;  /* 0x000002202a2e7812 */ /* 0x000fe400078efcff */
[----:B------:R-:W-:Y:S02]  /*4b30*/  ISETP.GE.AND P2, PT, R96, UR24, PT ;  /* 0x0000001860007c0c */ /* 0x000fe4000bf46270 */
[----:B------:R-:W-:Y:S01]  /*4b40*/  PRMT R129, RZ, 0x7610, R129 ;  /* 0x00007610ff817816 */ /* 0x000fe20000000081 */
[----:B------:R-:W2:Y:S01]  /*4b50*/  @!P1 LDG.E.U16 R5, desc[UR26][R40.64] ;  /* 0x0000001a28059981 */ /* 0x000ea2000c1e1500 */
[----:B------:R-:W-:-:S02]  /*4b60*/  PRMT R127, RZ, 0x7610, R127 ;  /* 0x00007610ff7f7816 */ /* 0x000fc4000000007f */
[----:B------:R-:W-:Y:S01]  /*4b70*/  LOP3.LUT R71, R48, 0x3e0, RZ, 0xfc, !PT ;  /* 0x000003e030477812 */ /* 0x000fe200078efcff */
[----:B------:R-:W5:Y:S01]  /*4b80*/  @!P0 LDG.E.U16 R121, desc[UR26][R40.64+0x280] ;  /* 0x0002801a28798981 */ /* 0x000f62000c1e1500 */
[----:B------:R-:W-:Y:S02]  /*4b90*/  ISETP.GE.AND P0, PT, R88, UR24, PT ;  /* 0x0000001858007c0c */ /* 0x000fe4000bf06270 */
[----:B------:R-:W-:Y:S01]  /*4ba0*/  ISETP.GE.AND P3, PT, R51, UR24, PT ;  /* 0x0000001833007c0c */ /* 0x000fe2000bf66270 */
[----:B------:R-:W3:Y:S01]  /*4bb0*/  @!P5 LDG.E.U16 R129, desc[UR26][R40.64+0x80] ;  /* 0x0000801a2881d981 */ /* 0x000ee2000c1e1500 */
[----:B------:R-:W-:Y:S02]  /*4bc0*/  LOP3.LUT R48, R42, 0x360, RZ, 0xfc, !PT ;  /* 0x000003602a307812 */ /* 0x000fe400078efcff */
[----:B------:R-:W-:Y:S01]  /*4bd0*/  PRMT R81, RZ, 0x7610, R81 ;  /* 0x00007610ff517816 */ /* 0x000fe20000000051 */
[----:B------:R-:W4:Y:S01]  /*4be0*/  @!P4 LDG.E.U16 R127, desc[UR26][R40.64+0xc0] ;  /* 0x0000c01a287fc981 */ /* 0x000f22000c1e1500 */
[----:B------:R-:W-:-:S02]  /*4bf0*/  PRMT R112, RZ, 0x7610, R112 ;  /* 0x00007610ff707816 */ /* 0x000fc40000000070 */
[C---:B------:R-:W-:Y:S02]  /*4c00*/  LOP3.LUT R82, R42.reuse, 0x240, RZ, 0xfc, !PT ;  /* 0x000002402a527812 */ /* 0x040fe400078efcff */
[----:B------:R-:W5:Y:S01]  /*4c10*/  @!P2 LDG.E.U16 R81, desc[UR26][R40.64+0x140] ;  /* 0x0001401a2851a981 */ /* 0x000f62000c1e1500 */
[----:B------:R-:W-:Y:S02]  /*4c20*/  PRMT R85, RZ, 0x7610, R85 ;  /* 0x00007610ff557816 */ /* 0x000fe40000000055 */
[----:B------:R-:W-:Y:S01]  /*4c30*/  LOP3.LUT R72, R42, 0x380, RZ, 0xfc, !PT ;  /* 0x000003802a487812 */ /* 0x000fe200078efcff */
[----:B------:R-:W5:Y:S01]  /*4c40*/  @!P0 LDG.E.U16 R45, desc[UR26][R40.64+0x2c0] ;  /* 0x0002c01a282d8981 */ /* 0x000f62000c1e1500 */
[----:B------:R-:W-:Y:S02]  /*4c50*/  ISETP.GE.AND P0, PT, R86, UR24, PT ;  /* 0x0000001856007c0c */ /* 0x000fe4000bf06270 */
[C---:B------:R-:W-:Y:S01]  /*4c60*/  LOP3.LUT R77, R42.reuse, 0x300, RZ, 0xfc, !PT ;  /* 0x000003002a4d7812 */ /* 0x040fe200078efcff */
[----:B------:R-:W5:Y:S01]  /*4c70*/  @!P3 LDG.E.U16 R107, desc[UR26][R40.64+0x640] ;  /* 0x0006401a286bb981 */ /* 0x000f62000c1e1500 */
[----:B------:R-:W-:-:S02]  /*4c80*/  LOP3.LUT R43, R42, 0x260, RZ, 0xfc, !PT ;  /* 0x000002602a2b7812 */ /* 0x000fc400078efcff */
[----:B------:R-:W-:Y:S02]  /*4c90*/  PRMT R111, RZ, 0x7610, R111 ;  /* 0x00007610ff6f7816 */ /* 0x000fe4000000006f */
[C---:B------:R-:W-:Y:S02]  /*4ca0*/  LOP3.LUT R49, R42.reuse, 0x2a0, RZ, 0xfc, !PT ;  /* 0x000002a02a317812 */ /* 0x040fe400078efcff */
[C---:B------:R-:W-:Y:S02]  /*4cb0*/  LOP3.LUT R50, R42.reuse, 0x2c0, RZ, 0xfc, !PT ;  /* 0x000002c02a327812 */ /* 0x040fe400078efcff */
[----:B------:R-:W-:Y:S01]  /*4cc0*/  LOP3.LUT R67, R42, 0x2e0, RZ, 0xfc, !PT ;  /* 0x000002e02a437812 */ /* 0x000fe200078efcff */
[----:B------:R-:W5:Y:S01]  /*4cd0*/  @!P0 LDG.E.U16 R116, desc[UR26][R40.64+0x300] ;  /* 0x0003001a28748981 */ /* 0x000f62000c1e1500 */
[----:B------:R-:W-:Y:S02]  /*4ce0*/  ISETP.GE.AND P0, PT, R83, UR24, PT ;  /* 0x0000001853007c0c */ /* 0x000fe4000bf06270 */
[----:B------:R-:W-:-:S02]  /*4cf0*/  PRMT R104, RZ, 0x7610, R104 ;  /* 0x00007610ff687816 */ /* 0x000fc40000000068 */
[----:B------:R-:W-:Y:S02]  /*4d00*/  PRMT R106, RZ, 0x7610, R106 ;  /* 0x00007610ff6a7816 */ /* 0x000fe4000000006a */
[----:B------:R-:W-:Y:S02]  /*4d10*/  PRMT R64, RZ, 0x7610, R64 ;  /* 0x00007610ff407816 */ /* 0x000fe40000000040 */
[C---:B------:R-:W-:Y:S02]  /*4d20*/  LOP3.LUT R73, R42.reuse, 0x3a0, RZ, 0xfc, !PT ;  /* 0x000003a02a497812 */ /* 0x040fe400078efcff */
[----:B------:R-:W-:Y:S02]  /*4d30*/  LOP3.LUT R70, R42, 0x3c0, RZ, 0xfc, !PT ;  /* 0x000003c02a467812 */ /* 0x000fe400078efcff */
[----:B------:R-:W-:Y:S01]  /*4d40*/  PRMT R109, RZ, 0x7610, R109 ;  /* 0x00007610ff6d7816 */ /* 0x000fe2000000006d */
[----:B------:R-:W5:Y:S01]  /*4d50*/  @!P0 LDG.E.U16 R115, desc[UR26][R40.64+0x340] ;  /* 0x0003401a28738981 */ /* 0x000f62000c1e1500 */
[----:B------:R-:W-:-:S02]  /*4d60*/  ISETP.GE.AND P0, PT, R69, UR24, PT ;  /* 0x0000001845007c0c */ /* 0x000fc4000bf06270 */
[----:B------:R-:W-:Y:S02]  /*4d70*/  PRMT R110, RZ, 0x7610, R110 ;  /* 0x00007610ff6e7816 */ /* 0x000fe4000000006e */
[----:B------:R-:W-:Y:S02]  /*4d80*/  PRMT R108, RZ, 0x7610, R108 ;  /* 0x00007610ff6c7816 */ /* 0x000fe4000000006c */
[----:B------:R-:W-:Y:S02]  /*4d90*/  PRMT R102, RZ, 0x7610, R102 ;  /* 0x00007610ff667816 */ /* 0x000fe40000000066 */
[----:B------:R-:W-:Y:S02]  /*4da0*/  PRMT R101, RZ, 0x7610, R101 ;  /* 0x00007610ff657816 */ /* 0x000fe40000000065 */
[----:B------:R-:W-:-:S03]  /*4db0*/  PRMT R90, RZ, 0x7610, R90 ;  /* 0x00007610ff5a7816 */ /* 0x000fc6000000005a */
[----:B------:R-:W5:Y:S01]  /*4dc0*/  @!P0 LDG.E.U16 R114, desc[UR26][R40.64+0x380] ;  /* 0x0003801a28728981 */ /* 0x000f62000c1e1500 */
[----:B------:R-:W-:Y:S02]  /*4dd0*/  ISETP.GE.AND P0, PT, R68, UR24, PT ;  /* 0x0000001844007c0c */ /* 0x000fe4000bf06270 */
[----:B------:R-:W-:-:S11]  /*4de0*/  ISETP.GE.AND P3, PT, R76, UR24, PT ;  /* 0x000000184c007c0c */ /* 0x000fd6000bf66270 */
[----:B------:R-:W5:Y:S01]  /*4df0*/  @!P0 LDG.E.U16 R80, desc[UR26][R40.64+0x3c0] ;  /* 0x0003c01a28508981 */ /* 0x000f62000c1e1500 */
[----:B------:R-:W-:-:S03]  /*4e00*/  ISETP.GE.AND P0, PT, R79, UR24, PT ;  /* 0x000000184f007c0c */ /* 0x000fc6000bf06270 */
[----:B------:R-:W5:Y:S01]  /*4e10*/  @!P3 LDG.E.U16 R105, desc[UR26][R40.64+0x680] ;  /* 0x0006801a2869b981 */ /* 0x000f62000c1e1500 */
[----:B------:R-:W-:-:S09]  /*4e20*/  ISETP.GE.AND P3, PT, R48, UR24, PT ;  /* 0x0000001830007c0c */ /* 0x000fd2000bf66270 */
[----:B------:R-:W5:Y:S01]  /*4e30*/  @!P0 LDG.E.U16 R47, desc[UR26][R40.64+0x400] ;  /* 0x0004001a282f8981 */ /* 0x000f62000c1e1500 */
[----:B------:R-:W-:-:S03]  /*4e40*/  ISETP.GE.AND P0, PT, R46, UR24, PT ;  /* 0x000000182e007c0c */ /* 0x000fc6000bf06270 */
[----:B------:R-:W5:Y:S01]  /*4e50*/  @!P3 LDG.E.U16 R85, desc[UR26][R40.64+0x6c0] ;  /* 0x0006c01a2855b981 */ /* 0x000f62000c1e1500 */
[----:B------:R-:W-:-:S09]  /*4e60*/  ISETP.GE.AND P3, PT, R72, UR24, PT ;  /* 0x0000001848007c0c */ /* 0x000fd2000bf66270 */
[----:B------:R-:W5:Y:S01]  /*4e70*/  @!P0 LDG.E.U16 R112, desc[UR26][R40.64+0x440] ;  /* 0x0004401a28708981 */ /* 0x000f62000c1e1500 */
[----:B------:R-:W-:Y:S02]  /*4e80*/  ISETP.GE.AND P0, PT, R82, UR24, PT ;  /* 0x0000001852007c0c */ /* 0x000fe4000bf06270 */
[----:B------:R-:W-:Y:S01]  /*4e90*/  ISETP.GE.AND P5, PT, R77, UR24, PT ;  /* 0x000000184d007c0c */ /* 0x000fe2000bfa6270 */
[----:B------:R-:W5:Y:S01]  /*4ea0*/  @!P3 LDG.E.U16 R104, desc[UR26][R40.64+0x700] ;  /* 0x0007001a2868b981 */ /* 0x000f62000c1e1500 */
[----:B------:R-:W-:Y:S02]  /*4eb0*/  ISETP.GE.AND P4, PT, R43, UR24, PT ;  /* 0x000000182b007c0c */ /* 0x000fe4000bf86270 */
[----:B------:R-:W-:Y:S02]  /*4ec0*/  ISETP.GE.AND P2, PT, R49, UR24, PT ;  /* 0x0000001831007c0c */ /* 0x000fe4000bf46270 */
[----:B------:R-:W-:-:S05]  /*4ed0*/  ISETP.GE.AND P1, PT, R50, UR24, PT ;  /* 0x0000001832007c0c */ /* 0x000fca000bf26270 */
[----:B------:R-:W5:Y:S01]  /*4ee0*/  @!P0 LDG.E.U16 R111, desc[UR26][R40.64+0x480] ;  /* 0x0004801a286f8981 */ /* 0x000f62000c1e1500 */
[----:B------:R-:W-:Y:S02]  /*4ef0*/  ISETP.GE.AND P0, PT, R67, UR24, PT ;  /* 0x0000001843007c0c */ /* 0x000fe4000bf06270 */
[----:B------:R-:W-:Y:S01]  /*4f00*/  ISETP.GE.AND P3, PT, R73, UR24, PT ;  /* 0x0000001849007c0c */ /* 0x000fe2000bf66270 */
[----:B------:R-:W5:Y:S01]  /*4f10*/  @!P5 LDG.E.U16 R106, desc[UR26][R40.64+0x600] ;  /* 0x0006001a286ad981 */ /* 0x000f62000c1e1500 */
[----:B------:R-:W-:Y:S02]  /*4f20*/  ISETP.GE.AND P5, PT, R70, UR24, PT ;  /* 0x0000001846007c0c */ /* 0x000fe4000bfa6270 */
[----:B------:R-:W-:Y:S01]  /*4f30*/  ISETP.GE.AND P6, PT, R71, UR24, PT ;  /* 0x0000001847007c0c */ /* 0x000fe2000bfc6270 */
[----:B------:R-:W5:Y:S04]  /*4f40*/  @!P4 LDG.E.U16 R64, desc[UR26][R40.64+0x4c0] ;  /* 0x0004c01a2840c981 */ /* 0x000f68000c1e1500 */
[----:B------:R-:W5:Y:S04]  /*4f50*/  @!P2 LDG.E.U16 R109, desc[UR26][R40.64+0x540] ;  /* 0x0005401a286da981 */ /* 0x000f68000c1e1500 */
[----:B------:R-:W5:Y:S04]  /*4f60*/  @!P1 LDG.E.U16 R110, desc[UR26][R40.64+0x580] ;  /* 0x0005801a286e9981 */ /* 0x000f68000c1e1500 */
[----:B------:R-:W5:Y:S04]  /*4f70*/  @!P0 LDG.E.U16 R108, desc[UR26][R40.64+0x5c0] ;  /* 0x0005c01a286c8981 */ /* 0x000f68000c1e1500 */
[----:B------:R-:W5:Y:S04]  /*4f80*/  @!P3 LDG.E.U16 R102, desc[UR26][R40.64+0x740] ;  /* 0x0007401a2866b981 */ /* 0x000f68000c1e1500 */
[----:B------:R-:W5:Y:S04]  /*4f90*/  @!P5 LDG.E.U16 R101, desc[UR26][R40.64+0x780] ;  /* 0x0007801a2865d981 */ /* 0x000f68000c1e1500 */
[----:B------:R0:W5:Y:S01]  /*4fa0*/  @!P6 LDG.E.U16 R90, desc[UR26][R40.64+0x7c0] ;  /* 0x0007c01a285ae981 */ /* 0x000162000c1e1500 */
[----:B------:R-:W1:Y:S01]  /*4fb0*/  S2R R158, SR_TID.X ;  /* 0x00000000009e7919 */ /* 0x000e620000002100 */
[----:B------:R-:W0:Y:S01]  /*4fc0*/  S2R R75, SR_LANEID ;  /* 0x00000000004b7919 */ /* 0x000e220000000000 */
[----:B------:R-:W0:Y:S01]  /*4fd0*/  S2UR UR12, SR_CgaCtaId ;  /* 0x00000000000c79c3 */ /* 0x000e220000008800 */
[----:B------:R-:W-:Y:S01]  /*4fe0*/  UMOV UR23, 0x400 ;  /* 0x0000040000177882 */ /* 0x000fe20000000000 */
[----:B-1----:R-:W-:-:S04]  /*4ff0*/  LOP3.LUT R50, R158, 0x3e0, RZ, 0xc0, !PT ;  /* 0x000003e09e327812 */ /* 0x002fc800078ec0ff */
[----:B0-----:R-:W-:Y:S01]  /*5000*/  IADD3 R49, PT, PT, R50, R75, RZ ;  /* 0x0000004b32317210 */ /* 0x001fe20007ffe0ff */
[----:B------:R-:W-:-:S04]  /*5010*/  ULEA UR23, UR12, UR23, 0x18 ;  /* 0x000000170c177291 */ /* 0x000fc8000f8ec0ff */
[----:B------:R-:W-:-:S05]  /*5020*/  IMAD R50, R50, 0x1f, R49 ;  /* 0x0000001f32327824 */ /* 0x000fca00078e0231 */
[C---:B------:R-:W-:Y:S02]  /*5030*/  LEA.HI.SX32 R78, R50.reuse, R50, 0x1b ;  /* 0x00000032324e7211 */ /* 0x040fe400078fdaff */
[C---:B------:R-:W-:Y:S02]  /*5040*/  IADD3 R75, PT, PT, R50.reuse, 0x20, RZ ;  /* 0x00000020324b7810 */ /* 0x040fe40007ffe0ff */
[C---:B------:R-:W-:Y:S02]  /*5050*/  IADD3 R137, PT, PT, R50.reuse, 0x40, RZ ;  /* 0x0000004032897810 */ /* 0x040fe40007ffe0ff */
[C---:B------:R-:W-:Y:S02]  /*5060*/  IADD3 R103, PT, PT, R50.reuse, 0x60, RZ ;  /* 0x0000006032677810 */ /* 0x040fe40007ffe0ff */
[----:B------:R-:W-:Y:S02]  /*5070*/  IADD3 R125, PT, PT, R50, 0x80, RZ ;  /* 0x00000080327d7810 */ /* 0x000fe40007ffe0ff */
[----:B------:R-:W-:-:S02]  /*5080*/  LEA R78, R78, UR23, 0x1 ;  /* 0x000000174e4e7c11 */ /* 0x000fc4000f8e08ff */
[C---:B------:R-:W-:Y:S02]  /*5090*/  IADD3 R71, PT, PT, R50.reuse, 0xa0, RZ ;  /* 0x000000a032477810 */ /* 0x040fe40007ffe0ff */
[-C--:B------:R-:W-:Y:S02]  /*50a0*/  LEA.HI.SX32 R75, R75, R50.reuse, 0x1b ;  /* 0x000000324b4b7211 */ /* 0x080fe400078fdaff */
[-C--:B------:R-:W-:Y:S02]  /*50b0*/  LEA.HI.SX32 R137, R137, R50.reuse, 0x1b ;  /* 0x0000003289897211 */ /* 0x080fe400078fdaff */
[-C--:B------:R-:W-:Y:S02]  /*50c0*/  LEA.HI.SX32 R103, R103, R50.reuse, 0x1b ;  /* 0x0000003267677211 */ /* 0x080fe400078fdaff */
[----:B------:R-:W-:Y:S02]  /*50d0*/  LEA.HI.SX32 R125, R125, R50, 0x1b ;  /* 0x000000327d7d7211 */ /* 0x000fe400078fdaff */
[----:B------:R-:W-:-:S02]  /*50e0*/  IADD3 R135, PT, PT, R50, 0xc0, RZ ;  /* 0x000000c032877810 */ /* 0x000fc40007ffe0ff */
[----:B------:R-:W-:Y:S02]  /*50f0*/  LEA.HI.SX32 R71, R71, R50, 0x1b ;  /* 0x0000003247477211 */ /* 0x000fe400078fdaff */
[----:B------:R-:W-:Y:S02]  /*5100*/  LEA R75, R75, UR23, 0x1 ;  /* 0x000000174b4b7c11 */ /* 0x000fe4000f8e08ff */
[C---:B------:R-:W-:Y:S02]  /*5110*/  IADD3 R133, PT, PT, R50.reuse, 0xe0, RZ ;  /* 0x000000e032857810 */ /* 0x040fe40007ffe0ff */
[----:B------:R-:W-:Y:S02]  /*5120*/  IADD3 R131, PT, PT, R50, 0x100, RZ ;  /* 0x0000010032837810 */ /* 0x000fe40007ffe0ff */
[----:B------:R-:W-:Y:S02]  /*5130*/  LEA R103, R103, UR23, 0x1 ;  /* 0x0000001767677c11 */ /* 0x000fe4000f8e08ff */
[----:B------:R-:W-:-:S02]  /*5140*/  LEA R125, R125, UR23, 0x1 ;  /* 0x000000177d7d7c11 */ /* 0x000fc4000f8e08ff */
[-C--:B------:R-:W-:Y:S02]  /*5150*/  LEA.HI.SX32 R135, R135, R50.reuse, 0x1b ;  /* 0x0000003287877211 */ /* 0x080fe400078fdaff */
[----:B------:R-:W-:Y:S02]  /*5160*/  LEA R71, R71, UR23, 0x1 ;  /* 0x0000001747477c11 */ /* 0x000fe4000f8e08ff */
[C---:B------:R-:W-:Y:S02]  /*5170*/  IADD3 R84, PT, PT, R50.reuse, 0x120, RZ ;  /* 0x0000012032547810 */ /* 0x040fe40007ffe0ff */
[-C--:B------:R-:W-:Y:S02]  /*5180*/  LEA.HI.SX32 R133, R133, R50.reuse, 0x1b ;  /* 0x0000003285857211 */ /* 0x080fe400078fdaff */
[----:B------:R-:W-:Y:S02]  /*5190*/  IADD3 R87, PT, PT, R50, 0x140, RZ ;  /* 0x0000014032577810 */ /* 0x000fe40007ffe0ff */
[----:B------:R-:W-:-:S02]  /*51a0*/  LEA.HI.SX32 R131, R131, R50, 0x1b ;  /* 0x0000003283837211 */ /* 0x000fc400078fdaff */
[C---:B------:R-:W-:Y:S02]  /*51b0*/  IADD3 R124, PT, PT, R50.reuse, 0x160, RZ ;  /* 0x00000160327c7810 */ /* 0x040fe40007ffe0ff */
[C---:B------:R-:W-:Y:S02]  /*51c0*/  IADD3 R123, PT, PT, R50.reuse, 0x180, RZ ;  /* 0x00000180327b7810 */ /* 0x040fe40007ffe0ff */
[----:B------:R-:W-:Y:S02]  /*51d0*/  IADD3 R122, PT, PT, R50, 0x1a0, RZ ;  /* 0x000001a0327a7810 */ /* 0x000fe40007ffe0ff */
[-C--:B------:R-:W-:Y:S02]  /*51e0*/  LEA.HI.SX32 R84, R84, R50.reuse, 0x1b ;  /* 0x0000003254547211 */ /* 0x080fe400078fdaff */
[----:B------:R-:W-:Y:S02]  /*51f0*/  IADD3 R70, PT, PT, R50, 0x1c0, RZ ;  /* 0x000001c032467810 */ /* 0x000fe40007ffe0ff */
[----:B------:R-:W-:-:S02]  /*5200*/  LEA.HI.SX32 R87, R87, R50, 0x1b ;  /* 0x0000003257577211 */ /* 0x000fc400078fdaff */
[----:B------:R-:W-:Y:S02]  /*5210*/  IADD3 R67, PT, PT, R50, 0x1e0, RZ ;  /* 0x000001e032437810 */ /* 0x000fe40007ffe0ff */
[-C--:B------:R-:W-:Y:S02]  /*5220*/  LEA.HI.SX32 R124, R124, R50.reuse, 0x1b ;  /* 0x000000327c7c7211 */ /* 0x080fe400078fdaff */
[-C--:B------:R-:W-:Y:S02]  /*5230*/  LEA.HI.SX32 R123, R123, R50.reuse, 0x1b ;  /* 0x000000327b7b7211 */ /* 0x080fe400078fdaff */
[-C--:B------:R-:W-:Y:S02]  /*5240*/  LEA.HI.SX32 R122, R122, R50.reuse, 0x1b ;  /* 0x000000327a7a7211 */ /* 0x080fe400078fdaff */
[----:B------:R-:W-:Y:S02]  /*5250*/  LEA R84, R84, UR23, 0x1 ;  /* 0x0000001754547c11 */ /* 0x000fe4000f8e08ff */
[----:B------:R-:W-:-:S02]  /*5260*/  LEA.HI.SX32 R70, R70, R50, 0x1b ;  /* 0x0000003246467211 */ /* 0x000fc400078fdaff */
[----:B------:R-:W-:Y:S02]  /*5270*/  LEA R87, R87, UR23, 0x1 ;  /* 0x0000001757577c11 */ /* 0x000fe4000f8e08ff */
[----:B------:R-:W-:Y:S02]  /*5280*/  LEA.HI.SX32 R67, R67, R50, 0x1b ;  /* 0x0000003243437211 */ /* 0x000fe400078fdaff */
[----:B------:R-:W-:Y:S02]  /*5290*/  IADD3 R118, PT, PT, R50, 0x200, RZ ;  /* 0x0000020032767810 */ /* 0x000fe40007ffe0ff */
[----:B------:R-:W-:Y:S02]  /*52a0*/  LEA R70, R70, UR23, 0x1 ;  /* 0x0000001746467c11 */ /* 0x000fe4000f8e08ff */
[----:B------:R-:W-:Y:S01]  /*52b0*/  LEA R67, R67, UR23, 0x1 ;  /* 0x0000001743437c11 */ /* 0x000fe2000f8e08ff */
[----:B--2---:R0:W-:Y:S04]  /*52c0*/  STS.U16 [R78], R5 ;  /* 0x000000054e007388 */ /* 0x0041e80000000400 */
[----:B------:R1:W-:Y:S01]  /*52d0*/  STS.U16 [R75+0x40], R74 ;  /* 0x0000404a4b007388 */ /* 0x0003e20000000400 */
[----:B0-----:R-:W-:-:S05]  /*52e0*/  LEA R5, R137, UR23, 0x1 ;  /* 0x0000001789057c11 */ /* 0x001fca000f8e08ff */
[----:B---3--:R-:W-:Y:S01]  /*52f0*/  STS.U16 [R5+0x80], R129 ;  /* 0x0000808105007388 */ /* 0x008fe20000000400 */
[----:B-1----:R-:W-:-:S03]  /*5300*/  LEA R74, R135, UR23, 0x1 ;  /* 0x00000017874a7c11 */ /* 0x002fc6000f8e08ff */
[----:B----4-:R-:W-:Y:S04]  /*5310*/  STS.U16 [R103+0xc0], R127 ;  /* 0x0000c07f67007388 */ /* 0x010fe80000000400 */
[----:B------:R0:W-:Y:S04]  /*5320*/  STS.U16 [R125+0x100], R119 ;  /* 0x000100777d007388 */ /* 0x0001e80000000400 */
[----:B-----5:R1:W-:Y:S01]  /*5330*/  STS.U16 [R71+0x140], R81 ;  /* 0x0001405147007388 */ /* 0x0203e20000000400 */
[----:B0-----:R-:W-:-:S03]  /*5340*/  LEA R119, R133, UR23, 0x1 ;  /* 0x0000001785777c11 */ /* 0x001fc6000f8e08ff */
[----:B------:R0:W-:Y:S01]  /*5350*/  STS.U16 [R74+0x180], R66 ;  /* 0x000180424a007388 */ /* 0x0001e20000000400 */
[----:B-1----:R-:W-:-:S03]  /*5360*/  LEA R81, R131, UR23, 0x1 ;  /* 0x0000001783517c11 */ /* 0x002fc6000f8e08ff */
[----:B------:R1:W-:Y:S04]  /*5370*/  STS.U16 [R119+0x1c0], R93 ;  /* 0x0001c05d77007388 */ /* 0x0003e80000000400 */
[----:B------:R2:W-:Y:S01]  /*5380*/  STS.U16 [R81+0x200], R99 ;  /* 0x0002006351007388 */ /* 0x0005e20000000400 */
[----:B0-----:R-:W-:Y:S02]  /*5390*/  LEA R66, R122, UR23, 0x1 ;  /* 0x000000177a427c11 */ /* 0x001fe4000f8e08ff */
[----:B-1----:R-:W-:Y:S01]  /*53a0*/  LEA R93, R124, UR23, 0x1 ;  /* 0x000000177c5d7c11 */ /* 0x002fe2000f8e08ff */
[----:B------:R-:W-:Y:S01]  /*53b0*/  STS.U16 [R84+0x240], R120 ;  /* 0x0002407854007388 */ /* 0x000fe20000000400 */
[----:B--2---:R-:W-:-:S03]  /*53c0*/  LEA R99, R123, UR23, 0x1 ;  /* 0x000000177b637c11 */ /* 0x004fc6000f8e08ff */
[----:B------:R-:W-:Y:S01]  /*53d0*/  STS.U16 [R87+0x280], R121 ;  /* 0x0002807957007388 */ /* 0x000fe20000000400 */
[----:B------:R-:W-:Y:S02]  /*53e0*/  IADD3 R41, PT, PT, R50, 0x220, RZ ;  /* 0x0000022032297810 */ /* 0x000fe40007ffe0ff */
[----:B------:R-:W-:Y:S01]  /*53f0*/  LEA.HI.SX32 R118, R118, R50, 0x1b ;  /* 0x0000003276767211 */ /* 0x000fe200078fdaff */
[----:B------:R-:W-:Y:S01]  /*5400*/  STS.U16 [R93+0x2c0], R45 ;  /* 0x0002c02d5d007388 */ /* 0x000fe20000000400 */
[----:B------:R-:W-:-:S03]  /*5410*/  IADD3 R117, PT, PT, R50, 0x240, RZ ;  /* 0x0000024032757810 */ /* 0x000fc60007ffe0ff */
[----:B------:R-:W-:Y:S01]  /*5420*/  STS.U16 [R99+0x300], R116 ;  /* 0x0003007463007388 */ /* 0x000fe20000000400 */
[C---:B------:R-:W-:Y:S01]  /*5430*/  IADD3 R113, PT, PT, R50.reuse, 0x260, RZ ;  /* 0x0000026032717810 */ /* 0x040fe20007ffe0ff */
[C---:B------:R-:W-:Y:S02]  /*5440*/  VIADD R144, R50.reuse, 0x2a0 ;  /* 0x000002a032907836 */ /* 0x040fe40000000000 */
[----:B------:R-:W-:Y:S01]  /*5450*/  STS.U16 [R66+0x340], R115 ;  /* 0x0003407342007388 */ /* 0x000fe20000000400 */
[----:B------:R-:W-:-:S03]  /*5460*/  IADD3 R40, PT, PT, R50, 0x280, RZ ;  /* 0x0000028032287810 */ /* 0x000fc60007ffe0ff */
[----:B------:R-:W-:Y:S01]  /*5470*/  STS.U16 [R70+0x380], R114 ;  /* 0x0003807246007388 */ /* 0x000fe20000000400 */
[-C--:B------:R-:W-:Y:S01]  /*5480*/  LEA.HI.SX32 R41, R41, R50.reuse, 0x1b ;  /* 0x0000003229297211 */ /* 0x080fe200078fdaff */
[----:B------:R-:W-:Y:S01]  /*5490*/  UMOV UR12, UR8 ;  /* 0x00000008000c7c82 */ /* 0x000fe20008000000 */
[C---:B------:R-:W-:Y:S01]  /*54a0*/  IADD3 R142, PT, PT, R50.reuse, 0x2c0, RZ ;  /* 0x000002c0328e7810 */ /* 0x040fe20007ffe0ff */
[----:B------:R-:W-:Y:S01]  /*54b0*/  UMOV UR13, UR14 ;  /* 0x0000000e000d7c82 */ /* 0x000fe20008000000 */
[-C--:B------:R-:W-:Y:S01]  /*54c0*/  LEA.HI.SX32 R117, R117, R50.reuse, 0x1b ;  /* 0x0000003275757211 */ /* 0x080fe200078fdaff */
[----:B------:R0:W-:Y:S01]  /*54d0*/  STS.U16 [R67+0x3c0], R80 ;  /* 0x0003c05043007388 */ /* 0x0001e20000000400 */
[C---:B------:R-:W-:Y:S02]  /*54e0*/  IADD3 R140, PT, PT, R50.reuse, 0x2e0, RZ ;  /* 0x000002e0328c7810 */ /* 0x040fe40007ffe0ff */
[----:B------:R-:W-:Y:S01]  /*54f0*/  LEA.HI.SX32 R113, R113, R50, 0x1b ;  /* 0x0000003271717211 */ /* 0x000fe200078fdaff */
[----:B------:R-:W-:Y:S01]  /*5500*/  UIMAD.WIDE.U32 UR12, UR7, UR28, UR12 ;  /* 0x0000001c070c72a5 */ /* 0x000fe2000f8e000c */
[----:B------:R-:W-:-:S02]  /*5510*/  IADD3 R138, PT, PT, R50, 0x300, RZ ;  /* 0x00000300328a7810 */ /* 0x000fc40007ffe0ff */
[-C--:B------:R-:W-:Y:S02]  /*5520*/  LEA.HI.SX32 R40, R40, R50.reuse, 0x1b ;  /* 0x0000003228287211 */ /* 0x080fe400078fdaff */
[----:B0-----:R-:W-:Y:S02]  /*5530*/  LEA R80, R118, UR23, 0x1 ;  /* 0x0000001776507c11 */ /* 0x001fe4000f8e08ff */
[----:B------:R-:W-:Y:S02]  /*5540*/  IADD3 R136, PT, PT, R50, 0x320, RZ ;  /* 0x0000032032887810 */ /* 0x000fe40007ffe0ff */
[----:B------:R-:W-:Y:S01]  /*5550*/  LEA.HI.SX32 R144, R144, R50, 0x1b ;  /* 0x0000003290907211 */ /* 0x000fe200078fdaff */
[----:B------:R0:W-:Y:S01]  /*5560*/  STS.U16 [R80+0x400], R47 ;  /* 0x0004002f50007388 */ /* 0x0001e20000000400 */
[----:B------:R-:W-:Y:S02]  /*5570*/  LEA R41, R41, UR23, 0x1 ;  /* 0x0000001729297c11 */ /* 0x000fe4000f8e08ff */
[----:B------:R-:W-:-:S02]  /*5580*/  IADD3 R134, PT, PT, R50, 0x340, RZ ;  /* 0x0000034032867810 */ /* 0x000fc40007ffe0ff */
[-C--:B------:R-:W-:Y:S02]  /*5590*/  LEA.HI.SX32 R142, R142, R50.reuse, 0x1b ;  /* 0x000000328e8e7211 */ /* 0x080fe400078fdaff */
[----:B------:R-:W-:Y:S02]  /*55a0*/  LEA R45, R117, UR23, 0x1 ;  /* 0x00000017752d7c11 */ /* 0x000fe4000f8e08ff */
[----:B------:R-:W-:Y:S02]  /*55b0*/  IADD3 R132, PT, PT, R50, 0x360, RZ ;  /* 0x0000036032847810 */ /* 0x000fe40007ffe0ff */
[-C--:B------:R-:W-:Y:S02]  /*55c0*/  LEA.HI.SX32 R140, R140, R50.reuse, 0x1b ;  /* 0x000000328c8c7211 */ /* 0x080fe400078fdaff */
[----:B0-----:R-:W-:Y:S01]  /*55d0*/  LEA R47, R113, UR23, 0x1 ;  /* 0x00000017712f7c11 */ /* 0x001fe2000f8e08ff */
[----:B------:R-:W-:Y:S01]  /*55e0*/  UIMAD UR13, UR7, UR29, UR13 ;  /* 0x0000001d070d72a4 */ /* 0x000fe2000f8e020d */
[----:B------:R-:W-:Y:S01]  /*55f0*/  LEA.HI.SX32 R138, R138, R50, 0x1b ;  /* 0x000000328a8a7211 */ /* 0x000fe200078fdaff */
[----:B------:R-:W-:Y:S01]  /*5600*/  ULEA UR25, UP0, UR12, UR30, 0x3 ;  /* 0x0000001e0c197291 */ /* 0x000fe2000f8018ff */
[----:B------:R-:W-:Y:S01]  /*5610*/  LEA R40, R40, UR23, 0x1 ;  /* 0x0000001728287c11 */ /* 0x000fe2000f8e08ff */
[----:B------:R-:W-:Y:S01]  /*5620*/  STS.U16 [R41+0x440], R112 ;  /* 0x0004407029007388 */ /* 0x000fe20000000400 */
[----:B------:R-:W-:-:S02]  /*5630*/  IADD3 R130, PT, PT, R50, 0x380, RZ ;  /* 0x0000038032827810 */ /* 0x000fc40007ffe0ff */
[-C--:B------:R-:W-:Y:S02]  /*5640*/  LEA.HI.SX32 R136, R136, R50.reuse, 0x1b ;  /* 0x0000003288887211 */ /* 0x080fe400078fdaff */
[----:B------:R-:W-:Y:S02]  /*5650*/  LEA R144, R144, UR23, 0x1 ;  /* 0x0000001790907c11 */ /* 0x000fe4000f8e08ff */
[----:B------:R-:W-:Y:S02]  /*5660*/  IADD3 R128, PT, PT, R50, 0x3a0, RZ ;  /* 0x000003a032807810 */ /* 0x000fe40007ffe0ff */
[----:B------:R-:W-:Y:S01]  /*5670*/  LEA.HI.SX32 R134, R134, R50, 0x1b ;  /* 0x0000003286867211 */ /* 0x000fe200078fdaff */
[----:B------:R-:W-:Y:S01]  /*5680*/  STS.U16 [R45+0x480], R111 ;  /* 0x0004806f2d007388 */ /* 0x000fe20000000400 */
[----:B------:R-:W-:Y:S02]  /*5690*/  LEA R142, R142, UR23, 0x1 ;  /* 0x000000178e8e7c11 */ /* 0x000fe4000f8e08ff */
[----:B------:R-:W-:-:S02]  /*56a0*/  IADD3 R126, PT, PT, R50, 0x3c0, RZ ;  /* 0x000003c0327e7810 */ /* 0x000fc40007ffe0ff */
[-C--:B------:R-:W-:Y:S02]  /*56b0*/  LEA.HI.SX32 R132, R132, R50.reuse, 0x1b ;  /* 0x0000003284847211 */ /* 0x080fe400078fdaff */
[----:B------:R-:W-:Y:S01]  /*56c0*/  LEA R140, R140, UR23, 0x1 ;  /* 0x000000178c8c7c11 */ /* 0x000fe2000f8e08ff */
[----:B------:R0:W-:Y:S01]  /*56d0*/  STS.U16 [R47+0x4c0], R64 ;  /* 0x0004c0402f007388 */ /* 0x0001e20000000400 */
[----:B------:R-:W-:Y:S01]  /*56e0*/  IADD3 R139, PT, PT, R50, 0x3e0, RZ ;  /* 0x000003e0328b7810 */ /* 0x000fe20007ffe0ff */
[----:B------:R-:W-:Y:S01]  /*56f0*/  ULEA.HI.X UR12, UR12, UR31, UR13, 0x3, UP0 ;  /* 0x0000001f0c0c7291 */ /* 0x000fe200080f1c0d */
[----:B------:R-:W-:Y:S01]  /*5700*/  LEA R138, R138, UR23, 0x1 ;  /* 0x000000178a8a7c11 */ /* 0x000fe2000f8e08ff */
[----:B------:R1:W-:Y:S01]  /*5710*/  STS.U16 [R40+0x500], R65 ;  /* 0x0005004128007388 */ /* 0x0003e20000000400 */
[----:B------:R-:W-:Y:S02]  /*5720*/  P2R R43, PR, RZ, 0x10 ;  /* 0x00000010ff2b7803 */ /* 0x000fe40000000000 */
[----:B------:R-:W-:Y:S01]  /*5730*/  LEA.HI.SX32 R130, R130, R50, 0x1b ;  /* 0x0000003282827211 */ /* 0x000fe200078fdaff */
[----:B------:R-:W-:Y:S01]  /*5740*/  STS.U16 [R144+0x540], R109 ;  /* 0x0005406d90007388 */ /* 0x000fe20000000400 */
[----:B------:R-:W-:-:S02]  /*5750*/  LEA R136, R136, UR23, 0x1 ;  /* 0x0000001788887c11 */ /* 0x000fc4000f8e08ff */
[-C--:B------:R-:W-:Y:S01]  /*5760*/  LEA.HI.SX32 R128, R128, R50.reuse, 0x1b ;  /* 0x0000003280807211 */ /* 0x080fe200078fdaff */
[----:B------:R-:W-:Y:S01]  /*5770*/  STS.U16 [R142+0x580], R110 ;  /* 0x0005806e8e007388 */ /* 0x000fe20000000400 */
[----:B------:R-:W-:Y:S02]  /*5780*/  LEA R134, R134, UR23, 0x1 ;  /* 0x0000001786867c11 */ /* 0x000fe4000f8e08ff */
[----:B------:R-:W-:Y:S01]  /*5790*/  ISETP.GE.AND P4, PT, R42, UR24, PT ;  /* 0x000000182a007c0c */ /* 0x000fe2000bf86270 */
[----:B------:R-:W-:Y:S01]  /*57a0*/  STS.U16 [R140+0x5c0], R108 ;  /* 0x0005c06c8c007388 */ /* 0x000fe20000000400 */
[-C--:B------:R-:W-:Y:S02]  /*57b0*/  LEA.HI.SX32 R126, R126, R50.reuse, 0x1b ;  /* 0x000000327e7e7211 */ /* 0x080fe400078fdaff */
[----:B------:R-:W-:Y:S01]  /*57c0*/  LEA R132, R132, UR23, 0x1 ;  /* 0x0000001784847c11 */ /* 0x000fe2000f8e08ff */
[----:B------:R-:W-:Y:S01]  /*57d0*/  STS.U16 [R138+0x600], R106 ;  /* 0x0006006a8a007388 */ /* 0x000fe20000000400 */
[----:B------:R-:W-:-:S02]  /*57e0*/  LEA.HI.SX32 R50, R139, R50, 0x1b ;  /* 0x000000328b327211 */ /* 0x000fc400078fdaff */
[----:B------:R-:W-:Y:S01]  /*57f0*/  LEA R130, R130, UR23, 0x1 ;  /* 0x0000001782827c11 */ /* 0x000fe2000f8e08ff */
[----:B------:R-:W-:Y:S01]  /*5800*/  STS.U16 [R136+0x640], R107 ;  /* 0x0006406b88007388 */ /* 0x000fe20000000400 */
[----:B------:R-:W-:Y:S02]  /*5810*/  LEA R128, R128, UR23, 0x1 ;  /* 0x0000001780807c11 */ /* 0x000fe4000f8e08ff */
[----:B0-----:R-:W-:Y:S01]  /*5820*/  MOV R64, UR25 ;  /* 0x0000001900407c02 */ /* 0x001fe20008000f00 */
[----:B------:R-:W-:Y:S01]  /*5830*/  STS.U16 [R134+0x680], R105 ;  /* 0x0006806986007388 */ /* 0x000fe20000000400 */
[----:B-1----:R-:W-:Y:S02]  /*5840*/  MOV R65, UR12 ;  /* 0x0000000c00417c02 */ /* 0x002fe40008000f00 */
[----:B------:R-:W-:Y:S01]  /*5850*/  LEA R126, R126, UR23, 0x1 ;  /* 0x000000177e7e7c11 */ /* 0x000fe2000f8e08ff */
[----:B------:R0:W-:Y:S01]  /*5860*/  STS.U16 [R132+0x6c0], R85 ;  /* 0x0006c05584007388 */ /* 0x0001e20000000400 */
[----:B------:R-:W-:-:S03]  /*5870*/  LEA R50, R50, UR23, 0x1 ;  /* 0x0000001732327c11 */ /* 0x000fc6000f8e08ff */
[----:B------:R-:W-:Y:S04]  /*5880*/  STS.U16 [R130+0x700], R104 ;  /* 0x0007006882007388 */ /* 0x000fe80000000400 */
[----:B------:R-:W-:Y:S01]  /*5890*/  STS.U16 [R128+0x740], R102 ;  /* 0x0007406680007388 */ /* 0x000fe20000000400 */
[----:B0-----:R-:W-:-:S03]  /*58a0*/  PRMT R85, RZ, 0x7610, R85 ;  /* 0x00007610ff557816 */ /* 0x001fc60000000055 */
[----:B------:R-:W-:Y:S01]  /*58b0*/  STS.U16 [R126+0x780], R101 ;  /* 0x000780657e007388 */ /* 0x000fe20000000400 */
[----:B------:R-:W-:-:S03]  /*58c0*/  LOP3.LUT P3, RZ, R61, 0x800000, RZ, 0xc0, !PT ;  /* 0x008000003dff7812 */ /* 0x000fc6000786c0ff */
[----:B------:R-:W2:Y:S04]  /*58d0*/  LDG.E.64 R64, desc[UR26][R64.64] ;  /* 0x0000001a40407981 */ /* 0x000ea8000c1e1b00 */
[----:B------:R0:W-:Y:S01]  /*58e0*/  STS.U16 [R50+0x7c0], R90 ;  /* 0x0007c05a32007388 */ /* 0x0001e20000000400 */
[----:B------:R-:W-:-:S03]  /*58f0*/  NOP ;  /* 0x0000000000007918 */ /* 0x000fc60000000000 */
[----:B------:R-:W3:Y:S01]  /*5900*/  @!P4 LDG.E.U16 R85, desc[UR26][R62.64] ;  /* 0x0000001a3e55c981 */ /* 0x000ee2000c1e1500 */
[----:B------:R-:W-:Y:S02]  /*5910*/  ISETP.GE.AND P4, PT, R100, UR24, PT ;  /* 0x0000001864007c0c */ /* 0x000fe4000bf86270 */
[----:B0-----:R-:W-:Y:S02]  /*5920*/  PRMT R90, RZ, 0x7610, R90 ;  /* 0x00007610ff5a7816 */ /* 0x001fe4000000005a */
[----:B------:R-:W-:-:S04]  /*5930*/  PRMT R156, RZ, 0x7610, R156 ;  /* 0x00007610ff9c7816 */ /* 0x000fc8000000009c */
[----:B------:R-:W4:Y:S01]  /*5940*/  @!P3 LDG.E.U16 R90, desc[UR26][R62.64+0x40] ;  /* 0x0000401a3e5ab981 */ /* 0x000f22000c1e1500 */
[----:B------:R-:W-:-:S04]  /*5950*/  ISETP.GE.AND P3, PT, R98, UR24, PT ;  /* 0x0000001862007c0c */ /* 0x000fc8000bf66270 */
[----:B------:R-:W5:Y:S01]  /*5960*/  @!P4 LDG.E.U16 R156, desc[UR26][R62.64+0x80] ;  /* 0x0000801a3e9cc981 */ /* 0x000f62000c1e1500 */
[----:B------:R-:W-:Y:S02]  /*5970*/  ISETP.GE.AND P4, PT, R97, UR24, PT ;  /* 0x0000001861007c0c */ /* 0x000fe4000bf86270 */
[----:B------:R-:W-:Y:S02]  /*5980*/  PRMT R146, RZ, 0x7610, R146 ;  /* 0x00007610ff927816 */ /* 0x000fe40000000092 */
[----:B------:R-:W-:-:S04]  /*5990*/  PRMT R155, RZ, 0x7610, R155 ;  /* 0x00007610ff9b7816 */ /* 0x000fc8000000009b */
[----:B------:R-:W5:Y:S01]  /*59a0*/  @!P3 LDG.E.U16 R146, desc[UR26][R62.64+0xc0] ;  /* 0x0000c01a3e92b981 */ /* 0x000f62000c1e1500 */
        /* <DEDUP_REMOVED lines=23> */
[----:B------:R-:W5:Y:S05]  /*5b20*/  @!P3 LDG.E.U16 R148, desc[UR26][R62.64+0x2c0] ;  /* 0x0002c01a3e94b981 */ /* 0x000f6a000c1e1500 */
[----:B------:R-:W5:Y:S01]  /*5b30*/  @!P4 LDG.E.U16 R95, desc[UR26][R62.64+0x300] ;  /* 0x0003001a3e5fc981 */ /* 0x000f62000c1e1500 */
[----:B------:R-:W-:Y:S02]  /*5b40*/  ISETP.GE.AND P3, PT, R83, UR24, PT ;  /* 0x0000001853007c0c */ /* 0x000fe4000bf66270 */
[----:B------:R-:W-:Y:S02]  /*5b50*/  PRMT R106, RZ, 0x7610, R106 ;  /* 0x00007610ff6a7816 */ /* 0x000fe4000000006a */
[----:B------:R-:W-:-:S02]  /*5b60*/  ISETP.GE.AND P4, PT, R69, UR24, PT ;  /* 0x0000001845007c0c */ /* 0x000fc4000bf86270 */
[----:B------:R-:W-:-:S07]  /*5b70*/  PRMT R69, RZ, 0x7610, R69 ;  /* 0x00007610ff457816 */ /* 0x000fce0000000045 */
[----:B------:R-:W5:Y:S01]  /*5b80*/  @!P3 LDG.E.U16 R106, desc[UR26][R62.64+0x340] ;  /* 0x0003401a3e6ab981 */ /* 0x000f62000c1e1500 */
[----:B------:R-:W-:Y:S02]  /*5b90*/  ISETP.GE.AND P3, PT, R68, UR24, PT ;  /* 0x0000001844007c0c */ /* 0x000fe4000bf66270 */
[----:B------:R-:W-:Y:S01]  /*5ba0*/  PRMT R68, RZ, 0x7610, R68 ;  /* 0x00007610ff447816 */ /* 0x000fe20000000044 */
[----:B------:R-:W5:Y:S10]  /*5bb0*/  @!P4 LDG.E.U16 R69, desc[UR26][R62.64+0x380] ;  /* 0x0003801a3e45c981 */ /* 0x000f74000c1e1500 */
[----:B------:R-:W5:Y:S01]  /*5bc0*/  @!P3 LDG.E.U16 R68, desc[UR26][R62.64+0x3c0] ;  /* 0x0003c01a3e44b981 */ /* 0x000f62000c1e1500 */
[----:B------:R-:W-:-:S02]  /*5bd0*/  ISETP.GE.AND P4, PT, R79, UR24, PT ;  /* 0x000000184f007c0c */ /* 0x000fc4000bf86270 */
[----:B------:R-:W-:-:S11]  /*5be0*/  PRMT R79, RZ, 0x7610, R79 ;  /* 0x00007610ff4f7816 */ /* 0x000fd6000000004f */
[----:B------:R-:W5:Y:S01]  /*5bf0*/  @!P4 LDG.E.U16 R79, desc[UR26][R62.64+0x400] ;  /* 0x0004001a3e4fc981 */ /* 0x000f62000c1e1500 */
[----:B------:R-:W-:Y:S02]  /*5c00*/  ISETP.GE.AND P4, PT, R82, UR24, PT ;  /* 0x0000001852007c0c */ /* 0x000fe4000bf86270 */
[----:B------:R-:W-:Y:S02]  /*5c10*/  ISETP.GE.AND P3, PT, R46, UR24, PT ;  /* 0x000000182e007c0c */ /* 0x000fe4000bf66270 */
[----:B------:R-:W-:Y:S02]  /*5c20*/  PRMT R46, RZ, 0x7610, R46 ;  /* 0x00007610ff2e7816 */ /* 0x000fe4000000002e */
[----:B------:R-:W-:-:S07]  /*5c30*/  PRMT R42, RZ, 0x7610, R42 ;  /* 0x00007610ff2a7816 */ /* 0x000fce000000002a */
[----:B------:R-:W5:Y:S01]  /*5c40*/  @!P4 LDG.E.U16 R46, desc[UR26][R62.64+0x480] ;  /* 0x0004801a3e2ec981 */ /* 0x000f62000c1e1500 */
[----:B------:R-:W-:-:S03]  /*5c50*/  ISETP.NE.AND P4, PT, R43, RZ, PT ;  /* 0x000000ff2b00720c */ /* 0x000fc60003f85270 */
[----:B------:R-:W5:Y:S01]  /*5c60*/  @!P3 LDG.E.U16 R42, desc[UR26][R62.64+0x440] ;  /* 0x0004401a3e2ab981 */ /* 0x000f62000c1e1500 */
[----:B------:R-:W-:Y:S02]  /*5c70*/  ISETP.NE.AND P3, PT, R44, RZ, PT ;  /* 0x000000ff2c00720c */ /* 0x000fe40003f65270 */
[----:B------:R-:W-:-:S07]  /*5c80*/  PRMT R44, RZ, 0x7610, R44 ;  /* 0x00007610ff2c7816 */ /* 0x000fce000000002c */
        /* <DEDUP_REMOVED lines=9> */
[----:B------:R-:W-:Y:S02]  /*5d20*/  PRMT R135, RZ, 0x7610, R135 ;  /* 0x00007610ff877816 */ /* 0x000fe40000000087 */
[----:B------:R-:W-:Y:S02]  /*5d30*/  PRMT R133, RZ, 0x7610, R133 ;  /* 0x00007610ff857816 */ /* 0x000fe40000000085 */
[----:B------:R-:W5:Y:S01]  /*5d40*/  @!P2 LDG.E.U16 R143, desc[UR26][R62.64+0x540] ;  /* 0x0005401a3e8fa981 */ /* 0x000f62000c1e1500 */
[----:B------:R-:W-:-:S03]  /*5d50*/  ISETP.GE.AND P2, PT, R48, UR24, PT ;  /* 0x0000001830007c0c */ /* 0x000fc6000bf46270 */
[----:B------:R-:W5:Y:S01]  /*5d60*/  @!P3 LDG.E.U16 R135, desc[UR26][R62.64+0x640] ;  /* 0x0006401a3e87b981 */ /* 0x000f62000c1e1500 */
[----:B------:R-:W-:-:S03]  /*5d70*/  ISETP.GE.AND P3, PT, R72, UR24, PT ;  /* 0x0000001848007c0c */ /* 0x000fc6000bf66270 */
[----:B------:R-:W5:Y:S01]  /*5d80*/  @!P4 LDG.E.U16 R133, desc[UR26][R62.64+0x680] ;  /* 0x0006801a3e85c981 */ /* 0x000f62000c1e1500 */
[----:B------:R-:W-:Y:S02]  /*5d90*/  ISETP.GE.AND P4, PT, R73, UR24, PT ;  /* 0x0000001849007c0c */ /* 0x000fe4000bf86270 */
[----:B------:R-:W-:Y:S02]  /*5da0*/  SHF.L.U32 R49, R49, 0x5, RZ ;  /* 0x0000000531317819 */ /* 0x000fe400000006ff */
[----:B------:R-:W-:Y:S02]  /*5db0*/  PRMT R141, RZ, 0x7610, R141 ;  /* 0x00007610ff8d7816 */ /* 0x000fe4000000008d */
[----:B------:R-:W-:Y:S02]  /*5dc0*/  LEA.HI.SX32 R76, R49, R49, 0x1b ;  /* 0x00000031314c7211 */ /* 0x000fe400078fdaff */
[----:B------:R-:W-:Y:S02]  /*5dd0*/  PRMT R139, RZ, 0x7610, R139 ;  /* 0x00007610ff8b7816 */ /* 0x000fe4000000008b */
[----:B------:R-:W-:Y:S01]  /*5de0*/  PRMT R131, RZ, 0x7610, R131 ;  /* 0x00007610ff837816 */ /* 0x000fe20000000083 */
[----:B------:R-:W5:Y:S01]  /*5df0*/  @!P1 LDG.E.U16 R141, desc[UR26][R62.64+0x580] ;  /* 0x0005801a3e8d9981 */ /* 0x000f62000c1e1500 */
[----:B------:R-:W-:-:S02]  /*5e00*/  PRMT R129, RZ, 0x7610, R129 ;  /* 0x00007610ff817816 */ /* 0x000fc40000000081 */
[----:B------:R-:W-:Y:S01]  /*5e10*/  PRMT R127, RZ, 0x7610, R127 ;  /* 0x00007610ff7f7816 */ /* 0x000fe2000000007f */
[----:B------:R-:W5:Y:S01]  /*5e20*/  @!P0 LDG.E.U16 R139, desc[UR26][R62.64+0x5c0] ;  /* 0x0005c01a3e8b8981 */ /* 0x000f62000c1e1500 */
[----:B------:R-:W-:Y:S02]  /*5e30*/  PRMT R51, RZ, 0x7610, R51 ;  /* 0x00007610ff337816 */ /* 0x000fe40000000033 */
[----:B------:R-:W-:Y:S01]  /*5e40*/  PRMT R49, RZ, 0x7610, R49 ;  /* 0x00007610ff317816 */ /* 0x000fe20000000031 */
[----:B------:R-:W5:Y:S01]  /*5e50*/  @!P2 LDG.E.U16 R131, desc[UR26][R62.64+0x6c0] ;  /* 0x0006c01a3e83a981 */ /* 0x000f62000c1e1500 */
[----:B------:R-:W-:-:S03]  /*5e60*/  LEA R48, R76, UR23, 0x1 ;  /* 0x000000174c307c11 */ /* 0x000fc6000f8e08ff */
[----:B------:R-:W5:Y:S04]  /*5e70*/  @!P3 LDG.E.U16 R129, desc[UR26][R62.64+0x700] ;  /* 0x0007001a3e81b981 */ /* 0x000f68000c1e1500 */
[----:B------:R-:W5:Y:S04]  /*5e80*/  @!P4 LDG.E.U16 R127, desc[UR26][R62.64+0x740] ;  /* 0x0007401a3e7fc981 */ /* 0x000f68000c1e1500 */
[----:B------:R-:W5:Y:S04]  /*5e90*/  @!P5 LDG.E.U16 R51, desc[UR26][R62.64+0x780] ;  /* 0x0007801a3e33d981 */ /* 0x000f68000c1e1500 */
[----:B------:R0:W5:Y:S04]  /*5ea0*/  @!P6 LDG.E.U16 R49, desc[UR26][R62.64+0x7c0] ;  /* 0x0007c01a3e31e981 */ /* 0x000168000c1e1500 */
[----:B------:R-:W-:Y:S04]  /*5eb0*/  LDS.U16 R73, [R48+0x4] ;  /* 0x0000040030497984 */ /* 0x000fe80000000400 */
[----:B------:R-:W-:Y:S04]  /*5ec0*/  LDS.U16 R72, [R48+0x6] ;  /* 0x0000060030487984 */ /* 0x000fe80000000400 */
[----:B0-----:R-:W0:Y:S04]  /*5ed0*/  LDS.U16 R63, [R48] ;  /* 0x00000000303f7984 */ /* 0x001e280000000400 */
[----:B------:R-:W1:Y:S04]  /*5ee0*/  LDS.U16 R62, [R48+0x2] ;  /* 0x00000200303e7984 */ /* 0x000e680000000400 */
[----:B------:R-:W1:Y:S04]  /*5ef0*/  LDS.U16 R76, [R48+0x8] ;  /* 0x00000800304c7984 */ /* 0x000e680000000400 */
[----:B------:R-:W1:Y:S04]  /*5f00*/  LDS.U16 R77, [R48+0xa] ;  /* 0x00000a00304d7984 */ /* 0x000e680000000400 */
        /* <DEDUP_REMOVED lines=9> */
[----:B------:R-:W1:Y:S01]  /*5fa0*/  LDS.U16 R101, [R48+0x1e] ;  /* 0x00001e0030657984 */ /* 0x000e620000000400 */
[----:B--2---:R-:W-:-:S03]  /*5fb0*/  R2UR UR12, R65 ;  /* 0x00000000410c72ca */ /* 0x004fc600000e0000 */
[----:B------:R-:W-:Y:S01]  /*5fc0*/  LDS.U16 R104, [R48+0x20] ;  /* 0x0000200030687984 */ /* 0x000fe20000000400 */
[----:B------:R-:W-:-:S03]  /*5fd0*/  FMUL.FTZ R86, R64, 1.4426950216293334961 ;  /* 0x3fb8aa3b40567820 */ /* 0x000fc60000410000 */
[----:B------:R-:W2:Y:S04]  /*5fe0*/  LDS.U16 R105, [R48+0x22] ;  /* 0x0000220030697984 */ /* 0x000ea80000000400 */
[----:B------:R-:W2:Y:S04]  /*5ff0*/  LDS.U16 R108, [R48+0x24] ;  /* 0x00002400306c7984 */ /* 0x000ea80000000400 */
[----:B------:R-:W2:Y:S04]  /*6000*/  LDS.U16 R109, [R48+0x26] ;  /* 0x00002600306d7984 */ /* 0x000ea80000000400 */
        /* <DEDUP_REMOVED lines=13> */
[----:B----4-:R-:W-:Y:S01]  /*60e0*/  STS.U16 [R75+0x10c0], R90 ;  /* 0x0010c05a4b007388 */ /* 0x010fe20000000400 */
[----:B------:R-:W-:-:S03]  /*60f0*/  FMUL.FTZ R147, R86, R7 ;  /* 0x0000000756937220 */ /* 0x000fc60000410000 */
[----:B-----5:R3:W-:Y:S02]  /*6100*/  STS.U16 [R5+0x1100], R156 ;  /* 0x0011009c05007388 */ /* 0x0207e40000000400 */
[----:B---3--:R-:W-:Y:S02]  /*6110*/  FMUL.FTZ R156, R7, UR12 ;  /* 0x0000000c079c7c20 */ /* 0x008fe40008410000 */
[----:B------:R3:W-:Y:S02]  /*6120*/  STS.U16 [R103+0x1140], R146 ;  /* 0x0011409267007388 */ /* 0x0007e40000000400 */
[----:B------:R-:W-:Y:S01]  /*6130*/  FMUL.RZ R156, R156, 0.15915493667125701904 ;  /* 0x3e22f9839c9c7820 */ /* 0x000fe2000040c000 */
[----:B------:R-:W-:Y:S01]  /*6140*/  MUFU.EX2 R147, R147 ;  /* 0x0000009300937308 */ /* 0x000fe20000000800 */
[----:B------:R-:W-:-:S07]  /*6150*/  FMUL.FTZ R145, R86, R8 ;  /* 0x0000000856917220 */ /* 0x000fce0000410000 */
[----:B------:R-:W-:Y:S08]  /*6160*/  MUFU.SIN R5, R156 ;  /* 0x0000009c00057308 */ /* 0x000ff00000000400 */
[----:B---3--:R3:W4:Y:S01]  /*6170*/  MUFU.COS R146, R156 ;  /* 0x0000009c00927308 */ /* 0x0087220000000000 */
[----:B------:R5:W-:Y:S01]  /*6180*/  STS.U16 [R125+0x1180], R155 ;  /* 0x0011809b7d007388 */ /* 0x000be20000000400 */
[----:B---3--:R-:W-:-:S04]  /*6190*/  FMUL.FTZ R156, R8, UR12 ;  /* 0x0000000c089c7c20 */ /* 0x008fc80008410000 */
[----:B------:R-:W-:Y:S02]  /*61a0*/  FMUL.RZ R156, R156, 0.15915493667125701904 ;  /* 0x3e22f9839c9c7820 */ /* 0x000fe4000040c000 */
[----:B------:R-:W-:Y:S01]  /*61b0*/  MUFU.EX2 R145, R145 ;  /* 0x0000009100917308 */ /* 0x000fe20000000800 */
[----:B-----5:R-:W-:Y:S01]  /*61c0*/  FMUL.FTZ R155, R9, UR12 ;  /* 0x0000000c099b7c20 */ /* 0x020fe20008410000 */
[----:B------:R3:W-:Y:S06]  /*61d0*/  STS.U16 [R71+0x11c0], R154 ;  /* 0x0011c09a47007388 */ /* 0x0007ec0000000400 */
[----:B------:R-:W5:Y:S01]  /*61e0*/  MUFU.COS R125, R156 ;  /* 0x0000009c007d7308 */ /* 0x000f620000000000 */
[----:B------:R0:W-:Y:S01]  /*61f0*/  STS.U16 [R74+0x1200], R153 ;  /* 0x001200994a007388 */ /* 0x0001e20000000400 */
[----:B---3--:R-:W-:-:S06]  /*6200*/  FMUL.FTZ R154, R10, UR12 ;  /* 0x0000000c0a9a7c20 */ /* 0x008fcc0008410000 */
[----:B------:R-:W3:Y:S01]  /*6210*/  MUFU.SIN R103, R156 ;  /* 0x0000009c00677308 */ /* 0x000ee20000000400 */
[----:B------:R1:W-:Y:S01]  /*6220*/  STS.U16 [R119+0x1240], R152 ;  /* 0x0012409877007388 */ /* 0x0003e20000000400 */
[----:B0-----:R-:W-:Y:S01]  /*6230*/  FMUL.FTZ R153, R11, UR12 ;  /* 0x0000000c0b997c20 */ /* 0x001fe20008410000 */
[----:B------:R-:W-:Y:S02]  /*6240*/  FMUL.RZ R155, R155, 0.15915493667125701904 ;  /* 0x3e22f9839b9b7820 */ /* 0x000fe4000040c000 */
[----:B------:R0:W-:Y:S01]  /*6250*/  STS.U16 [R81+0x1280], R151 ;  /* 0x0012809751007388 */ /* 0x0001e20000000400 */
[----:B------:R-:W-:Y:S01]  /*6260*/  FMUL.RZ R154, R154, 0.15915493667125701904 ;  /* 0x3e22f9839a9a7820 */ /* 0x000fe2000040c000 */
[----:B----4-:R-:W-:Y:S01]  /*6270*/  FMUL.FTZ R146, R147, R146 ;  /* 0x0000009293927220 */ /* 0x010fe20000410000 */
[----:B------:R-:W-:Y:S01]  /*6280*/  FMUL.FTZ R85, R86, R13 ;  /* 0x0000000d56557220 */ /* 0x000fe20000410000 */
[----:B-1----:R-:W-:Y:S01]  /*6290*/  FMUL.FTZ R152, R12, UR12 ;  /* 0x0000000c0c987c20 */ /* 0x002fe20008410000 */
[----:B------:R-:W-:Y:S01]  /*62a0*/  FMUL.RZ R153, R153, 0.15915493667125701904 ;  /* 0x3e22f98399997820 */ /* 0x000fe2000040c000 */
[----:B------:R1:W-:Y:S01]  /*62b0*/  STS.U16 [R84+0x12c0], R150 ;  /* 0x0012c09654007388 */ /* 0x0003e20000000400 */
[----:B0-----:R-:W-:Y:S01]  /*62c0*/  FMUL.FTZ R151, R13, UR12 ;  /* 0x0000000c0d977c20 */ /* 0x001fe20008410000 */
[----:B------:R-:W-:Y:S01]  /*62d0*/  FMUL.FTZ R147, R147, R5 ;  /* 0x0000000593937220 */ /* 0x000fe20000410000 */
[----:B------:R-:W-:Y:S01]  /*62e0*/  FMUL.RZ R152, R152, 0.15915493667125701904 ;  /* 0x3e22f98398987820 */ /* 0x000fe2000040c000 */
[----:B------:R0:W-:Y:S01]  /*62f0*/  STS.U16 [R87+0x1300], R149 ;  /* 0x0013009557007388 */ /* 0x0001e20000000400 */
[----:B------:R-:W-:Y:S01]  /*6300*/  FMUL.FTZ R5, R18, UR12 ;  /* 0x0000000c12057c20 */ /* 0x000fe20008410000 */
[----:B------:R-:W-:Y:S01]  /*6310*/  FMUL.RZ R151, R151, 0.15915493667125701904 ;  /* 0x3e22f98397977820 */ /* 0x000fe2000040c000 */
[----:B------:R-:W-:Y:S01]  /*6320*/  MUFU.SIN R156, R155 ;  /* 0x0000009b009c7308 */ /* 0x000fe20000000400 */
[----:B------:R4:W-:Y:S01]  /*6330*/  STS.U16 [R93+0x1340], R148 ;  /* 0x001340945d007388 */ /* 0x0009e20000000400 */
[----:B-1----:R-:W-:Y:S01]  /*6340*/  FMUL.FTZ R150, R14, UR12 ;  /* 0x0000000c0e967c20 */ /* 0x002fe20008410000 */
[----:B------:R-:W-:-:S02]  /*6350*/  FMUL.FTZ R102, R86, R18 ;  /* 0x0000001256667220 */ /* 0x000fc40000410000 */
[----:B------:R1:W-:Y:S01]  /*6360*/  STS.U16 [R99+0x1380], R95 ;  /* 0x0013805f63007388 */ /* 0x0003e20000000400 */
[----:B0-----:R-:W-:Y:S02]  /*6370*/  FMUL.FTZ R149, R15, UR12 ;  /* 0x0000000c0f957c20 */ /* 0x001fe40008410000 */
[----:B------:R-:W-:Y:S01]  /*6380*/  MUFU.COS R71, R155 ;  /* 0x0000009b00477308 */ /* 0x000fe20000000000 */
[----:B------:R-:W-:Y:S01]  /*6390*/  FMUL.RZ R150, R150, 0.15915493667125701904 ;  /* 0x3e22f98396967820 */ /* 0x000fe2000040c000 */
[----:B----4-:R-:W-:Y:S01]  /*63a0*/  FMUL.FTZ R148, R16, UR12 ;  /* 0x0000000c10947c20 */ /* 0x010fe20008410000 */
[----:B------:R-:W-:Y:S01]  /*63b0*/  FMUL.RZ R5, R5, 0.15915493667125701904 ;  /* 0x3e22f98305057820 */ /* 0x000fe2000040c000 */
[----:B------:R-:W-:Y:S01]  /*63c0*/  FMUL.RZ R149, R149, 0.15915493667125701904 ;  /* 0x3e22f98395957820 */ /* 0x000fe2000040c000 */
[----:B-1----:R-:W-:-:S03]  /*63d0*/  FMUL.FTZ R99, R17, UR12 ;  /* 0x0000000c11637c20 */ /* 0x002fc60008410000 */
[----:B------:R-:W-:Y:S01]  /*63e0*/  MUFU.SIN R155, R154 ;  /* 0x0000009a009b7308 */ /* 0x000fe20000000400 */
[----:B------:R-:W-:Y:S01]  /*63f0*/  FMUL.RZ R148, R148, 0.15915493667125701904 ;  /* 0x3e22f98394947820 */ /* 0x000fe2000040c000 */
[----:B------:R-:W-:Y:S01]  /*6400*/  FMUL.FTZ R98, R86, R17 ;  /* 0x0000001156627220 */ /* 0x000fe20000410000 */
[----:B------:R-:W-:Y:S01]  /*6410*/  FMUL.RZ R99, R99, 0.15915493667125701904 ;  /* 0x3e22f98363637820 */ /* 0x000fe2000040c000 */
[----:B-----5:R-:W-:-:S04]  /*6420*/  FMUL.FTZ R125, R145, R125 ;  /* 0x0000007d917d7220 */ /* 0x020fc80000410000 */
[----:B------:R-:W-:Y:S01]  /*6430*/  MUFU.COS R74, R154 ;  /* 0x0000009a004a7308 */ /* 0x000fe20000000000 */
[----:B---3--:R-:W-:-:S07]  /*6440*/  FMUL.FTZ R145, R145, R103 ;  /* 0x0000006791917220 */ /* 0x008fce0000410000 */
[----:B------:R-:W-:Y:S01]  /*6450*/  MUFU.SIN R154, R153 ;  /* 0x00000099009a7308 */ /* 0x000fe20000000400 */
[----:B------:R-:W-:-:S07]  /*6460*/  FMUL.FTZ R123, R86, R14 ;  /* 0x0000000e567b7220 */ /* 0x000fce0000410000 */
[----:B------:R-:W-:Y:S01]  /*6470*/  MUFU.COS R119, R153 ;  /* 0x0000009900777308 */ /* 0x000fe20000000000 */
[----:B------:R-:W-:-:S07]  /*6480*/  FMUL.FTZ R65, R6, UR12 ;  /* 0x0000000c06417c20 */ /* 0x000fce0008410000 */
[----:B------:R-:W-:Y:S08]  /*6490*/  MUFU.EX2 R85, R85 ;  /* 0x0000005500557308 */ /* 0x000ff00000000800 */
[----:B------:R-:W-:Y:S08]  /*64a0*/  MUFU.SIN R153, R152 ;  /* 0x0000009800997308 */ /* 0x000ff00000000400 */
[----:B------:R-:W-:Y:S08]  /*64b0*/  MUFU.COS R81, R152 ;  /* 0x0000009800517308 */ /* 0x000ff00000000000 */
[----:B------:R-:W0:Y:S08]  /*64c0*/  MUFU.COS R84, R151 ;  /* 0x0000009700547308 */ /* 0x000e300000000000 */
[----:B------:R-:W1:Y:S01]  /*64d0*/  MUFU.SIN R152, R151 ;  /* 0x0000009700987308 */ /* 0x000e620000000400 */
[----:B------:R-:W-:-:S07]  /*64e0*/  FMUL.FTZ R94, R86, R16 ;  /* 0x00000010565e7220 */ /* 0x000fce0000410000 */
[----:B------:R-:W-:Y:S01]  /*64f0*/  MUFU.EX2 R102, R102 ;  /* 0x0000006600667308 */ /* 0x000fe20000000800 */
[----:B------:R-:W-:-:S07]  /*6500*/  FMUL.FTZ R64, R86, R6 ;  /* 0x0000000656407220 */ /* 0x000fce0000410000 */
[----:B------:R-:W-:Y:S01]  /*6510*/  MUFU.SIN R151, R150 ;  /* 0x0000009600977308 */ /* 0x000fe20000000400 */
[----:B------:R-:W-:-:S07]  /*6520*/  FMUL.RZ R65, R65, 0.15915493667125701904 ;  /* 0x3e22f98341417820 */ /* 0x000fce000040c000 */
[----:B------:R-:W-:Y:S08]  /*6530*/  MUFU.COS R87, R150 ;  /* 0x0000009600577308 */ /* 0x000ff00000000000 */
[----:B------:R-:W3:Y:S08]  /*6540*/  MUFU.COS R103, R5 ;  /* 0x0000000500677308 */ /* 0x000ef00000000000 */
[----:B------:R-:W-:Y:S08]  /*6550*/  MUFU.SIN R150, R149 ;  /* 0x0000009500967308 */ /* 0x000ff00000000400 */
[----:B------:R-:W-:Y:S08]  /*6560*/  MUFU.COS R93, R149 ;  /* 0x00000095005d7308 */ /* 0x000ff00000000000 */
[----:B------:R-:W4:Y:S08]  /*6570*/  MUFU.SIN R5, R5 ;  /* 0x0000000500057308 */ /* 0x000f300000000400 */
[----:B------:R-:W-:Y:S08]  /*6580*/  MUFU.SIN R149, R148 ;  /* 0x0000009400957308 */ /* 0x000ff00000000400 */
[----:B------:R-:W-:Y:S08]  /*6590*/  MUFU.COS R95, R148 ;  /* 0x00000094005f7308 */ /* 0x000ff00000000000 */
[----:B------:R-:W-:Y:S08]  /*65a0*/  MUFU.SIN R148, R99 ;  /* 0x0000006300947308 */ /* 0x000ff00000000400 */
[----:B------:R-:W-:Y:S08]  /*65b0*/  MUFU.EX2 R98, R98 ;  /* 0x0000006200627308 */ /* 0x000ff00000000800 */
[----:B------:R-:W5:Y:S01]  /*65c0*/  MUFU.COS R99, R99 ;  /* 0x0000006300637308 */ /* 0x000f620000000000 */
[C---:B0-----:R-:W-:Y:S01]  /*65d0*/  FMUL.FTZ R84, R85.reuse, R84 ;  /* 0x0000005455547220 */ /* 0x041fe20000410000 */
[----:B-1----:R-:W-:-:S02]  /*65e0*/  FMUL.FTZ R85, R85, R152 ;  /* 0x0000009855557220 */ /* 0x002fc40000410000 */
[----:B------:R-:W2:Y:S04]  /*65f0*/  LDL R152, [R1] ;  /* 0x0000000001987983 */ /* 0x000ea80000100800 */
[----:B------:R-:W0:Y:S01]  /*6600*/  MUFU.EX2 R123, R123 ;  /* 0x0000007b007b7308 */ /* 0x000e220000000800 */
[C---:B---3--:R-:W-:Y:S01]  /*6610*/  FMUL.FTZ R103, R102.reuse, R103 ;  /* 0x0000006766677220 */ /* 0x048fe20000410000 */
[----:B----4-:R-:W-:-:S06]  /*6620*/  FMUL.FTZ R102, R102, R5 ;  /* 0x0000000566667220 */ /* 0x010fcc0000410000 */
[----:B------:R-:W1:Y:S01]  /*6630*/  MUFU.EX2 R94, R94 ;  /* 0x0000005e005e7308 */ /* 0x000e620000000800 */
[----:B------:R-:W-:-:S07]  /*6640*/  FMUL.FTZ R107, R86, R9 ;  /* 0x00000009566b7220 */ /* 0x000fce0000410000 */
[----:B------:R-:W-:Y:S01]  /*6650*/  MUFU.SIN R157, R65 ;  /* 0x00000041009d7308 */ /* 0x000fe20000000400 */
[----:B------:R-:W-:-:S07]  /*6660*/  SHF.L.U32 R5, R158, 0x4, RZ ;  /* 0x000000049e057819 */ /* 0x000fce00000006ff */
[----:B------:R-:W-:Y:S08]  /*6670*/  MUFU.EX2 R64, R64 ;  /* 0x0000004000407308 */ /* 0x000ff00000000800 */
[----:B------:R-:W3:Y:S01]  /*6680*/  MUFU.COS R65, R65 ;  /* 0x0000004100417308 */ /* 0x000ee20000000000 */
[C---:B-----5:R-:W-:Y:S01]  /*6690*/  FMUL.FTZ R99, R98.reuse, R99 ;  /* 0x0000006362637220 */ /* 0x060fe20000410000 */
[----:B------:R-:W-:Y:S01]  /*66a0*/  UIMAD UR13, UR6, -0x400, UR15 ;  /* 0xfffffc00060d78a4 */ /* 0x000fe2000f8e020f */
[----:B------:R-:W-:Y:S01]  /*66b0*/  FMUL.FTZ R98, R98, R148 ;  /* 0x0000009462627220 */ /* 0x000fe20000410000 */
[----:B------:R-:W-:Y:S01]  /*66c0*/  IADD3 R148, PT, PT, R5, 0x1, RZ ;  /* 0x0000000105947810 */ /* 0x000fe20007ffe0ff */
[C---:B0-----:R-:W-:Y:S01]  /*66d0*/  FMUL.FTZ R87, R123.reuse, R87 ;  /* 0x000000577b577220 */ /* 0x041fe20000410000 */
[----:B------:R-:W-:-:S02]  /*66e0*/  FMUL.FTZ R123, R123, R151 ;  /* 0x000000977b7b7220 */ /* 0x000fc40000410000 */
[----:B------:R-:W0:Y:S01]  /*66f0*/  MUFU.EX2 R107, R107 ;  /* 0x0000006b006b7308 */ /* 0x000e220000000800 */
[----:B------:R-:W4:Y:S01]  /*6700*/  LDL R151, [R1+0x4] ;  /* 0x0000040001977983 */ /* 0x000f220000100800 */
[----:B------:R-:W-:Y:S01]  /*6710*/  ISETP.GE.U32.AND P1, PT, R148, UR13, PT ;  /* 0x0000000d94007c0c */ /* 0x000fe2000bf26070 */
[C---:B-1----:R-:W-:Y:S01]  /*6720*/  FMUL.FTZ R95, R94.reuse, R95 ;  /* 0x0000005f5e5f7220 */ /* 0x042fe20000410000 */
[C---:B------:R-:W-:Y:S01]  /*6730*/  IADD3 R148, PT, PT, R5.reuse, 0x3, RZ ;  /* 0x0000000305947810 */ /* 0x040fe20007ffe0ff */
[----:B------:R-:W-:Y:S01]  /*6740*/  FMUL.FTZ R94, R94, R149 ;  /* 0x000000955e5e7220 */ /* 0x000fe20000410000 */
[C---:B------:R-:W-:Y:S01]  /*6750*/  IADD3 R149, PT, PT, R5.reuse, 0x2, RZ ;  /* 0x0000000205957810 */ /* 0x040fe20007ffe0ff */
[----:B------:R-:W-:Y:S01]  /*6760*/  HADD2.F32 R63, -RZ, R63.H0_H0 ;  /* 0x2000003fff3f7230 */ /* 0x000fe20000004100 */
[C---:B------:R-:W-:Y:S01]  /*6770*/  ISETP.GE.U32.AND P0, PT, R5.reuse, UR13, PT ;  /* 0x0000000d05007c0c */ /* 0x040fe2000bf06070 */
[----:B---3--:R-:W-:Y:S01]  /*6780*/  FMUL.FTZ R65, R64, R65 ;  /* 0x0000004140417220 */ /* 0x008fe20000410000 */
[----:B------:R-:W-:Y:S01]  /*6790*/  HADD2.F32 R62, -RZ, R62.H0_H0 ;  /* 0x2000003eff3e7230 */ /* 0x000fe20000004100 */
[----:B------:R-:W-:Y:S01]  /*67a0*/  ISETP.GE.U32.AND P3, PT, R148, UR13, PT ;  /* 0x0000000d94007c0c */ /* 0x000fe2000bf66070 */
[----:B------:R-:W-:Y:S01]  /*67b0*/  FMUL.FTZ R75, R86, R10 ;  /* 0x0000000a564b7220 */ /* 0x000fe20000410000 */
[----:B------:R-:W-:Y:S01]  /*67c0*/  FMUL.FTZ R64, R64, R157 ;  /* 0x0000009d40407220 */ /* 0x000fe20000410000 */
[----:B------:R-:W-:Y:S01]  /*67d0*/  IADD3 R148, PT, PT, R5, 0x4, RZ ;  /* 0x0000000405947810 */ /* 0x000fe20007ffe0ff */
[----:B------:R1:W-:Y:S01]  /*67e0*/  STS.U16 [R66+0x13c0], R106 ;  /* 0x0013c06a42007388 */ /* 0x0003e20000000400 */
[----:B------:R-:W-:Y:S01]  /*67f0*/  ISETP.GE.U32.AND P2, PT, R149, UR13, PT ;  /* 0x0000000d95007c0c */ /* 0x000fe2000bf46070 */
[C---:B------:R-:W-:Y:S01]  /*6800*/  FMUL.FTZ R63, R60.reuse, R63 ;  /* 0x0000003f3c3f7220 */ /* 0x040fe20000410000 */
[----:B------:R-:W-:Y:S01]  /*6810*/  FSEL R65, R65, 1, !P0 ;  /* 0x3f80000041417808 */ /* 0x000fe20004000000 */
[----:B------:R-:W-:Y:S01]  /*6820*/  FMUL.FTZ R149, R60, R62 ;  /* 0x0000003e3c957220 */ /* 0x000fe20000410000 */
[----:B------:R-:W-:Y:S01]  /*6830*/  STS.U16 [R70+0x1400], R69 ;  /* 0x0014004546007388 */ /* 0x000fe20000000400 */
[----:B------:R-:W-:-:S02]  /*6840*/  ISETP.GE.U32.AND P4, PT, R148, UR13, PT ;  /* 0x0000000d94007c0c */ /* 0x000fc4000bf86070 */
[----:B-1----:R-:W-:Y:S01]  /*6850*/  FSEL R66, R147, RZ, !P1 ;  /* 0x000000ff93427208 */ /* 0x002fe20004800000 */
[----:B------:R1:W-:Y:S01]  /*6860*/  STS.U16 [R67+0x1440], R68 ;  /* 0x0014404443007388 */ /* 0x0003e20000000400 */
[----:B------:R-:W-:Y:S01]  /*6870*/  FSEL R62, R64, RZ, !P0 ;  /* 0x000000ff403e7208 */ /* 0x000fe20004000000 */
[----:B------:R-:W3:Y:S01]  /*6880*/  MUFU.EX2 R75, R75 ;  /* 0x0000004b004b7308 */ /* 0x000ee20000000800 */
[----:B------:R-:W-:Y:S01]  /*6890*/  IADD3 R148, PT, PT, R5, 0x5, RZ ;  /* 0x0000000505947810 */ /* 0x000fe20007ffe0ff */
[----:B------:R-:W-:Y:S01]  /*68a0*/  FMUL.FTZ R147, R65, R66 ;  /* 0x0000004241937220 */ /* 0x000fe20000410000 */
[----:B------:R-:W-:Y:S01]  /*68b0*/  FMUL.FTZ R78, R86, R11 ;  /* 0x0000000b564e7220 */ /* 0x000fe20000410000 */
[----:B------:R-:W-:Y:S01]  /*68c0*/  FSEL R63, R63, RZ, !P0 ;  /* 0x000000ff3f3f7208 */ /* 0x000fe20004000000 */
[----:B-1----:R-:W-:Y:S01]  /*68d0*/  FMUL.FTZ R68, R19, UR12 ;  /* 0x0000000c13447c20 */ /* 0x002fe20008410000 */
[----:B------:R-:W-:Y:S01]  /*68e0*/  FSEL R67, R146, 1, !P1 ;  /* 0x3f80000092437808 */ /* 0x000fe20004800000 */
[----:B0-----:R-:W-:Y:S01]  /*68f0*/  FMUL.FTZ R71, R107, R71 ;  /* 0x000000476b477220 */ /* 0x001fe20000410000 */
[----:B------:R-:W-:Y:S01]  /*6900*/  FSEL R64, R149, RZ, !P0 ;  /* 0x000000ff95407208 */ /* 0x000fe20004000000 */
[----:B------:R-:W-:Y:S01]  /*6910*/  FMUL.RZ R146, R68, 0.15915493667125701904 ;  /* 0x3e22f98344927820 */ /* 0x000fe2000040c000 */
[----:B------:R-:W-:Y:S01]  /*6920*/  ISETP.GE.U32.AND P0, PT, R148, UR13, PT ;  /* 0x0000000d94007c0c */ /* 0x000fe2000bf06070 */
[----:B------:R-:W-:Y:S01]  /*6930*/  FMUL.FTZ R107, R107, R156 ;  /* 0x0000009c6b6b7220 */ /* 0x000fe20000410000 */
[----:B------:R-:W-:Y:S01]  /*6940*/  FMUL.FTZ R106, R86, R19 ;  /* 0x00000013566a7220 */ /* 0x000fe20000410000 */
[C---:B------:R-:W-:Y:S01]  /*6950*/  FMUL.FTZ R148, R62.reuse, R66 ;  /* 0x000000423e947220 */ /* 0x040fe20000410000 */
[----:B------:R-:W-:Y:S01]  /*6960*/  FSEL R68, R145, RZ, !P2 ;  /* 0x000000ff91447208 */ /* 0x000fe20005000000 */
[-C--:B------:R-:W-:Y:S01]  /*6970*/  FFMA.FTZ R147, R62, R67.reuse, R147 ;  /* 0x000000433e937223 */ /* 0x080fe20000010093 */
[----:B------:R-:W0:Y:S01]  /*6980*/  MUFU.EX2 R78, R78 ;  /* 0x0000004e004e7308 */ /* 0x000e220000000800 */
[----:B------:R-:W-:Y:S01]  /*6990*/  FFMA.FTZ R148, R65, R67, -R148 ;  /* 0x0000004341947223 */ /* 0x000fe20000010894 */
[----:B------:R-:W-:Y:S01]  /*69a0*/  FSEL R69, R125, 1, !P2 ;  /* 0x3f8000007d457808 */ /* 0x000fe20005000000 */
[----:B------:R-:W-:Y:S01]  /*69b0*/  FMUL.FTZ R125, R68, R147 ;  /* 0x00000093447d7220 */ /* 0x000fe20000410000 */
[----:B------:R-:W-:Y:S01]  /*69c0*/  FSEL R70, R107, RZ, !P3 ;  /* 0x000000ff6b467208 */ /* 0x000fe20005800000 */
[----:B------:R-:W-:Y:S01]  /*69d0*/  FMUL.FTZ R118, R86, R12 ;  /* 0x0000000c56767220 */ /* 0x000fe20000410000 */
[----:B------:R-:W-:-:S02]  /*69e0*/  FMUL.FTZ R149, R68, R148 ;  /* 0x0000009444957220 */ /* 0x000fc40000410000 */
[----:B------:R-:W-:Y:S01]  /*69f0*/  MUFU.EX2 R106, R106 ;  /* 0x0000006a006a7308 */ /* 0x000fe20000000800 */
[C---:B------:R-:W-:Y:S01]  /*6a00*/  FFMA.FTZ R125, R69.reuse, R148, -R125 ;  /* 0x00000094457d7223 */ /* 0x040fe2000001087d */
[----:B------:R-:W-:-:S06]  /*6a10*/  FFMA.FTZ R147, R69, R147, R149 ;  /* 0x0000009345937223 */ /* 0x000fcc0000010095 */
[----:B------:R-:W1:Y:S01]  /*6a20*/  MUFU.COS R107, R146 ;  /* 0x00000092006b7308 */ /* 0x000e620000000000 */
[----:B------:R-:W-:Y:S01]  /*6a30*/  FSEL R71, R71, 1, !P3 ;  /* 0x3f80000047477808 */ /* 0x000fe20005800000 */
[----:B---3--:R-:W-:-:S06]  /*6a40*/  FMUL.FTZ R74, R75, R74 ;  /* 0x0000004a4b4a7220 */ /* 0x008fcc0000410000 */
[----:B------:R3:W5:Y:S01]  /*6a50*/  MUFU.SIN R145, R146 ;  /* 0x0000009200917308 */ /* 0x0007620000000400 */
[----:B------:R-:W-:Y:S02]  /*6a60*/  HADD2.F32 R72, -RZ, R72.H0_H0 ;  /* 0x20000048ff487230 */ /* 0x000fe40000004100 */
[----:B------:R-:W-:Y:S01]  /*6a70*/  FMUL.FTZ R148, R70, R125 ;  /* 0x0000007d46947220 */ /* 0x000fe20000410000 */
[----:B------:R-:W-:Y:S01]  /*6a80*/  FMUL.FTZ R75, R75, R155 ;  /* 0x0000009b4b4b7220 */ /* 0x000fe20000410000 */
[----:B------:R-:W-:-:S03]  /*6a90*/  HADD2.F32 R73, -RZ, R73.H0_H0 ;  /* 0x20000049ff497230 */ /* 0x000fc60000004100 */
[----:B------:R-:W5:Y:S01]  /*6aa0*/  MUFU.EX2 R118, R118 ;  /* 0x0000007600767308 */ /* 0x000f620000000800 */
[-C--:B---3--:R-:W-:Y:S01]  /*6ab0*/  FMUL.FTZ R146, R70, R147.reuse ;  /* 0x0000009346927220 */ /* 0x088fe20000410000 */
[----:B------:R-:W-:Y:S01]  /*6ac0*/  FFMA.FTZ R147, R71, R147, R148 ;  /* 0x0000009347937223 */ /* 0x000fe20000010094 */
[----:B------:R-:W-:Y:S01]  /*6ad0*/  FMUL.FTZ R148, R59, R72 ;  /* 0x000000483b947220 */ /* 0x000fe20000410000 */
[----:B------:R-:W-:Y:S01]  /*6ae0*/  FSEL R72, R75, RZ, !P4 ;  /* 0x000000ff4b487208 */ /* 0x000fe20006000000 */
[----:B------:R-:W-:Y:S01]  /*6af0*/  FMUL.FTZ R149, R59, R73 ;  /* 0x000000493b957220 */ /* 0x000fe20000410000 */
[C---:B0-----:R-:W-:Y:S01]  /*6b00*/  FMUL.FTZ R119, R78.reuse, R119 ;  /* 0x000000774e777220 */ /* 0x041fe20000410000 */
[----:B------:R-:W-:Y:S01]  /*6b10*/  FFMA.FTZ R125, R71, R125, -R146 ;  /* 0x0000007d477d7223 */ /* 0x000fe20000010892 */
[----:B------:R-:W-:Y:S02]  /*6b20*/  HADD2.F32 R76, -RZ, R76.H0_H0 ;  /* 0x2000004cff4c7230 */ /* 0x000fe40000004100 */
[----:B------:R-:W-:Y:S01]  /*6b30*/  FMUL.FTZ R78, R78, R154 ;  /* 0x0000009a4e4e7220 */ /* 0x000fe20000410000 */
[----:B------:R-:W-:Y:S01]  /*6b40*/  FSEL R73, R74, 1, !P4 ;  /* 0x3f8000004a497808 */ /* 0x000fe20006000000 */
[C---:B-1----:R-:W-:Y:S01]  /*6b50*/  FMUL.FTZ R107, R106.reuse, R107 ;  /* 0x0000006b6a6b7220 */ /* 0x042fe20000410000 */
[----:B------:R-:W-:Y:S01]  /*6b60*/  IADD3 R146, PT, PT, R5, 0x6, RZ ;  /* 0x0000000605927810 */ /* 0x000fe20007ffe0ff */
[----:B-----5:R-:W-:Y:S01]  /*6b70*/  FMUL.FTZ R106, R106, R145 ;  /* 0x000000916a6a7220 */ /* 0x020fe20000410000 */
[----:B------:R-:W-:Y:S01]  /*6b80*/  FSEL R74, R148, RZ, !P1 ;  /* 0x000000ff944a7208 */ /* 0x000fe20004800000 */
[C---:B------:R-:W-:Y:S01]  /*6b90*/  FMUL.FTZ R148, R72.reuse, R147 ;  /* 0x0000009348947220 */ /* 0x040fe20000410000 */
[----:B------:R-:W-:Y:S01]  /*6ba0*/  FSEL R75, R149, RZ, !P1 ;  /* 0x000000ff954b7208 */ /* 0x000fe20004800000 */
[----:B------:R-:W-:Y:S01]  /*6bb0*/  FMUL.FTZ R145, R72, R125 ;  /* 0x0000007d48917220 */ /* 0x000fe20000410000 */
[----:B------:R-:W-:-:S02]  /*6bc0*/  HADD2.F32 R77, -RZ, R77.H0_H0 ;  /* 0x2000004dff4d7230 */ /* 0x000fc40000004100 */
[----:B------:R-:W-:Y:S01]  /*6bd0*/  FMUL.FTZ R149, R58, R76 ;  /* 0x0000004c3a957220 */ /* 0x000fe20000410000 */
[----:B------:R-:W-:Y:S01]  /*6be0*/  ISETP.GE.U32.AND P1, PT, R146, UR13, PT ;  /* 0x0000000d92007c0c */ /* 0x000fe2000bf26070 */
[C---:B------:R-:W-:Y:S01]  /*6bf0*/  FFMA.FTZ R146, R73.reuse, R125, -R148 ;  /* 0x0000007d49927223 */ /* 0x040fe20000010894 */
[----:B------:R-:W-:Y:S01]  /*6c00*/  FSEL R76, R78, RZ, !P0 ;  /* 0x000000ff4e4c7208 */ /* 0x000fe20004000000 */
[C---:B------:R-:W-:Y:S01]  /*6c10*/  FMUL.FTZ R81, R118.reuse, R81 ;  /* 0x0000005176517220 */ /* 0x040fe20000410000 */
[----:B------:R-:W-:Y:S01]  /*6c20*/  FFMA.FTZ R147, R73, R147, R145 ;  /* 0x0000009349937223 */ /* 0x000fe20000010091 */
[----:B------:R-:W-:Y:S01]  /*6c30*/  FMUL.FTZ R118, R118, R153 ;  /* 0x0000009976767220 */ /* 0x000fe20000410000 */
[----:B------:R-:W-:Y:S01]  /*6c40*/  FMUL.FTZ R148, R20, UR12 ;  /* 0x0000000c14947c20 */ /* 0x000fe20008410000 */
[----:B------:R0:W-:Y:S01]  /*6c50*/  STS.U16 [R80+0x1480], R79 ;  /* 0x0014804f50007388 */ /* 0x0001e20000000400 */
[----:B------:R-:W-:Y:S01]  /*6c60*/  FMUL.FTZ R77, R58, R77 ;  /* 0x0000004d3a4d7220 */ /* 0x000fe20000410000 */
[----:B------:R-:W-:Y:S01]  /*6c70*/  FMUL.FTZ R125, R86, R20 ;  /* 0x00000014567d7220 */ /* 0x000fe20000410000 */
[----:B------:R-:W-:-:S02]  /*6c80*/  IADD3 R145, PT, PT, R5, 0x7, RZ ;  /* 0x0000000705917810 */ /* 0x000fc40007ffe0ff */
[----:B------:R-:W-:Y:S01]  /*6c90*/  FSEL R78, R149, RZ, !P2 ;  /* 0x000000ff954e7208 */ /* 0x000fe20005000000 */
[-C--:B------:R-:W-:Y:S01]  /*6ca0*/  FMUL.FTZ R149, R76, R147.reuse ;  /* 0x000000934c957220 */ /* 0x080fe20000410000 */
[----:B------:R-:W-:Y:S01]  /*6cb0*/  FMUL.RZ R148, R148, 0.15915493667125701904 ;  /* 0x3e22f98394947820 */ /* 0x000fe2000040c000 */
[----:B0-----:R-:W-:Y:S01]  /*6cc0*/  FSEL R79, R119, 1, !P0 ;  /* 0x3f800000774f7808 */ /* 0x001fe20004000000 */
[-C--:B------:R-:W-:Y:S01]  /*6cd0*/  FMUL.FTZ R119, R76, R146.reuse ;  /* 0x000000924c777220 */ /* 0x080fe20000410000 */
[----:B------:R-:W-:Y:S02]  /*6ce0*/  FSEL R80, R118, RZ, !P1 ;  /* 0x000000ff76507208 */ /* 0x000fe40004800000 */
[----:B------:R-:W-:Y:S01]  /*6cf0*/  FSEL R77, R77, RZ, !P2 ;  /* 0x000000ff4d4d7208 */ /* 0x000fe20005000000 */
[----:B------:R-:W-:Y:S01]  /*6d00*/  FFMA.FTZ R119, R79, R147, R119 ;  /* 0x000000934f777223 */ /* 0x000fe20000010077 */
[----:B------:R-:W-:Y:S01]  /*6d10*/  ISETP.GE.U32.AND P2, PT, R145, UR13, PT ;  /* 0x0000000d91007c0c */ /* 0x000fe2000bf46070 */
[----:B------:R-:W-:Y:S01]  /*6d20*/  FFMA.FTZ R146, R79, R146, -R149 ;  /* 0x000000924f927223 */ /* 0x000fe20000010895 */
[----:B------:R-:W-:Y:S01]  /*6d30*/  MUFU.EX2 R125, R125 ;  /* 0x0000007d007d7308 */ /* 0x000fe20000000800 */
[----:B------:R-:W-:Y:S01]  /*6d40*/  FSEL R81, R81, 1, !P1 ;  /* 0x3f80000051517808 */ /* 0x000fe20004800000 */
[----:B------:R-:W-:Y:S01]  /*6d50*/  FMUL.FTZ R90, R86, R15 ;  /* 0x0000000f565a7220 */ /* 0x000fe20000410000 */
[----:B------:R-:W-:Y:S01]  /*6d60*/  FMUL.FTZ R147, R80, R119 ;  /* 0x0000007750937220 */ /* 0x000fe20000410000 */
[----:B------:R-:W-:-:S04]  /*6d70*/  HADD2.F32 R82, -RZ, R82.H0_H0 ;  /* 0x20000052ff527230 */ /* 0x000fc80000004100 */
[----:B------:R-:W0:Y:S01]  /*6d80*/  MUFU.SIN R145, R148 ;  /* 0x0000009400917308 */ /* 0x000e220000000400 */
[----:B------:R-:W-:Y:S02]  /*6d90*/  HADD2.F32 R83, -RZ, R83.H0_H0 ;  /* 0x20000053ff537230 */ /* 0x000fe40000004100 */
[----:B------:R-:W-:-:S05]  /*6da0*/  FFMA.FTZ R147, R81, R146, -R147 ;  /* 0x0000009251937223 */ /* 0x000fca0000010893 */
[----:B------:R1:W3:Y:S01]  /*6db0*/  MUFU.COS R118, R148 ;  /* 0x0000009400767308 */ /* 0x0002e20000000000 */
[----:B------:R-:W-:Y:S01]  /*6dc0*/  FMUL.FTZ R149, R57, R83 ;  /* 0x0000005339957220 */ /* 0x000fe20000410000 */
[----:B-1----:R-:W-:-:S06]  /*6dd0*/  FMUL.FTZ R148, R80, R146 ;  /* 0x0000009250947220 */ /* 0x002fcc0000410000 */
[----:B------:R-:W1:Y:S01]  /*6de0*/  MUFU.EX2 R90, R90 ;  /* 0x0000005a005a7308 */ /* 0x000e620000000800 */
[----:B------:R-:W-:Y:S01]  /*6df0*/  FFMA.FTZ R146, R81, R119, R148 ;  /* 0x0000007751927223 */ /* 0x000fe20000010094 */
[----:B------:R-:W-:Y:S01]  /*6e00*/  FMUL.FTZ R148, R57, R82 ;  /* 0x0000005239947220 */ /* 0x000fe20000410000 */
[----:B------:R-:W-:Y:S02]  /*6e10*/  FSEL R82, R85, RZ, !P2 ;  /* 0x000000ff55527208 */ /* 0x000fe40005000000 */
[----:B------:R-:W-:Y:S02]  /*6e20*/  IADD3 R119, PT, PT, R5, 0x8, RZ ;  /* 0x0000000805777810 */ /* 0x000fe40007ffe0ff */
[----:B------:R-:W-:Y:S02]  /*6e30*/  FSEL R83, R84, 1, !P2 ;  /* 0x3f80000054537808 */ /* 0x000fe40005000000 */
[----:B------:R-:W-:Y:S01]  /*6e40*/  FSEL R84, R148, RZ, !P3 ;  /* 0x000000ff94547208 */ /* 0x000fe20005800000 */
[----:B------:R-:W-:Y:S01]  /*6e50*/  FMUL.FTZ R148, R82, R146 ;  /* 0x0000009252947220 */ /* 0x000fe20000410000 */
[----:B------:R-:W-:-:S02]  /*6e60*/  FSEL R85, R149, RZ, !P3 ;  /* 0x000000ff95557208 */ /* 0x000fc40005800000 */
[----:B------:R-:W-:Y:S01]  /*6e70*/  ISETP.GE.U32.AND P3, PT, R119, UR13, PT ;  /* 0x0000000d77007c0c */ /* 0x000fe2000bf66070 */
[C---:B0-----:R-:W-:Y:S01]  /*6e80*/  FMUL.FTZ R119, R125.reuse, R145 ;  /* 0x000000917d777220 */ /* 0x041fe20000410000 */
[----:B---3--:R-:W-:Y:S01]  /*6e90*/  FMUL.FTZ R118, R125, R118 ;  /* 0x000000767d767220 */ /* 0x008fe20000410000 */
[-C--:B------:R-:W-:Y:S01]  /*6ea0*/  FFMA.FTZ R145, R83, R147.reuse, -R148 ;  /* 0x0000009353917223 */ /* 0x080fe20000010894 */
[----:B------:R-:W-:Y:S01]  /*6eb0*/  FMUL.FTZ R147, R82, R147 ;  /* 0x0000009352937220 */ /* 0x000fe20000410000 */
[----:B------:R-:W-:Y:S01]  /*6ec0*/  FMUL.FTZ R125, R86, R21 ;  /* 0x00000015567d7220 */ /* 0x000fe20000410000 */
[----:B------:R-:W-:Y:S01]  /*6ed0*/  FMUL.FTZ R148, R21, UR12 ;  /* 0x0000000c15947c20 */ /* 0x000fe20008410000 */
[----:B------:R-:W-:Y:S01]  /*6ee0*/  FSEL R86, R123, RZ, !P3 ;  /* 0x000000ff7b567208 */ /* 0x000fe20005800000 */
[----:B------:R-:W-:Y:S02]  /*6ef0*/  HADD2.F32 R92, -RZ, R92.H0_H0 ;  /* 0x2000005cff5c7230 */ /* 0x000fe40000004100 */
[----:B------:R-:W-:Y:S01]  /*6f00*/  FFMA.FTZ R147, R83, R146, R147 ;  /* 0x0000009253937223 */ /* 0x000fe20000010093 */
[----:B------:R-:W-:-:S02]  /*6f10*/  HADD2.F32 R91, -RZ, R91.H0_H0 ;  /* 0x2000005bff5b7230 */ /* 0x000fc40000004100 */
[----:B------:R-:W-:Y:S01]  /*6f20*/  FMUL.RZ R123, R148, 0.15915493667125701904 ;  /* 0x3e22f983947b7820 */ /* 0x000fe2000040c000 */
[----:B------:R-:W-:Y:S01]  /*6f30*/  FSEL R87, R87, 1, !P3 ;  /* 0x3f80000057577808 */ /* 0x000fe20005800000 */
[----:B-1----:R-:W-:Y:S01]  /*6f40*/  FMUL.FTZ R93, R90, R93 ;  /* 0x0000005d5a5d7220 */ /* 0x002fe20000410000 */
[----:B------:R-:W-:Y:S01]  /*6f50*/  FMUL.FTZ R148, R86, R145 ;  /* 0x0000009156947220 */ /* 0x000fe20000410000 */
[----:B------:R-:W-:Y:S01]  /*6f60*/  FMUL.FTZ R90, R90, R150 ;  /* 0x000000965a5a7220 */ /* 0x000fe20000410000 */
[----:B------:R-:W-:Y:S01]  /*6f70*/  FMUL.FTZ R146, R86, R147 ;  /* 0x0000009356927220 */ /* 0x000fe20000410000 */
[C---:B------:R-:W-:Y:S01]  /*6f80*/  FMUL.FTZ R150, R56.reuse, R92 ;  /* 0x0000005c38967220 */ /* 0x040fe20000410000 */
[----:B------:R-:W-:Y:S01]  /*6f90*/  FMUL.FTZ R92, R56, R91 ;  /* 0x0000005b385c7220 */ /* 0x000fe20000410000 */
[----:B------:R-:W-:Y:S01]  /*6fa0*/  FFMA.FTZ R147, R87, R147, R148 ;  /* 0x0000009357937223 */ /* 0x000fe20000010094 */
[----:B------:R-:W-:Y:S01]  /*6fb0*/  IADD3 R148, PT, PT, R5, 0x9, RZ ;  /* 0x0000000905947810 */ /* 0x000fe20007ffe0ff */
[----:B------:R-:W-:Y:S01]  /*6fc0*/  FFMA.FTZ R146, R87, R145, -R146 ;  /* 0x0000009157927223 */ /* 0x000fe20000010892 */
[----:B------:R-:W-:Y:S01]  /*6fd0*/  HADD2.F32 R91, -RZ, R88.H0_H0 ;  /* 0x20000058ff5b7230 */ /* 0x000fe20000004100 */
[----:B------:R-:W-:Y:S01]  /*6fe0*/  MUFU.SIN R145, R123 ;  /* 0x0000007b00917308 */ /* 0x000fe20000000400 */
[----:B------:R-:W-:Y:S01]  /*6ff0*/  HADD2.F32 R149, -RZ, R89.H0_H0 ;  /* 0x20000059ff957230 */ /* 0x000fe20000004100 */
[----:B------:R-:W-:-:S02]  /*7000*/  FSEL R88, R150, RZ, !P4 ;  /* 0x000000ff96587208 */ /* 0x000fc40006000000 */
[----:B------:R-:W-:Y:S02]  /*7010*/  FSEL R89, R92, RZ, !P4 ;  /* 0x000000ff5c597208 */ /* 0x000fe40006000000 */
[----:B------:R-:W-:Y:S02]  /*7020*/  ISETP.GE.U32.AND P4, PT, R148, UR13, PT ;  /* 0x0000000d94007c0c */ /* 0x000fe4000bf86070 */
[----:B------:R-:W-:Y:S01]  /*7030*/  MUFU.EX2 R125, R125 ;  /* 0x0000007d007d7308 */ /* 0x000fe20000000800 */
[C---:B------:R-:W-:Y:S01]  /*7040*/  FMUL.FTZ R149, R55.reuse, R149 ;  /* 0x0000009537957220 */ /* 0x040fe20000410000 */
[----:B------:R-:W-:Y:S01]  /*7050*/  FMUL.FTZ R92, R55, R91 ;  /* 0x0000005b375c7220 */ /* 0x000fe20000410000 */
[----:B------:R-:W-:-:S05]  /*7060*/  IADD3 R148, PT, PT, R5, 0xa, RZ ;  /* 0x0000000a05947810 */ /* 0x000fca0007ffe0ff */
[----:B------:R-:W0:Y:S01]  /*7070*/  MUFU.COS R123, R123 ;  /* 0x0000007b007b7308 */ /* 0x000e220000000000 */
[----:B------:R-:W-:Y:S02]  /*7080*/  FSEL R90, R90, RZ, !P4 ;  /* 0x000000ff5a5a7208 */ /* 0x000fe40006000000 */
[----:B------:R-:W-:Y:S02]  /*7090*/  FSEL R91, R149, RZ, !P0 ;  /* 0x000000ff955b7208 */ /* 0x000fe40004000000 */
[----:B------:R-:W-:Y:S02]  /*70a0*/  FSEL R92, R92, RZ, !P0 ;  /* 0x000000ff5c5c7208 */ /* 0x000fe40004000000 */
[----:B------:R-:W-:Y:S01]  /*70b0*/  ISETP.GE.U32.AND P0, PT, R148, UR13, PT ;  /* 0x0000000d94007c0c */ /* 0x000fe2000bf06070 */
[C---:B------:R-:W-:Y:S01]  /*70c0*/  FMUL.FTZ R148, R90.reuse, R146 ;  /* 0x000000925a947220 */ /* 0x040fe20000410000 */
[----:B------:R-:W-:Y:S01]  /*70d0*/  FSEL R93, R93, 1, !P4 ;  /* 0x3f8000005d5d7808 */ /* 0x000fe20006000000 */
[----:B------:R-:W-:Y:S01]  /*70e0*/  FMUL.FTZ R149, R90, R147 ;  /* 0x000000935a957220 */ /* 0x000fe20000410000 */
[----:B------:R-:W-:-:S03]  /*70f0*/  FSEL R94, R94, RZ, !P0 ;  /* 0x000000ff5e5e7208 */ /* 0x000fc60004000000 */
[C---:B------:R-:W-:Y:S01]  /*7100*/  FFMA.FTZ R147, R93.reuse, R147, R148 ;  /* 0x000000935d937223 */ /* 0x040fe20000010094 */
[----:B------:R-:W-:Y:S01]  /*7110*/  FFMA.FTZ R146, R93, R146, -R149 ;  /* 0x000000925d927223 */ /* 0x000fe20000010895 */
[----:B------:R-:W-:Y:S01]  /*7120*/  FSEL R95, R95, 1, !P0 ;  /* 0x3f8000005f5f7808 */ /* 0x000fe20004000000 */
[C---:B0-----:R-:W-:Y:S01]  /*7130*/  FMUL.FTZ R123, R125.reuse, R123 ;  /* 0x0000007b7d7b7220 */ /* 0x041fe20000410000 */
[----:B------:R-:W-:Y:S01]  /*7140*/  FMUL.FTZ R125, R125, R145 ;  /* 0x000000917d7d7220 */ /* 0x000fe20000410000 */
[C---:B------:R-:W-:Y:S01]  /*7150*/  FMUL.FTZ R148, R94.reuse, R147 ;  /* 0x000000935e947220 */ /* 0x040fe20000410000 */
[----:B------:R-:W-:-:S03]  /*7160*/  FMUL.FTZ R145, R94, R146 ;  /* 0x000000925e917220 */ /* 0x000fc60000410000 */
[C---:B------:R-:W-:Y:S01]  /*7170*/  FFMA.FTZ R146, R95.reuse, R146, -R148 ;  /* 0x000000925f927223 */ /* 0x040fe20000010894 */
[----:B------:R-:W-:Y:S01]  /*7180*/  FFMA.FTZ R147, R95, R147, R145 ;  /* 0x000000935f937223 */ /* 0x000fe20000010091 */
[-C--:B------:R-:W-:Y:S01]  /*7190*/  FMUL.FTZ R148, R63, R66.reuse ;  /* 0x000000423f947220 */ /* 0x080fe20000410000 */
[----:B------:R-:W-:-:S03]  /*71a0*/  FMUL.FTZ R145, R64, R66 ;  /* 0x0000004240917220 */ /* 0x000fc60000410000 */
[-C--:B------:R-:W-:Y:S01]  /*71b0*/  FFMA.FTZ R148, R64, R67.reuse, R148 ;  /* 0x0000004340947223 */ /* 0x080fe20000010094 */
[----:B------:R-:W-:-:S03]  /*71c0*/  FFMA.FTZ R145, R63, R67, -R145 ;  /* 0x000000433f917223 */ /* 0x000fc60000010891 */
[----:B------:R-:W-:Y:S01]  /*71d0*/  FADD.FTZ R148, R74, R148 ;  /* 0x000000944a947221 */ /* 0x000fe20000010000 */
[----:B------:R-:W-:Y:S01]  /*71e0*/  FADD.FTZ R145, R75, R145 ;  /* 0x000000914b917221 */ /* 0x000fe20000010000 */
[----:B------:R-:W-:Y:S02]  /*71f0*/  HADD2.F32 R97, -RZ, R97.H0_H0 ;  /* 0x20000061ff617230 */ /* 0x000fe40000004100 */
        /* <DEDUP_REMOVED lines=19> */
[----:B------:R-:W-:Y:S01]  /*7330*/  FMUL.FTZ R150, R98, R147 ;  /* 0x0000009362967220 */ /* 0x000fe20000410000 */
[----:B------:R-:W-:Y:S01]  /*7340*/  FADD.FTZ R148, R84, R148 ;  /* 0x0000009454947221 */ /* 0x000fe20000010000 */
[-C--:B------:R-:W-:Y:S01]  /*7350*/  FMUL.FTZ R149, R98, R146.reuse ;  /* 0x0000009262957220 */ /* 0x080fe20000410000 */
[----:B------:R-:W-:Y:S01]  /*7360*/  FADD.FTZ R145, R85, R145 ;  /* 0x0000009155917221 */ /* 0x000fe20000010000 */
[----:B------:R-:W-:Y:S01]  /*7370*/  FFMA.FTZ R146, R99, R146, -R150 ;  /* 0x0000009263927223 */ /* 0x000fe20000010896 */
[----:B------:R-:W-:-:S02]  /*7380*/  HADD2.F32 R101, -RZ, R101.H0_H0 ;  /* 0x20000065ff657230 */ /* 0x000fc40000004100 */
[C---:B------:R-:W-:Y:S01]  /*7390*/  FMUL.FTZ R150, R72.reuse, R148 ;  /* 0x0000009448967220 */ /* 0x040fe20000410000 */
[----:B------:R-:W-:Y:S02]  /*73a0*/  HADD2.F32 R100, -RZ, R100.H0_H0 ;  /* 0x20000064ff647230 */ /* 0x000fe40000004100 */
[----:B------:R-:W-:Y:S01]  /*73b0*/  FFMA.FTZ R147, R99, R147, R149 ;  /* 0x0000009363937223 */ /* 0x000fe20000010095 */
[-C--:B------:R-:W-:Y:S01]  /*73c0*/  FMUL.FTZ R149, R72, R145.reuse ;  /* 0x0000009148957220 */ /* 0x080fe20000410000 */
[----:B------:R-:W-:Y:S01]  /*73d0*/  FFMA.FTZ R145, R73, R145, -R150 ;  /* 0x0000009149917223 */ /* 0x000fe20000010896 */
[C---:B------:R-:W-:Y:S01]  /*73e0*/  FMUL.FTZ R101, R53.reuse, R101 ;  /* 0x0000006535657220 */ /* 0x040fe20000410000 */
        /* <DEDUP_REMOVED lines=8> */
[C---:B------:R-:W-:Y:S01]  /*7470*/  FMUL.FTZ R150, R76.reuse, R145 ;  /* 0x000000914c967220 */ /* 0x040fe20000410000 */
[-C--:B------:R-:W-:Y:S02]  /*7480*/  FMUL.FTZ R148, R76, R149.reuse ;  /* 0x000000954c947220 */ /* 0x080fe40000410000 */
[----:B------:R-:W-:Y:S01]  /*7490*/  FSEL R102, R102, RZ, !P2 ;  /* 0x000000ff66667208 */ /* 0x000fe20005000000 */
[C---:B------:R-:W-:Y:S01]  /*74a0*/  FFMA.FTZ R149, R79.reuse, R149, R150 ;  /* 0x000000954f957223 */ /* 0x040fe20000010096 */
[----:B------:R-:W-:Y:S01]  /*74b0*/  FFMA.FTZ R148, R79, R145, -R148 ;  /* 0x000000914f947223 */ /* 0x000fe20000010894 */
[----:B------:R-:W-:Y:S02]  /*74c0*/  FSEL R103, R103, 1, !P2 ;  /* 0x3f80000067677808 */ /* 0x000fe40005000000 */
[CC--:B------:R-:W-:Y:S01]  /*74d0*/  FMUL.FTZ R145, R102.reuse, R147.reuse ;  /* 0x0000009366917220 */ /* 0x0c0fe20000410000 */
[-C--:B------:R-:W-:Y:S01]  /*74e0*/  FMUL.FTZ R150, R102, R146.reuse ;  /* 0x0000009266967220 */ /* 0x080fe20000410000 */
[----:B------:R-:W-:Y:S01]  /*74f0*/  FADD.FTZ R149, R91, R149 ;  /* 0x000000955b957221 */ /* 0x000fe20000010000 */
[----:B------:R-:W-:Y:S01]  /*7500*/  FADD.FTZ R148, R92, R148 ;  /* 0x000000945c947221 */ /* 0x000fe20000010000 */
[C---:B------:R-:W-:Y:S01]  /*7510*/  FFMA.FTZ R145, R103.reuse, R146, -R145 ;  /* 0x0000009267917223 */ /* 0x040fe20000010891 */
[----:B------:R-:W-:Y:S01]  /*7520*/  FFMA.FTZ R146, R103, R147, R150 ;  /* 0x0000009367927223 */ /* 0x000fe20000010096 */
[----:B--2---:R-:W-:-:S02]  /*7530*/  HADD2.F32 R105, -RZ, R105.H0_H0 ;  /* 0x20000069ff697230 */ /* 0x004fc40000004100 */
[C---:B------:R-:W-:Y:S01]  /*7540*/  FMUL.FTZ R147, R80.reuse, R149 ;  /* 0x0000009550937220 */ /* 0x040fe20000410000 */
[----:B------:R-:W-:Y:S02]  /*7550*/  HADD2.F32 R104, -RZ, R104.H0_H0 ;  /* 0x20000068ff687230 */ /* 0x000fe40000004100 */
[-C--:B------:R-:W-:Y:S01]  /*7560*/  FMUL.FTZ R150, R80, R148.reuse ;  /* 0x0000009450967220 */ /* 0x080fe20000410000 */
[C---:B------:R-:W-:Y:S01]  /*7570*/  FFMA.FTZ R147, R81.reuse, R148, -R147 ;  /* 0x0000009451937223 */ /* 0x040fe20000010893 */
[C---:B------:R-:W-:Y:S02]  /*7580*/  FMUL.FTZ R105, R52.reuse, R105 ;  /* 0x0000006934697220 */ /* 0x040fe40000410000 */
[----:B------:R-:W-:Y:S01]  /*7590*/  FFMA.FTZ R148, R81, R149, R150 ;  /* 0x0000009551947223 */ /* 0x000fe20000010096 */
[----:B------:R-:W-:Y:S01]  /*75a0*/  FMUL.FTZ R150, R52, R104 ;  /* 0x0000006834967220 */ /* 0x000fe20000410000 */
[----:B------:R-:W-:Y:S02]  /*75b0*/  IADD3 R149, PT, PT, R5, 0xd, RZ ;  /* 0x0000000d05957810 */ /* 0x000fe40007ffe0ff */
        /* <DEDUP_REMOVED lines=24> */
[----:B------:R-:W-:Y:S02]  /*7740*/  FMUL.FTZ R109, R39, R108 ;  /* 0x0000006c276d7220 */ /* 0x000fe40000410000 */
[----:B------:R-:W-:Y:S01]  /*7750*/  FADD.FTZ R147, R105, R147 ;  /* 0x0000009369937221 */ /* 0x000fe20000010000 */
[----:B------:R-:W-:Y:S01]  /*7760*/  FMUL.FTZ R108, R39, R149 ;  /* 0x00000095276c7220 */ /* 0x000fe20000410000 */
[C---:B------:R-:W-:Y:S02]  /*7770*/  FMUL.FTZ R150, R90.reuse, R148 ;  /* 0x000000945a967220 */ /* 0x040fe40000410000 */
[-C--:B------:R-:W-:Y:S01]  /*7780*/  FMUL.FTZ R149, R90, R147.reuse ;  /* 0x000000935a957220 */ /* 0x080fe20000410000 */
[----:B------:R-:W-:Y:S01]  /*7790*/  FSEL R109, R109, RZ, !P4 ;  /* 0x000000ff6d6d7208 */ /* 0x000fe20006000000 */
[----:B------:R-:W-:Y:S01]  /*77a0*/  FFMA.FTZ R147, R93, R147, -R150 ;  /* 0x000000935d937223 */ /* 0x000fe20000010896 */
[----:B------:R-:W-:Y:S01]  /*77b0*/  FSEL R108, R108, RZ, !P4 ;  /* 0x000000ff6c6c7208 */ /* 0x000fe20006000000 */
[----:B------:R-:W-:-:S02]  /*77c0*/  HADD2.F32 R110, -RZ, R110.H0_H0 ;  /* 0x2000006eff6e7230 */ /* 0x000fc40000004100 */
[----:B------:R-:W-:Y:S01]  /*77d0*/  FFMA.FTZ R148, R93, R148, R149 ;  /* 0x000000945d947223 */ /* 0x000fe20000010095 */
[----:B------:R-:W-:Y:S02]  /*77e0*/  HADD2.F32 R111, -RZ, R111.H0_H0 ;  /* 0x2000006fff6f7230 */ /* 0x000fe40000004100 */
[----:B------:R-:W-:Y:S01]  /*77f0*/  FADD.FTZ R149, R109, R147 ;  /* 0x000000936d957221 */ /* 0x000fe20000010000 */
[----:B------:R-:W-:Y:S01]  /*7800*/  FADD.FTZ R148, R108, R148 ;  /* 0x000000946c947221 */ /* 0x000fe20000010000 */
[C---:B------:R-:W-:Y:S01]  /*7810*/  FMUL.FTZ R147, R38.reuse, R110 ;  /* 0x0000006e26937220 */ /* 0x040fe20000410000 */
[----:B------:R-:W-:Y:S01]  /*7820*/  FMUL.FTZ R110, R38, R111 ;  /* 0x0000006f266e7220 */ /* 0x000fe20000410000 */
[C---:B------:R-:W-:Y:S01]  /*7830*/  FMUL.FTZ R111, R94.reuse, R149 ;  /* 0x000000955e6f7220 */ /* 0x040fe20000410000 */
[----:B------:R-:W-:-:S03]  /*7840*/  FMUL.FTZ R150, R94, R148 ;  /* 0x000000945e967220 */ /* 0x000fc60000410000 */
[----:B------:R-:W-:Y:S01]  /*7850*/  FFMA.FTZ R148, R95, R148, R111 ;  /* 0x000000945f947223 */ /* 0x000fe2000001006f */
[----:B------:R-:W-:Y:S01]  /*7860*/  FSEL R111, R147, RZ, !P0 ;  /* 0x000000ff936f7208 */ /* 0x000fe20004000000 */
[----:B------:R-:W-:Y:S01]  /*7870*/  FFMA.FTZ R149, R95, R149, -R150 ;  /* 0x000000955f957223 */ /* 0x000fe20000010896 */
[----:B------:R-:W-:Y:S01]  /*7880*/  FSEL R110, R110, RZ, !P0 ;  /* 0x000000ff6e6e7208 */ /* 0x000fe20004000000 */
[----:B------:R-:W-:Y:S02]  /*7890*/  HADD2.F32 R112, -RZ, R112.H0_H0 ;  /* 0x20000070ff707230 */ /* 0x000fe40000004100 */
        /* <DEDUP_REMOVED lines=10> */
[----:B------:R-:W-:Y:S01]  /*7940*/  HADD2.F32 R115, -RZ, R115.H0_H0 ;  /* 0x20000073ff737230 */ /* 0x000fe20000004100 */
[----:B------:R-:W-:Y:S01]  /*7950*/  FSEL R112, R112, RZ, !P1 ;  /* 0x000000ff70707208 */ /* 0x000fe20004800000 */
[----:B------:R-:W-:Y:S02]  /*7960*/  HADD2.F32 R114, -RZ, R114.H0_H0 ;  /* 0x20000072ff727230 */ /* 0x000fe40000004100 */
[----:B------:R-:W-:Y:S01]  /*7970*/  FADD.FTZ R149, R113, R149 ;  /* 0x0000009571957221 */ /* 0x000fe20000010000 */
[----:B------:R-:W-:Y:S01]  /*7980*/  FMUL.FTZ R115, R164, R115 ;  /* 0x00000073a4737220 */ /* 0x000fe20000410000 */
[----:B------:R-:W-:Y:S02]  /*7990*/  FADD.FTZ R148, R112, R148 ;  /* 0x0000009470947221 */ /* 0x000fe40000010000 */
[----:B------:R-:W-:Y:S01]  /*79a0*/  FMUL.FTZ R150, R102, R149 ;  /* 0x0000009566967220 */ /* 0x000fe20000410000 */
[----:B------:R-:W-:Y:S01]  /*79b0*/  FMUL.FTZ R114, R164, R114 ;  /* 0x00000072a4727220 */ /* 0x000fe20000410000 */
[-C--:B------:R-:W-:Y:S01]  /*79c0*/  FMUL.FTZ R147, R102, R148.reuse ;  /* 0x0000009466937220 */ /* 0x080fe20000410000 */
[----:B------:R-:W-:Y:S01]  /*79d0*/  FSEL R115, R115, RZ, !P2 ;  /* 0x000000ff73737208 */ /* 0x000fe20005000000 */
[----:B------:R-:W-:-:S02]  /*79e0*/  FFMA.FTZ R148, R103, R148, R150 ;  /* 0x0000009467947223 */ /* 0x000fc40000010096 */
[----:B------:R-:W-:Y:S01]  /*79f0*/  FSEL R114, R114, RZ, !P2 ;  /* 0x000000ff72727208 */ /* 0x000fe20005000000 */
[----:B------:R-:W-:Y:S01]  /*7a00*/  FFMA.FTZ R147, R103, R149, -R147 ;  /* 0x0000009567937223 */ /* 0x000fe20000010893 */
[----:B------:R-:W-:Y:S01]  /*7a10*/  FADD.FTZ R148, R115, R148 ;  /* 0x0000009473947221 */ /* 0x000fe20000010000 */
[----:B------:R-:W-:Y:S02]  /*7a20*/  IADD3 R149, PT, PT, R5, 0xe, RZ ;  /* 0x0000000e05957810 */ /* 0x000fe40007ffe0ff */
[----:B------:R-:W-:Y:S01]  /*7a30*/  FADD.FTZ R147, R114, R147 ;  /* 0x0000009372937221 */ /* 0x000fe20000010000 */
[----:B------:R-:W-:Y:S02]  /*7a40*/  HADD2.F32 R116, -RZ, R116.H0_H0 ;  /* 0x20000074ff747230 */ /* 0x000fe40000004100 */
[----:B------:R-:W-:Y:S01]  /*7a50*/  FMUL.FTZ R150, R106, R148 ;  /* 0x000000946a967220 */ /* 0x000fe20000410000 */
[----:B------:R-:W-:Y:S01]  /*7a60*/  ISETP.GE.U32.AND P0, PT, R149, UR13, PT ;  /* 0x0000000d95007c0c */ /* 0x000fe2000bf06070 */
[----:B------:R-:W-:-:S02]  /*7a70*/  HADD2.F32 R117, -RZ, R117.H0_H0 ;  /* 0x20000075ff757230 */ /* 0x000fc40000004100 */
[-C--:B------:R-:W-:Y:S01]  /*7a80*/  FMUL.FTZ R149, R106, R147.reuse ;  /* 0x000000936a957220 */ /* 0x080fe20000410000 */
[----:B------:R-:W-:Y:S01]  /*7a90*/  FFMA.FTZ R147, R107, R147, -R150 ;  /* 0x000000936b937223 */ /* 0x000fe20000010896 */
[----:B------:R-:W-:Y:S02]  /*7aa0*/  FMUL.FTZ R150, R165, R116 ;  /* 0x00000074a5967220 */ /* 0x000fe40000410000 */
[----:B------:R-:W-:Y:S01]  /*7ab0*/  FFMA.FTZ R148, R107, R148, R149 ;  /* 0x000000946b947223 */ /* 0x000fe20000010095 */
[----:B------:R-:W-:Y:S01]  /*7ac0*/  FMUL.FTZ R149, R165, R117 ;  /* 0x00000075a5957220 */ /* 0x000fe20000410000 */
[----:B------:R-:W-:Y:S02]  /*7ad0*/  FSEL R116, R119, RZ, !P0 ;  /* 0x000000ff77747208 */ /* 0x000fe40004000000 */
[----:B------:R-:W-:Y:S02]  /*7ae0*/  FSEL R117, R118, 1, !P0 ;  /* 0x3f80000076757808 */ /* 0x000fe40004000000 */
[----:B------:R-:W-:-:S02]  /*7af0*/  FSEL R118, R150, RZ, !P3 ;  /* 0x000000ff96767208 */ /* 0x000fc40005800000 */
[----:B------:R-:W-:Y:S01]  /*7b00*/  FSEL R119, R149, RZ, !P3 ;  /* 0x000000ff95777208 */ /* 0x000fe20005800000 */
[----:B------:R-:W-:Y:S02]  /*7b10*/  FMUL.FTZ R149, R116, R145 ;  /* 0x0000009174957220 */ /* 0x000fe40000410000 */
[----:B------:R-:W-:Y:S01]  /*7b20*/  FADD.FTZ R147, R118, R147 ;  /* 0x0000009376937221 */ /* 0x000fe20000010000 */
[CC--:B------:R-:W-:Y:S01]  /*7b30*/  FMUL.FTZ R150, R116.reuse, R146.reuse ;  /* 0x0000009274967220 */ /* 0x0c0fe20000410000 */
[----:B------:R-:W-:Y:S01]  /*7b40*/  FFMA.FTZ R146, R117, R146, R149 ;  /* 0x0000009275927223 */ /* 0x000fe20000010095 */
[----:B------:R-:W-:Y:S01]  /*7b50*/  FADD.FTZ R148, R119, R148 ;  /* 0x0000009477947221 */ /* 0x000fe20000010000 */
[C---:B------:R-:W-:Y:S01]  /*7b60*/  FMUL.FTZ R149, R116.reuse, R147 ;  /* 0x0000009374957220 */ /* 0x040fe20000410000 */
[C---:B------:R-:W-:Y:S01]  /*7b70*/  FFMA.FTZ R145, R117.reuse, R145, -R150 ;  /* 0x0000009175917223 */ /* 0x040fe20000010896 */
[----:B------:R-:W-:Y:S02]  /*7b80*/  HADD2.F32 R120, -RZ, R120.H0_H0 ;  /* 0x20000078ff787230 */ /* 0x000fe40000004100 */
[-C--:B------:R-:W-:Y:S01]  /*7b90*/  FMUL.FTZ R150, R116, R148.reuse ;  /* 0x0000009474967220 */ /* 0x080fe20000410000 */
[----:B------:R-:W-:Y:S01]  /*7ba0*/  FFMA.FTZ R148, R117, R148, R149 ;  /* 0x0000009475947223 */ /* 0x000fe20000010095 */
[----:B------:R-:W-:Y:S01]  /*7bb0*/  IADD3 R149, PT, PT, R5, 0xf, RZ ;  /* 0x0000000f05957810 */ /* 0x000fe20007ffe0ff */
[----:B------:R-:W-:-:S02]  /*7bc0*/  HADD2.F32 R121, -RZ, R121.H0_H0 ;  /* 0x20000079ff797230 */ /* 0x000fc40000004100 */
[C---:B------:R-:W-:Y:S01]  /*7bd0*/  FMUL.FTZ R120, R152.reuse, R120 ;  /* 0x0000007898787220 */ /* 0x040fe20000410000 */
[----:B------:R-:W-:Y:S02]  /*7be0*/  ISETP.GE.U32.AND P1, PT, R149, UR13, PT ;  /* 0x0000000d95007c0c */ /* 0x000fe4000bf26070 */
[----:B------:R-:W-:Y:S02]  /*7bf0*/  FMUL.FTZ R149, R152, R121 ;  /* 0x0000007998957220 */ /* 0x000fe40000410000 */
[----:B------:R-:W-:Y:S01]  /*7c00*/  FSEL R120, R120, RZ, !P0 ;  /* 0x000000ff78787208 */ /* 0x000fe20004000000 */
[----:B------:R-:W-:Y:S01]  /*7c10*/  FFMA.FTZ R147, R117, R147, -R150 ;  /* 0x0000009375937223 */ /* 0x000fe20000010896 */
[----:B------:R-:W-:Y:S01]  /*7c20*/  FSEL R121, R125, RZ, !P1 ;  /* 0x000000ff7d797208 */ /* 0x000fe20004800000 */
[----:B------:R-:W-:Y:S01]  /*7c30*/  HADD2.F32 R125, -RZ, R122.H0_H0 ;  /* 0x2000007aff7d7230 */ /* 0x000fe20000004100 */
[----:B------:R-:W-:Y:S01]  /*7c40*/  FSEL R122, R149, RZ, !P0 ;  /* 0x000000ff957a7208 */ /* 0x000fe20004000000 */
[----:B------:R-:W-:Y:S01]  /*7c50*/  FADD.FTZ R147, R120, R147 ;  /* 0x0000009378937221 */ /* 0x000fe20000010000 */
[----:B------:R-:W-:Y:S01]  /*7c60*/  HADD2.F32 R149, -RZ, R124.H0_H0 ;  /* 0x2000007cff957230 */ /* 0x000fe20000004100 */
[----:B------:R-:W-:Y:S01]  /*7c70*/  FSEL R123, R123, 1, !P1 ;  /* 0x3f8000007b7b7808 */ /* 0x000fe20004800000 */
[----:B----4-:R-:W-:Y:S01]  /*7c80*/  FMUL.FTZ R124, R151, R125 ;  /* 0x0000007d977c7220 */ /* 0x010fe20000410000 */
[----:B------:R-:W-:Y:S01]  /*7c90*/  FADD.FTZ R148, R122, R148 ;  /* 0x000000947a947221 */ /* 0x000fe20000010000 */
[----:B------:R-:W-:Y:S01]  /*7ca0*/  FMUL.FTZ R162, R121, R147 ;  /* 0x0000009379a27220 */ /* 0x000fe20000410000 */
[----:B------:R-:W0:Y:S01]  /*7cb0*/  S2R R157, SR_LANEID ;  /* 0x00000000009d7919 */ /* 0x000e220000000000 */
[----:B------:R-:W-:Y:S01]  /*7cc0*/  FMUL.FTZ R125, R151, R149 ;  /* 0x00000095977d7220 */ /* 0x000fe20000410000 */
[----:B------:R-:W-:Y:S01]  /*7cd0*/  FSEL R124, R124, RZ, !P1 ;  /* 0x000000ff7c7c7208 */ /* 0x000fe20004800000 */
[-C--:B------:R-:W-:Y:S01]  /*7ce0*/  FFMA.FTZ R162, R123, R148.reuse, R162 ;  /* 0x000000947ba27223 */ /* 0x080fe200000100a2 */
[----:B------:R-:W-:-:S02]  /*7cf0*/  FMUL.FTZ R161, R121, R148 ;  /* 0x0000009479a17220 */ /* 0x000fc40000410000 */
[----:B------:R-:W-:Y:S01]  /*7d00*/  FSEL R125, R125, RZ, !P1 ;  /* 0x000000ff7d7d7208 */ /* 0x000fe20004800000 */
[----:B------:R-:W-:Y:S01]  /*7d10*/  FADD.FTZ R162, R124, R162 ;  /* 0x000000a27ca27221 */ /* 0x000fe20000010000 */
[----:B------:R-:W-:Y:S01]  /*7d20*/  FFMA.FTZ R161, R123, R147, -R161 ;  /* 0x000000937ba17223 */ /* 0x000fe200000108a1 */
[----:B------:R-:W-:-:S03]  /*7d30*/  FMUL.FTZ R159, R121, R146 ;  /* 0x00000092799f7220 */ /* 0x000fc60000410000 */
[----:B------:R-:W-:Y:S01]  /*7d40*/  FADD.FTZ R161, R125, R161 ;  /* 0x000000a17da17221 */ /* 0x000fe20000010000 */
[----:B------:R-:W1:Y:S01]  /*7d50*/  SHFL.UP PT, R149, R162, 0x1, RZ ;  /* 0x04200000a2957989 */ /* 0x000e6200000e00ff */
[-C--:B------:R-:W-:Y:S01]  /*7d60*/  FMUL.FTZ R160, R121, R145.reuse ;  /* 0x0000009179a07220 */ /* 0x080fe20000410000 */
[C---:B------:R-:W-:Y:S02]  /*7d70*/  FFMA.FTZ R159, R123.reuse, R145, -R159 ;  /* 0x000000917b9f7223 */ /* 0x040fe4000001089f */
[----:B------:R-:W2:Y:S01]  /*7d80*/  SHFL.UP PT, R145, R161, 0x1, RZ ;  /* 0x04200000a1917989 */ /* 0x000ea200000e00ff */
[----:B------:R-:W-:-:S05]  /*7d90*/  FFMA.FTZ R160, R123, R146, R160 ;  /* 0x000000927ba07223 */ /* 0x000fca00000100a0 */
[----:B------:R-:W3:Y:S04]  /*7da0*/  SHFL.UP PT, R146, R160, 0x1, RZ ;  /* 0x04200000a0927989 */ /* 0x000ee800000e00ff */
[----:B------:R-:W4:Y:S01]  /*7db0*/  SHFL.UP PT, R147, R159, 0x1, RZ ;  /* 0x042000009f937989 */ /* 0x000f2200000e00ff */
[----:B0-----:R-:W-:Y:S01]  /*7dc0*/  ISETP.GE.AND P0, PT, R157, 0x1, PT ;  /* 0x000000019d00780c */ /* 0x001fe20003f06270 */
[-C--:B-1----:R-:W-:Y:S01]  /*7dd0*/  FMUL.FTZ R148, R159, R149.reuse ;  /* 0x000000959f947220 */ /* 0x082fe20000410000 */
[----:B------:R-:W-:-:S03]  /*7de0*/  FMUL.FTZ R149, R160, R149 ;  /* 0x00000095a0957220 */ /* 0x000fc60000410000 */
[-C--:B--2---:R-:W-:Y:S01]  /*7df0*/  FFMA.FTZ R148, R160, R145.reuse, R148 ;  /* 0x00000091a0947223 */ /* 0x084fe20000010094 */
[----:B------:R-:W-:-:S07]  /*7e00*/  FFMA.FTZ R149, R159, R145, -R149 ;  /* 0x000000919f957223 */ /* 0x000fce0000010895 */
[----:B------:R-:W-:Y:S01]  /*7e10*/  @P0 FADD.FTZ R162, R162, R148 ;  /* 0x00000094a2a20221 */ /* 0x000fe20000010000 */
[----:B------:R-:W-:Y:S01]  /*7e20*/  @P0 FADD.FTZ R161, R161, R149 ;  /* 0x00000095a1a10221 */ /* 0x000fe20000010000 */
[----:B---3--:R-:W-:-:S03]  /*7e30*/  FMUL.FTZ R145, R160, R146 ;  /* 0x00000092a0917220 */ /* 0x008fc60000410000 */
[----:B------:R-:W0:Y:S01]  /*7e40*/  SHFL.UP PT, R149, R162, 0x2, RZ ;  /* 0x04400000a2957989 */ /* 0x000e2200000e00ff */
[C---:B------:R-:W-:Y:S01]  /*7e50*/  FMUL.FTZ R146, R159.reuse, R146 ;  /* 0x000000929f927220 */ /* 0x040fe20000410000 */
[-C--:B----4-:R-:W-:Y:S02]  /*7e60*/  @P0 FFMA.FTZ R159, R159, R147.reuse, -R145 ;  /* 0x000000939f9f0223 */ /* 0x090fe40000010891 */
[----:B------:R-:W1:Y:S01]  /*7e70*/  SHFL.UP PT, R145, R161, 0x2, RZ ;  /* 0x04400000a1917989 */ /* 0x000e6200000e00ff */
[----:B------:R-:W-:-:S05]  /*7e80*/  @P0 FFMA.FTZ R160, R160, R147, R146 ;  /* 0x00000093a0a00223 */ /* 0x000fca0000010092 */
[----:B------:R-:W2:Y:S01]  /*7e90*/  SHFL.UP PT, R146, R160, 0x2, RZ ;  /* 0x04400000a0927989 */ /* 0x000ea200000e00ff */
[----:B------:R-:W-:-:S03]  /*7ea0*/  ISETP.GE.AND P0, PT, R157, 0x2, PT ;  /* 0x000000029d00780c */ /* 0x000fc60003f06270 */
[----:B------:R-:W3:Y:S01]  /*7eb0*/  SHFL.UP PT, R147, R159, 0x2, RZ ;  /* 0x044000009f937989 */ /* 0x000ee200000e00ff */
[-C--:B0-----:R-:W-:Y:S01]  /*7ec0*/  FMUL.FTZ R148, R160, R149.reuse ;  /* 0x00000095a0947220 */ /* 0x081fe20000410000 */
[----:B------:R-:W-:-:S04]  /*7ed0*/  FMUL.FTZ R149, R159, R149 ;  /* 0x000000959f957220 */ /* 0x000fc80000410000 */
[-C--:B-1----:R-:W-:Y:S01]  /*7ee0*/  FFMA.FTZ R149, R160, R145.reuse, R149 ;  /* 0x00000091a0957223 */ /* 0x082fe20000010095 */
[----:B------:R-:W-:Y:S01]  /*7ef0*/  FFMA.FTZ R148, R159, R145, -R148 ;  /* 0x000000919f947223 */ /* 0x000fe20000010894 */
[----:B------:R2:W-:Y:S02]  /*7f00*/  STS.U16 [R41+0x14c0], R42 ;  /* 0x0014c02a29007388 */ /* 0x0005e40000000400 */
[----:B------:R-:W-:Y:S01]  /*7f10*/  @P0 FADD.FTZ R162, R162, R149 ;  /* 0x00000095a2a20221 */ /* 0x000fe20000010000 */
[----:B------:R-:W-:-:S04]  /*7f20*/  @P0 FADD.FTZ R161, R161, R148 ;  /* 0x00000094a1a10221 */ /* 0x000fc80000010000 */
[----:B------:R-:W0:Y:S01]  /*7f30*/  SHFL.UP PT, R42, R162, 0x4, RZ ;  /* 0x04800000a22a7989 */ /* 0x000e2200000e00ff */
[-C--:B--2---:R-:W-:Y:S01]  /*7f40*/  FMUL.FTZ R41, R159, R146.reuse ;  /* 0x000000929f297220 */ /* 0x084fe20000410000 */
[----:B------:R-:W-:-:S03]  /*7f50*/  FMUL.FTZ R146, R160, R146 ;  /* 0x00000092a0927220 */ /* 0x000fc60000410000 */
[-C--:B---3--:R-:W-:Y:S02]  /*7f60*/  @P0 FFMA.FTZ R160, R160, R147.reuse, R41 ;  /* 0x00000093a0a00223 */ /* 0x088fe40000010029 */
[----:B------:R-:W1:Y:S01]  /*7f70*/  SHFL.UP PT, R41, R161, 0x4, RZ ;  /* 0x04800000a1297989 */ /* 0x000e6200000e00ff */
[----:B------:R-:W-:-:S03]  /*7f80*/  @P0 FFMA.FTZ R159, R159, R147, -R146 ;  /* 0x000000939f9f0223 */ /* 0x000fc60000010892 */
        /* <DEDUP_REMOVED lines=8> */
[----:B------:R-:W-:Y:S01]  /*8010*/  @P0 FADD.FTZ R161, R161, R42 ;  /* 0x0000002aa1a10221 */ /* 0x000fe20000010000 */
[CC--:B--2---:R-:W-:Y:S01]  /*8020*/  FMUL.FTZ R42, R159.reuse, R145.reuse ;  /* 0x000000919f2a7220 */ /* 0x0c4fe20000410000 */
[C---:B------:R-:W-:Y:S02]  /*8030*/  FMUL.FTZ R145, R160.reuse, R145 ;  /* 0x00000091a0917220 */ /* 0x040fe40000410000 */
[----:B------:R-:W0:Y:S01]  /*8040*/  SHFL.UP PT, R41, R162, 0x8, RZ ;  /* 0x05000000a2297989 */ /* 0x000e2200000e00ff */
[-C--:B---3--:R-:W-:Y:S01]  /*8050*/  @P0 FFMA.FTZ R160, R160, R146.reuse, R42 ;  /* 0x00000092a0a00223 */ /* 0x088fe2000001002a */
[----:B------:R-:W-:Y:S02]  /*8060*/  @P0 FFMA.FTZ R159, R159, R146, -R145 ;  /* 0x000000929f9f0223 */ /* 0x000fe40000010891 */
[----:B------:R-:W1:Y:S04]  /*8070*/  SHFL.UP PT, R42, R161, 0x8, RZ ;  /* 0x05000000a12a7989 */ /* 0x000e6800000e00ff */
[----:B------:R-:W-:Y:S04]  /*8080*/  STS.U16 [R45+0x1500], R46 ;  /* 0x0015002e2d007388 */ /* 0x000fe80000000400 */
        /* <DEDUP_REMOVED lines=11> */
[-C--:B---3--:R-:W-:Y:S01]  /*8140*/  @P0 FFMA.FTZ R160, R160, R46.reuse, R42 ;  /* 0x0000002ea0a00223 */ /* 0x088fe2000001002a */
[----:B------:R-:W0:Y:S01]  /*8150*/  SHFL.UP PT, R41, R162, 0x10, RZ ;  /* 0x06000000a2297989 */ /* 0x000e2200000e00ff */
[----:B------:R-:W-:-:S03]  /*8160*/  @P0 FFMA.FTZ R159, R159, R46, -R45 ;  /* 0x0000002e9f9f0223 */ /* 0x000fc6000001082d */
[----:B------:R-:W1:Y:S04]  /*8170*/  SHFL.UP PT, R46, R160, 0x10, RZ ;  /* 0x06000000a02e7989 */ /* 0x000e6800000e00ff */
[----:B------:R-:W2:Y:S04]  /*8180*/  SHFL.UP PT, R42, R161, 0x10, RZ ;  /* 0x06000000a12a7989 */ /* 0x000ea800000e00ff */
[----:B------:R-:W3:Y:S01]  /*8190*/  SHFL.UP PT, R45, R159, 0x10, RZ ;  /* 0x060000009f2d7989 */ /* 0x000ee200000e00ff */
[----:B------:R-:W-:Y:S02]  /*81a0*/  LOP3.LUT P5, RZ, R61, 0x1000000, RZ, 0xc0, !PT ;  /* 0x010000003dff7812 */ /* 0x000fe400078ac0ff */
[----:B------:R-:W-:Y:S01]  /*81b0*/  ISETP.NE.AND P1, PT, R157, 0x1f, PT ;  /* 0x0000001f9d00780c */ /* 0x000fe20003f25270 */
[----:B------:R-:W-:Y:S04]  /*81c0*/  STS.U16 [R47+0x1540], R44 ;  /* 0x0015402c2f007388 */ /* 0x000fe80000000400 */
[----:B------:R0:W-:Y:S04]  /*81d0*/  STS.U16 [R40+0x1580], R43 ;  /* 0x0015802b28007388 */ /* 0x0001e80000000400 */
[----:B------:R-:W-:Y:S04]  /*81e0*/  STS.U16 [R144+0x15c0], R143 ;  /* 0x0015c08f90007388 */ /* 0x000fe80000000400 */
[----:B------:R-:W-:Y:S01]  /*81f0*/  STS.U16 [R142+0x1600], R141 ;  /* 0x0016008d8e007388 */ /* 0x000fe20000000400 */
[----:B------:R-:W-:Y:S01]  /*8200*/  VOTEU.ANY UP0, P5 ;  /* 0x0000000000ff7886 */ /* 0x000fe20002800100 */
[----:B0-----:R-:W-:-:S02]  /*8210*/  FMUL.FTZ R40, R160, R41 ;  /* 0x00000029a0287220 */ /* 0x001fc40000410000 */
[----:B------:R-:W-:Y:S01]  /*8220*/  STS.U16 [R140+0x1640], R139 ;  /* 0x0016408b8c007388 */ /* 0x000fe20000000400 */
[----:B------:R-:W-:-:S03]  /*8230*/  FMUL.FTZ R47, R159, R41 ;  /* 0x000000299f2f7220 */ /* 0x000fc60000410000 */
[----:B------:R-:W-:Y:S01]  /*8240*/  STS.U16 [R138+0x1680], R137 ;  /* 0x001680898a007388 */ /* 0x000fe20000000400 */
[----:B-1----:R-:W-:-:S03]  /*8250*/  FMUL.FTZ R44, R160, R46 ;  /* 0x0000002ea02c7220 */ /* 0x002fc60000410000 */
[----:B------:R-:W-:Y:S01]  /*8260*/  STS.U16 [R136+0x16c0], R135 ;  /* 0x0016c08788007388 */ /* 0x000fe20000000400 */
[----:B------:R-:W-:-:S03]  /*8270*/  FMUL.FTZ R41, R159, R46 ;  /* 0x0000002e9f297220 */ /* 0x000fc60000410000 */
[----:B------:R-:W-:Y:S01]  /*8280*/  STS.U16 [R134+0x1700], R133 ;  /* 0x0017008586007388 */ /* 0x000fe20000000400 */
[----:B--2---:R-:W-:-:S03]  /*8290*/  FFMA.FTZ R46, R159, R42, -R40 ;  /* 0x0000002a9f2e7223 */ /* 0x004fc60000010828 */
[----:B------:R-:W-:Y:S01]  /*82a0*/  STS.U16 [R132+0x1740], R131 ;  /* 0x0017408384007388 */ /* 0x000fe20000000400 */
[----:B------:R-:W-:-:S03]  /*82b0*/  HFMA2 R40, -RZ, RZ, 1.875, 0 ;  /* 0x3f800000ff287431 */ /* 0x000fc600000001ff */
[----:B------:R-:W-:Y:S01]  /*82c0*/  STS.U16 [R130+0x1780], R129 ;  /* 0x0017808182007388 */ /* 0x000fe20000000400 */
[----:B------:R-:W-:-:S03]  /*82d0*/  @UP0 ULEA UR12, UR7, UR23, 0x4 ;  /* 0x00000017070c0291 */ /* 0x000fc6000f8e20ff */
[----:B------:R-:W-:Y:S01]  /*82e0*/  STS.U16 [R128+0x17c0], R127 ;  /* 0x0017c07f80007388 */ /* 0x000fe20000000400 */
[C---:B------:R-:W-:Y:S01]  /*82f0*/  FFMA.FTZ R47, R160.reuse, R42, R47 ;  /* 0x0000002aa02f7223 */ /* 0x040fe2000001002f */
[-C--:B---3--:R-:W-:Y:S02]  /*8300*/  FFMA.FTZ R44, R159, R45.reuse, -R44 ;  /* 0x0000002d9f2c7223 */ /* 0x088fe4000001082c */
[----:B------:R-:W-:Y:S01]  /*8310*/  STS.U16 [R126+0x1800], R51 ;  /* 0x001800337e007388 */ /* 0x000fe20000000400 */
[----:B------:R-:W-:-:S03]  /*8320*/  FFMA.FTZ R45, R160, R45, R41 ;  /* 0x0000002da02d7223 */ /* 0x000fc60000010029 */
[----:B------:R0:W-:Y:S01]  /*8330*/  STS.U16 [R50+0x1840], R49 ;  /* 0x0018403132007388 */ /* 0x0001e20000000400 */
[----:B------:R-:W-:Y:S02]  /*8340*/  CS2R R42, SRZ ;  /* 0x00000000002a7805 */ /* 0x000fe4000001ff00 */
[----:B------:R-:W-:Y:S01]  /*8350*/  MOV R41, RZ ;  /* 0x000000ff00297202 */ /* 0x000fe20000000f00 */
[----:B------:R-:W-:Y:S01]  /*8360*/  FADD.FTZ R46, R161, R46 ;  /* 0x0000002ea12e7221 */ /* 0x000fe20000010000 */
[----:B------:R-:W-:Y:S01]  /*8370*/  FADD.FTZ R47, R162, R47 ;  /* 0x0000002fa22f7221 */ /* 0x000fe20000010000 */
[----:B------:R-:W-:Y:S01]  /*8380*/  ISETP.GE.AND P0, PT, R157, 0x10, PT ;  /* 0x000000109d00780c */ /* 0x000fe20003f06270 */
[----:B------:R-:W-:Y:S01]  /*8390*/  NOP ;  /* 0x0000000000007918 */ /* 0x000fe20000000000 */
[----:B0-----:R-:W-:Y:S01]  /*83a0*/  @!P1 SHF.R.U32.HI R49, RZ, 0x1, R158 ;  /* 0x00000001ff319819 */ /* 0x001fe2000001169e */
[----:B------:R-:W-:Y:S03]  /*83b0*/  LDS.U16 R129, [R48+0x1080] ;  /* 0x0010800030817984 */ /* 0x000fe60000000400 */
[----:B------:R-:W-:Y:S01]  /*83c0*/  @!P1 LOP3.LUT R49, R49, 0x1f0, RZ, 0xc0, !PT ;  /* 0x000001f031319812 */ /* 0x000fe200078ec0ff */
        /* <DEDUP_REMOVED lines=32> */
[----:B------:R0:W-:Y:S01]  /*85d0*/  @!P1 STS.128 [R49+UR23+0x2100], R44 ;  /* 0x0021002c31009988 */ /* 0x0001e20008000c17 */
[----:B------:R-:W-:Y:S01]  /*85e0*/  BAR.SYNC.DEFER_BLOCKING 0x0 ;  /* 0x0000000000007b1d */ /* 0x000fe20000010000 */
[----:B------:R-:W-:-:S02]  /*85f0*/  FSEL R159, R159, R44, !P0 ;  /* 0x0000002c9f9f7208 */ /* 0x000fc40004000000 */
[----:B------:R-:W-:Y:S02]  /*8600*/  FSEL R160, R160, R45, !P0 ;  /* 0x0000002da0a07208 */ /* 0x000fe40004000000 */
[----:B------:R-:W-:Y:S02]  /*8610*/  FSEL R161, R161, R46, !P0 ;  /* 0x0000002ea1a17208 */ /* 0x000fe40004000000 */
[----:B------:R-:W-:Y:S02]  /*8620*/  FSEL R162, R162, R47, !P0 ;  /* 0x0000002fa2a27208 */ /* 0x000fe40004000000 */
[----:B0-----:R-:W-:-:S04]  /*8630*/  SHF.R.U32.HI R44, RZ, 0x5, R158 ;  /* 0x00000005ff2c7819 */ /* 0x001fc8000001169e */
[----:B------:R-:W-:Y:S02]  /*8640*/  ISETP.NE.AND P0, PT, R44, 0x1, PT ;  /* 0x000000012c00780c */ /* 0x000fe40003f05270 */
[----:B------:R-:W0:Y:S04]  /*8650*/  LDS.128 R44, [UR23+0x2100] ;  /* 0x00210017ff2c7984 */ /* 0x000e280008000c00 */
[----:B------:R-:W1:Y:S01]  /*8660*/  LDS.128 R48, [UR23+0x2110] ;  /* 0x00211017ff307984 */ /* 0x000e620008000c00 */
[----:B0-----:R-:W-:Y:S01]  /*8670*/  FSEL R4, R44, R4, !P0 ;  /* 0x000000042c047208 */ /* 0x001fe20004000000 */
[----:B-1----:R-:W-:-:S04]  /*8680*/  FMUL.FTZ R158, R45, R49 ;  /* 0x000000312d9e7220 */ /* 0x002fc80000410000 */
[C---:B------:R-:W-:Y:S01]  /*8690*/  FFMA.FTZ R158, R44.reuse, R48, -R158 ;  /* 0x000000302c9e7223 */ /* 0x040fe2000001089e */
[----:B------:R-:W-:Y:S01]  /*86a0*/  FMUL.FTZ R44, R44, R49 ;  /* 0x000000312c2c7220 */ /* 0x000fe20000410000 */
[----:B------:R-:W-:-:S03]  /*86b0*/  FSEL R3, R45, R3, !P0 ;  /* 0x000000032d037208 */ /* 0x000fc60004000000 */
[----:B------:R-:W-:Y:S01]  /*86c0*/  FFMA.FTZ R45, R45, R48, R44 ;  /* 0x000000302d2d7223 */ /* 0x000fe2000001002c */
[----:B------:R-:W-:Y:S01]  /*86d0*/  FMUL.FTZ R44, R47, R49 ;  /* 0x000000312f2c7220 */ /* 0x000fe20000410000 */
[----:B------:R-:W-:-:S03]  /*86e0*/  FSEL R2, R46, R2, !P0 ;  /* 0x000000022e027208 */ /* 0x000fc60004000000 */
[C---:B------:R-:W-:Y:S01]  /*86f0*/  FFMA.FTZ R44, R46.reuse, R48, -R44 ;  /* 0x000000302e2c7223 */ /* 0x040fe2000001082c */
[----:B------:R-:W-:Y:S02]  /*8700*/  FMUL.FTZ R46, R46, R49 ;  /* 0x000000312e2e7220 */ /* 0x000fe40000410000 */
[----:B------:R-:W0:Y:S01]  /*8710*/  S2R R49, SR_TID.X ;  /* 0x0000000000317919 */ /* 0x000e220000002100 */
[C---:B------:R-:W-:Y:S01]  /*8720*/  FSEL R0, R47.reuse, R0, !P0 ;  /* 0x000000002f007208 */ /* 0x040fe20004000000 */
[----:B------:R-:W-:Y:S01]  /*8730*/  FFMA.FTZ R46, R47, R48, R46 ;  /* 0x000000302f2e7223 */ /* 0x000fe2000001002e */
[----:B------:R-:W-:Y:S01]  /*8740*/  BSSY.RECONVERGENT B0, `(.L_x_935) ;  /* 0x000004f000007945 */ /* 0x000fe20003800200 */
[----:B------:R-:W1:Y:S01]  /*8750*/  SHFL.UP PT, R159, R159, 0x1, RZ ;  /* 0x042000009f9f7989 */ /* 0x000e6200000e00ff */
[----:B------:R-:W-:-:S03]  /*8760*/  FADD.FTZ R50, R50, R44 ;  /* 0x0000002c32327221 */ /* 0x000fc60000010000 */
[----:B------:R-:W2:Y:S01]  /*8770*/  SHFL.UP PT, R160, R160, 0x1, RZ ;  /* 0x04200000a0a07989 */ /* 0x000ea200000e00ff */
[----:B------:R-:W-:-:S03]  /*8780*/  FADD.FTZ R51, R51, R46 ;  /* 0x0000002e33337221 */ /* 0x000fc60000010000 */
[----:B------:R-:W3:Y:S01]  /*8790*/  SHFL.UP PT, R161, R161, 0x1, RZ ;  /* 0x04200000a1a17989 */ /* 0x000ee200000e00ff */
[----:B------:R-:W-:-:S03]  /*87a0*/  HADD2.F32 R129, -RZ, R129.H0_H0 ;  /* 0x20000081ff817230 */ /* 0x000fc60000004100 */
[----:B------:R-:W4:Y:S01]  /*87b0*/  SHFL.UP PT, R162, R162, 0x1, RZ ;  /* 0x04200000a2a27989 */ /* 0x000f2200000e00ff */
[----:B------:R-:W-:Y:S01]  /*87c0*/  HADD2.F32 R130, -RZ, R130.H0_H0 ;  /* 0x20000082ff827230 */ /* 0x000fe20000004100 */
[----:B0-----:R-:W-:Y:S01]  /*87d0*/  ISETP.GE.U32.AND P0, PT, R49, 0x20, PT ;  /* 0x000000203100780c */ /* 0x001fe20003f06070 */
        /* <DEDUP_REMOVED lines=30> */
[----:B-1234-:R-:W-:Y:S06]  /*89c0*/  @!P0 BRA `(.L_x_936) ;  /* 0x0000000000548947 */ /* 0x01efec0003800000 */
[----:B------:R-:W0:Y:S01]  /*89d0*/  S2R R47, SR_LANEID ;  /* 0x00000000002f7919 */ /* 0x000e220000000000 */
[C---:B------:R-:W-:Y:S01]  /*89e0*/  FMUL.FTZ R44, R159.reuse, R0 ;  /* 0x000000009f2c7220 */ /* 0x040fe20000410000 */
[C---:B------:R-:W-:Y:S01]  /*89f0*/  FMUL.FTZ R48, R160.reuse, R3 ;  /* 0x00000003a0307220 */ /* 0x040fe20000410000 */
[----:B------:R-:W-:Y:S02]  /*8a00*/  MOV R46, R42 ;  /* 0x0000002a002e7202 */ /* 0x000fe40000000f00 */
[----:B------:R-:W-:Y:S01]  /*8a10*/  FFMA.FTZ R44, R160, R2, R44 ;  /* 0x00000002a02c7223 */ /* 0x000fe2000001002c */
[----:B------:R-:W-:Y:S01]  /*8a20*/  FFMA.FTZ R48, R159, R4, -R48 ;  /* 0x000000049f307223 */ /* 0x000fe20000010830 */
[----:B------:R-:W-:Y:S02]  /*8a30*/  MOV R45, R41 ;  /* 0x00000029002d7202 */ /* 0x000fe40000000f00 */
[----:B------:R-:W-:Y:S01]  /*8a40*/  FADD.FTZ R162, R162, R44 ;  /* 0x0000002ca2a27221 */ /* 0x000fe20000010000 */
[----:B------:R-:W-:-:S04]  /*8a50*/  FMUL.FTZ R44, R160, R0 ;  /* 0x00000000a02c7220 */ /* 0x000fc80000410000 */
[C---:B------:R-:W-:Y:S01]  /*8a60*/  FFMA.FTZ R44, R159.reuse, R2, -R44 ;  /* 0x000000029f2c7223 */ /* 0x040fe2000001082c */
[----:B------:R-:W-:-:S03]  /*8a70*/  FMUL.FTZ R159, R159, R3 ;  /* 0x000000039f9f7220 */ /* 0x000fc60000410000 */
[----:B------:R-:W-:Y:S01]  /*8a80*/  FADD.FTZ R161, R161, R44 ;  /* 0x0000002ca1a17221 */ /* 0x000fe20000010000 */
        /* <DEDUP_REMOVED lines=9> */
.L_x_936:
[----:B------:R-:W0:Y:S01]  /*8b20*/  S2R R48, SR_LANEID ;  /* 0x0000000000307919 */ /* 0x000e220000000000 */
[C---:B------:R-:W-:Y:S01]  /*8b30*/  FMUL.FTZ R44, R45.reuse, R43 ;  /* 0x0000002b2d2c7220 */ /* 0x040fe20000410000 */
[----:B------:R-:W-:-:S03]  /*8b40*/  FMUL.FTZ R47, R45, R40 ;  /* 0x000000282d2f7220 */ /* 0x000fc60000410000 */
[----:B------:R-:W-:-:S04]  /*8b50*/  FFMA.FTZ R44, R158, R42, -R44 ;  /* 0x0000002a9e2c7223 */ /* 0x000fc8000001082c */
[----:B------:R-:W-:Y:S01]  /*8b60*/  FADD.FTZ R46, R50, R44 ;  /* 0x0000002c322e7221 */ /* 0x000fe20000010000 */
[----:B------:R-:W-:-:S04]  /*8b70*/  FMUL.FTZ R44, R45, R41 ;  /* 0x000000292d2c7220 */ /* 0x000fc80000410000 */
[----:B------:R-:W-:Y:S01]  /*8b80*/  FFMA.FTZ R44, R158, R40, -R44 ;  /* 0x000000289e2c7223 */ /* 0x000fe2000001082c */
[----:B0-----:R-:W-:Y:S01]  /*8b90*/  ISETP.NE.AND P0, PT, R48, RZ, PT ;  /* 0x000000ff3000720c */ /* 0x001fe20003f05270 */
[----:B------:R-:W-:Y:S01]  /*8ba0*/  FMUL.FTZ R48, R45, R42 ;  /* 0x0000002a2d307220 */ /* 0x000fe20000410000 */
[----:B------:R-:W-:-:S03]  /*8bb0*/  FFMA.FTZ R45, R158, R41, R47 ;  /* 0x000000299e2d7223 */ /* 0x000fc6000001002f */
[----:B------:R-:W-:-:S04]  /*8bc0*/  FFMA.FTZ R48, R158, R43, R48 ;  /* 0x0000002b9e307223 */ /* 0x000fc80000010030 */
[----:B------:R-:W-:-:S04]  /*8bd0*/  FADD.FTZ R47, R51, R48 ;  /* 0x00000030332f7221 */ /* 0x000fc80000010000 */
[----:B------:R0:W-:Y:S01]  /*8be0*/  @!P0 STS.128 [UR23+0x2130], R40 ;  /* 0x00213028ff008988 */ /* 0x0001e20008000c17 */
[----:B------:R-:W-:Y:S02]  /*8bf0*/  @!P0 MOV R159, R40 ;  /* 0x00000028009f8202 */ /* 0x000fe40000000f00 */
[----:B------:R-:W-:Y:S02]  /*8c00*/  @!P0 MOV R160, R41 ;  /* 0x0000002900a08202 */ /* 0x000fe40000000f00 */
[----:B------:R-:W-:Y:S02]  /*8c10*/  @!P0 MOV R161, R42 ;  /* 0x0000002a00a18202 */ /* 0x000fe40000000f00 */
[----:B------:R-:W-:-:S07]  /*8c20*/  @!P0 MOV R162, R43 ;  /* 0x0000002b00a28202 */ /* 0x000fce0000000f00 */
.L_x_937:
[----:B------:R-:W-:Y:S05]  /*8c30*/  BSYNC.RECONVERGENT B0 ;  /* 0x0000000000007941 */ /* 0x000fea0003800200 */
.L_x_935:
        /* <DEDUP_REMOVED lines=119> */
.L_x_939:
[----:B------:R-:W-:Y:S05]  /*93b0*/  BSYNC.RECONVERGENT B0 ;  /* 0x0000000000007941 */ /* 0x000fea0003800200 */
.L_x_938:
        /* <DEDUP_REMOVED lines=51> */
.L_x_934:
        /* <DEDUP_REMOVED lines=8> */
[----:B------:R-:W1:Y:S01]  /*9770*/  S2R R16, SR_TID.X ;  /* 0x0000000000107919 */ /* 0x000e620000002100 */
        /* <DEDUP_REMOVED lines=9> */
[----:B0-----:R-:W5:Y:S04]  /*9810*/  LDL.LU R47, [R1+0x34] ;  /* 0x00003400012f7983 */ /* 0x001f680000300800 */
        /* <DEDUP_REMOVED lines=15> */
[----:B0-----:R-:W-:-:S03]  /*9910*/  PRMT R6, R29, 0x7632, R6 ;  /* 0x000076321d067816 */ /* 0x001fc60000000006 */
[----:B-----5:R-:W-:Y:S04]  /*9920*/  STS.U16 [R48+0x6], R7 ;  /* 0x0000060730007388 */ /* 0x020fe80000000400 */
[----:B------:R-:W-:Y:S04]  /*9930*/  STS.U16 [R47+0x8], R27 ;  /* 0x0000081b2f007388 */ /* 0x000fe80000000400 */
[----:B------:R-:W-:Y:S04]  /*9940*/  STS.U16 [R46+0xa], R8 ;  /* 0x00000a082e007388 */ /* 0x000fe80000000400 */
[----:B------:R0:W-:Y:S04]  /*9950*/  STS.U16 [R45+0xc], R29 ;  /* 0x00000c1d2d007388 */ /* 0x0001e80000000400 */
[----:B------:R2:W-:Y:S04]  /*9960*/  STS.U16 [R44+0xe], R6 ;  /* 0x00000e062c007388 */ /* 0x0005e80000000400 */
[----:B0-----:R-:W3:Y:S04]  /*9970*/  LDL.LU R29, [R1+0x10] ;  /* 0x00001000011d7983 */ /* 0x001ee80000300800 */
[----:B------:R-:W4:Y:S04]  /*9980*/  LDL.LU R28, [R1+0xc] ;  /* 0x00000c00011c7983 */ /* 0x000f280000300800 */
[----:B--2---:R-:W2:Y:S04]  /*9990*/  LDL.LU R6, [R1+0x8] ;  /* 0x0000080001067983 */ /* 0x004ea80000300800 */
        /* <DEDUP_REMOVED lines=20> */
[----:B-1----:R-:W-:Y:S01]  /*9ae0*/  ISETP.NE.AND P0, PT, R16, RZ, PT ;  /* 0x000000ff1000720c */ /* 0x002fe20003f05270 */
[----:B------:R-:W-:Y:S01]  /*9af0*/  STS.U16 [R41+0x14], R33 ;  /* 0x0000142129007388 */ /* 0x000fe20000000400 */
[----:B------:R-:W-:Y:S01]  /*9b00*/  PRMT R10, R22, 0x7632, R10 ;  /* 0x00007632160a7816 */ /* 0x000fe2000000000a */
[----:B------:R-:W-:Y:S02]  /*9b10*/  UIADD3 UR7, UPT, UPT, -UR8, UR15, URZ ;  /* 0x0000000f08077290 */ /* 0x000fe4000fffe1ff */
[----:B------:R-:W-:Y:S01]  /*9b20*/  STS.U16 [R40+0x16], R7 ;  /* 0x0000160728007388 */ /* 0x000fe20000000400 */
[----:B------:R-:W0:Y:S03]  /*9b30*/  LDCU.128 UR12, c[0x0][0x420] ;  /* 0x00008400ff0c77ac */ /* 0x000e260008000c00 */
[----:B------:R-:W-:Y:S01]  /*9b40*/  STS.U16 [R30+0x18], R35 ;  /* 0x000018231e007388 */ /* 0x000fe20000000400 */
[----:B------:R-:W-:Y:S01]  /*9b50*/  LOP3.LUT R5, R5, 0x3e00, RZ, 0xc0, !PT ;  /* 0x00003e0005057812 */ /* 0x000fe200078ec0ff */
[----:B0-----:R-:W-:-:S04]  /*9b60*/  UIMAD.WIDE.U32 UR8, UR24, UR12, UR8 ;  /* 0x0000000c180872a5 */ /* 0x001fc8000f8e0008 */
        /* <DEDUP_REMOVED lines=10> */
[----:B---3--:R-:W-:Y:S04]  /*9c10*/  STS.U16 [R29+0x1a], R8 ;  /* 0x00001a081d007388 */ /* 0x008fe80000000400 */
[----:B----4-:R-:W-:Y:S04]  /*9c20*/  STS.U16 [R28+0x1c], R22 ;  /* 0x00001c161c007388 */ /* 0x010fe80000000400 */
[----:B--2---:R0:W-:Y:S01]  /*9c30*/  STS.U16 [R6+0x1e], R10 ;  /* 0x00001e0a06007388 */ /* 0x0041e20000000400 */
        /* <DEDUP_REMOVED lines=22> */
[----:B0-----:R-:W-:Y:S01]  /*9da0*/  LOP3.LUT R9, R5, 0x1f, R16, 0xf8, !PT ;  /* 0x0000001f05097812 */ /* 0x001fe200078ef810 */
[----:B--2---:R-:W-:-:S04]  /*9db0*/  UIMAD.WIDE.U32 UR8, UR7, UR14, UR8 ;  /* 0x0000000e070872a5 */ /* 0x004fc8000f8e0008 */
[----:B------:R-:W-:Y:S02]  /*9dc0*/  UIMAD UR15, UR7, UR15, UR9 ;  /* 0x0000000f070f72a4 */ /* 0x000fe4000f8e0209 */
[C---:B------:R-:W-:Y:S01]  /*9dd0*/  IADD3 R5, P0, PT, R9.reuse, UR8, RZ ;  /* 0x0000000809057c10 */ /* 0x040fe2000ff1e0ff */
[----:B------:R-:W0:Y:S01]  /*9de0*/  LDCU UR7, c[0x0][0x394] ;  /* 0x00007280ff0777ac */ /* 0x000e220008000800 */
[----:B------:R-:W-:Y:S02]  /*9df0*/  LOP3.LUT R43, R9, 0x20, RZ, 0xfc, !PT ;  /* 0x00000020092b7812 */ /* 0x000fe400078efcff */
[----:B------:R-:W-:Y:S02]  /*9e00*/  IADD3.X R10, PT, PT, RZ, UR15, RZ, P0, !PT ;  /* 0x0000000fff0a7c10 */ /* 0x000fe400087fe4ff */
[----:B-1----:R-:W-:Y:S02]  /*9e10*/  LEA R6, P0, R5, UR28, 0x1 ;  /* 0x0000001c05067c11 */ /* 0x002fe4000f8008ff */
[----:B------:R-:W-:-:S02]  /*9e20*/  LOP3.LUT R45, R9, 0x40, RZ, 0xfc, !PT ;  /* 0x00000040092d7812 */ /* 0x000fc400078efcff */
[----:B------:R-:W-:Y:S02]  /*9e30*/  LEA.HI.X R7, R5, UR29, R10, 0x1, P0 ;  /* 0x0000001d05077c11 */ /* 0x000fe400080f0c0a */
[C---:B------:R-:W-:Y:S02]  /*9e40*/  LOP3.LUT R5, R9.reuse, 0x60, RZ, 0xfc, !PT ;  /* 0x0000006009057812 */ /* 0x040fe400078efcff */
[C---:B------:R-:W-:Y:S02]  /*9e50*/  LOP3.LUT R47, R9.reuse, 0xc0, RZ, 0xfc, !PT ;  /* 0x000000c0092f7812 */ /* 0x040fe400078efcff */
[-C--:B---3--:R-:W-:Y:S02]  /*9e60*/  ISETP.GE.AND P2, PT, R9, R8.reuse, PT ;  /* 0x000000080900720c */ /* 0x088fe40003f46270 */
[-C--:B------:R-:W-:Y:S02]  /*9e70*/  ISETP.GE.AND P1, PT, R43, R8.reuse, PT ;  /* 0x000000082b00720c */ /* 0x080fe40003f26270 */
[----:B------:R-:W-:-:S02]  /*9e80*/  ISETP.GE.AND P0, PT, R45, R8, PT ;  /* 0x000000082d00720c */ /* 0x000fc40003f06270 */
[----:B------:R-:W-:Y:S02]  /*9e90*/  LOP3.LUT R43, R9, 0x80, RZ, 0xfc, !PT ;  /* 0x00000080092b7812 */ /* 0x000fe400078efcff */
[-C--:B------:R-:W-:Y:S02]  /*9ea0*/  ISETP.GE.AND P4, PT, R5, R8.reuse, PT ;  /* 0x000000080500720c */ /* 0x080fe40003f86270 */
[-C--:B------:R-:W-:Y:S02]  /*9eb0*/  ISETP.GE.AND P6, PT, R43, R8.reuse, PT ;  /* 0x000000082b00720c */ /* 0x080fe40003fc6270 */
[C---:B------:R-:W-:Y:S02]  /*9ec0*/  LOP3.LUT R5, R9.reuse, 0xe0, RZ, 0xfc, !PT ;  /* 0x000000e009057812 */ /* 0x040fe400078efcff */
[----:B------:R-:W-:Y:S01]  /*9ed0*/  LOP3.LUT R45, R9, 0xa0, RZ, 0xfc, !PT ;  /* 0x000000a0092d7812 */ /* 0x000fe200078efcff */
[----:B------:R1:W-:Y:S01]  /*9ee0*/  @!P2 STG.E.U16 desc[UR26][R6.64], R11 ;  /* 0x0000000b0600a986 */ /* 0x0003e2000c10151a */
[----:B------:R-:W-:-:S02]  /*9ef0*/  ISETP.GE.AND P2, PT, R5, R8, PT ;  /* 0x000000080500720c */ /* 0x000fc40003f46270 */
[-C--:B------:R-:W-:Y:S02]  /*9f00*/  ISETP.GE.AND P5, PT, R45, R8.reuse, PT ;  /* 0x000000082d00720c */ /* 0x080fe40003fa6270 */
[-C--:B------:R-:W-:Y:S02]  /*9f10*/  ISETP.GE.AND P3, PT, R47, R8.reuse, PT ;  /* 0x000000082f00720c */ /* 0x080fe40003f66270 */
[C---:B------:R-:W-:Y:S02]  /*9f20*/  LOP3.LUT R5, R9.reuse, 0x120, RZ, 0xfc, !PT ;  /* 0x0000012009057812 */ /* 0x040fe400078efcff */
[----:B------:R-:W-:Y:S01]  /*9f30*/  LOP3.LUT R43, R9, 0x100, RZ, 0xfc, !PT ;  /* 0x00000100092b7812 */ /* 0x000fe200078efcff */
[----:B------:R2:W-:Y:S01]  /*9f40*/  @!P0 STG.E.U16 desc[UR26][R6.64+0x80], R15 ;  /* 0x0000800f06008986 */ /* 0x0005e2000c10151a */
[-C--:B------:R-:W-:Y:S02]  /*9f50*/  ISETP.GE.AND P0, PT, R5, R8.reuse, PT ;  /* 0x000000080500720c */ /* 0x080fe40003f06270 */
[----:B------:R-:W-:Y:S01]  /*9f60*/  LOP3.LUT R5, R9, 0x160, RZ, 0xfc, !PT ;  /* 0x0000016009057812 */ /* 0x000fe200078efcff */
[----:B------:R2:W-:Y:S01]  /*9f70*/  @!P1 STG.E.U16 desc[UR26][R6.64+0x40], R13 ;  /* 0x0000400d06009986 */ /* 0x0005e2000c10151a */
[----:B------:R-:W-:-:S03]  /*9f80*/  ISETP.GE.AND P1, PT, R43, R8, PT ;  /* 0x000000082b00720c */ /* 0x000fc60003f26270 */
[----:B------:R2:W-:Y:S01]  /*9f90*/  @!P6 STG.E.U16 desc[UR26][R6.64+0x100], R19 ;  /* 0x000100130600e986 */ /* 0x0005e2000c10151a */
[-C--:B------:R-:W-:Y:S02]  /*9fa0*/  ISETP.GE.AND P6, PT, R5, R8.reuse, PT ;  /* 0x000000080500720c */ /* 0x080fe40003fc6270 */
[C---:B-1----:R-:W-:Y:S02]  /*9fb0*/  LOP3.LUT R11, R9.reuse, 0x180, RZ, 0xfc, !PT ;  /* 0x00000180090b7812 */ /* 0x042fe400078efcff */
[----:B------:R-:W-:Y:S01]  /*9fc0*/  LOP3.LUT R5, R9, 0x1a0, RZ, 0xfc, !PT ;  /* 0x000001a009057812 */ /* 0x000fe200078efcff */
[----:B------:R2:W-:Y:S01]  /*9fd0*/  @!P5 STG.E.U16 desc[UR26][R6.64+0x140], R21 ;  /* 0x000140150600d986 */ /* 0x0005e2000c10151a */
[----:B------:R-:W-:-:S03]  /*9fe0*/  ISETP.GE.AND P5, PT, R11, R8, PT ;  /* 0x000000080b00720c */ /* 0x000fc60003fa6270 */
[----:B------:R2:W-:Y:S01]  /*9ff0*/  @!P3 STG.E.U16 desc[UR26][R6.64+0x180], R23 ;  /* 0x000180170600b986 */ /* 0x0005e2000c10151a */
[-C--:B------:R-:W-:Y:S02]  /*a000*/  ISETP.GE.AND P3, PT, R5, R8.reuse, PT ;  /* 0x000000080500720c */ /* 0x080fe40003f66270 */
[C---:B------:R-:W-:Y:S02]  /*a010*/  LOP3.LUT R43, R9.reuse, 0x140, RZ, 0xfc, !PT ;  /* 0x00000140092b7812 */ /* 0x040fe400078efcff */
[C---:B------:R-:W-:Y:S02]  /*a020*/  LOP3.LUT R11, R9.reuse, 0x1c0, RZ, 0xfc, !PT ;  /* 0x000001c0090b7812 */ /* 0x040fe400078efcff */
[----:B------:R-:W-:Y:S01]  /*a030*/  LOP3.LUT R5, R9, 0x1e0, RZ, 0xfc, !PT ;  /* 0x000001e009057812 */ /* 0x000fe200078efcff */
        /* <DEDUP_REMOVED lines=16> */
.L_x_942:
        /* <DEDUP_REMOVED lines=12> */
.L_x_5020:


//--------------------- .text._Z25selective_scan_fwd_kernelI32Selective_Scan_fwd_kernel_traitsILi64ELi16ELi1ELb0ELb1ELb1ELb1EN3c104HalfENS1_7complexIfEEEEv13SSMParamsBase --------------------------
	.section	.text._Z25selective_scan_fwd_kernelI32Selective_Scan_fwd_kernel_traitsILi64ELi16ELi1ELb0ELb1ELb1ELb1EN3c104HalfENS1_7complexIfEEEEv13SSMParamsBase,"ax",@progbits
	.align	128
        .global         _Z25selective_scan_fwd_kernelI32Selective_Scan_fwd_kernel_traitsILi64ELi16ELi1ELb0ELb1ELb1ELb1EN3c104HalfENS1_7complexIfEEEEv13SSMParamsBase
        .type           _Z25selective_scan_fwd_kernelI32Selective_Scan_fwd_kernel_traitsILi64ELi16ELi1ELb0ELb1ELb1ELb1EN3c104HalfENS1_7complexIfEEEEv13SSMParamsBase,@function
        .size           _Z25selective_scan_fwd_kernelI32Selective_Scan_fwd_kernel_traitsILi64ELi16ELi1ELb0ELb1ELb1ELb1EN3c104HalfENS1_7complexIfEEEEv13SSMParamsBase,(.L_x_5021 - _Z25selective_scan_fwd_kernelI32Selective_Scan_fwd_kernel_traitsILi64ELi16ELi1ELb0ELb1ELb1ELb1EN3c104HalfENS1_7complexIfEEEEv13SSMParamsBase)
        .other          _Z25selective_scan_fwd_kernelI32Selective_Scan_fwd_kernel_traitsILi64ELi16ELi1ELb0ELb1ELb1ELb1EN3c104HalfENS1_7complexIfEEEEv13SSMParamsBase,@"STO_CUDA_ENTRY STV_DEFAULT"
_Z25selective_scan_fwd_kernelI32Selective_Scan_fwd_kernel_traitsILi64ELi16ELi1ELb0ELb1ELb1ELb1EN3c104HalfENS1_7complexIfEEEEv13SSMParamsBase:
.text._Z25selective_scan_fwd_kernelI32Selective_Scan_fwd_kernel_traitsILi64ELi16ELi1ELb0ELb1ELb1ELb1EN3c104HalfENS1_7complexIfEEEEv13SSMParamsBase:
        /* <DEDUP_REMOVED lines=113> */
.L_x_982:
        /* <DEDUP_REMOVED lines=397> */
.L_x_944:
[----:B------:R-:W-:Y:S05]  /*1fe0*/  BSYNC.RECONVERGENT B0 ;  /* 0x0000000000007941 */ /* 0x000fea0003800200 */
.L_x_943:
        /* <DEDUP_REMOVED lines=35> */
.L_x_946:
[----:B------:R-:W-:Y:S05]  /*2220*/  BSYNC.RECONVERGENT B0 ;  /* 0x0000000000007941 */ /* 0x000fea0003800200 */
.L_x_945:
        /* <DEDUP_REMOVED lines=37> */
.L_x_948:
[----:B------:R-:W-:Y:S05]  /*2480*/  BSYNC.RECONVERGENT B0 ;  /* 0x0000000000007941 */ /* 0x000fea0003800200 */
.L_x_947:
        /* <DEDUP_REMOVED lines=35> */
.L_x_950:
[----:B------:R-:W-:Y:S05]  /*26c0*/  BSYNC.RECONVERGENT B0 ;  /* 0x0000000000007941 */ /* 0x000fea0003800200 */
.L_x_949:
        /* <DEDUP_REMOVED lines=41> */
.L_x_952:
[----:B------:R-:W-:Y:S05]  /*2960*/  BSYNC.RECONVERGENT B0 ;  /* 0x0000000000007941 */ /* 0x000fea0003800200 */
.L_x_951:
        /* <DEDUP_REMOVED lines=39> */
.L_x_954:
[----:B------:R-:W-:Y:S05]  /*2be0*/  BSYNC.RECONVERGENT B0 ;  /* 0x0000000000007941 */ /* 0x000fea0003800200 */
.L_x_953:
        /* <DEDUP_REMOVED lines=41> */
.L_x_956:
[----:B------:R-:W-:Y:S05]  /*2e80*/  BSYNC.RECONVERGENT B0 ;  /* 0x0000000000007941 */ /* 0x000fea0003800200 */
.L_x_955:
        /* <DEDUP_REMOVED lines=39> */
.L_x_958:
[----:B------:R-:W-:Y:S05]  /*3100*/  BSYNC.RECONVERGENT B0 ;  /* 0x0000000000007941 */ /* 0x000fea0003800200 */
.L_x_957:
        /* <DEDUP_REMOVED lines=41> */
.L_x_960:
[----:B------:R-:W-:Y:S05]  /*33a0*/  BSYNC.RECONVERGENT B0 ;  /* 0x0000000000007941 */ /* 0x000fea0003800200 */
.L_x_959:
        /* <DEDUP_REMOVED lines=39> */
.L_x_962:
[----:B------:R-:W-:Y:S05]  /*3620*/  BSYNC.RECONVERGENT B0 ;  /* 0x0000000000007941 */ /* 0x000fea0003800200 */
.L_x_961:
        /* <DEDUP_REMOVED lines=42> */
[C---:B------:R-:W-:Y:S01]  /*38d0*/  @P6 FFMA.FTZ R16, R37.reuse, R34, +INF ;  /* 0x7f80000025106423 */ /* 0x040fe20000010022 */
[----:B------:R-:W-:-:S04]  /*38e0*/  @P3 FSETP.NEU.FTZ.AND P6, PT, R37, RZ, PT ;  /* 0x000000ff2500320b */ /* 0x000fc80003fdd000 */
[----:B------:R-:W-:-:S09]  /*38f0*/  @P3 FSEL R16, R16, -RZ, P6 ;  /* 0x800000ff10103208 */ /* 0x000fd20003000000 */
.L_x_964:
[----:B------:R-:W-:Y:S05]  /*3900*/  BSYNC.RECONVERGENT B0 ;  /* 0x0000000000007941 */ /* 0x000fea0003800200 */
.L_x_963:
        /* <DEDUP_REMOVED lines=32> */
.L_x_966:
[----:B------:R-:W-:Y:S05]  /*3b10*/  BSYNC.RECONVERGENT B0 ;  /* 0x0000000000007941 */ /* 0x000fea0003800200 */
.L_x_965:
        /* <DEDUP_REMOVED lines=32> */
.L_x_968:
[----:B------:R-:W-:Y:S05]  /*3d20*/  BSYNC.RECONVERGENT B0 ;  /* 0x0000000000007941 */ /* 0x000fea0003800200 */
.L_x_967:
        /* <DEDUP_REMOVED lines=32> */
.L_x_970:
[----:B------:R-:W-:Y:S05]  /*3f30*/  BSYNC.RECONVERGENT B0 ;  /* 0x0000000000007941 */ /* 0x000fea0003800200 */
.L_x_969:
        /* <DEDUP_REMOVED lines=32> */
.L_x_972:
[----:B------:R-:W-:Y:S05]  /*4140*/  BSYNC.RECONVERGENT B0 ;  /* 0x0000000000007941 */ /* 0x000fea0003800200 */
.L_x_971:
        /* <DEDUP_REMOVED lines=32> */
.L_x_974:
[----:B------:R-:W-:Y:S05]  /*4350*/  BSYNC.RECONVERGENT B0 ;  /* 0x0000000000007941 */ /* 0x000fea0003800200 */
.L_x_973:
        /* <DEDUP_REMOVED lines=52> */
.L_x_981:
        /* <DEDUP_REMOVED lines=15> */
[----:B------:R-:W-:Y:S02]  /*4790*/  LOP3.LUT R61, R61, 0xff7fffff, RZ, 0xc0, !PT ;  /* 0xff7fffff3d3d7812 */ /* 0x000fe400078ec0ff */
        /* <DEDUP_REMOVED lines=17> */
[----:B------:R-:W-:Y:S01]  /*48b0*/  PRMT R99, RZ, 0x7610, R99 ;  /* 0x00007610ff637816 */ /* 0x000fe20000000063 */
[----:B------:R-:W1:Y:S01]  /*48c0*/  S2R R151, SR_TID.X ;  /* 0x0000000000977919 */ /* 0x000e620000002100 */
[----:B0-----:R-:W-:Y:S01]  /*48d0*/  SHF.L.U32 R48, R5, 0x5, RZ ;  /* 0x0000000505307819 */ /* 0x001fe200000006ff */
[----:B------:R-:W0:Y:S03]  /*48e0*/  S2R R152, SR_LANEID ;  /* 0x0000000000987919 */ /* 0x000e260000000000 */
[----:B------:R-:W-:Y:S01]  /*48f0*/  LOP3.LUT R48, R48, R5, RZ, 0xfc, !PT ;  /* 0x0000000530307212 */ /* 0x000fe200078efcff */
[----:B------:R-:W2:Y:S01]  /*4900*/  S2UR UR12, SR_CgaCtaId ;  /* 0x00000000000c79c3 */ /* 0x000ea20000008800 */
[----:B------:R-:W-:Y:S01]  /*4910*/  UMOV UR23, 0x400 ;  /* 0x0000040000177882 */ /* 0x000fe20000000000 */
[----:B------:R-:W-:Y:S01]  /*4920*/  UMOV UR13, UR14 ;  /* 0x0000000e000d7c82 */ /* 0x000fe20008000000 */
[C---:B------:R-:W-:Y:S01]  /*4930*/  LOP3.LUT R44, R48.reuse, 0x7c1f, RZ, 0xc0, !PT ;  /* 0x00007c1f302c7812 */ /* 0x040fe200078ec0ff */
[----:B------:R-:W3:Y:S01]  /*4940*/  LDL R154, [R1] ;  /* 0x00000000019a7983 */ /* 0x000ee20000100800 */
[----:B------:R-:W-:-:S02]  /*4950*/  LOP3.LUT R86, R48, 0x3e0, RZ, 0xfc, !PT ;  /* 0x000003e030567812 */ /* 0x000fc400078efcff */
[C---:B------:R-:W-:Y:S01]  /*4960*/  LOP3.LUT R5, R44.reuse, 0x20, RZ, 0xfc, !PT ;  /* 0x000000202c057812 */ /* 0x040fe200078efcff */
[--C-:B------:R-:W-:Y:S01]  /*4970*/  IMAD.WIDE.U32 R46, R47, UR7, R44.reuse ;  /* 0x000000072f2e7c25 */ /* 0x100fe2000f8e002c */
[----:B------:R-:W-:Y:S01]  /*4980*/  LOP3.LUT R92, R44, 0xc0, RZ, 0xfc, !PT ;  /* 0x000000c02c5c7812 */ /* 0x000fe200078efcff */
[----:B------:R-:W5:Y:S01]  /*4990*/  LDL R153, [R1+0x4] ;  /* 0x0000040001997983 */ /* 0x000f620000100800 */
[----:B------:R-:W-:Y:S01]  /*49a0*/  ISETP.GE.AND P6, PT, R5, UR26, PT ;  /* 0x0000001a05007c0c */ /* 0x000fe2000bfc6270 */
[----:B------:R-:W-:Y:S01]  /*49b0*/  IMAD.WIDE.U32 R42, R43, UR7, R44 ;  /* 0x000000072b2a7c25 */ /* 0x000fe2000f8e002c */
[----:B------:R-:W-:Y:S02]  /*49c0*/  MOV R5, UR37 ;  /* 0x0000002500057c02 */ /* 0x000fe40008000f00 */
[----:B------:R-:W-:Y:S01]  /*49d0*/  LEA R62, P0, R46, UR20, 0x1 ;  /* 0x000000142e3e7c11 */ /* 0x000fe2000f8008ff */
[----:B------:R-:W-:Y:S01]  /*49e0*/  IMAD R41, R41, UR7, R43 ;  /* 0x0000000729297c24 */ /* 0x000fe2000f8e022b */
[----:B------:R-:W-:Y:S01]  /*49f0*/  LEA R40, P1, R42, UR19, 0x1 ;  /* 0x000000132a287c11 */ /* 0x000fe2000f8208ff */
[----:B------:R-:W-:Y:S01]  /*4a00*/  IMAD R5, R5, UR7, R47 ;  /* 0x0000000705057c24 */ /* 0x000fe2000f8e022f */
[----:B------:R-:W-:-:S02]  /*4a10*/  LOP3.LUT R91, R44, 0xe0, RZ, 0xfc, !PT ;  /* 0x000000e02c5b7812 */ /* 0x000fc400078efcff */
[----:B------:R-:W-:Y:S02]  /*4a20*/  LEA.HI.X R41, R42, UR21, R41, 0x1, P1 ;  /* 0x000000152a297c11 */ /* 0x000fe400088f0c29 */
[--C-:B------:R-:W-:Y:S02]  /*4a30*/  LEA.HI.X R63, R46, UR22, R5.reuse, 0x1, P0 ;  /* 0x000000162e3f7c11 */ /* 0x100fe400080f0c05 */
[----:B------:R-:W-:Y:S01]  /*4a40*/  ISETP.GE.AND P0, PT, R92, UR26, PT ;  /* 0x0000001a5c007c0c */ /* 0x000fe2000bf06270 */
[----:B------:R-:W4:Y:S01]  /*4a50*/  @!P6 LDG.E.U16 R107, desc[UR24][R40.64+0x40] ;  /* 0x00004018286be981 */ /* 0x000f22000c1e1500 */
[C---:B------:R-:W-:Y:S02]  /*4a60*/  LOP3.LUT R90, R44.reuse, 0x100, RZ, 0xfc, !PT ;  /* 0x000001002c5a7812 */ /* 0x040fe400078efcff */
[----:B------:R-:W-:Y:S02]  /*4a70*/  PRMT R5, RZ, 0x7610, R5 ;  /* 0x00007610ff057816 */ /* 0x000fe40000000005 */
[----:B------:R-:W-:-:S02]  /*4a80*/  LOP3.LUT R89, R44, 0x120, RZ, 0xfc, !PT ;  /* 0x000001202c597812 */ /* 0x000fc400078efcff */
[C---:B------:R-:W-:Y:S02]  /*4a90*/  LOP3.LUT R88, R44.reuse, 0x140, RZ, 0xfc, !PT ;  /* 0x000001402c587812 */ /* 0x040fe400078efcff */
[C---:B------:R-:W-:Y:S02]  /*4aa0*/  LOP3.LUT R87, R44.reuse, 0x160, RZ, 0xfc, !PT ;  /* 0x000001602c577812 */ /* 0x040fe400078efcff */
[C---:B------:R-:W-:Y:S01]  /*4ab0*/  LOP3.LUT R83, R44.reuse, 0x180, RZ, 0xfc, !PT ;  /* 0x000001802c537812 */ /* 0x040fe200078efcff */
[----:B------:R-:W3:Y:S01]  /*4ac0*/  @!P0 LDG.E.U16 R85, desc[UR24][R40.64+0x180] ;  /* 0x0001801828558981 */ /* 0x000ee2000c1e1500 */
[----:B------:R-:W-:Y:S02]  /*4ad0*/  ISETP.GE.AND P0, PT, R91, UR26, PT ;  /* 0x0000001a5b007c0c */ /* 0x000fe4000bf06270 */
[C---:B------:R-:W-:Y:S02]  /*4ae0*/  LOP3.LUT R82, R44.reuse, 0x1a0, RZ, 0xfc, !PT ;  /* 0x000001a02c527812 */ /* 0x040fe400078efcff */
[----:B------:R-:W-:-:S02]  /*4af0*/  LOP3.LUT R96, R44, 0x80, RZ, 0xfc, !PT ;  /* 0x000000802c607812 */ /* 0x000fc400078efcff */
[----:B------:R-:W-:Y:S02]  /*4b00*/  LOP3.LUT R66, R44, 0x1c0, RZ, 0xfc, !PT ;  /* 0x000001c02c427812 */ /* 0x000fe400078efcff */
[----:B------:R-:W-:Y:S02]  /*4b10*/  ISETP.GE.AND P3, PT, R96, UR26, PT ;  /* 0x0000001a60007c0c */ /* 0x000fe4000bf66270 */
[----:B------:R-:W-:Y:S02]  /*4b20*/  LOP3.LUT R46, R44, 0x280, RZ, 0xfc, !PT ;  /* 0x000002802c2e7812 */ /* 0x000fe400078efcff */
[----:B------:R-:W-:Y:S01]  /*4b30*/  PRMT R45, RZ, 0x7610, R45 ;  /* 0x00007610ff2d7816 */ /* 0x000fe2000000002d */
[----:B------:R-:W5:Y:S01]  /*4b40*/  @!P0 LDG.E.U16 R81, desc[UR24][R40.64+0x1c0] ;  /* 0x0001c01828518981 */ /* 0x000f62000c1e1500 */
[----:B------:R-:W-:Y:S02]  /*4b50*/  ISETP.GE.AND P0, PT, R90, UR26, PT ;  /* 0x0000001a5a007c0c */ /* 0x000fe4000bf06270 */
[----:B------:R-:W-:-:S02]  /*4b60*/  LOP3.LUT R67, R44, 0x1e0, RZ, 0xfc, !PT ;  /* 0x000001e02c437812 */ /* 0x000fc400078efcff */
[C---:B------:R-:W-:Y:S02]  /*4b70*/  LOP3.LUT R51, R44.reuse, 0x320, RZ, 0xfc, !PT ;  /* 0x000003202c337812 */ /* 0x040fe400078efcff */
[C---:B------:R-:W-:Y:S01]  /*4b80*/  LOP3.LUT R71, R44.reuse, 0x200, RZ, 0xfc, !PT ;  /* 0x000002002c477812 */ /* 0x040fe200078efcff */
[----:B------:R-:W3:Y:S01]  /*4b90*/  @!P3 LDG.E.U16 R75, desc[UR24][R40.64+0x100] ;  /* 0x00010018284bb981 */ /* 0x000ee2000c1e1500 */
[----:B------:R-:W-:Y:S02]  /*4ba0*/  @P6 LOP3.LUT R61, R61, 0x800000, RZ, 0xfc, !PT ;  /* 0x008000003d3d6812 */ /* 0x000fe400078efcff */
[C---:B------:R-:W-:Y:S02]  /*4bb0*/  LOP3.LUT R98, R44.reuse, 0x40, RZ, 0xfc, !PT ;  /* 0x000000402c627812 */ /* 0x040fe400078efcff */
[----:B------:R-:W-:Y:S01]  /*4bc0*/  LOP3.LUT R76, R44, 0x340, RZ, 0xfc, !PT ;  /* 0x000003402c4c7812 */ /* 0x000fe200078efcff */
[----:B------:R-:W5:Y:S01]  /*4bd0*/  @!P0 LDG.E.U16 R5, desc[UR24][R40.64+0x200] ;  /* 0x0002001828058981 */ /* 0x000f62000c1e1500 */
[----:B------:R-:W-:-:S02]  /*4be0*/  ISETP.GE.AND P0, PT, R89, UR26, PT ;  /* 0x0000001a59007c0c */ /* 0x000fc4000bf06270 */
[----:B------:R-:W-:Y:S02]  /*4bf0*/  ISETP.GE.AND P3, PT, R46, UR26, PT ;  /* 0x0000001a2e007c0c */ /* 0x000fe4000bf66270 */
[----:B------:R-:W-:Y:S02]  /*4c00*/  LOP3.LUT P1, RZ, R61, 0x4000000, RZ, 0xc0, !PT ;  /* 0x040000003dff7812 */ /* 0x000fe4000782c0ff */
[----:B------:R-:W-:Y:S02]  /*4c10*/  LOP3.LUT R97, R44, 0x60, RZ, 0xfc, !PT ;  /* 0x000000602c617812 */ /* 0x000fe400078efcff */
[----:B------:R-:W-:Y:S02]  /*4c20*/  ISETP.GE.AND P5, PT, R98, UR26, PT ;  /* 0x0000001a62007c0c */ /* 0x000fe4000bfa6270 */
[----:B------:R-:W-:Y:S02]  /*4c30*/  PRMT R47, RZ, 0x7610, R47 ;  /* 0x00007610ff2f7816 */ /* 0x000fe4000000002f */
[----:B------:R-:W-:Y:S01]  /*4c40*/  LOP3.LUT R93, R44, 0xa0, RZ, 0xfc, !PT ;  /* 0x000000a02c5d7812 */ /* 0x000fe200078efcff */
[----:B------:R-:W5:Y:S01]  /*4c50*/  @!P0 LDG.E.U16 R64, desc[UR24][R40.64+0x240] ;  /* 0x0002401828408981 */ /* 0x000f62000c1e1500 */
[----:B------:R-:W-:-:S02]  /*4c60*/  ISETP.GE.AND P0, PT, R88, UR26, PT ;  /* 0x0000001a58007c0c */ /* 0x000fc4000bf06270 */
[----:B------:R-:W-:Y:S01]  /*4c70*/  P2R R46, PR, RZ, 0x8 ;  /* 0x00000008ff2e7803 */ /* 0x000fe20000000000 */
[----:B------:R-:W5:Y:S01]  /*4c80*/  @!P3 LDG.E.U16 R110, desc[UR24][R40.64+0x500] ;  /* 0x00050018286eb981 */ /* 0x000f62000c1e1500 */
[----:B------:R-:W-:Y:S02]  /*4c90*/  ISETP.GE.AND P4, PT, R97, UR26, PT ;  /* 0x0000001a61007c0c */ /* 0x000fe4000bf86270 */
[C---:B------:R-:W-:Y:S01]  /*4ca0*/  LOP3.LUT R79, R44.reuse, 0x220, RZ, 0xfc, !PT ;  /* 0x000002202c4f7812 */ /* 0x040fe200078efcff */
[----:B------:R-:W4:Y:S01]  /*4cb0*/  @!P1 LDG.E.U16 R103, desc[UR24][R40.64] ;  /* 0x0000001828679981 */ /* 0x000f22000c1e1500 */
[----:B------:R-:W-:Y:S02]  /*4cc0*/  ISETP.GE.AND P2, PT, R93, UR26, PT ;  /* 0x0000001a5d007c0c */ /* 0x000fe4000bf46270 */
[----:B------:R-:W-:Y:S01]  /*4cd0*/  LOP3.LUT R49, R44, 0x360, RZ, 0xfc, !PT ;  /* 0x000003602c317812 */ /* 0x000fe200078efcff */
[----:B------:R-:W3:Y:S01]  /*4ce0*/  @!P5 LDG.E.U16 R69, desc[UR24][R40.64+0x80] ;  /* 0x000080182845d981 */ /* 0x000ee2000c1e1500 */
[----:B------:R-:W-:-:S02]  /*4cf0*/  PRMT R42, RZ, 0x7610, R42 ;  /* 0x00007610ff2a7816 */ /* 0x000fc4000000002a */
[C---:B------:R-:W-:Y:S01]  /*4d00*/  LOP3.LUT R80, R44.reuse, 0x240, RZ, 0xfc, !PT ;  /* 0x000002402c507812 */ /* 0x040fe200078efcff */
[----:B------:R-:W5:Y:S01]  /*4d10*/  @!P0 LDG.E.U16 R68, desc[UR24][R40.64+0x280] ;  /* 0x0002801828448981 */ /* 0x000f62000c1e1500 */
[----:B------:R-:W-:Y:S02]  /*4d20*/  ISETP.GE.AND P0, PT, R87, UR26, PT ;  /* 0x0000001a57007c0c */ /* 0x000fe4000bf06270 */
[----:B------:R-:W-:Y:S01]  /*4d30*/  ISETP.GE.AND P3, PT, R51, UR26, PT ;  /* 0x0000001a33007c0c */ /* 0x000fe2000bf66270 */
[----:B------:R-:W5:Y:S01]  /*4d40*/  @!P4 LDG.E.U16 R74, desc[UR24][R40.64+0xc0] ;  /* 0x0000c018284ac981 */ /* 0x000f62000c1e1500 */
[C---:B------:R-:W-:Y:S02]  /*4d50*/  LOP3.LUT R72, R44.reuse, 0x380, RZ, 0xfc, !PT ;  /* 0x000003802c487812 */ /* 0x040fe400078efcff */
[C---:B------:R-:W-:Y:S01]  /*4d60*/  LOP3.LUT R77, R44.reuse, 0x300, RZ, 0xfc, !PT ;  /* 0x000003002c4d7812 */ /* 0x040fe200078efcff */
[----:B------:R-:W5:Y:S01]  /*4d70*/  @!P2 LDG.E.U16 R123, desc[UR24][R40.64+0x140] ;  /* 0x00014018287ba981 */ /* 0x000f62000c1e1500 */
[----:B------:R-:W-:-:S02]  /*4d80*/  LOP3.LUT R43, R44, 0x260, RZ, 0xfc, !PT ;  /* 0x000002602c2b7812 */ /* 0x000fc400078efcff */
[C---:B------:R-:W-:Y:S02]  /*4d90*/  LOP3.LUT R48, R44.reuse, 0x2a0, RZ, 0xfc, !PT ;  /* 0x000002a02c307812 */ /* 0x040fe400078efcff */
[C---:B------:R-:W-:Y:S01]  /*4da0*/  LOP3.LUT R70, R44.reuse, 0x2c0, RZ, 0xfc, !PT ;  /* 0x000002c02c467812 */ /* 0x040fe200078efcff */
[----:B------:R-:W5:Y:S01]  /*4db0*/  @!P0 LDG.E.U16 R117, desc[UR24][R40.64+0x2c0] ;  /* 0x0002c01828758981 */ /* 0x000f62000c1e1500 */
[----:B------:R-:W-:Y:S02]  /*4dc0*/  ISETP.GE.AND P0, PT, R83, UR26, PT ;  /* 0x0000001a53007c0c */ /* 0x000fe4000bf06270 */
[C---:B------:R-:W-:Y:S01]  /*4dd0*/  LOP3.LUT R78, R44.reuse, 0x2e0, RZ, 0xfc, !PT ;  /* 0x000002e02c4e7812 */ /* 0x040fe200078efcff */
[----:B------:R-:W5:Y:S01]  /*4de0*/  @!P3 LDG.E.U16 R104, desc[UR24][R40.64+0x640] ;  /* 0x000640182868b981 */ /* 0x000f62000c1e1500 */
[C---:B------:R-:W-:Y:S02]  /*4df0*/  LOP3.LUT R73, R44.reuse, 0x3a0, RZ, 0xfc, !PT ;  /* 0x000003a02c497812 */ /* 0x040fe400078efcff */
[----:B------:R-:W-:-:S07]  /*4e00*/  LOP3.LUT R84, R44, 0x3c0, RZ, 0xfc, !PT ;  /* 0x000003c02c547812 */ /* 0x000fce00078efcff */
[----:B------:R-:W5:Y:S01]  /*4e10*/  @!P0 LDG.E.U16 R65, desc[UR24][R40.64+0x300] ;  /* 0x0003001828418981 */ /* 0x000f62000c1e1500 */
[----:B------:R-:W-:-:S13]  /*4e20*/  ISETP.GE.AND P0, PT, R82, UR26, PT ;  /* 0x0000001a52007c0c */ /* 0x000fda000bf06270 */
[----:B------:R-:W5:Y:S01]  /*4e30*/  @!P0 LDG.E.U16 R114, desc[UR24][R40.64+0x340] ;  /* 0x0003401828728981 */ /* 0x000f62000c1e1500 */
[----:B------:R-:W-:-:S13]  /*4e40*/  ISETP.GE.AND P0, PT, R66, UR26, PT ;  /* 0x0000001a42007c0c */ /* 0x000fda000bf06270 */
        /* <DEDUP_REMOVED lines=22> */
[----:B------:R-:W-:-:S03]  /*4fb0*/  ISETP.GE.AND P5, PT, R84, UR26, PT ;  /* 0x0000001a54007c0c */ /* 0x000fc6000bfa6270 */
[----:B------:R-:W5:Y:S01]  /*4fc0*/  @!P4 LDG.E.U16 R109, desc[UR24][R40.64+0x4c0] ;  /* 0x0004c018286dc981 */ /* 0x000f62000c1e1500 */
[----:B------:R-:W-:-:S03]  /*4fd0*/  ISETP.GE.AND P6, PT, R86, UR26, PT ;  /* 0x0000001a56007c0c */ /* 0x000fc6000bfc6270 */
[----:B------:R-:W5:Y:S04]  /*4fe0*/  @!P2 LDG.E.U16 R111, desc[UR24][R40.64+0x540] ;  /* 0x00054018286fa981 */ /* 0x000f68000c1e1500 */
[----:B------:R-:W5:Y:S04]  /*4ff0*/  @!P1 LDG.E.U16 R108, desc[UR24][R40.64+0x580] ;  /* 0x00058018286c9981 */ /* 0x000f68000c1e1500 */
[----:B------:R-:W5:Y:S04]  /*5000*/  @!P0 LDG.E.U16 R106, desc[UR24][R40.64+0x5c0] ;  /* 0x0005c018286a8981 */ /* 0x000f68000c1e1500 */
[----:B------:R-:W5:Y:S04]  /*5010*/  @!P3 LDG.E.U16 R100, desc[UR24][R40.64+0x740] ;  /* 0x000740182864b981 */ /* 0x000f68000c1e1500 */
[----:B------:R-:W5:Y:S04]  /*5020*/  @!P5 LDG.E.U16 R95, desc[UR24][R40.64+0x780] ;  /* 0x00078018285fd981 */ /* 0x000f68000c1e1500 */
[----:B------:R2:W5:Y:S01]  /*5030*/  @!P6 LDG.E.U16 R99, desc[UR24][R40.64+0x7c0] ;  /* 0x0007c0182863e981 */ /* 0x000562000c1e1500 */
[----:B-1----:R-:W-:-:S04]  /*5040*/  LOP3.LUT R115, R151, 0x3e0, RZ, 0xc0, !PT ;  /* 0x000003e097737812 */ /* 0x002fc800078ec0ff */
[----:B0-----:R-:W-:-:S05]  /*5050*/  IADD3 R48, PT, PT, R115, R152, RZ ;  /* 0x0000009873307210 */ /* 0x001fca0007ffe0ff */
[----:B--2---:R-:W-:Y:S01]  /*5060*/  IMAD R40, R115, 0x1f, R48 ;  /* 0x0000001f73287824 */ /* 0x004fe200078e0230 */
[----:B------:R-:W-:-:S04]  /*5070*/  ULEA UR23, UR12, UR23, 0x18 ;  /* 0x000000170c177291 */ /* 0x000fc8000f8ec0ff */
[C---:B------:R-:W-:Y:S02]  /*5080*/  IADD3 R119, PT, PT, R40.reuse, 0x20, RZ ;  /* 0x0000002028777810 */ /* 0x040fe40007ffe0ff */
[CC--:B------:R-:W-:Y:S02]  /*5090*/  LEA.HI.SX32 R86, R40.reuse, R40.reuse, 0x1b ;  /* 0x0000002828567211 */ /* 0x0c0fe400078fdaff */
[C---:B------:R-:W-:Y:S02]  /*50a0*/  IADD3 R94, PT, PT, R40.reuse, 0x40, RZ ;  /* 0x00000040285e7810 */ /* 0x040fe40007ffe0ff */
[----:B------:R-:W-:Y:S02]  /*50b0*/  LEA.HI.SX32 R119, R119, R40, 0x1b ;  /* 0x0000002877777211 */ /* 0x000fe400078fdaff */
[----:B------:R-:W-:Y:S02]  /*50c0*/  IADD3 R135, PT, PT, R40, 0x60, RZ ;  /* 0x0000006028877810 */ /* 0x000fe40007ffe0ff */
[----:B------:R-:W-:-:S02]  /*50d0*/  LEA R86, R86, UR23, 0x1 ;  /* 0x0000001756567c11 */ /* 0x000fc4000f8e08ff */
[-C--:B------:R-:W-:Y:S02]  /*50e0*/  LEA.HI.SX32 R94, R94, R40.reuse, 0x1b ;  /* 0x000000285e5e7211 */ /* 0x080fe400078fdaff */
[----:B------:R-:W-:Y:S02]  /*50f0*/  LEA R119, R119, UR23, 0x1 ;  /* 0x0000001777777c11 */ /* 0x000fe4000f8e08ff */
[C---:B------:R-:W-:Y:S02]  /*5100*/  IADD3 R133, PT, PT, R40.reuse, 0x80, RZ ;  /* 0x0000008028857810 */ /* 0x040fe40007ffe0ff */
[C---:B------:R-:W-:Y:S02]  /*5110*/  IADD3 R131, PT, PT, R40.reuse, 0xa0, RZ ;  /* 0x000000a028837810 */ /* 0x040fe40007ffe0ff */
[----:B------:R-:W-:Y:S02]  /*5120*/  LEA.HI.SX32 R135, R135, R40, 0x1b ;  /* 0x0000002887877211 */ /* 0x000fe400078fdaff */
[----:B------:R-:W-:-:S02]  /*5130*/  IADD3 R78, PT, PT, R40, 0xc0, RZ ;  /* 0x000000c0284e7810 */ /* 0x000fc40007ffe0ff */
[----:B------:R-:W-:Y:S02]  /*5140*/  IADD3 R129, PT, PT, R40, 0xe0, RZ ;  /* 0x000000e028817810 */ /* 0x000fe40007ffe0ff */
[----:B------:R-:W-:Y:S02]  /*5150*/  LEA R94, R94, UR23, 0x1 ;  /* 0x000000175e5e7c11 */ /* 0x000fe4000f8e08ff */
[-C--:B------:R-:W-:Y:S02]  /*5160*/  LEA.HI.SX32 R133, R133, R40.reuse, 0x1b ;  /* 0x0000002885857211 */ /* 0x080fe400078fdaff */
[-C--:B------:R-:W-:Y:S02]  /*5170*/  LEA.HI.SX32 R131, R131, R40.reuse, 0x1b ;  /* 0x0000002883837211 */ /* 0x080fe400078fdaff */
[----:B------:R-:W-:Y:S02]  /*5180*/  IADD3 R127, PT, PT, R40, 0x100, RZ ;  /* 0x00000100287f7810 */ /* 0x000fe40007ffe0ff */
[----:B------:R-:W-:-:S02]  /*5190*/  LEA.HI.SX32 R78, R78, R40, 0x1b ;  /* 0x000000284e4e7211 */ /* 0x000fc400078fdaff */
[-C--:B------:R-:W-:Y:S02]  /*51a0*/  LEA.HI.SX32 R129, R129, R40.reuse, 0x1b ;  /* 0x0000002881817211 */ /* 0x080fe400078fdaff */
[C---:B------:R-:W-:Y:S02]  /*51b0*/  IADD3 R125, PT, PT, R40.reuse, 0x120, RZ ;  /* 0x00000120287d7810 */ /* 0x040fe40007ffe0ff */
[----:B------:R-:W-:Y:S02]  /*51c0*/  IADD3 R124, PT, PT, R40, 0x140, RZ ;  /* 0x00000140287c7810 */ /* 0x000fe40007ffe0ff */
[----:B------:R-:W-:Y:S02]  /*51d0*/  LEA.HI.SX32 R127, R127, R40, 0x1b ;  /* 0x000000287f7f7211 */ /* 0x000fe400078fdaff */
[----:B------:R-:W-:Y:S02]  /*51e0*/  LEA R78, R78, UR23, 0x1 ;  /* 0x000000174e4e7c11 */ /* 0x000fe4000f8e08ff */
[----:B------:R-:W-:-:S02]  /*51f0*/  IADD3 R84, PT, PT, R40, 0x160, RZ ;  /* 0x0000016028547810 */ /* 0x000fc40007ffe0ff */
[----:B------:R-:W-:Y:S02]  /*5200*/  IADD3 R122, PT, PT, R40, 0x180, RZ ;  /* 0x00000180287a7810 */ /* 0x000fe40007ffe0ff */
[-C--:B------:R-:W-:Y:S02]  /*5210*/  LEA.HI.SX32 R125, R125, R40.reuse, 0x1b ;  /* 0x000000287d7d7211 */ /* 0x080fe400078fdaff */
[-C--:B------:R-:W-:Y:S02]  /*5220*/  LEA.HI.SX32 R124, R124, R40.reuse, 0x1b ;  /* 0x000000287c7c7211 */ /* 0x080fe400078fdaff */
[-C--:B------:R-:W-:Y:S02]  /*5230*/  LEA.HI.SX32 R84, R84, R40.reuse, 0x1b ;  /* 0x0000002854547211 */ /* 0x080fe400078fdaff */
[----:B------:R-:W-:Y:S02]  /*5240*/  LEA.HI.SX32 R122, R122, R40, 0x1b ;  /* 0x000000287a7a7211 */ /* 0x000fe400078fdaff */
[----:B------:R-:W-:-:S02]  /*5250*/  IADD3 R121, PT, PT, R40, 0x1a0, RZ ;  /* 0x000001a028797810 */ /* 0x000fc40007ffe0ff */
[C---:B------:R-:W-:Y:S01]  /*5260*/  IADD3 R120, PT, PT, R40.reuse, 0x1c0, RZ ;  /* 0x000001c028787810 */ /* 0x040fe20007ffe0ff */
[C---:B------:R-:W-:Y:S01]  /*5270*/  VIADD R146, R40.reuse, 0x220 ;  /* 0x0000022028927836 */ /* 0x040fe20000000000 */
[----:B------:R-:W-:Y:S02]  /*5280*/  IADD3 R118, PT, PT, R40, 0x1e0, RZ ;  /* 0x000001e028767810 */ /* 0x000fe40007ffe0ff */
[----:B------:R-:W-:Y:S02]  /*5290*/  LEA R84, R84, UR23, 0x1 ;  /* 0x0000001754547c11 */ /* 0x000fe4000f8e08ff */
[----:B------:R-:W-:Y:S02]  /*52a0*/  IADD3 R70, PT, PT, R40, 0x200, RZ ;  /* 0x0000020028467810 */ /* 0x000fe40007ffe0ff */
[-C--:B------:R-:W-:Y:S02]  /*52b0*/  LEA.HI.SX32 R121, R121, R40.reuse, 0x1b ;  /* 0x0000002879797211 */ /* 0x080fe400078fdaff */
[----:B------:R-:W-:-:S02]  /*52c0*/  LEA.HI.SX32 R120, R120, R40, 0x1b ;  /* 0x0000002878787211 */ /* 0x000fc400078fdaff */
[-C--:B------:R-:W-:Y:S02]  /*52d0*/  LEA.HI.SX32 R118, R118, R40.reuse, 0x1b ;  /* 0x0000002876767211 */ /* 0x080fe400078fdaff */
[-C--:B------:R-:W-:Y:S02]  /*52e0*/  LEA.HI.SX32 R70, R70, R40.reuse, 0x1b ;  /* 0x0000002846467211 */ /* 0x080fe400078fdaff */
[----:B------:R-:W-:Y:S02]  /*52f0*/  IADD3 R116, PT, PT, R40, 0x240, RZ ;  /* 0x0000024028747810 */ /* 0x000fe40007ffe0ff */
[----:B------:R-:W-:Y:S02]  /*5300*/  LEA.HI.SX32 R146, R146, R40, 0x1b ;  /* 0x0000002892927211 */ /* 0x000fe400078fdaff */
[C---:B------:R-:W-:Y:S02]  /*5310*/  IADD3 R115, PT, PT, R40.reuse, 0x260, RZ ;  /* 0x0000026028737810 */ /* 0x040fe40007ffe0ff */
[----:B------:R-:W-:-:S02]  /*5320*/  IADD3 R41, PT, PT, R40, 0x280, RZ ;  /* 0x0000028028297810 */ /* 0x000fc40007ffe0ff */
[----:B------:R-:W-:Y:S02]  /*5330*/  IADD3 R144, PT, PT, R40, 0x2a0, RZ ;  /* 0x000002a028907810 */ /* 0x000fe40007ffe0ff */
[----:B------:R-:W-:Y:S02]  /*5340*/  LEA R70, R70, UR23, 0x1 ;  /* 0x0000001746467c11 */ /* 0x000fe4000f8e08ff */
[----:B------:R-:W-:Y:S02]  /*5350*/  IADD3 R142, PT, PT, R40, 0x2c0, RZ ;  /* 0x000002c0288e7810 */ /* 0x000fe40007ffe0ff */
[----:B------:R-:W-:Y:S02]  /*5360*/  LEA.HI.SX32 R116, R116, R40, 0x1b ;  /* 0x0000002874747211 */ /* 0x000fe400078fdaff */
[----:B------:R-:W-:Y:S02]  /*5370*/  LEA R146, R146, UR23, 0x1 ;  /* 0x0000001792927c11 */ /* 0x000fe4000f8e08ff */
[----:B------:R-:W-:-:S02]  /*5380*/  IADD3 R140, PT, PT, R40, 0x2e0, RZ ;  /* 0x000002e0288c7810 */ /* 0x000fc40007ffe0ff */
[-C--:B------:R-:W-:Y:S02]  /*5390*/  LEA.HI.SX32 R115, R115, R40.reuse, 0x1b ;  /* 0x0000002873737211 */ /* 0x080fe400078fdaff */
[C---:B------:R-:W-:Y:S02]  /*53a0*/  IADD3 R138, PT, PT, R40.reuse, 0x300, RZ ;  /* 0x00000300288a7810 */ /* 0x040fe40007ffe0ff */
[-C--:B------:R-:W-:Y:S02]  /*53b0*/  LEA.HI.SX32 R41, R41, R40.reuse, 0x1b ;  /* 0x0000002829297211 */ /* 0x080fe400078fdaff */
[----:B------:R-:W-:Y:S02]  /*53c0*/  IADD3 R136, PT, PT, R40, 0x320, RZ ;  /* 0x0000032028887810 */ /* 0x000fe40007ffe0ff */
[----:B------:R-:W-:Y:S01]  /*53d0*/  LEA.HI.SX32 R144, R144, R40, 0x1b ;  /* 0x0000002890907211 */ /* 0x000fe200078fdaff */
[----:B----4-:R0:W-:Y:S04]  /*53e0*/  STS.U16 [R86], R103 ;  /* 0x0000006756007388 */ /* 0x0101e80000000400 */
[----:B------:R1:W-:Y:S04]  /*53f0*/  STS.U16 [R119+0x40], R107 ;  /* 0x0000406b77007388 */ /* 0x0003e80000000400 */
[----:B---3--:R2:W-:Y:S01]  /*5400*/  STS.U16 [R94+0x80], R69 ;  /* 0x000080455e007388 */ /* 0x0085e20000000400 */
[----:B0-----:R-:W-:-:S02]  /*5410*/  LEA R103, R133, UR23, 0x1 ;  /* 0x0000001785677c11 */ /* 0x001fc4000f8e08ff */
[----:B-1----:R-:W-:Y:S02]  /*5420*/  LEA R107, R135, UR23, 0x1 ;  /* 0x00000017876b7c11 */ /* 0x002fe4000f8e08ff */
[----:B--2---:R-:W-:-:S03]  /*5430*/  LEA R69, R131, UR23, 0x1 ;  /* 0x0000001783457c11 */ /* 0x004fc6000f8e08ff */
[----:B-----5:R0:W-:Y:S04]  /*5440*/  STS.U16 [R107+0xc0], R74 ;  /* 0x0000c04a6b007388 */ /* 0x0201e80000000400 */
[----:B------:R1:W-:Y:S01]  /*5450*/  STS.U16 [R103+0x100], R75 ;  /* 0x0001004b67007388 */ /* 0x0003e20000000400 */
[----:B0-----:R-:W-:-:S03]  /*5460*/  LEA R74, R129, UR23, 0x1 ;  /* 0x00000017814a7c11 */ /* 0x001fc6000f8e08ff */
[----:B------:R-:W-:Y:S01]  /*5470*/  STS.U16 [R69+0x140], R123 ;  /* 0x0001407b45007388 */ /* 0x000fe20000000400 */
[----:B-1----:R-:W-:-:S03]  /*5480*/  LEA R75, R127, UR23, 0x1 ;  /* 0x000000177f4b7c11 */ /* 0x002fc6000f8e08ff */
[----:B------:R0:W-:Y:S04]  /*5490*/  STS.U16 [R78+0x180], R85 ;  /* 0x000180554e007388 */ /* 0x0001e80000000400 */
[----:B------:R1:W-:Y:S04]  /*54a0*/  STS.U16 [R74+0x1c0], R81 ;  /* 0x0001c0514a007388 */ /* 0x0003e80000000400 */
[----:B------:R2:W-:Y:S01]  /*54b0*/  STS.U16 [R75+0x200], R5 ;  /* 0x000200054b007388 */ /* 0x0005e20000000400 */
[----:B0-----:R-:W-:Y:S02]  /*54c0*/  LEA R85, R124, UR23, 0x1 ;  /* 0x000000177c557c11 */ /* 0x001fe4000f8e08ff */
[----:B-1----:R-:W-:-:S02]  /*54d0*/  LEA R81, R125, UR23, 0x1 ;  /* 0x000000177d517c11 */ /* 0x002fc4000f8e08ff */
[----:B--2---:R-:W-:-:S03]  /*54e0*/  LEA R5, R122, UR23, 0x1 ;  /* 0x000000177a057c11 */ /* 0x004fc6000f8e08ff */
[----:B------:R0:W-:Y:S04]  /*54f0*/  STS.U16 [R81+0x240], R64 ;  /* 0x0002404051007388 */ /* 0x0001e80000000400 */
[----:B------:R1:W-:Y:S04]  /*5500*/  STS.U16 [R85+0x280], R68 ;  /* 0x0002804455007388 */ /* 0x0003e80000000400 */
[----:B------:R-:W-:Y:S01]  /*5510*/  STS.U16 [R84+0x2c0], R117 ;  /* 0x0002c07554007388 */ /* 0x000fe20000000400 */
[----:B0-----:R-:W-:-:S03]  /*5520*/  LEA R64, R121, UR23, 0x1 ;  /* 0x0000001779407c11 */ /* 0x001fc6000f8e08ff */
[----:B------:R0:W-:Y:S01]  /*5530*/  STS.U16 [R5+0x300], R65 ;  /* 0x0003004105007388 */ /* 0x0001e20000000400 */
[----:B-1----:R-:W-:-:S03]  /*5540*/  LEA R68, R118, UR23, 0x1 ;  /* 0x0000001776447c11 */ /* 0x002fc6000f8e08ff */
[----:B------:R-:W-:Y:S01]  /*5550*/  STS.U16 [R64+0x340], R114 ;  /* 0x0003407240007388 */ /* 0x000fe20000000400 */
[----:B0-----:R-:W-:Y:S01]  /*5560*/  LEA R65, R120, UR23, 0x1 ;  /* 0x0000001778417c11 */ /* 0x001fe2000f8e08ff */
[----:B------:R-:W-:Y:S01]  /*5570*/  UMOV UR12, UR8 ;  /* 0x00000008000c7c82 */ /* 0x000fe20008000000 */
[----:B------:R-:W-:-:S03]  /*5580*/  IADD3 R134, PT, PT, R40, 0x340, RZ ;  /* 0x0000034028867810 */ /* 0x000fc60007ffe0ff */
[----:B------:R0:W-:Y:S01]  /*5590*/  STS.U16 [R65+0x380], R45 ;  /* 0x0003802d41007388 */ /* 0x0001e20000000400 */
[----:B------:R-:W-:-:S03]  /*55a0*/  LEA.HI.SX32 R142, R142, R40, 0x1b ;  /* 0x000000288e8e7211 */ /* 0x000fc600078fdaff */
[----:B------:R-:W-:Y:S01]  /*55b0*/  STS.U16 [R68+0x3c0], R113 ;  /* 0x0003c07144007388 */ /* 0x000fe20000000400 */
[----:B------:R-:W-:Y:S02]  /*55c0*/  IADD3 R132, PT, PT, R40, 0x360, RZ ;  /* 0x0000036028847810 */ /* 0x000fe40007ffe0ff */
[-C--:B------:R-:W-:Y:S02]  /*55d0*/  LEA.HI.SX32 R140, R140, R40.reuse, 0x1b ;  /* 0x000000288c8c7211 */ /* 0x080fe400078fdaff */
[----:B0-----:R-:W-:Y:S01]  /*55e0*/  LEA R45, R116, UR23, 0x1 ;  /* 0x00000017742d7c11 */ /* 0x001fe2000f8e08ff */
[----:B------:R0:W-:Y:S01]  /*55f0*/  STS.U16 [R70+0x400], R47 ;  /* 0x0004002f46007388 */ /* 0x0001e20000000400 */
[----:B------:R-:W-:Y:S01]  /*5600*/  IADD3 R130, PT, PT, R40, 0x380, RZ ;  /* 0x0000038028827810 */ /* 0x000fe20007ffe0ff */
[----:B------:R-:W-:Y:S01]  /*5610*/  UIMAD.WIDE.U32 UR12, UR7, UR28, UR12 ;  /* 0x0000001c070c72a5 */ /* 0x000fe2000f8e000c */
[-C--:B------:R-:W-:Y:S02]  /*5620*/  LEA.HI.SX32 R138, R138, R40.reuse, 0x1b ;  /* 0x000000288a8a7211 */ /* 0x080fe400078fdaff */
[----:B------:R-:W-:-:S02]  /*5630*/  LEA.HI.SX32 R136, R136, R40, 0x1b ;  /* 0x0000002888887211 */ /* 0x000fc400078fdaff */
[----:B------:R-:W-:Y:S02]  /*5640*/  LEA R144, R144, UR23, 0x1 ;  /* 0x0000001790907c11 */ /* 0x000fe4000f8e08ff */
[----:B0-----:R-:W-:Y:S01]  /*5650*/  LEA R47, R115, UR23, 0x1 ;  /* 0x00000017732f7c11 */ /* 0x001fe2000f8e08ff */
[----:B------:R0:W-:Y:S01]  /*5660*/  STS.U16 [R146+0x440], R42 ;  /* 0x0004402a92007388 */ /* 0x0001e20000000400 */
[----:B------:R-:W-:Y:S02]  /*5670*/  IADD3 R128, PT, PT, R40, 0x3a0, RZ ;  /* 0x000003a028807810 */ /* 0x000fe40007ffe0ff */
[----:B------:R-:W-:Y:S02]  /*5680*/  LEA.HI.SX32 R134, R134, R40, 0x1b ;  /* 0x0000002886867211 */ /* 0x000fe400078fdaff */
[----:B------:R-:W-:Y:S02]  /*5690*/  LEA R142, R142, UR23, 0x1 ;  /* 0x000000178e8e7c11 */ /* 0x000fe4000f8e08ff */
[----:B------:R-:W-:-:S02]  /*56a0*/  IADD3 R126, PT, PT, R40, 0x3c0, RZ ;  /* 0x000003c0287e7810 */ /* 0x000fc40007ffe0ff */
[----:B0-----:R-:W-:Y:S02]  /*56b0*/  LEA R42, R41, UR23, 0x1 ;  /* 0x00000017292a7c11 */ /* 0x001fe4000f8e08ff */
[-C--:B------:R-:W-:Y:S01]  /*56c0*/  LEA.HI.SX32 R132, R132, R40.reuse, 0x1b ;  /* 0x0000002884847211 */ /* 0x080fe200078fdaff */
[----:B------:R-:W-:Y:S01]  /*56d0*/  STS.U16 [R45+0x480], R112 ;  /* 0x000480702d007388 */ /* 0x000fe20000000400 */
[----:B------:R-:W-:Y:S01]  /*56e0*/  LEA R140, R140, UR23, 0x1 ;  /* 0x000000178c8c7c11 */ /* 0x000fe2000f8e08ff */
[----:B------:R-:W-:Y:S01]  /*56f0*/  UIMAD UR13, UR7, UR29, UR13 ;  /* 0x0000001d070d72a4 */ /* 0x000fe2000f8e020d */
[----:B------:R-:W-:Y:S01]  /*5700*/  LEA.HI.SX32 R130, R130, R40, 0x1b ;  /* 0x0000002882827211 */ /* 0x000fe200078fdaff */
[----:B------:R-:W-:Y:S01]  /*5710*/  ULEA UR27, UP0, UR12, UR30, 0x3 ;  /* 0x0000001e0c1b7291 */ /* 0x000fe2000f8018ff */
[----:B------:R-:W-:Y:S02]  /*5720*/  LEA R138, R138, UR23, 0x1 ;  /* 0x000000178a8a7c11 */ /* 0x000fe4000f8e08ff */
[----:B------:R-:W-:Y:S01]  /*5730*/  LEA R136, R136, UR23, 0x1 ;  /* 0x0000001788887c11 */ /* 0x000fe2000f8e08ff */
[----:B------:R-:W-:Y:S01]  /*5740*/  STS.U16 [R47+0x4c0], R109 ;  /* 0x0004c06d2f007388 */ /* 0x000fe20000000400 */
[----:B------:R-:W-:-:S02]  /*5750*/  IADD3 R137, PT, PT, R40, 0x3e0, RZ ;  /* 0x000003e028897810 */ /* 0x000fc40007ffe0ff */
[-C--:B------:R-:W-:Y:S01]  /*5760*/  LEA.HI.SX32 R128, R128, R40.reuse, 0x1b ;  /* 0x0000002880807211 */ /* 0x080fe200078fdaff */
[----:B------:R-:W-:Y:S01]  /*5770*/  STS.U16 [R42+0x500], R110 ;  /* 0x0005006e2a007388 */ /* 0x000fe20000000400 */
[----:B------:R-:W-:Y:S02]  /*5780*/  LEA R134, R134, UR23, 0x1 ;  /* 0x0000001786867c11 */ /* 0x000fe4000f8e08ff */
[----:B------:R-:W-:Y:S01]  /*5790*/  LEA.HI.SX32 R126, R126, R40, 0x1b ;  /* 0x000000287e7e7211 */ /* 0x000fe200078fdaff */
[----:B------:R-:W-:Y:S01]  /*57a0*/  STS.U16 [R144+0x540], R111 ;  /* 0x0005406f90007388 */ /* 0x000fe20000000400 */
[----:B------:R-:W-:Y:S01]  /*57b0*/  LEA R132, R132, UR23, 0x1 ;  /* 0x0000001784847c11 */ /* 0x000fe2000f8e08ff */
[----:B------:R-:W-:Y:S01]  /*57c0*/  ULEA.HI.X UR12, UR12, UR31, UR13, 0x3, UP0 ;  /* 0x0000001f0c0c7291 */ /* 0x000fe200080f1c0d */
[----:B------:R-:W-:Y:S01]  /*57d0*/  LEA R130, R130, UR23, 0x1 ;  /* 0x0000001782827c11 */ /* 0x000fe2000f8e08ff */
[----:B------:R-:W-:Y:S01]  /*57e0*/  STS.U16 [R142+0x580], R108 ;  /* 0x0005806c8e007388 */ /* 0x000fe20000000400 */
[----:B------:R-:W-:-:S03]  /*57f0*/  P2R R43, PR, RZ, 0x10 ;  /* 0x00000010ff2b7803 */ /* 0x000fc60000000000 */
[----:B------:R-:W-:Y:S01]  /*5800*/  STS.U16 [R140+0x5c0], R106 ;  /* 0x0005c06a8c007388 */ /* 0x000fe20000000400 */
[----:B------:R-:W-:Y:S02]  /*5810*/  LEA.HI.SX32 R40, R137, R40, 0x1b ;  /* 0x0000002889287211 */ /* 0x000fe400078fdaff */
[----:B------:R-:W-:Y:S01]  /*5820*/  LEA R128, R128, UR23, 0x1 ;  /* 0x0000001780807c11 */ /* 0x000fe2000f8e08ff */
[----:B------:R-:W-:Y:S01]  /*5830*/  STS.U16 [R138+0x600], R105 ;  /* 0x000600698a007388 */ /* 0x000fe20000000400 */
[----:B------:R-:W-:Y:S02]  /*5840*/  ISETP.GE.AND P4, PT, R44, UR26, PT ;  /* 0x0000001a2c007c0c */ /* 0x000fe4000bf86270 */
[----:B------:R-:W-:Y:S01]  /*5850*/  LEA R126, R126, UR23, 0x1 ;  /* 0x000000177e7e7c11 */ /* 0x000fe2000f8e08ff */
[----:B------:R-:W-:Y:S04]  /*5860*/  STS.U16 [R136+0x640], R104 ;  /* 0x0006406888007388 */ /* 0x000fe80000000400 */
[----:B------:R-:W-:Y:S01]  /*5870*/  STS.U16 [R134+0x680], R101 ;  /* 0x0006806586007388 */ /* 0x000fe20000000400 */
[----:B------:R-:W-:-:S03]  /*5880*/  MOV R41, UR12 ;  /* 0x0000000c00297c02 */ /* 0x000fc60008000f00 */
[----:B------:R-:W-:Y:S04]  /*5890*/  STS.U16 [R132+0x6c0], R102 ;  /* 0x0006c06684007388 */ /* 0x000fe80000000400 */
[----:B------:R0:W-:Y:S04]  /*58a0*/  STS.U16 [R130+0x700], R50 ;  /* 0x0007003282007388 */ /* 0x0001e80000000400 */
[----:B------:R-:W-:Y:S01]  /*58b0*/  STS.U16 [R128+0x740], R100 ;  /* 0x0007406480007388 */ /* 0x000fe20000000400 */
[----:B------:R-:W-:-:S03]  /*58c0*/  LOP3.LUT P3, RZ, R61, 0x800000, RZ, 0xc0, !PT ;  /* 0x008000003dff7812 */ /* 0x000fc6000786c0ff */
[----:B------:R1:W-:Y:S01]  /*58d0*/  STS.U16 [R126+0x780], R95 ;  /* 0x0007805f7e007388 */ /* 0x0003e20000000400 */
[----:B0-----:R-:W-:Y:S02]  /*58e0*/  LEA R50, R40, UR23, 0x1 ;  /* 0x0000001728327c11 */ /* 0x001fe4000f8e08ff */
[----:B------:R-:W-:Y:S02]  /*58f0*/  MOV R40, UR27 ;  /* 0x0000001b00287c02 */ /* 0x000fe40008000f00 */
[----:B-1----:R-:W-:Y:S01]  /*5900*/  PRMT R95, RZ, 0x7610, R95 ;  /* 0x00007610ff5f7816 */ /* 0x002fe2000000005f */
[----:B------:R0:W-:Y:S04]  /*5910*/  STS.U16 [R50+0x7c0], R99 ;  /* 0x0007c06332007388 */ /* 0x0001e80000000400 */
[----:B------:R-:W2:Y:S01]  /*5920*/  LDG.E.64 R40, desc[UR24][R40.64] ;  /* 0x0000001828287981 */ /* 0x000ea2000c1e1b00 */
[----:B------:R-:W-:-:S03]  /*5930*/  NOP ;  /* 0x0000000000007918 */ /* 0x000fc60000000000 */
[----:B------:R-:W3:Y:S01]  /*5940*/  @!P4 LDG.E.U16 R95, desc[UR24][R62.64] ;  /* 0x000000183e5fc981 */ /* 0x000ee2000c1e1500 */
[----:B------:R-:W-:Y:S02]  /*5950*/  ISETP.GE.AND P4, PT, R98, UR26, PT ;  /* 0x0000001a62007c0c */ /* 0x000fe4000bf86270 */
[----:B------:R-:W-:Y:S02]  /*5960*/  PRMT R125, RZ, 0x7610, R125 ;  /* 0x00007610ff7d7816 */ /* 0x000fe4000000007d */
        /* <DEDUP_REMOVED lines=23> */
[----:B0-----:R-:W-:Y:S02]  /*5ae0*/  PRMT R99, RZ, 0x7610, R99 ;  /* 0x00007610ff637816 */ /* 0x001fe40000000063 */
        /* <DEDUP_REMOVED lines=10> */
[----:B------:R-:W-:-:S08]  /*5b90*/  PRMT R93, RZ, 0x7610, R93 ;  /* 0x00007610ff5d7816 */ /* 0x000fd0000000005d */
[----:B------:R-:W5:Y:S01]  /*5ba0*/  @!P3 LDG.E.U16 R93, desc[UR24][R62.64+0x340] ;  /* 0x000340183e5db981 */ /* 0x000f62000c1e1500 */
[----:B------:R-:W-:Y:S02]  /*5bb0*/  ISETP.GE.AND P4, PT, R66, UR26, PT ;  /* 0x0000001a42007c0c */ /* 0x000fe4000bf86270 */
[----:B------:R-:W-:Y:S02]  /*5bc0*/  PRMT R66, RZ, 0x7610, R66 ;  /* 0x00007610ff427816 */ /* 0x000fe40000000042 */
[----:B------:R-:W-:Y:S02]  /*5bd0*/  ISETP.GE.AND P3, PT, R67, UR26, PT ;  /* 0x0000001a43007c0c */ /* 0x000fe4000bf66270 */
[----:B------:R-:W-:-:S07]  /*5be0*/  PRMT R67, RZ, 0x7610, R67 ;  /* 0x00007610ff437816 */ /* 0x000fce0000000043 */
[----:B------:R-:W5:Y:S04]  /*5bf0*/  @!P4 LDG.E.U16 R66, desc[UR24][R62.64+0x380] ;  /* 0x000380183e42c981 */ /* 0x000f68000c1e1500 */
[----:B------:R-:W5:Y:S01]  /*5c00*/  @!P3 LDG.E.U16 R67, desc[UR24][R62.64+0x3c0] ;  /* 0x0003c0183e43b981 */ /* 0x000f62000c1e1500 */
[----:B------:R-:W-:Y:S02]  /*5c10*/  ISETP.GE.AND P4, PT, R71, UR26, PT ;  /* 0x0000001a47007c0c */ /* 0x000fe4000bf86270 */
[----:B------:R-:W-:-:S11]  /*5c20*/  PRMT R71, RZ, 0x7610, R71 ;  /* 0x00007610ff477816 */ /* 0x000fd60000000047 */
[----:B------:R-:W5:Y:S01]  /*5c30*/  @!P4 LDG.E.U16 R71, desc[UR24][R62.64+0x400] ;  /* 0x000400183e47c981 */ /* 0x000f62000c1e1500 */
[----:B------:R-:W-:Y:S02]  /*5c40*/  ISETP.GE.AND P3, PT, R79, UR26, PT ;  /* 0x0000001a4f007c0c */ /* 0x000fe4000bf66270 */
[----:B------:R-:W-:Y:S02]  /*5c50*/  PRMT R145, RZ, 0x7610, R145 ;  /* 0x00007610ff917816 */ /* 0x000fe40000000091 */
[----:B------:R-:W-:-:S09]  /*5c60*/  ISETP.GE.AND P4, PT, R80, UR26, PT ;  /* 0x0000001a50007c0c */ /* 0x000fd2000bf86270 */
[----:B------:R-:W5:Y:S01]  /*5c70*/  @!P3 LDG.E.U16 R145, desc[UR24][R62.64+0x440] ;  /* 0x000440183e91b981 */ /* 0x000f62000c1e1500 */
[----:B------:R-:W-:Y:S02]  /*5c80*/  ISETP.NE.AND P3, PT, R46, RZ, PT ;  /* 0x000000ff2e00720c */ /* 0x000fe40003f65270 */
[----:B------:R-:W-:-:S06]  /*5c90*/  PRMT R46, RZ, 0x7610, R46 ;  /* 0x00007610ff2e7816 */ /* 0x000fcc000000002e */
[----:B------:R-:W5:Y:S01]  /*5ca0*/  @!P4 LDG.E.U16 R46, desc[UR24][R62.64+0x480] ;  /* 0x000480183e2ec981 */ /* 0x000f62000c1e1500 */
[----:B------:R-:W-:Y:S02]  /*5cb0*/  ISETP.NE.AND P4, PT, R43, RZ, PT ;  /* 0x000000ff2b00720c */ /* 0x000fe40003f85270 */
[----:B------:R-:W-:Y:S02]  /*5cc0*/  PRMT R44, RZ, 0x7610, R44 ;  /* 0x00007610ff2c7816 */ /* 0x000fe4000000002c */
[----:B------:R-:W-:Y:S02]  /*5cd0*/  PRMT R43, RZ, 0x7610, R43 ;  /* 0x00007610ff2b7816 */ /* 0x000fe4000000002b */
[----:B------:R-:W-:-:S04]  /*5ce0*/  PRMT R137, RZ, 0x7610, R137 ;  /* 0x00007610ff897816 */ /* 0x000fc80000000089 */
[----:B------:R-:W5:Y:S04]  /*5cf0*/  @!P3 LDG.E.U16 R43, desc[UR24][R62.64+0x500] ;  /* 0x000500183e2bb981 */ /* 0x000f68000c1e1500 */
[----:B------:R-:W5:Y:S01]  /*5d00*/  @!P4 LDG.E.U16 R44, desc[UR24][R62.64+0x4c0] ;  /* 0x0004c0183e2cc981 */ /* 0x000f62000c1e1500 */
[----:B------:R-:W-:Y:S02]  /*5d10*/  ISETP.GE.AND P4, PT, R77, UR26, PT ;  /* 0x0000001a4d007c0c */ /* 0x000fe4000bf86270 */
[----:B------:R-:W-:Y:S02]  /*5d20*/  ISETP.GE.AND P3, PT, R51, UR26, PT ;  /* 0x0000001a33007c0c */ /* 0x000fe4000bf66270 */
[----:B------:R-:W-:Y:S02]  /*5d30*/  PRMT R143, RZ, 0x7610, R143 ;  /* 0x00007610ff8f7816 */ /* 0x000fe4000000008f */
[----:B------:R-:W-:-:S02]  /*5d40*/  SHF.L.U32 R48, R48, 0x5, RZ ;  /* 0x0000000530307819 */ /* 0x000fc400000006ff */
[----:B------:R-:W-:Y:S02]  /*5d50*/  PRMT R135, RZ, 0x7610, R135 ;  /* 0x00007610ff877816 */ /* 0x000fe40000000087 */
[----:B------:R-:W-:Y:S01]  /*5d60*/  PRMT R133, RZ, 0x7610, R133 ;  /* 0x00007610ff857816 */ /* 0x000fe20000000085 */
[----:B------:R-:W5:Y:S04]  /*5d70*/  @!P2 LDG.E.U16 R143, desc[UR24][R62.64+0x540] ;  /* 0x000540183e8fa981 */ /* 0x000f68000c1e1500 */
[----:B------:R-:W5:Y:S01]  /*5d80*/  @!P4 LDG.E.U16 R137, desc[UR24][R62.64+0x600] ;  /* 0x000600183e89c981 */ /* 0x000f62000c1e1500 */
[----:B------:R-:W-:Y:S02]  /*5d90*/  ISETP.GE.AND P4, PT, R76, UR26, PT ;  /* 0x0000001a4c007c0c */ /* 0x000fe4000bf86270 */
[----:B------:R-:W-:Y:S01]  /*5da0*/  LEA.HI.SX32 R76, R48, R48, 0x1b ;  /* 0x00000030304c7211 */ /* 0x000fe200078fdaff */
[----:B------:R-:W5:Y:S01]  /*5db0*/  @!P3 LDG.E.U16 R135, desc[UR24][R62.64+0x640] ;  /* 0x000640183e87b981 */ /* 0x000f62000c1e1500 */
[----:B------:R-:W-:-:S02]  /*5dc0*/  ISETP.GE.AND P2, PT, R49, UR26, PT ;  /* 0x0000001a31007c0c */ /* 0x000fc4000bf46270 */
[----:B------:R-:W-:Y:S02]  /*5dd0*/  LEA R49, R76, UR23, 0x1 ;  /* 0x000000174c317c11 */ /* 0x000fe4000f8e08ff */
[----:B------:R-:W-:-:S03]  /*5de0*/  ISETP.GE.AND P3, PT, R72, UR26, PT ;  /* 0x0000001a48007c0c */ /* 0x000fc6000bf66270 */
[----:B------:R-:W-:Y:S04]  /*5df0*/  LDS.U16 R72, [R49] ;  /* 0x0000000031487984 */ /* 0x000fe80000000400 */
[----:B------:R-:W5:Y:S01]  /*5e00*/  @!P4 LDG.E.U16 R133, desc[UR24][R62.64+0x680] ;  /* 0x000680183e85c981 */ /* 0x000f62000c1e1500 */
[----:B------:R-:W-:-:S03]  /*5e10*/  ISETP.GE.AND P4, PT, R73, UR26, PT ;  /* 0x0000001a49007c0c */ /* 0x000fc6000bf86270 */
[----:B------:R-:W0:Y:S04]  /*5e20*/  LDS.U16 R73, [R49+0x2] ;  /* 0x0000020031497984 */ /* 0x000e280000000400 */
[----:B------:R-:W-:Y:S04]  /*5e30*/  LDS.U16 R76, [R49+0x4] ;  /* 0x00000400314c7984 */ /* 0x000fe80000000400 */
        /* <DEDUP_REMOVED lines=29> */
[----:B------:R-:W-:-:S03]  /*6010*/  PRMT R141, RZ, 0x7610, R141 ;  /* 0x00007610ff8d7816 */ /* 0x000fc6000000008d */
[----:B---3--:R2:W-:Y:S01]  /*6020*/  STS.U16 [R86+0x1080], R95 ;  /* 0x0010805f56007388 */ /* 0x0085e20000000400 */
[----:B------:R-:W-:Y:S02]  /*6030*/  PRMT R139, RZ, 0x7610, R139 ;  /* 0x00007610ff8b7816 */ /* 0x000fe4000000008b */
[----:B------:R-:W-:Y:S01]  /*6040*/  PRMT R131, RZ, 0x7610, R131 ;  /* 0x00007610ff837816 */ /* 0x000fe20000000083 */
[----:B------:R-:W3:Y:S01]  /*6050*/  @!P1 LDG.E.U16 R141, desc[UR24][R62.64+0x580] ;  /* 0x000580183e8d9981 */ /* 0x000ee2000c1e1500 */
[----:B------:R-:W-:Y:S02]  /*6060*/  PRMT R129, RZ, 0x7610, R129 ;  /* 0x00007610ff817816 */ /* 0x000fe40000000081 */
[----:B------:R-:W-:Y:S01]  /*6070*/  PRMT R127, RZ, 0x7610, R127 ;  /* 0x00007610ff7f7816 */ /* 0x000fe2000000007f */
[----:B--2---:R-:W-:Y:S01]  /*6080*/  FMUL.FTZ R86, R40, 1.4426950216293334961 ;  /* 0x3fb8aa3b28567820 */ /* 0x004fe20000410000 */
[----:B------:R-:W-:Y:S01]  /*6090*/  FMUL.FTZ R40, R41, R7 ;  /* 0x0000000729287220 */ /* 0x000fe20000410000 */
[----:B------:R-:W-:-:S02]  /*60a0*/  PRMT R51, RZ, 0x7610, R51 ;  /* 0x00007610ff337816 */ /* 0x000fc40000000033 */
[----:B------:R-:W-:Y:S01]  /*60b0*/  PRMT R48, RZ, 0x7610, R48 ;  /* 0x00007610ff307816 */ /* 0x000fe20000000030 */
[----:B------:R-:W-:Y:S01]  /*60c0*/  FMUL.RZ R40, R40, 0.15915493667125701904 ;  /* 0x3e22f98328287820 */ /* 0x000fe2000040c000 */
[----:B----4-:R-:W-:Y:S04]  /*60d0*/  STS.U16 [R119+0x10c0], R125 ;  /* 0x0010c07d77007388 */ /* 0x010fe80000000400 */
[----:B------:R-:W2:Y:S04]  /*60e0*/  @!P0 LDG.E.U16 R139, desc[UR24][R62.64+0x5c0] ;  /* 0x0005c0183e8b8981 */ /* 0x000ea8000c1e1500 */
[----:B------:R-:W4:Y:S04]  /*60f0*/  @!P2 LDG.E.U16 R131, desc[UR24][R62.64+0x6c0] ;  /* 0x0006c0183e83a981 */ /* 0x000f28000c1e1500 */
[----:B------:R-:W4:Y:S04]  /*6100*/  @!P3 LDG.E.U16 R129, desc[UR24][R62.64+0x700] ;  /* 0x000700183e81b981 */ /* 0x000f28000c1e1500 */
[----:B------:R-:W4:Y:S04]  /*6110*/  @!P4 LDG.E.U16 R127, desc[UR24][R62.64+0x740] ;  /* 0x000740183e7fc981 */ /* 0x000f28000c1e1500 */
[----:B------:R-:W4:Y:S04]  /*6120*/  @!P5 LDG.E.U16 R51, desc[UR24][R62.64+0x780] ;  /* 0x000780183e33d981 */ /* 0x000f28000c1e1500 */
[----:B------:R0:W4:Y:S04]  /*6130*/  @!P6 LDG.E.U16 R48, desc[UR24][R62.64+0x7c0] ;  /* 0x0007c0183e30e981 */ /* 0x000128000c1e1500 */
[----:B-----5:R5:W-:Y:S01]  /*6140*/  STS.U16 [R94+0x1100], R123 ;  /* 0x0011007b5e007388 */ /* 0x020be20000000400 */
[----:B0-----:R-:W-:Y:S08]  /*6150*/  MUFU.SIN R63, R40 ;  /* 0x00000028003f7308 */ /* 0x001ff00000000400 */
[----:B-----5:R0:W-:Y:S01]  /*6160*/  MUFU.COS R123, R40 ;  /* 0x00000028007b7308 */ /* 0x0201e20000000000 */
[----:B------:R5:W-:Y:S01]  /*6170*/  STS.U16 [R107+0x1140], R118 ;  /* 0x001140766b007388 */ /* 0x000be20000000400 */
[----:B0-----:R-:W-:-:S04]  /*6180*/  FMUL.FTZ R40, R41, R8 ;  /* 0x0000000829287220 */ /* 0x001fc80000410000 */
[----:B------:R-:W-:-:S04]  /*6190*/  FMUL.RZ R40, R40, 0.15915493667125701904 ;  /* 0x3e22f98328287820 */ /* 0x000fc8000040c000 */
[----:B------:R-:W-:Y:S01]  /*61a0*/  MUFU.SIN R119, R40 ;  /* 0x0000002800777308 */ /* 0x000fe20000000400 */
[----:B------:R0:W-:Y:S07]  /*61b0*/  STS.U16 [R103+0x1180], R149 ;  /* 0x0011809567007388 */ /* 0x0001ee0000000400 */
[----:B-----5:R5:W-:Y:S01]  /*61c0*/  MUFU.COS R118, R40 ;  /* 0x0000002800767308 */ /* 0x020be20000000000 */
[----:B------:R1:W-:Y:S01]  /*61d0*/  STS.U16 [R69+0x11c0], R148 ;  /* 0x0011c09445007388 */ /* 0x0003e20000000400 */
[----:B-----5:R-:W-:-:S04]  /*61e0*/  FMUL.FTZ R40, R41, R9 ;  /* 0x0000000929287220 */ /* 0x020fc80000410000 */
[----:B------:R-:W-:-:S04]  /*61f0*/  FMUL.RZ R40, R40, 0.15915493667125701904 ;  /* 0x3e22f98328287820 */ /* 0x000fc8000040c000 */
[----:B0-----:R-:W-:Y:S08]  /*6200*/  MUFU.SIN R103, R40 ;  /* 0x0000002800677308 */ /* 0x001ff00000000400 */
[----:B-1----:R0:W-:Y:S01]  /*6210*/  MUFU.COS R69, R40 ;  /* 0x0000002800457308 */ /* 0x0021e20000000000 */
[----:B------:R1:W-:Y:S01]  /*6220*/  STS.U16 [R78+0x1200], R106 ;  /* 0x0012006a4e007388 */ /* 0x0003e20000000400 */
[----:B0-----:R-:W-:-:S04]  /*6230*/  FMUL.FTZ R40, R41, R10 ;  /* 0x0000000a29287220 */ /* 0x001fc80000410000 */
[----:B------:R-:W-:-:S04]  /*6240*/  FMUL.RZ R40, R40, 0.15915493667125701904 ;  /* 0x3e22f98328287820 */ /* 0x000fc8000040c000 */
[----:B------:R-:W-:Y:S01]  /*6250*/  MUFU.SIN R107, R40 ;  /* 0x00000028006b7308 */ /* 0x000fe20000000400 */
[----:B------:R0:W-:Y:S07]  /*6260*/  STS.U16 [R74+0x1240], R102 ;  /* 0x001240664a007388 */ /* 0x0001ee0000000400 */
[----:B-1----:R1:W-:Y:S01]  /*6270*/  MUFU.COS R106, R40 ;  /* 0x00000028006a7308 */ /* 0x0023e20000000000 */
[----:B------:R5:W-:Y:S01]  /*6280*/  STS.U16 [R75+0x1280], R147 ;  /* 0x001280934b007388 */ /* 0x000be20000000400 */
[----:B-1----:R-:W-:-:S04]  /*6290*/  FMUL.FTZ R40, R41, R11 ;  /* 0x0000000b29287220 */ /* 0x002fc80000410000 */
[----:B------:R-:W-:Y:S01]  /*62a0*/  FMUL.RZ R40, R40, 0.15915493667125701904 ;  /* 0x3e22f98328287820 */ /* 0x000fe2000040c000 */
[----:B------:R-:W-:-:S03]  /*62b0*/  FMUL.FTZ R62, R41, R6 ;  /* 0x00000006293e7220 */ /* 0x000fc60000410000 */
[----:B0-----:R-:W-:Y:S01]  /*62c0*/  MUFU.SIN R74, R40 ;  /* 0x00000028004a7308 */ /* 0x001fe20000000400 */
[----:B------:R-:W-:-:S07]  /*62d0*/  FMUL.RZ R62, R62, 0.15915493667125701904 ;  /* 0x3e22f9833e3e7820 */ /* 0x000fce000040c000 */
[----:B-----5:R0:W-:Y:S01]  /*62e0*/  MUFU.COS R75, R40 ;  /* 0x00000028004b7308 */ /* 0x0201e20000000000 */
[C---:B------:R-:W-:Y:S01]  /*62f0*/  FMUL.FTZ R125, R86.reuse, R6 ;  /* 0x00000006567d7220 */ /* 0x040fe20000410000 */
[----:B------:R-:W-:Y:S01]  /*6300*/  FMUL.FTZ R147, R86, R11 ;  /* 0x0000000b56937220 */ /* 0x000fe20000410000 */
[----:B0-----:R-:W-:Y:S01]  /*6310*/  FMUL.FTZ R40, R41, R12 ;  /* 0x0000000c29287220 */ /* 0x001fe20000410000 */
[----:B------:R0:W-:Y:S03]  /*6320*/  STS.U16 [R81+0x12c0], R99 ;  /* 0x0012c06351007388 */ /* 0x0001e60000000400 */
[----:B------:R-:W-:Y:S01]  /*6330*/  FMUL.RZ R40, R40, 0.15915493667125701904 ;  /* 0x3e22f98328287820 */ /* 0x000fe2000040c000 */
[----:B------:R1:W-:Y:S03]  /*6340*/  STS.U16 [R85+0x1300], R98 ;  /* 0x0013006255007388 */ /* 0x0003e60000000400 */
[----:B------:R-:W-:Y:S01]  /*6350*/  MUFU.SIN R78, R40 ;  /* 0x00000028004e7308 */ /* 0x000fe20000000400 */
[----:B------:R-:W-:-:S07]  /*6360*/  FMUL.FTZ R102, R86, R10 ;  /* 0x0000000a56667220 */ /* 0x000fce0000410000 */
[----:B0-----:R0:W-:Y:S01]  /*6370*/  MUFU.COS R81, R40 ;  /* 0x0000002800517308 */ /* 0x0011e20000000000 */
[----:B-1----:R-:W-:Y:S01]  /*6380*/  FMUL.FTZ R98, R86, R12 ;  /* 0x0000000c56627220 */ /* 0x002fe20000410000 */
[----:B------:R-:W-:Y:S01]  /*6390*/  STS.U16 [R84+0x1340], R92 ;  /* 0x0013405c54007388 */ /* 0x000fe20000000400 */
[----:B0-----:R-:W-:-:S05]  /*63a0*/  FMUL.FTZ R40, R41, R13 ;  /* 0x0000000d29287220 */ /* 0x001fca0000410000 */
[----:B------:R-:W-:Y:S01]  /*63b0*/  MUFU.SIN R95, R62 ;  /* 0x0000003e005f7308 */ /* 0x000fe20000000400 */
[----:B------:R-:W-:-:S07]  /*63c0*/  FMUL.RZ R40, R40, 0.15915493667125701904 ;  /* 0x3e22f98328287820 */ /* 0x000fce000040c000 */
[----:B------:R-:W-:Y:S01]  /*63d0*/  MUFU.COS R62, R62 ;  /* 0x0000003e003e7308 */ /* 0x000fe20000000000 */
[----:B------:R0:W-:Y:S07]  /*63e0*/  STS.U16 [R5+0x1380], R87 ;  /* 0x0013805705007388 */ /* 0x0001ee0000000400 */
[----:B------:R-:W1:Y:S08]  /*63f0*/  MUFU.EX2 R125, R125 ;  /* 0x0000007d007d7308 */ /* 0x000e700000000800 */
[----:B------:R-:W5:Y:S01]  /*6400*/  MUFU.EX2 R147, R147 ;  /* 0x0000009300937308 */ /* 0x000f620000000800 */
[C---:B------:R-:W-:Y:S01]  /*6410*/  FMUL.FTZ R94, R86.reuse, R7 ;  /* 0x00000007565e7220 */ /* 0x040fe20000410000 */
[C---:B------:R-:W-:Y:S01]  /*6420*/  FMUL.FTZ R99, R86.reuse, R13 ;  /* 0x0000000d56637220 */ /* 0x040fe20000410000 */
[----:B0-----:R-:W-:-:S05]  /*6430*/  FMUL.FTZ R5, R86, R14 ;  /* 0x0000000e56057220 */ /* 0x001fca0000410000 */
[----:B------:R-:W0:Y:S01]  /*6440*/  MUFU.EX2 R98, R98 ;  /* 0x0000006200627308 */ /* 0x000e220000000800 */
[----:B------:R-:W-:-:S07]  /*6450*/  FMUL.FTZ R148, R86, R9 ;  /* 0x0000000956947220 */ /* 0x000fce0000410000 */
[----:B------:R-:W-:Y:S08]  /*6460*/  MUFU.SIN R85, R40 ;  /* 0x0000002800557308 */ /* 0x000ff00000000400 */
[----:B------:R1:W-:Y:S02]  /*6470*/  MUFU.COS R84, R40 ;  /* 0x0000002800547308 */ /* 0x0003e40000000000 */
[----:B-1----:R-:W-:-:S06]  /*6480*/  FMUL.FTZ R40, R41, R14 ;  /* 0x0000000e29287220 */ /* 0x002fcc0000410000 */
[----:B------:R-:W1:Y:S01]  /*6490*/  MUFU.EX2 R102, R102 ;  /* 0x0000006600667308 */ /* 0x000e620000000800 */
[----:B------:R-:W-:Y:S01]  /*64a0*/  FMUL.RZ R40, R40, 0.15915493667125701904 ;  /* 0x3e22f98328287820 */ /* 0x000fe2000040c000 */
[----:B------:R-:W-:Y:S01]  /*64b0*/  FMUL.FTZ R150, R41, R15 ;  /* 0x0000000f29967220 */ /* 0x000fe20000410000 */
[----:B------:R0:W-:Y:S05]  /*64c0*/  STS.U16 [R64+0x13c0], R93 ;  /* 0x0013c05d40007388 */ /* 0x0001ea0000000400 */
[----:B------:R-:W3:Y:S01]  /*64d0*/  MUFU.EX2 R94, R94 ;  /* 0x0000005e005e7308 */ /* 0x000ee20000000800 */
[----:B------:R-:W-:Y:S01]  /*64e0*/  FMUL.FTZ R62, R125, R62 ;  /* 0x0000003e7d3e7220 */ /* 0x000fe20000410000 */
[C---:B-----5:R-:W-:Y:S01]  /*64f0*/  FMUL.FTZ R75, R147.reuse, R75 ;  /* 0x0000004b934b7220 */ /* 0x060fe20000410000 */
[----:B------:R-:W-:Y:S01]  /*6500*/  FMUL.FTZ R74, R147, R74 ;  /* 0x0000004a934a7220 */ /* 0x000fe20000410000 */
[----:B------:R-:W-:-:S04]  /*6510*/  FMUL.FTZ R147, R86, R17 ;  /* 0x0000001156937220 */ /* 0x000fc80000410000 */
[----:B------:R-:W5:Y:S01]  /*6520*/  MUFU.EX2 R99, R99 ;  /* 0x0000006300637308 */ /* 0x000f620000000800 */
[----:B0-----:R-:W-:Y:S01]  /*6530*/  FMUL.FTZ R64, R125, R95 ;  /* 0x0000005f7d407220 */ /* 0x001fe20000410000 */
[----:B------:R-:W-:-:S06]  /*6540*/  FMUL.FTZ R125, R86, R15 ;  /* 0x0000000f567d7220 */ /* 0x000fcc0000410000 */
[----:B------:R-:W-:Y:S01]  /*6550*/  MUFU.SIN R92, R40 ;  /* 0x00000028005c7308 */ /* 0x000fe20000000400 */
[----:B------:R-:W-:-:S07]  /*6560*/  FMUL.RZ R150, R150, 0.15915493667125701904 ;  /* 0x3e22f98396967820 */ /* 0x000fce000040c000 */
[----:B------:R-:W-:Y:S01]  /*6570*/  MUFU.COS R87, R40 ;  /* 0x0000002800577308 */ /* 0x000fe20000000000 */
[----:B------:R-:W-:-:S07]  /*6580*/  FMUL.FTZ R81, R98, R81 ;  /* 0x0000005162517220 */ /* 0x000fce0000410000 */
[----:B------:R-:W0:Y:S01]  /*6590*/  MUFU.EX2 R5, R5 ;  /* 0x0000000500057308 */ /* 0x000e220000000800 */
[----:B------:R-:W-:Y:S01]  /*65a0*/  FMUL.FTZ R78, R98, R78 ;  /* 0x0000004e624e7220 */ /* 0x000fe20000410000 */
[----:B------:R-:W-:-:S06]  /*65b0*/  FMUL.FTZ R95, R41, R16 ;  /* 0x00000010295f7220 */ /* 0x000fcc0000410000 */
[----:B------:R-:W2:Y:S01]  /*65c0*/  MUFU.EX2 R148, R148 ;  /* 0x0000009400947308 */ /* 0x000ea20000000800 */
[----:B------:R-:W-:Y:S01]  /*65d0*/  FMUL.FTZ R149, R86, R8 ;  /* 0x0000000856957220 */ /* 0x000fe20000410000 */
[C---:B-1----:R-:W-:Y:S01]  /*65e0*/  FMUL.FTZ R106, R102.reuse, R106 ;  /* 0x0000006a666a7220 */ /* 0x042fe20000410000 */
[----:B------:R-:W-:-:S05]  /*65f0*/  FMUL.FTZ R107, R102, R107 ;  /* 0x0000006b666b7220 */ /* 0x000fca0000410000 */
[----:B------:R1:W-:Y:S01]  /*6600*/  MUFU.EX2 R98, R147 ;  /* 0x0000009300627308 */ /* 0x0003e20000000800 */
[----:B------:R-:W-:Y:S01]  /*6610*/  FMUL.RZ R95, R95, 0.15915493667125701904 ;  /* 0x3e22f9835f5f7820 */ /* 0x000fe2000040c000 */
[----:B------:R-:W-:-:S06]  /*6620*/  FMUL.FTZ R102, R86, R16 ;  /* 0x0000001056667220 */ /* 0x000fcc0000410000 */
[----:B------:R-:W-:Y:S01]  /*6630*/  MUFU.SIN R40, R150 ;  /* 0x0000009600287308 */ /* 0x000fe20000000400 */
[----:B-1----:R-:W-:-:S04]  /*6640*/  FMUL.FTZ R147, R41, R17 ;  /* 0x0000001129937220 */ /* 0x002fc80000410000 */
[----:B------:R-:W-:-:S03]  /*6650*/  FMUL.RZ R147, R147, 0.15915493667125701904 ;  /* 0x3e22f98393937820 */ /* 0x000fc6000040c000 */
[----:B------:R-:W-:Y:S01]  /*6660*/  MUFU.COS R93, R150 ;  /* 0x00000096005d7308 */ /* 0x000fe20000000000 */
[----:B---3--:R-:W-:-:S07]  /*6670*/  FMUL.FTZ R123, R94, R123 ;  /* 0x0000007b5e7b7220 */ /* 0x008fce0000410000 */
[----:B------:R-:W1:Y:S01]  /*6680*/  MUFU.EX2 R125, R125 ;  /* 0x0000007d007d7308 */ /* 0x000e620000000800 */
[----:B------:R-:W-:Y:S01]  /*6690*/  FMUL.FTZ R63, R94, R63 ;  /* 0x0000003f5e3f7220 */ /* 0x000fe20000410000 */
[C---:B-----5:R-:W-:Y:S01]  /*66a0*/  FMUL.FTZ R84, R99.reuse, R84 ;  /* 0x0000005463547220 */ /* 0x060fe20000410000 */
[----:B------:R-:W-:Y:S01]  /*66b0*/  FMUL.FTZ R85, R99, R85 ;  /* 0x0000005563557220 */ /* 0x000fe20000410000 */
[C---:B0-----:R-:W-:Y:S01]  /*66c0*/  FMUL.FTZ R87, R5.reuse, R87 ;  /* 0x0000005705577220 */ /* 0x041fe20000410000 */
[----:B------:R-:W-:Y:S01]  /*66d0*/  FMUL.FTZ R92, R5, R92 ;  /* 0x0000005c055c7220 */ /* 0x000fe20000410000 */
[----:B------:R-:W-:Y:S02]  /*66e0*/  SHF.L.U32 R5, R151, 0x4, RZ ;  /* 0x0000000497057819 */ /* 0x000fe400000006ff */
[----:B------:R-:W0:Y:S01]  /*66f0*/  MUFU.EX2 R149, R149 ;  /* 0x0000009500957308 */ /* 0x000e220000000800 */
[----:B------:R-:W-:Y:S01]  /*6700*/  UIMAD UR12, UR6, -0x400, UR15 ;  /* 0xfffffc00060c78a4 */ /* 0x000fe2000f8e020f */
[C---:B--2---:R-:W-:Y:S01]  /*6710*/  FMUL.FTZ R69, R148.reuse, R69 ;  /* 0x0000004594457220 */ /* 0x044fe20000410000 */
[----:B------:R-:W-:Y:S01]  /*6720*/  FMUL.FTZ R103, R148, R103 ;  /* 0x0000006794677220 */ /* 0x000fe20000410000 */
[----:B------:R-:W-:-:S04]  /*6730*/  IADD3 R148, PT, PT, R5, 0x1, RZ ;  /* 0x0000000105947810 */ /* 0x000fc80007ffe0ff */
[----:B------:R-:W-:Y:S08]  /*6740*/  MUFU.SIN R94, R95 ;  /* 0x0000005f005e7308 */ /* 0x000ff00000000400 */
[----:B------:R-:W2:Y:S01]  /*6750*/  MUFU.COS R99, R147 ;  /* 0x0000009300637308 */ /* 0x000ea20000000000 */
[----:B------:R-:W-:-:S07]  /*6760*/  ISETP.GE.U32.AND P1, PT, R148, UR12, PT ;  /* 0x0000000c94007c0c */ /* 0x000fce000bf26070 */
[----:B------:R-:W-:Y:S01]  /*6770*/  MUFU.COS R95, R95 ;  /* 0x0000005f005f7308 */ /* 0x000fe20000000000 */
[----:B------:R-:W-:-:S07]  /*6780*/  ISETP.GE.U32.AND P0, PT, R5, UR12, PT ;  /* 0x0000000c05007c0c */ /* 0x000fce000bf06070 */
[----:B------:R-:W3:Y:S08]  /*6790*/  MUFU.EX2 R102, R102 ;  /* 0x0000006600667308 */ /* 0x000ef00000000800 */
[----:B------:R-:W5:Y:S01]  /*67a0*/  MUFU.SIN R147, R147 ;  /* 0x0000009300937308 */ /* 0x000f620000000400 */
[C---:B-1----:R-:W-:Y:S01]  /*67b0*/  FMUL.FTZ R93, R125.reuse, R93 ;  /* 0x0000005d7d5d7220 */ /* 0x042fe20000410000 */
[----:B------:R-:W-:Y:S01]  /*67c0*/  FMUL.FTZ R40, R125, R40 ;  /* 0x000000287d287220 */ /* 0x000fe20000410000 */
[----:B------:R-:W-:Y:S01]  /*67d0*/  FMUL.FTZ R125, R41, R18 ;  /* 0x00000012297d7220 */ /* 0x000fe20000410000 */
[----:B------:R-:W-:-:S02]  /*67e0*/  IADD3 R148, PT, PT, R5, 0x2, RZ ;  /* 0x0000000205947810 */ /* 0x000fc40007ffe0ff */
[----:B------:R-:W-:Y:S02]  /*67f0*/  FSEL R63, R63, RZ, !P1 ;  /* 0x000000ff3f3f7208 */ /* 0x000fe40004800000 */
[----:B------:R-:W-:Y:S01]  /*6800*/  FSEL R64, R64, RZ, !P0 ;  /* 0x000000ff40407208 */ /* 0x000fe20004000000 */
[----:B------:R-:W-:Y:S01]  /*6810*/  FMUL.RZ R125, R125, 0.15915493667125701904 ;  /* 0x3e22f9837d7d7820 */ /* 0x000fe2000040c000 */
[----:B------:R-:W-:Y:S01]  /*6820*/  FSEL R62, R62, 1, !P0 ;  /* 0x3f8000003e3e7808 */ /* 0x000fe20004000000 */
[----:B------:R1:W-:Y:S01]  /*6830*/  STS.U16 [R65+0x1400], R66 ;  /* 0x0014004241007388 */ /* 0x0003e20000000400 */
[----:B0-----:R-:W-:Y:S01]  /*6840*/  FMUL.FTZ R119, R149, R119 ;  /* 0x0000007795777220 */ /* 0x001fe20000410000 */
[----:B------:R-:W-:Y:S01]  /*6850*/  ISETP.GE.U32.AND P2, PT, R148, UR12, PT ;  /* 0x0000000c94007c0c */ /* 0x000fe2000bf46070 */
[----:B--2---:R-:W-:Y:S01]  /*6860*/  FMUL.FTZ R99, R98, R99 ;  /* 0x0000006362637220 */ /* 0x004fe20000410000 */
[----:B------:R-:W-:Y:S01]  /*6870*/  FMUL.FTZ R148, R64, R63 ;  /* 0x0000003f40947220 */ /* 0x000fe20000410000 */
[C---:B---3--:R-:W-:Y:S01]  /*6880*/  FMUL.FTZ R95, R102.reuse, R95 ;  /* 0x0000005f665f7220 */ /* 0x048fe20000410000 */
[----:B------:R-:W-:Y:S01]  /*6890*/  FMUL.FTZ R94, R102, R94 ;  /* 0x0000005e665e7220 */ /* 0x000fe20000410000 */
[----:B-----5:R-:W-:Y:S01]  /*68a0*/  FMUL.FTZ R98, R98, R147 ;  /* 0x0000009362627220 */ /* 0x020fe20000410000 */
[----:B-1----:R-:W-:Y:S01]  /*68b0*/  FMUL.FTZ R66, R86, R18 ;  /* 0x0000001256427220 */ /* 0x002fe20000410000 */
[----:B------:R-:W-:Y:S01]  /*68c0*/  FSEL R65, R123, 1, !P1 ;  /* 0x3f8000007b417808 */ /* 0x000fe20004800000 */
[----:B------:R-:W-:Y:S01]  /*68d0*/  FMUL.FTZ R118, R149, R118 ;  /* 0x0000007695767220 */ /* 0x000fe20000410000 */
[----:B------:R-:W-:Y:S01]  /*68e0*/  MUFU.SIN R102, R125 ;  /* 0x0000007d00667308 */ /* 0x000fe20000000400 */
[----:B------:R-:W-:Y:S01]  /*68f0*/  FMUL.FTZ R147, R62, R63 ;  /* 0x0000003f3e937220 */ /* 0x000fe20000410000 */
[----:B------:R-:W-:Y:S01]  /*6900*/  IADD3 R149, PT, PT, R5, 0x3, RZ ;  /* 0x0000000305957810 */ /* 0x000fe20007ffe0ff */
[----:B------:R0:W-:Y:S05]  /*6910*/  STS.U16 [R68+0x1440], R67 ;  /* 0x0014404344007388 */ /* 0x0001ea0000000400 */
[----:B------:R1:W-:Y:S01]  /*6920*/  MUFU.EX2 R123, R66 ;  /* 0x00000042007b7308 */ /* 0x0003e20000000800 */
[----:B------:R-:W-:Y:S01]  /*6930*/  FFMA.FTZ R147, R64, R65, R147 ;  /* 0x0000004140937223 */ /* 0x000fe20000010093 */
[----:B------:R-:W-:-:S06]  /*6940*/  ISETP.GE.U32.AND P3, PT, R149, UR12, PT ;  /* 0x0000000c95007c0c */ /* 0x000fcc000bf66070 */
[----:B------:R-:W2:Y:S01]  /*6950*/  MUFU.COS R125, R125 ;  /* 0x0000007d007d7308 */ /* 0x000ea20000000000 */
[----:B-1----:R-:W-:Y:S01]  /*6960*/  FSEL R66, R119, RZ, !P2 ;  /* 0x000000ff77427208 */ /* 0x002fe20005000000 */
[----:B------:R-:W-:Y:S01]  /*6970*/  FFMA.FTZ R119, R62, R65, -R148 ;  /* 0x000000413e777223 */ /* 0x000fe20000010894 */
[----:B0-----:R-:W-:-:S03]  /*6980*/  FSEL R67, R118, 1, !P2 ;  /* 0x3f80000076437808 */ /* 0x001fc60005000000 */
[C---:B------:R-:W-:Y:S01]  /*6990*/  FMUL.FTZ R68, R66.reuse, R119 ;  /* 0x0000007742447220 */ /* 0x040fe20000410000 */
[-C--:B------:R-:W-:Y:S01]  /*69a0*/  FMUL.FTZ R118, R66, R147.reuse ;  /* 0x0000009342767220 */ /* 0x080fe20000410000 */
[----:B------:R-:W-:Y:S02]  /*69b0*/  IADD3 R149, PT, PT, R5, 0x4, RZ ;  /* 0x0000000405957810 */ /* 0x000fe40007ffe0ff */
[----:B------:R-:W-:Y:S01]  /*69c0*/  FFMA.FTZ R147, R67, R147, R68 ;  /* 0x0000009343937223 */ /* 0x000fe20000010044 */
[----:B------:R-:W-:Y:S01]  /*69d0*/  FSEL R68, R103, RZ, !P3 ;  /* 0x000000ff67447208 */ /* 0x000fe20005800000 */
[----:B------:R-:W-:Y:S01]  /*69e0*/  FFMA.FTZ R119, R67, R119, -R118 ;  /* 0x0000007743777223 */ /* 0x000fe20000010876 */
[----:B------:R-:W-:Y:S02]  /*69f0*/  ISETP.GE.U32.AND P4, PT, R149, UR12, PT ;  /* 0x0000000c95007c0c */ /* 0x000fe4000bf86070 */
[----:B------:R-:W-:Y:S01]  /*6a00*/  FSEL R69, R69, 1, !P3 ;  /* 0x3f80000045457808 */ /* 0x000fe20005800000 */
[C---:B------:R-:W-:Y:S01]  /*6a10*/  FMUL.FTZ R149, R68.reuse, R119 ;  /* 0x0000007744957220 */ /* 0x040fe20000410000 */
[----:B--2---:R-:W-:Y:S01]  /*6a20*/  FMUL.FTZ R103, R123, R125 ;  /* 0x0000007d7b677220 */ /* 0x004fe20000410000 */
[----:B------:R-:W-:Y:S01]  /*6a30*/  FMUL.FTZ R148, R41, R19 ;  /* 0x0000001329947220 */ /* 0x000fe20000410000 */
[-C--:B------:R-:W-:Y:S01]  /*6a40*/  FMUL.FTZ R125, R68, R147.reuse ;  /* 0x00000093447d7220 */ /* 0x080fe20000410000 */
[----:B------:R-:W-:Y:S01]  /*6a50*/  FFMA.FTZ R147, R69, R147, R149 ;  /* 0x0000009345937223 */ /* 0x000fe20000010095 */
[----:B------:R-:W-:Y:S01]  /*6a60*/  FMUL.FTZ R149, R86, R19 ;  /* 0x0000001356957220 */ /* 0x000fe20000410000 */
[----:B------:R-:W-:Y:S01]  /*6a70*/  FMUL.RZ R148, R148, 0.15915493667125701904 ;  /* 0x3e22f98394947820 */ /* 0x000fe2000040c000 */
[----:B------:R-:W-:Y:S01]  /*6a80*/  FMUL.FTZ R102, R123, R102 ;  /* 0x000000667b667220 */ /* 0x000fe20000410000 */
[----:B------:R-:W-:Y:S01]  /*6a90*/  HADD2.F32 R73, -RZ, R73.H0_H0 ;  /* 0x20000049ff497230 */ /* 0x000fe20000004100 */
[----:B------:R0:W-:Y:S01]  /*6aa0*/  STS.U16 [R70+0x1480], R71 ;  /* 0x0014804746007388 */ /* 0x0001e20000000400 */
[----:B------:R-:W-:Y:S01]  /*6ab0*/  MUFU.SIN R118, R148 ;  /* 0x0000009400767308 */ /* 0x000fe20000000400 */
[----:B------:R-:W-:-:S07]  /*6ac0*/  FFMA.FTZ R125, R69, R119, -R125 ;  /* 0x00000077457d7223 */ /* 0x000fce000001087d */
[----:B------:R1:W-:Y:S01]  /*6ad0*/  MUFU.COS R123, R148 ;  /* 0x00000094007b7308 */ /* 0x0003e20000000000 */
[----:B0-----:R-:W-:Y:S01]  /*6ae0*/  HADD2.F32 R71, -RZ, R72.H0_H0 ;  /* 0x20000048ff477230 */ /* 0x001fe20000004100 */
[----:B------:R-:W-:Y:S01]  /*6af0*/  FSEL R70, R107, RZ, !P4 ;  /* 0x000000ff6b467208 */ /* 0x000fe20006000000 */
[----:B------:R-:W-:-:S05]  /*6b00*/  FMUL.FTZ R72, R60, R73 ;  /* 0x000000493c487220 */ /* 0x000fca0000410000 */
[----:B------:R-:W0:Y:S01]  /*6b10*/  MUFU.EX2 R149, R149 ;  /* 0x0000009500957308 */ /* 0x000e220000000800 */
[----:B------:R-:W-:Y:S01]  /*6b20*/  FMUL.FTZ R73, R60, R71 ;  /* 0x000000473c497220 */ /* 0x000fe20000410000 */
[----:B------:R-:W-:Y:S01]  /*6b30*/  FSEL R71, R106, 1, !P4 ;  /* 0x3f8000006a477808 */ /* 0x000fe20006000000 */
[C---:B-1----:R-:W-:Y:S01]  /*6b40*/  FMUL.FTZ R148, R70.reuse, R125 ;  /* 0x0000007d46947220 */ /* 0x042fe20000410000 */
[----:B------:R-:W-:Y:S01]  /*6b50*/  IADD3 R119, PT, PT, R5, 0x5, RZ ;  /* 0x0000000505777810 */ /* 0x000fe20007ffe0ff */
[-C--:B------:R-:W-:Y:S01]  /*6b60*/  FMUL.FTZ R150, R70, R147.reuse ;  /* 0x0000009346967220 */ /* 0x080fe20000410000 */
[-C--:B------:R-:W-:Y:S01]  /*6b70*/  FMUL.FTZ R107, R86, R20.reuse ;  /* 0x00000014566b7220 */ /* 0x080fe20000410000 */
[----:B------:R-:W-:Y:S01]  /*6b80*/  FFMA.FTZ R148, R71, R147, R148 ;  /* 0x0000009347947223 */ /* 0x000fe20000010094 */
[----:B------:R-:W-:Y:S01]  /*6b90*/  FMUL.FTZ R147, R41, R20 ;  /* 0x0000001429937220 */ /* 0x000fe20000410000 */
[----:B------:R-:W-:Y:S02]  /*6ba0*/  FSEL R72, R72, RZ, !P0 ;  /* 0x000000ff48487208 */ /* 0x000fe40004000000 */
[----:B------:R-:W-:Y:S01]  /*6bb0*/  FSEL R73, R73, RZ, !P0 ;  /* 0x000000ff49497208 */ /* 0x000fe20004000000 */
[----:B------:R-:W-:Y:S01]  /*6bc0*/  FMUL.RZ R147, R147, 0.15915493667125701904 ;  /* 0x3e22f98393937820 */ /* 0x000fe2000040c000 */
[----:B------:R-:W-:Y:S01]  /*6bd0*/  ISETP.GE.U32.AND P0, PT, R119, UR12, PT ;  /* 0x0000000c77007c0c */ /* 0x000fe2000bf06070 */
[----:B------:R-:W-:Y:S01]  /*6be0*/  HADD2.F32 R77, -RZ, R77.H0_H0 ;  /* 0x2000004dff4d7230 */ /* 0x000fe20000004100 */
[----:B------:R1:W-:Y:S01]  /*6bf0*/  MUFU.EX2 R119, R107 ;  /* 0x0000006b00777308 */ /* 0x0003e20000000800 */
[----:B0-----:R-:W-:Y:S01]  /*6c00*/  FMUL.FTZ R106, R149, R118 ;  /* 0x00000076956a7220 */ /* 0x001fe20000410000 */
[----:B------:R-:W-:Y:S01]  /*6c10*/  FFMA.FTZ R150, R71, R125, -R150 ;  /* 0x0000007d47967223 */ /* 0x000fe20000010896 */
[----:B-1----:R-:W-:Y:S01]  /*6c20*/  FMUL.FTZ R107, R149, R123 ;  /* 0x0000007b956b7220 */ /* 0x002fe20000410000 */
[----:B------:R-:W-:-:S04]  /*6c30*/  HADD2.F32 R149, -RZ, R76.H0_H0 ;  /* 0x2000004cff957230 */ /* 0x000fc80000004100 */
[----:B------:R-:W0:Y:S01]  /*6c40*/  MUFU.COS R118, R147 ;  /* 0x0000009300767308 */ /* 0x000e220000000000 */
[C---:B------:R-:W-:Y:S01]  /*6c50*/  FMUL.FTZ R76, R59.reuse, R77 ;  /* 0x0000004d3b4c7220 */ /* 0x040fe20000410000 */
[----:B------:R-:W-:Y:S01]  /*6c60*/  FSEL R74, R74, RZ, !P0 ;  /* 0x000000ff4a4a7208 */ /* 0x000fe20004000000 */
[----:B------:R-:W-:-:S05]  /*6c70*/  FMUL.FTZ R77, R59, R149 ;  /* 0x000000953b4d7220 */ /* 0x000fca0000410000 */
[----:B------:R1:W2:Y:S01]  /*6c80*/  MUFU.SIN R125, R147 ;  /* 0x00000093007d7308 */ /* 0x0002a20000000400 */
[----:B------:R-:W-:Y:S01]  /*6c90*/  HADD2.F32 R79, -RZ, R79.H0_H0 ;  /* 0x2000004fff4f7230 */ /* 0x000fe20000004100 */
[----:B------:R-:W-:Y:S01]  /*6ca0*/  FSEL R75, R75, 1, !P0 ;  /* 0x3f8000004b4b7808 */ /* 0x000fe20004000000 */
[----:B------:R-:W-:Y:S01]  /*6cb0*/  FMUL.FTZ R151, R74, R148 ;  /* 0x000000944a977220 */ /* 0x000fe20000410000 */
[----:B------:R-:W-:Y:S01]  /*6cc0*/  FSEL R76, R76, RZ, !P1 ;  /* 0x000000ff4c4c7208 */ /* 0x000fe20004800000 */
[----:B-1----:R-:W-:Y:S01]  /*6cd0*/  HADD2.F32 R147, -RZ, R80.H0_H0 ;  /* 0x20000050ff937230 */ /* 0x002fe20000004100 */
[----:B------:R-:W-:Y:S02]  /*6ce0*/  IADD3 R80, PT, PT, R5, 0x6, RZ ;  /* 0x0000000605507810 */ /* 0x000fe40007ffe0ff */
[----:B------:R-:W-:Y:S02]  /*6cf0*/  FSEL R77, R77, RZ, !P1 ;  /* 0x000000ff4d4d7208 */ /* 0x000fe40004800000 */
[----:B------:R-:W-:Y:S01]  /*6d00*/  ISETP.GE.U32.AND P1, PT, R80, UR12, PT ;  /* 0x0000000c50007c0c */ /* 0x000fe2000bf26070 */
[C---:B------:R-:W-:Y:S01]  /*6d10*/  FMUL.FTZ R80, R58.reuse, R147 ;  /* 0x000000933a507220 */ /* 0x040fe20000410000 */
[----:B------:R-:W-:Y:S01]  /*6d20*/  FMUL.FTZ R149, R58, R79 ;  /* 0x0000004f3a957220 */ /* 0x000fe20000410000 */
[-C--:B------:R-:W-:Y:S01]  /*6d30*/  FFMA.FTZ R123, R75, R150.reuse, -R151 ;  /* 0x000000964b7b7223 */ /* 0x080fe20000010897 */
[----:B------:R-:W-:Y:S01]  /*6d40*/  IADD3 R147, PT, PT, R5, 0x7, RZ ;  /* 0x0000000705937810 */ /* 0x000fe20007ffe0ff */
[----:B------:R-:W-:Y:S01]  /*6d50*/  FMUL.FTZ R150, R74, R150 ;  /* 0x000000964a967220 */ /* 0x000fe20000410000 */
[----:B------:R-:W-:-:S02]  /*6d60*/  FSEL R78, R78, RZ, !P1 ;  /* 0x000000ff4e4e7208 */ /* 0x000fc40004800000 */
[----:B------:R-:W-:Y:S01]  /*6d70*/  FSEL R79, R80, RZ, !P2 ;  /* 0x000000ff504f7208 */ /* 0x000fe20005000000 */
[----:B0-----:R-:W-:Y:S01]  /*6d80*/  FMUL.FTZ R118, R119, R118 ;  /* 0x0000007677767220 */ /* 0x001fe20000410000 */
[----:B------:R-:W-:Y:S01]  /*6d90*/  FSEL R80, R149, RZ, !P2 ;  /* 0x000000ff95507208 */ /* 0x000fe20005000000 */
[----:B------:R-:W-:Y:S01]  /*6da0*/  HADD2.F32 R83, -RZ, R83.H0_H0 ;  /* 0x20000053ff537230 */ /* 0x000fe20000004100 */
[----:B------:R-:W-:Y:S01]  /*6db0*/  ISETP.GE.U32.AND P2, PT, R147, UR12, PT ;  /* 0x0000000c93007c0c */ /* 0x000fe2000bf46070 */
[----:B------:R-:W-:Y:S01]  /*6dc0*/  FFMA.FTZ R148, R75, R148, R150 ;  /* 0x000000944b947223 */ /* 0x000fe20000010096 */
[----:B--2---:R-:W-:Y:S01]  /*6dd0*/  FMUL.FTZ R119, R119, R125 ;  /* 0x0000007d77777220 */ /* 0x004fe20000410000 */
[----:B------:R-:W-:Y:S01]  /*6de0*/  FSEL R81, R81, 1, !P1 ;  /* 0x3f80000051517808 */ /* 0x000fe20004800000 */
[----:B------:R-:W-:Y:S02]  /*6df0*/  HADD2.F32 R147, -RZ, R82.H0_H0 ;  /* 0x20000052ff937230 */ /* 0x000fe40000004100 */
[C---:B------:R-:W-:Y:S01]  /*6e00*/  FMUL.FTZ R125, R78.reuse, R123 ;  /* 0x0000007b4e7d7220 */ /* 0x040fe20000410000 */
[----:B------:R-:W-:Y:S01]  /*6e10*/  FSEL R82, R85, RZ, !P2 ;  /* 0x000000ff55527208 */ /* 0x000fe20005000000 */
[-C--:B------:R-:W-:Y:S01]  /*6e20*/  FMUL.FTZ R149, R78, R148.reuse ;  /* 0x000000944e957220 */ /* 0x080fe20000410000 */
[----:B------:R-:W-:Y:S01]  /*6e30*/  FMUL.FTZ R85, R57, R83 ;  /* 0x0000005339557220 */ /* 0x000fe20000410000 */
[----:B------:R-:W-:Y:S01]  /*6e40*/  FFMA.FTZ R148, R81, R148, R125 ;  /* 0x0000009451947223 */ /* 0x000fe2000001007d */
[----:B------:R-:W-:Y:S01]  /*6e50*/  FMUL.FTZ R147, R57, R147 ;  /* 0x0000009339937220 */ /* 0x000fe20000410000 */
[----:B------:R-:W-:Y:S01]  /*6e60*/  IADD3 R125, PT, PT, R5, 0x8, RZ ;  /* 0x00000008057d7810 */ /* 0x000fe20007ffe0ff */
[----:B------:R-:W-:Y:S01]  /*6e70*/  FFMA.FTZ R123, R81, R123, -R149 ;  /* 0x0000007b517b7223 */ /* 0x000fe20000010895 */
[----:B------:R-:W-:Y:S01]  /*6e80*/  FSEL R83, R84, 1, !P2 ;  /* 0x3f80000054537808 */ /* 0x000fe20005000000 */
[----:B------:R-:W-:Y:S01]  /*6e90*/  FMUL.FTZ R149, R82, R148 ;  /* 0x0000009452957220 */ /* 0x000fe20000410000 */
[----:B------:R-:W-:-:S02]  /*6ea0*/  FSEL R84, R85, RZ, !P3 ;  /* 0x000000ff55547208 */ /* 0x000fc40005800000 */
[----:B------:R-:W-:Y:S02]  /*6eb0*/  FSEL R85, R147, RZ, !P3 ;  /* 0x000000ff93557208 */ /* 0x000fe40005800000 */
[----:B------:R-:W-:Y:S01]  /*6ec0*/  ISETP.GE.U32.AND P3, PT, R125, UR12, PT ;  /* 0x0000000c7d007c0c */ /* 0x000fe2000bf66070 */
[-C--:B------:R-:W-:Y:S01]  /*6ed0*/  FFMA.FTZ R147, R83, R123.reuse, -R149 ;  /* 0x0000007b53937223 */ /* 0x080fe20000010895 */
[----:B------:R-:W-:Y:S01]  /*6ee0*/  FMUL.FTZ R123, R82, R123 ;  /* 0x0000007b527b7220 */ /* 0x000fe20000410000 */
[-C--:B------:R-:W-:Y:S01]  /*6ef0*/  FMUL.FTZ R125, R86, R21.reuse ;  /* 0x00000015567d7220 */ /* 0x080fe20000410000 */
[----:B------:R-:W-:Y:S01]  /*6f00*/  FMUL.FTZ R41, R41, R21 ;  /* 0x0000001529297220 */ /* 0x000fe20000410000 */
[----:B------:R-:W-:Y:S01]  /*6f10*/  FSEL R86, R92, RZ, !P3 ;  /* 0x000000ff5c567208 */ /* 0x000fe20005800000 */
[----:B------:R-:W-:Y:S02]  /*6f20*/  HADD2.F32 R91, -RZ, R91.H0_H0 ;  /* 0x2000005bff5b7230 */ /* 0x000fe40000004100 */
[----:B------:R-:W-:Y:S01]  /*6f30*/  FFMA.FTZ R148, R83, R148, R123 ;  /* 0x0000009453947223 */ /* 0x000fe2000001007b */
[----:B------:R-:W-:Y:S01]  /*6f40*/  HADD2.F32 R90, -RZ, R90.H0_H0 ;  /* 0x2000005aff5a7230 */ /* 0x000fe20000004100 */
[----:B------:R-:W-:Y:S01]  /*6f50*/  FSEL R87, R87, 1, !P3 ;  /* 0x3f80000057577808 */ /* 0x000fe20005800000 */
[----:B------:R-:W-:Y:S01]  /*6f60*/  FMUL.RZ R123, R41, 0.15915493667125701904 ;  /* 0x3e22f983297b7820 */ /* 0x000fe2000040c000 */
[----:B------:R-:W-:Y:S01]  /*6f70*/  FMUL.FTZ R92, R86, R147 ;  /* 0x00000093565c7220 */ /* 0x000fe20000410000 */
[----:B------:R0:W-:Y:S01]  /*6f80*/  MUFU.EX2 R41, R125 ;  /* 0x0000007d00297308 */ /* 0x0001e20000000800 */
[C---:B------:R-:W-:Y:S01]  /*6f90*/  FMUL.FTZ R150, R56.reuse, R91 ;  /* 0x0000005b38967220 */ /* 0x040fe20000410000 */
[----:B------:R-:W-:Y:S01]  /*6fa0*/  FMUL.FTZ R91, R56, R90 ;  /* 0x0000005a385b7220 */ /* 0x000fe20000410000 */
[----:B------:R-:W-:-:S02]  /*6fb0*/  HADD2.F32 R90, -RZ, R88.H0_H0 ;  /* 0x20000058ff5a7230 */ /* 0x000fc40000004100 */
[----:B------:R-:W-:Y:S02]  /*6fc0*/  HADD2.F32 R149, -RZ, R89.H0_H0 ;  /* 0x20000059ff957230 */ /* 0x000fe40000004100 */
[-C--:B0-----:R-:W-:Y:S01]  /*6fd0*/  FMUL.FTZ R125, R86, R148.reuse ;  /* 0x00000094567d7220 */ /* 0x081fe20000410000 */
[----:B------:R-:W-:Y:S01]  /*6fe0*/  FFMA.FTZ R148, R87, R148, R92 ;  /* 0x0000009457947223 */ /* 0x000fe2000001005c */
[----:B------:R-:W-:Y:S02]  /*6ff0*/  IADD3 R92, PT, PT, R5, 0x9, RZ ;  /* 0x00000009055c7810 */ /* 0x000fe40007ffe0ff */
[----:B------:R-:W-:Y:S01]  /*7000*/  FFMA.FTZ R147, R87, R147, -R125 ;  /* 0x0000009357937223 */ /* 0x000fe2000001087d */
[----:B------:R-:W-:Y:S01]  /*7010*/  FSEL R88, R150, RZ, !P4 ;  /* 0x000000ff96587208 */ /* 0x000fe20006000000 */
[----:B------:R-:W0:Y:S01]  /*7020*/  MUFU.SIN R125, R123 ;  /* 0x0000007b007d7308 */ /* 0x000e220000000400 */
[----:B------:R-:W-:Y:S02]  /*7030*/  FSEL R89, R91, RZ, !P4 ;  /* 0x000000ff5b597208 */ /* 0x000fe40006000000 */
[----:B------:R-:W-:Y:S01]  /*7040*/  ISETP.GE.U32.AND P4, PT, R92, UR12, PT ;  /* 0x0000000c5c007c0c */ /* 0x000fe2000bf86070 */
[C---:B------:R-:W-:Y:S01]  /*7050*/  FMUL.FTZ R91, R55.reuse, R149 ;  /* 0x00000095375b7220 */ /* 0x040fe20000410000 */
[----:B------:R-:W-:-:S03]  /*7060*/  FMUL.FTZ R92, R55, R90 ;  /* 0x0000005a375c7220 */ /* 0x000fc60000410000 */
[----:B------:R-:W1:Y:S01]  /*7070*/  MUFU.COS R123, R123 ;  /* 0x0000007b007b7308 */ /* 0x000e620000000000 */
[----:B------:R-:W-:Y:S02]  /*7080*/  IADD3 R149, PT, PT, R5, 0xa, RZ ;  /* 0x0000000a05957810 */ /* 0x000fe40007ffe0ff */
[----:B------:R-:W-:Y:S02]  /*7090*/  FSEL R90, R40, RZ, !P4 ;  /* 0x000000ff285a7208 */ /* 0x000fe40006000000 */
[----:B------:R-:W-:Y:S02]  /*70a0*/  FSEL R91, R91, RZ, !P0 ;  /* 0x000000ff5b5b7208 */ /* 0x000fe40004000000 */
[----:B------:R-:W-:Y:S01]  /*70b0*/  FSEL R92, R92, RZ, !P0 ;  /* 0x000000ff5c5c7208 */ /* 0x000fe20004000000 */
[C---:B------:R-:W-:Y:S01]  /*70c0*/  FMUL.FTZ R40, R90.reuse, R147 ;  /* 0x000000935a287220 */ /* 0x040fe20000410000 */
[----:B------:R-:W-:Y:S02]  /*70d0*/  ISETP.GE.U32.AND P0, PT, R149, UR12, PT ;  /* 0x0000000c95007c0c */ /* 0x000fe4000bf06070 */
[----:B------:R-:W-:Y:S01]  /*70e0*/  FSEL R93, R93, 1, !P4 ;  /* 0x3f8000005d5d7808 */ /* 0x000fe20006000000 */
[----:B------:R-:W-:Y:S01]  /*70f0*/  FMUL.FTZ R149, R90, R148 ;  /* 0x000000945a957220 */ /* 0x000fe20000410000 */
[----:B------:R-:W-:-:S03]  /*7100*/  FSEL R94, R94, RZ, !P0 ;  /* 0x000000ff5e5e7208 */ /* 0x000fc60004000000 */
[C---:B------:R-:W-:Y:S01]  /*7110*/  FFMA.FTZ R148, R93.reuse, R148, R40 ;  /* 0x000000945d947223 */ /* 0x040fe20000010028 */
[----:B------:R-:W-:Y:S01]  /*7120*/  FFMA.FTZ R147, R93, R147, -R149 ;  /* 0x000000935d937223 */ /* 0x000fe20000010895 */
[----:B0-----:R-:W-:Y:S01]  /*7130*/  FMUL.FTZ R40, R41, R125 ;  /* 0x0000007d29287220 */ /* 0x001fe20000410000 */
[----:B------:R-:W-:Y:S01]  /*7140*/  FSEL R95, R95, 1, !P0 ;  /* 0x3f8000005f5f7808 */ /* 0x000fe20004000000 */
[CC--:B------:R-:W-:Y:S01]  /*7150*/  FMUL.FTZ R125, R94.reuse, R148.reuse ;  /* 0x000000945e7d7220 */ /* 0x0c0fe20000410000 */
[----:B-1----:R-:W-:Y:S01]  /*7160*/  FMUL.FTZ R123, R41, R123 ;  /* 0x0000007b297b7220 */ /* 0x002fe20000410000 */
[-C--:B------:R-:W-:Y:S02]  /*7170*/  FMUL.FTZ R41, R94, R147.reuse ;  /* 0x000000935e297220 */ /* 0x080fe40000410000 */
[----:B------:R-:W-:Y:S01]  /*7180*/  FFMA.FTZ R147, R95, R147, -R125 ;  /* 0x000000935f937223 */ /* 0x000fe2000001087d */
[-C--:B------:R-:W-:Y:S01]  /*7190*/  FMUL.FTZ R125, R73, R63.reuse ;  /* 0x0000003f497d7220 */ /* 0x080fe20000410000 */
[----:B------:R-:W-:Y:S01]  /*71a0*/  FFMA.FTZ R148, R95, R148, R41 ;  /* 0x000000945f947223 */ /* 0x000fe20000010029 */
[----:B------:R-:W-:-:S02]  /*71b0*/  FMUL.FTZ R41, R72, R63 ;  /* 0x0000003f48297220 */ /* 0x000fc40000410000 */
[-C--:B------:R-:W-:Y:S02]  /*71c0*/  FFMA.FTZ R125, R72, R65.reuse, R125 ;  /* 0x00000041487d7223 */ /* 0x080fe4000001007d */
[----:B------:R-:W-:Y:S02]  /*71d0*/  FFMA.FTZ R41, R73, R65, -R41 ;  /* 0x0000004149297223 */ /* 0x000fe40000010829 */
[----:B------:R-:W-:Y:S01]  /*71e0*/  FADD.FTZ R125, R76, R125 ;  /* 0x0000007d4c7d7221 */ /* 0x000fe20000010000 */
[----:B------:R-:W-:Y:S02]  /*71f0*/  HADD2.F32 R97, -RZ, R97.H0_H0 ;  /* 0x20000061ff617230 */ /* 0x000fe40000004100 */
[----:B------:R-:W-:Y:S01]  /*7200*/  FADD.FTZ R41, R77, R41 ;  /* 0x000000294d297221 */ /* 0x000fe20000010000 */
[----:B------:R-:W-:Y:S02]  /*7210*/  HADD2.F32 R96, -RZ, R96.H0_H0 ;  /* 0x20000060ff607230 */ /* 0x000fe40000004100 */
[C---:B------:R-:W-:Y:S01]  /*7220*/  FMUL.FTZ R150, R66.reuse, R125 ;  /* 0x0000007d42967220 */ /* 0x040fe20000410000 */
[----:B------:R-:W-:Y:S01]  /*7230*/  FMUL.FTZ R149, R66, R41 ;  /* 0x0000002942957220 */ /* 0x000fe20000410000 */
[----:B------:R-:W-:-:S02]  /*7240*/  FMUL.FTZ R97, R54, R97 ;  /* 0x0000006136617220 */ /* 0x000fc40000410000 */
[C---:B------:R-:W-:Y:S01]  /*7250*/  FFMA.FTZ R41, R67.reuse, R41, -R150 ;  /* 0x0000002943297223 */ /* 0x040fe20000010896 */
[----:B------:R-:W-:Y:S01]  /*7260*/  FMUL.FTZ R150, R54, R96 ;  /* 0x0000006036967220 */ /* 0x000fe20000410000 */
[----:B------:R-:W-:Y:S01]  /*7270*/  FFMA.FTZ R125, R67, R125, R149 ;  /* 0x0000007d437d7223 */ /* 0x000fe20000010095 */
[----:B------:R-:W-:Y:S01]  /*7280*/  IADD3 R149, PT, PT, R5, 0xb, RZ ;  /* 0x0000000b05957810 */ /* 0x000fe20007ffe0ff */
[----:B------:R-:W-:Y:S01]  /*7290*/  FADD.FTZ R41, R80, R41 ;  /* 0x0000002950297221 */ /* 0x000fe20000010000 */
[----:B------:R-:W-:Y:S01]  /*72a0*/  FSEL R96, R97, RZ, !P1 ;  /* 0x000000ff61607208 */ /* 0x000fe20004800000 */
[----:B------:R-:W-:Y:S01]  /*72b0*/  FADD.FTZ R125, R79, R125 ;  /* 0x0000007d4f7d7221 */ /* 0x000fe20000010000 */
[----:B------:R-:W-:Y:S02]  /*72c0*/  FSEL R97, R150, RZ, !P1 ;  /* 0x000000ff96617208 */ /* 0x000fe40004800000 */
[----:B------:R-:W-:Y:S01]  /*72d0*/  ISETP.GE.U32.AND P1, PT, R149, UR12, PT ;  /* 0x0000000c95007c0c */ /* 0x000fe2000bf26070 */
[C---:B------:R-:W-:Y:S01]  /*72e0*/  FMUL.FTZ R149, R68.reuse, R41 ;  /* 0x0000002944957220 */ /* 0x040fe20000410000 */
[----:B------:R-:W-:-:S02]  /*72f0*/  FMUL.FTZ R150, R68, R125 ;  /* 0x0000007d44967220 */ /* 0x000fc40000410000 */
        /* <DEDUP_REMOVED lines=50> */
[C---:B------:R-:W-:Y:S02]  /*7620*/  FMUL.FTZ R150, R82.reuse, R125 ;  /* 0x0000007d52967220 */ /* 0x040fe40000410000 */
[-C--:B------:R-:W-:Y:S01]  /*7630*/  FMUL.FTZ R149, R82, R41.reuse ;  /* 0x0000002952957220 */ /* 0x080fe20000410000 */
[----:B------:R-:W-:Y:S01]  /*7640*/  FSEL R106, R106, RZ, !P3 ;  /* 0x000000ff6a6a7208 */ /* 0x000fe20005800000 */
[----:B------:R-:W-:Y:S01]  /*7650*/  FFMA.FTZ R41, R83, R41, -R150 ;  /* 0x0000002953297223 */ /* 0x000fe20000010896 */
[----:B------:R-:W-:Y:S01]  /*7660*/  FSEL R107, R107, 1, !P3 ;  /* 0x3f8000006b6b7808 */ /* 0x000fe20005800000 */
[----:B------:R-:W-:-:S02]  /*7670*/  FFMA.FTZ R125, R83, R125, R149 ;  /* 0x0000007d537d7223 */ /* 0x000fc40000010095 */
[CC--:B------:R-:W-:Y:S01]  /*7680*/  FMUL.FTZ R159, R106.reuse, R148.reuse ;  /* 0x000000946a9f7220 */ /* 0x0c0fe20000410000 */
[----:B------:R-:W-:Y:S01]  /*7690*/  FADD.FTZ R41, R101, R41 ;  /* 0x0000002965297221 */ /* 0x000fe20000010000 */
[-C--:B------:R-:W-:Y:S01]  /*76a0*/  FMUL.FTZ R160, R106, R147.reuse ;  /* 0x000000936aa07220 */ /* 0x080fe20000410000 */
[----:B------:R-:W-:Y:S01]  /*76b0*/  FADD.FTZ R125, R100, R125 ;  /* 0x0000007d647d7221 */ /* 0x000fe20000010000 */
[C---:B------:R-:W-:Y:S01]  /*76c0*/  FFMA.FTZ R159, R107.reuse, R147, -R159 ;  /* 0x000000936b9f7223 */ /* 0x040fe2000001089f */
[C---:B------:R-:W-:Y:S01]  /*76d0*/  FMUL.FTZ R147, R86.reuse, R41 ;  /* 0x0000002956937220 */ /* 0x040fe20000410000 */
[----:B------:R-:W-:Y:S01]  /*76e0*/  FFMA.FTZ R160, R107, R148, R160 ;  /* 0x000000946ba07223 */ /* 0x000fe200000100a0 */
[-C--:B------:R-:W-:Y:S01]  /*76f0*/  FMUL.FTZ R148, R86, R125.reuse ;  /* 0x0000007d56947220 */ /* 0x080fe20000410000 */
[----:B------:R-:W-:Y:S02]  /*7700*/  HADD2.F32 R108, -RZ, R108.H0_H0 ;  /* 0x2000006cff6c7230 */ /* 0x000fe40000004100 */
[----:B------:R-:W-:Y:S01]  /*7710*/  FFMA.FTZ R125, R87, R125, R147 ;  /* 0x0000007d577d7223 */ /* 0x000fe20000010093 */
[----:B------:R-:W-:-:S02]  /*7720*/  HADD2.F32 R147, -RZ, R109.H0_H0 ;  /* 0x2000006dff937230 */ /* 0x000fc40000004100 */
        /* <DEDUP_REMOVED lines=69> */
[----:B------:R-:W-:Y:S02]  /*7b80*/  HADD2.F32 R120, -RZ, R120.H0_H0 ;  /* 0x20000078ff787230 */ /* 0x000fe40000004100 */
[C---:B------:R-:W-:Y:S01]  /*7b90*/  FFMA.FTZ R159, R117.reuse, R159, -R148 ;  /* 0x0000009f759f7223 */ /* 0x040fe20000010894 */
[-C--:B------:R-:W-:Y:S01]  /*7ba0*/  FMUL.FTZ R148, R116, R125.reuse ;  /* 0x0000007d74947220 */ /* 0x080fe20000410000 */
[----:B------:R-:W-:Y:S01]  /*7bb0*/  FFMA.FTZ R125, R117, R125, R147 ;  /* 0x0000007d757d7223 */ /* 0x000fe20000010093 */
[----:B------:R-:W-:Y:S01]  /*7bc0*/  HADD2.F32 R121, -RZ, R121.H0_H0 ;  /* 0x20000079ff797230 */ /* 0x000fe20000004100 */
[----:B------:R-:W-:Y:S01]  /*7bd0*/  IADD3 R147, PT, PT, R5, 0xf, RZ ;  /* 0x0000000f05937810 */ /* 0x000fe20007ffe0ff */
[----:B------:R-:W-:-:S03]  /*7be0*/  FMUL.FTZ R120, R154, R120 ;  /* 0x000000789a787220 */ /* 0x000fc60000410000 */
[----:B------:R-:W-:Y:S01]  /*7bf0*/  ISETP.GE.U32.AND P1, PT, R147, UR12, PT ;  /* 0x0000000c93007c0c */ /* 0x000fe2000bf26070 */
[----:B------:R-:W-:Y:S01]  /*7c00*/  FMUL.FTZ R147, R154, R121 ;  /* 0x000000799a937220 */ /* 0x000fe20000410000 */
[----:B------:R-:W-:Y:S01]  /*7c10*/  FSEL R120, R120, RZ, !P0 ;  /* 0x000000ff78787208 */ /* 0x000fe20004000000 */
[----:B------:R-:W-:Y:S01]  /*7c20*/  FFMA.FTZ R41, R117, R41, -R148 ;  /* 0x0000002975297223 */ /* 0x000fe20000010894 */
[----:B------:R-:W-:Y:S01]  /*7c30*/  FSEL R121, R40, RZ, !P1 ;  /* 0x000000ff28797208 */ /* 0x000fe20004800000 */
[----:B------:R-:W-:Y:S01]  /*7c40*/  HADD2.F32 R40, -RZ, R122.H0_H0 ;  /* 0x2000007aff287230 */ /* 0x000fe20000004100 */
[----:B------:R-:W-:Y:S01]  /*7c50*/  FSEL R122, R147, RZ, !P0 ;  /* 0x000000ff937a7208 */ /* 0x000fe20004000000 */
[----:B------:R-:W-:Y:S01]  /*7c60*/  FADD.FTZ R41, R120, R41 ;  /* 0x0000002978297221 */ /* 0x000fe20000010000 */
[----:B------:R-:W-:Y:S01]  /*7c70*/  FSEL R123, R123, 1, !P1 ;  /* 0x3f8000007b7b7808 */ /* 0x000fe20004800000 */
[----:B------:R-:W-:Y:S02]  /*7c80*/  HADD2.F32 R147, -RZ, R124.H0_H0 ;  /* 0x2000007cff937230 */ /* 0x000fe40000004100 */
[----:B------:R-:W-:Y:S01]  /*7c90*/  FMUL.FTZ R40, R153, R40 ;  /* 0x0000002899287220 */ /* 0x000fe20000410000 */
[----:B------:R-:W-:Y:S01]  /*7ca0*/  FADD.FTZ R124, R122, R125 ;  /* 0x0000007d7a7c7221 */ /* 0x000fe20000010000 */
[----:B------:R-:W-:Y:S01]  /*7cb0*/  FMUL.FTZ R162, R121, R41 ;  /* 0x0000002979a27220 */ /* 0x000fe20000410000 */
[----:B------:R-:W-:-:S02]  /*7cc0*/  FMUL.FTZ R125, R153, R147 ;  /* 0x00000093997d7220 */ /* 0x000fc40000410000 */
[-C--:B------:R-:W-:Y:S01]  /*7cd0*/  FMUL.FTZ R161, R121, R124.reuse ;  /* 0x0000007c79a17220 */ /* 0x080fe20000410000 */
[----:B------:R-:W-:Y:S01]  /*7ce0*/  FFMA.FTZ R162, R123, R124, R162 ;  /* 0x0000007c7ba27223 */ /* 0x000fe200000100a2 */
[----:B------:R-:W-:Y:S02]  /*7cf0*/  FSEL R124, R40, RZ, !P1 ;  /* 0x000000ff287c7208 */ /* 0x000fe40004800000 */
[----:B------:R-:W-:Y:S01]  /*7d00*/  FSEL R125, R125, RZ, !P1 ;  /* 0x000000ff7d7d7208 */ /* 0x000fe20004800000 */
[----:B------:R-:W-:Y:S02]  /*7d10*/  FFMA.FTZ R161, R123, R41, -R161 ;  /* 0x000000297ba17223 */ /* 0x000fe400000108a1 */
[----:B------:R-:W-:Y:S01]  /*7d20*/  FADD.FTZ R162, R124, R162 ;  /* 0x000000a27ca27221 */ /* 0x000fe20000010000 */
[----:B------:R-:W-:Y:S01]  /*7d30*/  FMUL.FTZ R40, R121, R159 ;  /* 0x0000009f79287220 */ /* 0x000fe20000410000 */
[----:B------:R-:W-:Y:S01]  /*7d40*/  FADD.FTZ R161, R125, R161 ;  /* 0x000000a17da17221 */ /* 0x000fe20000010000 */
[----:B------:R-:W-:-:S02]  /*7d50*/  FMUL.FTZ R41, R121, R160 ;  /* 0x000000a079297220 */ /* 0x000fc40000410000 */
[----:B------:R-:W0:Y:S01]  /*7d60*/  SHFL.UP PT, R149, R162, 0x1, RZ ;  /* 0x04200000a2957989 */ /* 0x000e2200000e00ff */
[----:B------:R-:W-:-:S03]  /*7d70*/  FFMA.FTZ R160, R123, R160, R40 ;  /* 0x000000a07ba07223 */ /* 0x000fc60000010028 */
        /* <DEDUP_REMOVED lines=10> */
[----:B--2---:R-:W-:Y:S01]  /*7e20*/  FMUL.FTZ R40, R160, R41 ;  /* 0x00000029a0287220 */ /* 0x004fe20000410000 */
[----:B------:R-:W-:-:S03]  /*7e30*/  @P0 FADD.FTZ R161, R161, R149 ;  /* 0x00000095a1a10221 */ /* 0x000fc60000010000 */
[----:B------:R-:W0:Y:S01]  /*7e40*/  SHFL.UP PT, R149, R162, 0x2, RZ ;  /* 0x04400000a2957989 */ /* 0x000e2200000e00ff */
[C---:B------:R-:W-:Y:S01]  /*7e50*/  FMUL.FTZ R41, R159.reuse, R41 ;  /* 0x000000299f297220 */ /* 0x040fe20000410000 */
[-C--:B---3--:R-:W-:Y:S02]  /*7e60*/  @P0 FFMA.FTZ R159, R159, R147.reuse, -R40 ;  /* 0x000000939f9f0223 */ /* 0x088fe40000010828 */
        /* <DEDUP_REMOVED lines=8> */
[----:B------:R-:W-:-:S03]  /*7ef0*/  FFMA.FTZ R148, R159, R40, -R148 ;  /* 0x000000289f947223 */ /* 0x000fc60000010894 */
[----:B------:R-:W-:Y:S01]  /*7f00*/  @P0 FADD.FTZ R162, R162, R149 ;  /* 0x00000095a2a20221 */ /* 0x000fe20000010000 */
[----:B------:R0:W-:Y:S01]  /*7f10*/  STS.U16 [R146+0x14c0], R145 ;  /* 0x0014c09192007388 */ /* 0x0001e20000000400 */
[-C--:B--2---:R-:W-:Y:S01]  /*7f20*/  FMUL.FTZ R40, R159, R41.reuse ;  /* 0x000000299f287220 */ /* 0x084fe20000410000 */
[----:B------:R-:W-:Y:S01]  /*7f30*/  @P0 FADD.FTZ R161, R161, R148 ;  /* 0x00000094a1a10221 */ /* 0x000fe20000010000 */
[C---:B0-----:R-:W-:Y:S02]  /*7f40*/  FMUL.FTZ R145, R160.reuse, R41 ;  /* 0x00000029a0917220 */ /* 0x041fe40000410000 */
[----:B------:R-:W0:Y:S01]  /*7f50*/  SHFL.UP PT, R41, R162, 0x4, RZ ;  /* 0x04800000a2297989 */ /* 0x000e2200000e00ff */
[----:B---3--:R-:W-:-:S03]  /*7f60*/  @P0 FFMA.FTZ R160, R160, R147, R40 ;  /* 0x00000093a0a00223 */ /* 0x008fc60000010028 */
        /* <DEDUP_REMOVED lines=16> */
[----:B------:R-:W-:Y:S04]  /*8070*/  STS.U16 [R45+0x1500], R46 ;  /* 0x0015002e2d007388 */ /* 0x000fe80000000400 */
        /* <DEDUP_REMOVED lines=11> */
[-C--:B---3--:R-:W-:Y:S01]  /*8130*/  @P0 FFMA.FTZ R160, R160, R46.reuse, R41 ;  /* 0x0000002ea0a00223 */ /* 0x088fe20000010029 */
[----:B------:R-:W-:Y:S01]  /*8140*/  @P0 FADD.FTZ R161, R161, R40 ;  /* 0x00000028a1a10221 */ /* 0x000fe20000010000 */
[----:B------:R-:W-:Y:S02]  /*8150*/  @P0 FFMA.FTZ R159, R159, R46, -R45 ;  /* 0x0000002e9f9f0223 */ /* 0x000fe4000001082d */
[----:B------:R-:W0:Y:S04]  /*8160*/  SHFL.UP PT, R40, R162, 0x10, RZ ;  /* 0x06000000a2287989 */ /* 0x000e2800000e00ff */
[----:B------:R-:W1:Y:S01]  /*8170*/  SHFL.UP PT, R46, R160, 0x10, RZ ;  /* 0x06000000a02e7989 */ /* 0x000e6200000e00ff */
[----:B------:R-:W2:Y:S03]  /*8180*/  S2R R158, SR_TID.X ;  /* 0x00000000009e7919 */ /* 0x000ea60000002100 */
[----:B------:R-:W3:Y:S04]  /*8190*/  SHFL.UP PT, R45, R159, 0x10, RZ ;  /* 0x060000009f2d7989 */ /* 0x000ee800000e00ff */
[----:B------:R-:W5:Y:S01]  /*81a0*/  SHFL.UP PT, R41, R161, 0x10, RZ ;  /* 0x06000000a1297989 */ /* 0x000f6200000e00ff */
[----:B------:R-:W-:-:S02]  /*81b0*/  LOP3.LUT P5, RZ, R61, 0x1000000, RZ, 0xc0, !PT ;  /* 0x010000003dff7812 */ /* 0x000fc400078ac0ff */
[----:B------:R-:W-:Y:S01]  /*81c0*/  ISETP.NE.AND P1, PT, R152, 0x1f, PT ;  /* 0x0000001f9800780c */ /* 0x000fe20003f25270 */
[----:B------:R0:W-:Y:S04]  /*81d0*/  STS.U16 [R47+0x1540], R44 ;  /* 0x0015402c2f007388 */ /* 0x0001e80000000400 */
[----:B------:R4:W-:Y:S04]  /*81e0*/  STS.U16 [R42+0x1580], R43 ;  /* 0x0015802b2a007388 */ /* 0x0009e80000000400 */
[----:B------:R-:W-:Y:S01]  /*81f0*/  STS.U16 [R144+0x15c0], R143 ;  /* 0x0015c08f90007388 */ /* 0x000fe20000000400 */
[----:B0-----:R-:W-:-:S03]  /*8200*/  FMUL.FTZ R47, R159, R40 ;  /* 0x000000289f2f7220 */ /* 0x001fc60000410000 */
[----:B------:R-:W-:Y:S01]  /*8210*/  STS.U16 [R142+0x1600], R141 ;  /* 0x0016008d8e007388 */ /* 0x000fe20000000400 */
[C---:B-1----:R-:W-:Y:S01]  /*8220*/  FMUL.FTZ R44, R160.reuse, R46 ;  /* 0x0000002ea02c7220 */ /* 0x042fe20000410000 */
[----:B----4-:R-:W-:Y:S02]  /*8230*/  FMUL.FTZ R42, R160, R40 ;  /* 0x00000028a02a7220 */ /* 0x010fe40000410000 */
[----:B------:R-:W-:Y:S01]  /*8240*/  STS.U16 [R140+0x1640], R139 ;  /* 0x0016408b8c007388 */ /* 0x000fe20000000400 */
[C---:B------:R-:W-:Y:S01]  /*8250*/  FMUL.FTZ R40, R159.reuse, R46 ;  /* 0x0000002e9f287220 */ /* 0x040fe20000410000 */
[----:B------:R-:W-:Y:S02]  /*8260*/  VOTEU.ANY UP0, P5 ;  /* 0x0000000000ff7886 */ /* 0x000fe40002800100 */
[----:B------:R-:W-:Y:S01]  /*8270*/  STS.U16 [R138+0x1680], R137 ;  /* 0x001680898a007388 */ /* 0x000fe20000000400 */
[----:B---3--:R-:W-:-:S03]  /*8280*/  FFMA.FTZ R44, R159, R45, -R44 ;  /* 0x0000002d9f2c7223 */ /* 0x008fc6000001082c */
[----:B------:R-:W-:Y:S01]  /*8290*/  STS.U16 [R136+0x16c0], R135 ;  /* 0x0016c08788007388 */ /* 0x000fe20000000400 */
[----:B------:R-:W-:-:S03]  /*82a0*/  FFMA.FTZ R45, R160, R45, R40 ;  /* 0x0000002da02d7223 */ /* 0x000fc60000010028 */
[----:B------:R-:W-:Y:S01]  /*82b0*/  STS.U16 [R134+0x1700], R133 ;  /* 0x0017008586007388 */ /* 0x000fe20000000400 */
[----:B------:R-:W-:-:S03]  /*82c0*/  HFMA2 R40, -RZ, RZ, 1.875, 0 ;  /* 0x3f800000ff287431 */ /* 0x000fc600000001ff */
[----:B------:R-:W-:Y:S01]  /*82d0*/  STS.U16 [R132+0x1740], R131 ;  /* 0x0017408384007388 */ /* 0x000fe20000000400 */
[----:B------:R-:W-:-:S03]  /*82e0*/  @UP0 ULEA UR12, UR7, UR23, 0x4 ;  /* 0x00000017070c0291 */ /* 0x000fc6000f8e20ff */
[----:B------:R-:W-:Y:S01]  /*82f0*/  STS.U16 [R130+0x1780], R129 ;  /* 0x0017808182007388 */ /* 0x000fe20000000400 */
[----:B-----5:R-:W-:-:S03]  /*8300*/  FFMA.FTZ R46, R159, R41, -R42 ;  /* 0x000000299f2e7223 */ /* 0x020fc6000001082a */
[----:B------:R-:W-:Y:S01]  /*8310*/  STS.U16 [R128+0x17c0], R127 ;  /* 0x0017c07f80007388 */ /* 0x000fe20000000400 */
[----:B------:R-:W-:-:S03]  /*8320*/  FFMA.FTZ R47, R160, R41, R47 ;  /* 0x00000029a02f7223 */ /* 0x000fc6000001002f */
[----:B------:R-:W-:Y:S01]  /*8330*/  STS.U16 [R126+0x1800], R51 ;  /* 0x001800337e007388 */ /* 0x000fe20000000400 */
[----:B------:R-:W-:-:S03]  /*8340*/  CS2R R42, SRZ ;  /* 0x00000000002a7805 */ /* 0x000fc6000001ff00 */
[----:B------:R2:W-:Y:S01]  /*8350*/  STS.U16 [R50+0x1840], R48 ;  /* 0x0018403032007388 */ /* 0x0005e20000000400 */
[----:B------:R-:W-:Y:S01]  /*8360*/  MOV R41, RZ ;  /* 0x000000ff00297202 */ /* 0x000fe20000000f00 */
[----:B------:R-:W-:Y:S01]  /*8370*/  FADD.FTZ R46, R161, R46 ;  /* 0x0000002ea12e7221 */ /* 0x000fe20000010000 */
[----:B------:R-:W-:Y:S01]  /*8380*/  FADD.FTZ R47, R162, R47 ;  /* 0x0000002fa22f7221 */ /* 0x000fe20000010000 */
[----:B------:R-:W-:Y:S01]  /*8390*/  ISETP.GE.AND P0, PT, R152, 0x10, PT ;  /* 0x000000109800780c */ /* 0x000fe20003f06270 */
[----:B------:R-:W-:Y:S01]  /*83a0*/  NOP ;  /* 0x0000000000007918 */ /* 0x000fe20000000000 */
[----:B--2---:R-:W-:Y:S01]  /*83b0*/  @!P1 SHF.R.U32.HI R48, RZ, 0x1, R158 ;  /* 0x00000001ff309819 */ /* 0x004fe2000001169e */
        /* <DEDUP_REMOVED lines=119> */
.L_x_977:
        /* <DEDUP_REMOVED lines=17> */
.L_x_978:
[----:B------:R-:W-:Y:S05]  /*8c40*/  BSYNC.RECONVERGENT B0 ;  /* 0x0000000000007941 */ /* 0x000fea0003800200 */
.L_x_976:
        /* <DEDUP_REMOVED lines=119> */
.L_x_980:
[----:B------:R-:W-:Y:S05]  /*93c0*/  BSYNC.RECONVERGENT B0 ;  /* 0x0000000000007941 */ /* 0x000fea0003800200 */
.L_x_979:
        /* <DEDUP_REMOVED lines=51> */
.L_x_975:
[----:B------:R1:W2:Y:S01]  /*9700*/  LDL.LU R62, [R1+0x88] ;  /* 0x00008800013e7983 */ /* 0x0002a20000300800 */
[----:B------:R-:W3:Y:S01]  /*9710*/  S2R R16, SR_TID.X ;  /* 0x0000000000107919 */ /* 0x000ee20000002100 */
[----:B------:R-:W-:Y:S02]  /*9720*/  F2FP.F16.F32.PACK_AB R6, R24, R23 ;  /* 0x000000171806723e */ /* 0x000fe400000000ff */
[----:B------:R-:W-:Y:S01]  /*9730*/  F2FP.F16.F32.PACK_AB R7, R26, R25 ;  /* 0x000000191a07723e */ /* 0x000fe200000000ff */
[----:B------:R-:W4:Y:S01]  /*9740*/  LDL.LU R108, [R1+0x44] ;  /* 0x00004400016c7983 */ /* 0x000f220000300800 */
[----:B------:R-:W-:Y:S01]  /*9750*/  USHF.L.U32 UR8, UR6, 0xa, URZ ;  /* 0x0000000a06087899 */ /* 0x000fe200080006ff */
[----:B------:R-:W5:Y:S08]  /*9760*/  S2UR UR28, SR_CTAID.X ;  /* 0x00000000001c79c3 */ /* 0x000f700000002500 */
[----:B------:R-:W1:Y:S01]  /*9770*/  S2UR UR29, SR_CTAID.Y ;  /* 0x00000000001d79c3 */ /* 0x000e620000002600 */
[----:B------:R-:W2:Y:S01]  /*9780*/  LDL.LU R107, [R1+0x40] ;  /* 0x00004000016b7983 */ /* 0x000ea20000300800 */
[----:B------:R-:W-:Y:S01]  /*9790*/  UMOV UR9, URZ ;  /* 0x000000ff00097c82 */ /* 0x000fe20008000000 */
[----:B------:R-:W2:Y:S02]  /*97a0*/  LDCU.64 UR30, c[0x0][0x478] ;  /* 0x00008f00ff1e77ac */ /* 0x000ea40008000a00 */
        /* <DEDUP_REMOVED lines=37> */
[----:B------:R-:W5:Y:S01]  /*9a00*/  LDCU.128 UR12, c[0x0][0x420] ;  /* 0x00008400ff0c77ac */ /* 0x000f620008000c00 */
[----:B------:R-:W-:Y:S02]  /*9a10*/  F2FP.F16.F32.PACK_AB R7, R30, R29 ;  /* 0x0000001d1e07723e */ /* 0x000fe400000000ff */
[C---:B------:R-:W-:Y:S02]  /*9a20*/  PRMT R12, R6.reuse, 0x7610, R12 ;  /* 0x00007610060c7816 */ /* 0x040fe4000000000c */
[----:B------:R-:W-:Y:S02]  /*9a30*/  PRMT R13, R6, 0x7632, R13 ;  /* 0x00007632060d7816 */ /* 0x000fe4000000000d */
[----:B------:R-:W-:-:S02]  /*9a40*/  F2FP.F16.F32.PACK_AB R6, R32, R31 ;  /* 0x0000001f2006723e */ /* 0x000fc400000000ff */
[----:B------:R-:W-:Y:S02]  /*9a50*/  PRMT R14, R7, 0x7610, R14 ;  /* 0x00007610070e7816 */ /* 0x000fe4000000000e */
[----:B---3--:R-:W-:Y:S02]  /*9a60*/  ISETP.NE.AND P0, PT, R16, RZ, PT ;  /* 0x000000ff1000720c */ /* 0x008fe40003f05270 */
[----:B------:R-:W-:Y:S02]  /*9a70*/  LOP3.LUT R5, R5, 0x3e00, RZ, 0xc0, !PT ;  /* 0x00003e0005057812 */ /* 0x000fe400078ec0ff */
[----:B0-----:R-:W-:Y:S02]  /*9a80*/  PRMT R46, RZ, 0x7610, R46 ;  /* 0x00007610ff2e7816 */ /* 0x001fe4000000002e */
[----:B------:R-:W-:Y:S01]  /*9a90*/  PRMT R48, RZ, 0x7610, R48 ;  /* 0x00007610ff307816 */ /* 0x000fe20000000030 */
[----:B-----5:R-:W-:-:S04]  /*9aa0*/  UIMAD.WIDE.U32 UR26, UR28, UR12, UR8 ;  /* 0x0000000c1c1a72a5 */ /* 0x020fc8000f8e0008 */
[----:B------:R-:W-:-:S04]  /*9ab0*/  UIMAD UR27, UR28, UR13, UR27 ;  /* 0x0000000d1c1b72a4 */ /* 0x000fc8000f8e021b */
[----:B-1----:R-:W-:-:S04]  /*9ac0*/  UIMAD.WIDE.U32 UR26, UR29, UR14, UR26 ;  /* 0x0000000e1d1a72a5 */ /* 0x002fc8000f8e001a */
[----:B------:R-:W-:Y:S01]  /*9ad0*/  UIMAD UR27, UR29, UR15, UR27 ;  /* 0x0000000f1d1b72a4 */ /* 0x000fe2000f8e021b */
[----:B------:R-:W0:Y:S01]  /*9ae0*/  LDCU.128 UR12, c[0x0][0x410] ;  /* 0x00008200ff0c77ac */ /* 0x000e220008000c00 */
[----:B----4-:R1:W-:Y:S02]  /*9af0*/  STS.U16 [R108], R8 ;  /* 0x000000086c007388 */ /* 0x0103e40000000400 */
[----:B-1----:R-:W-:Y:S02]  /*9b00*/  PRMT R8, R7, 0x7632, R8 ;  /* 0x0000763207087816 */ /* 0x002fe40000000008 */
[----:B--2---:R1:W-:Y:S01]  /*9b10*/  STS.U16 [R107+0x2], R9 ;  /* 0x000002096b007388 */ /* 0x0043e20000000400 */
[----:B------:R-:W-:-:S03]  /*9b20*/  F2FP.F16.F32.PACK_AB R7, R34, R33 ;  /* 0x000000212207723e */ /* 0x000fc600000000ff */
[----:B------:R2:W-:Y:S01]  /*9b30*/  STS.U16 [R106+0x4], R10 ;  /* 0x0000040a6a007388 */ /* 0x0005e20000000400 */
[----:B------:R-:W-:-:S03]  /*9b40*/  PRMT R15, R7, 0x7632, R15 ;  /* 0x00007632070f7816 */ /* 0x000fc6000000000f */
[----:B------:R3:W-:Y:S01]  /*9b50*/  STS.U16 [R105+0x6], R11 ;  /* 0x0000060b69007388 */ /* 0x0007e20000000400 */
[----:B-1----:R-:W-:-:S03]  /*9b60*/  PRMT R9, R6, 0x7610, R9 ;  /* 0x0000761006097816 */ /* 0x002fc60000000009 */
[----:B------:R1:W-:Y:S01]  /*9b70*/  STS.U16 [R104+0x8], R12 ;  /* 0x0000080c68007388 */ /* 0x0003e20000000400 */
[----:B--2---:R-:W-:Y:S02]  /*9b80*/  PRMT R10, R6, 0x7632, R10 ;  /* 0x00007632060a7816 */ /* 0x004fe4000000000a */
[----:B------:R-:W-:Y:S01]  /*9b90*/  F2FP.F16.F32.PACK_AB R6, R36, R35 ;  /* 0x000000232406723e */ /* 0x000fe200000000ff */
[----:B------:R2:W-:Y:S01]  /*9ba0*/  STS.U16 [R103+0xa], R13 ;  /* 0x00000a0d67007388 */ /* 0x0005e20000000400 */
[----:B---3--:R-:W-:Y:S02]  /*9bb0*/  PRMT R11, R7, 0x7610, R11 ;  /* 0x00007610070b7816 */ /* 0x008fe4000000000b */
[----:B------:R-:W-:Y:S01]  /*9bc0*/  F2FP.F16.F32.PACK_AB R7, R22, R37 ;  /* 0x000000251607723e */ /* 0x000fe200000000ff */
[----:B------:R-:W-:Y:S01]  /*9bd0*/  STS.U16 [R102+0xc], R14 ;  /* 0x00000c0e66007388 */ /* 0x000fe20000000400 */
[----:B-1----:R-:W-:-:S03]  /*9be0*/  PRMT R12, R6, 0x7632, R12 ;  /* 0x00007632060c7816 */ /* 0x002fc6000000000c */
[----:B------:R1:W-:Y:S01]  /*9bf0*/  STS.U16 [R101+0xe], R8 ;  /* 0x00000e0865007388 */ /* 0x0003e20000000400 */
[----:B--2---:R-:W-:-:S03]  /*9c00*/  MOV R13, UR7 ;  /* 0x00000007000d7c02 */ /* 0x004fc60008000f00 */
[----:B------:R-:W-:Y:S04]  /*9c10*/  STS.U16 [R100+0x10], R9 ;  /* 0x0000100964007388 */ /* 0x000fe80000000400 */
[----:B------:R2:W-:Y:S01]  /*9c20*/  STS.U16 [R99+0x12], R10 ;  /* 0x0000120a63007388 */ /* 0x0005e20000000400 */
[----:B-1----:R-:W-:-:S03]  /*9c30*/  PRMT R8, R7, 0x7632, R8 ;  /* 0x0000763207087816 */ /* 0x002fc60000000008 */
[----:B------:R1:W-:Y:S04]  /*9c40*/  STS.U16 [R98+0x14], R11 ;  /* 0x0000140b62007388 */ /* 0x0003e80000000400 */
[----:B------:R-:W-:Y:S01]  /*9c50*/  STS.U16 [R97+0x16], R15 ;  /* 0x0000160f61007388 */ /* 0x000fe20000000400 */
[----:B--2---:R-:W-:-:S03]  /*9c60*/  LOP3.LUT R10, R5, 0x1f, R16, 0xf8, !PT ;  /* 0x0000001f050a7812 */ /* 0x004fc600078ef810 */
[----:B------:R-:W-:Y:S01]  /*9c70*/  STS.U16 [R96+0x18], R6 ;  /* 0x0000180660007388 */ /* 0x000fe20000000400 */
[----:B------:R-:W-:-:S03]  /*9c80*/  LOP3.LUT R14, R10, 0x20, RZ, 0xfc, !PT ;  /* 0x000000200a0e7812 */ /* 0x000fc600078efcff */
[----:B------:R-:W-:Y:S01]  /*9c90*/  STS.U16 [R95+0x1a], R12 ;  /* 0x00001a0c5f007388 */ /* 0x000fe20000000400 */
[C---:B------:R-:W-:Y:S02]  /*9ca0*/  LOP3.LUT R5, R10.reuse, 0x40, RZ, 0xfc, !PT ;  /* 0x000000400a057812 */ /* 0x040fe400078efcff */
[C---:B-1----:R-:W-:Y:S01]  /*9cb0*/  LOP3.LUT R11, R10.reuse, 0x60, RZ, 0xfc, !PT ;  /* 0x000000600a0b7812 */ /* 0x042fe200078efcff */
[----:B------:R1:W-:Y:S01]  /*9cc0*/  STS.U16 [R94+0x1c], R7 ;  /* 0x00001c075e007388 */ /* 0x0003e20000000400 */
[C---:B------:R-:W-:Y:S02]  /*9cd0*/  LOP3.LUT R21, R10.reuse, 0xa0, RZ, 0xfc, !PT ;  /* 0x000000a00a157812 */ /* 0x040fe400078efcff */
[----:B------:R-:W-:Y:S01]  /*9ce0*/  LOP3.LUT R20, R10, 0xc0, RZ, 0xfc, !PT ;  /* 0x000000c00a147812 */ /* 0x000fe200078efcff */
[----:B------:R-:W-:Y:S01]  /*9cf0*/  STS.U16 [R93+0x1e], R8 ;  /* 0x00001e085d007388 */ /* 0x000fe20000000400 */
[----:B------:R-:W-:-:S03]  /*9d00*/  NOP ;  /* 0x0000000000007918 */ /* 0x000fc60000000000 */
[----:B------:R-:W-:Y:S01]  /*9d10*/  LDS.U16 R9, [R92] ;  /* 0x000000005c097984 */ /* 0x000fe20000000400 */
[C---:B-1----:R-:W-:Y:S02]  /*9d20*/  IADD3 R7, P1, PT, R10.reuse, UR26, RZ ;  /* 0x0000001a0a077c10 */ /* 0x042fe4000ff3e0ff */
[C---:B------:R-:W-:Y:S01]  /*9d30*/  LOP3.LUT R19, R10.reuse, 0xe0, RZ, 0xfc, !PT ;  /* 0x000000e00a137812 */ /* 0x040fe200078efcff */
[----:B------:R-:W-:Y:S01]  /*9d40*/  LDS.U16 R39, [R91+0x40] ;  /* 0x000040005b277984 */ /* 0x000fe20000000400 */
[----:B------:R-:W-:Y:S01]  /*9d50*/  IADD3.X R12, PT, PT, RZ, UR27, RZ, P1, !PT ;  /* 0x0000001bff0c7c10 */ /* 0x000fe20008ffe4ff */
[----:B0-----:R-:W-:Y:S01]  /*9d60*/  UIMAD.WIDE.U32 UR26, UR28, UR12, UR8 ;  /* 0x0000000c1c1a72a5 */ /* 0x001fe2000f8e0008 */
[C---:B------:R-:W-:Y:S01]  /*9d70*/  LEA R6, P5, R7.reuse, UR30, 0x1 ;  /* 0x0000001e07067c11 */ /* 0x040fe2000f8a08ff */
[----:B------:R-:W-:Y:S01]  /*9d80*/  LDS.U16 R41, [R90+0x80] ;  /* 0x000080005a297984 */ /* 0x000fe20000000400 */
[C---:B------:R-:W-:Y:S01]  /*9d90*/  LOP3.LUT R18, R10.reuse, 0x100, RZ, 0xfc, !PT ;  /* 0x000001000a127812 */ /* 0x040fe200078efcff */
[----:B------:R-:W-:Y:S01]  /*9da0*/  UIMAD UR13, UR28, UR13, UR27 ;  /* 0x0000000d1c0d72a4 */ /* 0x000fe2000f8e021b */
[----:B------:R-:W-:Y:S01]  /*9db0*/  LEA.HI.X R7, R7, UR31, R12, 0x1, P5 ;  /* 0x0000001f07077c11 */ /* 0x000fe2000a8f0c0c */
[----:B------:R-:W-:Y:S01]  /*9dc0*/  LDS.U16 R43, [R89+0xc0] ;  /* 0x0000c000592b7984 */ /* 0x000fe20000000400 */
[C---:B------:R-:W-:Y:S01]  /*9dd0*/  LOP3.LUT R12, R10.reuse, 0x80, RZ, 0xfc, !PT ;  /* 0x000000800a0c7812 */ /* 0x040fe200078efcff */
[----:B------:R-:W-:Y:S01]  /*9de0*/  UMOV UR12, UR26 ;  /* 0x0000001a000c7c82 */ /* 0x000fe20008000000 */
        /* <DEDUP_REMOVED lines=8> */
[----:B------:R-:W-:Y:S01]  /*9e70*/  LOP3.LUT R38, R10, 0x1e0, RZ, 0xfc, !PT ;  /* 0x000001e00a267812 */ /* 0x000fe200078efcff */
[----:B------:R-:W-:Y:S02]  /*9e80*/  LDS.U16 R49, [R86+0x180] ;  /* 0x0001800056317984 */ /* 0x000fe40000000400 */
[----:B------:R-:W-:-:S02]  /*9e90*/  UIMAD UR15, UR29, UR15, UR13 ;  /* 0x0000000f1d0f72a4 */ /* 0x000fc4000f8e020d */
        /* <DEDUP_REMOVED lines=117> */
[----:B------:R-:W2:Y:S04]  /*a5f0*/  LDS.U16 R8, [R106+0x4] ;  /* 0x000004006a087984 */ /* 0x000ea80000000400 */
[----:B------:R-:W3:Y:S04]  /*a600*/  LDS.U16 R6, [R108] ;  /* 0x000000006c067984 */ /* 0x000ee80000000400 */
[----:B------:R-:W4:Y:S04]  /*a610*/  LDS.U16 R7, [R107+0x2] ;  /* 0x000002006b077984 */ /* 0x000f280000000400 */
[----:B------:R-:W5:Y:S04]  /*a620*/  LDS.U16 R9, [R105+0x6] ;  /* 0x0000060069097984 */ /* 0x000f680000000400 */
[----:B------:R-:W0:Y:S04]  /*a630*/  LDS.U16 R43, [R104+0x8] ;  /* 0x00000800682b7984 */ /* 0x000e280000000400 */
[----:B------:R-:W1:Y:S04]  /*a640*/  LDS.U16 R45, [R102+0xc] ;  /* 0x00000c00662d7984 */ /* 0x000e680000000400 */
[----:B------:R-:W-:Y:S04]  /*a650*/  LDS.U16 R44, [R103+0xa] ;  /* 0x00000a00672c7984 */ /* 0x000fe80000000400 */
[----:B------:R-:W-:Y:S04]  /*a660*/  LDS.U16 R46, [R99+0x12] ;  /* 0x00001200632e7984 */ /* 0x000fe80000000400 */
[----:B------:R-:W-:Y:S01]  /*a670*/  LDS.U16 R47, [R97+0x16] ;  /* 0x00001600612f7984 */ /* 0x000fe20000000400 */
[----:B--2---:R-:W-:-:S02]  /*a680*/  HADD2.F32 R54, -RZ, R8.H0_H0 ;  /* 0x20000008ff367230 */ /* 0x004fc40000004100 */
[----:B---3--:R-:W-:Y:S02]  /*a690*/  HADD2.F32 R50, -RZ, R6.H0_H0 ;  /* 0x20000006ff327230 */ /* 0x008fe40000004100 */
[----:B------:R-:W2:Y:S01]  /*a6a0*/  LDS.U16 R6, [R101+0xe] ;  /* 0x00000e0065067984 */ /* 0x000ea20000000400 */
[----:B------:R-:W-:Y:S02]  /*a6b0*/  FMUL.FTZ R49, R54, -1.4426950216293334961 ;  /* 0xbfb8aa3b36317820 */ /* 0x000fe40000410000 */
[----:B------:R-:W-:Y:S01]  /*a6c0*/  FMUL.FTZ R48, R50, -1.4426950216293334961 ;  /* 0xbfb8aa3b32307820 */ /* 0x000fe20000410000 */
[----:B----4-:R-:W-:Y:S01]  /*a6d0*/  HADD2.F32 R52, -RZ, R7.H0_H0 ;  /* 0x20000007ff347230 */ /* 0x010fe20000004100 */
[----:B------:R3:W-:Y:S01]  /*a6e0*/  MUFU.EX2 R55, R49 ;  /* 0x0000003100377308 */ /* 0x0007e20000000800 */
[----:B------:R-:W4:Y:S01]  /*a6f0*/  LDS.U16 R7, [R100+0x10] ;  /* 0x0000100064077984 */ /* 0x000f220000000400 */
[----:B-----5:R-:W-:-:S03]  /*a700*/  HADD2.F32 R56, -RZ, R9.H0_H0 ;  /* 0x20000009ff387230 */ /* 0x020fc60000004100 */
[----:B------:R-:W-:Y:S01]  /*a710*/  LDS.U16 R9, [R98+0x14] ;  /* 0x0000140062097984 */ /* 0x000fe20000000400 */
[----:B0-----:R-:W-:Y:S02]  /*a720*/  HADD2.F32 R58, -RZ, R43.H0_H0 ;  /* 0x2000002bff3a7230 */ /* 0x001fe40000004100 */
[----:B------:R0:W-:Y:S01]  /*a730*/  MUFU.EX2 R51, R48 ;  /* 0x0000003000337308 */ /* 0x0001e20000000800 */
[----:B---3--:R-:W-:Y:S04]  /*a740*/  LDS.U16 R49, [R93+0x1e] ;  /* 0x00001e005d317984 */ /* 0x008fe80000000400 */
[----:B------:R-:W3:Y:S04]  /*a750*/  LDS.U16 R43, [R96+0x18] ;  /* 0x00001800602b7984 */ /* 0x000ee80000000400 */
[----:B0-----:R-:W0:Y:S04]  /*a760*/  LDS.U16 R48, [R95+0x1a] ;  /* 0x00001a005f307984 */ /* 0x001e280000000400 */
[----:B------:R1:W-:Y:S02]  /*a770*/  @!P5 STL [R1+0x88], R62 ;  /* 0x0000883e0100d387 */ /* 0x0003e40000100800 */
[----:B-1----:R-:W-:-:S02]  /*a780*/  HADD2.F32 R62, -RZ, R45.H0_H0 ;  /* 0x2000002dff3e7230 */ /* 0x002fc40000004100 */
[----:B------:R-:W1:Y:S01]  /*a790*/  LDS.U16 R45, [R94+0x1c] ;  /* 0x00001c005e2d7984 */ /* 0x000e620000000400 */
[----:B------:R-:W-:Y:S01]  /*a7a0*/  FMUL.FTZ R8, R52, -1.4426950216293334961 ;  /* 0xbfb8aa3b34087820 */ /* 0x000fe20000410000 */
[----:B--2---:R-:W-:-:S03]  /*a7b0*/  HADD2.F32 R64, -RZ, R6.H0_H0 ;  /* 0x20000006ff407230 */ /* 0x004fc60000004100 */
[----:B------:R2:W5:Y:S01]  /*a7c0*/  MUFU.EX2 R53, R8 ;  /* 0x0000000800357308 */ /* 0x0005620000000800 */
[----:B------:R-:W-:Y:S01]  /*a7d0*/  FMUL.FTZ R59, R58, -1.4426950216293334961 ;  /* 0xbfb8aa3b3a3b7820 */ /* 0x000fe20000410000 */
[----:B------:R-:W-:Y:S01]  /*a7e0*/  FMUL.FTZ R6, R64, -1.4426950216293334961 ;  /* 0xbfb8aa3b40067820 */ /* 0x000fe20000410000 */
[----:B--2---:R-:W-:Y:S02]  /*a7f0*/  HADD2.F32 R8, -RZ, R44.H0_H0 ;  /* 0x2000002cff087230 */ /* 0x004fe40000004100 */
[----:B------:R-:W-:-:S03]  /*a800*/  FMUL.FTZ R57, R56, -1.4426950216293334961 ;  /* 0xbfb8aa3b38397820 */ /* 0x000fc60000410000 */
[----:B------:R-:W-:Y:S01]  /*a810*/  FMUL.FTZ R44, R8, -1.4426950216293334961 ;  /* 0xbfb8aa3b082c7820 */ /* 0x000fe20000410000 */
[----:B----4-:R-:W-:Y:S02]  /*a820*/  HADD2.F32 R66, -RZ, R7.H0_H0 ;  /* 0x20000007ff427230 */ /* 0x010fe40000004100 */
[----:B------:R-:W-:Y:S01]  /*a830*/  FMUL.FTZ R63, R62, -1.4426950216293334961 ;  /* 0xbfb8aa3b3e3f7820 */ /* 0x000fe20000410000 */
[----:B------:R2:W-:Y:S01]  /*a840*/  MUFU.EX2 R60, R44 ;  /* 0x0000002c003c7308 */ /* 0x0005e20000000800 */
[----:B------:R-:W-:Y:S02]  /*a850*/  HADD2.F32 R7, -RZ, R46.H0_H0 ;  /* 0x2000002eff077230 */ /* 0x000fe40000004100 */
[----:B------:R-:W-:Y:S02]  /*a860*/  HADD2.F32 R68, -RZ, R47.H0_H0 ;  /* 0x2000002fff447230 */ /* 0x000fe40000004100 */
[----:B------:R-:W-:Y:S01]  /*a870*/  FMUL.FTZ R46, R66, -1.4426950216293334961 ;  /* 0xbfb8aa3b422e7820 */ /* 0x000fe20000410000 */
[----:B---3--:R-:W-:-:S02]  /*a880*/  HADD2.F32 R70, -RZ, R43.H0_H0 ;  /* 0x2000002bff467230 */ /* 0x008fc40000004100 */
[----:B------:R0:W-:Y:S01]  /*a890*/  MUFU.EX2 R65, R6 ;  /* 0x0000000600417308 */ /* 0x0001e20000000800 */
[----:B--2---:R-:W-:Y:S02]  /*a8a0*/  HADD2.F32 R44, -RZ, R9.H0_H0 ;  /* 0x20000009ff2c7230 */ /* 0x004fe40000004100 */
[----:B------:R-:W-:Y:S02]  /*a8b0*/  HADD2.F32 R9, -RZ, R49.H0_H0 ;  /* 0x20000031ff097230 */ /* 0x000fe40000004100 */
[----:B------:R-:W-:Y:S01]  /*a8c0*/  FMUL.FTZ R67, R7, -1.4426950216293334961 ;  /* 0xbfb8aa3b07437820 */ /* 0x000fe20000410000 */
[----:B------:R-:W-:Y:S02]  /*a8d0*/  FMUL.FTZ R69, R68, -1.4426950216293334961 ;  /* 0xbfb8aa3b44457820 */ /* 0x000fe40000410000 */
[----:B------:R-:W2:Y:S01]  /*a8e0*/  MUFU.EX2 R59, R59 ;  /* 0x0000003b003b7308 */ /* 0x000ea20000000800 */
[----:B0-----:R-:W-:Y:S02]  /*a8f0*/  HADD2.F32 R6, -RZ, R48.H0_H0 ;  /* 0x20000030ff067230 */ /* 0x001fe40000004100 */
[----:B------:R-:W-:Y:S01]  /*a900*/  FMUL.FTZ R47, R44, -1.4426950216293334961 ;  /* 0xbfb8aa3b2c2f7820 */ /* 0x000fe20000410000 */
[----:B------:R-:W-:-:S04]  /*a910*/  FMUL.FTZ R72, R9, -1.4426950216293334961 ;  /* 0xbfb8aa3b09487820 */ /* 0x000fc80000410000 */
[----:B------:R-:W0:Y:S01]  /*a920*/  MUFU.EX2 R57, R57 ;  /* 0x0000003900397308 */ /* 0x000e220000000800 */
[----:B------:R-:W-:Y:S01]  /*a930*/  FMUL.FTZ R71, R6, -1.4426950216293334961 ;  /* 0xbfb8aa3b06477820 */ /* 0x000fe20000410000 */
[----:B------:R-:W-:Y:S01]  /*a940*/  FMUL.FTZ R48, R70, -1.4426950216293334961 ;  /* 0xbfb8aa3b46307820 */ /* 0x000fe20000410000 */
[----:B-1----:R-:W-:Y:S02]  /*a950*/  HADD2.F32 R43, -RZ, R45.H0_H0 ;  /* 0x2000002dff2b7230 */ /* 0x002fe40000004100 */
[----:B-----5:R-:W-:-:S03]  /*a960*/  FADD.FTZ R53, R53, 1 ;  /* 0x3f80000035357421 */ /* 0x020fc60000010000 */
[----:B------:R-:W1:Y:S01]  /*a970*/  MUFU.EX2 R63, R63 ;  /* 0x0000003f003f7308 */ /* 0x000e620000000800 */
[----:B------:R-:W-:Y:S01]  /*a980*/  FMUL.FTZ R45, R43, -1.4426950216293334961 ;  /* 0xbfb8aa3b2b2d7820 */ /* 0x000fe20000410000 */
[----:B------:R-:W-:-:S06]  /*a990*/  FADD.FTZ R51, R51, 1 ;  /* 0x3f80000033337421 */ /* 0x000fcc0000010000 */
[----:B------:R-:W3:Y:S01]  /*a9a0*/  MUFU.EX2 R46, R46 ;  /* 0x0000002e002e7308 */ /* 0x000ee20000000800 */
[----:B------:R-:W-:-:S07]  /*a9b0*/  FADD.FTZ R55, R55, 1 ;  /* 0x3f80000037377421 */ /* 0x000fce0000010000 */
[----:B------:R-:W4:Y:S08]  /*a9c0*/  MUFU.EX2 R67, R67 ;  /* 0x0000004300437308 */ /* 0x000f300000000800 */
[----:B------:R-:W5:Y:S08]  /*a9d0*/  MUFU.EX2 R47, R47 ;  /* 0x0000002f002f7308 */ /* 0x000f700000000800 */
[----:B------:R-:W5:Y:S08]  /*a9e0*/  MUFU.EX2 R69, R69 ;  /* 0x0000004500457308 */ /* 0x000f700000000800 */
[----:B------:R-:W5:Y:S01]  /*a9f0*/  MUFU.EX2 R72, R72 ;  /* 0x0000004800487308 */ /* 0x000f620000000800 */
[----:B--2---:R-:W-:-:S07]  /*aa00*/  FADD.FTZ R59, R59, 1 ;  /* 0x3f8000003b3b7421 */ /* 0x004fce0000010000 */
[----:B------:R-:W2:Y:S01]  /*aa10*/  MUFU.EX2 R71, R71 ;  /* 0x0000004700477308 */ /* 0x000ea20000000800 */
[----:B0-----:R-:W-:-:S07]  /*aa20*/  FADD.FTZ R57, R57, 1 ;  /* 0x3f80000039397421 */ /* 0x001fce0000010000 */
[----:B------:R-:W0:Y:S01]  /*aa30*/  MUFU.EX2 R48, R48 ;  /* 0x0000003000307308 */ /* 0x000e220000000800 */
[----:B-1----:R-:W-:-:S07]  /*aa40*/  FADD.FTZ R63, R63, 1 ;  /* 0x3f8000003f3f7421 */ /* 0x002fce0000010000 */
[----:B------:R-:W1:Y:S01]  /*aa50*/  MUFU.RCP R53, R53 ;  /* 0x0000003500357308 */ /* 0x000e620000001000 */
[----:B------:R-:W-:-:S07]  /*aa60*/  FADD.FTZ R60, R60, 1 ;  /* 0x3f8000003c3c7421 */ /* 0x000fce0000010000 */
[----:B------:R1:W1:Y:S01]  /*aa70*/  MUFU.EX2 R49, R45 ;  /* 0x0000002d00317308 */ /* 0x0002620000000800 */
[----:B------:R-:W-:Y:S01]  /*aa80*/  FADD.FTZ R65, R65, 1 ;  /* 0x3f80000041417421 */ /* 0x000fe20000010000 */
[----:B---3--:R-:W-:-:S06]  /*aa90*/  FADD.FTZ R46, R46, 1 ;  /* 0x3f8000002e2e7421 */ /* 0x008fcc0000010000 */
[----:B------:R-:W3:Y:S01]  /*aaa0*/  MUFU.RCP R51, R51 ;  /* 0x0000003300337308 */ /* 0x000ee20000001000 */
[----:B----4-:R-:W-:Y:S01]  /*aab0*/  FADD.FTZ R67, R67, 1 ;  /* 0x3f80000043437421 */ /* 0x010fe20000010000 */
[----:B-----5:R-:W-:Y:S01]  /*aac0*/  FADD.FTZ R47, R47, 1 ;  /* 0x3f8000002f2f7421 */ /* 0x020fe20000010000 */
[----:B------:R-:W-:-:S05]  /*aad0*/  FADD.FTZ R69, R69, 1 ;  /* 0x3f80000045457421 */ /* 0x000fca0000010000 */
[----:B------:R-:W4:Y:S01]  /*aae0*/  MUFU.RCP R55, R55 ;  /* 0x0000003700377308 */ /* 0x000f220000001000 */
[----:B------:R-:W-:Y:S01]  /*aaf0*/  FADD.FTZ R72, R72, 1 ;  /* 0x3f80000048487421 */ /* 0x000fe20000010000 */
[----:B--2---:R-:W-:-:S06]  /*ab00*/  FADD.FTZ R71, R71, 1 ;  /* 0x3f80000047477421 */ /* 0x004fcc0000010000 */
[----:B------:R-:W2:Y:S01]  /*ab10*/  MUFU.RCP R59, R59 ;  /* 0x0000003b003b7308 */ /* 0x000ea20000001000 */
[----:B0-----:R-:W-:-:S07]  /*ab20*/  FADD.FTZ R48, R48, 1 ;  /* 0x3f80000030307421 */ /* 0x001fce0000010000 */
[----:B------:R-:W0:Y:S01]  /*ab30*/  MUFU.RCP R57, R57 ;  /* 0x0000003900397308 */ /* 0x000e220000001000 */
[----:B-1----:R-:W-:Y:S01]  /*ab40*/  FMUL.FTZ R45, R52, R53 ;  /* 0x00000035342d7220 */ /* 0x002fe20000410000 */
[----:B------:R-:W-:Y:S01]  /*ab50*/  FADD.FTZ R49, R49, 1 ;  /* 0x3f80000031317421 */ /* 0x000fe20000010000 */
[----:B------:R-:W-:Y:S06]  /*ab60*/  BAR.SYNC.DEFER_BLOCKING 0x0 ;  /* 0x0000000000007b1d */ /* 0x000fec0000010000 */
[----:B------:R-:W1:Y:S08]  /*ab70*/  MUFU.RCP R73, R60 ;  /* 0x0000003c00497308 */ /* 0x000e700000001000 */
[----:B------:R-:W5:Y:S01]  /*ab80*/  MUFU.RCP R63, R63 ;  /* 0x0000003f003f7308 */ /* 0x000f620000001000 */
[----:B------:R-:W-:-:S07]  /*ab90*/  FMUL.FTZ R45, R45, R24 ;  /* 0x000000182d2d7220 */ /* 0x000fce0000410000 */
[----:B------:R-:W5:Y:S08]  /*aba0*/  MUFU.RCP R65, R65 ;  /* 0x0000004100417308 */ /* 0x000f700000001000 */
[----:B------:R-:W5:Y:S01]  /*abb0*/  MUFU.RCP R75, R46 ;  /* 0x0000002e004b7308 */ /* 0x000f620000001000 */
[----:B---3--:R-:W-:-:S07]  /*abc0*/  FMUL.FTZ R50, R50, R51 ;  /* 0x0000003332327220 */ /* 0x008fce0000410000 */
[----:B------:R-:W3:Y:S01]  /*abd0*/  MUFU.RCP R74, R67 ;  /* 0x00000043004a7308 */ /* 0x000ee20000001000 */
[----:B----4-:R-:W-:-:S07]  /*abe0*/  FMUL.FTZ R54, R54, R55 ;  /* 0x0000003736367220 */ /* 0x010fce0000410000 */
[----:B------:R-:W4:Y:S08]  /*abf0*/  MUFU.RCP R47, R47 ;  /* 0x0000002f002f7308 */ /* 0x000f300000001000 */
[----:B------:R-:W4:Y:S08]  /*ac00*/  MUFU.RCP R69, R69 ;  /* 0x0000004500457308 */ /* 0x000f300000001000 */
[----:B------:R-:W4:Y:S01]  /*ac10*/  MUFU.RCP R72, R72 ;  /* 0x0000004800487308 */ /* 0x000f220000001000 */
[----:B------:R-:W-:-:S07]  /*ac20*/  FMUL.FTZ R50, R50, R23 ;  /* 0x0000001732327220 */ /* 0x000fce0000410000 */
[----:B------:R-:W4:Y:S01]  /*ac30*/  MUFU.RCP R77, R48 ;  /* 0x00000030004d7308 */ /* 0x000f220000001000 */
[----:B--2---:R-:W-:-:S07]  /*ac40*/  FMUL.FTZ R58, R58, R59 ;  /* 0x0000003b3a3a7220 */ /* 0x004fce0000410000 */
[----:B------:R-:W2:Y:S01]  /*ac50*/  MUFU.RCP R71, R71 ;  /* 0x0000004700477308 */ /* 0x000ea20000001000 */
[----:B0-----:R-:W-:Y:S01]  /*ac60*/  FMUL.FTZ R23, R56, R57 ;  /* 0x0000003938177220 */ /* 0x001fe20000410000 */
[----:B------:R-:W-:-:S06]  /*ac70*/  FMUL.FTZ R54, R54, R25 ;  /* 0x0000001936367220 */ /* 0x000fcc0000410000 */
[----:B------:R-:W0:Y:S01]  /*ac80*/  MUFU.RCP R24, R49 ;  /* 0x0000003100187308 */ /* 0x000e220000001000 */
[----:B-1----:R-:W-:Y:S01]  /*ac90*/  FMUL.FTZ R25, R8, R73 ;  /* 0x0000004908197220 */ /* 0x002fe20000410000 */
[----:B------:R-:W-:Y:S01]  /*aca0*/  FMUL.FTZ R58, R58, R27 ;  /* 0x0000001b3a3a7220 */ /* 0x000fe20000410000 */
[----:B-----5:R-:W-:Y:S01]  /*acb0*/  FMUL.FTZ R62, R62, R63 ;  /* 0x0000003f3e3e7220 */ /* 0x020fe20000410000 */
[----:B------:R-:W-:Y:S01]  /*acc0*/  FMUL.FTZ R23, R23, R26 ;  /* 0x0000001a17177220 */ /* 0x000fe20000410000 */
[----:B------:R-:W-:Y:S01]  /*acd0*/  FMUL.FTZ R27, R64, R65 ;  /* 0x00000041401b7220 */ /* 0x000fe20000410000 */
[----:B------:R-:W-:Y:S01]  /*ace0*/  FMUL.FTZ R66, R66, R75 ;  /* 0x0000004b42427220 */ /* 0x000fe20000410000 */
[----:B------:R-:W-:Y:S01]  /*acf0*/  FMUL.FTZ R25, R25, R28 ;  /* 0x0000001c19197220 */ /* 0x000fe20000410000 */
[----:B---3--:R-:W-:Y:S01]  /*ad00*/  FMUL.FTZ R7, R7, R74 ;  /* 0x0000004a07077220 */ /* 0x008fe20000410000 */
[----:B------:R-:W-:Y:S01]  /*ad10*/  FMUL.FTZ R62, R62, R29 ;  /* 0x0000001d3e3e7220 */ /* 0x000fe20000410000 */
[----:B------:R-:W-:Y:S01]  /*ad20*/  F2FP.F16.F32.PACK_AB R45, R45, R50 ;  /* 0x000000322d2d723e */ /* 0x000fe200000000ff */
[----:B------:R-:W-:Y:S01]  /*ad30*/  FMUL.FTZ R27, R27, R30 ;  /* 0x0000001e1b1b7220 */ /* 0x000fe20000410000 */
[----:B------:R-:W-:Y:S01]  /*ad40*/  FMUL.FTZ R66, R66, R31 ;  /* 0x0000001f42427220 */ /* 0x000fe20000410000 */
[----:B----4-:R-:W-:Y:S01]  /*ad50*/  FMUL.FTZ R44, R44, R47 ;  /* 0x0000002f2c2c7220 */ /* 0x010fe20000410000 */
[----:B------:R-:W-:Y:S01]  /*ad60*/  FMUL.FTZ R29, R68, R69 ;  /* 0x00000045441d7220 */ /* 0x000fe20000410000 */
[----:B------:R-:W-:Y:S01]  /*ad70*/  FMUL.FTZ R9, R9, R72 ;  /* 0x0000004809097220 */ /* 0x000fe20000410000 */
[----:B------:R-:W-:Y:S01]  /*ad80*/  FMUL.FTZ R70, R70, R77 ;  /* 0x0000004d46467220 */ /* 0x000fe20000410000 */
[----:B--2---:R-:W-:Y:S01]  /*ad90*/  FMUL.FTZ R31, R6, R71 ;  /* 0x00000047061f7220 */ /* 0x004fe20000410000 */
        /* <DEDUP_REMOVED lines=60> */
[----:B------:R-:W-:-:S04]  /*b160*/  UIMAD UR9, UR28, UR13, UR9 ;  /* 0x0000000d1c0972a4 */ /* 0x000fc8000f8e0209 */
[----:B------:R-:W-:-:S04]  /*b170*/  UIMAD.WIDE.U32 UR8, UR29, UR14, UR8 ;  /* 0x0000000e1d0872a5 */ /* 0x000fc8000f8e0008 */
[----:B------:R-:W-:Y:S02]  /*b180*/  UIMAD UR15, UR29, UR15, UR9 ;  /* 0x0000000f1d0f72a4 */ /* 0x000fe4000f8e0209 */
[----:B0-----:R-:W-:-:S04]  /*b190*/  IADD3 R7, P0, PT, R10, UR8, RZ ;  /* 0x000000080a077c10 */ /* 0x001fc8000ff1e0ff */
[----:B-1----:R-:W-:Y:S02]  /*b1a0*/  LEA R6, P3, R7, UR26, 0x1 ;  /* 0x0000001a07067c11 */ /* 0x002fe4000f8608ff */
[-C--:B--2---:R-:W-:Y:S02]  /*b1b0*/  ISETP.GE.AND P2, PT, R10, R8.reuse, PT ;  /* 0x000000080a00720c */ /* 0x084fe40003f46270 */
[----:B------:R-:W-:Y:S02]  /*b1c0*/  ISETP.GE.AND P1, PT, R14, R8, PT ;  /* 0x000000080e00720c */ /* 0x000fe40003f26270 */
[----:B------:R-:W-:-:S04]  /*b1d0*/  IADD3.X R14, PT, PT, RZ, UR15, RZ, P0, !PT ;  /* 0x0000000fff0e7c10 */ /* 0x000fc800087fe4ff */
[----:B------:R-:W-:Y:S02]  /*b1e0*/  LEA.HI.X R7, R7, UR27, R14, 0x1, P3 ;  /* 0x0000001b07077c11 */ /* 0x000fe400098f0c0e */
[-C--:B------:R-:W-:Y:S02]  /*b1f0*/  ISETP.GE.AND P0, PT, R5, R8.reuse, PT ;  /* 0x000000080500720c */ /* 0x080fe40003f06270 */
[-C--:B------:R-:W-:Y:S01]  /*b200*/  ISETP.GE.AND P4, PT, R11, R8.reuse, PT ;  /* 0x000000080b00720c */ /* 0x080fe20003f86270 */
[----:B------:R0:W-:Y:S01]  /*b210*/  @!P2 STG.E.U16 desc[UR24][R6.64], R9 ;  /* 0x000000090600a986 */ /* 0x0001e2000c101518 */
[-C--:B------:R-:W-:Y:S02]  /*b220*/  ISETP.GE.AND P6, PT, R12, R8.reuse, PT ;  /* 0x000000080c00720c */ /* 0x080fe40003fc6270 */
[-C--:B------:R-:W-:Y:S01]  /*b230*/  ISETP.GE.AND P5, PT, R21, R8.reuse, PT ;  /* 0x000000081500720c */ /* 0x080fe20003fa6270 */
[----:B------:R0:W-:Y:S01]  /*b240*/  @!P1 STG.E.U16 desc[UR24][R6.64+0x40], R23 ;  /* 0x0000401706009986 */ /* 0x0001e2000c101518 */
        /* <DEDUP_REMOVED lines=36> */
.L_x_983:
        /* <DEDUP_REMOVED lines=15> */
.L_x_5021:


//--------------------- .text._Z25selective_scan_fwd_kernelI32Selective_Scan_fwd_kernel_traitsILi64ELi16ELi1ELb1ELb0ELb0ELb0EN3c104HalfENS1_7complexIfEEEEv13SSMParamsBase --------------------------
	.section	.text._Z25selective_scan_fwd_kernelI32Selective_Scan_fwd_kernel_traitsILi64ELi16ELi1ELb1ELb0ELb0ELb0EN3c104HalfENS1_7complexIfEEEEv13SSMParamsBase,"ax",@progbits
	.align	128
        .global         _Z25selective_scan_fwd_kernelI32Selective_Scan_fwd_kernel_traitsILi64ELi16ELi1ELb1ELb0ELb0ELb0EN3c104HalfENS1_7complexIfEEEEv13SSMParamsBase
        .type           _Z25selective_scan_fwd_kernelI32Selective_Scan_fwd_kernel_traitsILi64ELi16ELi1ELb1ELb0ELb0ELb0EN3c104HalfENS1_7complexIfEEEEv13SSMParamsBase,@function
        .size           _Z25selective_scan_fwd_kernelI32Selective_Scan_fwd_kernel_traitsILi64ELi16ELi1ELb1ELb0ELb0ELb0EN3c104HalfENS1_7complexIfEEEEv13SSMParamsBase,(.L_x_5022 - _Z25selective_scan_fwd_kernelI32Selective_Scan_fwd_kernel_traitsILi64ELi16ELi1ELb1ELb0ELb0ELb0EN3c104HalfENS1_7complexIfEEEEv13SSMParamsBase)
        .other          _Z25selective_scan_fwd_kernelI32Selective_Scan_fwd_kernel_traitsILi64ELi16ELi1ELb1ELb0ELb0ELb0EN3c104HalfENS1_7complexIfEEEEv13SSMParamsBase,@"STO_CUDA_ENTRY STV_DEFAULT"
_Z25selective_scan_fwd_kernelI32Selective_Scan_fwd_kernel_traitsILi64ELi16ELi1ELb1ELb0ELb0ELb0EN3c104HalfENS1_7complexIfEEEEv13SSMParamsBase:
.text._Z25selective_scan_fwd_kernelI32Selective_Scan_fwd_kernel_traitsILi64ELi16ELi1ELb1ELb0ELb0ELb0EN3c104HalfENS1_7complexIfEEEEv13SSMParamsBase:
        /* <DEDUP_REMOVED lines=78> */
.L_x_1023:
        /* <DEDUP_REMOVED lines=78> */
.L_x_985:
[----:B------:R-:W-:Y:S05]  /*09c0*/  BSYNC.RECONVERGENT B0 ;  /* 0x0000000000007941 */ /* 0x000fea0003800200 */
.L_x_984:
        /* <DEDUP_REMOVED lines=37> */
.L_x_987:
[----:B------:R-:W-:Y:S05]  /*0c20*/  BSYNC.RECONVERGENT B0 ;  /* 0x0000000000007941 */ /* 0x000fea0003800200 */
.L_x_986:
        /* <DEDUP_REMOVED lines=35> */
.L_x_989:
[----:B------:R-:W-:Y:S05]  /*0e60*/  BSYNC.RECONVERGENT B0 ;  /* 0x0000000000007941 */ /* 0x000fea0003800200 */
.L_x_988:
        /* <DEDUP_REMOVED lines=37> */
.L_x_991:
[----:B------:R-:W-:Y:S05]  /*10c0*/  BSYNC.RECONVERGENT B0 ;  /* 0x0000000000007941 */ /* 0x000fea0003800200 */
.L_x_990:
        /* <DEDUP_REMOVED lines=35> */
.L_x_993:
[----:B------:R-:W-:Y:S05]  /*1300*/  BSYNC.RECONVERGENT B0 ;  /* 0x0000000000007941 */ /* 0x000fea0003800200 */
.L_x_992:
        /* <DEDUP_REMOVED lines=41> */
.L_x_995:
[----:B------:R-:W-:Y:S05]  /*15a0*/  BSYNC.RECONVERGENT B0 ;  /* 0x0000000000007941 */ /* 0x000fea0003800200 */
.L_x_994:
        /* <DEDUP_REMOVED lines=39> */
.L_x_997:
[----:B------:R-:W-:Y:S05]  /*1820*/  BSYNC.RECONVERGENT B0 ;  /* 0x0000000000007941 */ /* 0x000fea0003800200 */
.L_x_996:
        /* <DEDUP_REMOVED lines=41> */
.L_x_999:
[----:B------:R-:W-:Y:S05]  /*1ac0*/  BSYNC.RECONVERGENT B0 ;  /* 0x0000000000007941 */ /* 0x000fea0003800200 */
.L_x_998:
        /* <DEDUP_REMOVED lines=39> */
.L_x_1001:
[----:B------:R-:W-:Y:S05]  /*1d40*/  BSYNC.RECONVERGENT B0 ;  /* 0x0000000000007941 */ /* 0x000fea0003800200 */
.L_x_1000:
        /* <DEDUP_REMOVED lines=41> */
.L_x_1003:
[----:B------:R-:W-:Y:S05]  /*1fe0*/  BSYNC.RECONVERGENT B0 ;  /* 0x0000000000007941 */ /* 0x000fea0003800200 */
.L_x_1002:
        /* <DEDUP_REMOVED lines=39> */
.L_x_1005:
[----:B------:R-:W-:Y:S05]  /*2260*/  BSYNC.RECONVERGENT B0 ;  /* 0x0000000000007941 */ /* 0x000fea0003800200 */
.L_x_1004:
        /* <DEDUP_REMOVED lines=44> */
.L_x_1007:
[----:B------:R-:W-:Y:S05]  /*2530*/  BSYNC.RECONVERGENT B0 ;  /* 0x0000000000007941 */ /* 0x000fea0003800200 */
.L_x_1006:
        /* <DEDUP_REMOVED lines=32> */
.L_x_1009:
[----:B------:R-:W-:Y:S05]  /*2740*/  BSYNC.RECONVERGENT B0 ;  /* 0x0000000000007941 */ /* 0x000fea0003800200 */
.L_x_1008:
        /* <DEDUP_REMOVED lines=32> */
.L_x_1011:
[----:B------:R-:W-:Y:S05]  /*2950*/  BSYNC.RECONVERGENT B0 ;  /* 0x0000000000007941 */ /* 0x000fea0003800200 */
.L_x_1010:
        /* <DEDUP_REMOVED lines=32> */
.L_x_1013:
[----:B------:R-:W-:Y:S05]  /*2b60*/  BSYNC.RECONVERGENT B0 ;  /* 0x0000000000007941 */ /* 0x000fea0003800200 */
.L_x_1012:
        /* <DEDUP_REMOVED lines=32> */
.L_x_1015:
[----:B------:R-:W-:Y:S05]  /*2d70*/  BSYNC.RECONVERGENT B0 ;  /* 0x0000000000007941 */ /* 0x000fea0003800200 */
.L_x_1014:
        /* <DEDUP_REMOVED lines=37> */
.L_x_1022:
[----:B------:R-:W-:Y:S02]  /*2fd0*/  MOV R4, R79 ;  /* 0x0000004f00047202 */ /* 0x000fe40000000f00 */
[----:B------:R-:W-:-:S06]  /*2fe0*/  MOV R5, R77 ;  /* 0x0000004d00057202 */ /* 0x000fcc0000000f00 */
[----:B------:R-:W2:Y:S01]  /*2ff0*/  LDG.E.64 R4, desc[UR16][R4.64] ;  /* 0x0000001004047981 */ /* 0x000ea2000c1e1b00 */
[----:B------:R-:W-:Y:S01]  /*3000*/  ISETP.GE.AND P1, PT, R53, 0x1, PT ;  /* 0x000000013500780c */ /* 0x000fe20003f26270 */
[----:B--2---:R-:W-:Y:S01]  /*3010*/  FMUL.FTZ R0, R5, R70 ;  /* 0x0000004605007220 */ /* 0x004fe20000410000 */
[----:B------:R-:W-:-:S03]  /*3020*/  FMUL.FTZ R7, R4, 1.4426950216293334961 ;  /* 0x3fb8aa3b04077820 */ /* 0x000fc60000410000 */
        /* <DEDUP_REMOVED lines=17> */
[----:B------:R-:W-:-:S03]  /*3140*/  FMUL.FTZ R142, R7, R106 ;  /* 0x0000006a078e7220 */ /* 0x000fc60000410000 */
[----:B------:R-:W-:Y:S01]  /*3150*/  MUFU.SIN R118, R6 ;  /* 0x0000000600767308 */ /* 0x000fe20000000400 */
[----:B0-----:R-:W-:-:S04]  /*3160*/  FMUL.FTZ R3, R5, R64 ;  /* 0x0000004005037220 */ /* 0x001fc80000410000 */
[----:B------:R-:W-:Y:S01]  /*3170*/  FMUL.RZ R8, R3, 0.15915493667125701904 ;  /* 0x3e22f98303087820 */ /* 0x000fe2000040c000 */
[----:B------:R-:W-:Y:S02]  /*3180*/  FMUL.FTZ R3, R5, R62 ;  /* 0x0000003e05037220 */ /* 0x000fe40000410000 */
[----:B------:R0:W-:Y:S08]  /*3190*/  MUFU.COS R138, R6 ;  /* 0x00000006008a7308 */ /* 0x0001f00000000000 */
[----:B------:R-:W-:Y:S01]  /*31a0*/  MUFU.SIN R111, R4 ;  /* 0x00000004006f7308 */ /* 0x000fe20000000400 */
[----:B0-----:R-:W-:-:S07]  /*31b0*/  FMUL.RZ R6, R3, 0.15915493667125701904 ;  /* 0x3e22f98303067820 */ /* 0x001fce000040c000 */
[----:B------:R-:W-:Y:S08]  /*31c0*/  MUFU.SIN R3, R6 ;  /* 0x0000000600037308 */ /* 0x000ff00000000400 */
[----:B------:R0:W-:Y:S08]  /*31d0*/  MUFU.COS R21, R6 ;  /* 0x0000000600157308 */ /* 0x0001f00000000000 */
[----:B------:R1:W-:Y:S01]  /*31e0*/  MUFU.COS R113, R4 ;  /* 0x0000000400717308 */ /* 0x0003e20000000000 */
[----:B0-----:R-:W-:-:S04]  /*31f0*/  FMUL.FTZ R6, R5, R54 ;  /* 0x0000003605067220 */ /* 0x001fc80000410000 */
[----:B------:R-:W-:Y:S01]  /*3200*/  FMUL.RZ R11, R6, 0.15915493667125701904 ;  /* 0x3e22f983060b7820 */ /* 0x000fe2000040c000 */
[C---:B------:R-:W-:Y:S02]  /*3210*/  FMUL.FTZ R6, R5.reuse, R72 ;  /* 0x0000004805067220 */ /* 0x040fe40000410000 */
[----:B------:R-:W0:Y:S01]  /*3220*/  MUFU.EX2 R19, R19 ;  /* 0x0000001300137308 */ /* 0x000e220000000800 */
[----:B-1----:R-:W-:Y:S01]  /*3230*/  FMUL.FTZ R4, R5, R60 ;  /* 0x0000003c05047220 */ /* 0x002fe20000410000 */
[----:B------:R-:W-:-:S03]  /*3240*/  FMUL.RZ R14, R6, 0.15915493667125701904 ;  /* 0x3e22f983060e7820 */ /* 0x000fc6000040c000 */
[----:B------:R-:W-:Y:S01]  /*3250*/  FMUL.RZ R9, R4, 0.15915493667125701904 ;  /* 0x3e22f98304097820 */ /* 0x000fe2000040c000 */
[----:B------:R-:W-:Y:S02]  /*3260*/  FMUL.FTZ R4, R5, R58 ;  /* 0x0000003a05047220 */ /* 0x000fe40000410000 */
[----:B------:R-:W1:Y:S08]  /*3270*/  MUFU.EX2 R0, R0 ;  /* 0x0000000000007308 */ /* 0x000e700000000800 */
[----:B------:R-:W-:Y:S01]  /*3280*/  MUFU.SIN R23, R8 ;  /* 0x0000000800177308 */ /* 0x000fe20000000400 */
[----:B0-----:R-:W-:-:S07]  /*3290*/  FMUL.FTZ R118, R19, R118 ;  /* 0x0000007613767220 */ /* 0x001fce0000410000 */
[----:B------:R0:W-:Y:S01]  /*32a0*/  MUFU.COS R109, R8 ;  /* 0x00000008006d7308 */ /* 0x0001e20000000000 */
[C---:B-1----:R-:W-:Y:S01]  /*32b0*/  FMUL.FTZ R113, R0.reuse, R113 ;  /* 0x0000007100717220 */ /* 0x042fe20000410000 */
[----:B------:R-:W-:Y:S01]  /*32c0*/  FMUL.FTZ R111, R0, R111 ;  /* 0x0000006f006f7220 */ /* 0x000fe20000410000 */
[----:B------:R-:W-:-:S05]  /*32d0*/  FMUL.FTZ R0, R105, R118 ;  /* 0x0000007669007220 */ /* 0x000fca0000410000 */
[----:B------:R-:W-:Y:S01]  /*32e0*/  MUFU.SIN R130, R14 ;  /* 0x0000000e00827308 */ /* 0x000fe20000000400 */
[----:B0-----:R-:W-:Y:S01]  /*32f0*/  FMUL.RZ R8, R4, 0.15915493667125701904 ;  /* 0x3e22f98304087820 */ /* 0x001fe2000040c000 */
[----:B------:R-:W-:-:S04]  /*3300*/  FMUL.FTZ R4, R5, R56 ;  /* 0x0000003805047220 */ /* 0x000fc80000410000 */
[----:B------:R-:W-:Y:S02]  /*3310*/  FMUL.RZ R10, R4, 0.15915493667125701904 ;  /* 0x3e22f983040a7820 */ /* 0x000fe4000040c000 */
[----:B------:R0:W-:Y:S08]  /*3320*/  MUFU.COS R6, R14 ;  /* 0x0000000e00067308 */ /* 0x0001f00000000000 */
[----:B------:R-:W-:Y:S01]  /*3330*/  MUFU.SIN R122, R8 ;  /* 0x00000008007a7308 */ /* 0x000fe20000000400 */
[----:B0-----:R-:W-:-:S04]  /*3340*/  FMUL.FTZ R14, R5, R86 ;  /* 0x00000056050e7220 */ /* 0x001fc80000410000 */
[----:B------:R-:W-:Y:S01]  /*3350*/  FMUL.RZ R115, R14, 0.15915493667125701904 ;  /* 0x3e22f9830e737820 */ /* 0x000fe2000040c000 */
[----:B------:R-:W-:Y:S02]  /*3360*/  FMUL.FTZ R14, R7, R86 ;  /* 0x00000056070e7220 */ /* 0x000fe40000410000 */
[----:B------:R0:W-:Y:S08]  /*3370*/  MUFU.COS R15, R8 ;  /* 0x00000008000f7308 */ /* 0x0001f00000000000 */
[----:B------:R-:W1:Y:S01]  /*3380*/  MUFU.EX2 R26, R26 ;  /* 0x0000001a001a7308 */ /* 0x000e620000000800 */
[----:B0-----:R-:W-:-:S04]  /*3390*/  FMUL.FTZ R8, R5, R74 ;  /* 0x0000004a05087220 */ /* 0x001fc80000410000 */
[----:B------:R-:W-:-:S03]  /*33a0*/  FMUL.RZ R25, R8, 0.15915493667125701904 ;  /* 0x3e22f98308197820 */ /* 0x000fc6000040c000 */
[----:B------:R-:W-:Y:S08]  /*33b0*/  MUFU.SIN R136, R115 ;  /* 0x0000007300887308 */ /* 0x000ff00000000400 */
[----:B------:R0:W-:Y:S01]  /*33c0*/  MUFU.COS R135, R115 ;  /* 0x0000007300877308 */ /* 0x0001e20000000000 */
[C---:B-1----:R-:W-:Y:S01]  /*33d0*/  FMUL.FTZ R21, R26.reuse, R21 ;  /* 0x000000151a157220 */ /* 0x042fe20000410000 */
[----:B------:R-:W-:-:S06]  /*33e0*/  FMUL.FTZ R3, R26, R3 ;  /* 0x000000031a037220 */ /* 0x000fcc0000410000 */
[----:B------:R-:W-:Y:S01]  /*33f0*/  MUFU.SIN R124, R10 ;  /* 0x0000000a007c7308 */ /* 0x000fe20000000400 */
[----:B0-----:R-:W-:Y:S01]  /*3400*/  FMUL.FTZ R115, R19, R138 ;  /* 0x0000008a13737220 */ /* 0x001fe20000410000 */
[----:B------:R-:W-:-:S03]  /*3410*/  FMUL.FTZ R138, RZ, R118 ;  /* 0x00000076ff8a7220 */ /* 0x000fc60000410000 */
[----:B------:R-:W-:Y:S01]  /*3420*/  FFMA.FTZ R19, RZ, R115, R0 ;  /* 0x00000073ff137223 */ /* 0x000fe20000010000 */
[C---:B------:R-:W-:Y:S02]  /*3430*/  FMUL.FTZ R0, R5.reuse, R110 ;  /* 0x0000006e05007220 */ /* 0x040fe40000410000 */
[----:B------:R0:W-:Y:S08]  /*3440*/  MUFU.COS R4, R10 ;  /* 0x0000000a00047308 */ /* 0x0001f00000000000 */
[----:B------:R-:W-:Y:S01]  /*3450*/  MUFU.SIN R132, R25 ;  /* 0x0000001900847308 */ /* 0x000fe20000000400 */
[----:B0-----:R-:W-:-:S04]  /*3460*/  FMUL.FTZ R10, R5, R76 ;  /* 0x0000004c050a7220 */ /* 0x001fc80000410000 */
[----:B------:R-:W-:Y:S01]  /*3470*/  FMUL.RZ R27, R10, 0.15915493667125701904 ;  /* 0x3e22f9830a1b7820 */ /* 0x000fe2000040c000 */
[----:B------:R-:W-:Y:S02]  /*3480*/  FMUL.FTZ R10, R7, R76 ;  /* 0x0000004c070a7220 */ /* 0x000fe40000410000 */
[----:B------:R0:W-:Y:S08]  /*3490*/  MUFU.COS R8, R25 ;  /* 0x0000001900087308 */ /* 0x0001f00000000000 */
[----:B------:R-:W1:Y:S01]  /*34a0*/  MUFU.EX2 R140, R140 ;  /* 0x0000008c008c7308 */ /* 0x000e620000000800 */
[C---:B0-----:R-:W-:Y:S01]  /*34b0*/  FMUL.FTZ R25, R5.reuse, R94 ;  /* 0x0000005e05197220 */ /* 0x041fe20000410000 */
[----:B------:R-:W-:-:S03]  /*34c0*/  FMUL.FTZ R5, R5, R106 ;  /* 0x0000006a05057220 */ /* 0x000fc60000410000 */
[----:B------:R-:W-:Y:S01]  /*34d0*/  FMUL.RZ R121, R25, 0.15915493667125701904 ;  /* 0x3e22f98319797820 */ /* 0x000fe2000040c000 */
[----:B------:R-:W-:Y:S02]  /*34e0*/  FMUL.FTZ R25, R7, R94 ;  /* 0x0000005e07197220 */ /* 0x000fe40000410000 */
[----:B------:R-:W-:Y:S08]  /*34f0*/  MUFU.SIN R120, R9 ;  /* 0x0000000900787308 */ /* 0x000ff00000000400 */
[----:B------:R0:W-:Y:S01]  /*3500*/  MUFU.COS R18, R9 ;  /* 0x0000000900127308 */ /* 0x0001e20000000000 */
[C---:B-1----:R-:W-:Y:S01]  /*3510*/  FMUL.FTZ R23, R140.reuse, R23 ;  /* 0x000000178c177220 */ /* 0x042fe20000410000 */
[----:B------:R-:W-:-:S06]  /*3520*/  FMUL.FTZ R109, R140, R109 ;  /* 0x0000006d8c6d7220 */ /* 0x000fcc0000410000 */
[----:B------:R-:W1:Y:S01]  /*3530*/  MUFU.EX2 R16, R16 ;  /* 0x0000001000107308 */ /* 0x000e620000000800 */
[----:B0-----:R-:W-:-:S07]  /*3540*/  FMUL.FTZ R9, R7, R56 ;  /* 0x0000003807097220 */ /* 0x001fce0000410000 */
[----:B------:R-:W-:Y:S08]  /*3550*/  MUFU.SIN R128, R11 ;  /* 0x0000000b00807308 */ /* 0x000ff00000000400 */
[----:B------:R0:W-:Y:S01]  /*3560*/  MUFU.COS R125, R11 ;  /* 0x0000000b007d7308 */ /* 0x0001e20000000000 */
[----:B-1----:R-:W-:-:S07]  /*3570*/  FMUL.FTZ R122, R16, R122 ;  /* 0x0000007a107a7220 */ /* 0x002fce0000410000 */
[----:B------:R-:W1:Y:S01]  /*3580*/  MUFU.EX2 R9, R9 ;  /* 0x0000000900097308 */ /* 0x000e620000000800 */
[----:B0-----:R-:W-:Y:S01]  /*3590*/  FMUL.FTZ R11, R7, R74 ;  /* 0x0000004a070b7220 */ /* 0x001fe20000410000 */
[----:B------:R-:W-:Y:S01]  /*35a0*/  FFMA.FTZ R7, R105, R115, -R138 ;  /* 0x0000007369077223 */ /* 0x000fe2000001088a */
[----:B------:R-:W-:Y:S01]  /*35b0*/  FADD.FTZ R138, RZ, R19 ;  /* 0x00000013ff8a7221 */ /* 0x000fe20000010000 */
[----:B------:R-:W-:Y:S02]  /*35c0*/  FMUL.RZ R19, R0, 0.15915493667125701904 ;  /* 0x3e22f98300137820 */ /* 0x000fe4000040c000 */
[----:B------:R-:W-:Y:S01]  /*35d0*/  FADD.FTZ R26, R104, R7 ;  /* 0x00000007681a7221 */ /* 0x000fe20000010000 */
[C---:B------:R-:W-:Y:S01]  /*35e0*/  FMUL.FTZ R0, R111.reuse, R138 ;  /* 0x0000008a6f007220 */ /* 0x040fe20000410000 */
[----:B------:R-:W0:Y:S02]  /*35f0*/  MUFU.EX2 R12, R12 ;  /* 0x0000000c000c7308 */ /* 0x000e240000000800 */
[-C--:B------:R-:W-:Y:S01]  /*3600*/  FMUL.FTZ R7, R111, R26.reuse ;  /* 0x0000001a6f077220 */ /* 0x080fe20000410000 */
[----:B------:R-:W-:Y:S01]  /*3610*/  FFMA.FTZ R26, R113, R26, -R0 ;  /* 0x0000001a711a7223 */ /* 0x000fe20000010800 */
[----:B------:R-:W-:Y:S01]  /*3620*/  FMUL.FTZ R0, R16, R15 ;  /* 0x0000000f10007220 */ /* 0x000fe20000410000 */
[----:B------:R-:W-:Y:S01]  /*3630*/  FMUL.RZ R15, R5, 0.15915493667125701904 ;  /* 0x3e22f983050f7820 */ /* 0x000fe2000040c000 */
[----:B------:R-:W-:Y:S01]  /*3640*/  FFMA.FTZ R7, R113, R138, R7 ;  /* 0x0000008a71077223 */ /* 0x000fe20000010007 */
[----:B------:R-:W-:Y:S01]  /*3650*/  FADD.FTZ R26, R103, R26 ;  /* 0x0000001a671a7221 */ /* 0x000fe20000010000 */
[----:B------:R-:W2:Y:S01]  /*3660*/  MUFU.EX2 R17, R17 ;  /* 0x0000001100117308 */ /* 0x000ea20000000800 */
[----:B-1----:R-:W-:Y:S01]  /*3670*/  FMUL.FTZ R123, R9, R4 ;  /* 0x00000004097b7220 */ /* 0x002fe20000410000 */
[----:B------:R-:W-:Y:S01]  /*3680*/  FADD.FTZ R16, RZ, R7 ;  /* 0x00000007ff107221 */ /* 0x000fe20000010000 */
[----:B------:R-:W-:Y:S01]  /*3690*/  FMUL.FTZ R140, R23, R26 ;  /* 0x0000001a178c7220 */ /* 0x000fe20000410000 */
[----:B------:R-:W-:-:S02]  /*36a0*/  FMUL.FTZ R124, R9, R124 ;  /* 0x0000007c097c7220 */ /* 0x000fc40000410000 */
[-C--:B------:R-:W-:Y:S01]  /*36b0*/  FMUL.FTZ R7, R23, R16.reuse ;  /* 0x0000001017077220 */ /* 0x080fe20000410000 */
[C---:B------:R-:W-:Y:S01]  /*36c0*/  FFMA.FTZ R140, R109.reuse, R16, R140 ;  /* 0x000000106d8c7223 */ /* 0x040fe2000001008c */
[----:B------:R-:W1:Y:S01]  /*36d0*/  MUFU.EX2 R11, R11 ;  /* 0x0000000b000b7308 */ /* 0x000e620000000800 */
[C---:B0-----:R-:W-:Y:S01]  /*36e0*/  FMUL.FTZ R125, R12.reuse, R125 ;  /* 0x0000007d0c7d7220 */ /* 0x041fe20000410000 */
[----:B------:R-:W-:Y:S01]  /*36f0*/  FFMA.FTZ R7, R109, R26, -R7 ;  /* 0x0000001a6d077223 */ /* 0x000fe20000010807 */
[----:B------:R-:W-:Y:S01]  /*3700*/  FADD.FTZ R140, RZ, R140 ;  /* 0x0000008cff8c7221 */ /* 0x000fe20000010000 */
[----:B------:R-:W-:Y:S02]  /*3710*/  FMUL.FTZ R128, R12, R128 ;  /* 0x000000800c807220 */ /* 0x000fe40000410000 */
[----:B------:R-:W-:Y:S01]  /*3720*/  FADD.FTZ R4, R102, R7 ;  /* 0x0000000766047221 */ /* 0x000fe20000010000 */
[----:B------:R-:W-:Y:S01]  /*3730*/  FMUL.FTZ R12, R3, R140 ;  /* 0x0000008c030c7220 */ /* 0x000fe20000410000 */
[----:B------:R-:W0:Y:S01]  /*3740*/  MUFU.EX2 R13, R13 ;  /* 0x0000000d000d7308 */ /* 0x000e220000000800 */
[----:B--2---:R-:W-:Y:S01]  /*3750*/  FMUL.FTZ R120, R17, R120 ;  /* 0x0000007811787220 */ /* 0x004fe20000410000 */
[-C--:B------:R-:W-:Y:S01]  /*3760*/  FMUL.FTZ R7, R3, R4.reuse ;  /* 0x0000000403077220 */ /* 0x080fe20000410000 */
[----:B------:R-:W-:-:S03]  /*3770*/  FFMA.FTZ R12, R21, R4, -R12 ;  /* 0x00000004150c7223 */ /* 0x000fc6000001080c */
[----:B------:R-:W-:Y:S01]  /*3780*/  FFMA.FTZ R140, R21, R140, R7 ;  /* 0x0000008c158c7223 */ /* 0x000fe20000010007 */
[----:B------:R-:W-:Y:S01]  /*3790*/  FADD.FTZ R12, R101, R12 ;  /* 0x0000000c650c7221 */ /* 0x000fe20000010000 */
[----:B------:R-:W-:Y:S01]  /*37a0*/  MUFU.SIN R134, R27 ;  /* 0x0000001b00867308 */ /* 0x000fe20000000400 */
[C---:B-1----:R-:W-:Y:S01]  /*37b0*/  FMUL.FTZ R131, R11.reuse, R8 ;  /* 0x000000080b837220 */ /* 0x042fe20000410000 */
[----:B------:R-:W-:Y:S01]  /*37c0*/  FADD.FTZ R140, RZ, R140 ;  /* 0x0000008cff8c7221 */ /* 0x000fe20000010000 */
[C---:B------:R-:W-:Y:S01]  /*37d0*/  FMUL.FTZ R4, R120.reuse, R12 ;  /* 0x0000000c78047220 */ /* 0x040fe20000410000 */
[----:B------:R-:W-:Y:S02]  /*37e0*/  FMUL.FTZ R132, R11, R132 ;  /* 0x000000840b847220 */ /* 0x000fe40000410000 */
[----:B------:R-:W-:Y:S02]  /*37f0*/  FMUL.FTZ R9, R120, R140 ;  /* 0x0000008c78097220 */ /* 0x000fe40000410000 */
[----:B------:R-:W-:Y:S01]  /*3800*/  MUFU.COS R133, R27 ;  /* 0x0000001b00857308 */ /* 0x000fe20000000000 */
[C---:B0-----:R-:W-:Y:S01]  /*3810*/  FMUL.FTZ R129, R13.reuse, R6 ;  /* 0x000000060d817220 */ /* 0x041fe20000410000 */
[----:B------:R-:W-:-:S06]  /*3820*/  FMUL.FTZ R130, R13, R130 ;  /* 0x000000820d827220 */ /* 0x000fcc0000410000 */
[----:B------:R-:W0:Y:S08]  /*3830*/  MUFU.EX2 R10, R10 ;  /* 0x0000000a000a7308 */ /* 0x000e300000000800 */
[----:B------:R-:W1:Y:S08]  /*3840*/  MUFU.EX2 R24, R24 ;  /* 0x0000001800187308 */ /* 0x000e700000000800 */
[----:B------:R-:W-:Y:S01]  /*3850*/  MUFU.SIN R139, R121 ;  /* 0x00000079008b7308 */ /* 0x000fe20000000400 */
[C---:B0-----:R-:W-:Y:S01]  /*3860*/  FMUL.FTZ R133, R10.reuse, R133 ;  /* 0x000000850a857220 */ /* 0x041fe20000410000 */
[----:B------:R-:W-:-:S06]  /*3870*/  FMUL.FTZ R134, R10, R134 ;  /* 0x000000860a867220 */ /* 0x000fcc0000410000 */
[----:B------:R0:W-:Y:S01]  /*3880*/  MUFU.COS R137, R121 ;  /* 0x0000007900897308 */ /* 0x0001e20000000000 */
[C---:B-1----:R-:W-:Y:S01]  /*3890*/  FMUL.FTZ R117, R24.reuse, R117 ;  /* 0x0000007518757220 */ /* 0x042fe20000410000 */
[----:B------:R-:W-:-:S04]  /*38a0*/  FMUL.FTZ R119, R24, R119 ;  /* 0x0000007718777220 */ /* 0x000fc80000410000 */
[----:B------:R-:W-:Y:S02]  /*38b0*/  FMUL.FTZ R6, R119, R118 ;  /* 0x0000007677067220 */ /* 0x000fe40000410000 */
[----:B------:R-:W-:Y:S01]  /*38c0*/  MUFU.EX2 R142, R142 ;  /* 0x0000008e008e7308 */ /* 0x000fe20000000800 */
[----:B0-----:R-:W-:Y:S01]  /*38d0*/  FMUL.FTZ R121, R17, R18 ;  /* 0x0000001211797220 */ /* 0x001fe20000410000 */
[----:B------:R-:W-:-:S03]  /*38e0*/  FFMA.FTZ R6, R117, R115, R6 ;  /* 0x0000007375067223 */ /* 0x000fc60000010006 */
[C---:B------:R-:W-:Y:S01]  /*38f0*/  FFMA.FTZ R4, R121.reuse, R140, R4 ;  /* 0x0000008c79047223 */ /* 0x040fe20000010004 */
[----:B------:R-:W-:Y:S02]  /*3900*/  FFMA.FTZ R9, R121, R12, -R9 ;  /* 0x0000000c79097223 */ /* 0x000fe40000010809 */
[----:B------:R-:W0:Y:S01]  /*3910*/  MUFU.COS R7, R15 ;  /* 0x0000000f00077308 */ /* 0x000e220000000000 */
[----:B------:R-:W-:Y:S01]  /*3920*/  FADD.FTZ R11, RZ, R4 ;  /* 0x00000004ff0b7221 */ /* 0x000fe20000010000 */
[----:B------:R-:W-:Y:S01]  /*3930*/  FADD.FTZ R9, R100, R9 ;  /* 0x0000000964097221 */ /* 0x000fe20000010000 */
[----:B------:R-:W-:Y:S02]  /*3940*/  FMUL.FTZ R4, R117, R118 ;  /* 0x0000007675047220 */ /* 0x000fe40000410000 */
[C---:B------:R-:W-:Y:S01]  /*3950*/  FMUL.FTZ R13, R122.reuse, R11 ;  /* 0x0000000b7a0d7220 */ /* 0x040fe20000410000 */
[----:B------:R-:W-:Y:S01]  /*3960*/  FMUL.FTZ R10, R122, R9 ;  /* 0x000000097a0a7220 */ /* 0x000fe20000410000 */
[----:B------:R-:W-:Y:S01]  /*3970*/  FFMA.FTZ R4, R119, R115, -R4 ;  /* 0x0000007377047223 */ /* 0x000fe20000010804 */
[----:B------:R-:W1:Y:S01]  /*3980*/  MUFU.EX2 R14, R14 ;  /* 0x0000000e000e7308 */ /* 0x000e620000000800 */
[C---:B------:R-:W-:Y:S01]  /*3990*/  FFMA.FTZ R8, R0.reuse, R9, -R13 ;  /* 0x0000000900087223 */ /* 0x040fe2000001080d */
[----:B------:R-:W-:-:S04]  /*39a0*/  FFMA.FTZ R10, R0, R11, R10 ;  /* 0x0000000b000a7223 */ /* 0x000fc8000001000a */
[----:B------:R-:W-:Y:S02]  /*39b0*/  FADD.FTZ R10, RZ, R10 ;  /* 0x0000000aff0a7221 */ /* 0x000fe40000010000 */
[----:B------:R-:W2:Y:S01]  /*39c0*/  MUFU.SIN R5, R15 ;  /* 0x0000000f00057308 */ /* 0x000ea20000000400 */
[----:B0-----:R-:W-:Y:S01]  /*39d0*/  FMUL.FTZ R140, R142, R7 ;  /* 0x000000078e8c7220 */ /* 0x001fe20000410000 */
[----:B------:R-:W-:Y:S01]  /*39e0*/  FADD.FTZ R7, R99, R8 ;  /* 0x0000000863077221 */ /* 0x000fe20000010000 */
[----:B------:R-:W-:Y:S01]  /*39f0*/  FMUL.FTZ R8, R111, R4 ;  /* 0x000000046f087220 */ /* 0x000fe20000410000 */
[----:B------:R-:W-:-:S03]  /*3a00*/  FMUL.FTZ R12, R124, R10 ;  /* 0x0000000a7c0c7220 */ /* 0x000fc60000410000 */
[----:B------:R-:W-:Y:S01]  /*3a10*/  FFMA.FTZ R8, R113, R6, R8 ;  /* 0x0000000671087223 */ /* 0x000fe20000010008 */
[----:B------:R-:W0:Y:S01]  /*3a20*/  MUFU.EX2 R24, R25 ;  /* 0x0000001900187308 */ /* 0x000e220000000800 */
[C---:B-1----:R-:W-:Y:S01]  /*3a30*/  FMUL.FTZ R135, R14.reuse, R135 ;  /* 0x000000870e877220 */ /* 0x042fe20000410000 */
[----:B------:R-:W-:Y:S01]  /*3a40*/  FMUL.FTZ R136, R14, R136 ;  /* 0x000000880e887220 */ /* 0x000fe20000410000 */
[-C--:B------:R-:W-:Y:S01]  /*3a50*/  FMUL.FTZ R14, R124, R7.reuse ;  /* 0x000000077c0e7220 */ /* 0x080fe20000410000 */
[----:B------:R-:W-:-:S03]  /*3a60*/  FFMA.FTZ R7, R123, R7, -R12 ;  /* 0x000000077b077223 */ /* 0x000fc6000001080c */
[----:B------:R-:W-:Y:S01]  /*3a70*/  FFMA.FTZ R14, R123, R10, R14 ;  /* 0x0000000a7b0e7223 */ /* 0x000fe2000001000e */
[----:B------:R-:W-:Y:S01]  /*3a80*/  FADD.FTZ R7, R98, R7 ;  /* 0x0000000762077221 */ /* 0x000fe20000010000 */
[----:B--2---:R-:W-:Y:S01]  /*3a90*/  FMUL.FTZ R142, R142, R5 ;  /* 0x000000058e8e7220 */ /* 0x004fe20000410000 */
[----:B------:R-:W-:Y:S01]  /*3aa0*/  FMUL.FTZ R5, R111, R6 ;  /* 0x000000066f057220 */ /* 0x000fe20000410000 */
[----:B------:R-:W-:Y:S01]  /*3ab0*/  FADD.FTZ R14, RZ, R14 ;  /* 0x0000000eff0e7221 */ /* 0x000fe20000010000 */
[----:B------:R-:W-:Y:S01]  /*3ac0*/  FMUL.FTZ R6, R23, R8 ;  /* 0x0000000817067220 */ /* 0x000fe20000410000 */
[CC--:B------:R-:W-:Y:S01]  /*3ad0*/  FMUL.FTZ R9, R128.reuse, R7.reuse ;  /* 0x0000000780097220 */ /* 0x0c0fe20000410000 */
[----:B------:R-:W-:Y:S01]  /*3ae0*/  FFMA.FTZ R4, R113, R4, -R5 ;  /* 0x0000000471047223 */ /* 0x000fe20000010805 */
[-C--:B------:R-:W-:Y:S01]  /*3af0*/  FMUL.FTZ R10, R128, R14.reuse ;  /* 0x0000000e800a7220 */ /* 0x080fe20000410000 */
[----:B------:R-:W-:Y:S01]  /*3b00*/  MUFU.EX2 R141, R141 ;  /* 0x0000008d008d7308 */ /* 0x000fe20000000800 */
[----:B------:R-:W-:Y:S01]  /*3b10*/  FFMA.FTZ R9, R125, R14, R9 ;  /* 0x0000000e7d097223 */ /* 0x000fe20000010009 */
[-C--:B------:R-:W-:Y:S01]  /*3b20*/  FMUL.FTZ R5, R23, R4.reuse ;  /* 0x0000000417057220 */ /* 0x080fe20000410000 */
[----:B------:R-:W-:Y:S01]  /*3b30*/  FFMA.FTZ R6, R109, R4, -R6 ;  /* 0x000000046d067223 */ /* 0x000fe20000010806 */
[----:B------:R-:W-:Y:S01]  /*3b40*/  FFMA.FTZ R10, R125, R7, -R10 ;  /* 0x000000077d0a7223 */ /* 0x000fe2000001080a */
[----:B------:R-:W-:Y:S01]  /*3b50*/  FADD.FTZ R9, RZ, R9 ;  /* 0x00000009ff097221 */ /* 0x000fe20000010000 */
[----:B------:R-:W-:Y:S01]  /*3b60*/  FFMA.FTZ R8, R109, R8, R5 ;  /* 0x000000086d087223 */ /* 0x000fe20000010005 */
[----:B------:R-:W-:Y:S01]  /*3b70*/  FMUL.FTZ R4, R3, R6 ;  /* 0x0000000603047220 */ /* 0x000fe20000410000 */
[----:B------:R-:W-:Y:S01]  /*3b80*/  FADD.FTZ R10, R97, R10 ;  /* 0x0000000a610a7221 */ /* 0x000fe20000010000 */
[CC--:B------:R-:W-:Y:S01]  /*3b90*/  FMUL.FTZ R13, R130.reuse, R9.reuse ;  /* 0x00000009820d7220 */ /* 0x0c0fe20000410000 */
[-C--:B------:R-:W-:Y:S01]  /*3ba0*/  FMUL.FTZ R5, R3, R8.reuse ;  /* 0x0000000803057220 */ /* 0x080fe20000410000 */
        /* <DEDUP_REMOVED lines=9> */
[----:B------:R-:W-:Y:S01]  /*3c40*/  FADD.FTZ R12, RZ, R8 ;  /* 0x00000008ff0c7221 */ /* 0x000fe20000010000 */
[C---:B------:R-:W-:Y:S01]  /*3c50*/  FMUL.FTZ R15, R132.reuse, R10 ;  /* 0x0000000a840f7220 */ /* 0x040fe20000410000 */
[----:B------:R-:W-:Y:S01]  /*3c60*/  FFMA.FTZ R11, R121, R4, R7 ;  /* 0x00000004790b7223 */ /* 0x000fe20000010007 */
[----:B------:R-:W-:Y:S01]  /*3c70*/  MOV R4, R71 ;  /* 0x0000004700047202 */ /* 0x000fe20000000f00 */
[-C--:B------:R-:W-:Y:S01]  /*3c80*/  FMUL.FTZ R8, R132, R12.reuse ;  /* 0x0000000c84087220 */ /* 0x080fe20000410000 */
[C---:B------:R-:W-:Y:S01]  /*3c90*/  FFMA.FTZ R15, R131.reuse, R12, R15 ;  /* 0x0000000c830f7223 */ /* 0x040fe2000001000f */
[----:B------:R-:W-:Y:S01]  /*3ca0*/  MOV R5, R69 ;  /* 0x0000004500057202 */ /* 0x000fe20000000f00 */
[----:B0-----:R-:W-:Y:S01]  /*3cb0*/  FMUL.FTZ R137, R24, R137 ;  /* 0x0000008918897220 */ /* 0x001fe20000410000 */
[----:B------:R-:W-:Y:S01]  /*3cc0*/  FFMA.FTZ R10, R131, R10, -R8 ;  /* 0x0000000a830a7223 */ /* 0x000fe20000010808 */
[C---:B------:R-:W-:Y:S01]  /*3cd0*/  FMUL.FTZ R8, R122.reuse, R9 ;  /* 0x000000097a087220 */ /* 0x040fe20000410000 */
[----:B------:R-:W-:Y:S01]  /*3ce0*/  FMUL.FTZ R13, R122, R11 ;  /* 0x0000000b7a0d7220 */ /* 0x000fe20000410000 */
[----:B------:R-:W-:Y:S01]  /*3cf0*/  MOV R6, R75 ;  /* 0x0000004b00067202 */ /* 0x000fe20000000f00 */
[----:B------:R-:W-:Y:S01]  /*3d00*/  FADD.FTZ R10, R93, R10 ;  /* 0x0000000a5d0a7221 */ /* 0x000fe20000010000 */
[----:B------:R-:W-:Y:S01]  /*3d10*/  MOV R7, R73 ;  /* 0x0000004900077202 */ /* 0x000fe20000000f00 */
[C---:B------:R-:W-:Y:S01]  /*3d20*/  FFMA.FTZ R8, R0.reuse, R11, R8 ;  /* 0x0000000b00087223 */ /* 0x040fe20000010008 */
[----:B------:R-:W-:Y:S01]  /*3d30*/  FADD.FTZ R15, RZ, R15 ;  /* 0x0000000fff0f7221 */ /* 0x000fe20000010000 */
[----:B------:R-:W-:Y:S01]  /*3d40*/  FFMA.FTZ R13, R0, R9, -R13 ;  /* 0x00000009000d7223 */ /* 0x000fe2000001080d */
[----:B------:R-:W-:Y:S01]  /*3d50*/  FMUL.FTZ R12, R134, R10 ;  /* 0x0000000a860c7220 */ /* 0x000fe20000410000 */
[----:B------:R0:W2:Y:S01]  /*3d60*/  LDG.E.64 R26, desc[UR16][R4.64] ;  /* 0x00000010041a7981 */ /* 0x0000a2000c1e1b00 */
[----:B------:R-:W-:Y:S01]  /*3d70*/  FMUL.FTZ R139, R24, R139 ;  /* 0x0000008b188b7220 */ /* 0x000fe20000410000 */
[----:B------:R-:W1:Y:S01]  /*3d80*/  MUFU.COS R138, R19 ;  /* 0x00000013008a7308 */ /* 0x000e620000000000 */
[-C--:B------:R-:W-:Y:S01]  /*3d90*/  FFMA.FTZ R12, R133, R15.reuse, R12 ;  /* 0x0000000f850c7223 */ /* 0x080fe2000001000c */
[----:B------:R3:W2:Y:S01]  /*3da0*/  LDG.E.64 R24, desc[UR16][R6.64] ;  /* 0x0000001006187981 */ /* 0x0006a2000c1e1b00 */
[----:B0-----:R-:W-:Y:S01]  /*3db0*/  FMUL.FTZ R4, R124, R8 ;  /* 0x000000087c047220 */ /* 0x001fe20000410000 */
[----:B------:R-:W-:-:S04]  /*3dc0*/  FMUL.FTZ R5, R134, R15 ;  /* 0x0000000f86057220 */ /* 0x000fc80000410000 */
[----:B------:R-:W0:Y:S01]  /*3dd0*/  MUFU.SIN R18, R19 ;  /* 0x0000001300127308 */ /* 0x000e220000000400 */
[-C--:B---3--:R-:W-:Y:S01]  /*3de0*/  FMUL.FTZ R6, R124, R13.reuse ;  /* 0x0000000d7c067220 */ /* 0x088fe20000410000 */
[----:B------:R-:W-:Y:S01]  /*3df0*/  FFMA.FTZ R4, R123, R13, -R4 ;  /* 0x0000000d7b047223 */ /* 0x000fe20000010804 */
[----:B------:R-:W-:Y:S01]  /*3e00*/  FFMA.FTZ R10, R133, R10, -R5 ;  /* 0x0000000a850a7223 */ /* 0x000fe20000010805 */
[----:B------:R-:W-:Y:S01]  /*3e10*/  FADD.FTZ R12, RZ, R12 ;  /* 0x0000000cff0c7221 */ /* 0x000fe20000010000 */
[----:B------:R-:W-:Y:S01]  /*3e20*/  FFMA.FTZ R6, R123, R8, R6 ;  /* 0x000000087b067223 */ /* 0x000fe20000010006 */
[----:B------:R-:W-:Y:S01]  /*3e30*/  FMUL.FTZ R5, R128, R4 ;  /* 0x0000000480057220 */ /* 0x000fe20000410000 */
[----:B------:R-:W-:Y:S01]  /*3e40*/  FADD.FTZ R10, R91, R10 ;  /* 0x0000000a5b0a7221 */ /* 0x000fe20000010000 */
[----:B------:R-:W-:Y:S01]  /*3e50*/  FMUL.FTZ R14, R136, R12 ;  /* 0x0000000c880e7220 */ /* 0x000fe20000410000 */
[-C--:B------:R-:W-:Y:S01]  /*3e60*/  FMUL.FTZ R8, R128, R6.reuse ;  /* 0x0000000680087220 */ /* 0x080fe20000410000 */
[----:B------:R-:W-:Y:S01]  /*3e70*/  FFMA.FTZ R5, R125, R6, R5 ;  /* 0x000000067d057223 */ /* 0x000fe20000010005 */
[-C--:B------:R-:W-:Y:S01]  /*3e80*/  FMUL.FTZ R9, R136, R10.reuse ;  /* 0x0000000a88097220 */ /* 0x080fe20000410000 */
[----:B------:R-:W-:Y:S01]  /*3e90*/  FFMA.FTZ R14, R135, R10, -R14 ;  /* 0x0000000a870e7223 */ /* 0x000fe2000001080e */
[----:B------:R-:W-:Y:S01]  /*3ea0*/  FFMA.FTZ R8, R125, R4, -R8 ;  /* 0x000000047d087223 */ /* 0x000fe20000010808 */
[CC--:B------:R-:W-:Y:S01]  /*3eb0*/  FMUL.FTZ R7, R130.reuse, R5.reuse ;  /* 0x0000000582077220 */ /* 0x0c0fe20000410000 */
[----:B------:R-:W-:Y:S01]  /*3ec0*/  FFMA.FTZ R9, R135, R12, R9 ;  /* 0x0000000c87097223 */ /* 0x000fe20000010009 */
[----:B------:R-:W-:Y:S01]  /*3ed0*/  FADD.FTZ R14, R89, R14 ;  /* 0x0000000e590e7221 */ /* 0x000fe20000010000 */
[-C--:B------:R-:W-:Y:S01]  /*3ee0*/  FMUL.FTZ R4, R130, R8.reuse ;  /* 0x0000000882047220 */ /* 0x080fe20000410000 */
[----:B------:R-:W-:Y:S01]  /*3ef0*/  FFMA.FTZ R7, R129, R8, -R7 ;  /* 0x0000000881077223 */ /* 0x000fe20000010807 */
[----:B------:R-:W-:Y:S01]  /*3f00*/  FADD.FTZ R8, RZ, R9 ;  /* 0x00000009ff087221 */ /* 0x000fe20000010000 */
[----:B------:R-:W-:Y:S01]  /*3f10*/  FMUL.FTZ R10, R139, R14 ;  /* 0x0000000e8b0a7220 */ /* 0x000fe20000410000 */
[----:B------:R-:W-:Y:S01]  /*3f20*/  FFMA.FTZ R4, R129, R5, R4 ;  /* 0x0000000581047223 */ /* 0x000fe20000010004 */
[CC--:B------:R-:W-:Y:S01]  /*3f30*/  FMUL.FTZ R5, R132.reuse, R7.reuse ;  /* 0x0000000784057220 */ /* 0x0c0fe20000410000 */
[-C--:B------:R-:W-:Y:S01]  /*3f40*/  FMUL.FTZ R9, R139, R8.reuse ;  /* 0x000000088b097220 */ /* 0x080fe20000410000 */
[----:B------:R-:W-:Y:S01]  /*3f50*/  FFMA.FTZ R10, R137, R8, R10 ;  /* 0x00000008890a7223 */ /* 0x000fe2000001000a */
[----:B------:R-:W-:Y:S01]  /*3f60*/  FMUL.FTZ R6, R132, R4 ;  /* 0x0000000484067220 */ /* 0x000fe20000410000 */
[----:B-1----:R-:W-:Y:S01]  /*3f70*/  FMUL.FTZ R138, R141, R138 ;  /* 0x0000008a8d8a7220 */ /* 0x002fe20000410000 */
[----:B------:R-:W-:Y:S01]  /*3f80*/  FFMA.FTZ R5, R131, R4, R5 ;  /* 0x0000000483057223 */ /* 0x000fe20000010005 */
[----:B------:R-:W-:Y:S01]  /*3f90*/  FFMA.FTZ R14, R137, R14, -R9 ;  /* 0x0000000e890e7223 */ /* 0x000fe20000010809 */
[----:B0-----:R-:W-:Y:S01]  /*3fa0*/  FMUL.FTZ R141, R141, R18 ;  /* 0x000000128d8d7220 */ /* 0x001fe20000410000 */
[----:B------:R-:W-:Y:S01]  /*3fb0*/  FFMA.FTZ R6, R131, R7, -R6 ;  /* 0x0000000783067223 */ /* 0x000fe20000010806 */
[----:B------:R-:W-:Y:S01]  /*3fc0*/  FADD.FTZ R10, RZ, R10 ;  /* 0x0000000aff0a7221 */ /* 0x000fe20000010000 */
[CC--:B------:R-:W-:Y:S01]  /*3fd0*/  FMUL.FTZ R7, R134.reuse, R5.reuse ;  /* 0x0000000586077220 */ /* 0x0c0fe20000410000 */
[----:B------:R-:W-:Y:S01]  /*3fe0*/  FADD.FTZ R14, R87, R14 ;  /* 0x0000000e570e7221 */ /* 0x000fe20000010000 */
[----:B------:R-:W-:Y:S01]  /*3ff0*/  FMUL.FTZ R4, R134, R6 ;  /* 0x0000000686047220 */ /* 0x000fe20000410000 */
[----:B------:R-:W-:Y:S01]  /*4000*/  FMUL.FTZ R9, R141, R10 ;  /* 0x0000000a8d097220 */ /* 0x000fe20000410000 */
[----:B------:R-:W-:Y:S01]  /*4010*/  FFMA.FTZ R7, R133, R6, -R7 ;  /* 0x0000000685077223 */ /* 0x000fe20000010807 */
[-C--:B------:R-:W-:Y:S01]  /*4020*/  FMUL.FTZ R11, R141, R14.reuse ;  /* 0x0000000e8d0b7220 */ /* 0x080fe20000410000 */
[----:B------:R-:W-:Y:S01]  /*4030*/  FFMA.FTZ R4, R133, R5, R4 ;  /* 0x0000000585047223 */ /* 0x000fe20000010004 */
[----:B------:R-:W-:Y:S01]  /*4040*/  FFMA.FTZ R14, R138, R14, -R9 ;  /* 0x0000000e8a0e7223 */ /* 0x000fe20000010809 */
[-C--:B------:R-:W-:Y:S01]  /*4050*/  FMUL.FTZ R5, R136, R7.reuse ;  /* 0x0000000788057220 */ /* 0x080fe20000410000 */
[----:B------:R-:W-:Y:S01]  /*4060*/  FFMA.FTZ R11, R138, R10, R11 ;  /* 0x0000000a8a0b7223 */ /* 0x000fe2000001000b */
[-C--:B------:R-:W-:Y:S01]  /*4070*/  FMUL.FTZ R6, R136, R4.reuse ;  /* 0x0000000488067220 */ /* 0x080fe20000410000 */
[----:B------:R-:W-:Y:S01]  /*4080*/  FADD.FTZ R9, R85, R14 ;  /* 0x0000000e55097221 */ /* 0x000fe20000010000 */
[C---:B------:R-:W-:Y:S01]  /*4090*/  FFMA.FTZ R4, R135.reuse, R4, R5 ;  /* 0x0000000487047223 */ /* 0x040fe20000010005 */
[----:B------:R-:W-:Y:S01]  /*40a0*/  FADD.FTZ R11, RZ, R11 ;  /* 0x0000000bff0b7221 */ /* 0x000fe20000010000 */
[----:B------:R-:W-:Y:S01]  /*40b0*/  FFMA.FTZ R6, R135, R7, -R6 ;  /* 0x0000000787067223 */ /* 0x000fe20000010806 */
[----:B------:R-:W-:-:S02]  /*40c0*/  FMUL.FTZ R5, R142, R9 ;  /* 0x000000098e057220 */ /* 0x000fc40000410000 */
[-C--:B------:R-:W-:Y:S01]  /*40d0*/  FMUL.FTZ R10, R142, R11.reuse ;  /* 0x0000000b8e0a7220 */ /* 0x080fe20000410000 */
[----:B------:R-:W-:Y:S01]  /*40e0*/  FMUL.FTZ R8, R139, R6 ;  /* 0x000000068b087220 */ /* 0x000fe20000410000 */
[C---:B------:R-:W-:Y:S02]  /*40f0*/  FFMA.FTZ R5, R140.reuse, R11, R5 ;  /* 0x0000000b8c057223 */ /* 0x040fe40000010005 */
[----:B------:R-:W-:Y:S01]  /*4100*/  FFMA.FTZ R10, R140, R9, -R10 ;  /* 0x000000098c0a7223 */ /* 0x000fe2000001080a */
[-C--:B------:R-:W-:Y:S01]  /*4110*/  FFMA.FTZ R8, R137, R4.reuse, R8 ;  /* 0x0000000489087223 */ /* 0x080fe20000010008 */
[----:B------:R-:W-:Y:S01]  /*4120*/  FADD.FTZ R144, RZ, R5 ;  /* 0x00000005ff907221 */ /* 0x000fe20000010000 */
[----:B------:R-:W-:Y:S01]  /*4130*/  FMUL.FTZ R4, R139, R4 ;  /* 0x000000048b047220 */ /* 0x000fe20000410000 */
[----:B------:R-:W-:Y:S01]  /*4140*/  FADD.FTZ R143, R83, R10 ;  /* 0x0000000a538f7221 */ /* 0x000fe20000010000 */
[----:B------:R-:W-:Y:S02]  /*4150*/  FMUL.FTZ R5, R141, R8 ;  /* 0x000000088d057220 */ /* 0x000fe40000410000 */
        /* <DEDUP_REMOVED lines=92> */
[----:B------:R-:W1:Y:S01]  /*4720*/  LDS.128 R16, [UR4+0x860] ;  /* 0x00086004ff107984 */ /* 0x000e620008000c00 */
[----:B------:R-:W-:-:S02]  /*4730*/  ISETP.GE.AND P1, PT, R53, 0x10, PT ;  /* 0x000000103500780c */ /* 0x000fc40003f26270 */
[----:B------:R-:W-:Y:S02]  /*4740*/  ISETP.GE.U32.AND P2, PT, R45, 0x20, PT ;  /* 0x000000202d00780c */ /* 0x000fe40003f46070 */
[----:B------:R-:W-:Y:S01]  /*4750*/  FSEL R145, R145, R8, !P1 ;  /* 0x0000000891917208 */ /* 0x000fe20004800000 */
[----:B--2---:R-:W-:Y:S01]  /*4760*/  FMUL.FTZ R8, R24, R27 ;  /* 0x0000001b18087220 */ /* 0x004fe20000410000 */
[----:B------:R-:W-:Y:S02]  /*4770*/  FSEL R147, R146, R9, !P1 ;  /* 0x0000000992937208 */ /* 0x000fe40004800000 */
[----:B------:R-:W-:Y:S01]  /*4780*/  FSEL R148, R143, R10, !P1 ;  /* 0x0000000a8f947208 */ /* 0x000fe20004800000 */
[C---:B------:R-:W-:Y:S01]  /*4790*/  FMUL.FTZ R143, R25.reuse, R27 ;  /* 0x0000001b198f7220 */ /* 0x040fe20000410000 */
[----:B------:R-:W-:Y:S01]  /*47a0*/  FSEL R146, R144, R11, !P1 ;  /* 0x0000000b90927208 */ /* 0x000fe20004800000 */
[-C--:B------:R-:W-:Y:S01]  /*47b0*/  FFMA.FTZ R25, R25, R26.reuse, R8 ;  /* 0x0000001a19197223 */ /* 0x080fe20000010008 */
[----:B------:R-:W-:Y:S01]  /*47c0*/  ISETP.NE.AND P1, PT, R126, 0x1, PT ;  /* 0x000000017e00780c */ /* 0x000fe20003f25270 */
[----:B------:R2:W3:Y:S01]  /*47d0*/  SHFL.UP PT, R11, R145, 0x1, RZ ;  /* 0x04200000910b7989 */ /* 0x0004e200000e00ff */
[----:B------:R-:W-:Y:S03]  /*47e0*/  BSSY.RECONVERGENT B0, `(.L_x_1017) ;  /* 0x0000034000007945 */ /* 0x000fe60003800200 */
[----:B------:R2:W4:Y:S01]  /*47f0*/  SHFL.UP PT, R10, R147, 0x1, RZ ;  /* 0x04200000930a7989 */ /* 0x00052200000e00ff */
[----:B------:R-:W-:-:S03]  /*4800*/  FFMA.FTZ R24, R24, R26, -R143 ;  /* 0x0000001a18187223 */ /* 0x000fc6000001088f */
[----:B------:R2:W2:Y:S04]  /*4810*/  SHFL.UP PT, R144, R148, 0x1, RZ ;  /* 0x0420000094907989 */ /* 0x0004a800000e00ff */
[----:B------:R-:W2:Y:S01]  /*4820*/  SHFL.UP PT, R146, R146, 0x1, RZ ;  /* 0x0420000092927989 */ /* 0x000ea200000e00ff */
[----:B0-----:R-:W-:Y:S01]  /*4830*/  FSEL R49, R12, R49, !P1 ;  /* 0x000000310c317208 */ /* 0x001fe20004800000 */
[-C--:B-1----:R-:W-:Y:S01]  /*4840*/  FMUL.FTZ R9, R13, R17.reuse ;  /* 0x000000110d097220 */ /* 0x082fe20000410000 */
[CC--:B------:R-:W-:Y:S01]  /*4850*/  FMUL.FTZ R27, R15.reuse, R17.reuse ;  /* 0x000000110f1b7220 */ /* 0x0c0fe20000410000 */
[-C--:B------:R-:W-:Y:S02]  /*4860*/  FMUL.FTZ R8, R14, R17.reuse ;  /* 0x000000110e087220 */ /* 0x080fe40000410000 */
[CC--:B------:R-:W-:Y:S01]  /*4870*/  FFMA.FTZ R9, R12.reuse, R16.reuse, -R9 ;  /* 0x000000100c097223 */ /* 0x0c0fe20000010809 */
[----:B------:R-:W-:Y:S01]  /*4880*/  FMUL.FTZ R12, R12, R17 ;  /* 0x000000110c0c7220 */ /* 0x000fe20000410000 */
[CC--:B------:R-:W-:Y:S01]  /*4890*/  FFMA.FTZ R27, R14.reuse, R16.reuse, -R27 ;  /* 0x000000100e1b7223 */ /* 0x0c0fe2000001081b */
[-C--:B------:R-:W-:Y:S01]  /*48a0*/  FFMA.FTZ R8, R15, R16.reuse, R8 ;  /* 0x000000100f087223 */ /* 0x080fe20000010008 */
[----:B------:R-:W-:Y:S01]  /*48b0*/  FSEL R51, R14, R51, !P1 ;  /* 0x000000330e337208 */ /* 0x000fe20004800000 */
[----:B------:R-:W-:Y:S01]  /*48c0*/  FFMA.FTZ R12, R13, R16, R12 ;  /* 0x000000100d0c7223 */ /* 0x000fe2000001000c */
[----:B------:R-:W-:Y:S01]  /*48d0*/  FSEL R50, R15, R50, !P1 ;  /* 0x000000320f327208 */ /* 0x000fe20004800000 */
[----:B------:R-:W-:Y:S01]  /*48e0*/  FADD.FTZ R18, R18, R27 ;  /* 0x0000001b12127221 */ /* 0x000fe20000010000 */
[----:B------:R-:W-:Y:S01]  /*48f0*/  FSEL R52, R13, R52, !P1 ;  /* 0x000000340d347208 */ /* 0x000fe20004800000 */
[----:B------:R-:W-:Y:S01]  /*4900*/  FADD.FTZ R8, R19, R8 ;  /* 0x0000000813087221 */ /* 0x000fe20000010000 */
[----:B--234-:R-:W-:Y:S06]  /*4910*/  @!P2 BRA `(.L_x_1018) ;  /* 0x000000000040a947 */ /* 0x01cfec0003800000 */
        /* <DEDUP_REMOVED lines=16> */
.L_x_1018:
[----:B------:R-:W-:Y:S01]  /*4a20*/  ISETP.NE.AND P1, PT, R53, RZ, PT ;  /* 0x000000ff3500720c */ /* 0x000fe20003f25270 */
[C---:B------:R-:W-:Y:S01]  /*4a30*/  FMUL.FTZ R16, R12.reuse, R7 ;  /* 0x000000070c107220 */ /* 0x040fe20000410000 */
[----:B------:R-:W-:-:S03]  /*4a40*/  FMUL.FTZ R14, R12, R5 ;  /* 0x000000050c0e7220 */ /* 0x000fc60000410000 */
[-C--:B------:R-:W-:Y:S01]  /*4a50*/  FFMA.FTZ R13, R9, R6.reuse, -R16 ;  /* 0x00000006090d7223 */ /* 0x080fe20000010810 */
[C---:B------:R-:W-:Y:S01]  /*4a60*/  FMUL.FTZ R16, R12.reuse, R6 ;  /* 0x000000060c107220 */ /* 0x040fe20000410000 */
[----:B------:R-:W-:-:S03]  /*4a70*/  FMUL.FTZ R12, R12, R4 ;  /* 0x000000040c0c7220 */ /* 0x000fc60000410000 */
[----:B------:R-:W-:-:S03]  /*4a80*/  FFMA.FTZ R15, R9, R7, R16 ;  /* 0x00000007090f7223 */ /* 0x000fc60000010010 */
        /* <DEDUP_REMOVED lines=9> */
.L_x_1019:
[----:B------:R-:W-:Y:S05]  /*4b20*/  BSYNC.RECONVERGENT B0 ;  /* 0x0000000000007941 */ /* 0x000fea0003800200 */
.L_x_1017:
        /* <DEDUP_REMOVED lines=115> */
.L_x_1021:
[----:B------:R-:W-:Y:S05]  /*5260*/  BSYNC.RECONVERGENT B0 ;  /* 0x0000000000007941 */ /* 0x000fea0003800200 */
.L_x_1020:
[----:B------:R-:W-:Y:S01]  /*5270*/  IADD3 R81, PT, PT, R81, 0x1, RZ ;  /* 0x0000000151517810 */ /* 0x000fe20007ffe0ff */
[C---:B-1----:R-:W-:Y:S01]  /*5280*/  FMUL.FTZ R7, R25.reuse, R14 ;  /* 0x0000000e19077220 */ /* 0x042fe20000410000 */
[C---:B------:R-:W-:Y:S01]  /*5290*/  FMUL.FTZ R5, R25.reuse, R10 ;  /* 0x0000000a19057220 */ /* 0x040fe20000410000 */
[----:B------:R-:W-:Y:S01]  /*52a0*/  FMUL.FTZ R0, R25, R0 ;  /* 0x0000000019007220 */ /* 0x000fe20000410000 */
[----:B------:R-:W-:Y:S01]  /*52b0*/  ISETP.NE.AND P1, PT, R81, RZ, PT ;  /* 0x000000ff5100720c */ /* 0x000fe20003f25270 */
[C---:B------:R-:W-:Y:S01]  /*52c0*/  FFMA.FTZ R12, R24.reuse, R12, -R7 ;  /* 0x0000000c180c7223 */ /* 0x040fe20000010807 */
[C---:B------:R-:W-:Y:S01]  /*52d0*/  FMUL.FTZ R7, R25.reuse, R144 ;  /* 0x0000009019077220 */ /* 0x040fe20000410000 */
[----:B------:R-:W-:Y:S01]  /*52e0*/  FADD.FTZ R6, RZ, R142 ;  /* 0x0000008eff067221 */ /* 0x000fe20000010000 */
        /* <DEDUP_REMOVED lines=52> */
.L_x_1016:
        /* <DEDUP_REMOVED lines=37> */
.L_x_1024:
        /* <DEDUP_REMOVED lines=16> */
.L_x_5022:


//--------------------- .text._Z25selective_scan_fwd_kernelI32Selective_Scan_fwd_kernel_traitsILi64ELi16ELi1ELb1ELb0ELb0ELb1EN3c104HalfENS1_7complexIfEEEEv13SSMParamsBase --------------------------
	.section	.text._Z25selective_scan_fwd_kernelI32Selective_Scan_fwd_kernel_traitsILi64ELi16ELi1ELb1ELb0ELb0ELb1EN3c104HalfENS1_7complexIfEEEEv13SSMParamsBase,"ax",@progbits
	.align	128
        .global         _Z25selective_scan_fwd_kernelI32Selective_Scan_fwd_kernel_traitsILi64ELi16ELi1ELb1ELb0ELb0ELb1EN3c104HalfENS1_7complexIfEEEEv13SSMParamsBase
        .type           _Z25selective_scan_fwd_kernelI32Selective_Scan_fwd_kernel_traitsILi64ELi16ELi1ELb1ELb0ELb0ELb1EN3c104HalfENS1_7complexIfEEEEv13SSMParamsBase,@function
        .size           _Z25selective_scan_fwd_kernelI32Selective_Scan_fwd_kernel_traitsILi64ELi16ELi1ELb1ELb0ELb0ELb1EN3c104HalfENS1_7complexIfEEEEv13SSMParamsBase,(.L_x_5023 - _Z25selective_scan_fwd_kernelI32Selective_Scan_fwd_kernel_traitsILi64ELi16ELi1ELb1ELb0ELb0ELb1EN3c104HalfENS1_7complexIfEEEEv13SSMParamsBase)
        .other          _Z25selective_scan_fwd_kernelI32Selective_Scan_fwd_kernel_traitsILi64ELi16ELi1ELb1ELb0ELb0ELb1EN3c104HalfENS1_7complexIfEEEEv13SSMParamsBase,@"STO_CUDA_ENTRY STV_DEFAULT"
_Z25selective_scan_fwd_kernelI32Selective_Scan_fwd_kernel_traitsILi64ELi16ELi1ELb1ELb0ELb0ELb1EN3c104HalfENS1_7complexIfEEEEv13SSMParamsBase:
.text._Z25selective_scan_fwd_kernelI32Selective_Scan_fwd_kernel_traitsILi64ELi16ELi1ELb1ELb0ELb0ELb1EN3c104HalfENS1_7complexIfEEEEv13SSMParamsBase:
        /* <DEDUP_REMOVED lines=78> */
.L_x_1064:
[----:B------:R-:W-:Y:S01]  /*04e0*/  BAR.SYNC.DEFER_BLOCKING 0x0 ;  /* 0x0000000000007b1d */ /* 0x000fe20000010000 */
[----:B0-----:R-:W-:Y:S02]  /*04f0*/  MOV R2, R38 ;  /* 0x0000002600027202 */ /* 0x001fe40000000f00 */
        /* <DEDUP_REMOVED lines=76> */
.L_x_1026:
[----:B------:R-:W-:Y:S05]  /*09c0*/  BSYNC.RECONVERGENT B0 ;  /* 0x0000000000007941 */ /* 0x000fea0003800200 */
.L_x_1025:
        /* <DEDUP_REMOVED lines=37> */
.L_x_1028:
[----:B------:R-:W-:Y:S05]  /*0c20*/  BSYNC.RECONVERGENT B0 ;  /* 0x0000000000007941 */ /* 0x000fea0003800200 */
.L_x_1027:
        /* <DEDUP_REMOVED lines=35> */
.L_x_1030:
[----:B------:R-:W-:Y:S05]  /*0e60*/  BSYNC.RECONVERGENT B0 ;  /* 0x0000000000007941 */ /* 0x000fea0003800200 */
.L_x_1029:
        /* <DEDUP_REMOVED lines=37> */
.L_x_1032:
[----:B------:R-:W-:Y:S05]  /*10c0*/  BSYNC.RECONVERGENT B0 ;  /* 0x0000000000007941 */ /* 0x000fea0003800200 */
.L_x_1031:
        /* <DEDUP_REMOVED lines=35> */
.L_x_1034:
[----:B------:R-:W-:Y:S05]  /*1300*/  BSYNC.RECONVERGENT B0 ;  /* 0x0000000000007941 */ /* 0x000fea0003800200 */
.L_x_1033:
        /* <DEDUP_REMOVED lines=41> */
.L_x_1036:
[----:B------:R-:W-:Y:S05]  /*15a0*/  BSYNC.RECONVERGENT B0 ;  /* 0x0000000000007941 */ /* 0x000fea0003800200 */
.L_x_1035:
        /* <DEDUP_REMOVED lines=39> */
.L_x_1038:
[----:B------:R-:W-:Y:S05]  /*1820*/  BSYNC.RECONVERGENT B0 ;  /* 0x0000000000007941 */ /* 0x000fea0003800200 */
.L_x_1037:
        /* <DEDUP_REMOVED lines=41> */
.L_x_1040:
[----:B------:R-:W-:Y:S05]  /*1ac0*/  BSYNC.RECONVERGENT B0 ;  /* 0x0000000000007941 */ /* 0x000fea0003800200 */
.L_x_1039:
        /* <DEDUP_REMOVED lines=39> */
.L_x_1042:
[----:B------:R-:W-:Y:S05]  /*1d40*/  BSYNC.RECONVERGENT B0 ;  /* 0x0000000000007941 */ /* 0x000fea0003800200 */
.L_x_1041:
        /* <DEDUP_REMOVED lines=41> */
.L_x_1044:
[----:B------:R-:W-:Y:S05]  /*1fe0*/  BSYNC.RECONVERGENT B0 ;  /* 0x0000000000007941 */ /* 0x000fea0003800200 */
.L_x_1043:
        /* <DEDUP_REMOVED lines=39> */
.L_x_1046:
[----:B------:R-:W-:Y:S05]  /*2260*/  BSYNC.RECONVERGENT B0 ;  /* 0x0000000000007941 */ /* 0x000fea0003800200 */
.L_x_1045:
        /* <DEDUP_REMOVED lines=44> */
.L_x_1048:
[----:B------:R-:W-:Y:S05]  /*2530*/  BSYNC.RECONVERGENT B0 ;  /* 0x0000000000007941 */ /* 0x000fea0003800200 */
.L_x_1047:
        /* <DEDUP_REMOVED lines=32> */
.L_x_1050:
[----:B------:R-:W-:Y:S05]  /*2740*/  BSYNC.RECONVERGENT B0 ;  /* 0x0000000000007941 */ /* 0x000fea0003800200 */
.L_x_1049:
        /* <DEDUP_REMOVED lines=32> */
.L_x_1052:
[----:B------:R-:W-:Y:S05]  /*2950*/  BSYNC.RECONVERGENT B0 ;  /* 0x0000000000007941 */ /* 0x000fea0003800200 */
.L_x_1051:
        /* <DEDUP_REMOVED lines=32> */
.L_x_1054:
[----:B------:R-:W-:Y:S05]  /*2b60*/  BSYNC.RECONVERGENT B0 ;  /* 0x0000000000007941 */ /* 0x000fea0003800200 */
.L_x_1053:
        /* <DEDUP_REMOVED lines=32> */
.L_x_1056:
[----:B------:R-:W-:Y:S05]  /*2d70*/  BSYNC.RECONVERGENT B0 ;  /* 0x0000000000007941 */ /* 0x000fea0003800200 */
.L_x_1055:
        /* <DEDUP_REMOVED lines=37> */
.L_x_1063:
        /* <DEDUP_REMOVED lines=421> */
.L_x_1059:
        /* <DEDUP_REMOVED lines=16> */
.L_x_1060:
[----:B------:R-:W-:Y:S05]  /*4b20*/  BSYNC.RECONVERGENT B0 ;  /* 0x0000000000007941 */ /* 0x000fea0003800200 */
.L_x_1058:
        /* <DEDUP_REMOVED lines=115> */
.L_x_1062:
[----:B------:R-:W-:Y:S05]  /*5260*/  BSYNC.RECONVERGENT B0 ;  /* 0x0000000000007941 */ /* 0x000fea0003800200 */
.L_x_1061:
        /* <DEDUP_REMOVED lines=60> */
.L_x_1057:
        /* <DEDUP_REMOVED lines=60> */
[----:B------:R-:W-:Y:S02]  /*59f0*/  HADD2.F32 R20, -RZ, R20.H1_H1 ;  /* 0x30000014ff147230 */ /* 0x000fe40000004100 */
        /* <DEDUP_REMOVED lines=13> */
[----:B------:R-:W-:Y:S01]  /*5ad0*/  HADD2.F32 R22, -RZ, R22.H1_H1 ;  /* 0x30000016ff167230 */ /* 0x000fe20000004100 */
[----:B------:R-:W0:Y:S01]  /*5ae0*/  MUFU.EX2 R12, R12 ;  /* 0x0000000c000c7308 */ /* 0x000e220000000800 */
[----:B------:R-:W-:Y:S02]  /*5af0*/  HADD2.F32 R25, -RZ, R25.H1_H1 ;  /* 0x30000019ff197230 */ /* 0x000fe40000004100 */
[----:B------:R-:W-:Y:S01]  /*5b00*/  FMUL.FTZ R11, R23, -1.4426950216293334961 ;  /* 0xbfb8aa3b170b7820 */ /* 0x000fe20000410000 */
[----:B------:R-:W-:Y:S02]  /*5b10*/  HADD2.F32 R70, -RZ, R26.H0_H0 ;  /* 0x2000001aff467230 */ /* 0x000fe40000004100 */
[----:B------:R-:W-:Y:S01]  /*5b20*/  FMUL.FTZ R5, R21, -1.4426950216293334961 ;  /* 0xbfb8aa3b15057820 */ /* 0x000fe20000410000 */
[----:B------:R-:W-:Y:S02]  /*5b30*/  HADD2.F32 R73, -RZ, R27.H0_H0 ;  /* 0x2000001bff497230 */ /* 0x000fe40000004100 */
[----:B------:R-:W-:Y:S01]  /*5b40*/  FMUL.FTZ R8, R22, -1.4426950216293334961 ;  /* 0xbfb8aa3b16087820 */ /* 0x000fe20000410000 */
[----:B------:R-:W-:Y:S01]  /*5b50*/  FMUL.FTZ R69, R25, -1.4426950216293334961 ;  /* 0xbfb8aa3b19457820 */ /* 0x000fe20000410000 */
[----:B------:R-:W1:Y:S01]  /*5b60*/  MUFU.EX2 R4, R4 ;  /* 0x0000000400047308 */ /* 0x000e620000000800 */
[----:B------:R-:W-:Y:S01]  /*5b70*/  FMUL.FTZ R26, R70, -1.4426950216293334961 ;  /* 0xbfb8aa3b461a7820 */ /* 0x000fe20000410000 */
[----:B------:R-:W-:-:S06]  /*5b80*/  FMUL.FTZ R27, R73, -1.4426950216293334961 ;  /* 0xbfb8aa3b491b7820 */ /* 0x000fcc0000410000 */
        /* <DEDUP_REMOVED lines=107> */
.L_x_1065:
        /* <DEDUP_REMOVED lines=12> */
.L_x_5023:


//--------------------- .text._Z25selective_scan_fwd_kernelI32Selective_Scan_fwd_kernel_traitsILi64ELi16ELi1ELb1ELb0ELb1ELb0EN3c104HalfENS1_7complexIfEEEEv13SSMParamsBase --------------------------
	.section	.text._Z25selective_scan_fwd_kernelI32Selective_Scan_fwd_kernel_traitsILi64ELi16ELi1ELb1ELb0ELb1ELb0EN3c104HalfENS1_7complexIfEEEEv13SSMParamsBase,"ax",@progbits
	.align	128
        .global         _Z25selective_scan_fwd_kernelI32Selective_Scan_fwd_kernel_traitsILi64ELi16ELi1ELb1ELb0ELb1ELb0EN3c104HalfENS1_7complexIfEEEEv13SSMParamsBase
        .type           _Z25selective_scan_fwd_kernelI32Selective_Scan_fwd_kernel_traitsILi64ELi16ELi1ELb1ELb0ELb1ELb0EN3c104HalfENS1_7complexIfEEEEv13SSMParamsBase,@function
        .size           _Z25selective_scan_fwd_kernelI32Selective_Scan_fwd_kernel_traitsILi64ELi16ELi1ELb1ELb0ELb1ELb0EN3c104HalfENS1_7complexIfEEEEv13SSMParamsBase,(.L_x_5024 - _Z25selective_scan_fwd_kernelI32Selective_Scan_fwd_kernel_traitsILi64ELi16ELi1ELb1ELb0ELb1ELb0EN3c104HalfENS1_7complexIfEEEEv13SSMParamsBase)
        .other          _Z25selective_scan_fwd_kernelI32Selective_Scan_fwd_kernel_traitsILi64ELi16ELi1ELb1ELb0ELb1ELb0EN3c104HalfENS1_7complexIfEEEEv13SSMParamsBase,@"STO_CUDA_ENTRY STV_DEFAULT"
_Z25selective_scan_fwd_kernelI32Selective_Scan_fwd_kernel_traitsILi64ELi16ELi1ELb1ELb0ELb1ELb0EN3c104HalfENS1_7complexIfEEEEv13SSMParamsBase:
.text._Z25selective_scan_fwd_kernelI32Selective_Scan_fwd_kernel_traitsILi64ELi16ELi1ELb1ELb0ELb1ELb0EN3c104HalfENS1_7complexIfEEEEv13SSMParamsBase:
        /* <DEDUP_REMOVED lines=9> */
[----:B------:R-:W2:Y:S01]  /*0090*/  LDCU.128 UR32, c[0x0][0x400] ;  /* 0x00008000ff2077ac */ /* 0x000ea20008000c00 */
[----:B0-----:R-:W-:-:S06]  /*00a0*/  UISETP.NE.U32.AND UP0, UPT, UR8, URZ, UPT ;  /* 0x000000ff0800728c */ /* 0x001fcc000bf05070 */
[----:B------:R-:W0:Y:S01]  /*00b0*/  LDC R77, c[0x0][0x394] ;  /* 0x0000e500ff4d7b82 */ /* 0x000e220000000800 */
[----:B------:R-:W0:Y:S01]  /*00c0*/  LDCU.128 UR28, c[0x0][0x3f0] ;  /* 0x00007e00ff1c77ac */ /* 0x000e220008000c00 */
[----:B------:R-:W-:Y:S01]  /*00d0*/  UISETP.NE.AND.EX UP0, UPT, UR9, URZ, UPT, UP0 ;  /* 0x000000ff0900728c */ /* 0x000fe2000bf05300 */
[----:B---3--:R-:W-:Y:S01]  /*00e0*/  MOV R0, UR17 ;  /* 0x0000001100007c02 */ /* 0x008fe20008000f00 */
[----:B------:R-:W3:Y:S04]  /*00f0*/  LDCU.64 UR10, c[0x0][0x3d0] ;  /* 0x00007a00ff0a77ac */ /* 0x000ee80008000a00 */
[----:B------:R-:W-:Y:S01]  /*0100*/  PLOP3.LUT P1, PT, PT, PT, UP0, 0x80, 0x8 ;  /* 0x000000000008781c */ /* 0x000fe20003f2f008 */
[----:B----4-:R-:W-:Y:S01]  /*0110*/  UISETP.NE.U32.AND UP1, UPT, UR6, URZ, UPT ;  /* 0x000000ff0600728c */ /* 0x010fe2000bf25070 */
[----:B------:R-:W4:Y:S03]  /*0120*/  LDCU UR23, c[0x0][0x384] ;  /* 0x00007080ff1777ac */ /* 0x000f260008000800 */
        /* <DEDUP_REMOVED lines=29> */
[----:B------:R-:W-:-:S05]  /*0300*/  IMAD R0, R9, R0, UR8 ;  /* 0x0000000809007e24 */ /* 0x000fca000f8e0200 */
[----:B------:R-:W-:-:S13]  /*0310*/  ISETP.GT.U32.AND P0, PT, R9, R0, PT ;  /* 0x000000000900720c */ /* 0x000fda0003f04070 */
[----:B------:R-:W-:Y:S01]  /*0320*/  VOTEU.ANY UP1, P0 ;  /* 0x0000000000ff7886 */ /* 0x000fe20000020100 */
[----:B------:R-:W-:Y:S01]  /*0330*/  PLOP3.LUT P0, PT, PT, PT, UP1, 0x80, 0x8 ;  /* 0x000000000008781c */ /* 0x000fe20003f0f018 */
[----:B------:R-:W-:-:S12]  /*0340*/  UIMAD.WIDE.U32 UR8, UR25, UR32, URZ ;  /* 0x00000020190872a5 */ /* 0x000fd8000f8e00ff */
[----:B------:R-:W-:-:S04]  /*0350*/  @!P0 IADD3 R0, PT, PT, R0, -R9, RZ ;  /* 0x8000000900008210 */ /* 0x000fc80007ffe0ff */
[----:B------:R-:W-:Y:S01]  /*0360*/  ISETP.GE.U32.AND P0, PT, R0, R9, PT ;  /* 0x000000090000720c */ /* 0x000fe20003f06070 */
[----:B------:R-:W-:-:S04]  /*0370*/  UIMAD UR9, UR25, UR33, UR9 ;  /* 0x00000021190972a4 */ /* 0x000fc8000f8e0209 */
[----:B------:R-:W-:Y:S02]  /*0380*/  UIMAD.WIDE.U32 UR12, UR21, UR34, UR8 ;  /* 0x00000022150c72a5 */ /* 0x000fe4000f8e0008 */
[----:B------:R-:W-:Y:S02]  /*0390*/  ULOP3.LUT UR8, UR21, UR17, URZ, 0x3c, !UPT ;  /* 0x0000001115087292 */ /* 0x000fe4000f8e3cff */
[----:B0-----:R-:W-:Y:S02]  /*03a0*/  UIMAD.WIDE.U32 UR6, UR25, UR28, URZ ;  /* 0x0000001c190672a5 */ /* 0x001fe4000f8e00ff */
[----:B------:R-:W-:Y:S02]  /*03b0*/  @!UP1 UIADD3 UR16, UPT, UPT, UR16, 0x1, URZ ;  /* 0x0000000110109890 */ /* 0x000fe4000fffe0ff */
[----:B------:R-:W-:Y:S01]  /*03c0*/  VOTEU.ANY UP0, P0 ;  /* 0x0000000000ff7886 */ /* 0x000fe20000000100 */
[----:B------:R-:W-:Y:S01]  /*03d0*/  ISETP.GE.AND P0, PT, R77, 0x1, PT ;  /* 0x000000014d00780c */ /* 0x000fe20003f06270 */
[----:B------:R-:W-:-:S02]  /*03e0*/  UISETP.GE.AND UP1, UPT, UR8, URZ, UPT ;  /* 0x000000ff0800728c */ /* 0x000fc4000bf26270 */
[----:B------:R-:W-:Y:S02]  /*03f0*/  UIMAD UR7, UR25, UR29, UR7 ;  /* 0x0000001d190772a4 */ /* 0x000fe4000f8e0207 */
[----:B------:R-:W-:Y:S02]  /*0400*/  UIMAD.WIDE.U32 UR14, UR25, UR10, URZ ;  /* 0x0000000a190e72a5 */ /* 0x000fe4000f8e00ff */
[----:B------:R-:W-:Y:S02]  /*0410*/  UIMAD.WIDE.U32 UR6, UR21, UR30, UR6 ;  /* 0x0000001e150672a5 */ /* 0x000fe4000f8e0006 */
[----:B------:R-:W-:Y:S02]  /*0420*/  @UP0 UIADD3 UR16, UPT, UPT, UR16, 0x1, URZ ;  /* 0x0000000110100890 */ /* 0x000fe4000fffe0ff */
[----:B------:R-:W-:Y:S02]  /*0430*/  UIMAD UR24, UR21, UR31, UR7 ;  /* 0x0000001f151872a4 */ /* 0x000fe4000f8e0207 */
[----:B------:R-:W-:-:S02]  /*0440*/  UIMAD UR20, UR25, UR11, UR15 ;  /* 0x0000000b191472a4 */ /* 0x000fc4000f8e020f */
[----:B------:R-:W-:Y:S01]  /*0450*/  UIMAD UR22, UR21, UR35, UR13 ;  /* 0x00000023151672a4 */ /* 0x000fe2000f8e020d */
[----:B------:R-:W0:Y:S01]  /*0460*/  LDCU.64 UR30, c[0x0][0x3e8] ;  /* 0x00007d00ff1e77ac */ /* 0x000e220008000a00 */
[----:B------:R-:W1:Y:S01]  /*0470*/  LDCU.128 UR8, c[0x0][0x460] ;  /* 0x00008c00ff0877ac */ /* 0x000e620008000c00 */
[----:B------:R-:W-:Y:S02]  /*0480*/  UISETP.NE.AND UP0, UPT, UR17, URZ, UPT ;  /* 0x000000ff1100728c */ /* 0x000fe4000bf05270 */
[----:B------:R-:W-:Y:S01]  /*0490*/  @!UP1 UIADD3 UR16, UPT, UPT, -UR16, URZ, URZ ;  /* 0x000000ff10109290 */ /* 0x000fe2000fffe1ff */
[----:B01--4-:R-:W-:Y:S11]  /*04a0*/  @!P0 EXIT ;  /* 0x000000000000894d */ /* 0x013ff60003800000 */
[----:B------:R-:W0:Y:S01]  /*04b0*/  S2R R79, SR_TID.X ;  /* 0x00000000004f7919 */ /* 0x000e220000002100 */
[----:B------:R-:W-:Y:S01]  /*04c0*/  @!UP0 ULOP3.LUT UR16, URZ, UR17, URZ, 0x33, !UPT ;  /* 0x00000011ff108292 */ /* 0x000fe2000f8e33ff */
[----:B------:R-:W1:Y:S01]  /*04d0*/  S2UR UR17, SR_CgaCtaId ;  /* 0x00000000001179c3 */ /* 0x000e620000008800 */
[----:B------:R-:W-:Y:S01]  /*04e0*/  UMOV UR15, UR20 ;  /* 0x00000014000f7c82 */ /* 0x000fe20008000000 */
[----:B------:R-:W2:Y:S01]  /*04f0*/  LDCU.64 UR26, c[0x0][0x3a0] ;  /* 0x00007400ff1a77ac */ /* 0x000ea20008000a00 */
[----:B------:R-:W-:Y:S01]  /*0500*/  USHF.R.S32.HI UR7, URZ, 0x1f, UR16 ;  /* 0x0000001fff077899 */ /* 0x000fe20008011410 */
[----:B------:R-:W3:Y:S03]  /*0510*/  LDCU.64 UR28, c[0x0][0x3b8] ;  /* 0x00007700ff1c77ac */ /* 0x000ee60008000a00 */
[----:B------:R-:W-:Y:S01]  /*0520*/  UIMAD UR7, UR7, UR30, URZ ;  /* 0x0000001e070772a4 */ /* 0x000fe2000f8e02ff */
[----:B------:R-:W4:Y:S01]  /*0530*/  LDCU UR32, c[0x0][0x38c] ;  /* 0x00007180ff2077ac */ /* 0x000f220008000800 */
[----:B------:R-:W-:-:S02]  /*0540*/  UIMAD.WIDE.U32 UR14, UR16, UR30, UR14 ;  /* 0x0000001e100e72a5 */ /* 0x000fc4000f8e000e */
[----:B------:R-:W-:Y:S02]  /*0550*/  UIMAD UR7, UR16, UR31, UR7 ;  /* 0x0000001f100772a4 */ /* 0x000fe4000f8e0207 */
[----:B------:R-:W-:Y:S02]  /*0560*/  ULEA UR16, UP1, UR12, UR10, 0x1 ;  /* 0x0000000a0c107291 */ /* 0x000fe4000f8208ff */
[----:B------:R-:W-:Y:S02]  /*0570*/  ULEA UR10, UP2, UR14, UR4, 0x1 ;  /* 0x000000040e0a7291 */ /* 0x000fe4000f8408ff */
[----:B------:R-:W-:Y:S02]  /*0580*/  UIADD3 UR4, UPT, UPT, UR15, UR7, URZ ;  /* 0x000000070f047290 */ /* 0x000fe4000fffe0ff */
[----:B------:R-:W-:Y:S02]  /*0590*/  UIMAD UR13, UR25, UR23, UR21 ;  /* 0x00000017190d72a4 */ /* 0x000fe4000f8e0215 */
[----:B------:R-:W-:Y:S01]  /*05a0*/  ULEA.HI.X UR14, UR14, UR5, UR4, 0x1, UP2 ;  /* 0x000000050e0e7291 */ /* 0x000fe200090f0c04 */
[----:B0-----:R-:W-:Y:S01]  /*05b0*/  SHF.L.U32 R0, R79, 0x2, RZ ;  /* 0x000000024f007819 */ /* 0x001fe200000006ff */
[----:B------:R-:W-:Y:S01]  /*05c0*/  ULEA UR20, UP0, UR6, UR8, 0x1 ;  /* 0x0000000806147291 */ /* 0x000fe2000f8008ff */
[--C-:B------:R-:W-:Y:S01]  /*05d0*/  SHF.R.U32.HI R133, RZ, 0x5, R79.reuse ;  /* 0x00000005ff857819 */ /* 0x100fe2000001164f */
[----:B------:R-:W-:Y:S01]  /*05e0*/  UMOV UR5, 0x400 ;  /* 0x0000040000057882 */ /* 0x000fe20000000000 */
[----:B------:R-:W-:Y:S01]  /*05f0*/  ULEA.HI.X UR11, UR12, UR11, UR22, 0x1, UP1 ;  /* 0x0000000b0c0b7291 */ /* 0x000fe200088f0c16 */
[----:B------:R-:W-:Y:S01]  /*0600*/  IMAD R77, R77, UR13, RZ ;  /* 0x0000000d4d4d7c24 */ /* 0x000fe2000f8e02ff */
[----:B-1----:R-:W-:Y:S01]  /*0610*/  ULEA UR12, UR17, UR5, 0x18 ;  /* 0x00000005110c7291 */ /* 0x002fe2000f8ec0ff */
[----:B------:R-:W-:Y:S01]  /*0620*/  LOP3.LUT R0, R0, 0xf80, RZ, 0xc0, !PT ;  /* 0x00000f8000007812 */ /* 0x000fe200078ec0ff */
[----:B------:R-:W-:Y:S01]  /*0630*/  ULEA.HI.X UR24, UR6, UR9, UR24, 0x1, UP0 ;  /* 0x0000000906187291 */ /* 0x000fe200080f0c18 */
[----:B----4-:R-:W-:Y:S01]  /*0640*/  IMAD R77, R77, UR32, RZ ;  /* 0x000000204d4d7c24 */ /* 0x010fe2000f8e02ff */
[----:B--2---:R-:W-:Y:S01]  /*0650*/  UIMAD.WIDE.U32 UR8, UR21, UR26, URZ ;  /* 0x0000001a150872a5 */ /* 0x004fe2000f8e00ff */
[----:B------:R-:W-:Y:S01]  /*0660*/  LOP3.LUT R73, R0, 0x1f, R79, 0xf8, !PT ;  /* 0x0000001f00497812 */ /* 0x000fe200078ef84f */
[----:B---3--:R-:W-:Y:S01]  /*0670*/  UIMAD.WIDE.U32 UR6, UR21, UR28, URZ ;  /* 0x0000001c150672a5 */ /* 0x008fe2000f8e00ff */
[----:B------:R-:W-:Y:S01]  /*0680*/  LEA R75, R133, UR12, 0x4 ;  /* 0x0000000c854b7c11 */ /* 0x000fe2000f8e20ff */
[----:B------:R-:W-:Y:S01]  /*0690*/  UMOV UR15, UR16 ;  /* 0x00000010000f7c82 */ /* 0x000fe20008000000 */
[----:B------:R-:W-:-:S02]  /*06a0*/  UIMAD UR23, UR21, UR27, UR9 ;  /* 0x0000001b151772a4 */ /* 0x000fc4000f8e0209 */
[----:B------:R-:W-:Y:S01]  /*06b0*/  UIMAD UR22, UR21, UR29, UR7 ;  /* 0x0000001d151672a4 */ /* 0x000fe2000f8e0207 */
[----:B------:R-:W-:Y:S01]  /*06c0*/  UMOV UR4, URZ ;  /* 0x000000ff00047c82 */ /* 0x000fe20008000000 */
[----:B------:R-:W-:Y:S01]  /*06d0*/  UMOV UR17, UR24 ;  /* 0x0000001800117c82 */ /* 0x000fe20008000000 */
[----:B------:R-:W-:Y:S01]  /*06e0*/  UMOV UR16, UR11 ;  /* 0x0000000b00107c82 */ /* 0x000fe20008000000 */
[----:B------:R-:W-:-:S08]  /*06f0*/  UMOV UR13, UR10 ;  /* 0x0000000a000d7c82 */ /* 0x000fd00008000000 */
.L_x_1105:
[----:B------:R-:W-:Y:S01]  /*0700*/  BAR.SYNC.DEFER_BLOCKING 0x0 ;  /* 0x0000000000007b1d */ /* 0x000fe20000010000 */
[----:B------:R-:W-:Y:S02]  /*0710*/  SHF.L.U32 R36, R79, 0x1, RZ ;  /* 0x000000014f247819 */ /* 0x000fe400000006ff */
[----:B0-----:R-:W-:Y:S02]  /*0720*/  MOV R2, UR20 ;  /* 0x0000001400027c02 */ /* 0x001fe40008000f00 */
[----:B------:R-:W-:Y:S02]  /*0730*/  LOP3.LUT R36, R36, 0x7c0, RZ, 0xc0, !PT ;  /* 0x000007c024247812 */ /* 0x000fe400078ec0ff */
[----:B------:R-:W-:Y:S02]  /*0740*/  MOV R3, UR17 ;  /* 0x0000001100037c02 */ /* 0x000fe40008000f00 */
[----:B------:R-:W-:-:S05]  /*0750*/  LOP3.LUT R9, R36, 0x1f, R79, 0xf8, !PT ;  /* 0x0000001f24097812 */ /* 0x000fca00078ef84f */
        /* <DEDUP_REMOVED lines=78> */
.L_x_1067:
[----:B------:R-:W-:Y:S05]  /*0c40*/  BSYNC.RECONVERGENT B0 ;  /* 0x0000000000007941 */ /* 0x000fea0003800200 */
.L_x_1066:
        /* <DEDUP_REMOVED lines=35> */
.L_x_1069:
[----:B------:R-:W-:Y:S05]  /*0e80*/  BSYNC.RECONVERGENT B0 ;  /* 0x0000000000007941 */ /* 0x000fea0003800200 */
.L_x_1068:
        /* <DEDUP_REMOVED lines=37> */
.L_x_1071:
[----:B------:R-:W-:Y:S05]  /*10e0*/  BSYNC.RECONVERGENT B0 ;  /* 0x0000000000007941 */ /* 0x000fea0003800200 */
.L_x_1070:
        /* <DEDUP_REMOVED lines=35> */
.L_x_1073:
[----:B------:R-:W-:Y:S05]  /*1320*/  BSYNC.RECONVERGENT B0 ;  /* 0x0000000000007941 */ /* 0x000fea0003800200 */
.L_x_1072:
        /* <DEDUP_REMOVED lines=38> */
.L_x_1075:
[----:B------:R-:W-:Y:S05]  /*1590*/  BSYNC.RECONVERGENT B0 ;  /* 0x0000000000007941 */ /* 0x000fea0003800200 */
.L_x_1074:
        /* <DEDUP_REMOVED lines=39> */
.L_x_1077:
[----:B------:R-:W-:Y:S05]  /*1810*/  BSYNC.RECONVERGENT B0 ;  /* 0x0000000000007941 */ /* 0x000fea0003800200 */
.L_x_1076:
        /* <DEDUP_REMOVED lines=41> */
.L_x_1079:
[----:B------:R-:W-:Y:S05]  /*1ab0*/  BSYNC.RECONVERGENT B0 ;  /* 0x0000000000007941 */ /* 0x000fea0003800200 */
.L_x_1078:
        /* <DEDUP_REMOVED lines=39> */
.L_x_1081:
[----:B------:R-:W-:Y:S05]  /*1d30*/  BSYNC.RECONVERGENT B0 ;  /* 0x0000000000007941 */ /* 0x000fea0003800200 */
.L_x_1080:
        /* <DEDUP_REMOVED lines=41> */
.L_x_1083:
[----:B------:R-:W-:Y:S05]  /*1fd0*/  BSYNC.RECONVERGENT B0 ;  /* 0x0000000000007941 */ /* 0x000fea0003800200 */
.L_x_1082:
        /* <DEDUP_REMOVED lines=39> */
.L_x_1085:
[----:B------:R-:W-:Y:S05]  /*2250*/  BSYNC.RECONVERGENT B0 ;  /* 0x0000000000007941 */ /* 0x000fea0003800200 */
.L_x_1084:
        /* <DEDUP_REMOVED lines=45> */
.L_x_1087:
[----:B------:R-:W-:Y:S05]  /*2530*/  BSYNC.RECONVERGENT B0 ;  /* 0x0000000000007941 */ /* 0x000fea0003800200 */
.L_x_1086:
        /* <DEDUP_REMOVED lines=32> */
.L_x_1089:
[----:B------:R-:W-:Y:S05]  /*2740*/  BSYNC.RECONVERGENT B0 ;  /* 0x0000000000007941 */ /* 0x000fea0003800200 */
.L_x_1088:
        /* <DEDUP_REMOVED lines=32> */
.L_x_1091:
[----:B------:R-:W-:Y:S05]  /*2950*/  BSYNC.RECONVERGENT B0 ;  /* 0x0000000000007941 */ /* 0x000fea0003800200 */
.L_x_1090:
        /* <DEDUP_REMOVED lines=32> */
.L_x_1093:
[----:B------:R-:W-:Y:S05]  /*2b60*/  BSYNC.RECONVERGENT B0 ;  /* 0x0000000000007941 */ /* 0x000fea0003800200 */
.L_x_1092:
        /* <DEDUP_REMOVED lines=32> */
.L_x_1095:
[----:B------:R-:W-:Y:S05]  /*2d70*/  BSYNC.RECONVERGENT B0 ;  /* 0x0000000000007941 */ /* 0x000fea0003800200 */
.L_x_1094:
        /* <DEDUP_REMOVED lines=32> */
.L_x_1097:
[----:B------:R-:W-:Y:S05]  /*2f80*/  BSYNC.RECONVERGENT B0 ;  /* 0x0000000000007941 */ /* 0x000fea0003800200 */
.L_x_1096:
        /* <DEDUP_REMOVED lines=24> */
[----:B------:R-:W-:Y:S01]  /*3110*/  LOP3.LUT R3, R79, 0x3e0, RZ, 0xc0, !PT ;  /* 0x000003e04f037812 */ /* 0x000fe200078ec0ff */
[----:B------:R-:W-:Y:S01]  /*3120*/  FMUL.FTZ R37, R11, R66 ;  /* 0x000000420b257220 */ /* 0x000fe20000410000 */
[----:B------:R-:W-:Y:S01]  /*3130*/  ISETP.NE.AND P0, PT, RZ, UR4, PT ;  /* 0x00000004ff007c0c */ /* 0x000fe2000bf05270 */
[----:B------:R-:W0:Y:S01]  /*3140*/  LDCU UR36, c[0x0][0x38c] ;  /* 0x00007180ff2477ac */ /* 0x000e220008000800 */
[----:B------:R-:W-:Y:S02]  /*3150*/  LOP3.LUT R0, R79, 0x1f, RZ, 0xc0, !PT ;  /* 0x0000001f4f007812 */ /* 0x000fe400078ec0ff */
[----:B------:R-:W-:Y:S01]  /*3160*/  IADD3 R3, PT, PT, R3, R102, RZ ;  /* 0x0000006603037210 */ /* 0x000fe20007ffe0ff */
[----:B------:R-:W1:Y:S01]  /*3170*/  LDCU.64 UR26, c[0x0][0x3e0] ;  /* 0x00007c00ff1a77ac */ /* 0x000e620008000a00 */
[----:B------:R-:W-:Y:S02]  /*3180*/  ISETP.EQ.AND P0, PT, R0, RZ, P0 ;  /* 0x000000ff0000720c */ /* 0x000fe40000702270 */
[----:B------:R-:W-:Y:S01]  /*3190*/  LEA R38, R3, R38, 0x5 ;  /* 0x0000002603267211 */ /* 0x000fe200078e28ff */
[----:B------:R-:W2:Y:S01]  /*31a0*/  LDCU.64 UR28, c[0x0][0x440] ;  /* 0x00008800ff1c77ac */ /* 0x000ea20008000a00 */
[----:B------:R-:W-:Y:S01]  /*31b0*/  LEA R36, R36, R71, 0x4 ;  /* 0x0000004724247211 */ /* 0x000fe200078e20ff */
[----:B------:R-:W3:Y:S01]  /*31c0*/  LDCU.64 UR30, c[0x0][0x3a8] ;  /* 0x00007500ff1e77ac */ /* 0x000ee20008000a00 */
[----:B------:R-:W4:Y:S01]  /*31d0*/  LDCU.64 UR32, c[0x0][0x3c0] ;  /* 0x00007800ff2077ac */ /* 0x000f220008000a00 */
[----:B------:R-:W0:Y:S01]  /*31e0*/  LDCU.64 UR34, c[0x0][0x448] ;  /* 0x00008900ff2277ac */ /* 0x000e220008000a00 */
[----:B------:R-:W-:-:S05]  /*31f0*/  UMOV UR5, URZ ;  /* 0x000000ff00057c82 */ /* 0x000fca0008000000 */
.L_x_1104:
[----:B------:R-:W-:Y:S01]  /*3200*/  UMOV UR10, UR8 ;  /* 0x00000008000a7c82 */ /* 0x000fe20008000000 */
[----:B------:R-:W-:Y:S02]  /*3210*/  UMOV UR11, UR23 ;  /* 0x00000017000b7c82 */ /* 0x000fe40008000000 */
[----:B---3--:R-:W-:-:S04]  /*3220*/  UIMAD.WIDE.U32 UR10, UR5, UR30, UR10 ;  /* 0x0000001e050a72a5 */ /* 0x008fc8000f8e000a */
[----:B------:R-:W-:Y:S02]  /*3230*/  UIMAD UR11, UR5, UR31, UR11 ;  /* 0x0000001f050b72a4 */ /* 0x000fe4000f8e020b */
[----:B--2---:R-:W-:-:S04]  /*3240*/  ULEA UR24, UP0, UR10, UR28, 0x3 ;  /* 0x0000001c0a187291 */ /* 0x004fc8000f8018ff */
[----:B------:R-:W-:Y:S02]  /*3250*/  ULEA.HI.X UR10, UR10, UR29, UR11, 0x3, UP0 ;  /* 0x0000001d0a0a7291 */ /* 0x000fe400080f1c0b */
[----:B------:R-:W-:-:S04]  /*3260*/  MOV R2, UR24 ;  /* 0x0000001800027c02 */ /* 0x000fc80008000f00 */
[----:B------:R-:W-:-:S06]  /*3270*/  MOV R3, UR10 ;  /* 0x0000000a00037c02 */ /* 0x000fcc0008000f00 */
[----:B------:R-:W2:Y:S01]  /*3280*/  LDG.E.64 R2, desc[UR18][R2.64] ;  /* 0x0000001202027981 */ /* 0x000ea2000c1e1b00 */
[----:B-1----:R-:W-:-:S04]  /*3290*/  UIMAD.WIDE.U32 UR10, UR5, UR26, URZ ;  /* 0x0000001a050a72a5 */ /* 0x002fc8000f8e00ff */
[----:B------:R-:W-:Y:S02]  /*32a0*/  UIMAD UR11, UR5, UR27, UR11 ;  /* 0x0000001b050b72a4 */ /* 0x000fe4000f8e020b */
[----:B------:R-:W-:-:S04]  /*32b0*/  ULEA UR24, UP0, UR10, UR13, 0x1 ;  /* 0x0000000d0a187291 */ /* 0x000fc8000f8008ff */
[----:B------:R-:W-:Y:S02]  /*32c0*/  ULEA.HI.X UR10, UR10, UR14, UR11, 0x1, UP0 ;  /* 0x0000000e0a0a7291 */ /* 0x000fe400080f0c0b */
[----:B------:R-:W-:-:S04]  /*32d0*/  MOV R22, UR24 ;  /* 0x0000001800167c02 */ /* 0x000fc80008000f00 */
[----:B------:R-:W-:-:S03]  /*32e0*/  MOV R23, UR10 ;  /* 0x0000000a00177c02 */ /* 0x000fc60008000f00 */
[----:B------:R-:W-:-:S05]  /*32f0*/  IMAD.WIDE.U32 R22, R73, 0x10, R22 ;  /* 0x0000001049167825 */ /* 0x000fca00078e0016 */
[----:B------:R-:W3:Y:S04]  /*3300*/  LDG.E.128 R4, desc[UR18][R22.64] ;  /* 0x0000001216047981 */ /* 0x000ee8000c1e1d00 */
[----:B------:R-:W4:Y:S04]  /*3310*/  LDG.E.128 R8, desc[UR18][R22.64+0x200] ;  /* 0x0002001216087981 */ /* 0x000f28000c1e1d00 */
[----:B------:R-:W4:Y:S01]  /*3320*/  LDG.E.128 R16, desc[UR18][R22.64+0x600] ;  /* 0x0006001216107981 */ /* 0x000f22000c1e1d00 */
[----:B------:R-:W-:Y:S01]  /*3330*/  ISETP.GE.AND P1, PT, R102, 0x1, PT ;  /* 0x000000016600780c */ /* 0x000fe20003f26270 */
[----:B--2---:R-:W-:Y:S01]  /*3340*/  FMUL.FTZ R21, R2, 1.4426950216293334961 ;  /* 0x3fb8aa3b02157820 */ /* 0x004fe20000410000 */
[C---:B------:R-:W-:Y:S01]  /*3350*/  FMUL.FTZ R2, R3.reuse, R98 ;  /* 0x0000006203027220 */ /* 0x040fe20000410000 */
[----:B------:R-:W-:-:S03]  /*3360*/  FMUL.FTZ R0, R3, R100 ;  /* 0x0000006403007220 */ /* 0x000fc60000410000 */
[----:B------:R-:W-:Y:S01]  /*3370*/  FMUL.RZ R25, R2, 0.15915493667125701904 ;  /* 0x3e22f98302197820 */ /* 0x000fe2000040c000 */
[----:B------:R-:W-:Y:S01]  /*3380*/  FMUL.FTZ R2, R21, R98 ;  /* 0x0000006215027220 */ /* 0x000fe20000410000 */
[----:B------:R-:W-:Y:S01]  /*3390*/  FMUL.RZ R12, R0, 0.15915493667125701904 ;  /* 0x3e22f983000c7820 */ /* 0x000fe2000040c000 */
[----:B------:R-:W-:Y:S01]  /*33a0*/  FMUL.FTZ R20, R3, R96 ;  /* 0x0000006003147220 */ /* 0x000fe20000410000 */
[C---:B------:R-:W-:Y:S01]  /*33b0*/  FMUL.FTZ R0, R21.reuse, R100 ;  /* 0x0000006415007220 */ /* 0x040fe20000410000 */
[----:B------:R1:W-:Y:S02]  /*33c0*/  MUFU.EX2 R108, R2 ;  /* 0x00000002006c7308 */ /* 0x0003e40000000800 */
[----:B------:R-:W-:Y:S01]  /*33d0*/  FMUL.RZ R26, R20, 0.15915493667125701904 ;  /* 0x3e22f983141a7820 */ /* 0x000fe2000040c000 */
[----:B------:R-:W-:-:S05]  /*33e0*/  FMUL.FTZ R20, R21, R96 ;  /* 0x0000006015147220 */ /* 0x000fca0000410000 */
[----:B------:R-:W-:Y:S01]  /*33f0*/  MUFU.SIN R107, R12 ;  /* 0x0000000c006b7308 */ /* 0x000fe20000000400 */
[----:B-1----:R-:W-:-:S07]  /*3400*/  FMUL.FTZ R2, R3, R92 ;  /* 0x0000005c03027220 */ /* 0x002fce0000410000 */
[----:B------:R1:W-:Y:S08]  /*3410*/  MUFU.COS R109, R12 ;  /* 0x0000000c006d7308 */ /* 0x0003f00000000000 */
[----:B------:R-:W2:Y:S01]  /*3420*/  MUFU.COS R105, R25 ;  /* 0x0000001900697308 */ /* 0x000ea20000000000 */
[----:B-1----:R1:W4:Y:S07]  /*3430*/  LDG.E.128 R12, desc[UR18][R22.64+0x400] ;  /* 0x00040012160c7981 */ /* 0x00232e000c1e1d00 */
[----:B------:R-:W0:Y:S01]  /*3440*/  MUFU.SIN R33, R25 ;  /* 0x0000001900217308 */ /* 0x000e220000000400 */
[----:B-1----:R-:W-:Y:S01]  /*3450*/  FMUL.RZ R23, R2, 0.15915493667125701904 ;  /* 0x3e22f98302177820 */ /* 0x002fe2000040c000 */
[----:B------:R-:W-:-:S06]  /*3460*/  FMUL.FTZ R2, R21, R92 ;  /* 0x0000005c15027220 */ /* 0x000fcc0000410000 */
[----:B------:R1:W-:Y:S08]  /*3470*/  MUFU.EX2 R101, R20 ;  /* 0x0000001400657308 */ /* 0x0003f00000000800 */
[----:B------:R3:W-:Y:S01]  /*3480*/  MUFU.EX2 R93, R2 ;  /* 0x00000002005d7308 */ /* 0x0007e20000000800 */
[----:B-1----:R-:W-:-:S04]  /*3490*/  FMUL.FTZ R20, R3, R90 ;  /* 0x0000005a03147220 */ /* 0x002fc80000410000 */
[----:B------:R-:W-:-:S03]  /*34a0*/  FMUL.RZ R25, R20, 0.15915493667125701904 ;  /* 0x3e22f98314197820 */ /* 0x000fc6000040c000 */
[----:B------:R-:W1:Y:S01]  /*34b0*/  MUFU.EX2 R0, R0 ;  /* 0x0000000000007308 */ /* 0x000e620000000800 */
[----:B---3--:R-:W-:Y:S01]  /*34c0*/  FMUL.FTZ R2, R3, R86 ;  /* 0x0000005603027220 */ /* 0x008fe20000410000 */
[C---:B------:R-:W-:Y:S01]  /*34d0*/  FMUL.FTZ R20, R21.reuse, R90 ;  /* 0x0000005a15147220 */ /* 0x040fe20000410000 */
[----:B------:R-:W-:-:S05]  /*34e0*/  FMUL.FTZ R22, R21, R94 ;  /* 0x0000005e15167220 */ /* 0x000fca0000410000 */
[----:B------:R-:W3:Y:S01]  /*34f0*/  MUFU.COS R110, R26 ;  /* 0x0000001a006e7308 */ /* 0x000ee20000000000 */
[----:B------:R-:W-:-:S07]  /*3500*/  FMUL.FTZ R24, R3, R94 ;  /* 0x0000005e03187220 */ /* 0x000fce0000410000 */
[----:B------:R-:W3:Y:S08]  /*3510*/  MUFU.SIN R34, R26 ;  /* 0x0000001a00227308 */ /* 0x000ef00000000400 */
[----:B------:R-:W-:Y:S08]  /*3520*/  MUFU.SIN R116, R23 ;  /* 0x0000001700747308 */ /* 0x000ff00000000400 */
[----:B------:R2:W-:Y:S02]  /*3530*/  MUFU.COS R122, R23 ;  /* 0x00000017007a7308 */ /* 0x0005e40000000000 */
[----:B--2---:R-:W-:Y:S01]  /*3540*/  FMUL.RZ R23, R2, 0.15915493667125701904 ;  /* 0x3e22f98302177820 */ /* 0x004fe2000040c000 */
[----:B------:R-:W-:-:S05]  /*3550*/  FMUL.FTZ R2, R3, R84 ;  /* 0x0000005403027220 */ /* 0x000fca0000410000 */
[----:B------:R2:W-:Y:S01]  /*3560*/  MUFU.EX2 R89, R20 ;  /* 0x0000001400597308 */ /* 0x0005e20000000800 */
[----:B------:R-:W-:Y:S01]  /*3570*/  FMUL.RZ R24, R24, 0.15915493667125701904 ;  /* 0x3e22f98318187820 */ /* 0x000fe2000040c000 */
[----:B------:R-:W-:Y:S01]  /*3580*/  FMUL.FTZ R32, R21, R88 ;  /* 0x0000005815207220 */ /* 0x000fe20000410000 */
[----:B------:R-:W-:Y:S01]  /*3590*/  FMUL.FTZ R105, R108, R105 ;  /* 0x000000696c697220 */ /* 0x000fe20000410000 */
[----:B--2---:R-:W-:Y:S01]  /*35a0*/  FMUL.RZ R20, R2, 0.15915493667125701904 ;  /* 0x3e22f98302147820 */ /* 0x004fe2000040c000 */
[----:B------:R-:W-:-:S03]  /*35b0*/  FMUL.FTZ R2, R3, R82 ;  /* 0x0000005203027220 */ /* 0x000fc60000410000 */
[----:B------:R2:W-:Y:S01]  /*35c0*/  MUFU.EX2 R97, R22 ;  /* 0x0000001600617308 */ /* 0x0005e20000000800 */
[----:B0-----:R-:W-:Y:S01]  /*35d0*/  FMUL.FTZ R108, R108, R33 ;  /* 0x000000216c6c7220 */ /* 0x001fe20000410000 */
[----:B------:R-:W-:Y:S01]  /*35e0*/  FMUL.RZ R28, R2, 0.15915493667125701904 ;  /* 0x3e22f983021c7820 */ /* 0x000fe2000040c000 */
[C---:B------:R-:W-:Y:S01]  /*35f0*/  FMUL.FTZ R2, R3.reuse, R80 ;  /* 0x0000005003027220 */ /* 0x040fe20000410000 */
[----:B--2---:R-:W-:-:S04]  /*3600*/  FMUL.FTZ R22, R3, R88 ;  /* 0x0000005803167220 */ /* 0x004fc80000410000 */
[----:B------:R-:W0:Y:S01]  /*3610*/  MUFU.COS R114, R24 ;  /* 0x0000001800727308 */ /* 0x000e220000000000 */
[----:B------:R-:W-:Y:S01]  /*3620*/  FMUL.FTZ R30, R21, R86 ;  /* 0x00000056151e7220 */ /* 0x000fe20000410000 */
[----:B------:R-:W-:Y:S01]  /*3630*/  FMUL.RZ R22, R22, 0.15915493667125701904 ;  /* 0x3e22f98316167820 */ /* 0x000fe2000040c000 */
[C---:B-1----:R-:W-:Y:S01]  /*3640*/  FMUL.FTZ R109, R0.reuse, R109 ;  /* 0x0000006d006d7220 */ /* 0x042fe20000410000 */
[----:B------:R-:W-:Y:S01]  /*3650*/  FMUL.FTZ R107, R0, R107 ;  /* 0x0000006b006b7220 */ /* 0x000fe20000410000 */
[----:B------:R-:W-:Y:S01]  /*3660*/  FMUL.RZ R35, R2, 0.15915493667125701904 ;  /* 0x3e22f98302237820 */ /* 0x000fe2000040c000 */
[----:B---3--:R-:W-:Y:S02]  /*3670*/  FMUL.FTZ R103, R101, R110 ;  /* 0x0000006e65677220 */ /* 0x008fe40000410000 */
[----:B------:R-:W-:Y:S01]  /*3680*/  MUFU.SIN R128, R25 ;  /* 0x0000001900807308 */ /* 0x000fe20000000400 */
[----:B------:R-:W-:Y:S01]  /*3690*/  FMUL.FTZ R0, R53, R108 ;  /* 0x0000006c35007220 */ /* 0x000fe20000410000 */
[----:B------:R-:W-:Y:S01]  /*36a0*/  FMUL.FTZ R2, R3, R78 ;  /* 0x0000004e03027220 */ /* 0x000fe20000410000 */
[----:B------:R-:W-:Y:S01]  /*36b0*/  FMUL.FTZ R101, R101, R34 ;  /* 0x0000002265657220 */ /* 0x000fe20000410000 */
[----:B------:R-:W-:-:S04]  /*36c0*/  FMUL.FTZ R34, RZ, R108 ;  /* 0x0000006cff227220 */ /* 0x000fc80000410000 */
[----:B------:R-:W-:Y:S01]  /*36d0*/  MUFU.COS R130, R25 ;  /* 0x0000001900827308 */ /* 0x000fe20000000000 */
[----:B------:R-:W-:Y:S01]  /*36e0*/  FFMA.FTZ R0, RZ, R105, R0 ;  /* 0x00000069ff007223 */ /* 0x000fe20000010000 */
[----:B------:R-:W-:-:S06]  /*36f0*/  FMUL.RZ R91, R2, 0.15915493667125701904 ;  /* 0x3e22f983025b7820 */ /* 0x000fcc000040c000 */
[----:B------:R1:W2:Y:S01]  /*3700*/  MUFU.SIN R112, R24 ;  /* 0x0000001800707308 */ /* 0x0002a20000000400 */
[C---:B------:R-:W-:Y:S01]  /*3710*/  FMUL.FTZ R26, R21.reuse, R84 ;  /* 0x00000054151a7220 */ /* 0x040fe20000410000 */
[----:B------:R-:W-:-:S06]  /*3720*/  FMUL.FTZ R2, R21, R78 ;  /* 0x0000004e15027220 */ /* 0x000fcc0000410000 */
[----:B------:R-:W-:Y:S01]  /*3730*/  MUFU.SIN R127, R20 ;  /* 0x00000014007f7308 */ /* 0x000fe20000000400 */
[C---:B-1----:R-:W-:Y:S01]  /*3740*/  FMUL.FTZ R24, R21.reuse, R82 ;  /* 0x0000005215187220 */ /* 0x042fe20000410000 */
[----:B------:R-:W-:-:S06]  /*3750*/  FMUL.FTZ R115, R21, R72 ;  /* 0x0000004815737220 */ /* 0x000fcc0000410000 */
[----:B------:R1:W-:Y:S01]  /*3760*/  MUFU.COS R25, R20 ;  /* 0x0000001400197308 */ /* 0x0003e20000000000 */
[----:B------:R-:W-:Y:S01]  /*3770*/  FMUL.FTZ R113, R21, R66 ;  /* 0x0000004215717220 */ /* 0x000fe20000410000 */
[----:B------:R-:W-:-:S06]  /*3780*/  FFMA.FTZ R33, R53, R105, -R34 ;  /* 0x0000006935217223 */ /* 0x000fcc0000010822 */
[----:B------:R-:W-:Y:S01]  /*3790*/  MUFU.SIN R125, R28 ;  /* 0x0000001c007d7308 */ /* 0x000fe20000000400 */
[----:B-1----:R-:W-:-:S07]  /*37a0*/  FMUL.FTZ R20, R3, R76 ;  /* 0x0000004c03147220 */ /* 0x002fce0000410000 */
[----:B------:R1:W-:Y:S01]  /*37b0*/  MUFU.COS R126, R28 ;  /* 0x0000001c007e7308 */ /* 0x0003e20000000000 */
[----:B------:R-:W-:Y:S01]  /*37c0*/  FMUL.RZ R95, R20, 0.15915493667125701904 ;  /* 0x3e22f983145f7820 */ /* 0x000fe2000040c000 */
[----:B------:R-:W-:-:S06]  /*37d0*/  FMUL.FTZ R20, R21, R76 ;  /* 0x0000004c15147220 */ /* 0x000fcc0000410000 */
[----:B------:R-:W-:Y:S01]  /*37e0*/  MUFU.COS R31, R22 ;  /* 0x00000016001f7308 */ /* 0x000fe20000000000 */
[----:B-1----:R-:W-:-:S07]  /*37f0*/  FMUL.FTZ R28, R3, R74 ;  /* 0x0000004a031c7220 */ /* 0x002fce0000410000 */
[----:B------:R-:W1:Y:S01]  /*3800*/  MUFU.EX2 R32, R32 ;  /* 0x0000002000207308 */ /* 0x000e620000000800 */
[----:B------:R-:W-:Y:S01]  /*3810*/  FADD.FTZ R0, RZ, R0 ;  /* 0x00000000ff007221 */ /* 0x000fe20000010000 */
[----:B------:R-:W-:-:S06]  /*3820*/  FADD.FTZ R34, R52, R33 ;  /* 0x0000002134227221 */ /* 0x000fcc0000010000 */
[----:B------:R-:W-:Y:S08]  /*3830*/  MUFU.SIN R123, R35 ;  /* 0x00000023007b7308 */ /* 0x000ff00000000400 */
[----:B------:R3:W-:Y:S08]  /*3840*/  MUFU.COS R124, R35 ;  /* 0x00000023007c7308 */ /* 0x0007f00000000000 */
[----:B------:R0:W-:Y:S01]  /*3850*/  MUFU.SIN R111, R22 ;  /* 0x00000016006f7308 */ /* 0x0001e20000000400 */
[----:B---3--:R-:W-:Y:S01]  /*3860*/  FMUL.RZ R35, R28, 0.15915493667125701904 ;  /* 0x3e22f9831c237820 */ /* 0x008fe2000040c000 */
[----:B------:R-:W-:-:S06]  /*3870*/  FMUL.FTZ R28, R21, R74 ;  /* 0x0000004a151c7220 */ /* 0x000fcc0000410000 */
[----:B------:R-:W-:Y:S01]  /*3880*/  MUFU.SIN R27, R23 ;  /* 0x00000017001b7308 */ /* 0x000fe20000000400 */
[----:B0-----:R-:W-:Y:S01]  /*3890*/  FMUL.FTZ R22, R21, R80 ;  /* 0x0000005015167220 */ /* 0x001fe20000410000 */
[----:B------:R-:W-:-:S06]  /*38a0*/  FMUL.FTZ R21, R3, R72 ;  /* 0x0000004803157220 */ /* 0x000fcc0000410000 */
[----:B------:R-:W-:Y:S01]  /*38b0*/  MUFU.COS R29, R23 ;  /* 0x00000017001d7308 */ /* 0x000fe20000000000 */
[----:B------:R-:W-:-:S07]  /*38c0*/  FMUL.RZ R33, R21, 0.15915493667125701904 ;  /* 0x3e22f98315217820 */ /* 0x000fce000040c000 */
[----:B------:R-:W0:Y:S01]  /*38d0*/  MUFU.EX2 R30, R30 ;  /* 0x0000001e001e7308 */ /* 0x000e220000000800 */
[C---:B------:R-:W-:Y:S01]  /*38e0*/  FMUL.FTZ R21, R101.reuse, R0 ;  /* 0x0000000065157220 */ /* 0x040fe20000410000 */
[----:B------:R-:W-:Y:S01]  /*38f0*/  FMUL.FTZ R110, R101, R34 ;  /* 0x00000022656e7220 */ /* 0x000fe20000410000 */
[C---:B------:R-:W-:Y:S01]  /*3900*/  FMUL.FTZ R99, R97.reuse, R114 ;  /* 0x0000007261637220 */ /* 0x040fe20000410000 */
[----:B--2---:R-:W-:Y:S01]  /*3910*/  FMUL.FTZ R97, R97, R112 ;  /* 0x0000007061617220 */ /* 0x004fe20000410000 */
[C---:B------:R-:W-:Y:S01]  /*3920*/  FFMA.FTZ R34, R103.reuse, R34, -R21 ;  /* 0x0000002267227223 */ /* 0x040fe20000010815 */
[----:B-1----:R-:W-:Y:S02]  /*3930*/  FMUL.FTZ R112, R32, R31 ;  /* 0x0000001f20707220 */ /* 0x002fe40000410000 */
[----:B------:R-:W1:Y:S01]  /*3940*/  MUFU.EX2 R24, R24 ;  /* 0x0000001800187308 */ /* 0x000e620000000800 */
[----:B------:R-:W-:Y:S01]  /*3950*/  FFMA.FTZ R31, R103, R0, R110 ;  /* 0x00000000671f7223 */ /* 0x000fe2000001006e */
[----:B------:R-:W-:-:S06]  /*3960*/  FADD.FTZ R34, R51, R34 ;  /* 0x0000002233227221 */ /* 0x000fcc0000010000 */
[----:B------:R-:W2:Y:S01]  /*3970*/  MUFU.EX2 R22, R22 ;  /* 0x0000001600167308 */ /* 0x000ea20000000800 */
[C---:B0-----:R-:W-:Y:S01]  /*3980*/  FMUL.FTZ R110, R30.reuse, R29 ;  /* 0x0000001d1e6e7220 */ /* 0x041fe20000410000 */
[----:B------:R-:W-:Y:S01]  /*3990*/  FMUL.FTZ R0, R30, R27 ;  /* 0x0000001b1e007220 */ /* 0x000fe20000410000 */
[----:B------:R-:W-:Y:S01]  /*39a0*/  FADD.FTZ R30, RZ, R31 ;  /* 0x0000001fff1e7221 */ /* 0x000fe20000010000 */
[----:B------:R-:W-:Y:S01]  /*39b0*/  FMUL.FTZ R21, R97, R34 ;  /* 0x0000002261157220 */ /* 0x000fe20000410000 */
[----:B------:R-:W-:Y:S02]  /*39c0*/  FMUL.FTZ R3, R3, R66 ;  /* 0x0000004203037220 */ /* 0x000fe40000410000 */
[-C--:B------:R-:W-:Y:S01]  /*39d0*/  FMUL.FTZ R114, R97, R30.reuse ;  /* 0x0000001e61727220 */ /* 0x080fe20000410000 */
[----:B------:R-:W-:Y:S01]  /*39e0*/  FFMA.FTZ R21, R99, R30, R21 ;  /* 0x0000001e63157223 */ /* 0x000fe20000010015 */
[----:B------:R-:W-:Y:S01]  /*39f0*/  MUFU.SIN R121, R91 ;  /* 0x0000005b00797308 */ /* 0x000fe20000000400 */
[----:B------:R-:W-:Y:S01]  /*3a00*/  FMUL.RZ R27, R3, 0.15915493667125701904 ;  /* 0x3e22f983031b7820 */ /* 0x000fe2000040c000 */
[----:B------:R-:W-:Y:S01]  /*3a10*/  FFMA.FTZ R3, R99, R34, -R114 ;  /* 0x0000002263037223 */ /* 0x000fe20000010872 */
[----:B------:R-:W-:-:S05]  /*3a20*/  FADD.FTZ R30, RZ, R21 ;  /* 0x00000015ff1e7221 */ /* 0x000fca0000010000 */
[----:B------:R-:W-:Y:S01]  /*3a30*/  MUFU.COS R23, R91 ;  /* 0x0000005b00177308 */ /* 0x000fe20000000000 */
[C---:B-1----:R-:W-:Y:S01]  /*3a40*/  FMUL.FTZ R126, R24.reuse, R126 ;  /* 0x0000007e187e7220 */ /* 0x042fe20000410000 */
[----:B------:R-:W-:-:S06]  /*3a50*/  FMUL.FTZ R125, R24, R125 ;  /* 0x0000007d187d7220 */ /* 0x000fcc0000410000 */
[----:B------:R-:W0:Y:S01]  /*3a60*/  MUFU.EX2 R2, R2 ;  /* 0x0000000200027308 */ /* 0x000e220000000800 */
[----:B--2---:R-:W-:Y:S01]  /*3a70*/  FMUL.FTZ R124, R22, R124 ;  /* 0x0000007c167c7220 */ /* 0x004fe20000410000 */
[----:B------:R-:W-:Y:S01]  /*3a80*/  FADD.FTZ R24, R50, R3 ;  /* 0x0000000332187221 */ /* 0x000fe20000010000 */
[----:B------:R-:W-:-:S05]  /*3a90*/  FMUL.FTZ R123, R22, R123 ;  /* 0x0000007b167b7220 */ /* 0x000fca0000410000 */
[----:B------:R-:W-:Y:S08]  /*3aa0*/  MUFU.SIN R119, R95 ;  /* 0x0000005f00777308 */ /* 0x000ff00000000400 */
[----:B------:R1:W-:Y:S08]  /*3ab0*/  MUFU.COS R120, R95 ;  /* 0x0000005f00787308 */ /* 0x0003f00000000000 */
[----:B------:R-:W2:Y:S01]  /*3ac0*/  MUFU.EX2 R20, R20 ;  /* 0x0000001400147308 */ /* 0x000ea20000000800 */
[C---:B-1----:R-:W-:Y:S01]  /*3ad0*/  FMUL.FTZ R95, R93.reuse, R122 ;  /* 0x0000007a5d5f7220 */ /* 0x042fe20000410000 */
[----:B------:R-:W-:-:S04]  /*3ae0*/  FMUL.FTZ R93, R93, R116 ;  /* 0x000000745d5d7220 */ /* 0x000fc80000410000 */
[C---:B------:R-:W-:Y:S01]  /*3af0*/  FMUL.FTZ R22, R93.reuse, R30 ;  /* 0x0000001e5d167220 */ /* 0x040fe20000410000 */
[----:B------:R-:W-:-:S03]  /*3b00*/  FMUL.FTZ R3, R93, R24 ;  /* 0x000000185d037220 */ /* 0x000fc60000410000 */
[----:B------:R-:W-:Y:S01]  /*3b10*/  FFMA.FTZ R22, R95, R24, -R22 ;  /* 0x000000185f167223 */ /* 0x000fe20000010816 */
[----:B------:R-:W-:Y:S01]  /*3b20*/  FMUL.FTZ R91, R89, R130 ;  /* 0x00000082595b7220 */ /* 0x000fe20000410000 */
[----:B------:R-:W-:Y:S01]  /*3b30*/  FFMA.FTZ R3, R95, R30, R3 ;  /* 0x0000001e5f037223 */ /* 0x000fe20000010003 */
[----:B------:R-:W-:Y:S01]  /*3b40*/  FMUL.FTZ R89, R89, R128 ;  /* 0x0000008059597220 */ /* 0x000fe20000410000 */
[----:B------:R-:W-:Y:S01]  /*3b50*/  FADD.FTZ R22, R49, R22 ;  /* 0x0000001631167221 */ /* 0x000fe20000010000 */
[C---:B0-----:R-:W-:Y:S01]  /*3b60*/  FMUL.FTZ R122, R2.reuse, R23 ;  /* 0x00000017027a7220 */ /* 0x041fe20000410000 */
[----:B------:R-:W-:Y:S01]  /*3b70*/  FMUL.FTZ R121, R2, R121 ;  /* 0x0000007902797220 */ /* 0x000fe20000410000 */
[C---:B--2---:R-:W-:Y:S01]  /*3b80*/  FMUL.FTZ R120, R20.reuse, R120 ;  /* 0x0000007814787220 */ /* 0x044fe20000410000 */
[----:B------:R-:W-:Y:S01]  /*3b90*/  FMUL.FTZ R119, R20, R119 ;  /* 0x0000007714777220 */ /* 0x000fe20000410000 */
[----:B------:R-:W-:Y:S01]  /*3ba0*/  FADD.FTZ R2, RZ, R3 ;  /* 0x00000003ff027221 */ /* 0x000fe20000010000 */
[C---:B------:R-:W-:Y:S01]  /*3bb0*/  FMUL.FTZ R20, R89.reuse, R22 ;  /* 0x0000001659147220 */ /* 0x040fe20000410000 */
[----:B------:R-:W0:Y:S02]  /*3bc0*/  MUFU.EX2 R26, R26 ;  /* 0x0000001a001a7308 */ /* 0x000e240000000800 */
[-C--:B------:R-:W-:Y:S01]  /*3bd0*/  FMUL.FTZ R3, R89, R2.reuse ;  /* 0x0000000259037220 */ /* 0x080fe20000410000 */
[----:B------:R-:W-:Y:S01]  /*3be0*/  FFMA.FTZ R20, R91, R2, R20 ;  /* 0x000000025b147223 */ /* 0x000fe20000010014 */
[----:B------:R-:W-:-:S02]  /*3bf0*/  FMUL.FTZ R111, R32, R111 ;  /* 0x0000006f206f7220 */ /* 0x000fc40000410000 */
[----:B------:R-:W-:Y:S01]  /*3c00*/  FFMA.FTZ R3, R91, R22, -R3 ;  /* 0x000000165b037223 */ /* 0x000fe20000010803 */
[----:B------:R-:W-:-:S03]  /*3c10*/  FADD.FTZ R21, RZ, R20 ;  /* 0x00000014ff157221 */ /* 0x000fc60000010000 */
[----:B------:R-:W-:Y:S01]  /*3c20*/  FADD.FTZ R3, R48, R3 ;  /* 0x0000000330037221 */ /* 0x000fe20000010000 */
[----:B------:R-:W-:-:S03]  /*3c30*/  FMUL.FTZ R23, R111, R21 ;  /* 0x000000156f177220 */ /* 0x000fc60000410000 */
[-C--:B------:R-:W-:Y:S01]  /*3c40*/  FMUL.FTZ R22, R111, R3.reuse ;  /* 0x000000036f167220 */ /* 0x080fe20000410000 */
[C---:B------:R-:W-:Y:S01]  /*3c50*/  FFMA.FTZ R24, R112.reuse, R3, -R23 ;  /* 0x0000000370187223 */ /* 0x040fe20000010817 */
[-C--:B------:R-:W-:Y:S01]  /*3c60*/  FMUL.FTZ R20, R109, R108.reuse ;  /* 0x0000006c6d147220 */ /* 0x080fe20000410000 */
[----:B------:R-:W-:Y:S01]  /*3c70*/  MUFU.EX2 R113, R113 ;  /* 0x0000007100717308 */ /* 0x000fe20000000800 */
[----:B------:R-:W-:Y:S01]  /*3c80*/  FFMA.FTZ R21, R112, R21, R22 ;  /* 0x0000001570157223 */ /* 0x000fe20000010016 */
[C---:B0-----:R-:W-:Y:S01]  /*3c90*/  FMUL.FTZ R128, R26.reuse, R25 ;  /* 0x000000191a807220 */ /* 0x041fe20000410000 */
[----:B------:R-:W-:Y:S01]  /*3ca0*/  FMUL.FTZ R127, R26, R127 ;  /* 0x0000007f1a7f7220 */ /* 0x000fe20000410000 */
[----:B------:R-:W-:Y:S01]  /*3cb0*/  FADD.FTZ R23, R47, R24 ;  /* 0x000000182f177221 */ /* 0x000fe20000010000 */
[C---:B------:R-:W-:Y:S01]  /*3cc0*/  FMUL.FTZ R2, R107.reuse, R108 ;  /* 0x0000006c6b027220 */ /* 0x040fe20000410000 */
[----:B------:R-:W-:Y:S02]  /*3cd0*/  FFMA.FTZ R20, R107, R105, R20 ;  /* 0x000000696b147223 */ /* 0x000fe40000010014 */
[----:B------:R-:W0:Y:S01]  /*3ce0*/  MUFU.COS R114, R27 ;  /* 0x0000001b00727308 */ /* 0x000e220000000000 */
[----:B------:R-:W-:Y:S01]  /*3cf0*/  FADD.FTZ R21, RZ, R21 ;  /* 0x00000015ff157221 */ /* 0x000fe20000010000 */
[----:B------:R-:W-:Y:S01]  /*3d00*/  FMUL.FTZ R25, R0, R23 ;  /* 0x0000001700197220 */ /* 0x000fe20000410000 */
[----:B------:R-:W-:-:S05]  /*3d10*/  FFMA.FTZ R2, R109, R105, -R2 ;  /* 0x000000696d027223 */ /* 0x000fca0000010802 */
[----:B------:R-:W1:Y:S01]  /*3d20*/  MUFU.SIN R26, R27 ;  /* 0x0000001b001a7308 */ /* 0x000e620000000400 */
[C---:B------:R-:W-:Y:S01]  /*3d30*/  FMUL.FTZ R3, R101.reuse, R20 ;  /* 0x0000001465037220 */ /* 0x040fe20000410000 */
[-C--:B------:R-:W-:Y:S01]  /*3d40*/  FMUL.FTZ R24, R0, R21.reuse ;  /* 0x0000001500187220 */ /* 0x080fe20000410000 */
[C---:B------:R-:W-:Y:S01]  /*3d50*/  FFMA.FTZ R25, R110.reuse, R21, R25 ;  /* 0x000000156e197223 */ /* 0x040fe20000010019 */
[-C--:B------:R-:W-:Y:S01]  /*3d60*/  FMUL.FTZ R22, R101, R2.reuse ;  /* 0x0000000265167220 */ /* 0x080fe20000410000 */
[C---:B------:R-:W-:Y:S01]  /*3d70*/  FFMA.FTZ R2, R103.reuse, R2, -R3 ;  /* 0x0000000267027223 */ /* 0x040fe20000010803 */
[----:B------:R-:W-:Y:S01]  /*3d80*/  FFMA.FTZ R23, R110, R23, -R24 ;  /* 0x000000176e177223 */ /* 0x000fe20000010818 */
[----:B------:R-:W-:Y:S01]  /*3d90*/  FADD.FTZ R25, RZ, R25 ;  /* 0x00000019ff197221 */ /* 0x000fe20000010000 */
[----:B------:R-:W-:Y:S01]  /*3da0*/  FFMA.FTZ R22, R103, R20, R22 ;  /* 0x0000001467167223 */ /* 0x000fe20000010016 */
[----:B------:R-:W-:Y:S01]  /*3db0*/  FMUL.FTZ R3, R97, R2 ;  /* 0x0000000261037220 */ /* 0x000fe20000410000 */
[----:B------:R-:W-:Y:S01]  /*3dc0*/  FADD.FTZ R23, R46, R23 ;  /* 0x000000172e177221 */ /* 0x000fe20000010000 */
[----:B------:R-:W-:Y:S01]  /*3dd0*/  FMUL.FTZ R21, R127, R25 ;  /* 0x000000197f157220 */ /* 0x000fe20000410000 */
[----:B0-----:R-:W-:Y:S01]  /*3de0*/  FMUL.FTZ R114, R113, R114 ;  /* 0x0000007271727220 */ /* 0x001fe20000410000 */
[-C--:B------:R-:W-:Y:S01]  /*3df0*/  FMUL.FTZ R20, R97, R22.reuse ;  /* 0x0000001661147220 */ /* 0x080fe20000410000 */
[----:B------:R-:W-:Y:S01]  /*3e00*/  FFMA.FTZ R22, R99, R22, R3 ;  /* 0x0000001663167223 */ /* 0x000fe20000010003 */
[CC--:B------:R-:W-:Y:S01]  /*3e10*/  FFMA.FTZ R24, R128.reuse, R23.reuse, -R21 ;  /* 0x0000001780187223 */ /* 0x0c0fe20000010815 */
[----:B-1----:R-:W-:Y:S01]  /*3e20*/  FMUL.FTZ R113, R113, R26 ;  /* 0x0000001a71717220 */ /* 0x002fe20000410000 */
[----:B------:R-:W-:Y:S01]  /*3e30*/  FMUL.FTZ R26, R127, R23 ;  /* 0x000000177f1a7220 */ /* 0x000fe20000410000 */
[----:B------:R-:W-:Y:S01]  /*3e40*/  FFMA.FTZ R20, R99, R2, -R20 ;  /* 0x0000000263147223 */ /* 0x000fe20000010814 */
[----:B------:R-:W-:Y:S01]  /*3e50*/  FMUL.FTZ R3, R93, R22 ;  /* 0x000000165d037220 */ /* 0x000fe20000410000 */
[----:B------:R-:W-:Y:S01]  /*3e60*/  FADD.FTZ R24, R45, R24 ;  /* 0x000000182d187221 */ /* 0x000fe20000010000 */
[----:B------:R-:W-:Y:S01]  /*3e70*/  FFMA.FTZ R26, R128, R25, R26 ;  /* 0x00000019801a7223 */ /* 0x000fe2000001001a */
[-C--:B------:R-:W-:Y:S01]  /*3e80*/  FMUL.FTZ R2, R93, R20.reuse ;  /* 0x000000145d027220 */ /* 0x080fe20000410000 */
[----:B------:R-:W-:Y:S01]  /*3e90*/  FFMA.FTZ R20, R95, R20, -R3 ;  /* 0x000000145f147223 */ /* 0x000fe20000010803 */
[----:B------:R-:W-:Y:S01]  /*3ea0*/  FMUL.FTZ R27, R125, R24 ;  /* 0x000000187d1b7220 */ /* 0x000fe20000410000 */
[----:B------:R-:W-:Y:S01]  /*3eb0*/  FADD.FTZ R26, RZ, R26 ;  /* 0x0000001aff1a7221 */ /* 0x000fe20000010000 */
[----:B------:R-:W-:Y:S01]  /*3ec0*/  FFMA.FTZ R2, R95, R22, R2 ;  /* 0x000000165f027223 */ /* 0x000fe20000010002 */
[----:B------:R-:W-:-:S02]  /*3ed0*/  FMUL.FTZ R3, R89, R20 ;  /* 0x0000001459037220 */ /* 0x000fc40000410000 */
[-C--:B------:R-:W-:Y:S01]  /*3ee0*/  FMUL.FTZ R25, R125, R26.reuse ;  /* 0x0000001a7d197220 */ /* 0x080fe20000410000 */
[C---:B------:R-:W-:Y:S01]  /*3ef0*/  FFMA.FTZ R27, R126.reuse, R26, R27 ;  /* 0x0000001a7e1b7223 */ /* 0x040fe2000001001b */
[-C--:B------:R-:W-:Y:S01]  /*3f00*/  FMUL.FTZ R22, R89, R2.reuse ;  /* 0x0000000259167220 */ /* 0x080fe20000410000 */
[C---:B------:R-:W-:Y:S01]  /*3f10*/  FFMA.FTZ R3, R91.reuse, R2, R3 ;  /* 0x000000025b037223 */ /* 0x040fe20000010003 */
[----:B------:R-:W-:Y:S01]  /*3f20*/  FFMA.FTZ R25, R126, R24, -R25 ;  /* 0x000000187e197223 */ /* 0x000fe20000010819 */
[----:B------:R-:W-:Y:S01]  /*3f30*/  FADD.FTZ R27, RZ, R27 ;  /* 0x0000001bff1b7221 */ /* 0x000fe20000010000 */
[----:B------:R-:W-:Y:S01]  /*3f40*/  FFMA.FTZ R22, R91, R20, -R22 ;  /* 0x000000145b167223 */ /* 0x000fe20000010816 */
[----:B------:R-:W-:Y:S01]  /*3f50*/  FMUL.FTZ R21, R111, R3 ;  /* 0x000000036f157220 */ /* 0x000fe20000410000 */
[----:B------:R-:W-:Y:S01]  /*3f60*/  FADD.FTZ R25, R44, R25 ;  /* 0x000000192c197221 */ /* 0x000fe20000010000 */
[----:B------:R-:W-:Y:S01]  /*3f70*/  FMUL.FTZ R29, R123, R27 ;  /* 0x0000001b7b1d7220 */ /* 0x000fe20000410000 */
[-C--:B------:R-:W-:Y:S01]  /*3f80*/  FMUL.FTZ R23, R111, R22.reuse ;  /* 0x000000166f177220 */ /* 0x080fe20000410000 */
[----:B------:R-:W-:Y:S01]  /*3f90*/  FFMA.FTZ R21, R112, R22, -R21 ;  /* 0x0000001670157223 */ /* 0x000fe20000010815 */
[-C--:B------:R-:W-:Y:S01]  /*3fa0*/  FMUL.FTZ R22, R123, R25.reuse ;  /* 0x000000197b167220 */ /* 0x080fe20000410000 */
[----:B------:R-:W-:-:S03]  /*3fb0*/  FFMA.FTZ R20, R124, R25, -R29 ;  /* 0x000000197c147223 */ /* 0x000fc6000001081d */
[----:B------:R-:W-:Y:S01]  /*3fc0*/  FFMA.FTZ R22, R124, R27, R22 ;  /* 0x0000001b7c167223 */ /* 0x000fe20000010016 */
[----:B------:R-:W-:Y:S01]  /*3fd0*/  FADD.FTZ R20, R43, R20 ;  /* 0x000000142b147221 */ /* 0x000fe20000010000 */
[----:B------:R-:W-:Y:S01]  /*3fe0*/  FFMA.FTZ R23, R112, R3, R23 ;  /* 0x0000000370177223 */ /* 0x000fe20000010017 */
[C---:B------:R-:W-:Y:S01]  /*3ff0*/  FMUL.FTZ R2, R0.reuse, R21 ;  /* 0x0000001500027220 */ /* 0x040fe20000410000 */
[----:B------:R-:W-:Y:S01]  /*4000*/  FADD.FTZ R22, RZ, R22 ;  /* 0x00000016ff167221 */ /* 0x000fe20000010000 */
[C---:B------:R-:W-:Y:S01]  /*4010*/  FMUL.FTZ R25, R121.reuse, R20 ;  /* 0x0000001479197220 */ /* 0x040fe20000410000 */
[-C--:B------:R-:W-:Y:S01]  /*4020*/  FMUL.FTZ R3, R0, R23.reuse ;  /* 0x0000001700037220 */ /* 0x080fe20000410000 */
[----:B------:R-:W-:Y:S01]  /*4030*/  FFMA.FTZ R2, R110, R23, R2 ;  /* 0x000000176e027223 */ /* 0x000fe20000010002 */
[----:B------:R-:W-:Y:S01]  /*4040*/  MUFU.SIN R117, R35 ;  /* 0x0000002300757308 */ /* 0x000fe20000000400 */
[-C--:B------:R-:W-:Y:S01]  /*4050*/  FMUL.FTZ R23, R121, R22.reuse ;  /* 0x0000001679177220 */ /* 0x080fe20000410000 */
[----:B------:R-:W-:Y:S01]  /*4060*/  FFMA.FTZ R25, R122, R22, R25 ;  /* 0x000000167a197223 */ /* 0x000fe20000010019 */
[----:B------:R-:W-:-:S05]  /*4070*/  FFMA.FTZ R3, R110, R21, -R3 ;  /* 0x000000156e037223 */ /* 0x000fca0000010803 */
[----:B------:R-:W0:Y:S01]  /*4080*/  MUFU.EX2 R28, R28 ;  /* 0x0000001c001c7308 */ /* 0x000e220000000800 */
[----:B------:R-:W-:Y:S01]  /*4090*/  FFMA.FTZ R23, R122, R20, -R23 ;  /* 0x000000147a177223 */ /* 0x000fe20000010817 */
[----:B------:R-:W-:Y:S01]  /*40a0*/  FMUL.FTZ R21, R127, R2 ;  /* 0x000000027f157220 */ /* 0x000fe20000410000 */
[----:B------:R-:W-:-:S05]  /*40b0*/  FADD.FTZ R25, RZ, R25 ;  /* 0x00000019ff197221 */ /* 0x000fca0000010000 */
[----:B------:R-:W1:Y:S01]  /*40c0*/  MUFU.COS R118, R35 ;  /* 0x0000002300767308 */ /* 0x000e620000000000 */
[----:B------:R-:W-:Y:S01]  /*40d0*/  FADD.FTZ R22, R42, R23 ;  /* 0x000000172a167221 */ /* 0x000fe20000010000 */
[----:B------:R-:W-:Y:S01]  /*40e0*/  FFMA.FTZ R21, R128, R3, -R21 ;  /* 0x0000000380157223 */ /* 0x000fe20000010815 */
[----:B------:R-:W-:Y:S01]  /*40f0*/  FMUL.FTZ R27, R119, R25 ;  /* 0x00000019771b7220 */ /* 0x000fe20000410000 */
[----:B------:R-:W-:Y:S01]  /*4100*/  FMUL.FTZ R3, R127, R3 ;  /* 0x000000037f037220 */ /* 0x000fe20000410000 */
[----:B------:R-:W-:-:S03]  /*4110*/  FMUL.FTZ R24, R119, R22 ;  /* 0x0000001677187220 */ /* 0x000fc60000410000 */
[----:B------:R-:W-:Y:S01]  /*4120*/  MUFU.EX2 R115, R115 ;  /* 0x0000007300737308 */ /* 0x000fe20000000800 */
[----:B------:R-:W-:Y:S01]  /*4130*/  FFMA.FTZ R22, R120, R22, -R27 ;  /* 0x0000001678167223 */ /* 0x000fe2000001081b */
[----:B------:R-:W-:Y:S01]  /*4140*/  FFMA.FTZ R3, R128, R2, R3 ;  /* 0x0000000280037223 */ /* 0x000fe20000010003 */
[----:B------:R-:W-:-:S05]  /*4150*/  FMUL.FTZ R2, R125, R21 ;  /* 0x000000157d027220 */ /* 0x000fca0000410000 */
[----:B------:R-:W2:Y:S01]  /*4160*/  MUFU.COS R116, R33 ;  /* 0x0000002100747308 */ /* 0x000ea20000000000 */
[----:B------:R-:W-:Y:S01]  /*4170*/  FFMA.FTZ R24, R120, R25, R24 ;  /* 0x0000001978187223 */ /* 0x000fe20000010018 */
[----:B0-----:R-:W-:Y:S01]  /*4180*/  FMUL.FTZ R117, R28, R117 ;  /* 0x000000751c757220 */ /* 0x001fe20000410000 */
[----:B------:R-:W-:-:S05]  /*4190*/  FADD.FTZ R22, R41, R22 ;  /* 0x0000001629167221 */ /* 0x000fca0000010000 */
[----:B------:R-:W0:Y:S01]  /*41a0*/  MUFU.SIN R32, R33 ;  /* 0x0000002100207308 */ /* 0x000e220000000400 */
[-C--:B------:R-:W-:Y:S01]  /*41b0*/  FMUL.FTZ R23, R125, R3.reuse ;  /* 0x000000037d177220 */ /* 0x080fe20000410000 */
[----:B------:R-:W-:Y:S01]  /*41c0*/  FFMA.FTZ R20, R126, R3, R2 ;  /* 0x000000037e147223 */ /* 0x000fe20000010002 */
[----:B------:R-:W-:Y:S01]  /*41d0*/  FADD.FTZ R24, RZ, R24 ;  /* 0x00000018ff187221 */ /* 0x000fe20000010000 */
[----:B-1----:R-:W-:Y:S01]  /*41e0*/  FMUL.FTZ R118, R28, R118 ;  /* 0x000000761c767220 */ /* 0x002fe20000410000 */
[----:B------:R-:W-:Y:S01]  /*41f0*/  FMUL.FTZ R27, R117, R22 ;  /* 0x00000016751b7220 */ /* 0x000fe20000410000 */
[----:B------:R-:W-:Y:S01]  /*4200*/  FFMA.FTZ R23, R126, R21, -R23 ;  /* 0x000000157e177223 */ /* 0x000fe20000010817 */
[----:B------:R1:W-:Y:S01]  /*4210*/  STS.128 [R36], R4 ;  /* 0x0000000424007388 */ /* 0x0003e20000000c00 */
[C---:B------:R-:W-:Y:S01]  /*4220*/  FMUL.FTZ R21, R123.reuse, R20 ;  /* 0x000000147b157220 */ /* 0x040fe20000410000 */
[----:B------:R-:W-:Y:S01]  /*4230*/  FFMA.FTZ R27, R118, R24, R27 ;  /* 0x00000018761b7223 */ /* 0x000fe2000001001b */
[-C--:B------:R-:W-:Y:S01]  /*4240*/  FMUL.FTZ R25, R123, R23.reuse ;  /* 0x000000177b197220 */ /* 0x080fe20000410000 */
[C---:B--2---:R-:W-:Y:S01]  /*4250*/  FMUL.FTZ R116, R115.reuse, R116 ;  /* 0x0000007473747220 */ /* 0x044fe20000410000 */
[C---:B------:R-:W-:Y:S01]  /*4260*/  FFMA.FTZ R21, R124.reuse, R23, -R21 ;  /* 0x000000177c157223 */ /* 0x040fe20000010815 */
[----:B------:R-:W-:Y:S01]  /*4270*/  FADD.FTZ R27, RZ, R27 ;  /* 0x0000001bff1b7221 */ /* 0x000fe20000010000 */
[----:B------:R-:W-:Y:S01]  /*4280*/  FFMA.FTZ R25, R124, R20, R25 ;  /* 0x000000147c197223 */ /* 0x000fe20000010019 */
[----:B0-----:R-:W-:Y:S01]  /*4290*/  FMUL.FTZ R115, R115, R32 ;  /* 0x0000002073737220 */ /* 0x001fe20000410000 */
[----:B-1----:R-:W-:-:S04]  /*42a0*/  FMUL.FTZ R5, R117, R24 ;  /* 0x0000001875057220 */ /* 0x002fc80000410000 */
[----:B------:R-:W-:Y:S01]  /*42b0*/  FFMA.FTZ R7, R118, R22, -R5 ;  /* 0x0000001676077223 */ /* 0x000fe20000010805 */
[C---:B------:R-:W-:Y:S01]  /*42c0*/  FMUL.FTZ R5, R121.reuse, R21 ;  /* 0x0000001579057220 */ /* 0x040fe20000410000 */
[----:B----4-:R0:W-:Y:S02]  /*42d0*/  STS.128 [R36+0x200], R8 ;  /* 0x0002000824007388 */ /* 0x0101e40000000c00 */
[----:B------:R-:W-:Y:S01]  /*42e0*/  FADD.FTZ R7, R40, R7 ;  /* 0x0000000728077221 */ /* 0x000fe20000010000 */
[-C--:B------:R-:W-:Y:S01]  /*42f0*/  FMUL.FTZ R4, R121, R25.reuse ;  /* 0x0000001979047220 */ /* 0x080fe20000410000 */
[----:B------:R-:W-:-:S03]  /*4300*/  FFMA.FTZ R5, R122, R25, R5 ;  /* 0x000000197a057223 */ /* 0x000fc60000010005 */
[----:B------:R-:W-:Y:S01]  /*4310*/  FFMA.FTZ R4, R122, R21, -R4 ;  /* 0x000000157a047223 */ /* 0x000fe20000010804 */
[C---:B0-----:R-:W-:Y:S01]  /*4320*/  FMUL.FTZ R9, R115.reuse, R27 ;  /* 0x0000001b73097220 */ /* 0x041fe20000410000 */
[----:B------:R-:W-:-:S03]  /*4330*/  FMUL.FTZ R10, R115, R7 ;  /* 0x00000007730a7220 */ /* 0x000fc60000410000 */
[C---:B------:R-:W-:Y:S01]  /*4340*/  FFMA.FTZ R8, R116.reuse, R7, -R9 ;  /* 0x0000000774087223 */ /* 0x040fe20000010809 */
[C---:B------:R-:W-:Y:S01]  /*4350*/  FMUL.FTZ R7, R119.reuse, R5 ;  /* 0x0000000577077220 */ /* 0x040fe20000410000 */
[----:B------:R-:W-:Y:S01]  /*4360*/  FFMA.FTZ R10, R116, R27, R10 ;  /* 0x0000001b740a7223 */ /* 0x000fe2000001000a */
[-C--:B------:R-:W-:Y:S01]  /*4370*/  FMUL.FTZ R6, R119, R4.reuse ;  /* 0x0000000477067220 */ /* 0x080fe20000410000 */
[----:B------:R-:W-:Y:S01]  /*4380*/  FADD.FTZ R8, R39, R8 ;  /* 0x0000000827087221 */ /* 0x000fe20000010000 */
[C---:B------:R-:W-:Y:S01]  /*4390*/  FFMA.FTZ R7, R120.reuse, R4, -R7 ;  /* 0x0000000478077223 */ /* 0x040fe20000010807 */
[----:B------:R-:W-:Y:S01]  /*43a0*/  FADD.FTZ R10, RZ, R10 ;  /* 0x0000000aff0a7221 */ /* 0x000fe20000010000 */
[----:B------:R-:W-:Y:S01]  /*43b0*/  FFMA.FTZ R6, R120, R5, R6 ;  /* 0x0000000578067223 */ /* 0x000fe20000010006 */
[----:B------:R-:W-:Y:S01]  /*43c0*/  FMUL.FTZ R11, R113, R8 ;  /* 0x00000008710b7220 */ /* 0x000fe20000410000 */
[----:B------:R-:W-:Y:S01]  /*43d0*/  FMUL.FTZ R5, R117, R7 ;  /* 0x0000000775057220 */ /* 0x000fe20000410000 */
[----:B------:R-:W-:-:S02]  /*43e0*/  FMUL.FTZ R9, R113, R10 ;  /* 0x0000000a71097220 */ /* 0x000fc40000410000 */
[----:B------:R-:W-:Y:S01]  /*43f0*/  FFMA.FTZ R11, R114, R10, R11 ;  /* 0x0000000a720b7223 */ /* 0x000fe2000001000b */
[-C--:B------:R-:W-:Y:S01]  /*4400*/  FFMA.FTZ R4, R118, R6.reuse, R5 ;  /* 0x0000000676047223 */ /* 0x080fe20000010005 */
[----:B------:R-:W-:Y:S01]  /*4410*/  FMUL.FTZ R5, R117, R6 ;  /* 0x0000000675057220 */ /* 0x000fe20000410000 */
[----:B------:R-:W-:Y:S01]  /*4420*/  FFMA.FTZ R8, R114, R8, -R9 ;  /* 0x0000000872087223 */ /* 0x000fe20000010809 */
[----:B------:R-:W-:Y:S02]  /*4430*/  FADD.FTZ R130, RZ, R11 ;  /* 0x0000000bff827221 */ /* 0x000fe40000010000 */
[----:B------:R-:W-:Y:S01]  /*4440*/  FFMA.FTZ R5, R118, R7, -R5 ;  /* 0x0000000776057223 */ /* 0x000fe20000010805 */
[----:B------:R-:W-:Y:S01]  /*4450*/  FMUL.FTZ R7, R115, R4 ;  /* 0x0000000473077220 */ /* 0x000fe20000410000 */
[----:B------:R-:W-:Y:S02]  /*4460*/  FADD.FTZ R129, R37, R8 ;  /* 0x0000000825817221 */ /* 0x000fe40000010000 */
[----:B------:R-:W0:Y:S01]  /*4470*/  SHFL.UP PT, R8, R130, 0x1, RZ ;  /* 0x0420000082087989 */ /* 0x000e2200000e00ff */
[-C--:B------:R-:W-:Y:S01]  /*4480*/  FFMA.FTZ R7, R116, R5.reuse, -R7 ;  /* 0x0000000574077223 */ /* 0x080fe20000010807 */
[----:B------:R-:W-:-:S02]  /*4490*/  FMUL.FTZ R5, R115, R5 ;  /* 0x0000000573057220 */ /* 0x000fc40000410000 */
[----:B------:R-:W1:Y:S01]  /*44a0*/  SHFL.UP PT, R6, R129, 0x1, RZ ;  /* 0x0420000081067989 */ /* 0x000e6200000e00ff */
[----:B------:R-:W-:Y:S01]  /*44b0*/  FMUL.FTZ R9, R113, R7 ;  /* 0x0000000771097220 */ /* 0x000fe20000410000 */
[----:B------:R-:W-:-:S04]  /*44c0*/  FFMA.FTZ R5, R116, R4, R5 ;  /* 0x0000000474057223 */ /* 0x000fc80000010005 */
[-C--:B------:R-:W-:Y:S01]  /*44d0*/  FFMA.FTZ R132, R114, R5.reuse, R9 ;  /* 0x0000000572847223 */ /* 0x080fe20000010009 */
[----:B------:R-:W-:-:S04]  /*44e0*/  FMUL.FTZ R4, R113, R5 ;  /* 0x0000000571047220 */ /* 0x000fc80000410000 */
[----:B------:R-:W-:Y:S01]  /*44f0*/  FFMA.FTZ R29, R114, R7, -R4 ;  /* 0x00000007721d7223 */ /* 0x000fe20000010804 */
[----:B------:R-:W2:Y:S04]  /*4500*/  SHFL.UP PT, R5, R132, 0x1, RZ ;  /* 0x0420000084057989 */ /* 0x000ea800000e00ff */
[----:B------:R-:W3:Y:S01]  /*4510*/  SHFL.UP PT, R4, R29, 0x1, RZ ;  /* 0x042000001d047989 */ /* 0x000ee200000e00ff */
[-C--:B0-----:R-:W-:Y:S01]  /*4520*/  FMUL.FTZ R7, R29, R8.reuse ;  /* 0x000000081d077220 */ /* 0x081fe20000410000 */
[----:B------:R-:W-:-:S03]  /*4530*/  FMUL.FTZ R8, R132, R8 ;  /* 0x0000000884087220 */ /* 0x000fc60000410000 */
[-C--:B-1----:R-:W-:Y:S01]  /*4540*/  FFMA.FTZ R7, R132, R6.reuse, R7 ;  /* 0x0000000684077223 */ /* 0x082fe20000010007 */
[----:B------:R-:W-:-:S03]  /*4550*/  FFMA.FTZ R8, R29, R6, -R8 ;  /* 0x000000061d087223 */ /* 0x000fc60000010808 */
[----:B------:R-:W-:Y:S01]  /*4560*/  @P1 FADD.FTZ R130, R130, R7 ;  /* 0x0000000782821221 */ /* 0x000fe20000010000 */
[----:B------:R-:W-:-:S04]  /*4570*/  @P1 FADD.FTZ R129, R129, R8 ;  /* 0x0000000881811221 */ /* 0x000fc80000010000 */
[----:B------:R-:W0:Y:S01]  /*4580*/  SHFL.UP PT, R9, R130, 0x2, RZ ;  /* 0x0440000082097989 */ /* 0x000e2200000e00ff */
[----:B--2---:R-:W-:-:S03]  /*4590*/  FMUL.FTZ R7, R29, R5 ;  /* 0x000000051d077220 */ /* 0x004fc60000410000 */
[----:B------:R-:W1:Y:S01]  /*45a0*/  SHFL.UP PT, R8, R129, 0x2, RZ ;  /* 0x0440000081087989 */ /* 0x000e6200000e00ff */
[C---:B------:R-:W-:Y:S01]  /*45b0*/  FMUL.FTZ R6, R132.reuse, R5 ;  /* 0x0000000584067220 */ /* 0x040fe20000410000 */
[----:B---3--:R-:W-:-:S03]  /*45c0*/  @P1 FFMA.FTZ R132, R132, R4, R7 ;  /* 0x0000000484841223 */ /* 0x008fc60000010007 */
[----:B------:R-:W-:Y:S02]  /*45d0*/  @P1 FFMA.FTZ R29, R29, R4, -R6 ;  /* 0x000000041d1d1223 */ /* 0x000fe40000010806 */
        /* <DEDUP_REMOVED lines=9> */
[----:B--2---:R-:W-:-:S03]  /*4670*/  FMUL.FTZ R7, R29, R5 ;  /* 0x000000051d077220 */ /* 0x004fc60000410000 */
[----:B------:R-:W0:Y:S01]  /*4680*/  SHFL.UP PT, R9, R130, 0x4, RZ ;  /* 0x0480000082097989 */ /* 0x000e2200000e00ff */
[C---:B------:R-:W-:Y:S01]  /*4690*/  FMUL.FTZ R6, R132.reuse, R5 ;  /* 0x0000000584067220 */ /* 0x040fe20000410000 */
        /* <DEDUP_REMOVED lines=12> */
[----:B------:R-:W-:Y:S01]  /*4760*/  @P1 FADD.FTZ R129, R129, R6 ;  /* 0x0000000681811221 */ /* 0x000fe20000010000 */
[C---:B------:R-:W-:Y:S02]  /*4770*/  FMUL.FTZ R6, R132.reuse, R5 ;  /* 0x0000000584067220 */ /* 0x040fe40000410000 */
[----:B------:R-:W0:Y:S01]  /*4780*/  SHFL.UP PT, R8, R130, 0x8, RZ ;  /* 0x0500000082087989 */ /* 0x000e2200000e00ff */
[-C--:B---3--:R-:W-:Y:S01]  /*4790*/  @P1 FFMA.FTZ R132, R132, R4.reuse, R7 ;  /* 0x0000000484841223 */ /* 0x088fe20000010007 */
[----:B------:R-:W-:Y:S02]  /*47a0*/  @P1 FFMA.FTZ R29, R29, R4, -R6 ;  /* 0x000000041d1d1223 */ /* 0x000fe40000010806 */
[----:B------:R-:W1:Y:S04]  /*47b0*/  SHFL.UP PT, R7, R129, 0x8, RZ ;  /* 0x0500000081077989 */ /* 0x000e6800000e00ff */
[----:B------:R-:W2:Y:S04]  /*47c0*/  SHFL.UP PT, R5, R132, 0x8, RZ ;  /* 0x0500000084057989 */ /* 0x000ea800000e00ff */
[----:B------:R-:W3:Y:S01]  /*47d0*/  SHFL.UP PT, R4, R29, 0x8, RZ ;  /* 0x050000001d047989 */ /* 0x000ee200000e00ff */
[----:B------:R-:W-:Y:S01]  /*47e0*/  ISETP.GE.AND P1, PT, R102, 0x8, PT ;  /* 0x000000086600780c */ /* 0x000fe20003f26270 */
[----:B0-----:R-:W-:-:S04]  /*47f0*/  FMUL.FTZ R9, R29, R8 ;  /* 0x000000081d097220 */ /* 0x001fc80000410000 */
[C---:B-1----:R-:W-:Y:S01]  /*4800*/  FFMA.FTZ R11, R132.reuse, R7, R9 ;  /* 0x00000007840b7223 */ /* 0x042fe20000010009 */
[C---:B------:R-:W-:Y:S01]  /*4810*/  FMUL.FTZ R8, R132.reuse, R8 ;  /* 0x0000000884087220 */ /* 0x040fe20000410000 */
[-C--:B--2---:R-:W-:Y:S01]  /*4820*/  FMUL.FTZ R9, R29, R5.reuse ;  /* 0x000000051d097220 */ /* 0x084fe20000410000 */
[----:B------:R-:W-:-:S05]  /*4830*/  FMUL.FTZ R6, R132, R5 ;  /* 0x0000000584067220 */ /* 0x000fca0000410000 */
[-C--:B---3--:R-:W-:Y:S01]  /*4840*/  @P1 FFMA.FTZ R132, R132, R4.reuse, R9 ;  /* 0x0000000484841223 */ /* 0x088fe20000010009 */
[C---:B------:R-:W-:Y:S01]  /*4850*/  FFMA.FTZ R8, R29.reuse, R7, -R8 ;  /* 0x000000071d087223 */ /* 0x040fe20000010808 */
[----:B------:R-:W-:Y:S01]  /*4860*/  @P1 FADD.FTZ R130, R130, R11 ;  /* 0x0000000b82821221 */ /* 0x000fe20000010000 */
[----:B------:R-:W-:Y:S02]  /*4870*/  @P1 FFMA.FTZ R29, R29, R4, -R6 ;  /* 0x000000041d1d1223 */ /* 0x000fe40000010806 */
[----:B------:R-:W0:Y:S01]  /*4880*/  SHFL.UP PT, R4, R132, 0x10, RZ ;  /* 0x0600000084047989 */ /* 0x000e2200000e00ff */
[----:B------:R-:W-:-:S03]  /*4890*/  @P1 FADD.FTZ R129, R129, R8 ;  /* 0x0000000881811221 */ /* 0x000fc60000010000 */
[----:B------:R-:W1:Y:S04]  /*48a0*/  SHFL.UP PT, R7, R130, 0x10, RZ ;  /* 0x0600000082077989 */ /* 0x000e6800000e00ff */
[----:B------:R-:W2:Y:S04]  /*48b0*/  SHFL.UP PT, R25, R29, 0x10, RZ ;  /* 0x060000001d197989 */ /* 0x000ea800000e00ff */
[----:B------:R-:W3:Y:S01]  /*48c0*/  SHFL.UP PT, R5, R129, 0x10, RZ ;  /* 0x0600000081057989 */ /* 0x000ee200000e00ff */
[----:B------:R-:W-:Y:S01]  /*48d0*/  UMOV UR10, UR6 ;  /* 0x00000006000a7c82 */ /* 0x000fe20008000000 */
[----:B------:R-:W-:-:S02]  /*48e0*/  UMOV UR11, UR22 ;  /* 0x00000016000b7c82 */ /* 0x000fc40008000000 */
[----:B------:R-:W-:-:S04]  /*48f0*/  UIMAD.WIDE.U32 UR10, UR5, UR32, UR10 ;  /* 0x00000020050a72a5 */ /* 0x000fc8000f8e000a */
[----:B------:R-:W-:Y:S02]  /*4900*/  UIMAD UR11, UR5, UR33, UR11 ;  /* 0x00000021050b72a4 */ /* 0x000fe4000f8e020b */
[----:B------:R-:W-:Y:S01]  /*4910*/  ULEA UR24, UP0, UR10, UR34, 0x3 ;  /* 0x000000220a187291 */ /* 0x000fe2000f8018ff */
[-C--:B0-----:R-:W-:Y:S01]  /*4920*/  FMUL.FTZ R24, R132, R4.reuse ;  /* 0x0000000484187220 */ /* 0x081fe20000410000 */
[C---:B------:R-:W-:Y:S02]  /*4930*/  FMUL.FTZ R4, R29.reuse, R4 ;  /* 0x000000041d047220 */ /* 0x040fe40000410000 */
[----:B------:R-:W-:Y:S01]  /*4940*/  ULEA.HI.X UR10, UR10, UR35, UR11, 0x3, UP0 ;  /* 0x000000230a0a7291 */ /* 0x000fe200080f1c0b */
[----:B------:R-:W-:Y:S01]  /*4950*/  ISETP.NE.AND P2, PT, R102, 0x1f, PT ;  /* 0x0000001f6600780c */ /* 0x000fe20003f45270 */
[CC--:B-1----:R-:W-:Y:S01]  /*4960*/  FMUL.FTZ R6, R132.reuse, R7.reuse ;  /* 0x0000000784067220 */ /* 0x0c2fe20000410000 */
[C---:B------:R-:W-:Y:S01]  /*4970*/  FMUL.FTZ R7, R29.reuse, R7 ;  /* 0x000000071d077220 */ /* 0x040fe20000410000 */
[CC--:B--2---:R-:W-:Y:S01]  /*4980*/  FFMA.FTZ R24, R29.reuse, R25.reuse, -R24 ;  /* 0x000000191d187223 */ /* 0x0c4fe20000010818 */
[C---:B------:R-:W-:Y:S01]  /*4990*/  FFMA.FTZ R25, R132.reuse, R25, R4 ;  /* 0x0000001984197223 */ /* 0x040fe20000010004 */
[----:B------:R-:W-:Y:S01]  /*49a0*/  MOV R3, UR10 ;  /* 0x0000000a00037c02 */ /* 0x000fe20008000f00 */
[----:B------:R-:W-:Y:S01]  /*49b0*/  HFMA2 R4, -RZ, RZ, 1.875, 0 ;  /* 0x3f800000ff047431 */ /* 0x000fe200000001ff */
[----:B------:R-:W-:Y:S01]  /*49c0*/  ULEA UR10, UR5, UR12, 0x4 ;  /* 0x0000000c050a7291 */ /* 0x000fe2000f8e20ff */
[-C--:B---3--:R-:W-:Y:S01]  /*49d0*/  FFMA.FTZ R26, R29, R5.reuse, -R6 ;  /* 0x000000051d1a7223 */ /* 0x088fe20000010806 */
[----:B------:R-:W-:Y:S01]  /*49e0*/  FFMA.FTZ R27, R132, R5, R7 ;  /* 0x00000005841b7223 */ /* 0x000fe20000010007 */
[----:B------:R-:W0:Y:S01]  /*49f0*/  S2UR UR11, SR_CgaCtaId ;  /* 0x00000000000b79c3 */ /* 0x000e220000008800 */
[----:B------:R-:W-:-:S02]  /*4a00*/  CS2R R6, SRZ ;  /* 0x0000000000067805 */ /* 0x000fc4000001ff00 */
[----:B------:R-:W-:Y:S01]  /*4a10*/  MOV R5, RZ ;  /* 0x000000ff00057202 */ /* 0x000fe20000000f00 */
[----:B------:R-:W-:Y:S01]  /*4a20*/  FADD.FTZ R26, R129, R26 ;  /* 0x0000001a811a7221 */ /* 0x000fe20000010000 */
[----:B------:R-:W-:Y:S01]  /*4a30*/  MOV R2, UR24 ;  /* 0x0000001800027c02 */ /* 0x000fe20008000f00 */
[----:B------:R-:W-:Y:S01]  /*4a40*/  FADD.FTZ R27, R130, R27 ;  /* 0x0000001b821b7221 */ /* 0x000fe20000010000 */
[----:B------:R-:W-:Y:S04]  /*4a50*/  STS.128 [R36+0x400], R12 ;  /* 0x0004000c24007388 */ /* 0x000fe80000000c00 */
[----:B------:R-:W-:Y:S01]  /*4a60*/  STS.128 [R36+0x600], R16 ;  /* 0x0006001024007388 */ /* 0x000fe20000000c00 */
[----:B------:R-:W-:-:S03]  /*4a70*/  NOP ;  /* 0x0000000000007918 */ /* 0x000fc60000000000 */
[----:B------:R-:W1:Y:S04]  /*4a80*/  LDS.128 R8, [R38] ;  /* 0x0000000026087984 */ /* 0x000e680000000c00 */
[----:B------:R-:W2:Y:S04]  /*4a90*/  LDS.128 R12, [R38+0x10] ;  /* 0x00001000260c7984 */ /* 0x000ea80000000c00 */
[----:B------:R-:W3:Y:S04]  /*4aa0*/  LDS.128 R16, [R38+0x20] ;  /* 0x0000200026107984 */ /* 0x000ee80000000c00 */
[----:B------:R-:W-:Y:S04]  /*4ab0*/  LDS.128 R20, [R38+0x30] ;  /* 0x0000300026147984 */ /* 0x000fe80000000c00 */
[----:B------:R-:W-:Y:S04]  /*4ac0*/  @P0 LDS.128 R4, [UR10+0x10c0] ;  /* 0x0010c00aff040984 */ /* 0x000fe80008000c00 */
[----:B------:R-:W5:Y:S04]  /*4ad0*/  LDG.E.64 R2, desc[UR18][R2.64] ;  /* 0x0000001202027981 */ /* 0x000f68000c1e1b00 */
[----:B------:R1:W-:Y:S01]  /*4ae0*/  @!P2 STS.128 [R75+0x1080], R24 ;  /* 0x001080184b00a388 */ /* 0x0003e20000000c00 */
[----:B------:R-:W-:-:S02]  /*4af0*/  UMOV UR12, 0x400 ;  /* 0x00000400000c7882 */ /* 0x000fc40000000000 */
[----:B0-----:R-:W-:Y:S01]  /*4b00*/  ULEA UR12, UR11, UR12, 0x18 ;  /* 0x0000000c0b0c7291 */ /* 0x001fe2000f8ec0ff */
[----:B------:R-:W-:Y:S01]  /*4b10*/  BAR.SYNC.DEFER_BLOCKING 0x0 ;  /* 0x0000000000007b1d */ /* 0x000fe20000010000 */
[----:B------:R-:W-:-:S04]  /*4b20*/  ISETP.GE.AND P1, PT, R102, 0x10, PT ;  /* 0x000000106600780c */ /* 0x000fc80003f26270 */
[----:B------:R-:W-:-:S03]  /*4b30*/  FSEL R144, R29, R24, !P1 ;  /* 0x000000181d907208 */ /* 0x000fc60004800000 */
[----:B------:R-:W-:Y:S04]  /*4b40*/  LDS.128 R28, [UR12+0x1080] ;  /* 0x0010800cff1c7984 */ /* 0x000fe80008000c00 */
[----:B------:R-:W0:Y:S01]  /*4b50*/  LDS.128 R32, [UR12+0x1090] ;  /* 0x0010900cff207984 */ /* 0x000e220008000c00 */
[----:B------:R-:W-:Y:S01]  /*4b60*/  FSEL R145, R132, R25, !P1 ;  /* 0x0000001984917208 */ /* 0x000fe20004800000 */
[--C-:B-1----:R-:W-:Y:S01]  /*4b70*/  HADD2.F32 R24, -RZ, R10.reuse.H0_H0 ;  /* 0x2000000aff187230 */ /* 0x102fe20000004100 */
[----:B------:R-:W-:Y:S01]  /*4b80*/  ISETP.GE.U32.AND P2, PT, R79, 0x20, PT ;  /* 0x000000204f00780c */ /* 0x000fe20003f46070 */
[----:B------:R-:W-:Y:S01]  /*4b90*/  HADD2.F32 R25, -RZ, R10.H1_H1 ;  /* 0x3000000aff197230 */ /* 0x000fe20000004100 */
[----:B------:R-:W-:Y:S01]  /*4ba0*/  FSEL R146, R129, R26, !P1 ;  /* 0x0000001a81927208 */ /* 0x000fe20004800000 */
[--C-:B------:R-:W-:Y:S01]  /*4bb0*/  HADD2.F32 R10, -RZ, R11.reuse.H0_H0 ;  /* 0x2000000bff0a7230 */ /* 0x100fe20000004100 */
[----:B------:R-:W-:Y:S01]  /*4bc0*/  FSEL R148, R130, R27, !P1 ;  /* 0x0000001b82947208 */ /* 0x000fe20004800000 */
[----:B------:R-:W-:-:S02]  /*4bd0*/  HADD2.F32 R26, -RZ, R11.H1_H1 ;  /* 0x3000000bff1a7230 */ /* 0x000fc40000004100 */
[--C-:B--2---:R-:W-:Y:S02]  /*4be0*/  HADD2.F32 R11, -RZ, R12.reuse.H0_H0 ;  /* 0x2000000cff0b7230 */ /* 0x104fe40000004100 */
[----:B------:R-:W-:Y:S02]  /*4bf0*/  HADD2.F32 R27, -RZ, R12.H1_H1 ;  /* 0x3000000cff1b7230 */ /* 0x000fe40000004100 */
[--C-:B------:R-:W-:Y:S02]  /*4c00*/  HADD2.F32 R12, -RZ, R13.reuse.H0_H0 ;  /* 0x2000000dff0c7230 */ /* 0x100fe40000004100 */
[----:B------:R-:W-:Y:S01]  /*4c10*/  HADD2.F32 R134, -RZ, R13.H1_H1 ;  /* 0x3000000dff867230 */ /* 0x000fe20000004100 */
[----:B------:R-:W-:Y:S01]  /*4c20*/  ISETP.NE.AND P1, PT, R133, 0x1, PT ;  /* 0x000000018500780c */ /* 0x000fe20003f25270 */
[--C-:B------:R-:W-:Y:S02]  /*4c30*/  HADD2.F32 R130, -RZ, R9.reuse.H0_H0 ;  /* 0x20000009ff827230 */ /* 0x100fe40000004100 */
[----:B------:R-:W-:-:S02]  /*4c40*/  HADD2.F32 R132, -RZ, R9.H1_H1 ;  /* 0x30000009ff847230 */ /* 0x000fc40000004100 */
[--C-:B------:R-:W-:Y:S02]  /*4c50*/  HADD2.F32 R13, -RZ, R14.reuse.H0_H0 ;  /* 0x2000000eff0d7230 */ /* 0x100fe40000004100 */
[----:B------:R-:W-:Y:S02]  /*4c60*/  HADD2.F32 R135, -RZ, R14.H1_H1 ;  /* 0x3000000eff877230 */ /* 0x000fe40000004100 */
[--C-:B------:R-:W-:Y:S02]  /*4c70*/  HADD2.F32 R129, -RZ, R8.reuse.H0_H0 ;  /* 0x20000008ff817230 */ /* 0x100fe40000004100 */
[----:B------:R-:W-:Y:S02]  /*4c80*/  HADD2.F32 R131, -RZ, R8.H1_H1 ;  /* 0x30000008ff837230 */ /* 0x000fe40000004100 */
[--C-:B------:R-:W-:Y:S02]  /*4c90*/  HADD2.F32 R14, -RZ, R15.reuse.H0_H0 ;  /* 0x2000000fff0e7230 */ /* 0x100fe40000004100 */
[----:B------:R-:W-:-:S02]  /*4ca0*/  HADD2.F32 R136, -RZ, R15.H1_H1 ;  /* 0x3000000fff887230 */ /* 0x000fc40000004100 */
[--C-:B---3--:R-:W-:Y:S02]  /*4cb0*/  HADD2.F32 R15, -RZ, R16.reuse.H0_H0 ;  /* 0x20000010ff0f7230 */ /* 0x108fe40000004100 */
[----:B------:R-:W-:Y:S02]  /*4cc0*/  HADD2.F32 R137, -RZ, R16.H1_H1 ;  /* 0x30000010ff897230 */ /* 0x000fe40000004100 */
[--C-:B------:R-:W-:Y:S02]  /*4cd0*/  HADD2.F32 R16, -RZ, R17.reuse.H0_H0 ;  /* 0x20000011ff107230 */ /* 0x100fe40000004100 */
[-C--:B0-----:R-:W-:Y:S01]  /*4ce0*/  FMUL.FTZ R9, R29, R33.reuse ;  /* 0x000000211d097220 */ /* 0x081fe20000410000 */
[-C--:B------:R-:W-:Y:S01]  /*4cf0*/  FMUL.FTZ R147, R31, R33.reuse ;  /* 0x000000211f937220 */ /* 0x080fe20000410000 */
[----:B------:R-:W-:Y:S01]  /*4d00*/  FMUL.FTZ R8, R30, R33 ;  /* 0x000000211e087220 */ /* 0x000fe20000410000 */
[----:B------:R-:W-:Y:S01]  /*4d10*/  HADD2.F32 R138, -RZ, R17.H1_H1 ;  /* 0x30000011ff8a7230 */ /* 0x000fe20000004100 */
[----:B------:R-:W-:Y:S01]  /*4d20*/  FSEL R85, R28, R85, !P1 ;  /* 0x000000551c557208 */ /* 0x000fe20004800000 */
[----:B------:R-:W-:-:S02]  /*4d30*/  HADD2.F32 R17, -RZ, R18.H0_H0 ;  /* 0x20000012ff117230 */ /* 0x000fc40000004100 */
[CC--:B------:R-:W-:Y:S01]  /*4d40*/  FFMA.FTZ R9, R28.reuse, R32.reuse, -R9 ;  /* 0x000000201c097223 */ /* 0x0c0fe20000010809 */
[----:B------:R-:W-:Y:S02]  /*4d50*/  HADD2.F32 R139, -RZ, R18.H1_H1 ;  /* 0x30000012ff8b7230 */ /* 0x000fe40000004100 */
[----:B------:R-:W-:Y:S01]  /*4d60*/  FMUL.FTZ R28, R28, R33 ;  /* 0x000000211c1c7220 */ /* 0x000fe20000410000 */
[--C-:B------:R-:W-:Y:S02]  /*4d70*/  HADD2.F32 R18, -RZ, R19.reuse.H0_H0 ;  /* 0x20000013ff127230 */ /* 0x100fe40000004100 */
[-C--:B------:R-:W-:Y:S01]  /*4d80*/  FFMA.FTZ R147, R30, R32.reuse, -R147 ;  /* 0x000000201e937223 */ /* 0x080fe20000010893 */
[----:B------:R-:W-:Y:S02]  /*4d90*/  HADD2.F32 R140, -RZ, R19.H1_H1 ;  /* 0x30000013ff8c7230 */ /* 0x000fe40000004100 */
[----:B------:R-:W-:Y:S01]  /*4da0*/  FFMA.FTZ R8, R31, R32, R8 ;  /* 0x000000201f087223 */ /* 0x000fe20000010008 */
[--C-:B------:R-:W-:Y:S01]  /*4db0*/  HADD2.F32 R19, -RZ, R20.reuse.H0_H0 ;  /* 0x20000014ff137230 */ /* 0x100fe20000004100 */
[----:B------:R-:W0:Y:S01]  /*4dc0*/  SHFL.UP PT, R144, R144, 0x1, RZ ;  /* 0x0420000090907989 */ /* 0x000e2200000e00ff */
[----:B------:R-:W-:Y:S01]  /*4dd0*/  HADD2.F32 R141, -RZ, R20.H1_H1 ;  /* 0x30000014ff8d7230 */ /* 0x000fe20000004100 */
[----:B------:R-:W-:Y:S01]  /*4de0*/  BSSY.RECONVERGENT B0, `(.L_x_1099) ;  /* 0x0000031000007945 */ /* 0x000fe20003800200 */
[--C-:B------:R-:W-:Y:S01]  /*4df0*/  HADD2.F32 R20, -RZ, R21.reuse.H0_H0 ;  /* 0x20000015ff147230 */ /* 0x100fe20000004100 */
[----:B------:R-:W1:Y:S01]  /*4e00*/  SHFL.UP PT, R145, R145, 0x1, RZ ;  /* 0x0420000091917989 */ /* 0x000e6200000e00ff */
[----:B------:R-:W-:-:S02]  /*4e10*/  HADD2.F32 R142, -RZ, R21.H1_H1 ;  /* 0x30000015ff8e7230 */ /* 0x000fc40000004100 */
[--C-:B------:R-:W-:Y:S01]  /*4e20*/  HADD2.F32 R21, -RZ, R22.reuse.H0_H0 ;  /* 0x20000016ff157230 */ /* 0x100fe20000004100 */
[----:B------:R-:W2:Y:S01]  /*4e30*/  SHFL.UP PT, R146, R146, 0x1, RZ ;  /* 0x0420000092927989 */ /* 0x000ea200000e00ff */
[----:B------:R-:W-:-:S03]  /*4e40*/  HADD2.F32 R143, -RZ, R22.H1_H1 ;  /* 0x30000016ff8f7230 */ /* 0x000fc60000004100 */
[----:B------:R-:W3:Y:S01]  /*4e50*/  SHFL.UP PT, R148, R148, 0x1, RZ ;  /* 0x0420000094947989 */ /* 0x000ee200000e00ff */
[--C-:B------:R-:W-:Y:S01]  /*4e60*/  HADD2.F32 R22, -RZ, R23.reuse.H0_H0 ;  /* 0x20000017ff167230 */ /* 0x100fe20000004100 */
[----:B------:R-:W-:Y:S01]  /*4e70*/  FSEL R87, R30, R87, !P1 ;  /* 0x000000571e577208 */ /* 0x000fe20004800000 */
[----:B------:R-:W-:Y:S01]  /*4e80*/  HADD2.F32 R23, -RZ, R23.H1_H1 ;  /* 0x30000017ff177230 */ /* 0x000fe20000004100 */
[----:B------:R-:W-:Y:S01]  /*4e90*/  FSEL R104, R31, R104, !P1 ;  /* 0x000000681f687208 */ /* 0x000fe20004800000 */
[C---:B------:R-:W-:Y:S01]  /*4ea0*/  FFMA.FTZ R28, R29.reuse, R32, R28 ;  /* 0x000000201d1c7223 */ /* 0x040fe2000001001c */
[----:B------:R-:W-:Y:S01]  /*4eb0*/  FSEL R106, R29, R106, !P1 ;  /* 0x0000006a1d6a7208 */ /* 0x000fe20004800000 */
[----:B------:R-:W-:Y:S01]  /*4ec0*/  FADD.FTZ R34, R34, R147 ;  /* 0x0000009322227221 */ /* 0x000fe20000010000 */
[----:B------:R-:W-:Y:S01]  /*4ed0*/  FADD.FTZ R8, R35, R8 ;  /* 0x0000000823087221 */ /* 0x000fe20000010000 */
[----:B------:R-:W-:Y:S06]  /*4ee0*/  @!P2 BRA `(.L_x_1100) ;  /* 0x000000000040a947 */ /* 0x000fec0003800000 */
[CC--:B0-----:R-:W-:Y:S01]  /*4ef0*/  FMUL.FTZ R30, R144.reuse, R104.reuse ;  /* 0x00000068901e7220 */ /* 0x0c1fe20000410000 */
[C---:B-1----:R-:W-:Y:S01]  /*4f00*/  FMUL.FTZ R9, R145.reuse, R104 ;  /* 0x0000006891097220 */ /* 0x042fe20000410000 */
[CC--:B------:R-:W-:Y:S01]  /*4f10*/  FMUL.FTZ R8, R145.reuse, R106.reuse ;  /* 0x0000006a91087220 */ /* 0x0c0fe20000410000 */
[C---:B------:R-:W-:Y:S01]  /*4f20*/  FMUL.FTZ R28, R144.reuse, R106 ;  /* 0x0000006a901c7220 */ /* 0x040fe20000410000 */
[CC--:B------:R-:W-:Y:S01]  /*4f30*/  FFMA.FTZ R29, R145.reuse, R87.reuse, R30 ;  /* 0x00000057911d7223 */ /* 0x0c0fe2000001001e */
[C---:B------:R-:W-:Y:S01]  /*4f40*/  FFMA.FTZ R9, R144.reuse, R87, -R9 ;  /* 0x0000005790097223 */ /* 0x040fe20000010809 */
[-C--:B------:R-:W-:Y:S01]  /*4f50*/  FFMA.FTZ R8, R144, R85.reuse, -R8 ;  /* 0x0000005590087223 */ /* 0x080fe20000010808 */
        /* <DEDUP_REMOVED lines=9> */
.L_x_1100:
        /* <DEDUP_REMOVED lines=16> */
.L_x_1101:
[----:B------:R-:W-:Y:S05]  /*50f0*/  BSYNC.RECONVERGENT B0 ;  /* 0x0000000000007941 */ /* 0x000fea0003800200 */
.L_x_1099:
        /* <DEDUP_REMOVED lines=108> */
[----:B------:R-:W-:Y:S01]  /*57c0*/  UIMAD UR11, UR4, UR36, UR5 ;  /* 0x00000024040b72a4 */ /* 0x000fe2000f8e0205 */
[----:B------:R1:W-:Y:S03]  /*57d0*/  STS.128 [UR10+0x10c0], R4 ;  /* 0x0010c004ff007988 */ /* 0x0003e60008000c0a */
[----:B------:R-:W-:Y:S02]  /*57e0*/  USHF.R.S32.HI UR24, URZ, 0x1f, UR11 ;  /* 0x0000001fff187899 */ /* 0x000fe4000801140b */
[----:B------:R-:W-:-:S04]  /*57f0*/  IADD3 R117, P1, PT, R77, UR11, RZ ;  /* 0x0000000b4d757c10 */ /* 0x000fc8000ff3e0ff */
[----:B------:R-:W-:Y:S02]  /*5800*/  LEA.HI.X.SX32 R118, R77, UR24, 0x1, P1 ;  /* 0x000000184d767c11 */ /* 0x000fe400088f0eff */
[----:B0-----:R-:W-:-:S04]  /*5810*/  LEA R8, P1, R117, R8, 0x4 ;  /* 0x0000000875087211 */ /* 0x001fc800078220ff */
[----:B------:R-:W-:-:S05]  /*5820*/  LEA.HI.X R9, R117, R9, R118, 0x4, P1 ;  /* 0x0000000975097211 */ /* 0x000fca00008f2476 */
[----:B------:R1:W-:Y:S04]  /*5830*/  STG.E.128 desc[UR18][R8.64], R4 ;  /* 0x0000000408007986 */ /* 0x0003e8000c101d12 */
.L_x_1103:
[----:B------:R-:W-:Y:S05]  /*5840*/  BSYNC.RECONVERGENT B0 ;  /* 0x0000000000007941 */ /* 0x000fea0003800200 */
.L_x_1102:
[CC--:B-1---5:R-:W-:Y:S01]  /*5850*/  FMUL.FTZ R4, R131.reuse, R3.reuse ;  /* 0x0000000383047220 */ /* 0x0e2fe20000410000 */
[-C--:B------:R-:W-:Y:S01]  /*5860*/  FMUL.FTZ R6, R131, R2.reuse ;  /* 0x0000000283067220 */ /* 0x080fe20000410000 */
[-C--:B------:R-:W-:Y:S01]  /*5870*/  FMUL.FTZ R9, R25, R3.reuse ;  /* 0x0000000319097220 */ /* 0x080fe20000410000 */
[-C--:B------:R-:W-:Y:S01]  /*5880*/  FMUL.FTZ R8, R27, R2.reuse ;  /* 0x000000021b087220 */ /* 0x080fe20000410000 */
[CC--:B------:R-:W-:Y:S01]  /*5890*/  FFMA.FTZ R5, R129.reuse, R2.reuse, -R4 ;  /* 0x0000000281057223 */ /* 0x0c0fe20000010804 */
[-C--:B------:R-:W-:Y:S01]  /*58a0*/  FFMA.FTZ R4, R129, R3.reuse, R6 ;  /* 0x0000000381047223 */ /* 0x080fe20000010006 */
[-C--:B------:R-:W-:Y:S01]  /*58b0*/  FMUL.FTZ R6, R25, R2.reuse ;  /* 0x0000000219067220 */ /* 0x080fe20000410000 */
[CC--:B------:R-:W-:Y:S01]  /*58c0*/  FMUL.FTZ R25, R26.reuse, R3.reuse ;  /* 0x000000031a197220 */ /* 0x0c0fe20000410000 */
[-C--:B------:R-:W-:Y:S01]  /*58d0*/  FMUL.FTZ R121, R26, R2.reuse ;  /* 0x000000021a797220 */ /* 0x080fe20000410000 */
[CC--:B------:R-:W-:Y:S01]  /*58e0*/  FFMA.FTZ R9, R24.reuse, R2.reuse, -R9 ;  /* 0x0000000218097223 */ /* 0x0c0fe20000010809 */
[-C--:B------:R-:W-:Y:S01]  /*58f0*/  FFMA.FTZ R119, R24, R3.reuse, R6 ;  /* 0x0000000318777223 */ /* 0x080fe20000010006 */
[-C--:B------:R-:W-:Y:S01]  /*5900*/  FMUL.FTZ R6, R27, R3.reuse ;  /* 0x000000031b067220 */ /* 0x080fe20000410000 */
[-C--:B------:R-:W-:Y:S01]  /*5910*/  FFMA.FTZ R123, R11, R3.reuse, R8 ;  /* 0x000000030b7b7223 */ /* 0x080fe20000010008 */
[CC--:B------:R-:W-:Y:S01]  /*5920*/  FMUL.FTZ R125, R134.reuse, R3.reuse ;  /* 0x00000003867d7220 */ /* 0x0c0fe20000410000 */
[-C--:B------:R-:W-:Y:S01]  /*5930*/  FMUL.FTZ R24, R134, R2.reuse ;  /* 0x0000000286187220 */ /* 0x080fe20000410000 */
[CC--:B------:R-:W-:Y:S01]  /*5940*/  FMUL.FTZ R8, R135.reuse, R3.reuse ;  /* 0x0000000387087220 */ /* 0x0c0fe20000410000 */
[-C--:B------:R-:W-:Y:S01]  /*5950*/  FMUL.FTZ R26, R135, R2.reuse ;  /* 0x00000002871a7220 */ /* 0x080fe20000410000 */
[-C--:B------:R-:W-:Y:S01]  /*5960*/  FFMA.FTZ R27, R11, R2.reuse, -R6 ;  /* 0x000000020b1b7223 */ /* 0x080fe20000010806 */
[CC--:B------:R-:W-:Y:S01]  /*5970*/  FFMA.FTZ R6, R12.reuse, R2.reuse, -R125 ;  /* 0x000000020c067223 */ /* 0x0c0fe2000001087d */
[-C--:B------:R-:W-:Y:S01]  /*5980*/  FFMA.FTZ R24, R12, R3.reuse, R24 ;  /* 0x000000030c187223 */ /* 0x080fe20000010018 */
        /* <DEDUP_REMOVED lines=9> */
[-C--:B------:R-:W-:Y:S01]  /*5a20*/  FMUL.FTZ R16, R139, R2.reuse ;  /* 0x000000028b107220 */ /* 0x080fe20000410000 */
[CC--:B------:R-:W-:Y:S01]  /*5a30*/  FMUL.FTZ R13, R140.reuse, R3.reuse ;  /* 0x000000038c0d7220 */ /* 0x0c0fe20000410000 */
[-C--:B------:R-:W-:Y:S01]  /*5a40*/  FMUL.FTZ R140, R140, R2.reuse ;  /* 0x000000028c8c7220 */ /* 0x080fe20000410000 */
[-C--:B------:R-:W-:Y:S01]  /*5a50*/  FFMA.FTZ R121, R10, R3.reuse, R121 ;  /* 0x000000030a797223 */ /* 0x080fe20000010079 */
[-C--:B------:R-:W-:Y:S01]  /*5a60*/  FMUL.FTZ R10, R137, R3.reuse ;  /* 0x00000003890a7220 */ /* 0x080fe20000410000 */
[-C--:B------:R-:W-:Y:S01]  /*5a70*/  FFMA.FTZ R122, R17, R3.reuse, R16 ;  /* 0x00000003117a7223 */ /* 0x080fe20000010010 */
[CC--:B------:R-:W-:Y:S01]  /*5a80*/  FFMA.FTZ R16, R18.reuse, R2.reuse, -R13 ;  /* 0x0000000212107223 */ /* 0x0c0fe2000001080d */
[-C--:B------:R-:W-:Y:S01]  /*5a90*/  FFMA.FTZ R140, R18, R3.reuse, R140 ;  /* 0x00000003128c7223 */ /* 0x080fe2000001008c */
[CC--:B------:R-:W-:Y:S01]  /*5aa0*/  FMUL.FTZ R18, R141.reuse, R3.reuse ;  /* 0x000000038d127220 */ /* 0x0c0fe20000410000 */
[-C--:B------:R-:W-:Y:S01]  /*5ab0*/  FMUL.FTZ R124, R141, R2.reuse ;  /* 0x000000028d7c7220 */ /* 0x080fe20000410000 */
[-C--:B------:R-:W-:Y:S01]  /*5ac0*/  FFMA.FTZ R10, R15, R2.reuse, -R10 ;  /* 0x000000020f0a7223 */ /* 0x080fe2000001080a */
[CC--:B------:R-:W-:Y:S01]  /*5ad0*/  FMUL.FTZ R11, R136.reuse, R3.reuse ;  /* 0x00000003880b7220 */ /* 0x0c0fe20000410000 */
[-C--:B------:R-:W-:Y:S01]  /*5ae0*/  FMUL.FTZ R118, R136, R2.reuse ;  /* 0x0000000288767220 */ /* 0x080fe20000410000 */
[CC--:B------:R-:W-:Y:S01]  /*5af0*/  FMUL.FTZ R15, R142.reuse, R3.reuse ;  /* 0x000000038e0f7220 */ /* 0x0c0fe20000410000 */
[-C--:B------:R-:W-:Y:S01]  /*5b00*/  FMUL.FTZ R142, R142, R2.reuse ;  /* 0x000000028e8e7220 */ /* 0x080fe20000410000 */
[CC--:B------:R-:W-:Y:S01]  /*5b10*/  FFMA.FTZ R13, R19.reuse, R2.reuse, -R18 ;  /* 0x00000002130d7223 */ /* 0x0c0fe20000010812 */
[-C--:B------:R-:W-:Y:S01]  /*5b20*/  FFMA.FTZ R124, R19, R3.reuse, R124 ;  /* 0x00000003137c7223 */ /* 0x080fe2000001007c */
[-C--:B------:R-:W-:Y:S01]  /*5b30*/  FMUL.FTZ R19, R23, R3.reuse ;  /* 0x0000000317137220 */ /* 0x080fe20000410000 */
[-C--:B------:R-:W-:Y:S01]  /*5b40*/  FMUL.FTZ R117, R132, R2.reuse ;  /* 0x0000000284757220 */ /* 0x080fe20000410000 */
[-C--:B------:R-:W-:Y:S01]  /*5b50*/  FMUL.FTZ R126, R143, R2.reuse ;  /* 0x000000028f7e7220 */ /* 0x080fe20000410000 */
[-C--:B------:R-:W-:Y:S01]  /*5b60*/  FMUL.FTZ R23, R23, R2.reuse ;  /* 0x0000000217177220 */ /* 0x080fe20000410000 */
[CC--:B------:R-:W-:Y:S01]  /*5b70*/  FFMA.FTZ R11, R14.reuse, R2.reuse, -R11 ;  /* 0x000000020e0b7223 */ /* 0x0c0fe2000001080b */
[-C--:B------:R-:W-:Y:S01]  /*5b80*/  FFMA.FTZ R118, R14, R3.reuse, R118 ;  /* 0x000000030e767223 */ /* 0x080fe20000010076 */
[CC--:B------:R-:W-:Y:S01]  /*5b90*/  FFMA.FTZ R18, R20.reuse, R2.reuse, -R15 ;  /* 0x0000000214127223 */ /* 0x0c0fe2000001080f */
[----:B------:R-:W-:Y:S01]  /*5ba0*/  UIADD3 UR5, UPT, UPT, UR5, 0x1, URZ ;  /* 0x0000000105057890 */ /* 0x000fe2000fffe0ff */
[-C--:B------:R-:W-:Y:S01]  /*5bb0*/  FMUL.FTZ R14, R139, R3.reuse ;  /* 0x000000038b0e7220 */ /* 0x080fe20000410000 */
[-C--:B------:R-:W-:Y:S01]  /*5bc0*/  FFMA.FTZ R15, R20, R3.reuse, R142 ;  /* 0x00000003140f7223 */ /* 0x080fe2000001008e */
[-C--:B------:R-:W-:Y:S01]  /*5bd0*/  FMUL.FTZ R7, R132, R3.reuse ;  /* 0x0000000384077220 */ /* 0x080fe20000410000 */
[-C--:B------:R-:W-:Y:S01]  /*5be0*/  FMUL.FTZ R20, R143, R3.reuse ;  /* 0x000000038f147220 */ /* 0x080fe20000410000 */
[-C--:B------:R-:W-:Y:S01]  /*5bf0*/  FFMA.FTZ R117, R130, R3.reuse, R117 ;  /* 0x0000000382757223 */ /* 0x080fe20000010075 */
[-C--:B------:R-:W-:Y:S01]  /*5c00*/  FFMA.FTZ R126, R21, R3.reuse, R126 ;  /* 0x00000003157e7223 */ /* 0x080fe2000001007e */
[----:B------:R-:W-:Y:S01]  /*5c10*/  FFMA.FTZ R23, R22, R3, R23 ;  /* 0x0000000316177223 */ /* 0x000fe20000010017 */
[----:B------:R-:W-:Y:S01]  /*5c20*/  FADD.FTZ R114, RZ, R114 ;  /* 0x00000072ff727221 */ /* 0x000fe20000010000 */
[----:B------:R-:W-:Y:S01]  /*5c30*/  UISETP.GE.AND UP0, UPT, UR5, UR36, UPT ;  /* 0x000000240500728c */ /* 0x000fe2000bf06270 */
[-C--:B------:R-:W-:Y:S01]  /*5c40*/  FFMA.FTZ R14, R17, R2.reuse, -R14 ;  /* 0x00000002110e7223 */ /* 0x080fe2000001080e */
[-C--:B------:R-:W-:Y:S01]  /*5c50*/  FFMA.FTZ R7, R130, R2.reuse, -R7 ;  /* 0x0000000282077223 */ /* 0x080fe20000010807 */
[-C--:B------:R-:W-:Y:S01]  /*5c60*/  FFMA.FTZ R17, R21, R2.reuse, -R20 ;  /* 0x0000000215117223 */ /* 0x080fe20000010814 */
[----:B------:R-:W-:Y:S01]  /*5c70*/  FFMA.FTZ R2, R22, R2, -R19 ;  /* 0x0000000216027223 */ /* 0x000fe20000010813 */
        /* <DEDUP_REMOVED lines=49> */
.L_x_1098:
[----:B------:R-:W0:Y:S01]  /*5f90*/  S2R R0, SR_LANEID ;  /* 0x0000000000007919 */ /* 0x000e220000000000 */
[----:B------:R-:W1:Y:S01]  /*5fa0*/  LDC.64 R16, c[0x0][0x420] ;  /* 0x00010800ff107b82 */ /* 0x000e620000000a00 */
[----:B------:R-:W-:Y:S01]  /*5fb0*/  F2FP.F16.F32.PACK_AB R55, R54, R55 ;  /* 0x000000373637723e */ /* 0x000fe200000000ff */
[----:B------:R-:W-:Y:S01]  /*5fc0*/  USHF.L.U32 UR5, UR4, 0xa, URZ ;  /* 0x0000000a04057899 */ /* 0x000fe200080006ff */
[----:B------:R-:W-:Y:S01]  /*5fd0*/  F2FP.F16.F32.PACK_AB R7, R62, R63 ;  /* 0x0000003f3e07723e */ /* 0x000fe200000000ff */
[----:B------:R-:W-:Y:S01]  /*5fe0*/  HFMA2 R3, -RZ, RZ, 0, 0 ;  /* 0x00000000ff037431 */ /* 0x000fe200000001ff */
[----:B------:R-:W-:Y:S01]  /*5ff0*/  F2FP.F16.F32.PACK_AB R6, R64, R65 ;  /* 0x000000414006723e */ /* 0x000fe200000000ff */
[----:B------:R-:W-:Y:S01]  /*6000*/  UIADD3 UR13, UP0, UPT, UR13, 0x1000, URZ ;  /* 0x000010000d0d7890 */ /* 0x000fe2000ff1e0ff */
[----:B------:R-:W-:Y:S01]  /*6010*/  F2FP.F16.F32.PACK_AB R5, R67, R68 ;  /* 0x000000444305723e */ /* 0x000fe200000000ff */
[----:B------:R-:W2:Y:S01]  /*6020*/  LDC.64 R18, c[0x0][0x428] ;  /* 0x00010a00ff127b82 */ /* 0x000ea20000000a00 */
[----:B------:R-:W-:Y:S01]  /*6030*/  F2FP.F16.F32.PACK_AB R4, R69, R70 ;  /* 0x000000464504723e */ /* 0x000fe200000000ff */
[----:B------:R-:W-:Y:S01]  /*6040*/  UIADD3 UR4, UPT, UPT, UR4, 0x1, URZ ;  /* 0x0000000104047890 */ /* 0x000fe2000fffe0ff */
[----:B------:R-:W-:Y:S01]  /*6050*/  F2FP.F16.F32.PACK_AB R54, R56, R57 ;  /* 0x000000393836723e */ /* 0x000fe200000000ff */
[----:B------:R-:W-:Y:S01]  /*6060*/  UIADD3.X UR14, UPT, UPT, URZ, UR14, URZ, UP0, !UPT ;  /* 0x0000000eff0e7290 */ /* 0x000fe200087fe4ff */
[----:B------:R-:W-:Y:S01]  /*6070*/  F2FP.F16.F32.PACK_AB R53, R58, R59 ;  /* 0x0000003b3a35723e */ /* 0x000fe200000000ff */
[----:B------:R-:W-:Y:S01]  /*6080*/  UIADD3 UR15, UP1, UPT, UR15, 0x800, URZ ;  /* 0x000008000f0f7890 */ /* 0x000fe2000ff3e0ff */
[----:B------:R-:W-:Y:S01]  /*6090*/  F2FP.F16.F32.PACK_AB R52, R60, R61 ;  /* 0x0000003d3c34723e */ /* 0x000fe200000000ff */
[----:B------:R-:W3:Y:S01]  /*60a0*/  LDC.64 R20, c[0x0][0x478] ;  /* 0x00011e00ff147b82 */ /* 0x000ee20000000a00 */
[----:B------:R-:W-:Y:S01]  /*60b0*/  MOV R2, UR5 ;  /* 0x0000000500027c02 */ /* 0x000fe20008000f00 */
[----:B------:R-:W4:Y:S01]  /*60c0*/  LDCU UR5, c[0x0][0x394] ;  /* 0x00007280ff0577ac */ /* 0x000f220008000800 */
[----:B------:R-:W-:-:S03]  /*60d0*/  UIADD3 UR20, UP2, UPT, UR20, 0x800, URZ ;  /* 0x0000080014147890 */ /* 0x000fc6000ff5e0ff */
[----:B-1----:R-:W-:Y:S01]  /*60e0*/  IMAD.WIDE.U32 R2, R16, UR25, R2 ;  /* 0x0000001910027c25 */ /* 0x002fe2000f8e0002 */
[----:B------:R-:W-:Y:S02]  /*60f0*/  UIADD3.X UR16, UPT, UPT, URZ, UR16, URZ, UP1, !UPT ;  /* 0x00000010ff107290 */ /* 0x000fe40008ffe4ff */
[----:B------:R-:W-:Y:S01]  /*6100*/  UIADD3.X UR17, UPT, UPT, URZ, UR17, URZ, UP2, !UPT ;  /* 0x00000011ff117290 */ /* 0x000fe200097fe4ff */
[----:B------:R-:W-:Y:S01]  /*6110*/  IMAD R3, R17, UR25, R3 ;  /* 0x0000001911037c24 */ /* 0x000fe2000f8e0203 */
[----:B0-----:R-:W-:Y:S01]  /*6120*/  LEA R0, R0, R71, 0x4 ;  /* 0x0000004700007211 */ /* 0x001fe200078e20ff */
[----:B------:R-:W-:Y:S01]  /*6130*/  BAR.SYNC.DEFER_BLOCKING 0x0 ;  /* 0x0000000000007b1d */ /* 0x000fe20000010000 */
[----:B--2---:R-:W-:Y:S01]  /*6140*/  IMAD.WIDE.U32 R2, R18, UR21, R2 ;  /* 0x0000001512027c25 */ /* 0x004fe2000f8e0002 */
[----:B----4-:R-:W-:-:S04]  /*6150*/  UISETP.GE.AND UP0, UPT, UR4, UR5, UPT ;  /* 0x000000050400728c */ /* 0x010fc8000bf06270 */
[----:B------:R0:W-:Y:S04]  /*6160*/  STS.128 [R0], R4 ;  /* 0x0000000400007388 */ /* 0x0001e80000000c00 */
[----:B------:R1:W-:Y:S01]  /*6170*/  STS.128 [R0+0x10], R52 ;  /* 0x0000103400007388 */ /* 0x0003e20000000c00 */
[----:B------:R-:W-:-:S03]  /*6180*/  NOP ;  /* 0x0000000000007918 */ /* 0x000fc60000000000 */
[----:B------:R-:W2:Y:S04]  /*6190*/  LDS.128 R8, [R71] ;  /* 0x0000000047087984 */ /* 0x000ea80000000c00 */
[----:B------:R-:W4:Y:S01]  /*61a0*/  LDS.128 R12, [R71+0x200] ;  /* 0x00020000470c7984 */ /* 0x000f220000000c00 */
[----:B0-----:R-:W-:Y:S02]  /*61b0*/  SHF.L.U32 R5, R79, 0x1, RZ ;  /* 0x000000014f057819 */ /* 0x001fe400000006ff */
[----:B---3--:R-:W-:Y:S01]  /*61c0*/  LEA R4, P0, R2, R20, 0x1 ;  /* 0x0000001402047211 */ /* 0x008fe200078008ff */
[----:B-1----:R-:W-:Y:S01]  /*61d0*/  IMAD R0, R19, UR21, R3 ;  /* 0x0000001513007c24 */ /* 0x002fe2000f8e0203 */
[----:B------:R-:W-:-:S04]  /*61e0*/  LOP3.LUT R6, R5, 0x7c0, RZ, 0xc0, !PT ;  /* 0x000007c005067812 */ /* 0x000fc800078ec0ff */
[----:B------:R-:W-:Y:S02]  /*61f0*/  LEA.HI.X R5, R2, R21, R0, 0x1, P0 ;  /* 0x0000001502057211 */ /* 0x000fe400000f0c00 */
[----:B------:R-:W-:-:S05]  /*6200*/  LOP3.LUT R3, R6, 0x1f, R79, 0xf8, !PT ;  /* 0x0000001f06037812 */ /* 0x000fca00078ef84f */
[----:B------:R-:W-:-:S05]  /*6210*/  IMAD.WIDE.U32 R2, R3, 0x10, R4 ;  /* 0x0000001003027825 */ /* 0x000fca00078e0004 */
[----:B--2---:R0:W-:Y:S04]  /*6220*/  STG.E.128 desc[UR18][R2.64], R8 ;  /* 0x0000000802007986 */ /* 0x0041e8000c101d12 */
[----:B----4-:R0:W-:Y:S01]  /*6230*/  STG.E.128 desc[UR18][R2.64+0x200], R12 ;  /* 0x0002000c02007986 */ /* 0x0101e2000c101d12 */
[----:B------:R-:W-:Y:S05]  /*6240*/  BRA.U !UP0, `(.L_x_1105) ;  /* 0xffffffa5082c7547 */ /* 0x000fea000b83ffff */
[----:B------:R-:W-:Y:S05]  /*6250*/  EXIT ;  /* 0x000000000000794d */ /* 0x000fea0003800000 */
.L_x_1106:
        /* <DEDUP_REMOVED lines=10> */
.L_x_5024:


//--------------------- .text._Z25selective_scan_fwd_kernelI32Selective_Scan_fwd_kernel_traitsILi64ELi16ELi1ELb1ELb0ELb1ELb1EN3c104HalfENS1_7complexIfEEEEv13SSMParamsBase --------------------------
	.section	.text._Z25selective_scan_fwd_kernelI32Selective_Scan_fwd_kernel_traitsILi64ELi16ELi1ELb1ELb0ELb1ELb1EN3c104HalfENS1_7complexIfEEEEv13SSMParamsBase,"ax",@progbits
	.align	128
        .global         _Z25selective_scan_fwd_kernelI32Selective_Scan_fwd_kernel_traitsILi64ELi16ELi1ELb1ELb0ELb1ELb1EN3c104HalfENS1_7complexIfEEEEv13SSMParamsBase
        .type           _Z25selective_scan_fwd_kernelI32Selective_Scan_fwd_kernel_traitsILi64ELi16ELi1ELb1ELb0ELb1ELb1EN3c104HalfENS1_7complexIfEEEEv13SSMParamsBase,@function
        .size           _Z25selective_scan_fwd_kernelI32Selective_Scan_fwd_kernel_traitsILi64ELi16ELi1ELb1ELb0ELb1ELb1EN3c104HalfENS1_7complexIfEEEEv13SSMParamsBase,(.L_x_5025 - _Z25selective_scan_fwd_kernelI32Selective_Scan_fwd_kernel_traitsILi64ELi16ELi1ELb1ELb0ELb1ELb1EN3c104HalfENS1_7complexIfEEEEv13SSMParamsBase)
        .other          _Z25selective_scan_fwd_kernelI32Selective_Scan_fwd_kernel_traitsILi64ELi16ELi1ELb1ELb0ELb1ELb1EN3c104HalfENS1_7complexIfEEEEv13SSMParamsBase,@"STO_CUDA_ENTRY STV_DEFAULT"
_Z25selective_scan_fwd_kernelI32Selective_Scan_fwd_kernel_traitsILi64ELi16ELi1ELb1ELb0ELb1ELb1EN3c104HalfENS1_7complexIfEEEEv13SSMParamsBase:
.text._Z25selective_scan_fwd_kernelI32Selective_Scan_fwd_kernel_traitsILi64ELi16ELi1ELb1ELb0ELb1ELb1EN3c104HalfENS1_7complexIfEEEEv13SSMParamsBase:
        /* <DEDUP_REMOVED lines=86> */
[----:B------:R-:W-:Y:S02]  /*0560*/  UIMAD UR13, UR25, UR23, UR20 ;  /* 0x00000017190d72a4 */ /* 0x000fe4000f8e0214 */
[----:B------:R-:W-:Y:S02]  /*0570*/  ULEA UR23, UP1, UR12, UR10, 0x1 ;  /* 0x0000000a0c177291 */ /* 0x000fe4000f8208ff */
[----:B------:R-:W-:Y:S02]  /*0580*/  ULEA UR10, UP2, UR14, UR4, 0x1 ;  /* 0x000000040e0a7291 */ /* 0x000fe4000f8408ff */
[----:B------:R-:W-:Y:S01]  /*0590*/  UIADD3 UR4, UPT, UPT, UR15, UR7, URZ ;  /* 0x000000070f047290 */ /* 0x000fe2000fffe0ff */
[----:B------:R-:W-:Y:S01]  /*05a0*/  IMAD R77, R77, UR13, RZ ;  /* 0x0000000d4d4d7c24 */ /* 0x000fe2000f8e02ff */
[----:B------:R-:W-:Y:S01]  /*05b0*/  ULEA.HI.X UR15, UR12, UR11, UR22, 0x1, UP1 ;  /* 0x0000000b0c0f7291 */ /* 0x000fe200088f0c16 */
[----:B0-----:R-:W-:Y:S01]  /*05c0*/  SHF.L.U32 R0, R79, 0x2, RZ ;  /* 0x000000024f007819 */ /* 0x001fe200000006ff */
[----:B------:R-:W-:Y:S01]  /*05d0*/  ULEA.HI.X UR11, UR14, UR5, UR4, 0x1, UP2 ;  /* 0x000000050e0b7291 */ /* 0x000fe200090f0c04 */
[--C-:B------:R-:W-:Y:S01]  /*05e0*/  SHF.R.U32.HI R133, RZ, 0x5, R79.reuse ;  /* 0x00000005ff857819 */ /* 0x100fe2000001164f */
[----:B------:R-:W-:Y:S01]  /*05f0*/  ULEA UR16, UP0, UR6, UR8, 0x1 ;  /* 0x0000000806107291 */ /* 0x000fe2000f8008ff */
[----:B------:R-:W-:Y:S01]  /*0600*/  LOP3.LUT R0, R0, 0xf80, RZ, 0xc0, !PT ;  /* 0x00000f8000007812 */ /* 0x000fe200078ec0ff */
[----:B------:R-:W-:Y:S01]  /*0610*/  UMOV UR5, 0x400 ;  /* 0x0000040000057882 */ /* 0x000fe20000000000 */
[----:B----4-:R-:W-:Y:S01]  /*0620*/  IMAD R77, R77, UR32, RZ ;  /* 0x000000204d4d7c24 */ /* 0x010fe2000f8e02ff */
[----:B-1----:R-:W-:Y:S01]  /*0630*/  ULEA UR5, UR17, UR5, 0x18 ;  /* 0x0000000511057291 */ /* 0x002fe2000f8ec0ff */
[----:B------:R-:W-:Y:S01]  /*0640*/  LOP3.LUT R73, R0, 0x1f, R79, 0xf8, !PT ;  /* 0x0000001f00497812 */ /* 0x000fe200078ef84f */
[----:B------:R-:W-:-:S02]  /*0650*/  ULEA.HI.X UR24, UR6, UR9, UR24, 0x1, UP0 ;  /* 0x0000000906187291 */ /* 0x000fc400080f0c18 */
[----:B--2---:R-:W-:Y:S02]  /*0660*/  UIMAD.WIDE.U32 UR8, UR20, UR26, URZ ;  /* 0x0000001a140872a5 */ /* 0x004fe4000f8e00ff */
[----:B---3--:R-:W-:Y:S01]  /*0670*/  UIMAD.WIDE.U32 UR6, UR20, UR28, URZ ;  /* 0x0000001c140672a5 */ /* 0x008fe2000f8e00ff */
[----:B------:R-:W-:Y:S01]  /*0680*/  LEA R75, R133, UR5, 0x4 ;  /* 0x00000005854b7c11 */ /* 0x000fe2000f8e20ff */
[----:B------:R-:W-:Y:S02]  /*0690*/  UIMAD UR22, UR20, UR27, UR9 ;  /* 0x0000001b141672a4 */ /* 0x000fe4000f8e0209 */
[----:B------:R-:W-:Y:S01]  /*06a0*/  UIMAD UR21, UR20, UR29, UR7 ;  /* 0x0000001d141572a4 */ /* 0x000fe2000f8e0207 */
[----:B------:R-:W-:Y:S01]  /*06b0*/  UMOV UR4, URZ ;  /* 0x000000ff00047c82 */ /* 0x000fe20008000000 */
[----:B------:R-:W-:Y:S01]  /*06c0*/  UMOV UR14, UR23 ;  /* 0x00000017000e7c82 */ /* 0x000fe20008000000 */
[----:B------:R-:W-:Y:S01]  /*06d0*/  UMOV UR17, UR24 ;  /* 0x0000001800117c82 */ /* 0x000fe20008000000 */
[----:B------:R-:W-:Y:S01]  /*06e0*/  UMOV UR12, UR10 ;  /* 0x0000000a000c7c82 */ /* 0x000fe20008000000 */
[----:B------:R-:W-:-:S07]  /*06f0*/  UMOV UR13, UR11 ;  /* 0x0000000b000d7c82 */ /* 0x000fce0008000000 */
.L_x_1146:
[----:B------:R-:W-:Y:S01]  /*0700*/  BAR.SYNC.DEFER_BLOCKING 0x0 ;  /* 0x0000000000007b1d */ /* 0x000fe20000010000 */
[----:B------:R-:W-:Y:S02]  /*0710*/  SHF.L.U32 R36, R79, 0x1, RZ ;  /* 0x000000014f247819 */ /* 0x000fe400000006ff */
[----:B------:R-:W-:Y:S02]  /*0720*/  MOV R2, UR16 ;  /* 0x0000001000027c02 */ /* 0x000fe40008000f00 */
[----:B------:R-:W-:Y:S02]  /*0730*/  LOP3.LUT R36, R36, 0x7c0, RZ, 0xc0, !PT ;  /* 0x000007c024247812 */ /* 0x000fe400078ec0ff */
[----:B------:R-:W-:Y:S02]  /*0740*/  MOV R3, UR17 ;  /* 0x0000001100037c02 */ /* 0x000fe40008000f00 */
[----:B0-----:R-:W-:-:S05]  /*0750*/  LOP3.LUT R9, R36, 0x1f, R79, 0xf8, !PT ;  /* 0x0000001f24097812 */ /* 0x001fca00078ef84f */
[----:B------:R-:W-:-:S05]  /*0760*/  IMAD.WIDE.U32 R2, R9, 0x10, R2 ;  /* 0x0000001009027825 */ /* 0x000fca00078e0002 */
[----:B------:R-:W2:Y:S04]  /*0770*/  LDG.E.128 R4, desc[UR18][R2.64] ;  /* 0x0000001202047981 */ /* 0x000ea8000c1e1d00 */
[----:B------:R-:W3:Y:S01]  /*0780*/  LDG.E.128 R16, desc[UR18][R2.64+0x200] ;  /* 0x0002001202107981 */ /* 0x000ee2000c1e1d00 */
[----:B------:R-:W0:Y:S01]  /*0790*/  S2UR UR10, SR_CgaCtaId ;  /* 0x00000000000a79c3 */ /* 0x000e220000008800 */
[----:B------:R-:W-:Y:S01]  /*07a0*/  UMOV UR5, 0x400 ;  /* 0x0000040000057882 */ /* 0x000fe20000000000 */
[----:B------:R-:W-:Y:S01]  /*07b0*/  MOV R20, UR14 ;  /* 0x0000000e00147c02 */ /* 0x000fe20008000f00 */
[----:B------:R-:W1:Y:S01]  /*07c0*/  S2R R102, SR_LANEID ;  /* 0x0000000000667919 */ /* 0x000e620000000000 */
[----:B------:R-:W-:-:S03]  /*07d0*/  MOV R21, UR15 ;  /* 0x0000000f00157c02 */ /* 0x000fc60008000f00 */
[----:B------:R-:W-:Y:S01]  /*07e0*/  IMAD.WIDE.U32 R20, R9, 0x10, R20 ;  /* 0x0000001009147825 */ /* 0x000fe200078e0014 */
[----:B0-----:R-:W-:Y:S01]  /*07f0*/  ULEA UR5, UR10, UR5, 0x18 ;  /* 0x000000050a057291 */ /* 0x001fe2000f8ec0ff */
[----:B-1----:R-:W-:-:S05]  /*0800*/  IADD3 R71, PT, PT, R36, R102, RZ ;  /* 0x0000006624477210 */ /* 0x002fca0007ffe0ff */
        /* <DEDUP_REMOVED lines=70> */
.L_x_1108:
[----:B------:R-:W-:Y:S05]  /*0c70*/  BSYNC.RECONVERGENT B0 ;  /* 0x0000000000007941 */ /* 0x000fea0003800200 */
.L_x_1107:
        /* <DEDUP_REMOVED lines=35> */
.L_x_1110:
[----:B------:R-:W-:Y:S05]  /*0eb0*/  BSYNC.RECONVERGENT B0 ;  /* 0x0000000000007941 */ /* 0x000fea0003800200 */
.L_x_1109:
        /* <DEDUP_REMOVED lines=37> */
.L_x_1112:
[----:B------:R-:W-:Y:S05]  /*1110*/  BSYNC.RECONVERGENT B0 ;  /* 0x0000000000007941 */ /* 0x000fea0003800200 */
.L_x_1111:
        /* <DEDUP_REMOVED lines=35> */
.L_x_1114:
[----:B------:R-:W-:Y:S05]  /*1350*/  BSYNC.RECONVERGENT B0 ;  /* 0x0000000000007941 */ /* 0x000fea0003800200 */
.L_x_1113:
        /* <DEDUP_REMOVED lines=38> */
.L_x_1116:
[----:B------:R-:W-:Y:S05]  /*15c0*/  BSYNC.RECONVERGENT B0 ;  /* 0x0000000000007941 */ /* 0x000fea0003800200 */
.L_x_1115:
        /* <DEDUP_REMOVED lines=39> */
.L_x_1118:
[----:B------:R-:W-:Y:S05]  /*1840*/  BSYNC.RECONVERGENT B0 ;  /* 0x0000000000007941 */ /* 0x000fea0003800200 */
.L_x_1117:
        /* <DEDUP_REMOVED lines=41> */
.L_x_1120:
[----:B------:R-:W-:Y:S05]  /*1ae0*/  BSYNC.RECONVERGENT B0 ;  /* 0x0000000000007941 */ /* 0x000fea0003800200 */
.L_x_1119:
        /* <DEDUP_REMOVED lines=39> */
.L_x_1122:
[----:B------:R-:W-:Y:S05]  /*1d60*/  BSYNC.RECONVERGENT B0 ;  /* 0x0000000000007941 */ /* 0x000fea0003800200 */
.L_x_1121:
        /* <DEDUP_REMOVED lines=41> */
.L_x_1124:
[----:B------:R-:W-:Y:S05]  /*2000*/  BSYNC.RECONVERGENT B0 ;  /* 0x0000000000007941 */ /* 0x000fea0003800200 */
.L_x_1123:
        /* <DEDUP_REMOVED lines=39> */
.L_x_1126:
[----:B------:R-:W-:Y:S05]  /*2280*/  BSYNC.RECONVERGENT B0 ;  /* 0x0000000000007941 */ /* 0x000fea0003800200 */
.L_x_1125:
        /* <DEDUP_REMOVED lines=45> */
.L_x_1128:
[----:B------:R-:W-:Y:S05]  /*2560*/  BSYNC.RECONVERGENT B0 ;  /* 0x0000000000007941 */ /* 0x000fea0003800200 */
.L_x_1127:
        /* <DEDUP_REMOVED lines=32> */
.L_x_1130:
[----:B------:R-:W-:Y:S05]  /*2770*/  BSYNC.RECONVERGENT B0 ;  /* 0x0000000000007941 */ /* 0x000fea0003800200 */
.L_x_1129:
        /* <DEDUP_REMOVED lines=32> */
.L_x_1132:
[----:B------:R-:W-:Y:S05]  /*2980*/  BSYNC.RECONVERGENT B0 ;  /* 0x0000000000007941 */ /* 0x000fea0003800200 */
.L_x_1131:
        /* <DEDUP_REMOVED lines=32> */
.L_x_1134:
[----:B------:R-:W-:Y:S05]  /*2b90*/  BSYNC.RECONVERGENT B0 ;  /* 0x0000000000007941 */ /* 0x000fea0003800200 */
.L_x_1133:
        /* <DEDUP_REMOVED lines=32> */
.L_x_1136:
[----:B------:R-:W-:Y:S05]  /*2da0*/  BSYNC.RECONVERGENT B0 ;  /* 0x0000000000007941 */ /* 0x000fea0003800200 */
.L_x_1135:
        /* <DEDUP_REMOVED lines=32> */
.L_x_1138:
[----:B------:R-:W-:Y:S05]  /*2fb0*/  BSYNC.RECONVERGENT B0 ;  /* 0x0000000000007941 */ /* 0x000fea0003800200 */
.L_x_1137:
        /* <DEDUP_REMOVED lines=39> */
.L_x_1145:
        /* <DEDUP_REMOVED lines=18> */
[----:B------:R-:W4:Y:S04]  /*3350*/  LDG.E.128 R12, desc[UR18][R22.64+0x400] ;  /* 0x00040012160c7981 */ /* 0x000f28000c1e1d00 */
[----:B------:R1:W4:Y:S01]  /*3360*/  LDG.E.128 R16, desc[UR18][R22.64+0x600] ;  /* 0x0006001216107981 */ /* 0x000322000c1e1d00 */
[----:B------:R-:W-:Y:S01]  /*3370*/  ISETP.GE.AND P1, PT, R102, 0x1, PT ;  /* 0x000000016600780c */ /* 0x000fe20003f26270 */
[----:B--2---:R-:W-:Y:S01]  /*3380*/  FMUL.FTZ R21, R2, 1.4426950216293334961 ;  /* 0x3fb8aa3b02157820 */ /* 0x004fe20000410000 */
[C---:B------:R-:W-:Y:S01]  /*3390*/  FMUL.FTZ R2, R3.reuse, R98 ;  /* 0x0000006203027220 */ /* 0x040fe20000410000 */
[----:B------:R-:W-:-:S03]  /*33a0*/  FMUL.FTZ R0, R3, R100 ;  /* 0x0000006403007220 */ /* 0x000fc60000410000 */
[----:B------:R-:W-:Y:S01]  /*33b0*/  FMUL.RZ R24, R2, 0.15915493667125701904 ;  /* 0x3e22f98302187820 */ /* 0x000fe2000040c000 */
[----:B------:R-:W-:Y:S01]  /*33c0*/  FMUL.RZ R20, R0, 0.15915493667125701904 ;  /* 0x3e22f98300147820 */ /* 0x000fe2000040c000 */
[----:B------:R-:W-:-:S03]  /*33d0*/  FMUL.FTZ R2, R21, R98 ;  /* 0x0000006215027220 */ /* 0x000fc60000410000 */
[----:B------:R-:W-:Y:S01]  /*33e0*/  MUFU.SIN R101, R20 ;  /* 0x0000001400657308 */ /* 0x000fe20000000400 */
[----:B------:R-:W-:Y:S01]  /*33f0*/  FMUL.FTZ R0, R21, R100 ;  /* 0x0000006415007220 */ /* 0x000fe20000410000 */
[----:B-1----:R-:W-:-:S06]  /*3400*/  FMUL.FTZ R22, R3, R94 ;  /* 0x0000005e03167220 */ /* 0x002fcc0000410000 */
[----:B------:R1:W-:Y:S08]  /*3410*/  MUFU.COS R103, R20 ;  /* 0x0000001400677308 */ /* 0x0003f00000000000 */
[----:B------:R2:W-:Y:S01]  /*3420*/  MUFU.EX2 R108, R2 ;  /* 0x00000002006c7308 */ /* 0x0005e20000000800 */
[----:B-1----:R-:W-:-:S04]  /*3430*/  FMUL.FTZ R20, R3, R96 ;  /* 0x0000006003147220 */ /* 0x002fc80000410000 */
[----:B------:R-:W-:Y:S01]  /*3440*/  FMUL.RZ R25, R20, 0.15915493667125701904 ;  /* 0x3e22f98314197820 */ /* 0x000fe2000040c000 */
[----:B--2---:R-:W-:Y:S02]  /*3450*/  FMUL.FTZ R2, R3, R92 ;  /* 0x0000005c03027220 */ /* 0x004fe40000410000 */
[----:B------:R-:W-:Y:S01]  /*3460*/  MUFU.SIN R31, R24 ;  /* 0x00000018001f7308 */ /* 0x000fe20000000400 */
[----:B------:R-:W-:Y:S01]  /*3470*/  FMUL.FTZ R20, R21, R96 ;  /* 0x0000006015147220 */ /* 0x000fe20000410000 */
[----:B------:R-:W-:-:S06]  /*3480*/  FMUL.RZ R23, R22, 0.15915493667125701904 ;  /* 0x3e22f98316177820 */ /* 0x000fcc000040c000 */
[----:B------:R1:W2:Y:S01]  /*3490*/  MUFU.COS R99, R24 ;  /* 0x0000001800637308 */ /* 0x0002a20000000000 */
[C---:B------:R-:W-:Y:S01]  /*34a0*/  FMUL.FTZ R22, R21.reuse, R94 ;  /* 0x0000005e15167220 */ /* 0x040fe20000410000 */
[----:B-1----:R-:W-:Y:S01]  /*34b0*/  FMUL.RZ R24, R2, 0.15915493667125701904 ;  /* 0x3e22f98302187820 */ /* 0x002fe2000040c000 */
[----:B------:R-:W-:-:S05]  /*34c0*/  FMUL.FTZ R2, R21, R92 ;  /* 0x0000005c15027220 */ /* 0x000fca0000410000 */
[----:B------:R-:W1:Y:S08]  /*34d0*/  MUFU.EX2 R0, R0 ;  /* 0x0000000000007308 */ /* 0x000e700000000800 */
[----:B------:R0:W-:Y:S08]  /*34e0*/  MUFU.EX2 R95, R20 ;  /* 0x00000014005f7308 */ /* 0x0001f00000000800 */
[----:B------:R3:W-:Y:S01]  /*34f0*/  MUFU.EX2 R33, R2 ;  /* 0x0000000200217308 */ /* 0x0007e20000000800 */
[----:B0-----:R-:W-:-:S07]  /*3500*/  FMUL.FTZ R20, R3, R90 ;  /* 0x0000005a03147220 */ /* 0x001fce0000410000 */
[----:B------:R-:W0:Y:S01]  /*3510*/  MUFU.COS R116, R25 ;  /* 0x0000001900747308 */ /* 0x000e220000000000 */
[----:B---3--:R-:W-:-:S07]  /*3520*/  FMUL.FTZ R2, R3, R86 ;  /* 0x0000005603027220 */ /* 0x008fce0000410000 */
[----:B------:R3:W4:Y:S08]  /*3530*/  MUFU.SIN R114, R25 ;  /* 0x0000001900727308 */ /* 0x0007300000000400 */
[----:B------:R2:W-:Y:S01]  /*3540*/  MUFU.EX2 R91, R22 ;  /* 0x00000016005b7308 */ /* 0x0005e20000000800 */
[----:B---3--:R-:W-:Y:S01]  /*3550*/  FMUL.RZ R25, R20, 0.15915493667125701904 ;  /* 0x3e22f98314197820 */ /* 0x008fe2000040c000 */
[C---:B------:R-:W-:Y:S01]  /*3560*/  FMUL.FTZ R20, R3.reuse, R88 ;  /* 0x0000005803147220 */ /* 0x040fe20000410000 */
[----:B--2---:R-:W-:Y:S01]  /*3570*/  FMUL.RZ R22, R2, 0.15915493667125701904 ;  /* 0x3e22f98302167820 */ /* 0x004fe2000040c000 */
[----:B------:R-:W-:-:S04]  /*3580*/  FMUL.FTZ R2, R3, R84 ;  /* 0x0000005403027220 */ /* 0x000fc80000410000 */
[----:B------:R-:W-:Y:S01]  /*3590*/  MUFU.SIN R120, R23 ;  /* 0x0000001700787308 */ /* 0x000fe20000000400 */
[----:B------:R-:W-:Y:S01]  /*35a0*/  FMUL.RZ R20, R20, 0.15915493667125701904 ;  /* 0x3e22f98314147820 */ /* 0x000fe2000040c000 */
[C---:B------:R-:W-:Y:S01]  /*35b0*/  FMUL.FTZ R99, R108.reuse, R99 ;  /* 0x000000636c637220 */ /* 0x040fe20000410000 */
[----:B------:R-:W-:-:S05]  /*35c0*/  FMUL.FTZ R108, R108, R31 ;  /* 0x0000001f6c6c7220 */ /* 0x000fca0000410000 */
[----:B------:R2:W3:Y:S01]  /*35d0*/  MUFU.COS R126, R23 ;  /* 0x00000017007e7308 */ /* 0x0004e20000000000 */
[----:B------:R-:W-:Y:S01]  /*35e0*/  FMUL.FTZ R29, R21, R90 ;  /* 0x0000005a151d7220 */ /* 0x000fe20000410000 */
[----:B-1----:R-:W-:Y:S01]  /*35f0*/  FMUL.FTZ R103, R0, R103 ;  /* 0x0000006700677220 */ /* 0x002fe20000410000 */
[----:B--2---:R-:W-:Y:S01]  /*3600*/  FMUL.RZ R23, R2, 0.15915493667125701904 ;  /* 0x3e22f98302177820 */ /* 0x004fe2000040c000 */
[----:B------:R-:W-:-:S04]  /*3610*/  FMUL.FTZ R2, R3, R82 ;  /* 0x0000005203027220 */ /* 0x000fc80000410000 */
[----:B------:R-:W-:Y:S01]  /*3620*/  MUFU.SIN R107, R20 ;  /* 0x00000014006b7308 */ /* 0x000fe20000000400 */
[----:B------:R-:W-:Y:S01]  /*3630*/  FMUL.FTZ R101, R0, R101 ;  /* 0x0000006500657220 */ /* 0x000fe20000410000 */
[----:B------:R-:W-:Y:S01]  /*3640*/  FMUL.FTZ R30, R21, R86 ;  /* 0x00000056151e7220 */ /* 0x000fe20000410000 */
[----:B0-----:R-:W-:Y:S01]  /*3650*/  FMUL.FTZ R97, R95, R116 ;  /* 0x000000745f617220 */ /* 0x001fe20000410000 */
[----:B------:R-:W-:-:S04]  /*3660*/  FMUL.FTZ R0, R53, R108 ;  /* 0x0000006c35007220 */ /* 0x000fc80000410000 */
[----:B------:R0:W-:Y:S01]  /*3670*/  MUFU.COS R109, R20 ;  /* 0x00000014006d7308 */ /* 0x0001e20000000000 */
[----:B----4-:R-:W-:Y:S01]  /*3680*/  FMUL.FTZ R95, R95, R114 ;  /* 0x000000725f5f7220 */ /* 0x010fe20000410000 */
[----:B------:R-:W-:Y:S01]  /*3690*/  FMUL.FTZ R114, RZ, R108 ;  /* 0x0000006cff727220 */ /* 0x000fe20000410000 */
[----:B0-----:R-:W-:Y:S01]  /*36a0*/  FMUL.RZ R20, R2, 0.15915493667125701904 ;  /* 0x3e22f98302147820 */ /* 0x001fe2000040c000 */
[----:B------:R-:W-:-:S04]  /*36b0*/  FMUL.FTZ R2, R3, R80 ;  /* 0x0000005003027220 */ /* 0x000fc80000410000 */
[----:B------:R-:W-:Y:S01]  /*36c0*/  MUFU.SIN R110, R25 ;  /* 0x00000019006e7308 */ /* 0x000fe20000000400 */
[-C--:B------:R-:W-:Y:S01]  /*36d0*/  FFMA.FTZ R0, RZ, R99.reuse, R0 ;  /* 0x00000063ff007223 */ /* 0x080fe20000010000 */
[----:B------:R-:W-:Y:S01]  /*36e0*/  FMUL.RZ R28, R2, 0.15915493667125701904 ;  /* 0x3e22f983021c7820 */ /* 0x000fe2000040c000 */
[----:B------:R-:W-:Y:S01]  /*36f0*/  FMUL.FTZ R2, R3, R78 ;  /* 0x0000004e03027220 */ /* 0x000fe20000410000 */
[----:B------:R-:W-:-:S04]  /*3700*/  FFMA.FTZ R31, R53, R99, -R114 ;  /* 0x00000063351f7223 */ /* 0x000fc80000010872 */
[----:B------:R-:W-:Y:S01]  /*3710*/  MUFU.COS R34, R25 ;  /* 0x0000001900227308 */ /* 0x000fe20000000000 */
[----:B------:R-:W-:Y:S01]  /*3720*/  FMUL.RZ R35, R2, 0.15915493667125701904 ;  /* 0x3e22f98302237820 */ /* 0x000fe2000040c000 */
[----:B------:R-:W-:Y:S01]  /*3730*/  FMUL.FTZ R2, R3, R76 ;  /* 0x0000004c03027220 */ /* 0x000fe20000410000 */
[----:B------:R-:W-:-:S05]  /*3740*/  FADD.FTZ R116, RZ, R0 ;  /* 0x00000000ff747221 */ /* 0x000fca0000010000 */
[----:B------:R-:W0:Y:S01]  /*3750*/  MUFU.EX2 R29, R29 ;  /* 0x0000001d001d7308 */ /* 0x000e220000000800 */
[C---:B---3--:R-:W-:Y:S01]  /*3760*/  FMUL.FTZ R93, R91.reuse, R126 ;  /* 0x0000007e5b5d7220 */ /* 0x048fe20000410000 */
[----:B------:R-:W-:Y:S01]  /*3770*/  FADD.FTZ R114, R52, R31 ;  /* 0x0000001f34727221 */ /* 0x000fe20000010000 */
[----:B------:R-:W-:-:S05]  /*3780*/  FMUL.FTZ R91, R91, R120 ;  /* 0x000000785b5b7220 */ /* 0x000fca0000410000 */
[----:B------:R-:W-:Y:S01]  /*3790*/  MUFU.SIN R27, R22 ;  /* 0x00000016001b7308 */ /* 0x000fe20000000400 */
[----:B------:R-:W-:Y:S01]  /*37a0*/  FMUL.RZ R89, R2, 0.15915493667125701904 ;  /* 0x3e22f98302597820 */ /* 0x000fe2000040c000 */
[----:B------:R-:W-:-:S06]  /*37b0*/  FMUL.FTZ R120, R95, R116 ;  /* 0x000000745f787220 */ /* 0x000fcc0000410000 */
[----:B------:R1:W-:Y:S01]  /*37c0*/  MUFU.COS R105, R22 ;  /* 0x0000001600697308 */ /* 0x0003e20000000000 */
[----:B------:R-:W-:-:S07]  /*37d0*/  FMUL.FTZ R32, R21, R88 ;  /* 0x0000005815207220 */ /* 0x000fce0000410000 */
[----:B------:R-:W2:Y:S01]  /*37e0*/  MUFU.EX2 R30, R30 ;  /* 0x0000001e001e7308 */ /* 0x000ea20000000800 */
[C---:B------:R-:W-:Y:S01]  /*37f0*/  FMUL.FTZ R26, R21.reuse, R84 ;  /* 0x00000054151a7220 */ /* 0x040fe20000410000 */
[----:B-1----:R-:W-:-:S06]  /*3800*/  FMUL.FTZ R22, R21, R82 ;  /* 0x0000005215167220 */ /* 0x002fcc0000410000 */
[----:B------:R-:W-:Y:S01]  /*3810*/  MUFU.SIN R123, R28 ;  /* 0x0000001c007b7308 */ /* 0x000fe20000000400 */
[C---:B------:R-:W-:Y:S01]  /*3820*/  FMUL.FTZ R2, R21.reuse, R76 ;  /* 0x0000004c15027220 */ /* 0x040fe20000410000 */
[----:B------:R-:W-:-:S06]  /*3830*/  FMUL.FTZ R115, R21, R72 ;  /* 0x0000004815737220 */ /* 0x000fcc0000410000 */
[----:B------:R1:W-:Y:S01]  /*3840*/  MUFU.COS R124, R28 ;  /* 0x0000001c007c7308 */ /* 0x0003e20000000000 */
[----:B------:R-:W-:Y:S01]  /*3850*/  FMUL.FTZ R113, R21, R66 ;  /* 0x0000004215717220 */ /* 0x000fe20000410000 */
[----:B-1----:R-:W-:-:S06]  /*3860*/  FMUL.FTZ R28, R3, R74 ;  /* 0x0000004a031c7220 */ /* 0x002fcc0000410000 */
[----:B------:R-:W1:Y:S01]  /*3870*/  MUFU.SIN R112, R24 ;  /* 0x0000001800707308 */ /* 0x000e620000000400 */
[----:B------:R-:W-:Y:S01]  /*3880*/  FMUL.RZ R111, R28, 0.15915493667125701904 ;  /* 0x3e22f9831c6f7820 */ /* 0x000fe2000040c000 */
[----:B------:R-:W-:-:S06]  /*3890*/  FMUL.FTZ R28, R21, R74 ;  /* 0x0000004a151c7220 */ /* 0x000fcc0000410000 */
[----:B------:R3:W4:Y:S01]  /*38a0*/  MUFU.COS R130, R24 ;  /* 0x0000001800827308 */ /* 0x0007220000000000 */
[----:B------:R-:W-:Y:S01]  /*38b0*/  FFMA.FTZ R120, R97, R114, -R120 ;  /* 0x0000007261787223 */ /* 0x000fe20000010878 */
[----:B------:R-:W-:-:S06]  /*38c0*/  FMUL.FTZ R0, R3, R72 ;  /* 0x0000004803007220 */ /* 0x000fcc0000410000 */
[----:B------:R-:W-:Y:S01]  /*38d0*/  MUFU.SIN R125, R20 ;  /* 0x00000014007d7308 */ /* 0x000fe20000000400 */
[----:B---3--:R-:W-:-:S07]  /*38e0*/  FMUL.FTZ R24, R21, R80 ;  /* 0x0000005015187220 */ /* 0x008fce0000410000 */
[----:B------:R3:W-:Y:S01]  /*38f0*/  MUFU.COS R25, R20 ;  /* 0x0000001400197308 */ /* 0x0007e20000000000 */
[----:B------:R-:W-:Y:S01]  /*3900*/  FADD.FTZ R120, R51, R120 ;  /* 0x0000007833787221 */ /* 0x000fe20000010000 */
[----:B---3--:R-:W-:Y:S01]  /*3910*/  FMUL.FTZ R20, R21, R78 ;  /* 0x0000004e15147220 */ /* 0x008fe20000410000 */
[----:B------:R-:W-:-:S05]  /*3920*/  FMUL.FTZ R21, R95, R114 ;  /* 0x000000725f157220 */ /* 0x000fca0000410000 */
[----:B------:R-:W-:Y:S01]  /*3930*/  MUFU.SIN R117, R111 ;  /* 0x0000006f00757308 */ /* 0x000fe20000000400 */
[----:B------:R-:W-:Y:S01]  /*3940*/  FFMA.FTZ R21, R97, R116, R21 ;  /* 0x0000007461157223 */ /* 0x000fe20000010015 */
[----:B0-----:R-:W-:Y:S01]  /*3950*/  FMUL.FTZ R110, R29, R110 ;  /* 0x0000006e1d6e7220 */ /* 0x001fe20000410000 */
[----:B--2---:R-:W-:-:S05]  /*3960*/  FMUL.FTZ R105, R30, R105 ;  /* 0x000000691e697220 */ /* 0x004fca0000410000 */
[----:B------:R0:W-:Y:S02]  /*3970*/  MUFU.COS R118, R111 ;  /* 0x0000006f00767308 */ /* 0x0001e40000000000 */
[----:B0-----:R-:W-:Y:S01]  /*3980*/  FMUL.FTZ R111, R29, R34 ;  /* 0x000000221d6f7220 */ /* 0x001fe20000410000 */
[----:B------:R-:W-:Y:S01]  /*3990*/  FMUL.RZ R29, R0, 0.15915493667125701904 ;  /* 0x3e22f983001d7820 */ /* 0x000fe2000040c000 */
[----:B------:R-:W-:Y:S01]  /*39a0*/  FADD.FTZ R34, RZ, R21 ;  /* 0x00000015ff227221 */ /* 0x000fe20000010000 */
[----:B------:R-:W-:Y:S01]  /*39b0*/  FMUL.FTZ R0, R30, R27 ;  /* 0x0000001b1e007220 */ /* 0x000fe20000410000 */
[C---:B------:R-:W-:Y:S02]  /*39c0*/  FMUL.FTZ R30, R91.reuse, R120 ;  /* 0x000000785b1e7220 */ /* 0x040fe40000410000 */
[-C--:B------:R-:W-:Y:S02]  /*39d0*/  FMUL.FTZ R21, R91, R34.reuse ;  /* 0x000000225b157220 */ /* 0x080fe40000410000 */
[C---:B------:R-:W-:Y:S01]  /*39e0*/  FFMA.FTZ R30, R93.reuse, R34, R30 ;  /* 0x000000225d1e7223 */ /* 0x040fe2000001001e */
[----:B------:R-:W-:Y:S01]  /*39f0*/  MUFU.SIN R121, R35 ;  /* 0x0000002300797308 */ /* 0x000fe20000000400 */
[----:B------:R-:W-:Y:S01]  /*3a00*/  FFMA.FTZ R21, R93, R120, -R21 ;  /* 0x000000785d157223 */ /* 0x000fe20000010815 */
[----:B-1----:R-:W-:Y:S01]  /*3a10*/  FMUL.FTZ R112, R33, R112 ;  /* 0x0000007021707220 */ /* 0x002fe20000410000 */
[----:B------:R-:W-:Y:S01]  /*3a20*/  FADD.FTZ R30, RZ, R30 ;  /* 0x0000001eff1e7221 */ /* 0x000fe20000010000 */
[----:B------:R-:W-:-:S04]  /*3a30*/  FMUL.FTZ R3, R3, R66 ;  /* 0x0000004203037220 */ /* 0x000fc80000410000 */
[----:B------:R-:W-:Y:S01]  /*3a40*/  MUFU.COS R122, R35 ;  /* 0x00000023007a7308 */ /* 0x000fe20000000000 */
[----:B------:R-:W-:Y:S01]  /*3a50*/  FADD.FTZ R21, R50, R21 ;  /* 0x0000001532157221 */ /* 0x000fe20000010000 */
[----:B------:R-:W-:-:S06]  /*3a60*/  FMUL.FTZ R34, R112, R30 ;  /* 0x0000001e70227220 */ /* 0x000fcc0000410000 */
[----:B------:R-:W0:Y:S01]  /*3a70*/  MUFU.EX2 R20, R20 ;  /* 0x0000001400147308 */ /* 0x000e220000000800 */
[----:B------:R-:W-:Y:S01]  /*3a80*/  FMUL.RZ R27, R3, 0.15915493667125701904 ;  /* 0x3e22f983031b7820 */ /* 0x000fe2000040c000 */
[----:B------:R-:W-:-:S06]  /*3a90*/  FMUL.FTZ R3, R112, R21 ;  /* 0x0000001570037220 */ /* 0x000fcc0000410000 */
[----:B------:R-:W-:Y:S08]  /*3aa0*/  MUFU.SIN R127, R23 ;  /* 0x00000017007f7308 */ /* 0x000ff00000000400 */
[----:B------:R-:W-:Y:S08]  /*3ab0*/  MUFU.COS R128, R23 ;  /* 0x0000001700807308 */ /* 0x000ff00000000000 */
[----:B------:R-:W-:Y:S08]  /*3ac0*/  MUFU.SIN R119, R89 ;  /* 0x0000005900777308 */ /* 0x000ff00000000400 */
[----:B------:R4:W-:Y:S08]  /*3ad0*/  MUFU.COS R23, R89 ;  /* 0x0000005900177308 */ /* 0x0009f00000000000 */
[----:B------:R-:W1:Y:S01]  /*3ae0*/  MUFU.EX2 R26, R26 ;  /* 0x0000001a001a7308 */ /* 0x000e620000000800 */
[----:B----4-:R-:W-:-:S04]  /*3af0*/  FMUL.FTZ R89, R33, R130 ;  /* 0x0000008221597220 */ /* 0x010fc80000410000 */
[----:B------:R-:W-:-:S03]  /*3b00*/  FFMA.FTZ R34, R89, R21, -R34 ;  /* 0x0000001559227223 */ /* 0x000fc60000010822 */
[----:B------:R-:W2:Y:S01]  /*3b10*/  MUFU.EX2 R32, R32 ;  /* 0x0000002000207308 */ /* 0x000ea20000000800 */
[----:B------:R-:W-:Y:S01]  /*3b20*/  FFMA.FTZ R3, R89, R30, R3 ;  /* 0x0000001e59037223 */ /* 0x000fe20000010003 */
[----:B------:R-:W-:-:S06]  /*3b30*/  FADD.FTZ R34, R49, R34 ;  /* 0x0000002231227221 */ /* 0x000fcc0000010000 */
[----:B------:R-:W3:Y:S01]  /*3b40*/  MUFU.EX2 R2, R2 ;  /* 0x0000000200027308 */ /* 0x000ee20000000800 */
[----:B------:R-:W-:Y:S01]  /*3b50*/  FADD.FTZ R3, RZ, R3 ;  /* 0x00000003ff037221 */ /* 0x000fe20000010000 */
[C---:B0-----:R-:W-:Y:S01]  /*3b60*/  FMUL.FTZ R122, R20.reuse, R122 ;  /* 0x0000007a147a7220 */ /* 0x041fe20000410000 */
[----:B------:R-:W-:-:S05]  /*3b70*/  FMUL.FTZ R121, R20, R121 ;  /* 0x0000007914797220 */ /* 0x000fca0000410000 */
[----:B------:R-:W0:Y:S01]  /*3b80*/  MUFU.EX2 R22, R22 ;  /* 0x0000001600167308 */ /* 0x000e220000000800 */
[C---:B------:R-:W-:Y:S01]  /*3b90*/  FMUL.FTZ R20, R110.reuse, R34 ;  /* 0x000000226e147220 */ /* 0x040fe20000410000 */
[----:B------:R-:W-:Y:S01]  /*3ba0*/  FMUL.FTZ R21, R110, R3 ;  /* 0x000000036e157220 */ /* 0x000fe20000410000 */
[C---:B-1----:R-:W-:Y:S01]  /*3bb0*/  FMUL.FTZ R128, R26.reuse, R128 ;  /* 0x000000801a807220 */ /* 0x042fe20000410000 */
[----:B------:R-:W-:Y:S01]  /*3bc0*/  FMUL.FTZ R127, R26, R127 ;  /* 0x0000007f1a7f7220 */ /* 0x000fe20000410000 */
[C---:B------:R-:W-:Y:S01]  /*3bd0*/  FFMA.FTZ R20, R111.reuse, R3, R20 ;  /* 0x000000036f147223 */ /* 0x040fe20000010014 */
[----:B------:R-:W-:Y:S02]  /*3be0*/  FFMA.FTZ R21, R111, R34, -R21 ;  /* 0x000000226f157223 */ /* 0x000fe40000010815 */
[----:B------:R-:W-:Y:S01]  /*3bf0*/  MUFU.EX2 R113, R113 ;  /* 0x0000007100717308 */ /* 0x000fe20000000800 */
[----:B--2---:R-:W-:Y:S01]  /*3c00*/  FMUL.FTZ R107, R32, R107 ;  /* 0x0000006b206b7220 */ /* 0x004fe20000410000 */
[----:B------:R-:W-:Y:S01]  /*3c10*/  FADD.FTZ R20, RZ, R20 ;  /* 0x00000014ff147221 */ /* 0x000fe20000010000 */
[C---:B---3--:R-:W-:Y:S01]  /*3c20*/  FMUL.FTZ R120, R2.reuse, R23 ;  /* 0x0000001702787220 */ /* 0x048fe20000410000 */
[----:B------:R-:W-:-:S04]  /*3c30*/  FMUL.FTZ R119, R2, R119 ;  /* 0x0000007702777220 */ /* 0x000fc80000410000 */
[----:B------:R-:W1:Y:S01]  /*3c40*/  MUFU.COS R114, R27 ;  /* 0x0000001b00727308 */ /* 0x000e620000000000 */
[----:B------:R-:W-:Y:S01]  /*3c50*/  FADD.FTZ R2, R48, R21 ;  /* 0x0000001530027221 */ /* 0x000fe20000010000 */
[C---:B0-----:R-:W-:Y:S01]  /*3c60*/  FMUL.FTZ R126, R22.reuse, R25 ;  /* 0x00000019167e7220 */ /* 0x041fe20000410000 */
[----:B------:R-:W-:-:S05]  /*3c70*/  FMUL.FTZ R125, R22, R125 ;  /* 0x0000007d167d7220 */ /* 0x000fca0000410000 */
[----:B------:R-:W0:Y:S01]  /*3c80*/  MUFU.SIN R26, R27 ;  /* 0x0000001b001a7308 */ /* 0x000e220000000400 */
[----:B------:R-:W-:Y:S01]  /*3c90*/  FMUL.FTZ R109, R32, R109 ;  /* 0x0000006d206d7220 */ /* 0x000fe20000410000 */
[----:B------:R-:W-:-:S06]  /*3ca0*/  FMUL.FTZ R22, R107, R20 ;  /* 0x000000146b167220 */ /* 0x000fcc0000410000 */
[----:B------:R-:W2:Y:S01]  /*3cb0*/  MUFU.EX2 R24, R24 ;  /* 0x0000001800187308 */ /* 0x000ea20000000800 */
[-C--:B------:R-:W-:Y:S01]  /*3cc0*/  FMUL.FTZ R3, R107, R2.reuse ;  /* 0x000000026b037220 */ /* 0x080fe20000410000 */
[----:B------:R-:W-:Y:S01]  /*3cd0*/  FFMA.FTZ R22, R109, R2, -R22 ;  /* 0x000000026d167223 */ /* 0x000fe20000010816 */
[----:B------:R-:W-:Y:S02]  /*3ce0*/  FMUL.FTZ R2, R101, R108 ;  /* 0x0000006c65027220 */ /* 0x000fe40000410000 */
[----:B------:R-:W-:Y:S01]  /*3cf0*/  FFMA.FTZ R3, R109, R20, R3 ;  /* 0x000000146d037223 */ /* 0x000fe20000010003 */
[----:B------:R-:W-:Y:S01]  /*3d00*/  FMUL.FTZ R20, R103, R108 ;  /* 0x0000006c67147220 */ /* 0x000fe20000410000 */
[----:B------:R-:W-:Y:S01]  /*3d10*/  FADD.FTZ R21, R47, R22 ;  /* 0x000000162f157221 */ /* 0x000fe20000010000 */
[C---:B-1----:R-:W-:Y:S01]  /*3d20*/  FMUL.FTZ R114, R113.reuse, R114 ;  /* 0x0000007271727220 */ /* 0x042fe20000410000 */
[----:B------:R-:W-:Y:S01]  /*3d30*/  FADD.FTZ R23, RZ, R3 ;  /* 0x00000003ff177221 */ /* 0x000fe20000010000 */
[----:B0-----:R-:W-:Y:S01]  /*3d40*/  FMUL.FTZ R113, R113, R26 ;  /* 0x0000001a71717220 */ /* 0x001fe20000410000 */
[-C--:B------:R-:W-:Y:S01]  /*3d50*/  FFMA.FTZ R20, R101, R99.reuse, R20 ;  /* 0x0000006365147223 */ /* 0x080fe20000010014 */
[----:B------:R-:W-:Y:S01]  /*3d60*/  FFMA.FTZ R2, R103, R99, -R2 ;  /* 0x0000006367027223 */ /* 0x000fe20000010802 */
[----:B------:R-:W-:-:S02]  /*3d70*/  FMUL.FTZ R26, R0, R21 ;  /* 0x00000015001a7220 */ /* 0x000fc40000410000 */
[C---:B------:R-:W-:Y:S01]  /*3d80*/  FMUL.FTZ R22, R95.reuse, R20 ;  /* 0x000000145f167220 */ /* 0x040fe20000410000 */
[C---:B--2---:R-:W-:Y:S01]  /*3d90*/  FMUL.FTZ R124, R24.reuse, R124 ;  /* 0x0000007c187c7220 */ /* 0x044fe20000410000 */
[----:B------:R-:W-:Y:S01]  /*3da0*/  FMUL.FTZ R123, R24, R123 ;  /* 0x0000007b187b7220 */ /* 0x000fe20000410000 */
[-C--:B------:R-:W-:Y:S01]  /*3db0*/  FMUL.FTZ R24, R0, R23.reuse ;  /* 0x0000001700187220 */ /* 0x080fe20000410000 */
[-C--:B------:R-:W-:Y:S01]  /*3dc0*/  FMUL.FTZ R3, R95, R2.reuse ;  /* 0x000000025f037220 */ /* 0x080fe20000410000 */
[----:B------:R-:W-:Y:S01]  /*3dd0*/  FFMA.FTZ R26, R105, R23, R26 ;  /* 0x00000017691a7223 */ /* 0x000fe2000001001a */
[----:B------:R-:W-:Y:S01]  /*3de0*/  FFMA.FTZ R22, R97, R2, -R22 ;  /* 0x0000000261167223 */ /* 0x000fe20000010816 */
[----:B------:R-:W-:Y:S01]  /*3df0*/  FFMA.FTZ R21, R105, R21, -R24 ;  /* 0x0000001569157223 */ /* 0x000fe20000010818 */
[----:B------:R-:W-:Y:S01]  /*3e00*/  FFMA.FTZ R20, R97, R20, R3 ;  /* 0x0000001461147223 */ /* 0x000fe20000010003 */
[----:B------:R-:W-:Y:S01]  /*3e10*/  FADD.FTZ R26, RZ, R26 ;  /* 0x0000001aff1a7221 */ /* 0x000fe20000010000 */
[C---:B------:R-:W-:Y:S01]  /*3e20*/  FMUL.FTZ R2, R91.reuse, R22 ;  /* 0x000000165b027220 */ /* 0x040fe20000410000 */
[----:B------:R-:W-:Y:S01]  /*3e30*/  FADD.FTZ R21, R46, R21 ;  /* 0x000000152e157221 */ /* 0x000fe20000010000 */
[----:B------:R-:W-:Y:S01]  /*3e40*/  FMUL.FTZ R3, R91, R20 ;  /* 0x000000145b037220 */ /* 0x000fe20000410000 */
[----:B------:R-:W-:Y:S01]  /*3e50*/  FMUL.FTZ R23, R127, R26 ;  /* 0x0000001a7f177220 */ /* 0x000fe20000410000 */
[----:B------:R-:W-:Y:S01]  /*3e60*/  FFMA.FTZ R2, R93, R20, R2 ;  /* 0x000000145d027223 */ /* 0x000fe20000010002 */
[-C--:B------:R-:W-:Y:S01]  /*3e70*/  FMUL.FTZ R25, R127, R21.reuse ;  /* 0x000000157f197220 */ /* 0x080fe20000410000 */
[----:B------:R-:W-:Y:S01]  /*3e80*/  FFMA.FTZ R3, R93, R22, -R3 ;  /* 0x000000165d037223 */ /* 0x000fe20000010803 */
[----:B------:R-:W-:Y:S01]  /*3e90*/  FFMA.FTZ R22, R128, R21, -R23 ;  /* 0x0000001580167223 */ /* 0x000fe20000010817 */
[----:B------:R-:W-:Y:S01]  /*3ea0*/  FMUL.FTZ R20, R112, R2 ;  /* 0x0000000270147220 */ /* 0x000fe20000410000 */
[----:B------:R-:W-:-:S02]  /*3eb0*/  FFMA.FTZ R25, R128, R26, R25 ;  /* 0x0000001a80197223 */ /* 0x000fc40000010019 */
[----:B------:R-:W-:Y:S01]  /*3ec0*/  FADD.FTZ R22, R45, R22 ;  /* 0x000000162d167221 */ /* 0x000fe20000010000 */
[-C--:B------:R-:W-:Y:S01]  /*3ed0*/  FMUL.FTZ R21, R112, R3.reuse ;  /* 0x0000000370157220 */ /* 0x080fe20000410000 */
[----:B------:R-:W-:Y:S01]  /*3ee0*/  FADD.FTZ R25, RZ, R25 ;  /* 0x00000019ff197221 */ /* 0x000fe20000010000 */
[----:B------:R-:W-:Y:S01]  /*3ef0*/  FFMA.FTZ R20, R89, R3, -R20 ;  /* 0x0000000359147223 */ /* 0x000fe20000010814 */
[----:B------:R-:W-:Y:S01]  /*3f00*/  FMUL.FTZ R27, R125, R22 ;  /* 0x000000167d1b7220 */ /* 0x000fe20000410000 */
[----:B------:R-:W-:Y:S01]  /*3f10*/  FFMA.FTZ R21, R89, R2, R21 ;  /* 0x0000000259157223 */ /* 0x000fe20000010015 */
[-C--:B------:R-:W-:Y:S01]  /*3f20*/  FMUL.FTZ R23, R125, R25.reuse ;  /* 0x000000197d177220 */ /* 0x080fe20000410000 */
        /* <DEDUP_REMOVED lines=8> */
[----:B------:R-:W-:Y:S01]  /*3fb0*/  FMUL.FTZ R22, R107, R2 ;  /* 0x000000026b167220 */ /* 0x000fe20000410000 */
[----:B------:R-:W-:Y:S01]  /*3fc0*/  FMUL.FTZ R21, R123, R27 ;  /* 0x0000001b7b157220 */ /* 0x000fe20000410000 */
[-C--:B------:R-:W-:Y:S01]  /*3fd0*/  FMUL.FTZ R3, R107, R20.reuse ;  /* 0x000000146b037220 */ /* 0x080fe20000410000 */
[-C--:B------:R-:W-:Y:S01]  /*3fe0*/  FMUL.FTZ R24, R123, R23.reuse ;  /* 0x000000177b187220 */ /* 0x080fe20000410000 */
[----:B------:R-:W-:Y:S01]  /*3ff0*/  FFMA.FTZ R22, R109, R20, -R22 ;  /* 0x000000146d167223 */ /* 0x000fe20000010816 */
[----:B------:R-:W-:-:S02]  /*4000*/  FFMA.FTZ R20, R124, R23, -R21 ;  /* 0x000000177c147223 */ /* 0x000fc40000010815 */
[----:B------:R-:W-:Y:S02]  /*4010*/  FFMA.FTZ R24, R124, R27, R24 ;  /* 0x0000001b7c187223 */ /* 0x000fe40000010018 */
[----:B------:R-:W-:Y:S01]  /*4020*/  FADD.FTZ R20, R43, R20 ;  /* 0x000000142b147221 */ /* 0x000fe20000010000 */
[----:B------:R-:W-:Y:S01]  /*4030*/  FFMA.FTZ R3, R109, R2, R3 ;  /* 0x000000026d037223 */ /* 0x000fe20000010003 */
[----:B------:R-:W-:Y:S02]  /*4040*/  FADD.FTZ R24, RZ, R24 ;  /* 0x00000018ff187221 */ /* 0x000fe40000010000 */
[C---:B------:R-:W-:Y:S01]  /*4050*/  FMUL.FTZ R23, R121.reuse, R20 ;  /* 0x0000001479177220 */ /* 0x040fe20000410000 */
[----:B------:R-:W-:Y:S01]  /*4060*/  FMUL.FTZ R2, R0, R3 ;  /* 0x0000000300027220 */ /* 0x000fe20000410000 */
[-C--:B------:R-:W-:Y:S01]  /*4070*/  FMUL.FTZ R21, R121, R24.reuse ;  /* 0x0000001879157220 */ /* 0x080fe20000410000 */
[----:B------:R-:W0:Y:S01]  /*4080*/  MUFU.EX2 R28, R28 ;  /* 0x0000001c001c7308 */ /* 0x000e220000000800 */
[C---:B------:R-:W-:Y:S01]  /*4090*/  FFMA.FTZ R23, R122.reuse, R24, R23 ;  /* 0x000000187a177223 */ /* 0x040fe20000010017 */
[----:B------:R-:W-:Y:S01]  /*40a0*/  FFMA.FTZ R2, R105, R22, -R2 ;  /* 0x0000001669027223 */ /* 0x000fe20000010802 */
[----:B------:R-:W-:Y:S01]  /*40b0*/  FFMA.FTZ R21, R122, R20, -R21 ;  /* 0x000000147a157223 */ /* 0x000fe20000010815 */
[----:B------:R-:W-:Y:S01]  /*40c0*/  FMUL.FTZ R22, R0, R22 ;  /* 0x0000001600167220 */ /* 0x000fe20000410000 */
[----:B------:R-:W-:-:S02]  /*40d0*/  FADD.FTZ R24, RZ, R23 ;  /* 0x00000017ff187221 */ /* 0x000fc40000010000 */
[----:B------:R-:W-:Y:S01]  /*40e0*/  FADD.FTZ R23, R42, R21 ;  /* 0x000000152a177221 */ /* 0x000fe20000010000 */
[----:B------:R-:W-:Y:S01]  /*40f0*/  FFMA.FTZ R22, R105, R3, R22 ;  /* 0x0000000369167223 */ /* 0x000fe20000010016 */
[----:B------:R-:W-:Y:S01]  /*4100*/  FMUL.FTZ R21, R127, R2 ;  /* 0x000000027f157220 */ /* 0x000fe20000410000 */
[----:B------:R-:W-:Y:S01]  /*4110*/  FMUL.FTZ R25, R119, R24 ;  /* 0x0000001877197220 */ /* 0x000fe20000410000 */
[----:B------:R-:W-:Y:S01]  /*4120*/  MUFU.EX2 R115, R115 ;  /* 0x0000007300737308 */ /* 0x000fe20000000800 */
[-C--:B------:R-:W-:Y:S01]  /*4130*/  FMUL.FTZ R3, R127, R22.reuse ;  /* 0x000000167f037220 */ /* 0x080fe20000410000 */
[----:B------:R-:W-:Y:S01]  /*4140*/  FFMA.FTZ R21, R128, R22, R21 ;  /* 0x0000001680157223 */ /* 0x000fe20000010015 */
[-C--:B------:R-:W-:Y:S01]  /*4150*/  FMUL.FTZ R27, R119, R23.reuse ;  /* 0x00000017771b7220 */ /* 0x080fe20000410000 */
[----:B------:R-:W-:-:S04]  /*4160*/  FFMA.FTZ R22, R120, R23, -R25 ;  /* 0x0000001778167223 */ /* 0x000fc80000010819 */
[----:B------:R-:W1:Y:S01]  /*4170*/  MUFU.COS R116, R29 ;  /* 0x0000001d00747308 */ /* 0x000e620000000000 */
[----:B0-----:R-:W-:Y:S01]  /*4180*/  FMUL.FTZ R117, R28, R117 ;  /* 0x000000751c757220 */ /* 0x001fe20000410000 */
[----:B------:R-:W-:Y:S01]  /*4190*/  FFMA.FTZ R27, R120, R24, R27 ;  /* 0x00000018781b7223 */ /* 0x000fe2000001001b */
[----:B------:R-:W-:-:S05]  /*41a0*/  FADD.FTZ R22, R41, R22 ;  /* 0x0000001629167221 */ /* 0x000fca0000010000 */
[----:B------:R0:W2:Y:S01]  /*41b0*/  MUFU.SIN R32, R29 ;  /* 0x0000001d00207308 */ /* 0x0000a20000000400 */
[----:B------:R-:W-:Y:S01]  /*41c0*/  FFMA.FTZ R20, R128, R2, -R3 ;  /* 0x0000000280147223 */ /* 0x000fe20000010803 */
[----:B------:R-:W-:Y:S01]  /*41d0*/  FMUL.FTZ R118, R28, R118 ;  /* 0x000000761c767220 */ /* 0x000fe20000410000 */
[----:B------:R-:W-:Y:S02]  /*41e0*/  FADD.FTZ R27, RZ, R27 ;  /* 0x0000001bff1b7221 */ /* 0x000fe40000010000 */
[----:B------:R-:W-:Y:S01]  /*41f0*/  FMUL.FTZ R25, R125, R20 ;  /* 0x000000147d197220 */ /* 0x000fe20000410000 */
[----:B------:R3:W-:Y:S01]  /*4200*/  STS.128 [R36], R4 ;  /* 0x0000000424007388 */ /* 0x0007e20000000c00 */
[----:B0-----:R-:W-:Y:S01]  /*4210*/  FMUL.FTZ R29, R117, R22 ;  /* 0x00000016751d7220 */ /* 0x001fe20000410000 */
[-C--:B------:R-:W-:Y:S01]  /*4220*/  FMUL.FTZ R23, R125, R21.reuse ;  /* 0x000000157d177220 */ /* 0x080fe20000410000 */
[----:B------:R-:W-:Y:S02]  /*4230*/  FFMA.FTZ R25, R126, R21, R25 ;  /* 0x000000157e197223 */ /* 0x000fe40000010019 */
[-C--:B------:R-:W-:Y:S01]  /*4240*/  FFMA.FTZ R29, R118, R27.reuse, R29 ;  /* 0x0000001b761d7223 */ /* 0x080fe2000001001d */
[C---:B-1----:R-:W-:Y:S01]  /*4250*/  FMUL.FTZ R116, R115.reuse, R116 ;  /* 0x0000007473747220 */ /* 0x042fe20000410000 */
[----:B------:R-:W-:Y:S01]  /*4260*/  FFMA.FTZ R23, R126, R20, -R23 ;  /* 0x000000147e177223 */ /* 0x000fe20000010817 */
[----:B--2---:R-:W-:Y:S01]  /*4270*/  FMUL.FTZ R115, R115, R32 ;  /* 0x0000002073737220 */ /* 0x004fe20000410000 */
[----:B------:R-:W-:Y:S01]  /*4280*/  FADD.FTZ R29, RZ, R29 ;  /* 0x0000001dff1d7221 */ /* 0x000fe20000010000 */
[----:B---3--:R-:W-:Y:S01]  /*4290*/  FMUL.FTZ R5, R117, R27 ;  /* 0x0000001b75057220 */ /* 0x008fe20000410000 */
[----:B------:R0:W-:Y:S03]  /*42a0*/  STS.128 [R36+0x200], R8 ;  /* 0x0002000824007388 */ /* 0x0001e60000000c00 */
[----:B------:R-:W-:Y:S01]  /*42b0*/  FFMA.FTZ R7, R118, R22, -R5 ;  /* 0x0000001676077223 */ /* 0x000fe20000010805 */
[C---:B------:R-:W-:Y:S01]  /*42c0*/  FMUL.FTZ R5, R123.reuse, R25 ;  /* 0x000000197b057220 */ /* 0x040fe20000410000 */
[----:B------:R-:W-:-:S02]  /*42d0*/  FMUL.FTZ R4, R123, R23 ;  /* 0x000000177b047220 */ /* 0x000fc40000410000 */
[----:B------:R-:W-:Y:S01]  /*42e0*/  FADD.FTZ R7, R40, R7 ;  /* 0x0000000728077221 */ /* 0x000fe20000010000 */
[C---:B------:R-:W-:Y:S01]  /*42f0*/  FFMA.FTZ R5, R124.reuse, R23, -R5 ;  /* 0x000000177c057223 */ /* 0x040fe20000010805 */
[----:B------:R-:W-:Y:S01]  /*4300*/  FFMA.FTZ R4, R124, R25, R4 ;  /* 0x000000197c047223 */ /* 0x000fe20000010004 */
[C---:B0-----:R-:W-:Y:S01]  /*4310*/  FMUL.FTZ R9, R115.reuse, R29 ;  /* 0x0000001d73097220 */ /* 0x041fe20000410000 */
[----:B------:R-:W-:-:S03]  /*4320*/  FMUL.FTZ R10, R115, R7 ;  /* 0x00000007730a7220 */ /* 0x000fc60000410000 */
[C---:B------:R-:W-:Y:S01]  /*4330*/  FFMA.FTZ R8, R116.reuse, R7, -R9 ;  /* 0x0000000774087223 */ /* 0x040fe20000010809 */
[C---:B------:R-:W-:Y:S01]  /*4340*/  FMUL.FTZ R7, R121.reuse, R5 ;  /* 0x0000000579077220 */ /* 0x040fe20000410000 */
[-C--:B------:R-:W-:Y:S01]  /*4350*/  FMUL.FTZ R6, R121, R4.reuse ;  /* 0x0000000479067220 */ /* 0x080fe20000410000 */
[----:B------:R-:W-:Y:S01]  /*4360*/  FFMA.FTZ R10, R116, R29, R10 ;  /* 0x0000001d740a7223 */ /* 0x000fe2000001000a */
[----:B------:R-:W-:Y:S01]  /*4370*/  FADD.FTZ R8, R39, R8 ;  /* 0x0000000827087221 */ /* 0x000fe20000010000 */
[C---:B------:R-:W-:Y:S01]  /*4380*/  FFMA.FTZ R7, R122.reuse, R4, R7 ;  /* 0x000000047a077223 */ /* 0x040fe20000010007 */
[----:B------:R-:W-:Y:S01]  /*4390*/  FFMA.FTZ R6, R122, R5, -R6 ;  /* 0x000000057a067223 */ /* 0x000fe20000010806 */
[----:B------:R-:W-:Y:S01]  /*43a0*/  FADD.FTZ R10, RZ, R10 ;  /* 0x0000000aff0a7221 */ /* 0x000fe20000010000 */
[----:B------:R-:W-:Y:S01]  /*43b0*/  FMUL.FTZ R11, R113, R8 ;  /* 0x00000008710b7220 */ /* 0x000fe20000410000 */
[CC--:B------:R-:W-:Y:S01]  /*43c0*/  FMUL.FTZ R5, R119.reuse, R7.reuse ;  /* 0x0000000777057220 */ /* 0x0c0fe20000410000 */
        /* <DEDUP_REMOVED lines=8> */
[----:B------:R-:W-:Y:S01]  /*4450*/  FMUL.FTZ R6, R117, R4 ;  /* 0x0000000475067220 */ /* 0x000fe20000410000 */
[----:B------:R-:W-:-:S02]  /*4460*/  FADD.FTZ R129, R37, R8 ;  /* 0x0000000825817221 */ /* 0x000fc40000010000 */
        /* <DEDUP_REMOVED lines=10> */
[C---:B------:R-:W-:Y:S01]  /*4510*/  FFMA.FTZ R132, R114.reuse, R4, R7 ;  /* 0x0000000472847223 */ /* 0x040fe20000010007 */
[----:B------:R-:W-:-:S04]  /*4520*/  FFMA.FTZ R29, R114, R5, -R6 ;  /* 0x00000005721d7223 */ /* 0x000fc80000010806 */
[----:B------:R-:W2:Y:S01]  /*4530*/  SHFL.UP PT, R5, R132, 0x1, RZ ;  /* 0x0420000084057989 */ /* 0x000ea200000e00ff */
        /* <DEDUP_REMOVED lines=8> */
[----:B------:R-:W3:Y:S01]  /*45c0*/  SHFL.UP PT, R8, R129, 0x2, RZ ;  /* 0x0440000081087989 */ /* 0x000ee200000e00ff */
[-C--:B--2---:R-:W-:Y:S01]  /*45d0*/  FMUL.FTZ R7, R29, R5.reuse ;  /* 0x000000051d077220 */ /* 0x084fe20000410000 */
[----:B------:R-:W-:-:S03]  /*45e0*/  FMUL.FTZ R6, R132, R5 ;  /* 0x0000000584067220 */ /* 0x000fc60000410000 */
[-C--:B0-----:R-:W-:Y:S01]  /*45f0*/  @P1 FFMA.FTZ R132, R132, R4.reuse, R7 ;  /* 0x0000000484841223 */ /* 0x081fe20000010007 */
[----:B------:R-:W-:Y:S01]  /*4600*/  @P1 FFMA.FTZ R29, R29, R4, -R6 ;  /* 0x000000041d1d1223 */ /* 0x000fe20000010806 */
[----:B------:R-:W-:-:S03]  /*4610*/  ISETP.GE.AND P1, PT, R102, 0x2, PT ;  /* 0x000000026600780c */ /* 0x000fc60003f26270 */
[----:B------:R-:W0:Y:S04]  /*4620*/  SHFL.UP PT, R5, R132, 0x2, RZ ;  /* 0x0440000084057989 */ /* 0x000e2800000e00ff */
[----:B------:R-:W2:Y:S01]  /*4630*/  SHFL.UP PT, R4, R29, 0x2, RZ ;  /* 0x044000001d047989 */ /* 0x000ea200000e00ff */
[-C--:B-1----:R-:W-:Y:S01]  /*4640*/  FMUL.FTZ R7, R29, R9.reuse ;  /* 0x000000091d077220 */ /* 0x082fe20000410000 */
[----:B------:R-:W-:-:S03]  /*4650*/  FMUL.FTZ R6, R132, R9 ;  /* 0x0000000984067220 */ /* 0x000fc60000410000 */
[-C--:B---3--:R-:W-:Y:S01]  /*4660*/  FFMA.FTZ R7, R132, R8.reuse, R7 ;  /* 0x0000000884077223 */ /* 0x088fe20000010007 */
[----:B------:R-:W-:-:S03]  /*4670*/  FFMA.FTZ R6, R29, R8, -R6 ;  /* 0x000000081d067223 */ /* 0x000fc60000010806 */
[----:B------:R-:W-:Y:S01]  /*4680*/  @P1 FADD.FTZ R130, R130, R7 ;  /* 0x0000000782821221 */ /* 0x000fe20000010000 */
[----:B------:R-:W-:-:S04]  /*4690*/  @P1 FADD.FTZ R129, R129, R6 ;  /* 0x0000000681811221 */ /* 0x000fc80000010000 */
[----:B------:R-:W1:Y:S04]  /*46a0*/  SHFL.UP PT, R9, R130, 0x4, RZ ;  /* 0x0480000082097989 */ /* 0x000e6800000e00ff */
[----:B------:R-:W3:Y:S01]  /*46b0*/  SHFL.UP PT, R8, R129, 0x4, RZ ;  /* 0x0480000081087989 */ /* 0x000ee200000e00ff */
[-C--:B0-----:R-:W-:Y:S01]  /*46c0*/  FMUL.FTZ R7, R29, R5.reuse ;  /* 0x000000051d077220 */ /* 0x081fe20000410000 */
[----:B------:R-:W-:-:S03]  /*46d0*/  FMUL.FTZ R6, R132, R5 ;  /* 0x0000000584067220 */ /* 0x000fc60000410000 */
[-C--:B--2---:R-:W-:Y:S01]  /*46e0*/  @P1 FFMA.FTZ R132, R132, R4.reuse, R7 ;  /* 0x0000000484841223 */ /* 0x084fe20000010007 */
[----:B------:R-:W-:-:S04]  /*46f0*/  @P1 FFMA.FTZ R29, R29, R4, -R6 ;  /* 0x000000041d1d1223 */ /* 0x000fc80000010806 */
[----:B------:R-:W0:Y:S01]  /*4700*/  SHFL.UP PT, R5, R132, 0x4, RZ ;  /* 0x0480000084057989 */ /* 0x000e2200000e00ff */
[----:B------:R-:W-:-:S03]  /*4710*/  ISETP.GE.AND P1, PT, R102, 0x4, PT ;  /* 0x000000046600780c */ /* 0x000fc60003f26270 */
[----:B------:R-:W2:Y:S01]  /*4720*/  SHFL.UP PT, R4, R29, 0x4, RZ ;  /* 0x048000001d047989 */ /* 0x000ea200000e00ff */
[-C--:B-1----:R-:W-:Y:S01]  /*4730*/  FMUL.FTZ R7, R29, R9.reuse ;  /* 0x000000091d077220 */ /* 0x082fe20000410000 */
[----:B------:R-:W-:-:S03]  /*4740*/  FMUL.FTZ R6, R132, R9 ;  /* 0x0000000984067220 */ /* 0x000fc60000410000 */
[-C--:B---3--:R-:W-:Y:S01]  /*4750*/  FFMA.FTZ R7, R132, R8.reuse, R7 ;  /* 0x0000000884077223 */ /* 0x088fe20000010007 */
[----:B------:R-:W-:-:S04]  /*4760*/  FFMA.FTZ R6, R29, R8, -R6 ;  /* 0x000000081d067223 */ /* 0x000fc80000010806 */
[----:B------:R-:W-:Y:S01]  /*4770*/  @P1 FADD.FTZ R130, R130, R7 ;  /* 0x0000000782821221 */ /* 0x000fe20000010000 */
[----:B------:R-:W-:-:S04]  /*4780*/  @P1 FADD.FTZ R129, R129, R6 ;  /* 0x0000000681811221 */ /* 0x000fc80000010000 */
[----:B------:R-:W1:Y:S01]  /*4790*/  SHFL.UP PT, R9, R130, 0x8, RZ ;  /* 0x0500000082097989 */ /* 0x000e6200000e00ff */
[CC--:B0-----:R-:W-:Y:S01]  /*47a0*/  FMUL.FTZ R7, R29.reuse, R5.reuse ;  /* 0x000000051d077220 */ /* 0x0c1fe20000410000 */
[C---:B------:R-:W-:Y:S02]  /*47b0*/  FMUL.FTZ R6, R132.reuse, R5 ;  /* 0x0000000584067220 */ /* 0x040fe40000410000 */
[----:B------:R-:W0:Y:S01]  /*47c0*/  SHFL.UP PT, R8, R129, 0x8, RZ ;  /* 0x0500000081087989 */ /* 0x000e2200000e00ff */
[-C--:B--2---:R-:W-:Y:S01]  /*47d0*/  @P1 FFMA.FTZ R132, R132, R4.reuse, R7 ;  /* 0x0000000484841223 */ /* 0x084fe20000010007 */
[----:B------:R-:W-:-:S04]  /*47e0*/  @P1 FFMA.FTZ R29, R29, R4, -R6 ;  /* 0x000000041d1d1223 */ /* 0x000fc80000010806 */
[----:B------:R-:W2:Y:S04]  /*47f0*/  SHFL.UP PT, R5, R132, 0x8, RZ ;  /* 0x0500000084057989 */ /* 0x000ea800000e00ff */
[----:B------:R-:W3:Y:S01]  /*4800*/  SHFL.UP PT, R4, R29, 0x8, RZ ;  /* 0x050000001d047989 */ /* 0x000ee200000e00ff */
[----:B------:R-:W-:Y:S01]  /*4810*/  ISETP.GE.AND P1, PT, R102, 0x8, PT ;  /* 0x000000086600780c */ /* 0x000fe20003f26270 */
[----:B------:R-:W-:Y:S01]  /*4820*/  UMOV UR10, UR6 ;  /* 0x00000006000a7c82 */ /* 0x000fe20008000000 */
[----:B------:R-:W-:Y:S02]  /*4830*/  UMOV UR11, UR21 ;  /* 0x00000015000b7c82 */ /* 0x000fe40008000000 */
[----:B------:R-:W-:Y:S01]  /*4840*/  UIMAD.WIDE.U32 UR10, UR5, UR32, UR10 ;  /* 0x00000020050a72a5 */ /* 0x000fe2000f8e000a */
[-C--:B-1----:R-:W-:Y:S01]  /*4850*/  FMUL.FTZ R7, R29, R9.reuse ;  /* 0x000000091d077220 */ /* 0x082fe20000410000 */
[----:B------:R-:W-:-:S02]  /*4860*/  FMUL.FTZ R6, R132, R9 ;  /* 0x0000000984067220 */ /* 0x000fc40000410000 */
[----:B------:R-:W-:Y:S01]  /*4870*/  UIMAD UR11, UR5, UR33, UR11 ;  /* 0x00000021050b72a4 */ /* 0x000fe2000f8e020b */
[-C--:B0-----:R-:W-:Y:S01]  /*4880*/  FFMA.FTZ R7, R132, R8.reuse, R7 ;  /* 0x0000000884077223 */ /* 0x081fe20000010007 */
[----:B------:R-:W-:-:S03]  /*4890*/  FFMA.FTZ R6, R29, R8, -R6 ;  /* 0x000000081d067223 */ /* 0x000fc60000010806 */
[----:B------:R-:W-:Y:S01]  /*48a0*/  @P1 FADD.FTZ R130, R130, R7 ;  /* 0x0000000782821221 */ /* 0x000fe20000010000 */
[-C--:B--2---:R-:W-:Y:S01]  /*48b0*/  FMUL.FTZ R7, R29, R5.reuse ;  /* 0x000000051d077220 */ /* 0x084fe20000410000 */
[----:B------:R-:W-:Y:S01]  /*48c0*/  @P1 FADD.FTZ R129, R129, R6 ;  /* 0x0000000681811221 */ /* 0x000fe20000010000 */
[----:B------:R-:W-:Y:S01]  /*48d0*/  ULEA UR23, UP0, UR10, UR34, 0x3 ;  /* 0x000000220a177291 */ /* 0x000fe2000f8018ff */
[C---:B------:R-:W-:Y:S01]  /*48e0*/  FMUL.FTZ R6, R132.reuse, R5 ;  /* 0x0000000584067220 */ /* 0x040fe20000410000 */
[----:B------:R-:W-:Y:S01]  /*48f0*/  STS.128 [R36+0x400], R12 ;  /* 0x0004000c24007388 */ /* 0x000fe20000000c00 */
[-C--:B---3--:R-:W-:Y:S01]  /*4900*/  @P1 FFMA.FTZ R132, R132, R4.reuse, R7 ;  /* 0x0000000484841223 */ /* 0x088fe20000010007 */
[----:B------:R-:W-:Y:S02]  /*4910*/  ULEA.HI.X UR10, UR10, UR35, UR11, 0x3, UP0 ;  /* 0x000000230a0a7291 */ /* 0x000fe400080f1c0b */
[----:B------:R-:W0:Y:S01]  /*4920*/  SHFL.UP PT, R12, R130, 0x10, RZ ;  /* 0x06000000820c7989 */ /* 0x000e2200000e00ff */
[----:B------:R-:W-:Y:S01]  /*4930*/  @P1 FFMA.FTZ R29, R29, R4, -R6 ;  /* 0x000000041d1d1223 */ /* 0x000fe20000010806 */
[----:B------:R-:W1:Y:S02]  /*4940*/  S2UR UR11, SR_CgaCtaId ;  /* 0x00000000000b79c3 */ /* 0x000e640000008800 */
[----:B------:R-:W2:Y:S04]  /*4950*/  SHFL.UP PT, R5, R129, 0x10, RZ ;  /* 0x0600000081057989 */ /* 0x000ea800000e00ff */
[----:B------:R-:W3:Y:S04]  /*4960*/  SHFL.UP PT, R4, R132, 0x10, RZ ;  /* 0x0600000084047989 */ /* 0x000ee800000e00ff */
[----:B------:R-:W4:Y:S01]  /*4970*/  SHFL.UP PT, R25, R29, 0x10, RZ ;  /* 0x060000001d197989 */ /* 0x000f2200000e00ff */
[----:B------:R-:W-:Y:S01]  /*4980*/  MOV R3, UR10 ;  /* 0x0000000a00037c02 */ /* 0x000fe20008000f00 */
[----:B------:R-:W-:Y:S01]  /*4990*/  UMOV UR10, 0x400 ;  /* 0x00000400000a7882 */ /* 0x000fe20000000000 */
[----:B------:R-:W-:-:S02]  /*49a0*/  ISETP.NE.AND P2, PT, R102, 0x1f, PT ;  /* 0x0000001f6600780c */ /* 0x000fc40003f45270 */
[----:B------:R-:W-:Y:S01]  /*49b0*/  MOV R2, UR23 ;  /* 0x0000001700027c02 */ /* 0x000fe20008000f00 */
[CC--:B0-----:R-:W-:Y:S01]  /*49c0*/  FMUL.FTZ R6, R132.reuse, R12.reuse ;  /* 0x0000000c84067220 */ /* 0x0c1fe20000410000 */
[C---:B------:R-:W-:Y:S01]  /*49d0*/  FMUL.FTZ R7, R29.reuse, R12 ;  /* 0x0000000c1d077220 */ /* 0x040fe20000410000 */
[----:B-1----:R-:W-:Y:S02]  /*49e0*/  ULEA UR10, UR11, UR10, 0x18 ;  /* 0x0000000a0b0a7291 */ /* 0x002fe4000f8ec0ff */
[CC--:B--2---:R-:W-:Y:S01]  /*49f0*/  FFMA.FTZ R26, R29.reuse, R5.reuse, -R6 ;  /* 0x000000051d1a7223 */ /* 0x0c4fe20000010806 */
[C---:B------:R-:W-:Y:S01]  /*4a00*/  FFMA.FTZ R27, R132.reuse, R5, R7 ;  /* 0x00000005841b7223 */ /* 0x040fe20000010007 */
[CC--:B---3--:R-:W-:Y:S01]  /*4a10*/  FMUL.FTZ R24, R132.reuse, R4.reuse ;  /* 0x0000000484187220 */ /* 0x0c8fe20000410000 */
[C---:B------:R-:W-:Y:S01]  /*4a20*/  FMUL.FTZ R5, R29.reuse, R4 ;  /* 0x000000041d057220 */ /* 0x040fe20000410000 */
[----:B------:R-:W-:Y:S01]  /*4a30*/  HFMA2 R4, -RZ, RZ, 1.875, 0 ;  /* 0x3f800000ff047431 */ /* 0x000fe200000001ff */
[----:B------:R-:W-:Y:S01]  /*4a40*/  ULEA UR23, UR5, UR10, 0x4 ;  /* 0x0000000a05177291 */ /* 0x000fe2000f8e20ff */
[-C--:B----4-:R-:W-:Y:S01]  /*4a50*/  FFMA.FTZ R24, R29, R25.reuse, -R24 ;  /* 0x000000191d187223 */ /* 0x090fe20000010818 */
[----:B------:R-:W-:Y:S01]  /*4a60*/  FFMA.FTZ R25, R132, R25, R5 ;  /* 0x0000001984197223 */ /* 0x000fe20000010005 */
[----:B------:R-:W-:-:S02]  /*4a70*/  CS2R R6, SRZ ;  /* 0x0000000000067805 */ /* 0x000fc4000001ff00 */
[----:B------:R-:W-:Y:S01]  /*4a80*/  MOV R5, RZ ;  /* 0x000000ff00057202 */ /* 0x000fe20000000f00 */
[----:B------:R-:W-:Y:S01]  /*4a90*/  FADD.FTZ R26, R129, R26 ;  /* 0x0000001a811a7221 */ /* 0x000fe20000010000 */
[----:B------:R-:W-:Y:S01]  /*4aa0*/  FADD.FTZ R27, R130, R27 ;  /* 0x0000001b821b7221 */ /* 0x000fe20000010000 */
[----:B------:R-:W-:Y:S01]  /*4ab0*/  STS.128 [R36+0x600], R16 ;  /* 0x0006001024007388 */ /* 0x000fe20000000c00 */
[----:B------:R-:W-:-:S03]  /*4ac0*/  NOP ;  /* 0x0000000000007918 */ /* 0x000fc60000000000 */
[----:B------:R-:W0:Y:S04]  /*4ad0*/  LDS.128 R8, [R38] ;  /* 0x0000000026087984 */ /* 0x000e280000000c00 */
[----:B------:R-:W1:Y:S04]  /*4ae0*/  LDS.128 R12, [R38+0x10] ;  /* 0x00001000260c7984 */ /* 0x000e680000000c00 */
[----:B------:R-:W2:Y:S04]  /*4af0*/  LDS.128 R16, [R38+0x20] ;  /* 0x0000200026107984 */ /* 0x000ea80000000c00 */
[----:B------:R-:W-:Y:S04]  /*4b00*/  LDS.128 R20, [R38+0x30] ;  /* 0x0000300026147984 */ /* 0x000fe80000000c00 */
[----:B------:R-:W-:Y:S04]  /*4b10*/  @P0 LDS.128 R4, [UR23+0x10c0] ;  /* 0x0010c017ff040984 */ /* 0x000fe80008000c00 */
[----:B------:R-:W5:Y:S04]  /*4b20*/  LDG.E.64 R2, desc[UR18][R2.64] ;  /* 0x0000001202027981 */ /* 0x000f68000c1e1b00 */
[----:B------:R0:W-:Y:S01]  /*4b30*/  @!P2 STS.128 [R75+0x1080], R24 ;  /* 0x001080184b00a388 */ /* 0x0001e20000000c00 */
[----:B------:R-:W-:Y:S01]  /*4b40*/  BAR.SYNC.DEFER_BLOCKING 0x0 ;  /* 0x0000000000007b1d */ /* 0x000fe20000010000 */
[----:B------:R-:W-:-:S04]  /*4b50*/  ISETP.GE.AND P1, PT, R102, 0x10, PT ;  /* 0x000000106600780c */ /* 0x000fc80003f26270 */
[----:B------:R-:W-:Y:S02]  /*4b60*/  FSEL R144, R29, R24, !P1 ;  /* 0x000000181d907208 */ /* 0x000fe40004800000 */
[----:B------:R-:W-:Y:S04]  /*4b70*/  LDS.128 R28, [UR10+0x1080] ;  /* 0x0010800aff1c7984 */ /* 0x000fe80008000c00 */
[----:B------:R-:W3:Y:S01]  /*4b80*/  LDS.128 R32, [UR10+0x1090] ;  /* 0x0010900aff207984 */ /* 0x000ee20008000c00 */
[----:B------:R-:W-:Y:S01]  /*4b90*/  FSEL R145, R132, R25, !P1 ;  /* 0x0000001984917208 */ /* 0x000fe20004800000 */
[--C-:B0-----:R-:W-:Y:S01]  /*4ba0*/  HADD2.F32 R24, -RZ, R10.reuse.H0_H0 ;  /* 0x2000000aff187230 */ /* 0x101fe20000004100 */
[----:B------:R-:W-:Y:S01]  /*4bb0*/  ISETP.GE.U32.AND P2, PT, R79, 0x20, PT ;  /* 0x000000204f00780c */ /* 0x000fe20003f46070 */
[----:B------:R-:W-:Y:S01]  /*4bc0*/  HADD2.F32 R25, -RZ, R10.H1_H1 ;  /* 0x3000000aff197230 */ /* 0x000fe20000004100 */
[----:B------:R-:W-:Y:S01]  /*4bd0*/  FSEL R146, R129, R26, !P1 ;  /* 0x0000001a81927208 */ /* 0x000fe20004800000 */
[--C-:B------:R-:W-:Y:S01]  /*4be0*/  HADD2.F32 R10, -RZ, R11.reuse.H0_H0 ;  /* 0x2000000bff0a7230 */ /* 0x100fe20000004100 */
[----:B------:R-:W-:Y:S01]  /*4bf0*/  FSEL R148, R130, R27, !P1 ;  /* 0x0000001b82947208 */ /* 0x000fe20004800000 */
[----:B------:R-:W-:-:S02]  /*4c00*/  HADD2.F32 R26, -RZ, R11.H1_H1 ;  /* 0x3000000bff1a7230 */ /* 0x000fc40000004100 */
[--C-:B-1----:R-:W-:Y:S02]  /*4c10*/  HADD2.F32 R11, -RZ, R12.reuse.H0_H0 ;  /* 0x2000000cff0b7230 */ /* 0x102fe40000004100 */
        /* <DEDUP_REMOVED lines=12> */
[--C-:B--2---:R-:W-:Y:S02]  /*4ce0*/  HADD2.F32 R15, -RZ, R16.reuse.H0_H0 ;  /* 0x20000010ff0f7230 */ /* 0x104fe40000004100 */
[----:B------:R-:W-:Y:S02]  /*4cf0*/  HADD2.F32 R137, -RZ, R16.H1_H1 ;  /* 0x30000010ff897230 */ /* 0x000fe40000004100 */
[--C-:B------:R-:W-:Y:S02]  /*4d00*/  HADD2.F32 R16, -RZ, R17.reuse.H0_H0 ;  /* 0x20000011ff107230 */ /* 0x100fe40000004100 */
[-C--:B---3--:R-:W-:Y:S01]  /*4d10*/  FMUL.FTZ R9, R29, R33.reuse ;  /* 0x000000211d097220 */ /* 0x088fe20000410000 */
        /* <DEDUP_REMOVED lines=48> */
.L_x_1141:
        /* <DEDUP_REMOVED lines=16> */
.L_x_1142:
[----:B------:R-:W-:Y:S05]  /*5120*/  BSYNC.RECONVERGENT B0 ;  /* 0x0000000000007941 */ /* 0x000fea0003800200 */
.L_x_1140:
        /* <DEDUP_REMOVED lines=116> */
.L_x_1144:
[----:B------:R-:W-:Y:S05]  /*5870*/  BSYNC.RECONVERGENT B0 ;  /* 0x0000000000007941 */ /* 0x000fea0003800200 */
.L_x_1143:
[-C--:B-1---5:R-:W-:Y:S01]  /*5880*/  FMUL.FTZ R4, R131, R3.reuse ;  /* 0x0000000383047220 */ /* 0x0a2fe20000410000 */
[-C--:B------:R-:W-:Y:S01]  /*5890*/  FMUL.FTZ R9, R25, R3.reuse ;  /* 0x0000000319097220 */ /* 0x080fe20000410000 */
[CC--:B------:R-:W-:Y:S01]  /*58a0*/  FMUL.FTZ R123, R26.reuse, R3.reuse ;  /* 0x000000031a7b7220 */ /* 0x0c0fe20000410000 */
[-C--:B------:R-:W-:Y:S01]  /*58b0*/  FMUL.FTZ R26, R26, R2.reuse ;  /* 0x000000021a1a7220 */ /* 0x080fe20000410000 */
[-C--:B------:R-:W-:Y:S01]  /*58c0*/  FFMA.FTZ R5, R129, R2.reuse, -R4 ;  /* 0x0000000281057223 */ /* 0x080fe20000010804 */
[-C--:B------:R-:W-:Y:S01]  /*58d0*/  FMUL.FTZ R4, R25, R2.reuse ;  /* 0x0000000219047220 */ /* 0x080fe20000410000 */
[CC--:B------:R-:W-:Y:S01]  /*58e0*/  FFMA.FTZ R9, R24.reuse, R2.reuse, -R9 ;  /* 0x0000000218097223 */ /* 0x0c0fe20000010809 */
[-C--:B------:R-:W-:Y:S01]  /*58f0*/  FMUL.FTZ R8, R27, R3.reuse ;  /* 0x000000031b087220 */ /* 0x080fe20000410000 */
[-C--:B------:R-:W-:Y:S01]  /*5900*/  FMUL.FTZ R124, R135, R2.reuse ;  /* 0x00000002877c7220 */ /* 0x080fe20000410000 */
[-C--:B------:R-:W-:Y:S01]  /*5910*/  FFMA.FTZ R25, R24, R3.reuse, R4 ;  /* 0x0000000318197223 */ /* 0x080fe20000010004 */
[CC--:B------:R-:W-:Y:S01]  /*5920*/  FFMA.FTZ R24, R10.reuse, R3.reuse, R26 ;  /* 0x000000030a187223 */ /* 0x0c0fe2000001001a */
[-C--:B------:R-:W-:Y:S01]  /*5930*/  FFMA.FTZ R4, R10, R2.reuse, -R123 ;  /* 0x000000020a047223 */ /* 0x080fe2000001087b */
[-C--:B------:R-:W-:Y:S01]  /*5940*/  FMUL.FTZ R26, R27, R2.reuse ;  /* 0x000000021b1a7220 */ /* 0x080fe20000410000 */
[CC--:B------:R-:W-:Y:S01]  /*5950*/  FMUL.FTZ R27, R134.reuse, R3.reuse ;  /* 0x00000003861b7220 */ /* 0x0c0fe20000410000 */
[-C--:B------:R-:W-:Y:S01]  /*5960*/  FMUL.FTZ R10, R135, R3.reuse ;  /* 0x00000003870a7220 */ /* 0x080fe20000410000 */
[-C--:B------:R-:W-:Y:S01]  /*5970*/  FMUL.FTZ R134, R134, R2.reuse ;  /* 0x0000000286867220 */ /* 0x080fe20000410000 */
[CC--:B------:R-:W-:Y:S01]  /*5980*/  FMUL.FTZ R123, R136.reuse, R3.reuse ;  /* 0x00000003887b7220 */ /* 0x0c0fe20000410000 */
[-C--:B------:R-:W-:Y:S01]  /*5990*/  FMUL.FTZ R126, R136, R2.reuse ;  /* 0x00000002887e7220 */ /* 0x080fe20000410000 */
[CC--:B------:R-:W-:Y:S01]  /*59a0*/  FFMA.FTZ R8, R11.reuse, R2.reuse, -R8 ;  /* 0x000000020b087223 */ /* 0x0c0fe20000010808 */
[-C--:B------:R-:W-:Y:S01]  /*59b0*/  FFMA.FTZ R26, R11, R3.reuse, R26 ;  /* 0x000000030b1a7223 */ /* 0x080fe2000001001a */
[CC--:B------:R-:W-:Y:S01]  /*59c0*/  FFMA.FTZ R11, R12.reuse, R2.reuse, -R27 ;  /* 0x000000020c0b7223 */ /* 0x0c0fe2000001081b */
[CC--:B------:R-:W-:Y:S01]  /*59d0*/  FFMA.FTZ R10, R13.reuse, R2.reuse, -R10 ;  /* 0x000000020d0a7223 */ /* 0x0c0fe2000001080a */
[-C--:B------:R-:W-:Y:S01]  /*59e0*/  FFMA.FTZ R124, R13, R3.reuse, R124 ;  /* 0x000000030d7c7223 */ /* 0x080fe2000001007c */
[-C--:B------:R-:W-:Y:S01]  /*59f0*/  FFMA.FTZ R27, R12, R3.reuse, R134 ;  /* 0x000000030c1b7223 */ /* 0x080fe20000010086 */
[CC--:B------:R-:W-:Y:S01]  /*5a00*/  FFMA.FTZ R13, R14.reuse, R2.reuse, -R123 ;  /* 0x000000020e0d7223 */ /* 0x0c0fe2000001087b */
[-C--:B------:R-:W-:Y:S01]  /*5a10*/  FFMA.FTZ R126, R14, R3.reuse, R126 ;  /* 0x000000030e7e7223 */ /* 0x080fe2000001007e */
[CC--:B------:R-:W-:Y:S01]  /*5a20*/  FMUL.FTZ R12, R137.reuse, R3.reuse ;  /* 0x00000003890c7220 */ /* 0x0c0fe20000410000 */
[-C--:B------:R-:W-:Y:S01]  /*5a30*/  FMUL.FTZ R14, R137, R2.reuse ;  /* 0x00000002890e7220 */ /* 0x080fe20000410000 */
[CC--:B------:R-:W-:Y:S01]  /*5a40*/  FMUL.FTZ R123, R138.reuse, R3.reuse ;  /* 0x000000038a7b7220 */ /* 0x0c0fe20000410000 */
[-C--:B------:R-:W-:Y:S01]  /*5a50*/  FMUL.FTZ R138, R138, R2.reuse ;  /* 0x000000028a8a7220 */ /* 0x080fe20000410000 */
[CC--:B------:R-:W-:Y:S01]  /*5a60*/  FMUL.FTZ R7, R132.reuse, R3.reuse ;  /* 0x0000000384077220 */ /* 0x0c0fe20000410000 */
[-C--:B------:R-:W-:Y:S01]  /*5a70*/  FMUL.FTZ R121, R132, R2.reuse ;  /* 0x0000000284797220 */ /* 0x080fe20000410000 */
[CC--:B------:R-:W-:Y:S01]  /*5a80*/  FFMA.FTZ R12, R15.reuse, R2.reuse, -R12 ;  /* 0x000000020f0c7223 */ /* 0x0c0fe2000001080c */
[-C--:B------:R-:W-:Y:S01]  /*5a90*/  FFMA.FTZ R128, R15, R3.reuse, R14 ;  /* 0x000000030f807223 */ /* 0x080fe2000001000e */
[CC--:B------:R-:W-:Y:S01]  /*5aa0*/  FMUL.FTZ R122, R139.reuse, R2.reuse ;  /* 0x000000028b7a7220 */ /* 0x0c0fe20000410000 */
[-C--:B------:R-:W-:Y:S01]  /*5ab0*/  FMUL.FTZ R15, R140, R3.reuse ;  /* 0x000000038c0f7220 */ /* 0x080fe20000410000 */
[CC--:B------:R-:W-:Y:S01]  /*5ac0*/  FFMA.FTZ R14, R16.reuse, R2.reuse, -R123 ;  /* 0x00000002100e7223 */ /* 0x0c0fe2000001087b */
[-C--:B------:R-:W-:Y:S01]  /*5ad0*/  FFMA.FTZ R138, R16, R3.reuse, R138 ;  /* 0x00000003108a7223 */ /* 0x080fe2000001008a */
[-C--:B------:R-:W-:Y:S01]  /*5ae0*/  FMUL.FTZ R140, R140, R2.reuse ;  /* 0x000000028c8c7220 */ /* 0x080fe20000410000 */
[-C--:B------:R-:W-:Y:S01]  /*5af0*/  FMUL.FTZ R16, R139, R3.reuse ;  /* 0x000000038b107220 */ /* 0x080fe20000410000 */
[CC--:B------:R-:W-:Y:S01]  /*5b00*/  FFMA.FTZ R7, R130.reuse, R2.reuse, -R7 ;  /* 0x0000000282077223 */ /* 0x0c0fe20000010807 */
[-C--:B------:R-:W-:Y:S01]  /*5b10*/  FFMA.FTZ R121, R130, R3.reuse, R121 ;  /* 0x0000000382797223 */ /* 0x080fe20000010079 */
[CC--:B------:R-:W-:Y:S01]  /*5b20*/  FFMA.FTZ R130, R17.reuse, R3.reuse, R122 ;  /* 0x0000000311827223 */ /* 0x0c0fe2000001007a */
[CC--:B------:R-:W-:Y:S01]  /*5b30*/  FFMA.FTZ R122, R18.reuse, R2.reuse, -R15 ;  /* 0x00000002127a7223 */ /* 0x0c0fe2000001080f */
[-C--:B------:R-:W-:Y:S01]  /*5b40*/  FFMA.FTZ R140, R18, R3.reuse, R140 ;  /* 0x00000003128c7223 */ /* 0x080fe2000001008c */
[-C--:B------:R-:W-:Y:S01]  /*5b50*/  FFMA.FTZ R16, R17, R2.reuse, -R16 ;  /* 0x0000000211107223 */ /* 0x080fe20000010810 */
[-C--:B------:R-:W-:Y:S01]  /*5b60*/  FMUL.FTZ R18, R141, R3.reuse ;  /* 0x000000038d127220 */ /* 0x080fe20000410000 */
[CC--:B------:R-:W-:Y:S01]  /*5b70*/  FMUL.FTZ R17, R142.reuse, R3.reuse ;  /* 0x000000038e117220 */ /* 0x0c0fe20000410000 */
[-C--:B------:R-:W-:Y:S01]  /*5b80*/  FMUL.FTZ R142, R142, R2.reuse ;  /* 0x000000028e8e7220 */ /* 0x080fe20000410000 */
[-C--:B------:R-:W-:Y:S01]  /*5b90*/  FMUL.FTZ R123, R23, R3.reuse ;  /* 0x00000003177b7220 */ /* 0x080fe20000410000 */
[-C--:B------:R-:W-:Y:S01]  /*5ba0*/  FMUL.FTZ R6, R131, R2.reuse ;  /* 0x0000000283067220 */ /* 0x080fe20000410000 */
[-C--:B------:R-:W-:Y:S01]  /*5bb0*/  FMUL.FTZ R132, R141, R2.reuse ;  /* 0x000000028d847220 */ /* 0x080fe20000410000 */
[-C--:B------:R-:W-:Y:S01]  /*5bc0*/  FFMA.FTZ R15, R19, R2.reuse, -R18 ;  /* 0x00000002130f7223 */ /* 0x080fe20000010812 */
[-C--:B------:R-:W-:Y:S01]  /*5bd0*/  FMUL.FTZ R134, R143, R2.reuse ;  /* 0x000000028f867220 */ /* 0x080fe20000410000 */
[-C--:B------:R-:W-:Y:S01]  /*5be0*/  FMUL.FTZ R23, R23, R2.reuse ;  /* 0x0000000217177220 */ /* 0x080fe20000410000 */
[CC--:B------:R-:W-:Y:S01]  /*5bf0*/  FFMA.FTZ R18, R20.reuse, R2.reuse, -R17 ;  /* 0x0000000214127223 */ /* 0x0c0fe20000010811 */
[----:B------:R-:W-:Y:S01]  /*5c00*/  UIADD3 UR5, UPT, UPT, UR5, 0x1, URZ ;  /* 0x0000000105057890 */ /* 0x000fe2000fffe0ff */
[-C--:B------:R-:W-:Y:S01]  /*5c10*/  FFMA.FTZ R17, R20, R3.reuse, R142 ;  /* 0x0000000314117223 */ /* 0x080fe2000001008e */
[-C--:B------:R-:W-:Y:S01]  /*5c20*/  FMUL.FTZ R20, R143, R3.reuse ;  /* 0x000000038f147220 */ /* 0x080fe20000410000 */
[-C--:B------:R-:W-:Y:S01]  /*5c30*/  FFMA.FTZ R6, R129, R3.reuse, R6 ;  /* 0x0000000381067223 */ /* 0x080fe20000010006 */
[-C--:B------:R-:W-:Y:S01]  /*5c40*/  FFMA.FTZ R132, R19, R3.reuse, R132 ;  /* 0x0000000313847223 */ /* 0x080fe20000010084 */
[CC--:B------:R-:W-:Y:S01]  /*5c50*/  FFMA.FTZ R134, R21.reuse, R3.reuse, R134 ;  /* 0x0000000315867223 */ /* 0x0c0fe20000010086 */
[C---:B------:R-:W-:Y:S01]  /*5c60*/  FFMA.FTZ R23, R22.reuse, R3, R23 ;  /* 0x0000000316177223 */ /* 0x040fe20000010017 */
[----:B------:R-:W-:Y:S01]  /*5c70*/  FADD.FTZ R114, RZ, R114 ;  /* 0x00000072ff727221 */ /* 0x000fe20000010000 */
[----:B------:R-:W-:Y:S01]  /*5c80*/  UISETP.GE.AND UP0, UPT, UR5, UR24, UPT ;  /* 0x000000180500728c */ /* 0x000fe2000bf06270 */
        /* <DEDUP_REMOVED lines=51> */
.L_x_1139:
[----:B------:R-:W0:Y:S01]  /*5fc0*/  S2R R0, SR_LANEID ;  /* 0x0000000000007919 */ /* 0x000e220000000000 */
[----:B------:R-:W1:Y:S01]  /*5fd0*/  LDC.64 R20, c[0x0][0x420] ;  /* 0x00010800ff147b82 */ /* 0x000e620000000a00 */
[----:B------:R-:W-:Y:S01]  /*5fe0*/  F2FP.F16.F32.PACK_AB R15, R62, R63 ;  /* 0x0000003f3e0f723e */ /* 0x000fe200000000ff */
[----:B------:R-:W-:Y:S01]  /*5ff0*/  USHF.L.U32 UR5, UR4, 0xa, URZ ;  /* 0x0000000a04057899 */ /* 0x000fe200080006ff */
[----:B------:R-:W-:Y:S01]  /*6000*/  F2FP.F16.F32.PACK_AB R14, R64, R65 ;  /* 0x00000041400e723e */ /* 0x000fe200000000ff */
[----:B------:R-:W-:Y:S01]  /*6010*/  HFMA2 R3, -RZ, RZ, 0, 0 ;  /* 0x00000000ff037431 */ /* 0x000fe200000001ff */
[----:B------:R-:W-:Y:S02]  /*6020*/  F2FP.F16.F32.PACK_AB R13, R67, R68 ;  /* 0x00000044430d723e */ /* 0x000fe400000000ff */
[----:B------:R-:W-:Y:S01]  /*6030*/  F2FP.F16.F32.PACK_AB R12, R69, R70 ;  /* 0x00000046450c723e */ /* 0x000fe200000000ff */
[----:B------:R-:W2:Y:S01]  /*6040*/  LDC.64 R22, c[0x0][0x428] ;  /* 0x00010a00ff167b82 */ /* 0x000ea20000000a00 */
[----:B------:R-:W-:-:S02]  /*6050*/  F2FP.F16.F32.PACK_AB R19, R54, R55 ;  /* 0x000000373613723e */ /* 0x000fc400000000ff */
[----:B------:R-:W-:Y:S02]  /*6060*/  F2FP.F16.F32.PACK_AB R18, R56, R57 ;  /* 0x000000393812723e */ /* 0x000fe400000000ff */
[----:B------:R-:W-:Y:S02]  /*6070*/  F2FP.F16.F32.PACK_AB R17, R58, R59 ;  /* 0x0000003b3a11723e */ /* 0x000fe400000000ff */
[----:B------:R-:W-:Y:S01]  /*6080*/  F2FP.F16.F32.PACK_AB R16, R60, R61 ;  /* 0x0000003d3c10723e */ /* 0x000fe200000000ff */
[----:B------:R-:W3:Y:S01]  /*6090*/  LDC.64 R24, c[0x0][0x478] ;  /* 0x00011e00ff187b82 */ /* 0x000ee20000000a00 */
[----:B------:R-:W-:Y:S01]  /*60a0*/  MOV R2, UR5 ;  /* 0x0000000500027c02 */ /* 0x000fe20008000f00 */
[----:B------:R-:W4:Y:S06]  /*60b0*/  LDCU UR5, c[0x0][0x394] ;  /* 0x00007280ff0577ac */ /* 0x000f2c0008000800 */
[----:B------:R-:W5:Y:S01]  /*60c0*/  LDC.64 R26, c[0x0][0x410] ;  /* 0x00010400ff1a7b82 */ /* 0x000f620000000a00 */
[----:B0-----:R-:W-:-:S07]  /*60d0*/  LEA R0, R0, R71, 0x4 ;  /* 0x0000004700007211 */ /* 0x001fce00078e20ff */
[----:B------:R-:W-:Y:S08]  /*60e0*/  BAR.SYNC.DEFER_BLOCKING 0x0 ;  /* 0x0000000000007b1d */ /* 0x000ff00000010000 */
[----:B------:R-:W0:Y:S08]  /*60f0*/  LDC.64 R28, c[0x0][0x418] ;  /* 0x00010600ff1c7b82 */ /* 0x000e300000000a00 */
[----:B------:R-:W4:Y:S01]  /*6100*/  LDC.64 R30, c[0x0][0x488] ;  /* 0x00012200ff1e7b82 */ /* 0x000f220000000a00 */
[----:B------:R1:W-:Y:S04]  /*6110*/  STS.128 [R0], R12 ;  /* 0x0000000c00007388 */ /* 0x0003e80000000c00 */
[----:B------:R2:W-:Y:S01]  /*6120*/  STS.128 [R0+0x10], R16 ;  /* 0x0000101000007388 */ /* 0x0005e20000000c00 */
[----:B------:R-:W-:-:S03]  /*6130*/  NOP ;  /* 0x0000000000007918 */ /* 0x000fc60000000000 */
[----:B------:R-:W4:Y:S04]  /*6140*/  LDS.128 R8, [R71] ;  /* 0x0000000047087984 */ /* 0x000f280000000c00 */
[----:B------:R-:W4:Y:S01]  /*6150*/  LDS.128 R4, [R71+0x200] ;  /* 0x0002000047047984 */ /* 0x000f220000000c00 */
[----:B-1----:R-:W-:-:S04]  /*6160*/  IMAD.WIDE.U32 R12, R20, UR25, R2 ;  /* 0x00000019140c7c25 */ /* 0x002fc8000f8e0002 */
[----:B------:R-:W-:Y:S01]  /*6170*/  IMAD R13, R21, UR25, R13 ;  /* 0x00000019150d7c24 */ /* 0x000fe2000f8e020d */
[----:B--2---:R-:W-:Y:S01]  /*6180*/  SHF.L.U32 R17, R79, 0x1, RZ ;  /* 0x000000014f117819 */ /* 0x004fe200000006ff */
[----:B-----5:R-:W-:-:S03]  /*6190*/  IMAD.WIDE.U32 R14, R26, UR25, R2 ;  /* 0x000000191a0e7c25 */ /* 0x020fc6000f8e0002 */
[----:B------:R-:W-:Y:S01]  /*61a0*/  LOP3.LUT R20, R17, 0x7c0, RZ, 0xc0, !PT ;  /* 0x000007c011147812 */ /* 0x000fe200078ec0ff */
[----:B------:R-:W-:-:S03]  /*61b0*/  IMAD.WIDE.U32 R12, R22, UR20, R12 ;  /* 0x00000014160c7c25 */ /* 0x000fc6000f8e000c */
[----:B------:R-:W-:Y:S01]  /*61c0*/  LOP3.LUT R20, R20, 0x1f, R79, 0xf8, !PT ;  /* 0x0000001f14147812 */ /* 0x000fe200078ef84f */
[----:B------:R-:W-:Y:S01]  /*61d0*/  IMAD R16, R23, UR20, R13 ;  /* 0x0000001417107c24 */ /* 0x000fe2000f8e020d */
[----:B---3--:R-:W-:Y:S01]  /*61e0*/  LEA R22, P0, R12, R24, 0x1 ;  /* 0x000000180c167211 */ /* 0x008fe200078008ff */
[----:B------:R-:W-:-:S03]  /*61f0*/  IMAD R15, R27, UR25, R15 ;  /* 0x000000191b0f7c24 */ /* 0x000fc6000f8e020f */
[----:B------:R-:W-:Y:S01]  /*6200*/  LEA.HI.X R23, R12, R25, R16, 0x1, P0 ;  /* 0x000000190c177211 */ /* 0x000fe200000f0c10 */
[----:B0-----:R-:W-:-:S04]  /*6210*/  IMAD.WIDE.U32 R14, R28, UR20, R14 ;  /* 0x000000141c0e7c25 */ /* 0x001fc8000f8e000e */
[----:B------:R-:W-:Y:S01]  /*6220*/  IMAD.WIDE.U32 R22, R20, 0x10, R22 ;  /* 0x0000001014167825 */ /* 0x000fe200078e0016 */
[----:B----4-:R-:W-:-:S03]  /*6230*/  LEA R24, P1, R14, R30, 0x1 ;  /* 0x0000001e0e187211 */ /* 0x010fc600078208ff */
[----:B------:R-:W-:-:S05]  /*6240*/  IMAD R13, R29, UR20, R15 ;  /* 0x000000141d0d7c24 */ /* 0x000fca000f8e020f */
[----:B------:R-:W-:Y:S01]  /*6250*/  LEA.HI.X R25, R14, R31, R13, 0x1, P1 ;  /* 0x0000001f0e197211 */ /* 0x000fe200008f0c0d */
[----:B------:R-:W-:Y:S02]  /*6260*/  STG.E.128 desc[UR18][R22.64], R8 ;  /* 0x0000000816007986 */ /* 0x000fe4000c101d12 */
[----:B------:R-:W-:Y:S02]  /*6270*/  IMAD.WIDE.U32 R24, R20, 0x10, R24 ;  /* 0x0000001014187825 */ /* 0x000fe400078e0018 */
[----:B------:R-:W-:Y:S01]  /*6280*/  STG.E.128 desc[UR18][R22.64+0x200], R4 ;  /* 0x0002000416007986 */ /* 0x000fe2000c101d12 */
        /* <DEDUP_REMOVED lines=26> */
[--C-:B-1----:R-:W-:Y:S02]  /*6430*/  HADD2.F32 R28, -RZ, R17.reuse.H0_H0 ;  /* 0x20000011ff1c7230 */ /* 0x102fe40000004100 */
[----:B------:R-:W-:Y:S01]  /*6440*/  FMUL.FTZ R10, R9, -1.4426950216293334961 ;  /* 0xbfb8aa3b090a7820 */ /* 0x000fe20000410000 */
[----:B------:R-:W-:-:S02]  /*6450*/  HADD2.F32 R29, -RZ, R17.H1_H1 ;  /* 0x30000011ff1d7230 */ /* 0x000fc40000004100 */
[----:B------:R-:W-:Y:S01]  /*6460*/  FMUL.FTZ R11, R14, -1.4426950216293334961 ;  /* 0xbfb8aa3b0e0b7820 */ /* 0x000fe20000410000 */
[--C-:B------:R-:W-:Y:S02]  /*6470*/  HADD2.F32 R22, -RZ, R15.reuse.H0_H0 ;  /* 0x2000000fff167230 */ /* 0x100fe40000004100 */
[----:B------:R-:W-:Y:S01]  /*6480*/  FMUL.FTZ R17, R28, -1.4426950216293334961 ;  /* 0xbfb8aa3b1c117820 */ /* 0x000fe20000410000 */
[----:B------:R-:W-:Y:S02]  /*6490*/  HADD2.F32 R23, -RZ, R15.H1_H1 ;  /* 0x3000000fff177230 */ /* 0x000fe40000004100 */
[----:B------:R-:W-:Y:S01]  /*64a0*/  FMUL.FTZ R30, R29, -1.4426950216293334961 ;  /* 0xbfb8aa3b1d1e7820 */ /* 0x000fe20000410000 */
[--C-:B------:R-:W-:Y:S01]  /*64b0*/  HADD2.F32 R25, -RZ, R16.reuse.H0_H0 ;  /* 0x20000010ff197230 */ /* 0x100fe20000004100 */
[----:B------:R-:W0:Y:S01]  /*64c0*/  MUFU.EX2 R4, R4 ;  /* 0x0000000400047308 */ /* 0x000e220000000800 */
[----:B------:R-:W-:Y:S02]  /*64d0*/  HADD2.F32 R26, -RZ, R16.H1_H1 ;  /* 0x30000010ff1a7230 */ /* 0x000fe40000004100 */
[----:B------:R-:W-:Y:S01]  /*64e0*/  FMUL.FTZ R15, R22, -1.4426950216293334961 ;  /* 0xbfb8aa3b160f7820 */ /* 0x000fe20000410000 */
[----:B------:R-:W-:-:S02]  /*64f0*/  HADD2.F32 R31, -RZ, R18.H0_H0 ;  /* 0x20000012ff1f7230 */ /* 0x000fc40000004100 */
[----:B------:R-:W-:Y:S01]  /*6500*/  FMUL.FTZ R24, R23, -1.4426950216293334961 ;  /* 0xbfb8aa3b17187820 */ /* 0x000fe20000410000 */
[----:B------:R-:W-:Y:S02]  /*6510*/  HADD2.F32 R32, -RZ, R18.H1_H1 ;  /* 0x30000012ff207230 */ /* 0x000fe40000004100 */
[----:B------:R-:W-:Y:S01]  /*6520*/  FMUL.FTZ R16, R25, -1.4426950216293334961 ;  /* 0xbfb8aa3b19107820 */ /* 0x000fe20000410000 */
[--C-:B------:R-:W-:Y:S01]  /*6530*/  HADD2.F32 R34, -RZ, R19.reuse.H0_H0 ;  /* 0x20000013ff227230 */ /* 0x100fe20000004100 */
[----:B------:R-:W1:Y:S01]  /*6540*/  MUFU.EX2 R5, R5 ;  /* 0x0000000500057308 */ /* 0x000e620000000800 */
[----:B------:R-:W-:Y:S02]  /*6550*/  HADD2.F32 R35, -RZ, R19.H1_H1 ;  /* 0x30000013ff237230 */ /* 0x000fe40000004100 */
[----:B------:R-:W-:Y:S01]  /*6560*/  FMUL.FTZ R27, R26, -1.4426950216293334961 ;  /* 0xbfb8aa3b1a1b7820 */ /* 0x000fe20000410000 */
[----:B------:R-:W-:Y:S01]  /*6570*/  FMUL.FTZ R18, R31, -1.4426950216293334961 ;  /* 0xbfb8aa3b1f127820 */ /* 0x000fe20000410000 */
[----:B------:R-:W-:Y:S01]  /*6580*/  FMUL.FTZ R33, R32, -1.4426950216293334961 ;  /* 0xbfb8aa3b20217820 */ /* 0x000fe20000410000 */
[----:B------:R-:W-:Y:S01]  /*6590*/  FMUL.FTZ R19, R34, -1.4426950216293334961 ;  /* 0xbfb8aa3b22137820 */ /* 0x000fe20000410000 */
[----:B------:R-:W-:Y:S01]  /*65a0*/  FMUL.FTZ R36, R35, -1.4426950216293334961 ;  /* 0xbfb8aa3b23247820 */ /* 0x000fe20000410000 */
        /* <DEDUP_REMOVED lines=39> */
[----:B0-----:R-:W-:Y:S01]  /*6820*/  FMUL.FTZ R5, R6, R7 ;  /* 0x0000000706057220 */ /* 0x001fe20000410000 */
[----:B------:R-:W-:-:S03]  /*6830*/  F2FP.F16.F32.PACK_AB R12, R12, R21 ;  /* 0x000000150c0c723e */ /* 0x000fc600000000ff */
[----:B------:R-:W-:-:S03]  /*6840*/  FMUL.FTZ R5, R5, R68 ;  /* 0x0000004405057220 */ /* 0x000fc60000410000 */
[----:B------:R-:W0:Y:S01]  /*6850*/  MUFU.RCP R11, R11 ;  /* 0x0000000b000b7308 */ /* 0x000e220000001000 */
[----:B-1----:R-:W-:-:S04]  /*6860*/  FMUL.FTZ R4, R13, R8 ;  /* 0x000000080d047220 */ /* 0x002fc80000410000 */
[----:B------:R-:W-:-:S03]  /*6870*/  FMUL.FTZ R4, R4, R67 ;  /* 0x0000004304047220 */ /* 0x000fc60000410000 */
[----:B------:R-:W1:Y:S01]  /*6880*/  MUFU.RCP R17, R17 ;  /* 0x0000001100117308 */ /* 0x000e620000001000 */
[----:B--2---:R-:W-:Y:S01]  /*6890*/  FMUL.FTZ R6, R9, R10 ;  /* 0x0000000a09067220 */ /* 0x004fe20000410000 */
[----:B------:R-:W-:Y:S02]  /*68a0*/  F2FP.F16.F32.PACK_AB R13, R4, R5 ;  /* 0x00000005040d723e */ /* 0x000fe400000000ff */
[----:B------:R-:W2:Y:S01]  /*68b0*/  LDC.64 R4, c[0x0][0x430] ;  /* 0x00010c00ff047b82 */ /* 0x000ea20000000a00 */
[----:B------:R-:W-:-:S03]  /*68c0*/  FMUL.FTZ R6, R6, R65 ;  /* 0x0000004106067220 */ /* 0x000fc60000410000 */
[----:B------:R-:W3:Y:S01]  /*68d0*/  MUFU.RCP R30, R30 ;  /* 0x0000001e001e7308 */ /* 0x000ee20000001000 */
[----:B0-----:R-:W-:-:S04]  /*68e0*/  FMUL.FTZ R7, R14, R11 ;  /* 0x0000000b0e077220 */ /* 0x001fc80000410000 */
[----:B------:R-:W-:-:S03]  /*68f0*/  FMUL.FTZ R7, R7, R64 ;  /* 0x0000004007077220 */ /* 0x000fc60000410000 */
[----:B------:R-:W0:Y:S01]  /*6900*/  MUFU.RCP R15, R15 ;  /* 0x0000000f000f7308 */ /* 0x000e220000001000 */
[----:B-1----:R-:W-:Y:S01]  /*6910*/  FMUL.FTZ R28, R28, R17 ;  /* 0x000000111c1c7220 */ /* 0x002fe20000410000 */
[----:B------:R-:W-:Y:S02]  /*6920*/  F2FP.F16.F32.PACK_AB R14, R7, R6 ;  /* 0x00000006070e723e */ /* 0x000fe400000000ff */
[----:B------:R-:W1:Y:S01]  /*6930*/  LDC.64 R6, c[0x0][0x438] ;  /* 0x00010e00ff067b82 */ /* 0x000e620000000a00 */
[----:B------:R-:W-:-:S03]  /*6940*/  FMUL.FTZ R28, R28, R59 ;  /* 0x0000003b1c1c7220 */ /* 0x000fc60000410000 */
[----:B------:R-:W4:Y:S01]  /*6950*/  MUFU.RCP R24, R24 ;  /* 0x0000001800187308 */ /* 0x000f220000001000 */
[----:B---3--:R-:W-:Y:S01]  /*6960*/  FMUL.FTZ R29, R29, R30 ;  /* 0x0000001e1d1d7220 */ /* 0x008fe20000410000 */
[----:B--2---:R-:W-:-:S04]  /*6970*/  IMAD.WIDE.U32 R2, R4, UR25, R2 ;  /* 0x0000001904027c25 */ /* 0x004fc8000f8e0002 */
[----:B------:R-:W-:Y:S02]  /*6980*/  FMUL.FTZ R29, R29, R58 ;  /* 0x0000003a1d1d7220 */ /* 0x000fe40000410000 */
[----:B------:R-:W2:Y:S01]  /*6990*/  MUFU.RCP R16, R16 ;  /* 0x0000001000107308 */ /* 0x000ea20000001000 */
[----:B0-----:R-:W-:Y:S02]  /*69a0*/  FMUL.FTZ R22, R22, R15 ;  /* 0x0000000f16167220 */ /* 0x001fe40000410000 */
[----:B------:R-:W-:Y:S01]  /*69b0*/  F2FP.F16.F32.PACK_AB R29, R29, R28 ;  /* 0x0000001c1d1d723e */ /* 0x000fe200000000ff */
[----:B------:R-:W-:Y:S02]  /*69c0*/  IMAD R3, R5, UR25, R3 ;  /* 0x0000001905037c24 */ /* 0x000fe4000f8e0203 */
[----:B------:R-:W-:Y:S02]  /*69d0*/  FMUL.FTZ R22, R22, R63 ;  /* 0x0000003f16167220 */ /* 0x000fe40000410000 */
[----:B------:R-:W0:Y:S01]  /*69e0*/  MUFU.RCP R27, R27 ;  /* 0x0000001b001b7308 */ /* 0x000e220000001000 */
[----:B----4-:R-:W-:Y:S01]  /*69f0*/  FMUL.FTZ R23, R23, R24 ;  /* 0x0000001817177220 */ /* 0x010fe20000410000 */
[----:B-1----:R-:W-:-:S04]  /*6a00*/  IMAD.WIDE.U32 R2, R6, UR20, R2 ;  /* 0x0000001406027c25 */ /* 0x002fc8000f8e0002 */
[----:B------:R-:W-:Y:S02]  /*6a10*/  FMUL.FTZ R23, R23, R62 ;  /* 0x0000003e17177220 */ /* 0x000fe40000410000 */
[----:B------:R-:W1:Y:S01]  /*6a20*/  MUFU.RCP R18, R18 ;  /* 0x0000001200127308 */ /* 0x000e620000001000 */
[----:B--2---:R-:W-:Y:S02]  /*6a30*/  FMUL.FTZ R8, R25, R16 ;  /* 0x0000001019087220 */ /* 0x004fe40000410000 */
[----:B------:R-:W-:Y:S01]  /*6a40*/  F2FP.F16.F32.PACK_AB R15, R23, R22 ;  /* 0x00000016170f723e */ /* 0x000fe200000000ff */
[----:B------:R-:W-:Y:S01]  /*6a50*/  BAR.SYNC.DEFER_BLOCKING 0x0 ;  /* 0x0000000000007b1d */ /* 0x000fe20000010000 */
[----:B------:R-:W-:Y:S02]  /*6a60*/  IMAD R3, R7, UR20, R3 ;  /* 0x0000001407037c24 */ /* 0x000fe4000f8e0203 */
[----:B------:R-:W-:-:S03]  /*6a70*/  FMUL.FTZ R8, R8, R61 ;  /* 0x0000003d08087220 */ /* 0x000fc60000410000 */
[----:B------:R-:W2:Y:S01]  /*6a80*/  MUFU.RCP R33, R33 ;  /* 0x0000002100217308 */ /* 0x000ea20000001000 */
[----:B0-----:R-:W-:Y:S01]  /*6a90*/  FMUL.FTZ R9, R26, R27 ;  /* 0x0000001b1a097220 */ /* 0x001fe20000410000 */
[----:B------:R-:W0:Y:S03]  /*6aa0*/  LDC.64 R22, c[0x0][0x490] ;  /* 0x00012400ff167b82 */ /* 0x000e260000000a00 */
[----:B------:R-:W-:-:S03]  /*6ab0*/  FMUL.FTZ R9, R9, R60 ;  /* 0x0000003c09097220 */ /* 0x000fc60000410000 */
[----:B------:R-:W3:Y:S01]  /*6ac0*/  MUFU.RCP R19, R19 ;  /* 0x0000001300137308 */ /* 0x000ee20000001000 */
[----:B-1----:R-:W-:Y:S01]  /*6ad0*/  FMUL.FTZ R10, R31, R18 ;  /* 0x000000121f0a7220 */ /* 0x002fe20000410000 */
[----:B------:R-:W-:-:S03]  /*6ae0*/  F2FP.F16.F32.PACK_AB R28, R9, R8 ;  /* 0x00000008091c723e */ /* 0x000fc600000000ff */
[----:B------:R-:W-:-:S03]  /*6af0*/  FMUL.FTZ R10, R10, R57 ;  /* 0x000000390a0a7220 */ /* 0x000fc60000410000 */
[----:B------:R-:W1:Y:S01]  /*6b00*/  MUFU.RCP R36, R36 ;  /* 0x0000002400247308 */ /* 0x000e620000001000 */
[----:B--2---:R-:W-:Y:S01]  /*6b10*/  FMUL.FTZ R11, R32, R33 ;  /* 0x00000021200b7220 */ /* 0x004fe20000410000 */
[----:B------:R-:W-:Y:S03]  /*6b20*/  STS.128 [R0], R12 ;  /* 0x0000000c00007388 */ /* 0x000fe60000000c00 */
[----:B------:R-:W-:Y:S01]  /*6b30*/  FMUL.FTZ R11, R11, R56 ;  /* 0x000000380b0b7220 */ /* 0x000fe20000410000 */
[----:B---3--:R-:W-:-:S04]  /*6b40*/  FMUL.FTZ R34, R34, R19 ;  /* 0x0000001322227220 */ /* 0x008fc80000410000 */
[----:B------:R-:W-:Y:S02]  /*6b50*/  F2FP.F16.F32.PACK_AB R30, R11, R10 ;  /* 0x0000000a0b1e723e */ /* 0x000fe400000000ff */
[----:B0-----:R-:W-:Y:S01]  /*6b60*/  LEA R4, P0, R2, R22, 0x1 ;  /* 0x0000001602047211 */ /* 0x001fe200078008ff */
        /* <DEDUP_REMOVED lines=14> */
.L_x_1147:
        /* <DEDUP_REMOVED lines=11> */
.L_x_5025:


//--------------------- .text._Z25selective_scan_fwd_kernelI32Selective_Scan_fwd_kernel_traitsILi64ELi16ELi1ELb1ELb1ELb0ELb0EN3c104HalfENS1_7complexIfEEEEv13SSMParamsBase --------------------------
	.section	.text._Z25selective_scan_fwd_kernelI32Selective_Scan_fwd_kernel_traitsILi64ELi16ELi1ELb1ELb1ELb0ELb0EN3c104HalfENS1_7complexIfEEEEv13SSMParamsBase,"ax",@progbits
	.align	128
        .global         _Z25selective_scan_fwd_kernelI32Selective_Scan_fwd_kernel_traitsILi64ELi16ELi1ELb1ELb1ELb0ELb0EN3c104HalfENS1_7complexIfEEEEv13SSMParamsBase
        .type           _Z25selective_scan_fwd_kernelI32Selective_Scan_fwd_kernel_traitsILi64ELi16ELi1ELb1ELb1ELb0ELb0EN3c104HalfENS1_7complexIfEEEEv13SSMParamsBase,@function
        .size           _Z25selective_scan_fwd_kernelI32Selective_Scan_fwd_kernel_traitsILi64ELi16ELi1ELb1ELb1ELb0ELb0EN3c104HalfENS1_7complexIfEEEEv13SSMParamsBase,(.L_x_5026 - _Z25selective_scan_fwd_kernelI32Selective_Scan_fwd_kernel_traitsILi64ELi16ELi1ELb1ELb1ELb0ELb0EN3c104HalfENS1_7complexIfEEEEv13SSMParamsBase)
        .other          _Z25selective_scan_fwd_kernelI32Selective_Scan_fwd_kernel_traitsILi64ELi16ELi1ELb1ELb1ELb0ELb0EN3c104HalfENS1_7complexIfEEEEv13SSMParamsBase,@"STO_CUDA_ENTRY STV_DEFAULT"
_Z25selective_scan_fwd_kernelI32Selective_Scan_fwd_kernel_traitsILi64ELi16ELi1ELb1ELb1ELb0ELb0EN3c104HalfENS1_7complexIfEEEEv13SSMParamsBase:
.text._Z25selective_scan_fwd_kernelI32Selective_Scan_fwd_kernel_traitsILi64ELi16ELi1ELb1ELb1ELb0ELb0EN3c104HalfENS1_7complexIfEEEEv13SSMParamsBase:
        /* <DEDUP_REMOVED lines=55> */
[----:B------:R-:W-:Y:S02]  /*0370*/  UIMAD UR5, UR25, UR29, UR5 ;  /* 0x0000001d190572a4 */ /* 0x000fe4000f8e0205 */
[----:B0-----:R-:W-:Y:S02]  /*0380*/  UIMAD.WIDE.U32 UR6, UR25, UR32, URZ ;  /* 0x00000020190672a5 */ /* 0x001fe4000f8e00ff */
[----:B------:R-:W-:Y:S02]  /*0390*/  UIMAD.WIDE.U32 UR8, UR23, UR30, UR4 ;  /* 0x0000001e170872a5 */ /* 0x000fe4000f8e0004 */
[----:B------:R-:W-:Y:S02]  /*03a0*/  ULOP3.LUT UR4, UR23, UR15, URZ, 0x3c, !UPT ;  /* 0x0000000f17047292 */ /* 0x000fe4000f8e3cff */
[----:B------:R-:W-:Y:S02]  /*03b0*/  @!UP1 UIADD3 UR14, UPT, UPT, UR14, 0x1, URZ ;  /* 0x000000010e0e9890 */ /* 0x000fe4000fffe0ff */
[----:B------:R-:W-:-:S02]  /*03c0*/  UIMAD UR7, UR25, UR33, UR7 ;  /* 0x00000021190772a4 */ /* 0x000fc4000f8e0207 */
[----:B------:R-:W-:Y:S01]  /*03d0*/  VOTEU.ANY UP0, P0 ;  /* 0x0000000000ff7886 */ /* 0x000fe20000000100 */
[----:B------:R-:W-:Y:S01]  /*03e0*/  ISETP.GE.AND P0, PT, R31, 0x1, PT ;  /* 0x000000011f00780c */ /* 0x000fe20003f06270 */
[----:B------:R-:W-:Y:S02]  /*03f0*/  UISETP.GE.AND UP1, UPT, UR4, URZ, UPT ;  /* 0x000000ff0400728c */ /* 0x000fe4000bf26270 */
[----:B------:R-:W-:Y:S02]  /*0400*/  UIMAD.WIDE.U32 UR12, UR25, UR20, URZ ;  /* 0x00000014190c72a5 */ /* 0x000fe4000f8e00ff */
[----:B------:R-:W-:Y:S02]  /*0410*/  UIMAD.WIDE.U32 UR10, UR23, UR34, UR6 ;  /* 0x00000022170a72a5 */ /* 0x000fe4000f8e0006 */
[----:B------:R-:W-:Y:S02]  /*0420*/  @UP0 UIADD3 UR14, UPT, UPT, UR14, 0x1, URZ ;  /* 0x000000010e0e0890 */ /* 0x000fe4000fffe0ff */
[----:B------:R-:W-:-:S02]  /*0430*/  UIMAD UR18, UR25, UR21, UR13 ;  /* 0x00000015191272a4 */ /* 0x000fc4000f8e020d */
[----:B------:R-:W-:Y:S02]  /*0440*/  UIMAD UR24, UR23, UR31, UR9 ;  /* 0x0000001f171872a4 */ /* 0x000fe4000f8e0209 */
[----:B------:R-:W-:Y:S01]  /*0450*/  UIMAD UR19, UR23, UR35, UR11 ;  /* 0x00000023171372a4 */ /* 0x000fe2000f8e020b */
[----:B------:R-:W0:Y:S01]  /*0460*/  LDCU.64 UR20, c[0x0][0x3c8] ;  /* 0x00007900ff1477ac */ /* 0x000e220008000a00 */
[----:B------:R-:W1:Y:S01]  /*0470*/  LDCU.64 UR28, c[0x0][0x448] ;  /* 0x00008900ff1c77ac */ /* 0x000e620008000a00 */
[----:B------:R-:W2:Y:S01]  /*0480*/  LDCU.128 UR4, c[0x0][0x460] ;  /* 0x00008c00ff0477ac */ /* 0x000ea20008000c00 */
[----:B------:R-:W-:Y:S02]  /*0490*/  UISETP.NE.AND UP0, UPT, UR15, URZ, UPT ;  /* 0x000000ff0f00728c */ /* 0x000fe4000bf05270 */
[----:B------:R-:W-:Y:S01]  /*04a0*/  @!UP1 UIADD3 UR14, UPT, UPT, -UR14, URZ, URZ ;  /* 0x000000ff0e0e9290 */ /* 0x000fe2000fffe1ff */
[----:B012-4-:R-:W-:Y:S11]  /*04b0*/  @!P0 EXIT ;  /* 0x000000000000894d */ /* 0x017ff60003800000 */
[----:B------:R-:W0:Y:S01]  /*04c0*/  S2R R33, SR_TID.X ;  /* 0x0000000000217919 */ /* 0x000e220000002100 */
[----:B------:R-:W-:Y:S01]  /*04d0*/  @!UP0 ULOP3.LUT UR14, URZ, UR15, URZ, 0x33, !UPT ;  /* 0x0000000fff0e8292 */ /* 0x000fe2000f8e33ff */
[----:B------:R-:W1:Y:S01]  /*04e0*/  S2UR UR15, SR_CgaCtaId ;  /* 0x00000000000f79c3 */ /* 0x000e620000008800 */
[----:B------:R-:W2:Y:S02]  /*04f0*/  LDCU.64 UR26, c[0x0][0x3a0] ;  /* 0x00007400ff1a77ac */ /* 0x000ea40008000a00 */
[----:B------:R-:W-:Y:S01]  /*0500*/  USHF.R.S32.HI UR9, URZ, 0x1f, UR14 ;  /* 0x0000001fff097899 */ /* 0x000fe2000801140e */
[----:B------:R-:W3:Y:S03]  /*0510*/  LDCU.64 UR30, c[0x0][0x3d8] ;  /* 0x00007b00ff1e77ac */ /* 0x000ee60008000a00 */
[----:B------:R-:W-:Y:S01]  /*0520*/  UIMAD UR9, UR9, UR20, URZ ;  /* 0x00000014090972a4 */ /* 0x000fe2000f8e02ff */
[----:B------:R-:W4:Y:S01]  /*0530*/  LDCU UR32, c[0x0][0x38c] ;  /* 0x00007180ff2077ac */ /* 0x000f220008000800 */
[----:B------:R-:W-:-:S02]  /*0540*/  UMOV UR13, UR18 ;  /* 0x00000012000d7c82 */ /* 0x000fc40008000000 */
[----:B------:R-:W-:Y:S02]  /*0550*/  UIMAD UR9, UR14, UR21, UR9 ;  /* 0x000000150e0972a4 */ /* 0x000fe4000f8e0209 */
[----:B------:R-:W-:Y:S02]  /*0560*/  UIMAD.WIDE.U32 UR12, UR14, UR20, UR12 ;  /* 0x000000140e0c72a5 */ /* 0x000fe4000f8e000c */
[----:B------:R-:W-:Y:S02]  /*0570*/  ULEA UR20, UP0, UR8, UR4, 0x1 ;  /* 0x0000000408147291 */ /* 0x000fe4000f8008ff */
[----:B------:R-:W-:Y:S02]  /*0580*/  ULEA UR18, UP1, UR10, UR6, 0x1 ;  /* 0x000000060a127291 */ /* 0x000fe4000f8208ff */
[----:B------:R-:W-:Y:S02]  /*0590*/  ULEA UR14, UP2, UR12, UR28, 0x1 ;  /* 0x0000001c0c0e7291 */ /* 0x000fe4000f8408ff */
[----:B------:R-:W-:-:S02]  /*05a0*/  UIADD3 UR4, UPT, UPT, UR13, UR9, URZ ;  /* 0x000000090d047290 */ /* 0x000fc4000fffe0ff */
[----:B------:R-:W-:Y:S01]  /*05b0*/  UIMAD UR11, UR25, UR22, UR23 ;  /* 0x00000016190b72a4 */ /* 0x000fe2000f8e0217 */
[----:B0-----:R-:W-:Y:S01]  /*05c0*/  SHF.L.U32 R0, R33, 0x2, RZ ;  /* 0x0000000221007819 */ /* 0x001fe200000006ff */
[----:B------:R-:W-:Y:S01]  /*05d0*/  ULEA.HI.X UR24, UR8, UR5, UR24, 0x1, UP0 ;  /* 0x0000000508187291 */ /* 0x000fe200080f0c18 */
[--C-:B------:R-:W-:Y:S01]  /*05e0*/  SHF.R.U32.HI R115, RZ, 0x5, R33.reuse ;  /* 0x00000005ff737819 */ /* 0x100fe20000011621 */
[----:B------:R-:W-:Y:S01]  /*05f0*/  ULEA.HI.X UR13, UR10, UR7, UR19, 0x1, UP1 ;  /* 0x000000070a0d7291 */ /* 0x000fe200088f0c13 */
[----:B------:R-:W-:Y:S01]  /*0600*/  LOP3.LUT R0, R0, 0xf80, RZ, 0xc0, !PT ;  /* 0x00000f8000007812 */ /* 0x000fe200078ec0ff */
[----:B------:R-:W-:Y:S01]  /*0610*/  UMOV UR5, 0x400 ;  /* 0x0000040000057882 */ /* 0x000fe20000000000 */
[----:B------:R-:W-:Y:S01]  /*0620*/  ULEA.HI.X UR10, UR12, UR29, UR4, 0x1, UP2 ;  /* 0x0000001d0c0a7291 */ /* 0x000fe200090f0c04 */
[----:B------:R-:W-:Y:S01]  /*0630*/  IMAD R31, R31, UR11, RZ ;  /* 0x0000000b1f1f7c24 */ /* 0x000fe2000f8e02ff */
[----:B-1----:R-:W-:Y:S01]  /*0640*/  ULEA UR12, UR15, UR5, 0x18 ;  /* 0x000000050f0c7291 */ /* 0x002fe2000f8ec0ff */
[----:B------:R-:W-:Y:S01]  /*0650*/  LOP3.LUT R27, R0, 0x1f, R33, 0xf8, !PT ;  /* 0x0000001f001b7812 */ /* 0x000fe200078ef821 */
[----:B--2---:R-:W-:Y:S01]  /*0660*/  UIMAD.WIDE.U32 UR8, UR23, UR26, URZ ;  /* 0x0000001a170872a5 */ /* 0x004fe2000f8e00ff */
[----:B----4-:R-:W-:Y:S01]  /*0670*/  IMAD R31, R31, UR32, RZ ;  /* 0x000000201f1f7c24 */ /* 0x010fe2000f8e02ff */
[----:B---3--:R-:W-:Y:S01]  /*0680*/  UIMAD.WIDE.U32 UR6, UR23, UR30, URZ ;  /* 0x0000001e170672a5 */ /* 0x008fe2000f8e00ff */
[----:B------:R-:W-:Y:S01]  /*0690*/  UMOV UR15, UR18 ;  /* 0x00000012000f7c82 */ /* 0x000fe20008000000 */
[----:B------:R-:W-:Y:S01]  /*06a0*/  LEA R29, R115, UR12, 0x4 ;  /* 0x0000000c731d7c11 */ /* 0x000fe2000f8e20ff */
[----:B------:R-:W-:Y:S01]  /*06b0*/  UMOV UR18, UR13 ;  /* 0x0000000d00127c82 */ /* 0x000fe20008000000 */
[----:B------:R-:W-:Y:S01]  /*06c0*/  UMOV UR19, UR20 ;  /* 0x0000001400137c82 */ /* 0x000fe20008000000 */
[----:B------:R-:W-:Y:S01]  /*06d0*/  UMOV UR13, UR14 ;  /* 0x0000000e000d7c82 */ /* 0x000fe20008000000 */
[----:B------:R-:W-:-:S02]  /*06e0*/  UIMAD UR22, UR23, UR27, UR9 ;  /* 0x0000001b171672a4 */ /* 0x000fc4000f8e0209 */
[----:B------:R-:W-:Y:S01]  /*06f0*/  UIMAD UR21, UR23, UR31, UR7 ;  /* 0x0000001f171572a4 */ /* 0x000fe2000f8e0207 */
[----:B------:R-:W-:Y:S01]  /*0700*/  UMOV UR4, URZ ;  /* 0x000000ff00047c82 */ /* 0x000fe20008000000 */
[----:B------:R-:W-:Y:S01]  /*0710*/  UMOV UR20, UR24 ;  /* 0x0000001800147c82 */ /* 0x000fe20008000000 */
[----:B------:R-:W-:-:S09]  /*0720*/  UMOV UR14, UR10 ;  /* 0x0000000a000e7c82 */ /* 0x000fd20008000000 */
.L_x_1187:
[----:B------:R-:W-:Y:S01]  /*0730*/  BAR.SYNC.DEFER_BLOCKING 0x0 ;  /* 0x0000000000007b1d */ /* 0x000fe20000010000 */
[----:B0-----:R-:W-:Y:S02]  /*0740*/  SHF.L.U32 R2, R33, 0x1, RZ ;  /* 0x0000000121027819 */ /* 0x001fe400000006ff */
[----:B------:R-:W-:Y:S02]  /*0750*/  MOV R4, UR19 ;  /* 0x0000001300047c02 */ /* 0x000fe40008000f00 */
        /* <DEDUP_REMOVED lines=81> */
.L_x_1149:
[----:B------:R-:W-:Y:S05]  /*0c70*/  BSYNC.RECONVERGENT B0 ;  /* 0x0000000000007941 */ /* 0x000fea0003800200 */
.L_x_1148:
        /* <DEDUP_REMOVED lines=35> */
.L_x_1151:
[----:B------:R-:W-:Y:S05]  /*0eb0*/  BSYNC.RECONVERGENT B0 ;  /* 0x0000000000007941 */ /* 0x000fea0003800200 */
.L_x_1150:
        /* <DEDUP_REMOVED lines=37> */
.L_x_1153:
[----:B------:R-:W-:Y:S05]  /*1110*/  BSYNC.RECONVERGENT B0 ;  /* 0x0000000000007941 */ /* 0x000fea0003800200 */
.L_x_1152:
        /* <DEDUP_REMOVED lines=35> */
.L_x_1155:
[----:B------:R-:W-:Y:S05]  /*1350*/  BSYNC.RECONVERGENT B0 ;  /* 0x0000000000007941 */ /* 0x000fea0003800200 */
.L_x_1154:
        /* <DEDUP_REMOVED lines=37> */
.L_x_1157:
[----:B------:R-:W-:Y:S05]  /*15b0*/  BSYNC.RECONVERGENT B0 ;  /* 0x0000000000007941 */ /* 0x000fea0003800200 */
.L_x_1156:
        /* <DEDUP_REMOVED lines=35> */
.L_x_1159:
[----:B------:R-:W-:Y:S05]  /*17f0*/  BSYNC.RECONVERGENT B0 ;  /* 0x0000000000007941 */ /* 0x000fea0003800200 */
.L_x_1158:
        /* <DEDUP_REMOVED lines=37> */
.L_x_1161:
[----:B------:R-:W-:Y:S05]  /*1a50*/  BSYNC.RECONVERGENT B0 ;  /* 0x0000000000007941 */ /* 0x000fea0003800200 */
.L_x_1160:
        /* <DEDUP_REMOVED lines=35> */
.L_x_1163:
[----:B------:R-:W-:Y:S05]  /*1c90*/  BSYNC.RECONVERGENT B0 ;  /* 0x0000000000007941 */ /* 0x000fea0003800200 */
.L_x_1162:
        /* <DEDUP_REMOVED lines=39> */
.L_x_1165:
[----:B------:R-:W-:Y:S05]  /*1f10*/  BSYNC.RECONVERGENT B0 ;  /* 0x0000000000007941 */ /* 0x000fea0003800200 */
.L_x_1164:
        /* <DEDUP_REMOVED lines=39> */
.L_x_1167:
[----:B------:R-:W-:Y:S05]  /*2190*/  BSYNC.RECONVERGENT B0 ;  /* 0x0000000000007941 */ /* 0x000fea0003800200 */
.L_x_1166:
        /* <DEDUP_REMOVED lines=45> */
.L_x_1169:
[----:B------:R-:W-:Y:S05]  /*2470*/  BSYNC.RECONVERGENT B0 ;  /* 0x0000000000007941 */ /* 0x000fea0003800200 */
.L_x_1168:
        /* <DEDUP_REMOVED lines=32> */
.L_x_1171:
[----:B------:R-:W-:Y:S05]  /*2680*/  BSYNC.RECONVERGENT B0 ;  /* 0x0000000000007941 */ /* 0x000fea0003800200 */
.L_x_1170:
        /* <DEDUP_REMOVED lines=32> */
.L_x_1173:
[----:B------:R-:W-:Y:S05]  /*2890*/  BSYNC.RECONVERGENT B0 ;  /* 0x0000000000007941 */ /* 0x000fea0003800200 */
.L_x_1172:
        /* <DEDUP_REMOVED lines=32> */
.L_x_1175:
[----:B------:R-:W-:Y:S05]  /*2aa0*/  BSYNC.RECONVERGENT B0 ;  /* 0x0000000000007941 */ /* 0x000fea0003800200 */
.L_x_1174:
        /* <DEDUP_REMOVED lines=32> */
.L_x_1177:
[----:B------:R-:W-:Y:S05]  /*2cb0*/  BSYNC.RECONVERGENT B0 ;  /* 0x0000000000007941 */ /* 0x000fea0003800200 */
.L_x_1176:
        /* <DEDUP_REMOVED lines=32> */
.L_x_1179:
[----:B------:R-:W-:Y:S05]  /*2ec0*/  BSYNC.RECONVERGENT B0 ;  /* 0x0000000000007941 */ /* 0x000fea0003800200 */
.L_x_1178:
        /* <DEDUP_REMOVED lines=24> */
[----:B------:R-:W-:Y:S01]  /*3050*/  LOP3.LUT R3, R33, 0x3e0, RZ, 0xc0, !PT ;  /* 0x000003e021037812 */ /* 0x000fe200078ec0ff */
[----:B------:R-:W-:Y:S01]  /*3060*/  FMUL.FTZ R67, R7, R58 ;  /* 0x0000003a07437220 */ /* 0x000fe20000410000 */
[----:B------:R-:W-:Y:S01]  /*3070*/  ISETP.NE.AND P0, PT, RZ, UR4, PT ;  /* 0x00000004ff007c0c */ /* 0x000fe2000bf05270 */
[----:B------:R-:W-:Y:S01]  /*3080*/  FMUL.FTZ R66, R66, R0 ;  /* 0x0000000042427220 */ /* 0x000fe20000410000 */
[----:B------:R-:W-:Y:S01]  /*3090*/  LOP3.LUT R12, R33, 0x1f, RZ, 0xc0, !PT ;  /* 0x0000001f210c7812 */ /* 0x000fe200078ec0ff */
[----:B------:R-:W-:Y:S01]  /*30a0*/  FMUL.FTZ R65, R6, R24 ;  /* 0x0000001806417220 */ /* 0x000fe20000410000 */
[----:B------:R-:W-:Y:S01]  /*30b0*/  IADD3 R3, PT, PT, R3, R52, RZ ;  /* 0x0000003403037210 */ /* 0x000fe20007ffe0ff */
[----:B------:R-:W-:Y:S01]  /*30c0*/  FMUL.FTZ R64, R64, R26 ;  /* 0x0000001a40407220 */ /* 0x000fe20000410000 */
[----:B------:R-:W-:Y:S01]  /*30d0*/  ISETP.EQ.AND P0, PT, R12, RZ, P0 ;  /* 0x000000ff0c00720c */ /* 0x000fe20000702270 */
[----:B------:R-:W-:Y:S01]  /*30e0*/  FMUL.FTZ R63, R5, R28 ;  /* 0x0000001c053f7220 */ /* 0x000fe20000410000 */
[----:B------:R-:W-:Y:S01]  /*30f0*/  LEA R68, R3, R68, 0x5 ;  /* 0x0000004403447211 */ /* 0x000fe200078e28ff */
        /* <DEDUP_REMOVED lines=11> */
[----:B------:R-:W-:Y:S01]  /*31b0*/  LEA R43, R2, R25, 0x4 ;  /* 0x00000019022b7211 */ /* 0x000fe200078e20ff */
[----:B------:R-:W0:Y:S01]  /*31c0*/  LDCU UR36, c[0x0][0x38c] ;  /* 0x00007180ff2477ac */ /* 0x000e220008000800 */
[----:B------:R-:W1:Y:S01]  /*31d0*/  LDCU.64 UR26, c[0x0][0x3c0] ;  /* 0x00007800ff1a77ac */ /* 0x000e620008000a00 */
[----:B------:R-:W2:Y:S01]  /*31e0*/  LDCU.64 UR28, c[0x0][0x440] ;  /* 0x00008800ff1c77ac */ /* 0x000ea20008000a00 */
[----:B------:R-:W3:Y:S01]  /*31f0*/  LDCU.64 UR30, c[0x0][0x3a8] ;  /* 0x00007500ff1e77ac */ /* 0x000ee20008000a00 */
[----:B------:R-:W4:Y:S01]  /*3200*/  LDCU.64 UR32, c[0x0][0x3e0] ;  /* 0x00007c00ff2077ac */ /* 0x000f220008000a00 */
[----:B------:R-:W0:Y:S01]  /*3210*/  LDCU.64 UR34, c[0x0][0x450] ;  /* 0x00008a00ff2277ac */ /* 0x000e220008000a00 */
[----:B------:R-:W-:-:S05]  /*3220*/  UMOV UR5, URZ ;  /* 0x000000ff00057c82 */ /* 0x000fca0008000000 */
.L_x_1186:
        /* <DEDUP_REMOVED lines=17> */
[----:B------:R-:W3:Y:S04]  /*3340*/  LDG.E.128 R8, desc[UR16][R20.64+0x200] ;  /* 0x0002001014087981 */ /* 0x000ee8000c1e1d00 */
[----:B------:R-:W3:Y:S04]  /*3350*/  LDG.E.128 R12, desc[UR16][R20.64+0x400] ;  /* 0x00040010140c7981 */ /* 0x000ee8000c1e1d00 */
[----:B------:R1:W3:Y:S01]  /*3360*/  LDG.E.128 R16, desc[UR16][R20.64+0x600] ;  /* 0x0006001014107981 */ /* 0x0002e2000c1e1d00 */
[----:B------:R-:W-:Y:S01]  /*3370*/  ISETP.GE.AND P1, PT, R52, 0x1, PT ;  /* 0x000000013400780c */ /* 0x000fe20003f26270 */
[----:B------:R-:W-:Y:S01]  /*3380*/  UMOV UR10, UR6 ;  /* 0x00000006000a7c82 */ /* 0x000fe20008000000 */
[----:B------:R-:W-:-:S02]  /*3390*/  UMOV UR11, UR21 ;  /* 0x00000015000b7c82 */ /* 0x000fc40008000000 */
[----:B----4-:R-:W-:-:S04]  /*33a0*/  UIMAD.WIDE.U32 UR10, UR5, UR32, UR10 ;  /* 0x00000020050a72a5 */ /* 0x010fc8000f8e000a */
[----:B------:R-:W-:Y:S02]  /*33b0*/  UIMAD UR11, UR5, UR33, UR11 ;  /* 0x00000021050b72a4 */ /* 0x000fe4000f8e020b */
[----:B0-----:R-:W-:-:S04]  /*33c0*/  ULEA UR24, UP0, UR10, UR34, 0x3 ;  /* 0x000000220a187291 */ /* 0x001fc8000f8018ff */
[----:B------:R-:W-:Y:S01]  /*33d0*/  ULEA.HI.X UR10, UR10, UR35, UR11, 0x3, UP0 ;  /* 0x000000230a0a7291 */ /* 0x000fe200080f1c0b */
[----:B--2---:R-:W-:Y:S01]  /*33e0*/  FMUL.FTZ R85, R2, 1.4426950216293334961 ;  /* 0x3fb8aa3b02557820 */ /* 0x004fe20000410000 */
[C---:B------:R-:W-:Y:S01]  /*33f0*/  FMUL.FTZ R22, R3.reuse, R50 ;  /* 0x0000003203167220 */ /* 0x040fe20000410000 */
[----:B-1----:R-:W-:Y:S02]  /*3400*/  FMUL.FTZ R21, R3, R46 ;  /* 0x0000002e03157220 */ /* 0x002fe40000410000 */
[----:B------:R-:W-:Y:S01]  /*3410*/  FMUL.FTZ R2, R85, R50 ;  /* 0x0000003255027220 */ /* 0x000fe20000410000 */
[----:B------:R-:W-:Y:S01]  /*3420*/  FMUL.RZ R23, R22, 0.15915493667125701904 ;  /* 0x3e22f98316177820 */ /* 0x000fe2000040c000 */
[----:B------:R-:W-:Y:S01]  /*3430*/  FMUL.RZ R89, R21, 0.15915493667125701904 ;  /* 0x3e22f98315597820 */ /* 0x000fe2000040c000 */
[-C--:B------:R-:W-:Y:S01]  /*3440*/  FMUL.FTZ R22, R3, R48.reuse ;  /* 0x0000003003167220 */ /* 0x080fe20000410000 */
[----:B------:R0:W-:Y:S01]  /*3450*/  MUFU.EX2 R86, R2 ;  /* 0x0000000200567308 */ /* 0x0001e20000000800 */
[C---:B------:R-:W-:Y:S01]  /*3460*/  FMUL.FTZ R20, R85.reuse, R48 ;  /* 0x0000003055147220 */ /* 0x040fe20000410000 */
[C---:B------:R-:W-:Y:S01]  /*3470*/  FMUL.FTZ R21, R85.reuse, R46 ;  /* 0x0000002e55157220 */ /* 0x040fe20000410000 */
[----:B------:R-:W-:Y:S01]  /*3480*/  FMUL.RZ R22, R22, 0.15915493667125701904 ;  /* 0x3e22f98316167820 */ /* 0x000fe2000040c000 */
[C---:B------:R-:W-:Y:S01]  /*3490*/  FMUL.FTZ R112, R85.reuse, R30 ;  /* 0x0000001e55707220 */ /* 0x040fe20000410000 */
[C---:B------:R-:W-:Y:S01]  /*34a0*/  FMUL.FTZ R113, R85.reuse, R28 ;  /* 0x0000001c55717220 */ /* 0x040fe20000410000 */
[----:B------:R-:W-:-:S02]  /*34b0*/  FMUL.FTZ R117, R85, R26 ;  /* 0x0000001a55757220 */ /* 0x000fc40000410000 */
[----:B------:R-:W1:Y:S01]  /*34c0*/  MUFU.SIN R103, R23 ;  /* 0x0000001700677308 */ /* 0x000e620000000400 */
[----:B0-----:R-:W-:-:S07]  /*34d0*/  FMUL.FTZ R2, R3, R44 ;  /* 0x0000002c03027220 */ /* 0x001fce0000410000 */
[----:B------:R0:W-:Y:S01]  /*34e0*/  MUFU.COS R87, R23 ;  /* 0x0000001700577308 */ /* 0x0001e20000000000 */
[----:B---3--:R2:W-:Y:S04]  /*34f0*/  STS.128 [R43], R4 ;  /* 0x000000042b007388 */ /* 0x0085e80000000c00 */
[----:B------:R3:W-:Y:S03]  /*3500*/  STS.128 [R43+0x200], R8 ;  /* 0x000200082b007388 */ /* 0x0007e60000000c00 */
[----:B------:R4:W-:Y:S01]  /*3510*/  MUFU.EX2 R101, R20 ;  /* 0x0000001400657308 */ /* 0x0009e20000000800 */
[----:B0-----:R-:W-:Y:S01]  /*3520*/  FMUL.RZ R23, R2, 0.15915493667125701904 ;  /* 0x3e22f98302177820 */ /* 0x001fe2000040c000 */
[----:B------:R-:W-:Y:S01]  /*3530*/  FMUL.FTZ R2, R85, R44 ;  /* 0x0000002c55027220 */ /* 0x000fe20000410000 */
[----:B------:R-:W-:Y:S01]  /*3540*/  STS.128 [R43+0x400], R12 ;  /* 0x0004000c2b007388 */ /* 0x000fe20000000c00 */
[----:B-1----:R-:W-:-:S03]  /*3550*/  FMUL.FTZ R103, R86, R103 ;  /* 0x0000006756677220 */ /* 0x002fc60000410000 */
[----:B------:R0:W-:Y:S01]  /*3560*/  STS.128 [R43+0x600], R16 ;  /* 0x000600102b007388 */ /* 0x0001e20000000c00 */
[----:B------:R1:W-:Y:S01]  /*3570*/  MUFU.EX2 R97, R2 ;  /* 0x0000000200617308 */ /* 0x0003e20000000800 */
[----:B----4-:R-:W-:Y:S01]  /*3580*/  FMUL.FTZ R20, R3, R42 ;  /* 0x0000002a03147220 */ /* 0x010fe20000410000 */
[-C--:B--2---:R-:W-:Y:S01]  /*3590*/  FMUL.FTZ R5, R85, R0.reuse ;  /* 0x0000000055057220 */ /* 0x084fe20000410000 */
[----:B------:R-:W-:Y:S01]  /*35a0*/  FMUL.FTZ R6, R3, R0 ;  /* 0x0000000003067220 */ /* 0x000fe20000410000 */
[C---:B------:R-:W-:Y:S01]  /*35b0*/  FMUL.FTZ R7, R85.reuse, R58 ;  /* 0x0000003a55077220 */ /* 0x040fe20000410000 */
[----:B---3--:R-:W-:-:S03]  /*35c0*/  FMUL.FTZ R9, R85, R24 ;  /* 0x0000001855097220 */ /* 0x008fc60000410000 */
[----:B------:R2:W-:Y:S01]  /*35d0*/  MUFU.EX2 R99, R21 ;  /* 0x0000001500637308 */ /* 0x0005e20000000800 */
[----:B-1----:R-:W-:Y:S01]  /*35e0*/  FMUL.FTZ R2, R3, R38 ;  /* 0x0000002603027220 */ /* 0x002fe20000410000 */
[----:B0-----:R-:W-:-:S06]  /*35f0*/  FMUL.RZ R17, R6, 0.15915493667125701904 ;  /* 0x3e22f98306117820 */ /* 0x001fcc000040c000 */
[----:B------:R-:W-:Y:S01]  /*3600*/  MUFU.SIN R92, R23 ;  /* 0x00000017005c7308 */ /* 0x000fe20000000400 */
[----:B--2---:R-:W-:-:S07]  /*3610*/  FMUL.FTZ R21, R3, R40 ;  /* 0x0000002803157220 */ /* 0x004fce0000410000 */
[----:B------:R0:W1:Y:S08]  /*3620*/  MUFU.COS R98, R23 ;  /* 0x0000001700627308 */ /* 0x0000700000000000 */
[----:B------:R-:W-:Y:S01]  /*3630*/  MUFU.SIN R88, R22 ;  /* 0x0000001600587308 */ /* 0x000fe20000000400 */
[----:B0-----:R-:W-:Y:S01]  /*3640*/  FMUL.RZ R23, R2, 0.15915493667125701904 ;  /* 0x3e22f98302177820 */ /* 0x001fe2000040c000 */
[----:B------:R-:W-:-:S06]  /*3650*/  FMUL.FTZ R2, R85, R38 ;  /* 0x0000002655027220 */ /* 0x000fcc0000410000 */
[----:B------:R0:W2:Y:S01]  /*3660*/  MUFU.COS R102, R22 ;  /* 0x0000001600667308 */ /* 0x0000a20000000000 */
[C---:B-1----:R-:W-:Y:S01]  /*3670*/  FMUL.FTZ R98, R97.reuse, R98 ;  /* 0x0000006261627220 */ /* 0x042fe20000410000 */
[----:B------:R-:W-:-:S06]  /*3680*/  FMUL.FTZ R97, R97, R92 ;  /* 0x0000005c61617220 */ /* 0x000fcc0000410000 */
[----:B------:R-:W-:Y:S01]  /*3690*/  MUFU.SIN R90, R89 ;  /* 0x00000059005a7308 */ /* 0x000fe20000000400 */
[----:B0-----:R-:W-:Y:S01]  /*36a0*/  FMUL.RZ R22, R20, 0.15915493667125701904 ;  /* 0x3e22f98314167820 */ /* 0x001fe2000040c000 */
[----:B------:R-:W-:-:S06]  /*36b0*/  FMUL.FTZ R20, R85, R42 ;  /* 0x0000002a55147220 */ /* 0x000fcc0000410000 */
[----:B------:R0:W1:Y:S01]  /*36c0*/  MUFU.COS R100, R89 ;  /* 0x0000005900647308 */ /* 0x0000620000000000 */
[C---:B--2---:R-:W-:Y:S01]  /*36d0*/  FMUL.FTZ R102, R101.reuse, R102 ;  /* 0x0000006665667220 */ /* 0x044fe20000410000 */
[----:B------:R-:W-:-:S06]  /*36e0*/  FMUL.FTZ R101, R101, R88 ;  /* 0x0000005865657220 */ /* 0x000fcc0000410000 */
[----:B------:R2:W-:Y:S01]  /*36f0*/  MUFU.EX2 R91, R2 ;  /* 0x00000002005b7308 */ /* 0x0005e20000000800 */
[----:B0-----:R-:W-:Y:S01]  /*3700*/  FMUL.RZ R89, R21, 0.15915493667125701904 ;  /* 0x3e22f98315597820 */ /* 0x001fe2000040c000 */
[----:B------:R-:W-:-:S06]  /*3710*/  FMUL.FTZ R21, R85, R40 ;  /* 0x0000002855157220 */ /* 0x000fcc0000410000 */
[----:B------:R0:W-:Y:S01]  /*3720*/  MUFU.EX2 R95, R20 ;  /* 0x00000014005f7308 */ /* 0x0001e20000000800 */
[----:B--2---:R-:W-:Y:S01]  /*3730*/  FMUL.FTZ R2, R3, R32 ;  /* 0x0000002003027220 */ /* 0x004fe20000410000 */
[C---:B-1----:R-:W-:Y:S01]  /*3740*/  FMUL.FTZ R100, R99.reuse, R100 ;  /* 0x0000006463647220 */ /* 0x042fe20000410000 */
[----:B------:R-:W-:-:S05]  /*3750*/  FMUL.FTZ R99, R99, R90 ;  /* 0x0000005a63637220 */ /* 0x000fca0000410000 */
[----:B------:R1:W-:Y:S01]  /*3760*/  MUFU.EX2 R93, R21 ;  /* 0x00000015005d7308 */ /* 0x0003e20000000800 */
[----:B0-----:R-:W-:-:S07]  /*3770*/  FMUL.FTZ R20, R3, R36 ;  /* 0x0000002403147220 */ /* 0x001fce0000410000 */
[----:B------:R-:W-:Y:S01]  /*3780*/  MUFU.SIN R118, R23 ;  /* 0x0000001700767308 */ /* 0x000fe20000000400 */
[----:B-1----:R-:W-:-:S04]  /*3790*/  FMUL.FTZ R21, R3, R34 ;  /* 0x0000002203157220 */ /* 0x002fc80000410000 */
[----:B------:R-:W-:Y:S01]  /*37a0*/  FMUL.RZ R104, R21, 0.15915493667125701904 ;  /* 0x3e22f98315687820 */ /* 0x000fe2000040c000 */
[----:B------:R-:W-:Y:S02]  /*37b0*/  FMUL.FTZ R21, R85, R34 ;  /* 0x0000002255157220 */ /* 0x000fe40000410000 */
[----:B------:R0:W1:Y:S08]  /*37c0*/  MUFU.COS R120, R23 ;  /* 0x0000001700787308 */ /* 0x0000700000000000 */
[----:B------:R-:W-:Y:S01]  /*37d0*/  MUFU.SIN R94, R22 ;  /* 0x00000016005e7308 */ /* 0x000fe20000000400 */
[----:B0-----:R-:W-:Y:S01]  /*37e0*/  FMUL.RZ R23, R2, 0.15915493667125701904 ;  /* 0x3e22f98302177820 */ /* 0x001fe2000040c000 */
[----:B------:R-:W-:-:S04]  /*37f0*/  FMUL.FTZ R2, R3, R30 ;  /* 0x0000001e03027220 */ /* 0x000fc80000410000 */
[----:B------:R-:W-:Y:S01]  /*3800*/  FMUL.RZ R114, R2, 0.15915493667125701904 ;  /* 0x3e22f98302727820 */ /* 0x000fe2000040c000 */
[----:B------:R-:W-:Y:S01]  /*3810*/  FMUL.FTZ R2, R3, R28 ;  /* 0x0000001c03027220 */ /* 0x000fe20000410000 */
[----:B------:R0:W2:Y:S01]  /*3820*/  MUFU.COS R96, R22 ;  /* 0x0000001600607308 */ /* 0x0000a20000000000 */
[C---:B-1----:R-:W-:Y:S01]  /*3830*/  FMUL.FTZ R92, R91.reuse, R120 ;  /* 0x000000785b5c7220 */ /* 0x042fe20000410000 */
[----:B------:R-:W-:-:S06]  /*3840*/  FMUL.FTZ R91, R91, R118 ;  /* 0x000000765b5b7220 */ /* 0x000fcc0000410000 */
[----:B------:R-:W-:Y:S01]  /*3850*/  MUFU.SIN R106, R89 ;  /* 0x00000059006a7308 */ /* 0x000fe20000000400 */
[----:B0-----:R-:W-:Y:S01]  /*3860*/  FMUL.RZ R22, R20, 0.15915493667125701904 ;  /* 0x3e22f98314167820 */ /* 0x001fe2000040c000 */
[----:B------:R-:W-:-:S06]  /*3870*/  FMUL.FTZ R20, R85, R36 ;  /* 0x0000002455147220 */ /* 0x000fcc0000410000 */
[----:B------:R-:W0:Y:S01]  /*3880*/  MUFU.COS R108, R89 ;  /* 0x00000059006c7308 */ /* 0x000e220000000000 */
[C---:B--2---:R-:W-:Y:S01]  /*3890*/  FMUL.FTZ R96, R95.reuse, R96 ;  /* 0x000000605f607220 */ /* 0x044fe20000410000 */
[----:B------:R-:W-:-:S06]  /*38a0*/  FMUL.FTZ R95, R95, R94 ;  /* 0x0000005e5f5f7220 */ /* 0x000fcc0000410000 */
[----:B------:R-:W-:Y:S08]  /*38b0*/  MUFU.SIN R122, R22 ;  /* 0x00000016007a7308 */ /* 0x000ff00000000400 */
[----:B------:R1:W-:Y:S01]  /*38c0*/  MUFU.COS R124, R22 ;  /* 0x00000016007c7308 */ /* 0x0003e20000000000 */
[C---:B0-----:R-:W-:Y:S01]  /*38d0*/  FMUL.FTZ R94, R93.reuse, R108 ;  /* 0x0000006c5d5e7220 */ /* 0x041fe20000410000 */
[----:B------:R-:W-:-:S06]  /*38e0*/  FMUL.FTZ R93, R93, R106 ;  /* 0x0000006a5d5d7220 */ /* 0x000fcc0000410000 */
[----:B------:R0:W2:Y:S01]  /*38f0*/  MUFU.EX2 R89, R20 ;  /* 0x0000001400597308 */ /* 0x0000a20000000800 */
[----:B-1----:R-:W-:-:S07]  /*3900*/  FMUL.FTZ R22, R85, R32 ;  /* 0x0000002055167220 */ /* 0x002fce0000410000 */
[----:B------:R1:W-:Y:S01]  /*3910*/  MUFU.EX2 R105, R21 ;  /* 0x0000001500697308 */ /* 0x0003e20000000800 */
[----:B0-----:R-:W-:-:S04]  /*3920*/  FMUL.FTZ R20, R3, R26 ;  /* 0x0000001a03147220 */ /* 0x001fc80000410000 */
[----:B------:R-:W-:-:S03]  /*3930*/  FMUL.RZ R119, R20, 0.15915493667125701904 ;  /* 0x3e22f98314777820 */ /* 0x000fc6000040c000 */
[----:B------:R-:W-:Y:S01]  /*3940*/  MUFU.SIN R130, R23 ;  /* 0x0000001700827308 */ /* 0x000fe20000000400 */
[----:B-1----:R-:W-:Y:S01]  /*3950*/  FMUL.RZ R21, R2, 0.15915493667125701904 ;  /* 0x3e22f98302157820 */ /* 0x002fe2000040c000 */
[C---:B--2---:R-:W-:Y:S01]  /*3960*/  FMUL.FTZ R90, R89.reuse, R124 ;  /* 0x0000007c595a7220 */ /* 0x044fe20000410000 */
[----:B------:R-:W-:-:S05]  /*3970*/  FMUL.FTZ R89, R89, R122 ;  /* 0x0000007a59597220 */ /* 0x000fca0000410000 */
[----:B------:R-:W-:Y:S08]  /*3980*/  MUFU.COS R132, R23 ;  /* 0x0000001700847308 */ /* 0x000ff00000000000 */
[----:B------:R-:W0:Y:S08]  /*3990*/  MUFU.EX2 R111, R22 ;  /* 0x00000016006f7308 */ /* 0x000e300000000800 */
[----:B------:R-:W-:Y:S08]  /*39a0*/  MUFU.SIN R2, R21 ;  /* 0x0000001500027308 */ /* 0x000ff00000000400 */
[----:B------:R1:W-:Y:S01]  /*39b0*/  MUFU.COS R110, R21 ;  /* 0x00000015006e7308 */ /* 0x0003e20000000000 */
[----:B------:R-:W-:Y:S01]  /*39c0*/  NOP ;  /* 0x0000000000007918 */ /* 0x000fe20000000000 */
[----:B0-----:R-:W-:-:S06]  /*39d0*/  FMUL.FTZ R85, R111, R130 ;  /* 0x000000826f557220 */ /* 0x001fcc0000410000 */
[----:B------:R-:W0:Y:S01]  /*39e0*/  MUFU.SIN R126, R104 ;  /* 0x00000068007e7308 */ /* 0x000e220000000400 */
[----:B-1----:R-:W1:Y:S07]  /*39f0*/  LDS.128 R20, [R68] ;  /* 0x0000000044147984 */ /* 0x002e6e0000000c00 */
[----:B------:R2:W3:Y:S08]  /*3a00*/  MUFU.COS R128, R104 ;  /* 0x0000006800807308 */ /* 0x0004f00000000000 */
[----:B------:R-:W-:Y:S01]  /*3a10*/  MUFU.SIN R107, R114 ;  /* 0x00000072006b7308 */ /* 0x000fe20000000400 */
[C---:B--2---:R-:W-:Y:S01]  /*3a20*/  FMUL.FTZ R104, R3.reuse, R24 ;  /* 0x0000001803687220 */ /* 0x044fe20000410000 */
[----:B------:R-:W-:-:S03]  /*3a30*/  FMUL.FTZ R3, R3, R58 ;  /* 0x0000003a03037220 */ /* 0x000fc60000410000 */
[----:B------:R-:W-:Y:S01]  /*3a40*/  FMUL.RZ R4, R104, 0.15915493667125701904 ;  /* 0x3e22f98368047820 */ /* 0x000fe2000040c000 */
[----:B------:R-:W-:Y:S01]  /*3a50*/  FMUL.FTZ R104, R86, R87 ;  /* 0x0000005756687220 */ /* 0x000fe20000410000 */
[C---:B0-----:R-:W-:Y:S01]  /*3a60*/  FMUL.FTZ R87, R105.reuse, R126 ;  /* 0x0000007e69577220 */ /* 0x041fe20000410000 */
[----:B------:R-:W-:Y:S01]  /*3a70*/  MUFU.COS R109, R114 ;  /* 0x00000072006d7308 */ /* 0x000fe20000000000 */
[----:B---3--:R-:W-:Y:S01]  /*3a80*/  FMUL.FTZ R88, R105, R128 ;  /* 0x0000008069587220 */ /* 0x008fe20000410000 */
[----:B------:R-:W-:Y:S01]  /*3a90*/  FMUL.FTZ R86, R111, R132 ;  /* 0x000000846f567220 */ /* 0x000fe20000410000 */
[----:B------:R-:W-:-:S05]  /*3aa0*/  FMUL.RZ R18, R3, 0.15915493667125701904 ;  /* 0x3e22f98303127820 */ /* 0x000fca000040c000 */
[----:B------:R-:W-:Y:S08]  /*3ab0*/  MUFU.SIN R121, R4 ;  /* 0x0000000400797308 */ /* 0x000ff00000000400 */
[----:B------:R0:W-:Y:S01]  /*3ac0*/  MUFU.COS R8, R4 ;  /* 0x0000000400087308 */ /* 0x0001e20000000000 */
[----:B-1----:R-:W-:-:S05]  /*3ad0*/  HADD2.F32 R106, -RZ, R21.H1_H1 ;  /* 0x30000015ff6a7230 */ /* 0x002fca0000004100 */
[----:B------:R-:W-:Y:S02]  /*3ae0*/  FMUL.FTZ R106, R47, R106 ;  /* 0x0000006a2f6a7220 */ /* 0x000fe40000410000 */
[----:B------:R-:W-:Y:S01]  /*3af0*/  MUFU.SIN R114, R119 ;  /* 0x0000007700727308 */ /* 0x000fe20000000400 */
[--C-:B0-----:R-:W-:Y:S02]  /*3b00*/  HADD2.F32 R4, -RZ, R20.reuse.H0_H0 ;  /* 0x20000014ff047230 */ /* 0x101fe40000004100 */
[----:B------:R-:W-:-:S03]  /*3b10*/  HADD2.F32 R20, -RZ, R20.H1_H1 ;  /* 0x30000014ff147230 */ /* 0x000fc60000004100 */
[C---:B------:R-:W-:Y:S01]  /*3b20*/  FMUL.FTZ R105, R45.reuse, R4 ;  /* 0x000000042d697220 */ /* 0x040fe20000410000 */
[----:B------:R-:W-:Y:S01]  /*3b30*/  HADD2.F32 R4, -RZ, R21.H0_H0 ;  /* 0x20000015ff047230 */ /* 0x000fe20000004100 */
[----:B------:R-:W-:Y:S01]  /*3b40*/  MUFU.COS R116, R119 ;  /* 0x0000007700747308 */ /* 0x000fe20000000000 */
[----:B------:R-:W-:-:S03]  /*3b50*/  FMUL.FTZ R20, R45, R20 ;  /* 0x000000142d147220 */ /* 0x000fc60000410000 */
[----:B------:R-:W-:Y:S01]  /*3b60*/  FMUL.FTZ R21, R47, R4 ;  /* 0x000000042f157220 */ /* 0x000fe20000410000 */
[----:B------:R-:W-:-:S03]  /*3b70*/  FMUL.FTZ R6, R20, R101 ;  /* 0x0000006514067220 */ /* 0x000fc60000410000 */
[----:B------:R0:W-:Y:S01]  /*3b80*/  MUFU.EX2 R119, R5 ;  /* 0x0000000500777308 */ /* 0x0001e20000000800 */
[----:B------:R-:W-:-:S04]  /*3b90*/  FFMA.FTZ R10, R105, R102, -R6 ;  /* 0x00000066690a7223 */ /* 0x000fc80000010806 */
[----:B------:R-:W-:-:S03]  /*3ba0*/  FADD.FTZ R10, R21, R10 ;  /* 0x0000000a150a7221 */ /* 0x000fc60000010000 */
[----:B------:R-:W1:Y:S01]  /*3bb0*/  MUFU.EX2 R112, R112 ;  /* 0x0000007000707308 */ /* 0x000e620000000800 */
[----:B0-----:R-:W-:-:S04]  /*3bc0*/  FMUL.FTZ R5, R105, R101 ;  /* 0x0000006569057220 */ /* 0x001fc80000410000 */
[----:B------:R-:W-:-:S03]  /*3bd0*/  FFMA.FTZ R5, R20, R102, R5 ;  /* 0x0000006614057223 */ /* 0x000fc60000010005 */
[----:B------:R0:W-:Y:S01]  /*3be0*/  MUFU.EX2 R11, R7 ;  /* 0x00000007000b7308 */ /* 0x0001e20000000800 */
[----:B------:R-:W-:-:S04]  /*3bf0*/  FADD.FTZ R13, R106, R5 ;  /* 0x000000056a0d7221 */ /* 0x000fc80000010000 */
[----:B------:R-:W-:-:S03]  /*3c00*/  FMUL.FTZ R15, R99, R13 ;  /* 0x0000000d630f7220 */ /* 0x000fc60000410000 */
[----:B------:R-:W2:Y:S01]  /*3c10*/  MUFU.EX2 R113, R113 ;  /* 0x0000007100717308 */ /* 0x000ea20000000800 */
[----:B0-----:R-:W0:Y:S01]  /*3c20*/  LDS.128 R4, [R68+0x10] ;  /* 0x0000100044047984 */ /* 0x001e220000000c00 */
[-C--:B------:R-:W-:Y:S01]  /*3c30*/  FFMA.FTZ R16, R100, R10.reuse, -R15 ;  /* 0x0000000a64107223 */ /* 0x080fe2000001080f */
[----:B------:R-:W-:Y:S01]  /*3c40*/  FMUL.FTZ R15, R99, R10 ;  /* 0x0000000a630f7220 */ /* 0x000fe20000410000 */
[--C-:B------:R-:W-:Y:S02]  /*3c50*/  HADD2.F32 R10, -RZ, R22.reuse.H1_H1 ;  /* 0x30000016ff0a7230 */ /* 0x100fe40000004100 */
[----:B-1----:R-:W-:Y:S01]  /*3c60*/  FMUL.FTZ R108, R112, R109 ;  /* 0x0000006d706c7220 */ /* 0x002fe20000410000 */
[----:B------:R-:W-:Y:S02]  /*3c70*/  HADD2.F32 R22, -RZ, R22.H0_H0 ;  /* 0x20000016ff167230 */ /* 0x000fe40000004100 */
[----:B------:R-:W-:Y:S01]  /*3c80*/  FFMA.FTZ R15, R100, R13, R15 ;  /* 0x0000000d640f7223 */ /* 0x000fe2000001000f */
[----:B------:R-:W1:Y:S01]  /*3c90*/  MUFU.EX2 R9, R9 ;  /* 0x0000000900097308 */ /* 0x000e620000000800 */
[----:B------:R-:W-:Y:S01]  /*3ca0*/  FMUL.FTZ R107, R112, R107 ;  /* 0x0000006b706b7220 */ /* 0x000fe20000410000 */
[----:B------:R-:W-:-:S02]  /*3cb0*/  HADD2.F32 R112, -RZ, R23.H0_H0 ;  /* 0x20000017ff707230 */ /* 0x000fc40000004100 */
[----:B------:R-:W-:-:S04]  /*3cc0*/  FMUL.FTZ R109, R49, R22 ;  /* 0x00000016316d7220 */ /* 0x000fc80000410000 */
[----:B------:R-:W-:Y:S01]  /*3cd0*/  FADD.FTZ R16, R109, R16 ;  /* 0x000000106d107221 */ /* 0x000fe20000010000 */
[----:B------:R-:W3:Y:S01]  /*3ce0*/  MUFU.COS R120, R17 ;  /* 0x0000001100787308 */ /* 0x000ee20000000000 */
[----:B--2---:R-:W-:Y:S01]  /*3cf0*/  FMUL.FTZ R111, R113, R110 ;  /* 0x0000006e716f7220 */ /* 0x004fe20000410000 */
[----:B------:R-:W-:Y:S01]  /*3d00*/  FMUL.FTZ R110, R49, R10 ;  /* 0x0000000a316e7220 */ /* 0x000fe20000410000 */
[----:B------:R-:W-:Y:S01]  /*3d10*/  FMUL.FTZ R22, R113, R2 ;  /* 0x0000000271167220 */ /* 0x000fe20000410000 */
[----:B------:R-:W-:Y:S02]  /*3d20*/  HADD2.F32 R2, -RZ, R23.H1_H1 ;  /* 0x30000017ff027230 */ /* 0x000fe40000004100 */
[----:B------:R-:W-:Y:S01]  /*3d30*/  FMUL.FTZ R10, R97, R16 ;  /* 0x00000010610a7220 */ /* 0x000fe20000410000 */
[----:B------:R-:W-:Y:S01]  /*3d40*/  FADD.FTZ R15, R110, R15 ;  /* 0x0000000f6e0f7221 */ /* 0x000fe20000010000 */
[C---:B------:R-:W-:Y:S01]  /*3d50*/  FMUL.FTZ R112, R51.reuse, R112 ;  /* 0x0000007033707220 */ /* 0x040fe20000410000 */
[----:B------:R-:W2:Y:S01]  /*3d60*/  MUFU.SIN R12, R17 ;  /* 0x00000011000c7308 */ /* 0x000ea20000000400 */
[----:B------:R-:W-:Y:S01]  /*3d70*/  FMUL.FTZ R113, R51, R2 ;  /* 0x0000000233717220 */ /* 0x000fe20000410000 */
[-C--:B------:R-:W-:Y:S01]  /*3d80*/  FMUL.FTZ R3, R97, R15.reuse ;  /* 0x0000000f61037220 */ /* 0x080fe20000410000 */
[C---:B------:R-:W-:Y:S01]  /*3d90*/  FFMA.FTZ R10, R98.reuse, R15, R10 ;  /* 0x0000000f620a7223 */ /* 0x040fe2000001000a */
[C---:B-1----:R-:W-:Y:S01]  /*3da0*/  FMUL.FTZ R23, R9.reuse, R8 ;  /* 0x0000000809177220 */ /* 0x042fe20000410000 */
[----:B------:R-:W-:Y:S01]  /*3db0*/  FMUL.FTZ R121, R9, R121 ;  /* 0x0000007909797220 */ /* 0x000fe20000410000 */
[----:B------:R-:W-:Y:S01]  /*3dc0*/  FFMA.FTZ R3, R98, R16, -R3 ;  /* 0x0000001062037223 */ /* 0x000fe20000010803 */
[----:B------:R-:W-:Y:S01]  /*3dd0*/  FADD.FTZ R10, R113, R10 ;  /* 0x0000000a710a7221 */ /* 0x000fe20000010000 */
[----:B------:R-:W1:Y:S01]  /*3de0*/  MUFU.EX2 R117, R117 ;  /* 0x0000007500757308 */ /* 0x000e620000000800 */
[----:B---3--:R-:W-:Y:S01]  /*3df0*/  FMUL.FTZ R120, R119, R120 ;  /* 0x0000007877787220 */ /* 0x008fe20000410000 */
[----:B------:R-:W-:Y:S01]  /*3e00*/  FADD.FTZ R3, R112, R3 ;  /* 0x0000000370037221 */ /* 0x000fe20000010000 */
[----:B------:R-:W-:-:S03]  /*3e10*/  FMUL.FTZ R9, R95, R10 ;  /* 0x0000000a5f097220 */ /* 0x000fc60000410000 */
[----:B------:R-:W-:Y:S02]  /*3e20*/  FMUL.FTZ R13, R95, R3 ;  /* 0x000000035f0d7220 */ /* 0x000fe40000410000 */
[----:B------:R-:W3:Y:S01]  /*3e30*/  MUFU.SIN R14, R18 ;  /* 0x00000012000e7308 */ /* 0x000ee20000000400 */
[----:B--2---:R-:W-:Y:S01]  /*3e40*/  FMUL.FTZ R119, R119, R12 ;  /* 0x0000000c77777220 */ /* 0x004fe20000410000 */
[----:B------:R-:W-:Y:S01]  /*3e50*/  FMUL.FTZ R12, R104, R101 ;  /* 0x00000065680c7220 */ /* 0x000fe20000410000 */
[--C-:B0-----:R-:W-:Y:S02]  /*3e60*/  HADD2.F32 R2, -RZ, R4.reuse.H0_H0 ;  /* 0x20000004ff027230 */ /* 0x101fe40000004100 */
[----:B------:R-:W-:Y:S01]  /*3e70*/  FFMA.FTZ R15, R96, R10, R13 ;  /* 0x0000000a600f7223 */ /* 0x000fe2000001000d */
[----:B------:R-:W-:Y:S02]  /*3e80*/  HADD2.F32 R122, -RZ, R4.H1_H1 ;  /* 0x30000004ff7a7230 */ /* 0x000fe40000004100 */
[----:B------:R-:W-:Y:S01]  /*3e90*/  FFMA.FTZ R12, R103, R102, R12 ;  /* 0x00000066670c7223 */ /* 0x000fe2000001000c */
[--C-:B------:R-:W-:Y:S01]  /*3ea0*/  HADD2.F32 R124, -RZ, R5.reuse.H0_H0 ;  /* 0x20000005ff7c7230 */ /* 0x100fe20000004100 */
[----:B------:R-:W0:Y:S01]  /*3eb0*/  MUFU.COS R118, R18 ;  /* 0x0000001200767308 */ /* 0x000e220000000000 */
[C---:B-1----:R-:W-:Y:S01]  /*3ec0*/  FMUL.FTZ R116, R117.reuse, R116 ;  /* 0x0000007475747220 */ /* 0x042fe20000410000 */
[----:B------:R-:W-:Y:S01]  /*3ed0*/  FMUL.FTZ R114, R117, R114 ;  /* 0x0000007275727220 */ /* 0x000fe20000410000 */
[----:B------:R-:W-:Y:S01]  /*3ee0*/  FMUL.FTZ R13, R99, R12 ;  /* 0x0000000c630d7220 */ /* 0x000fe20000410000 */
[C---:B------:R-:W-:Y:S01]  /*3ef0*/  FMUL.FTZ R123, R53.reuse, R2 ;  /* 0x00000002357b7220 */ /* 0x040fe20000410000 */
[----:B------:R-:W-:Y:S01]  /*3f00*/  FMUL.FTZ R122, R53, R122 ;  /* 0x0000007a357a7220 */ /* 0x000fe20000410000 */
[----:B------:R-:W-:-:S02]  /*3f10*/  HADD2.F32 R2, -RZ, R5.H1_H1 ;  /* 0x30000005ff027230 */ /* 0x000fc40000004100 */
[----:B------:R-:W-:Y:S01]  /*3f20*/  FMUL.FTZ R124, R55, R124 ;  /* 0x0000007c377c7220 */ /* 0x000fe20000410000 */
[--C-:B------:R-:W-:Y:S02]  /*3f30*/  HADD2.F32 R126, -RZ, R6.reuse.H0_H0 ;  /* 0x20000006ff7e7230 */ /* 0x100fe40000004100 */
[----:B---3--:R-:W-:Y:S01]  /*3f40*/  FMUL.FTZ R117, R11, R14 ;  /* 0x0000000e0b757220 */ /* 0x008fe20000410000 */
[----:B------:R-:W-:Y:S01]  /*3f50*/  FFMA.FTZ R14, R96, R3, -R9 ;  /* 0x00000003600e7223 */ /* 0x000fe20000010809 */
[----:B------:R-:W-:Y:S01]  /*3f60*/  FMUL.FTZ R3, R103, R101 ;  /* 0x0000006567037220 */ /* 0x000fe20000410000 */
[----:B------:R-:W-:Y:S01]  /*3f70*/  FADD.FTZ R15, R122, R15 ;  /* 0x0000000f7a0f7221 */ /* 0x000fe20000010000 */
[----:B------:R-:W-:Y:S01]  /*3f80*/  FMUL.FTZ R125, R55, R2 ;  /* 0x00000002377d7220 */ /* 0x000fe20000410000 */
[----:B------:R-:W-:Y:S01]  /*3f90*/  FADD.FTZ R14, R123, R14 ;  /* 0x0000000e7b0e7221 */ /* 0x000fe20000010000 */
[----:B------:R-:W-:Y:S01]  /*3fa0*/  FFMA.FTZ R3, R104, R102, -R3 ;  /* 0x0000006668037223 */ /* 0x000fe20000010803 */
[----:B------:R-:W-:Y:S01]  /*3fb0*/  FMUL.FTZ R17, R93, R15 ;  /* 0x0000000f5d117220 */ /* 0x000fe20000410000 */
[----:B0-----:R-:W-:Y:S01]  /*3fc0*/  FMUL.FTZ R118, R11, R118 ;  /* 0x000000760b767220 */ /* 0x001fe20000410000 */
[-C--:B------:R-:W-:Y:S01]  /*3fd0*/  FMUL.FTZ R4, R93, R14.reuse ;  /* 0x0000000e5d047220 */ /* 0x080fe20000410000 */
[----:B------:R-:W0:Y:S01]  /*3fe0*/  LDS.128 R8, [R68+0x20] ;  /* 0x0000200044087984 */ /* 0x000e220000000c00 */
[-C--:B------:R-:W-:Y:S01]  /*3ff0*/  FFMA.FTZ R13, R100, R3.reuse, -R13 ;  /* 0x00000003640d7223 */ /* 0x080fe2000001080d */
[----:B------:R-:W-:Y:S01]  /*4000*/  FMUL.FTZ R3, R99, R3 ;  /* 0x0000000363037220 */ /* 0x000fe20000410000 */
[C---:B------:R-:W-:Y:S01]  /*4010*/  FFMA.FTZ R17, R94.reuse, R14, -R17 ;  /* 0x0000000e5e117223 */ /* 0x040fe20000010811 */
[----:B------:R-:W-:Y:S01]  /*4020*/  FFMA.FTZ R4, R94, R15, R4 ;  /* 0x0000000f5e047223 */ /* 0x000fe20000010004 */
[----:B------:R-:W-:-:S02]  /*4030*/  HADD2.F32 R2, -RZ, R6.H1_H1 ;  /* 0x30000006ff027230 */ /* 0x000fc40000004100 */
[----:B------:R-:W-:Y:S01]  /*4040*/  FFMA.FTZ R3, R100, R12, R3 ;  /* 0x0000000c64037223 */ /* 0x000fe20000010003 */
[----:B------:R-:W-:Y:S01]  /*4050*/  FADD.FTZ R17, R124, R17 ;  /* 0x000000117c117221 */ /* 0x000fe20000010000 */
[----:B------:R-:W-:Y:S01]  /*4060*/  FADD.FTZ R4, R125, R4 ;  /* 0x000000047d047221 */ /* 0x000fe20000010000 */
[----:B------:R-:W-:Y:S01]  /*4070*/  FMUL.FTZ R126, R57, R126 ;  /* 0x0000007e397e7220 */ /* 0x000fe20000410000 */
[----:B------:R-:W-:Y:S01]  /*4080*/  FMUL.FTZ R5, R97, R3 ;  /* 0x0000000361057220 */ /* 0x000fe20000410000 */
[C---:B------:R-:W-:Y:S01]  /*4090*/  FMUL.FTZ R19, R91.reuse, R17 ;  /* 0x000000115b137220 */ /* 0x040fe20000410000 */
[----:B------:R-:W-:Y:S01]  /*40a0*/  FMUL.FTZ R15, R91, R4 ;  /* 0x000000045b0f7220 */ /* 0x000fe20000410000 */
[----:B------:R-:W-:Y:S01]  /*40b0*/  FMUL.FTZ R127, R57, R2 ;  /* 0x00000002397f7220 */ /* 0x000fe20000410000 */
        /* <DEDUP_REMOVED lines=8> */
[----:B------:R-:W-:Y:S02]  /*4140*/  HADD2.F32 R128, -RZ, R7.H0_H0 ;  /* 0x20000007ff807230 */ /* 0x000fe40000004100 */
        /* <DEDUP_REMOVED lines=8> */
[----:B------:R-:W-:Y:S01]  /*41d0*/  FMUL.FTZ R128, R59, R128 ;  /* 0x000000803b807220 */ /* 0x000fe20000410000 */
[----:B------:R-:W-:Y:S01]  /*41e0*/  FFMA.FTZ R5, R96, R13, R5 ;  /* 0x0000000d60057223 */ /* 0x000fe20000010005 */
[----:B------:R-:W-:Y:S01]  /*41f0*/  FMUL.FTZ R13, R93, R3 ;  /* 0x000000035d0d7220 */ /* 0x000fe20000410000 */
[----:B------:R-:W-:Y:S01]  /*4200*/  FADD.FTZ R4, R129, R4 ;  /* 0x0000000481047221 */ /* 0x000fe20000010000 */
[----:B------:R-:W-:Y:S01]  /*4210*/  FADD.FTZ R17, R128, R17 ;  /* 0x0000001180117221 */ /* 0x000fe20000010000 */
[-C--:B------:R-:W-:Y:S01]  /*4220*/  FMUL.FTZ R7, R93, R5.reuse ;  /* 0x000000055d077220 */ /* 0x080fe20000410000 */
[C---:B------:R-:W-:Y:S01]  /*4230*/  FFMA.FTZ R13, R94.reuse, R5, R13 ;  /* 0x000000055e0d7223 */ /* 0x040fe2000001000d */
[C---:B------:R-:W-:Y:S01]  /*4240*/  FMUL.FTZ R15, R87.reuse, R4 ;  /* 0x00000004570f7220 */ /* 0x040fe20000410000 */
[----:B------:R-:W-:Y:S01]  /*4250*/  FMUL.FTZ R19, R87, R17 ;  /* 0x0000001157137220 */ /* 0x000fe20000410000 */
[----:B------:R-:W-:Y:S01]  /*4260*/  FFMA.FTZ R7, R94, R3, -R7 ;  /* 0x000000035e077223 */ /* 0x000fe20000010807 */
[----:B0-----:R-:W-:-:S02]  /*4270*/  HADD2.F32 R131, -RZ, R8.H1_H1 ;  /* 0x30000008ff837230 */ /* 0x001fc40000004100 */
[C---:B------:R-:W-:Y:S01]  /*4280*/  FFMA.FTZ R15, R88.reuse, R17, -R15 ;  /* 0x00000011580f7223 */ /* 0x040fe2000001080f */
[----:B------:R-:W-:Y:S02]  /*4290*/  HADD2.F32 R3, -RZ, R8.H0_H0 ;  /* 0x20000008ff037230 */ /* 0x000fe40000004100 */
[----:B------:R-:W-:Y:S01]  /*42a0*/  FFMA.FTZ R4, R88, R4, R19 ;  /* 0x0000000458047223 */ /* 0x000fe20000010013 */
[C---:B------:R-:W-:Y:S01]  /*42b0*/  FMUL.FTZ R2, R91.reuse, R7 ;  /* 0x000000075b027220 */ /* 0x040fe20000410000 */
[C---:B------:R-:W-:Y:S01]  /*42c0*/  FMUL.FTZ R131, R60.reuse, R131 ;  /* 0x000000833c837220 */ /* 0x040fe20000410000 */
[--C-:B------:R-:W-:Y:S02]  /*42d0*/  HADD2.F32 R132, -RZ, R9.reuse.H0_H0 ;  /* 0x20000009ff847230 */ /* 0x100fe40000004100 */
[----:B------:R-:W-:Y:S01]  /*42e0*/  FMUL.FTZ R130, R60, R3 ;  /* 0x000000033c827220 */ /* 0x000fe20000410000 */
[-C--:B------:R-:W-:Y:S01]  /*42f0*/  FMUL.FTZ R3, R91, R13.reuse ;  /* 0x0000000d5b037220 */ /* 0x080fe20000410000 */
[----:B------:R-:W-:Y:S01]  /*4300*/  FADD.FTZ R4, R131, R4 ;  /* 0x0000000483047221 */ /* 0x000fe20000010000 */
[----:B------:R-:W-:Y:S01]  /*4310*/  FFMA.FTZ R13, R92, R13, R2 ;  /* 0x0000000d5c0d7223 */ /* 0x000fe20000010002 */
[----:B------:R-:W-:Y:S01]  /*4320*/  FADD.FTZ R15, R130, R15 ;  /* 0x0000000f820f7221 */ /* 0x000fe20000010000 */
[----:B------:R-:W-:Y:S01]  /*4330*/  FFMA.FTZ R3, R92, R7, -R3 ;  /* 0x000000075c037223 */ /* 0x000fe20000010803 */
[----:B------:R-:W-:Y:S01]  /*4340*/  FMUL.FTZ R5, R85, R4 ;  /* 0x0000000455057220 */ /* 0x000fe20000410000 */
[----:B------:R-:W-:-:S02]  /*4350*/  HADD2.F32 R2, -RZ, R9.H1_H1 ;  /* 0x30000009ff027230 */ /* 0x000fc40000004100 */
[-C--:B------:R-:W-:Y:S01]  /*4360*/  FMUL.FTZ R7, R85, R15.reuse ;  /* 0x0000000f55077220 */ /* 0x080fe20000410000 */
[----:B------:R-:W-:Y:S01]  /*4370*/  FMUL.FTZ R132, R61, R132 ;  /* 0x000000843d847220 */ /* 0x000fe20000410000 */
[C---:B------:R-:W-:Y:S01]  /*4380*/  FFMA.FTZ R15, R86.reuse, R15, -R5 ;  /* 0x0000000f560f7223 */ /* 0x040fe20000010805 */
[----:B------:R-:W-:Y:S01]  /*4390*/  FMUL.FTZ R9, R89, R13 ;  /* 0x0000000d59097220 */ /* 0x000fe20000410000 */
[----:B------:R-:W-:Y:S01]  /*43a0*/  FFMA.FTZ R8, R86, R4, R7 ;  /* 0x0000000456087223 */ /* 0x000fe20000010007 */
[----:B------:R-:W-:Y:S01]  /*43b0*/  FMUL.FTZ R133, R61, R2 ;  /* 0x000000023d857220 */ /* 0x000fe20000410000 */
[----:B------:R-:W0:Y:S01]  /*43c0*/  LDS.128 R4, [R68+0x30] ;  /* 0x0000300044047984 */ /* 0x000e220000000c00 */
[----:B------:R-:W-:Y:S01]  /*43d0*/  FADD.FTZ R2, R132, R15 ;  /* 0x0000000f84027221 */ /* 0x000fe20000010000 */
[--C-:B------:R-:W-:Y:S02]  /*43e0*/  HADD2.F32 R135, -RZ, R10.reuse.H1_H1 ;  /* 0x3000000aff877230 */ /* 0x100fe40000004100 */
[----:B------:R-:W-:Y:S01]  /*43f0*/  FADD.FTZ R8, R133, R8 ;  /* 0x0000000885087221 */ /* 0x000fe20000010000 */
[-C--:B------:R-:W-:Y:S01]  /*4400*/  FFMA.FTZ R9, R90, R3.reuse, -R9 ;  /* 0x000000035a097223 */ /* 0x080fe20000010809 */
[----:B------:R-:W-:Y:S01]  /*4410*/  FMUL.FTZ R15, R89, R3 ;  /* 0x00000003590f7220 */ /* 0x000fe20000410000 */
[----:B------:R-:W-:Y:S01]  /*4420*/  FMUL.FTZ R19, R107, R2 ;  /* 0x000000026b137220 */ /* 0x000fe20000410000 */
[----:B------:R-:W-:-:S02]  /*4430*/  HADD2.F32 R3, -RZ, R10.H0_H0 ;  /* 0x2000000aff037230 */ /* 0x000fc40000004100 */
[-C--:B------:R-:W-:Y:S01]  /*4440*/  FMUL.FTZ R17, R107, R8.reuse ;  /* 0x000000086b117220 */ /* 0x080fe20000410000 */
[----:B------:R-:W-:Y:S01]  /*4450*/  FMUL.FTZ R135, R62, R135 ;  /* 0x000000873e877220 */ /* 0x000fe20000410000 */
[----:B------:R-:W-:Y:S01]  /*4460*/  FFMA.FTZ R8, R108, R8, R19 ;  /* 0x000000086c087223 */ /* 0x000fe20000010013 */
[----:B------:R-:W-:Y:S01]  /*4470*/  FFMA.FTZ R15, R90, R13, R15 ;  /* 0x0000000d5a0f7223 */ /* 0x000fe2000001000f */
[----:B------:R-:W-:Y:S01]  /*4480*/  FFMA.FTZ R17, R108, R2, -R17 ;  /* 0x000000026c117223 */ /* 0x000fe20000010811 */
[----:B------:R-:W-:Y:S01]  /*4490*/  FMUL.FTZ R134, R62, R3 ;  /* 0x000000033e867220 */ /* 0x000fe20000410000 */
[----:B------:R-:W-:Y:S01]  /*44a0*/  FADD.FTZ R8, R135, R8 ;  /* 0x0000000887087221 */ /* 0x000fe20000010000 */
[C---:B------:R-:W-:Y:S01]  /*44b0*/  FMUL.FTZ R3, R87.reuse, R15 ;  /* 0x0000000f57037220 */ /* 0x040fe20000410000 */
[----:B------:R-:W-:Y:S01]  /*44c0*/  FMUL.FTZ R2, R87, R9 ;  /* 0x0000000957027220 */ /* 0x000fe20000410000 */
[----:B------:R-:W-:Y:S01]  /*44d0*/  FADD.FTZ R17, R134, R17 ;  /* 0x0000001186117221 */ /* 0x000fe20000010000 */
[----:B------:R-:W-:-:S02]  /*44e0*/  HADD2.F32 R136, -RZ, R11.H0_H0 ;  /* 0x2000000bff887230 */ /* 0x000fc40000004100 */
[----:B------:R-:W-:Y:S01]  /*44f0*/  FMUL.FTZ R10, R22, R8 ;  /* 0x00000008160a7220 */ /* 0x000fe20000410000 */
[C---:B------:R-:W-:Y:S01]  /*4500*/  FFMA.FTZ R3, R88.reuse, R9, -R3 ;  /* 0x0000000958037223 */ /* 0x040fe20000010803 */
[----:B------:R-:W-:Y:S01]  /*4510*/  FFMA.FTZ R15, R88, R15, R2 ;  /* 0x0000000f580f7223 */ /* 0x000fe20000010002 */
[-C--:B------:R-:W-:Y:S01]  /*4520*/  FMUL.FTZ R9, R22, R17.reuse ;  /* 0x0000001116097220 */ /* 0x080fe20000410000 */
[----:B------:R-:W-:Y:S02]  /*4530*/  HADD2.F32 R2, -RZ, R11.H1_H1 ;  /* 0x3000000bff027230 */ /* 0x000fe40000004100 */
[----:B------:R-:W-:Y:S01]  /*4540*/  FFMA.FTZ R17, R111, R17, -R10 ;  /* 0x000000116f117223 */ /* 0x000fe2000001080a */
[----:B------:R-:W-:Y:S01]  /*4550*/  FMUL.FTZ R136, R63, R136 ;  /* 0x000000883f887220 */ /* 0x000fe20000410000 */
[----:B------:R-:W-:Y:S01]  /*4560*/  FFMA.FTZ R10, R111, R8, R9 ;  /* 0x000000086f0a7223 */ /* 0x000fe20000010009 */
[----:B------:R-:W-:Y:S01]  /*4570*/  FMUL.FTZ R9, R85, R15 ;  /* 0x0000000f55097220 */ /* 0x000fe20000410000 */
[----:B------:R-:W-:Y:S01]  /*4580*/  FMUL.FTZ R137, R63, R2 ;  /* 0x000000023f897220 */ /* 0x000fe20000410000 */
[----:B------:R-:W-:-:S02]  /*4590*/  FADD.FTZ R17, R136, R17 ;  /* 0x0000001188117221 */ /* 0x000fc40000010000 */
[----:B------:R-:W-:Y:S01]  /*45a0*/  FFMA.FTZ R8, R86, R3, -R9 ;  /* 0x0000000356087223 */ /* 0x000fe20000010809 */
[----:B------:R-:W-:Y:S01]  /*45b0*/  FADD.FTZ R9, R137, R10 ;  /* 0x0000000a89097221 */ /* 0x000fe20000010000 */
[C---:B------:R-:W-:Y:S01]  /*45c0*/  FMUL.FTZ R2, R114.reuse, R17 ;  /* 0x0000001172027220 */ /* 0x040fe20000410000 */
[----:B------:R-:W-:Y:S02]  /*45d0*/  FMUL.FTZ R3, R85, R3 ;  /* 0x0000000355037220 */ /* 0x000fe40000410000 */
[-C--:B------:R-:W-:Y:S01]  /*45e0*/  FMUL.FTZ R11, R114, R9.reuse ;  /* 0x00000009720b7220 */ /* 0x080fe20000410000 */
[----:B------:R-:W-:Y:S01]  /*45f0*/  FFMA.FTZ R10, R116, R9, R2 ;  /* 0x00000009740a7223 */ /* 0x000fe20000010002 */
[----:B------:R-:W-:Y:S01]  /*4600*/  FFMA.FTZ R15, R86, R15, R3 ;  /* 0x0000000f560f7223 */ /* 0x000fe20000010003 */
[----:B------:R-:W-:Y:S01]  /*4610*/  MOV R3, UR10 ;  /* 0x0000000a00037c02 */ /* 0x000fe20008000f00 */
[--C-:B0-----:R-:W-:Y:S02]  /*4620*/  HADD2.F32 R9, -RZ, R4.reuse.H0_H0 ;  /* 0x20000004ff097230 */ /* 0x101fe40000004100 */
[----:B------:R-:W-:Y:S01]  /*4630*/  FFMA.FTZ R17, R116, R17, -R11 ;  /* 0x0000001174117223 */ /* 0x000fe2000001080b */
[----:B------:R-:W-:-:S02]  /*4640*/  HADD2.F32 R139, -RZ, R4.H1_H1 ;  /* 0x30000004ff8b7230 */ /* 0x000fc40000004100 */
[C---:B------:R-:W-:Y:S01]  /*4650*/  FMUL.FTZ R11, R107.reuse, R15 ;  /* 0x0000000f6b0b7220 */ /* 0x040fe20000410000 */
[-C--:B------:R-:W-:Y:S01]  /*4660*/  FMUL.FTZ R4, R107, R8.reuse ;  /* 0x000000086b047220 */ /* 0x080fe20000410000 */
[C---:B------:R-:W-:Y:S01]  /*4670*/  FMUL.FTZ R138, R64.reuse, R9 ;  /* 0x00000009408a7220 */ /* 0x040fe20000410000 */
[--C-:B------:R-:W-:Y:S02]  /*4680*/  HADD2.F32 R140, -RZ, R5.reuse.H0_H0 ;  /* 0x20000005ff8c7230 */ /* 0x100fe40000004100 */
[----:B------:R-:W-:Y:S01]  /*4690*/  FMUL.FTZ R139, R64, R139 ;  /* 0x0000008b408b7220 */ /* 0x000fe20000410000 */
[----:B------:R-:W-:Y:S01]  /*46a0*/  FFMA.FTZ R11, R108, R8, -R11 ;  /* 0x000000086c0b7223 */ /* 0x000fe2000001080b */
[----:B------:R-:W-:Y:S01]  /*46b0*/  FADD.FTZ R8, R138, R17 ;  /* 0x000000118a087221 */ /* 0x000fe20000010000 */
[----:B------:R-:W-:Y:S01]  /*46c0*/  FFMA.FTZ R15, R108, R15, R4 ;  /* 0x0000000f6c0f7223 */ /* 0x000fe20000010004 */
[----:B------:R-:W-:Y:S01]  /*46d0*/  FADD.FTZ R10, R139, R10 ;  /* 0x0000000a8b0a7221 */ /* 0x000fe20000010000 */
[----:B------:R-:W-:-:S02]  /*46e0*/  HADD2.F32 R4, -RZ, R5.H1_H1 ;  /* 0x30000005ff047230 */ /* 0x000fc40000004100 */
[C---:B------:R-:W-:Y:S01]  /*46f0*/  FMUL.FTZ R9, R121.reuse, R8 ;  /* 0x0000000879097220 */ /* 0x040fe20000410000 */
[--C-:B------:R-:W-:Y:S02]  /*4700*/  HADD2.F32 R143, -RZ, R6.reuse.H1_H1 ;  /* 0x30000006ff8f7230 */ /* 0x100fe40000004100 */
[-C--:B------:R-:W-:Y:S01]  /*4710*/  FMUL.FTZ R12, R121, R10.reuse ;  /* 0x0000000a790c7220 */ /* 0x080fe20000410000 */
[----:B------:R-:W-:Y:S02]  /*4720*/  HADD2.F32 R144, -RZ, R7.H0_H0 ;  /* 0x20000007ff907230 */ /* 0x000fe40000004100 */
[----:B------:R-:W-:Y:S01]  /*4730*/  FFMA.FTZ R10, R23, R10, R9 ;  /* 0x0000000a170a7223 */ /* 0x000fe20000010009 */
[----:B------:R-:W-:Y:S01]  /*4740*/  FMUL.FTZ R141, R65, R4 ;  /* 0x00000004418d7220 */ /* 0x000fe20000410000 */
[----:B------:R-:W-:Y:S01]  /*4750*/  FFMA.FTZ R5, R23, R8, -R12 ;  /* 0x0000000817057223 */ /* 0x000fe2000001080c */
[----:B------:R-:W-:Y:S01]  /*4760*/  FMUL.FTZ R140, R65, R140 ;  /* 0x0000008c418c7220 */ /* 0x000fe20000410000 */
[----:B------:R-:W0:Y:S01]  /*4770*/  S2UR UR11, SR_CgaCtaId ;  /* 0x00000000000b79c3 */ /* 0x000e220000008800 */
[----:B------:R-:W-:Y:S01]  /*4780*/  FADD.FTZ R10, R141, R10 ;  /* 0x0000000a8d0a7221 */ /* 0x000fe20000010000 */
[----:B------:R-:W-:Y:S01]  /*4790*/  FMUL.FTZ R4, R22, R15 ;  /* 0x0000000f16047220 */ /* 0x000fe20000410000 */
[----:B------:R-:W-:Y:S01]  /*47a0*/  FADD.FTZ R9, R140, R5 ;  /* 0x000000058c097221 */ /* 0x000fe20000010000 */
[----:B------:R-:W-:-:S02]  /*47b0*/  HADD2.F32 R5, -RZ, R6.H0_H0 ;  /* 0x20000006ff057230 */ /* 0x000fc40000004100 */
[-C--:B------:R-:W-:Y:S01]  /*47c0*/  FMUL.FTZ R8, R22, R11.reuse ;  /* 0x0000000b16087220 */ /* 0x080fe20000410000 */
[-C--:B------:R-:W-:Y:S01]  /*47d0*/  FMUL.FTZ R13, R119, R10.reuse ;  /* 0x0000000a770d7220 */ /* 0x080fe20000410000 */
[----:B------:R-:W-:Y:S01]  /*47e0*/  FFMA.FTZ R11, R111, R11, -R4 ;  /* 0x0000000b6f0b7223 */ /* 0x000fe20000010804 */
[----:B------:R-:W-:Y:S01]  /*47f0*/  FMUL.FTZ R17, R119, R9 ;  /* 0x0000000977117220 */ /* 0x000fe20000410000 */
[----:B------:R-:W-:Y:S01]  /*4800*/  FFMA.FTZ R15, R111, R15, R8 ;  /* 0x0000000f6f0f7223 */ /* 0x000fe20000010008 */
[----:B------:R-:W-:Y:S01]  /*4810*/  FFMA.FTZ R13, R120, R9, -R13 ;  /* 0x00000009780d7223 */ /* 0x000fe2000001080d */
[----:B------:R-:W-:Y:S01]  /*4820*/  FMUL.FTZ R142, R66, R5 ;  /* 0x00000005428e7220 */ /* 0x000fe20000410000 */
[----:B------:R-:W-:Y:S01]  /*4830*/  FMUL.FTZ R4, R114, R11 ;  /* 0x0000000b72047220 */ /* 0x000fe20000410000 */
[----:B------:R-:W-:Y:S01]  /*4840*/  FFMA.FTZ R10, R120, R10, R17 ;  /* 0x0000000a780a7223 */ /* 0x000fe20000010011 */
[----:B------:R-:W-:Y:S01]  /*4850*/  FMUL.FTZ R9, R114, R15 ;  /* 0x0000000f72097220 */ /* 0x000fe20000410000 */
[----:B------:R-:W-:Y:S01]  /*4860*/  FMUL.FTZ R143, R66, R143 ;  /* 0x0000008f428f7220 */ /* 0x000fe20000410000 */
[----:B------:R-:W-:Y:S01]  /*4870*/  FADD.FTZ R13, R142, R13 ;  /* 0x0000000d8e0d7221 */ /* 0x000fe20000010000 */
[----:B------:R-:W-:Y:S01]  /*4880*/  FFMA.FTZ R8, R116, R15, R4 ;  /* 0x0000000f74087223 */ /* 0x000fe20000010004 */
[----:B------:R-:W-:-:S02]  /*4890*/  HADD2.F32 R4, -RZ, R7.H1_H1 ;  /* 0x30000007ff047230 */ /* 0x000fc40000004100 */
[----:B------:R-:W-:Y:S01]  /*48a0*/  FFMA.FTZ R6, R116, R11, -R9 ;  /* 0x0000000b74067223 */ /* 0x000fe20000010809 */
[----:B------:R-:W-:Y:S01]  /*48b0*/  FADD.FTZ R5, R143, R10 ;  /* 0x0000000a8f057221 */ /* 0x000fe20000010000 */
[----:B------:R-:W-:Y:S01]  /*48c0*/  FMUL.FTZ R12, R117, R13 ;  /* 0x0000000d750c7220 */ /* 0x000fe20000410000 */
[----:B------:R-:W-:Y:S01]  /*48d0*/  MOV R2, UR24 ;  /* 0x0000001800027c02 */ /* 0x000fe20008000f00 */
[----:B------:R-:W-:Y:S01]  /*48e0*/  FMUL.FTZ R10, R121, R6 ;  /* 0x00000006790a7220 */ /* 0x000fe20000410000 */
[-C--:B------:R-:W-:Y:S01]  /*48f0*/  FMUL.FTZ R9, R117, R5.reuse ;  /* 0x0000000575097220 */ /* 0x080fe20000410000 */
[C---:B------:R-:W-:Y:S01]  /*4900*/  FFMA.FTZ R12, R118.reuse, R5, R12 ;  /* 0x00000005760c7223 */ /* 0x040fe2000001000c */
[----:B------:R-:W-:Y:S01]  /*4910*/  FMUL.FTZ R145, R67, R4 ;  /* 0x0000000443917220 */ /* 0x000fe20000410000 */
[----:B------:R-:W-:Y:S01]  /*4920*/  FFMA.FTZ R10, R23, R8, R10 ;  /* 0x00000008170a7223 */ /* 0x000fe2000001000a */
[----:B------:R-:W-:Y:S01]  /*4930*/  FFMA.FTZ R9, R118, R13, -R9 ;  /* 0x0000000d76097223 */ /* 0x000fe20000010809 */
[----:B------:R-:W-:Y:S01]  /*4940*/  FMUL.FTZ R144, R67, R144 ;  /* 0x0000009043907220 */ /* 0x000fe20000410000 */
[----:B------:R-:W-:Y:S01]  /*4950*/  FADD.FTZ R146, R145, R12 ;  /* 0x0000000c91927221 */ /* 0x000fe20000010000 */
[----:B------:R-:W-:Y:S01]  /*4960*/  FMUL.FTZ R8, R121, R8 ;  /* 0x0000000879087220 */ /* 0x000fe20000410000 */
[----:B------:R-:W-:Y:S01]  /*4970*/  FMUL.FTZ R5, R119, R10 ;  /* 0x0000000a77057220 */ /* 0x000fe20000410000 */
[----:B------:R-:W-:Y:S01]  /*4980*/  FADD.FTZ R147, R144, R9 ;  /* 0x0000000990937221 */ /* 0x000fe20000010000 */
[----:B------:R-:W-:Y:S01]  /*4990*/  ULEA UR10, UR5, UR12, 0x4 ;  /* 0x0000000c050a7291 */ /* 0x000fe2000f8e20ff */
[----:B------:R-:W-:Y:S01]  /*49a0*/  FFMA.FTZ R8, R23, R6, -R8 ;  /* 0x0000000617087223 */ /* 0x000fe20000010808 */
[----:B------:R-:W1:Y:S03]  /*49b0*/  SHFL.UP PT, R11, R146, 0x1, RZ ;  /* 0x04200000920b7989 */ /* 0x000e6600000e00ff */
[CC--:B------:R-:W-:Y:S01]  /*49c0*/  FFMA.FTZ R5, R120.reuse, R8.reuse, -R5 ;  /* 0x0000000878057223 */ /* 0x0c0fe20000010805 */
[----:B------:R-:W-:Y:S01]  /*49d0*/  FMUL.FTZ R7, R119, R8 ;  /* 0x0000000877077220 */ /* 0x000fe20000410000 */
[----:B------:R-:W2:Y:S02]  /*49e0*/  SHFL.UP PT, R6, R147, 0x1, RZ ;  /* 0x0420000093067989 */ /* 0x000ea400000e00ff */
[----:B------:R-:W-:Y:S01]  /*49f0*/  FMUL.FTZ R9, R117, R5 ;  /* 0x0000000575097220 */ /* 0x000fe20000410000 */
[----:B------:R-:W-:Y:S01]  /*4a00*/  FFMA.FTZ R7, R120, R10, R7 ;  /* 0x0000000a78077223 */ /* 0x000fe20000010007 */
[----:B------:R-:W5:Y:S01]  /*4a10*/  LDG.E.64 R2, desc[UR16][R2.64] ;  /* 0x0000001002027981 */ /* 0x000f62000c1e1b00 */
[----:B------:R-:W-:Y:S01]  /*4a20*/  UMOV UR12, 0x400 ;  /* 0x00000400000c7882 */ /* 0x000fe20000000000 */
[----:B------:R-:W-:Y:S01]  /*4a30*/  ISETP.GE.U32.AND P2, PT, R33, 0x20, PT ;  /* 0x000000202100780c */ /* 0x000fe20003f46070 */
[CC--:B------:R-:W-:Y:S01]  /*4a40*/  FFMA.FTZ R148, R118.reuse, R7.reuse, R9 ;  /* 0x0000000776947223 */ /* 0x0c0fe20000010009 */
[----:B------:R-:W-:Y:S01]  /*4a50*/  FMUL.FTZ R4, R117, R7 ;  /* 0x0000000775047220 */ /* 0x000fe20000410000 */
[----:B0-----:R-:W-:Y:S01]  /*4a60*/  ULEA UR12, UR11, UR12, 0x18 ;  /* 0x0000000c0b0c7291 */ /* 0x001fe2000f8ec0ff */
[----:B------:R-:W-:Y:S02]  /*4a70*/  BSSY.RECONVERGENT B0, `(.L_x_1181) ;  /* 0x000008b000007945 */ /* 0x000fe40003800200 */
[----:B------:R-:W-:-:S02]  /*4a80*/  FFMA.FTZ R149, R118, R5, -R4 ;  /* 0x0000000576957223 */ /* 0x000fc40000010804 */
[----:B------:R-:W0:Y:S04]  /*4a90*/  SHFL.UP PT, R5, R148, 0x1, RZ ;  /* 0x0420000094057989 */ /* 0x000e2800000e00ff */
[----:B------:R-:W3:Y:S01]  /*4aa0*/  SHFL.UP PT, R4, R149, 0x1, RZ ;  /* 0x0420000095047989 */ /* 0x000ee200000e00ff */
[-C--:B-1----:R-:W-:Y:S01]  /*4ab0*/  FMUL.FTZ R7, R149, R11.reuse ;  /* 0x0000000b95077220 */ /* 0x082fe20000410000 */
[----:B------:R-:W-:-:S03]  /*4ac0*/  FMUL.FTZ R8, R148, R11 ;  /* 0x0000000b94087220 */ /* 0x000fc60000410000 */
[-C--:B--2---:R-:W-:Y:S01]  /*4ad0*/  FFMA.FTZ R7, R148, R6.reuse, R7 ;  /* 0x0000000694077223 */ /* 0x084fe20000010007 */
[----:B------:R-:W-:-:S03]  /*4ae0*/  FFMA.FTZ R8, R149, R6, -R8 ;  /* 0x0000000695087223 */ /* 0x000fc60000010808 */
[----:B------:R-:W-:Y:S01]  /*4af0*/  @P1 FADD.FTZ R146, R146, R7 ;  /* 0x0000000792921221 */ /* 0x000fe20000010000 */
[----:B------:R-:W-:-:S04]  /*4b00*/  @P1 FADD.FTZ R147, R147, R8 ;  /* 0x0000000893931221 */ /* 0x000fc80000010000 */
[----:B------:R-:W1:Y:S04]  /*4b10*/  SHFL.UP PT, R9, R146, 0x2, RZ ;  /* 0x0440000092097989 */ /* 0x000e6800000e00ff */
[----:B------:R-:W2:Y:S01]  /*4b20*/  SHFL.UP PT, R8, R147, 0x2, RZ ;  /* 0x0440000093087989 */ /* 0x000ea200000e00ff */
[-C--:B0-----:R-:W-:Y:S01]  /*4b30*/  FMUL.FTZ R7, R149, R5.reuse ;  /* 0x0000000595077220 */ /* 0x081fe20000410000 */
[----:B------:R-:W-:-:S03]  /*4b40*/  FMUL.FTZ R6, R148, R5 ;  /* 0x0000000594067220 */ /* 0x000fc60000410000 */
[-C--:B---3--:R-:W-:Y:S01]  /*4b50*/  @P1 FFMA.FTZ R148, R148, R4.reuse, R7 ;  /* 0x0000000494941223 */ /* 0x088fe20000010007 */
[----:B------:R-:W-:Y:S01]  /*4b60*/  @P1 FFMA.FTZ R149, R149, R4, -R6 ;  /* 0x0000000495951223 */ /* 0x000fe20000010806 */
[----:B------:R-:W-:-:S03]  /*4b70*/  ISETP.GE.AND P1, PT, R52, 0x2, PT ;  /* 0x000000023400780c */ /* 0x000fc60003f26270 */
        /* <DEDUP_REMOVED lines=40> */
[-C--:B---3--:R-:W-:Y:S01]  /*4e00*/  @P1 FFMA.FTZ R148, R148, R4.reuse, R9 ;  /* 0x0000000494941223 */ /* 0x088fe20000010009 */
[----:B------:R-:W-:Y:S01]  /*4e10*/  @P1 FFMA.FTZ R149, R149, R4, -R6 ;  /* 0x0000000495951223 */ /* 0x000fe20000010806 */
[----:B------:R-:W-:Y:S01]  /*4e20*/  ISETP.NE.AND P1, PT, R52, 0x1f, PT ;  /* 0x0000001f3400780c */ /* 0x000fe20003f25270 */
[----:B------:R-:W0:Y:S04]  /*4e30*/  SHFL.UP PT, R7, R146, 0x10, RZ ;  /* 0x0600000092077989 */ /* 0x000e2800000e00ff */
[----:B------:R-:W1:Y:S04]  /*4e40*/  SHFL.UP PT, R4, R148, 0x10, RZ ;  /* 0x0600000094047989 */ /* 0x000e6800000e00ff */
[----:B------:R-:W2:Y:S04]  /*4e50*/  SHFL.UP PT, R9, R149, 0x10, RZ ;  /* 0x0600000095097989 */ /* 0x000ea800000e00ff */
[----:B------:R-:W3:Y:S01]  /*4e60*/  SHFL.UP PT, R5, R147, 0x10, RZ ;  /* 0x0600000093057989 */ /* 0x000ee200000e00ff */
[CC--:B0-----:R-:W-:Y:S01]  /*4e70*/  FMUL.FTZ R6, R148.reuse, R7.reuse ;  /* 0x0000000794067220 */ /* 0x0c1fe20000410000 */
[C---:B------:R-:W-:Y:S01]  /*4e80*/  FMUL.FTZ R7, R149.reuse, R7 ;  /* 0x0000000795077220 */ /* 0x040fe20000410000 */
[-C--:B-1----:R-:W-:Y:S01]  /*4e90*/  FMUL.FTZ R8, R148, R4.reuse ;  /* 0x0000000494087220 */ /* 0x082fe20000410000 */
[----:B------:R-:W-:-:S03]  /*4ea0*/  FMUL.FTZ R4, R149, R4 ;  /* 0x0000000495047220 */ /* 0x000fc60000410000 */
[CC--:B--2---:R-:W-:Y:S01]  /*4eb0*/  FFMA.FTZ R8, R149.reuse, R9.reuse, -R8 ;  /* 0x0000000995087223 */ /* 0x0c4fe20000010808 */
[C---:B------:R-:W-:Y:S01]  /*4ec0*/  FFMA.FTZ R9, R148.reuse, R9, R4 ;  /* 0x0000000994097223 */ /* 0x040fe20000010004 */
[----:B------:R-:W-:Y:S02]  /*4ed0*/  HFMA2 R4, -RZ, RZ, 1.875, 0 ;  /* 0x3f800000ff047431 */ /* 0x000fe400000001ff */
[-C--:B---3--:R-:W-:Y:S01]  /*4ee0*/  FFMA.FTZ R10, R149, R5.reuse, -R6 ;  /* 0x00000005950a7223 */ /* 0x088fe20000010806 */
[----:B------:R-:W-:Y:S01]  /*4ef0*/  FFMA.FTZ R11, R148, R5, R7 ;  /* 0x00000005940b7223 */ /* 0x000fe20000010007 */
[----:B------:R-:W-:Y:S02]  /*4f00*/  CS2R R6, SRZ ;  /* 0x0000000000067805 */ /* 0x000fe4000001ff00 */
[----:B------:R-:W-:Y:S01]  /*4f10*/  MOV R5, RZ ;  /* 0x000000ff00057202 */ /* 0x000fe20000000f00 */
[----:B------:R-:W-:Y:S01]  /*4f20*/  FADD.FTZ R10, R147, R10 ;  /* 0x0000000a930a7221 */ /* 0x000fe20000010000 */
[----:B------:R-:W-:-:S04]  /*4f30*/  FADD.FTZ R11, R146, R11 ;  /* 0x0000000b920b7221 */ /* 0x000fc80000010000 */
[----:B------:R-:W-:Y:S04]  /*4f40*/  @P0 LDS.128 R4, [UR10+0x10c0] ;  /* 0x0010c00aff040984 */ /* 0x000fe80008000c00 */
[----:B------:R-:W-:Y:S01]  /*4f50*/  @!P1 STS.128 [R29+0x1080], R8 ;  /* 0x001080081d009388 */ /* 0x000fe20000000c00 */
[----:B------:R-:W-:Y:S01]  /*4f60*/  BAR.SYNC.DEFER_BLOCKING 0x0 ;  /* 0x0000000000007b1d */ /* 0x000fe20000010000 */
[----:B------:R-:W-:-:S04]  /*4f70*/  ISETP.GE.AND P1, PT, R52, 0x10, PT ;  /* 0x000000103400780c */ /* 0x000fc80003f26270 */
[----:B------:R-:W-:Y:S02]  /*4f80*/  FSEL R150, R147, R10, !P1 ;  /* 0x0000000a93967208 */ /* 0x000fe40004800000 */
[----:B------:R-:W-:Y:S02]  /*4f90*/  FSEL R149, R149, R8, !P1 ;  /* 0x0000000895957208 */ /* 0x000fe40004800000 */
[----:B------:R-:W-:Y:S02]  /*4fa0*/  FSEL R148, R148, R9, !P1 ;  /* 0x0000000994947208 */ /* 0x000fe40004800000 */
[----:B------:R-:W-:Y:S02]  /*4fb0*/  FSEL R147, R146, R11, !P1 ;  /* 0x0000000b92937208 */ /* 0x000fe40004800000 */
[----:B------:R-:W-:Y:S01]  /*4fc0*/  ISETP.NE.AND P1, PT, R115, 0x1, PT ;  /* 0x000000017300780c */ /* 0x000fe20003f25270 */
[----:B------:R-:W-:Y:S04]  /*4fd0*/  SHFL.UP PT, R146, R149, 0x1, RZ ;  /* 0x0420000095927989 */ /* 0x000fe800000e00ff */
[----:B------:R-:W-:Y:S04]  /*4fe0*/  SHFL.UP PT, R10, R148, 0x1, RZ ;  /* 0x04200000940a7989 */ /* 0x000fe800000e00ff */
[----:B------:R-:W-:Y:S04]  /*4ff0*/  SHFL.UP PT, R11, R150, 0x1, RZ ;  /* 0x04200000960b7989 */ /* 0x000fe800000e00ff */
[----:B------:R-:W0:Y:S04]  /*5000*/  LDS.128 R12, [UR12+0x1080] ;  /* 0x0010800cff0c7984 */ /* 0x000e280008000c00 */
[----:B------:R-:W1:Y:S04]  /*5010*/  LDS.128 R16, [UR12+0x1090] ;  /* 0x0010900cff107984 */ /* 0x000e680008000c00 */
[----:B------:R-:W2:Y:S01]  /*5020*/  SHFL.UP PT, R147, R147, 0x1, RZ ;  /* 0x0420000093937989 */ /* 0x000ea200000e00ff */
[----:B0-----:R-:W-:-:S02]  /*5030*/  FSEL R39, R12, R39, !P1 ;  /* 0x000000270c277208 */ /* 0x001fc40004800000 */
[C---:B------:R-:W-:Y:S01]  /*5040*/  FSEL R41, R14.reuse, R41, !P1 ;  /* 0x000000290e297208 */ /* 0x040fe20004800000 */
[-C--:B-1----:R-:W-:Y:S01]  /*5050*/  FMUL.FTZ R9, R13, R17.reuse ;  /* 0x000000110d097220 */ /* 0x082fe20000410000 */
[CC--:B------:R-:W-:Y:S01]  /*5060*/  FMUL.FTZ R151, R15.reuse, R17.reuse ;  /* 0x000000110f977220 */ /* 0x0c0fe20000410000 */
[-C--:B------:R-:W-:Y:S01]  /*5070*/  FMUL.FTZ R8, R14, R17.reuse ;  /* 0x000000110e087220 */ /* 0x080fe20000410000 */
[C---:B------:R-:W-:Y:S01]  /*5080*/  FSEL R54, R15.reuse, R54, !P1 ;  /* 0x000000360f367208 */ /* 0x040fe20004800000 */
[CC--:B------:R-:W-:Y:S01]  /*5090*/  FFMA.FTZ R9, R12.reuse, R16.reuse, -R9 ;  /* 0x000000100c097223 */ /* 0x0c0fe20000010809 */
[----:B------:R-:W-:Y:S01]  /*50a0*/  FMUL.FTZ R12, R12, R17 ;  /* 0x000000110c0c7220 */ /* 0x000fe20000410000 */
[-C--:B------:R-:W-:Y:S01]  /*50b0*/  FFMA.FTZ R151, R14, R16.reuse, -R151 ;  /* 0x000000100e977223 */ /* 0x080fe20000010897 */
[----:B------:R-:W-:Y:S01]  /*50c0*/  FFMA.FTZ R8, R15, R16, R8 ;  /* 0x000000100f087223 */ /* 0x000fe20000010008 */
[C---:B------:R-:W-:Y:S01]  /*50d0*/  FSEL R56, R13.reuse, R56, !P1 ;  /* 0x000000380d387208 */ /* 0x040fe20004800000 */
[----:B------:R-:W-:Y:S01]  /*50e0*/  FFMA.FTZ R12, R13, R16, R12 ;  /* 0x000000100d0c7223 */ /* 0x000fe2000001000c */
[----:B------:R-:W-:Y:S01]  /*50f0*/  FADD.FTZ R18, R18, R151 ;  /* 0x0000009712127221 */ /* 0x000fe20000010000 */
[----:B------:R-:W-:Y:S01]  /*5100*/  FADD.FTZ R8, R19, R8 ;  /* 0x0000000813087221 */ /* 0x000fe20000010000 */
[----:B--2---:R-:W-:Y:S06]  /*5110*/  @!P2 BRA `(.L_x_1182) ;  /* 0x000000000040a947 */ /* 0x004fec0003800000 */
        /* <DEDUP_REMOVED lines=16> */
.L_x_1182:
        /* <DEDUP_REMOVED lines=16> */
.L_x_1183:
[----:B------:R-:W-:Y:S05]  /*5320*/  BSYNC.RECONVERGENT B0 ;  /* 0x0000000000007941 */ /* 0x000fea0003800200 */
.L_x_1181:
        /* <DEDUP_REMOVED lines=117> */
.L_x_1185:
[----:B------:R-:W-:Y:S05]  /*5a80*/  BSYNC.RECONVERGENT B0 ;  /* 0x0000000000007941 */ /* 0x000fea0003800200 */
.L_x_1184:
[----:B------:R-:W-:Y:S01]  /*5a90*/  UIADD3 UR5, UPT, UPT, UR5, 0x1, URZ ;  /* 0x0000000105057890 */ /* 0x000fe2000fffe0ff */
[C---:B-1---5:R-:W-:Y:S01]  /*5aa0*/  FMUL.FTZ R6, R3.reuse, R135 ;  /* 0x0000008703067220 */ /* 0x062fe20000410000 */
[C---:B------:R-:W-:Y:S01]  /*5ab0*/  FMUL.FTZ R5, R3.reuse, R20 ;  /* 0x0000001403057220 */ /* 0x040fe20000410000 */
[C---:B------:R-:W-:Y:S01]  /*5ac0*/  FMUL.FTZ R106, R3.reuse, R106 ;  /* 0x0000006a036a7220 */ /* 0x040fe20000410000 */
[----:B------:R-:W-:Y:S01]  /*5ad0*/  UISETP.GE.AND UP0, UPT, UR5, UR36, UPT ;  /* 0x000000240500728c */ /* 0x000fe2000bf06270 */
        /* <DEDUP_REMOVED lines=46> */
.L_x_1180:
        /* <DEDUP_REMOVED lines=25> */
[----:B------:R-:W-:Y:S02]  /*5f50*/  SHF.L.U32 R5, R33, 0x1, RZ ;  /* 0x0000000121057819 */ /* 0x000fe400000006ff */
[----:B0-----:R-:W-:Y:S01]  /*5f60*/  LEA R0, R0, R25, 0x4 ;  /* 0x0000001900007211 */ /* 0x001fe200078e20ff */
[----:B------:R-:W-:Y:S01]  /*5f70*/  BAR.SYNC.DEFER_BLOCKING 0x0 ;  /* 0x0000000000007b1d */ /* 0x000fe20000010000 */
[----:B--2---:R-:W-:Y:S01]  /*5f80*/  IMAD.WIDE.U32 R2, R6, UR23, R2 ;  /* 0x0000001706027c25 */ /* 0x004fe2000f8e0002 */
[----:B------:R-:W-:Y:S01]  /*5f90*/  LOP3.LUT R6, R5, 0x7c0, RZ, 0xc0, !PT ;  /* 0x000007c005067812 */ /* 0x000fe200078ec0ff */
[----:B----4-:R-:W-:Y:S01]  /*5fa0*/  UISETP.GE.AND UP0, UPT, UR4, UR5, UPT ;  /* 0x000000050400728c */ /* 0x010fe2000bf06270 */
[----:B---3--:R-:W-:-:S02]  /*5fb0*/  LEA R4, P0, R2, R16, 0x1 ;  /* 0x0000001002047211 */ /* 0x008fc400078008ff */
[----:B------:R-:W-:Y:S04]  /*5fc0*/  STS.128 [R0], R84 ;  /* 0x0000005400007388 */ /* 0x000fe80000000c00 */
[----:B------:R0:W-:Y:S01]  /*5fd0*/  STS.128 [R0+0x10], R76 ;  /* 0x0000104c00007388 */ /* 0x0001e20000000c00 */
[----:B------:R-:W-:-:S03]  /*5fe0*/  NOP ;  /* 0x0000000000007918 */ /* 0x000fc60000000000 */
[----:B------:R-:W1:Y:S04]  /*5ff0*/  LDS.128 R8, [R25] ;  /* 0x0000000019087984 */ /* 0x000e680000000c00 */
[----:B------:R-:W2:Y:S01]  /*6000*/  LDS.128 R12, [R25+0x200] ;  /* 0x00020000190c7984 */ /* 0x000ea20000000c00 */
[----:B0-----:R-:W-:Y:S01]  /*6010*/  IMAD R0, R7, UR23, R3 ;  /* 0x0000001707007c24 */ /* 0x001fe2000f8e0203 */
[----:B------:R-:W-:-:S04]  /*6020*/  LOP3.LUT R3, R6, 0x1f, R33, 0xf8, !PT ;  /* 0x0000001f06037812 */ /* 0x000fc800078ef821 */
[----:B------:R-:W-:-:S03]  /*6030*/  LEA.HI.X R5, R2, R17, R0, 0x1, P0 ;  /* 0x0000001102057211 */ /* 0x000fc600000f0c00 */
[----:B------:R-:W-:-:S05]  /*6040*/  IMAD.WIDE.U32 R2, R3, 0x10, R4 ;  /* 0x0000001003027825 */ /* 0x000fca00078e0004 */
[----:B-1----:R0:W-:Y:S04]  /*6050*/  STG.E.128 desc[UR16][R2.64], R8 ;  /* 0x0000000802007986 */ /* 0x0021e8000c101d10 */
[----:B--2---:R0:W-:Y:S01]  /*6060*/  STG.E.128 desc[UR16][R2.64+0x200], R12 ;  /* 0x0002000c02007986 */ /* 0x0041e2000c101d10 */
[----:B------:R-:W-:Y:S05]  /*6070*/  BRA.U !UP0, `(.L_x_1187) ;  /* 0xffffffa508ac7547 */ /* 0x000fea000b83ffff */
[----:B------:R-:W-:Y:S05]  /*6080*/  EXIT ;  /* 0x000000000000794d */ /* 0x000fea0003800000 */
.L_x_1188:
        /* <DEDUP_REMOVED lines=15> */
.L_x_5026:


//--------------------- .text._Z25selective_scan_fwd_kernelI32Selective_Scan_fwd_kernel_traitsILi64ELi16ELi1ELb1ELb1ELb0ELb1EN3c104HalfENS1_7complexIfEEEEv13SSMParamsBase --------------------------
	.section	.text._Z25selective_scan_fwd_kernelI32Selective_Scan_fwd_kernel_traitsILi64ELi16ELi1ELb1ELb1ELb0ELb1EN3c104HalfENS1_7complexIfEEEEv13SSMParamsBase,"ax",@progbits
	.align	128
        .global         _Z25selective_scan_fwd_kernelI32Selective_Scan_fwd_kernel_traitsILi64ELi16ELi1ELb1ELb1ELb0ELb1EN3c104HalfENS1_7complexIfEEEEv13SSMParamsBase
        .type           _Z25selective_scan_fwd_kernelI32Selective_Scan_fwd_kernel_traitsILi64ELi16ELi1ELb1ELb1ELb0ELb1EN3c104HalfENS1_7complexIfEEEEv13SSMParamsBase,@function
        .size           _Z25selective_scan_fwd_kernelI32Selective_Scan_fwd_kernel_traitsILi64ELi16ELi1ELb1ELb1ELb0ELb1EN3c104HalfENS1_7complexIfEEEEv13SSMParamsBase,(.L_x_5027 - _Z25selective_scan_fwd_kernelI32Selective_Scan_fwd_kernel_traitsILi64ELi16ELi1ELb1ELb1ELb0ELb1EN3c104HalfENS1_7complexIfEEEEv13SSMParamsBase)
        .other          _Z25selective_scan_fwd_kernelI32Selective_Scan_fwd_kernel_traitsILi64ELi16ELi1ELb1ELb1ELb0ELb1EN3c104HalfENS1_7complexIfEEEEv13SSMParamsBase,@"STO_CUDA_ENTRY STV_DEFAULT"
_Z25selective_scan_fwd_kernelI32Selective_Scan_fwd_kernel_traitsILi64ELi16ELi1ELb1ELb1ELb0ELb1EN3c104HalfENS1_7complexIfEEEEv13SSMParamsBase:
.text._Z25selective_scan_fwd_kernelI32Selective_Scan_fwd_kernel_traitsILi64ELi16ELi1ELb1ELb1ELb0ELb1EN3c104HalfENS1_7complexIfEEEEv13SSMParamsBase:
        /* <DEDUP_REMOVED lines=79> */
[----:B------:R-:W2:Y:S01]  /*04f0*/  LDCU.64 UR26, c[0x0][0x3a0] ;  /* 0x00007400ff1a77ac */ /* 0x000ea20008000a00 */
[----:B------:R-:W3:Y:S01]  /*0500*/  LDCU.64 UR30, c[0x0][0x3d8] ;  /* 0x00007b00ff1e77ac */ /* 0x000ee20008000a00 */
[----:B------:R-:W4:Y:S01]  /*0510*/  LDCU UR32, c[0x0][0x38c] ;  /* 0x00007180ff2077ac */ /* 0x000f220008000800 */
[----:B------:R-:W-:Y:S01]  /*0520*/  USHF.R.S32.HI UR9, URZ, 0x1f, UR14 ;  /* 0x0000001fff097899 */ /* 0x000fe2000801140e */
[----:B------:R-:W-:Y:S01]  /*0530*/  UMOV UR13, UR18 ;  /* 0x00000012000d7c82 */ /* 0x000fe20008000000 */
[----:B------:R-:W-:Y:S02]  /*0540*/  ULEA UR18, UP0, UR8, UR4, 0x1 ;  /* 0x0000000408127291 */ /* 0x000fe4000f8008ff */
[----:B------:R-:W-:-:S02]  /*0550*/  UIMAD UR9, UR9, UR20, URZ ;  /* 0x00000014090972a4 */ /* 0x000fc4000f8e02ff */
[----:B------:R-:W-:Y:S02]  /*0560*/  UIMAD UR11, UR25, UR22, UR23 ;  /* 0x00000016190b72a4 */ /* 0x000fe4000f8e0217 */
[----:B------:R-:W-:Y:S02]  /*0570*/  UIMAD.WIDE.U32 UR12, UR14, UR20, UR12 ;  /* 0x000000140e0c72a5 */ /* 0x000fe4000f8e000c */
[----:B------:R-:W-:Y:S02]  /*0580*/  UIMAD UR9, UR14, UR21, UR9 ;  /* 0x000000150e0972a4 */ /* 0x000fe4000f8e0209 */
[----:B------:R-:W-:Y:S01]  /*0590*/  ULEA.HI.X UR24, UR8, UR5, UR24, 0x1, UP0 ;  /* 0x0000000508187291 */ /* 0x000fe200080f0c18 */
[----:B------:R-:W-:Y:S01]  /*05a0*/  IMAD R31, R31, UR11, RZ ;  /* 0x0000000b1f1f7c24 */ /* 0x000fe2000f8e02ff */
[----:B------:R-:W-:Y:S01]  /*05b0*/  ULEA UR14, UP1, UR10, UR6, 0x1 ;  /* 0x000000060a0e7291 */ /* 0x000fe2000f8208ff */
[----:B------:R-:W-:Y:S01]  /*05c0*/  UMOV UR5, 0x400 ;  /* 0x0000040000057882 */ /* 0x000fe20000000000 */
[----:B0-----:R-:W-:Y:S01]  /*05d0*/  SHF.L.U32 R0, R33, 0x2, RZ ;  /* 0x0000000221007819 */ /* 0x001fe200000006ff */
[----:B-1----:R-:W-:Y:S01]  /*05e0*/  ULEA UR5, UR15, UR5, 0x18 ;  /* 0x000000050f057291 */ /* 0x002fe2000f8ec0ff */
[--C-:B------:R-:W-:Y:S01]  /*05f0*/  SHF.R.U32.HI R116, RZ, 0x5, R33.reuse ;  /* 0x00000005ff747819 */ /* 0x100fe20000011621 */
[----:B------:R-:W-:Y:S01]  /*0600*/  ULEA UR21, UP2, UR12, UR28, 0x1 ;  /* 0x0000001c0c157291 */ /* 0x000fe2000f8408ff */
[----:B------:R-:W-:Y:S01]  /*0610*/  LOP3.LUT R0, R0, 0xf80, RZ, 0xc0, !PT ;  /* 0x00000f8000007812 */ /* 0x000fe200078ec0ff */
[----:B------:R-:W-:Y:S01]  /*0620*/  ULEA.HI.X UR10, UR10, UR7, UR19, 0x1, UP1 ;  /* 0x000000070a0a7291 */ /* 0x000fe200088f0c13 */
[----:B----4-:R-:W-:Y:S01]  /*0630*/  IMAD R31, R31, UR32, RZ ;  /* 0x000000201f1f7c24 */ /* 0x010fe2000f8e02ff */
[----:B------:R-:W-:Y:S01]  /*0640*/  UIADD3 UR13, UPT, UPT, UR13, UR9, URZ ;  /* 0x000000090d0d7290 */ /* 0x000fe2000fffe0ff */
[----:B------:R-:W-:Y:S01]  /*0650*/  LEA R29, R116, UR5, 0x4 ;  /* 0x00000005741d7c11 */ /* 0x000fe2000f8e20ff */
[----:B--2---:R-:W-:Y:S01]  /*0660*/  UIMAD.WIDE.U32 UR8, UR23, UR26, URZ ;  /* 0x0000001a170872a5 */ /* 0x004fe2000f8e00ff */
[----:B------:R-:W-:Y:S01]  /*0670*/  LOP3.LUT R27, R0, 0x1f, R33, 0xf8, !PT ;  /* 0x0000001f001b7812 */ /* 0x000fe200078ef821 */
[----:B---3--:R-:W-:-:S02]  /*0680*/  UIMAD.WIDE.U32 UR6, UR23, UR30, URZ ;  /* 0x0000001e170672a5 */ /* 0x008fc4000f8e00ff */
[----:B------:R-:W-:Y:S02]  /*0690*/  ULEA.HI.X UR13, UR12, UR29, UR13, 0x1, UP2 ;  /* 0x0000001d0c0d7291 */ /* 0x000fe400090f0c0d */
[----:B------:R-:W-:Y:S02]  /*06a0*/  UIMAD UR22, UR23, UR27, UR9 ;  /* 0x0000001b171672a4 */ /* 0x000fe4000f8e0209 */
[----:B------:R-:W-:Y:S01]  /*06b0*/  UIMAD UR20, UR23, UR31, UR7 ;  /* 0x0000001f171472a4 */ /* 0x000fe2000f8e0207 */
[----:B------:R-:W-:Y:S01]  /*06c0*/  UMOV UR4, URZ ;  /* 0x000000ff00047c82 */ /* 0x000fe20008000000 */
[----:B------:R-:W-:Y:S01]  /*06d0*/  UMOV UR19, UR24 ;  /* 0x0000001800137c82 */ /* 0x000fe20008000000 */
[----:B------:R-:W-:Y:S01]  /*06e0*/  UMOV UR15, UR10 ;  /* 0x0000000a000f7c82 */ /* 0x000fe20008000000 */
[----:B------:R-:W-:-:S08]  /*06f0*/  UMOV UR12, UR21 ;  /* 0x00000015000c7c82 */ /* 0x000fd00008000000 */
.L_x_1228:
[----:B------:R-:W-:Y:S01]  /*0700*/  BAR.SYNC.DEFER_BLOCKING 0x0 ;  /* 0x0000000000007b1d */ /* 0x000fe20000010000 */
[----:B------:R-:W-:Y:S02]  /*0710*/  SHF.L.U32 R2, R33, 0x1, RZ ;  /* 0x0000000121027819 */ /* 0x000fe400000006ff */
[----:B------:R-:W-:Y:S02]  /*0720*/  MOV R4, UR18 ;  /* 0x0000001200047c02 */ /* 0x000fe40008000f00 */
[----:B------:R-:W-:Y:S02]  /*0730*/  LOP3.LUT R2, R2, 0x7c0, RZ, 0xc0, !PT ;  /* 0x000007c002027812 */ /* 0x000fe400078ec0ff */
[----:B------:R-:W-:Y:S02]  /*0740*/  MOV R5, UR19 ;  /* 0x0000001300057c02 */ /* 0x000fe40008000f00 */
[----:B------:R-:W-:-:S05]  /*0750*/  LOP3.LUT R3, R2, 0x1f, R33, 0xf8, !PT ;  /* 0x0000001f02037812 */ /* 0x000fca00078ef821 */
[----:B------:R-:W-:-:S05]  /*0760*/  IMAD.WIDE.U32 R4, R3, 0x10, R4 ;  /* 0x0000001003047825 */ /* 0x000fca00078e0004 */
[----:B0-----:R-:W2:Y:S04]  /*0770*/  LDG.E.128 R12, desc[UR16][R4.64] ;  /* 0x00000010040c7981 */ /* 0x001ea8000c1e1d00 */
        /* <DEDUP_REMOVED lines=79> */
.L_x_1190:
[----:B------:R-:W-:Y:S05]  /*0c70*/  BSYNC.RECONVERGENT B0 ;  /* 0x0000000000007941 */ /* 0x000fea0003800200 */
.L_x_1189:
        /* <DEDUP_REMOVED lines=35> */
.L_x_1192:
[----:B------:R-:W-:Y:S05]  /*0eb0*/  BSYNC.RECONVERGENT B0 ;  /* 0x0000000000007941 */ /* 0x000fea0003800200 */
.L_x_1191:
        /* <DEDUP_REMOVED lines=37> */
.L_x_1194:
[----:B------:R-:W-:Y:S05]  /*1110*/  BSYNC.RECONVERGENT B0 ;  /* 0x0000000000007941 */ /* 0x000fea0003800200 */
.L_x_1193:
        /* <DEDUP_REMOVED lines=35> */
.L_x_1196:
[----:B------:R-:W-:Y:S05]  /*1350*/  BSYNC.RECONVERGENT B0 ;  /* 0x0000000000007941 */ /* 0x000fea0003800200 */
.L_x_1195:
        /* <DEDUP_REMOVED lines=37> */
.L_x_1198:
[----:B------:R-:W-:Y:S05]  /*15b0*/  BSYNC.RECONVERGENT B0 ;  /* 0x0000000000007941 */ /* 0x000fea0003800200 */
.L_x_1197:
        /* <DEDUP_REMOVED lines=35> */
.L_x_1200:
[----:B------:R-:W-:Y:S05]  /*17f0*/  BSYNC.RECONVERGENT B0 ;  /* 0x0000000000007941 */ /* 0x000fea0003800200 */
.L_x_1199:
        /* <DEDUP_REMOVED lines=37> */
.L_x_1202:
[----:B------:R-:W-:Y:S05]  /*1a50*/  BSYNC.RECONVERGENT B0 ;  /* 0x0000000000007941 */ /* 0x000fea0003800200 */
.L_x_1201:
        /* <DEDUP_REMOVED lines=35> */
.L_x_1204:
[----:B------:R-:W-:Y:S05]  /*1c90*/  BSYNC.RECONVERGENT B0 ;  /* 0x0000000000007941 */ /* 0x000fea0003800200 */
.L_x_1203:
        /* <DEDUP_REMOVED lines=39> */
.L_x_1206:
[----:B------:R-:W-:Y:S05]  /*1f10*/  BSYNC.RECONVERGENT B0 ;  /* 0x0000000000007941 */ /* 0x000fea0003800200 */
.L_x_1205:
        /* <DEDUP_REMOVED lines=39> */
.L_x_1208:
[----:B------:R-:W-:Y:S05]  /*2190*/  BSYNC.RECONVERGENT B0 ;  /* 0x0000000000007941 */ /* 0x000fea0003800200 */
.L_x_1207:
        /* <DEDUP_REMOVED lines=45> */
.L_x_1210:
[----:B------:R-:W-:Y:S05]  /*2470*/  BSYNC.RECONVERGENT B0 ;  /* 0x0000000000007941 */ /* 0x000fea0003800200 */
.L_x_1209:
        /* <DEDUP_REMOVED lines=32> */
.L_x_1212:
[----:B------:R-:W-:Y:S05]  /*2680*/  BSYNC.RECONVERGENT B0 ;  /* 0x0000000000007941 */ /* 0x000fea0003800200 */
.L_x_1211:
        /* <DEDUP_REMOVED lines=32> */
.L_x_1214:
[----:B------:R-:W-:Y:S05]  /*2890*/  BSYNC.RECONVERGENT B0 ;  /* 0x0000000000007941 */ /* 0x000fea0003800200 */
.L_x_1213:
        /* <DEDUP_REMOVED lines=32> */
.L_x_1216:
[----:B------:R-:W-:Y:S05]  /*2aa0*/  BSYNC.RECONVERGENT B0 ;  /* 0x0000000000007941 */ /* 0x000fea0003800200 */
.L_x_1215:
        /* <DEDUP_REMOVED lines=32> */
.L_x_1218:
[----:B------:R-:W-:Y:S05]  /*2cb0*/  BSYNC.RECONVERGENT B0 ;  /* 0x0000000000007941 */ /* 0x000fea0003800200 */
.L_x_1217:
        /* <DEDUP_REMOVED lines=32> */
.L_x_1220:
[----:B------:R-:W-:Y:S05]  /*2ec0*/  BSYNC.RECONVERGENT B0 ;  /* 0x0000000000007941 */ /* 0x000fea0003800200 */
.L_x_1219:
        /* <DEDUP_REMOVED lines=54> */
.L_x_1227:
        /* <DEDUP_REMOVED lines=29> */
[----:B------:R-:W-:Y:S02]  /*3400*/  FMUL.FTZ R22, R3, R50 ;  /* 0x0000003203167220 */ /* 0x000fe40000410000 */
[----:B------:R-:W-:Y:S01]  /*3410*/  FMUL.FTZ R86, R85, R48 ;  /* 0x0000003055567220 */ /* 0x000fe20000410000 */
[----:B------:R-:W-:Y:S01]  /*3420*/  FMUL.RZ R23, R2, 0.15915493667125701904 ;  /* 0x3e22f98302177820 */ /* 0x000fe2000040c000 */
[----:B------:R-:W-:Y:S01]  /*3430*/  FMUL.FTZ R2, R3, R46 ;  /* 0x0000002e03027220 */ /* 0x000fe20000410000 */
[----:B------:R-:W-:Y:S01]  /*3440*/  FMUL.RZ R22, R22, 0.15915493667125701904 ;  /* 0x3e22f98316167820 */ /* 0x000fe2000040c000 */
[-C--:B------:R-:W-:Y:S01]  /*3450*/  FMUL.FTZ R94, R85, R44.reuse ;  /* 0x0000002c555e7220 */ /* 0x080fe20000410000 */
[----:B------:R-:W-:Y:S01]  /*3460*/  MUFU.SIN R103, R23 ;  /* 0x0000001700677308 */ /* 0x000fe20000000400 */
[----:B-1----:R-:W-:Y:S01]  /*3470*/  FMUL.RZ R20, R2, 0.15915493667125701904 ;  /* 0x3e22f98302147820 */ /* 0x002fe2000040c000 */
[----:B------:R-:W-:Y:S01]  /*3480*/  FMUL.FTZ R2, R3, R44 ;  /* 0x0000002c03027220 */ /* 0x000fe20000410000 */
[C---:B------:R-:W-:Y:S01]  /*3490*/  FMUL.FTZ R90, R85.reuse, R38 ;  /* 0x00000026555a7220 */ /* 0x040fe20000410000 */
[C---:B------:R-:W-:Y:S01]  /*34a0*/  FMUL.FTZ R92, R85.reuse, R46 ;  /* 0x0000002e555c7220 */ /* 0x040fe20000410000 */
[----:B------:R-:W-:Y:S01]  /*34b0*/  FMUL.FTZ R114, R85, R28 ;  /* 0x0000001c55727220 */ /* 0x000fe20000410000 */
[----:B------:R-:W-:Y:S01]  /*34c0*/  FMUL.RZ R21, R2, 0.15915493667125701904 ;  /* 0x3e22f98302157820 */ /* 0x000fe2000040c000 */
[----:B------:R-:W-:Y:S01]  /*34d0*/  FMUL.FTZ R2, R3, R42 ;  /* 0x0000002a03027220 */ /* 0x000fe20000410000 */
[----:B------:R-:W-:Y:S01]  /*34e0*/  MUFU.SIN R105, R22 ;  /* 0x0000001600697308 */ /* 0x000fe20000000400 */
[C---:B------:R-:W-:Y:S01]  /*34f0*/  FMUL.FTZ R88, R85.reuse, R50 ;  /* 0x0000003255587220 */ /* 0x040fe20000410000 */
[C---:B------:R-:W-:Y:S01]  /*3500*/  FMUL.FTZ R122, R85.reuse, R36 ;  /* 0x00000024557a7220 */ /* 0x040fe20000410000 */
[C---:B------:R-:W-:Y:S01]  /*3510*/  FMUL.FTZ R111, R85.reuse, R26 ;  /* 0x0000001a556f7220 */ /* 0x040fe20000410000 */
[C---:B------:R-:W-:Y:S01]  /*3520*/  FMUL.FTZ R118, R85.reuse, R24 ;  /* 0x0000001855767220 */ /* 0x040fe20000410000 */
[----:B------:R-:W-:-:S03]  /*3530*/  FMUL.FTZ R120, R85, R0 ;  /* 0x0000000055787220 */ /* 0x000fc60000410000 */
[----:B------:R0:W-:Y:S01]  /*3540*/  MUFU.COS R106, R22 ;  /* 0x00000016006a7308 */ /* 0x0001e20000000000 */
[----:B---3--:R1:W-:Y:S04]  /*3550*/  STS.128 [R43], R4 ;  /* 0x000000042b007388 */ /* 0x0083e80000000c00 */
[----:B------:R2:W-:Y:S03]  /*3560*/  STS.128 [R43+0x200], R8 ;  /* 0x000200082b007388 */ /* 0x0005e60000000c00 */
[----:B------:R-:W-:Y:S01]  /*3570*/  MUFU.SIN R101, R20 ;  /* 0x0000001400657308 */ /* 0x000fe20000000400 */
[----:B0-----:R-:W-:Y:S01]  /*3580*/  FMUL.RZ R22, R2, 0.15915493667125701904 ;  /* 0x3e22f98302167820 */ /* 0x001fe2000040c000 */
[----:B------:R-:W-:Y:S01]  /*3590*/  FMUL.FTZ R2, R85, R42 ;  /* 0x0000002a55027220 */ /* 0x000fe20000410000 */
[----:B------:R0:W-:Y:S04]  /*35a0*/  STS.128 [R43+0x400], R12 ;  /* 0x0004000c2b007388 */ /* 0x0001e80000000c00 */
[----:B------:R-:W-:Y:S01]  /*35b0*/  STS.128 [R43+0x600], R16 ;  /* 0x000600102b007388 */ /* 0x000fe20000000c00 */
[----:B------:R3:W-:Y:S01]  /*35c0*/  MUFU.COS R102, R20 ;  /* 0x0000001400667308 */ /* 0x0007e20000000000 */
[C---:B-1----:R-:W-:Y:S01]  /*35d0*/  FMUL.FTZ R4, R3.reuse, R0 ;  /* 0x0000000003047220 */ /* 0x042fe20000410000 */
[----:B--2---:R-:W-:-:S06]  /*35e0*/  FMUL.FTZ R10, R3, R58 ;  /* 0x0000003a030a7220 */ /* 0x004fcc0000410000 */
[----:B------:R1:W-:Y:S01]  /*35f0*/  MUFU.EX2 R96, R2 ;  /* 0x0000000200607308 */ /* 0x0003e20000000800 */
[----:B---3--:R-:W-:Y:S01]  /*3600*/  FMUL.FTZ R20, R3, R40 ;  /* 0x0000002803147220 */ /* 0x008fe20000410000 */
[----:B------:R-:W-:Y:S01]  /*3610*/  FMUL.RZ R10, R10, 0.15915493667125701904 ;  /* 0x3e22f9830a0a7820 */ /* 0x000fe2000040c000 */
[----:B0-----:R-:W-:-:S05]  /*3620*/  FMUL.RZ R13, R4, 0.15915493667125701904 ;  /* 0x3e22f983040d7820 */ /* 0x001fca000040c000 */
[----:B------:R0:W-:Y:S01]  /*3630*/  MUFU.COS R87, R23 ;  /* 0x0000001700577308 */ /* 0x0001e20000000000 */
[----:B-1----:R-:W-:-:S07]  /*3640*/  FMUL.FTZ R2, R3, R36 ;  /* 0x0000002403027220 */ /* 0x002fce0000410000 */
[----:B------:R-:W1:Y:S01]  /*3650*/  MUFU.SIN R97, R22 ;  /* 0x0000001600617308 */ /* 0x000e620000000400 */
[----:B0-----:R-:W-:Y:S01]  /*3660*/  FMUL.RZ R23, R20, 0.15915493667125701904 ;  /* 0x3e22f98314177820 */ /* 0x001fe2000040c000 */
[----:B------:R-:W-:-:S06]  /*3670*/  FMUL.FTZ R20, R85, R40 ;  /* 0x0000002855147220 */ /* 0x000fcc0000410000 */
[----:B------:R0:W-:Y:S08]  /*3680*/  MUFU.COS R121, R22 ;  /* 0x0000001600797308 */ /* 0x0001f00000000000 */
[----:B------:R-:W-:Y:S01]  /*3690*/  MUFU.SIN R99, R21 ;  /* 0x0000001500637308 */ /* 0x000fe20000000400 */
[----:B0-----:R-:W-:Y:S01]  /*36a0*/  FMUL.RZ R22, R2, 0.15915493667125701904 ;  /* 0x3e22f98302167820 */ /* 0x001fe2000040c000 */
[----:B------:R-:W-:Y:S01]  /*36b0*/  FMUL.FTZ R2, R3, R34 ;  /* 0x0000002203027220 */ /* 0x000fe20000410000 */
[----:B-1----:R-:W-:-:S05]  /*36c0*/  FMUL.FTZ R97, R96, R97 ;  /* 0x0000006160617220 */ /* 0x002fca0000410000 */
[----:B------:R0:W-:Y:S08]  /*36d0*/  MUFU.COS R100, R21 ;  /* 0x0000001500647308 */ /* 0x0001f00000000000 */
[----:B------:R-:W-:Y:S01]  /*36e0*/  MUFU.SIN R95, R23 ;  /* 0x00000017005f7308 */ /* 0x000fe20000000400 */
[----:B0-----:R-:W-:-:S04]  /*36f0*/  FMUL.FTZ R21, R3, R38 ;  /* 0x0000002603157220 */ /* 0x001fc80000410000 */
[----:B------:R-:W-:-:S03]  /*3700*/  FMUL.RZ R21, R21, 0.15915493667125701904 ;  /* 0x3e22f98315157820 */ /* 0x000fc6000040c000 */
[----:B------:R0:W-:Y:S08]  /*3710*/  MUFU.COS R123, R23 ;  /* 0x00000017007b7308 */ /* 0x0001f00000000000 */
[----:B------:R1:W2:Y:S01]  /*3720*/  MUFU.EX2 R124, R20 ;  /* 0x00000014007c7308 */ /* 0x0002a20000000800 */
[----:B0-----:R-:W-:Y:S01]  /*3730*/  FMUL.RZ R23, R2, 0.15915493667125701904 ;  /* 0x3e22f98302177820 */ /* 0x001fe2000040c000 */
[----:B------:R-:W-:-:S06]  /*3740*/  FMUL.FTZ R2, R85, R34 ;  /* 0x0000002255027220 */ /* 0x000fcc0000410000 */
[----:B------:R-:W-:Y:S01]  /*3750*/  MUFU.SIN R93, R21 ;  /* 0x00000015005d7308 */ /* 0x000fe20000000400 */
[----:B-1----:R-:W-:-:S04]  /*3760*/  FMUL.FTZ R20, R3, R32 ;  /* 0x0000002003147220 */ /* 0x002fc80000410000 */
[----:B------:R-:W-:Y:S01]  /*3770*/  FMUL.RZ R98, R20, 0.15915493667125701904 ;  /* 0x3e22f98314627820 */ /* 0x000fe2000040c000 */
[----:B------:R-:W-:Y:S02]  /*3780*/  FMUL.FTZ R20, R85, R32 ;  /* 0x0000002055147220 */ /* 0x000fe40000410000 */
[----:B------:R0:W-:Y:S01]  /*3790*/  MUFU.COS R109, R21 ;  /* 0x00000015006d7308 */ /* 0x0001e20000000000 */
[----:B--2---:R-:W-:-:S07]  /*37a0*/  FMUL.FTZ R95, R124, R95 ;  /* 0x0000005f7c5f7220 */ /* 0x004fce0000410000 */
[----:B------:R1:W-:Y:S01]  /*37b0*/  MUFU.EX2 R126, R2 ;  /* 0x00000002007e7308 */ /* 0x0003e20000000800 */
[----:B0-----:R-:W-:-:S07]  /*37c0*/  FMUL.FTZ R21, R3, R30 ;  /* 0x0000001e03157220 */ /* 0x001fce0000410000 */
[----:B------:R-:W-:Y:S01]  /*37d0*/  MUFU.SIN R91, R22 ;  /* 0x00000016005b7308 */ /* 0x000fe20000000400 */
[----:B-1----:R-:W-:-:S07]  /*37e0*/  FMUL.FTZ R2, R3, R28 ;  /* 0x0000001c03027220 */ /* 0x002fce0000410000 */
[----:B------:R0:W-:Y:S08]  /*37f0*/  MUFU.COS R115, R22 ;  /* 0x0000001600737308 */ /* 0x0001f00000000000 */
[----:B------:R-:W1:Y:S01]  /*3800*/  MUFU.SIN R89, R23 ;  /* 0x0000001700597308 */ /* 0x000e620000000400 */
[----:B0-----:R-:W-:Y:S01]  /*3810*/  FMUL.RZ R22, R21, 0.15915493667125701904 ;  /* 0x3e22f98315167820 */ /* 0x001fe2000040c000 */
[----:B------:R-:W-:-:S06]  /*3820*/  FMUL.FTZ R21, R85, R30 ;  /* 0x0000001e55157220 */ /* 0x000fcc0000410000 */
[----:B------:R0:W-:Y:S08]  /*3830*/  MUFU.COS R125, R23 ;  /* 0x00000017007d7308 */ /* 0x0001f00000000000 */
[----:B------:R2:W-:Y:S01]  /*3840*/  MUFU.EX2 R128, R20 ;  /* 0x0000001400807308 */ /* 0x0005e20000000800 */
[----:B0-----:R-:W-:Y:S01]  /*3850*/  FMUL.RZ R23, R2, 0.15915493667125701904 ;  /* 0x3e22f98302177820 */ /* 0x001fe2000040c000 */
[----:B------:R-:W-:Y:S01]  /*3860*/  FMUL.FTZ R2, R3, R26 ;  /* 0x0000001a03027220 */ /* 0x000fe20000410000 */
[----:B-1----:R-:W-:-:S05]  /*3870*/  FMUL.FTZ R89, R126, R89 ;  /* 0x000000597e597220 */ /* 0x002fca0000410000 */
[----:B------:R-:W-:Y:S01]  /*3880*/  MUFU.SIN R110, R22 ;  /* 0x00000016006e7308 */ /* 0x000fe20000000400 */
[----:B--2---:R-:W-:-:S04]  /*3890*/  FMUL.FTZ R20, R3, R24 ;  /* 0x0000001803147220 */ /* 0x004fc80000410000 */
[----:B------:R-:W-:-:S03]  /*38a0*/  FMUL.RZ R131, R20, 0.15915493667125701904 ;  /* 0x3e22f98314837820 */ /* 0x000fc6000040c000 */
[----:B------:R-:W-:Y:S08]  /*38b0*/  MUFU.COS R130, R22 ;  /* 0x0000001600827308 */ /* 0x000ff00000000000 */
[----:B------:R-:W-:Y:S08]  /*38c0*/  MUFU.EX2 R129, R21 ;  /* 0x0000001500817308 */ /* 0x000ff00000000800 */
[----:B------:R-:W-:Y:S08]  /*38d0*/  MUFU.SIN R113, R23 ;  /* 0x0000001700717308 */ /* 0x000ff00000000400 */
[----:B------:R0:W-:Y:S01]  /*38e0*/  MUFU.COS R108, R23 ;  /* 0x00000017006c7308 */ /* 0x0001e20000000000 */
[----:B------:R-:W-:-:S07]  /*38f0*/  NOP ;  /* 0x0000000000007918 */ /* 0x000fce0000000000 */
[----:B------:R-:W1:Y:S01]  /*3900*/  MUFU.EX2 R86, R86 ;  /* 0x0000005600567308 */ /* 0x000e620000000800 */
[----:B0-----:R-:W0:Y:S07]  /*3910*/  LDS.128 R20, [R68] ;  /* 0x0000000044147984 */ /* 0x001e2e0000000c00 */
[----:B------:R-:W2:Y:S08]  /*3920*/  MUFU.SIN R107, R98 ;  /* 0x00000062006b7308 */ /* 0x000eb00000000400 */
[----:B------:R-:W3:Y:S01]  /*3930*/  MUFU.EX2 R94, R94 ;  /* 0x0000005e005e7308 */ /* 0x000ee20000000800 */
[C---:B-1----:R-:W-:Y:S01]  /*3940*/  FMUL.FTZ R104, R86.reuse, R87 ;  /* 0x0000005756687220 */ /* 0x042fe20000410000 */
[----:B------:R-:W-:Y:S01]  /*3950*/  FMUL.FTZ R103, R86, R103 ;  /* 0x0000006756677220 */ /* 0x000fe20000410000 */
[----:B------:R-:W-:-:S05]  /*3960*/  FMUL.FTZ R86, R129, R130 ;  /* 0x0000008281567220 */ /* 0x000fca0000410000 */
[----:B------:R-:W1:Y:S01]  /*3970*/  MUFU.EX2 R90, R90 ;  /* 0x0000005a005a7308 */ /* 0x000e620000000800 */
[----:B--2---:R-:W-:-:S07]  /*3980*/  FMUL.FTZ R87, R128, R107 ;  /* 0x0000006b80577220 */ /* 0x004fce0000410000 */
[----:B------:R-:W2:Y:S01]  /*3990*/  MUFU.EX2 R92, R92 ;  /* 0x0000005c005c7308 */ /* 0x000ea20000000800 */
[C---:B---3--:R-:W-:Y:S01]  /*39a0*/  FMUL.FTZ R100, R94.reuse, R100 ;  /* 0x000000645e647220 */ /* 0x048fe20000410000 */
[----:B------:R-:W-:-:S06]  /*39b0*/  FMUL.FTZ R99, R94, R99 ;  /* 0x000000635e637220 */ /* 0x000fcc0000410000 */
[----:B------:R-:W3:Y:S01]  /*39c0*/  MUFU.EX2 R114, R114 ;  /* 0x0000007200727308 */ /* 0x000ee20000000800 */
[--C-:B0-----:R-:W-:Y:S02]  /*39d0*/  HADD2.F32 R4, -RZ, R20.reuse.H0_H0 ;  /* 0x20000014ff047230 */ /* 0x101fe40000004100 */
[C---:B-1----:R-:W-:Y:S01]  /*39e0*/  FMUL.FTZ R94, R90.reuse, R109 ;  /* 0x0000006d5a5e7220 */ /* 0x042fe20000410000 */
[----:B------:R-:W-:Y:S02]  /*39f0*/  HADD2.F32 R20, -RZ, R20.H1_H1 ;  /* 0x30000014ff147230 */ /* 0x000fe40000004100 */
[----:B------:R-:W-:Y:S01]  /*3a00*/  FMUL.FTZ R93, R90, R93 ;  /* 0x0000005d5a5d7220 */ /* 0x000fe20000410000 */
[----:B------:R-:W-:Y:S02]  /*3a10*/  HADD2.F32 R8, -RZ, R21.H1_H1 ;  /* 0x30000015ff087230 */ /* 0x000fe40000004100 */
[C---:B------:R-:W-:Y:S01]  /*3a20*/  FMUL.FTZ R107, R45.reuse, R4 ;  /* 0x000000042d6b7220 */ /* 0x040fe20000410000 */
[----:B------:R-:W-:Y:S01]  /*3a30*/  FMUL.FTZ R90, R126, R125 ;  /* 0x0000007d7e5a7220 */ /* 0x000fe20000410000 */
[----:B------:R0:W-:Y:S01]  /*3a40*/  MUFU.COS R127, R98 ;  /* 0x00000062007f7308 */ /* 0x0001e20000000000 */
[----:B------:R-:W1:Y:S01]  /*3a50*/  LDS.128 R4, [R68+0x10] ;  /* 0x0000100044047984 */ /* 0x000e620000000c00 */
[----:B------:R-:W-:Y:S01]  /*3a60*/  FMUL.FTZ R20, R45, R20 ;  /* 0x000000142d147220 */ /* 0x000fe20000410000 */
[----:B------:R-:W-:Y:S01]  /*3a70*/  FMUL.FTZ R11, R107, R103 ;  /* 0x000000676b0b7220 */ /* 0x000fe20000410000 */
[----:B------:R-:W-:Y:S01]  /*3a80*/  FMUL.FTZ R109, R47, R8 ;  /* 0x000000082f6d7220 */ /* 0x000fe20000410000 */
[----:B--2---:R-:W-:Y:S01]  /*3a90*/  FMUL.FTZ R101, R92, R101 ;  /* 0x000000655c657220 */ /* 0x004fe20000410000 */
[C---:B------:R-:W-:Y:S01]  /*3aa0*/  FMUL.FTZ R12, R20.reuse, R103 ;  /* 0x00000067140c7220 */ /* 0x040fe20000410000 */
[-C--:B------:R-:W-:Y:S01]  /*3ab0*/  FFMA.FTZ R8, R20, R104.reuse, R11 ;  /* 0x0000006814087223 */ /* 0x080fe2000001000b */
[----:B------:R-:W2:Y:S01]  /*3ac0*/  MUFU.EX2 R122, R122 ;  /* 0x0000007a007a7308 */ /* 0x000ea20000000800 */
[----:B0-----:R-:W-:Y:S01]  /*3ad0*/  FMUL.RZ R98, R2, 0.15915493667125701904 ;  /* 0x3e22f98302627820 */ /* 0x001fe2000040c000 */
[----:B------:R-:W-:Y:S01]  /*3ae0*/  FFMA.FTZ R11, R107, R104, -R12 ;  /* 0x000000686b0b7223 */ /* 0x000fe2000001080c */
[----:B------:R-:W-:Y:S01]  /*3af0*/  FADD.FTZ R8, R109, R8 ;  /* 0x000000086d087221 */ /* 0x000fe20000010000 */
[----:B---3--:R-:W-:Y:S01]  /*3b00*/  FMUL.FTZ R108, R114, R108 ;  /* 0x0000006c726c7220 */ /* 0x008fe20000410000 */
[----:B------:R-:W-:-:S03]  /*3b10*/  FMUL.FTZ R102, R92, R102 ;  /* 0x000000665c667220 */ /* 0x000fc60000410000 */
[----:B------:R-:W-:Y:S08]  /*3b20*/  MUFU.SIN R112, R98 ;  /* 0x0000006200707308 */ /* 0x000ff00000000400 */
[----:B------:R0:W-:Y:S01]  /*3b30*/  MUFU.COS R2, R98 ;  /* 0x0000006200027308 */ /* 0x0001e20000000000 */
[C---:B--2---:R-:W-:Y:S01]  /*3b40*/  FMUL.FTZ R92, R122.reuse, R115 ;  /* 0x000000737a5c7220 */ /* 0x044fe20000410000 */
[----:B------:R-:W-:-:S06]  /*3b50*/  FMUL.FTZ R91, R122, R91 ;  /* 0x0000005b7a5b7220 */ /* 0x000fcc0000410000 */
[----:B------:R-:W2:Y:S01]  /*3b60*/  MUFU.EX2 R111, R111 ;  /* 0x0000006f006f7308 */ /* 0x000ea20000000800 */
[----:B0-----:R-:W-:Y:S01]  /*3b70*/  FMUL.FTZ R98, R96, R121 ;  /* 0x0000007960627220 */ /* 0x001fe20000410000 */
[----:B------:R-:W-:Y:S01]  /*3b80*/  FMUL.FTZ R121, R85, R58 ;  /* 0x0000003a55797220 */ /* 0x000fe20000410000 */
[----:B------:R-:W-:Y:S01]  /*3b90*/  FMUL.FTZ R85, R129, R110 ;  /* 0x0000006e81557220 */ /* 0x000fe20000410000 */
[----:B------:R-:W-:Y:S02]  /*3ba0*/  HADD2.F32 R110, -RZ, R21.H0_H0 ;  /* 0x20000015ff6e7230 */ /* 0x000fe40000004100 */
[----:B------:R-:W-:Y:S01]  /*3bb0*/  FMUL.FTZ R21, R114, R113 ;  /* 0x0000007172157220 */ /* 0x000fe20000410000 */
[--C-:B------:R-:W-:Y:S02]  /*3bc0*/  HADD2.F32 R114, -RZ, R22.reuse.H1_H1 ;  /* 0x30000016ff727230 */ /* 0x100fe40000004100 */
[----:B------:R-:W-:Y:S01]  /*3bd0*/  FMUL.FTZ R96, R124, R123 ;  /* 0x0000007b7c607220 */ /* 0x000fe20000410000 */
[----:B------:R-:W-:Y:S01]  /*3be0*/  MUFU.SIN R117, R131 ;  /* 0x0000008300757308 */ /* 0x000fe20000000400 */
[----:B------:R-:W-:Y:S01]  /*3bf0*/  FMUL.FTZ R110, R47, R110 ;  /* 0x0000006e2f6e7220 */ /* 0x000fe20000410000 */
[----:B------:R-:W-:-:S02]  /*3c00*/  HADD2.F32 R22, -RZ, R22.H0_H0 ;  /* 0x20000016ff167230 */ /* 0x000fc40000004100 */
[C---:B------:R-:W-:Y:S01]  /*3c10*/  FMUL.FTZ R114, R49.reuse, R114 ;  /* 0x0000007231727220 */ /* 0x040fe20000410000 */
[----:B-1----:R-:W-:Y:S02]  /*3c20*/  HADD2.F32 R122, -RZ, R4.H1_H1 ;  /* 0x30000004ff7a7230 */ /* 0x002fe40000004100 */
[----:B------:R-:W-:Y:S01]  /*3c30*/  FADD.FTZ R11, R110, R11 ;  /* 0x0000000b6e0b7221 */ /* 0x000fe20000010000 */
[----:B------:R-:W-:Y:S02]  /*3c40*/  HADD2.F32 R124, -RZ, R5.H0_H0 ;  /* 0x20000005ff7c7230 */ /* 0x000fe40000004100 */
[----:B------:R-:W-:Y:S01]  /*3c50*/  FMUL.FTZ R113, R49, R22 ;  /* 0x0000001631717220 */ /* 0x000fe20000410000 */
[----:B------:R-:W-:Y:S01]  /*3c60*/  MUFU.COS R119, R131 ;  /* 0x0000008300777308 */ /* 0x000fe20000000000 */
[----:B------:R-:W-:Y:S01]  /*3c70*/  FMUL.FTZ R15, R101, R11 ;  /* 0x0000000b650f7220 */ /* 0x000fe20000410000 */
[C---:B--2---:R-:W-:Y:S01]  /*3c80*/  FMUL.FTZ R115, R111.reuse, R2 ;  /* 0x000000026f737220 */ /* 0x044fe20000410000 */
[----:B------:R-:W-:Y:S01]  /*3c90*/  FMUL.FTZ R112, R111, R112 ;  /* 0x000000706f707220 */ /* 0x000fe20000410000 */
[----:B------:R-:W-:-:S02]  /*3ca0*/  HADD2.F32 R2, -RZ, R23.H0_H0 ;  /* 0x20000017ff027230 */ /* 0x000fc40000004100 */
[----:B------:R-:W-:Y:S01]  /*3cb0*/  FFMA.FTZ R15, R102, R8, R15 ;  /* 0x00000008660f7223 */ /* 0x000fe2000001000f */
[----:B------:R-:W-:Y:S01]  /*3cc0*/  FMUL.FTZ R122, R53, R122 ;  /* 0x0000007a357a7220 */ /* 0x000fe20000410000 */
[----:B------:R-:W-:Y:S01]  /*3cd0*/  FMUL.FTZ R124, R55, R124 ;  /* 0x0000007c377c7220 */ /* 0x000fe20000410000 */
[----:B------:R-:W0:Y:S01]  /*3ce0*/  MUFU.EX2 R118, R118 ;  /* 0x0000007600767308 */ /* 0x000e220000000800 */
[----:B------:R-:W-:Y:S01]  /*3cf0*/  FADD.FTZ R15, R114, R15 ;  /* 0x0000000f720f7221 */ /* 0x000fe20000010000 */
[----:B------:R-:W-:-:S05]  /*3d00*/  HADD2.F32 R126, -RZ, R6.H1_H1 ;  /* 0x30000006ff7e7230 */ /* 0x000fca0000004100 */
[----:B------:R-:W-:Y:S01]  /*3d10*/  FMUL.FTZ R126, R57, R126 ;  /* 0x0000007e397e7220 */ /* 0x000fe20000410000 */
[----:B------:R-:W-:Y:S08]  /*3d20*/  MUFU.SIN R9, R13 ;  /* 0x0000000d00097308 */ /* 0x000ff00000000400 */
[----:B------:R1:W-:Y:S01]  /*3d30*/  MUFU.COS R3, R13 ;  /* 0x0000000d00037308 */ /* 0x0003e20000000000 */
[C---:B0-----:R-:W-:Y:S01]  /*3d40*/  FMUL.FTZ R111, R118.reuse, R119 ;  /* 0x00000077766f7220 */ /* 0x041fe20000410000 */
[----:B------:R-:W-:-:S06]  /*3d50*/  FMUL.FTZ R22, R118, R117 ;  /* 0x0000007576167220 */ /* 0x000fcc0000410000 */
[----:B------:R-:W0:Y:S01]  /*3d60*/  MUFU.EX2 R120, R120 ;  /* 0x0000007800787308 */ /* 0x000e220000000800 */
[----:B-1----:R-:W-:Y:S01]  /*3d70*/  FMUL.FTZ R13, R101, R8 ;  /* 0x00000008650d7220 */ /* 0x002fe20000410000 */
[----:B------:R-:W-:Y:S02]  /*3d80*/  HADD2.F32 R8, -RZ, R23.H1_H1 ;  /* 0x30000017ff087230 */ /* 0x000fe40000004100 */
[----:B------:R-:W-:Y:S01]  /*3d90*/  FMUL.FTZ R23, R51, R2 ;  /* 0x0000000233177220 */ /* 0x000fe20000410000 */
[----:B------:R-:W-:Y:S02]  /*3da0*/  HADD2.F32 R2, -RZ, R4.H0_H0 ;  /* 0x20000004ff027230 */ /* 0x000fe40000004100 */
[----:B------:R-:W-:Y:S01]  /*3db0*/  FFMA.FTZ R14, R102, R11, -R13 ;  /* 0x0000000b660e7223 */ /* 0x000fe2000001080d */
[----:B------:R-:W-:Y:S01]  /*3dc0*/  FMUL.FTZ R11, R99, R15 ;  /* 0x0000000f630b7220 */ /* 0x000fe20000410000 */
[----:B------:R-:W-:Y:S01]  /*3dd0*/  FMUL.FTZ R118, R51, R8 ;  /* 0x0000000833767220 */ /* 0x000fe20000410000 */
[----:B------:R-:W1:Y:S01]  /*3de0*/  MUFU.EX2 R88, R88 ;  /* 0x0000005800587308 */ /* 0x000e620000000800 */
[----:B------:R-:W-:Y:S01]  /*3df0*/  FADD.FTZ R14, R113, R14 ;  /* 0x0000000e710e7221 */ /* 0x000fe20000010000 */
[----:B------:R-:W-:Y:S01]  /*3e00*/  FMUL.FTZ R123, R53, R2 ;  /* 0x00000002357b7220 */ /* 0x000fe20000410000 */
[----:B------:R-:W-:-:S02]  /*3e10*/  HADD2.F32 R2, -RZ, R5.H1_H1 ;  /* 0x30000005ff027230 */ /* 0x000fc40000004100 */
[-C--:B------:R-:W-:Y:S01]  /*3e20*/  FMUL.FTZ R16, R99, R14.reuse ;  /* 0x0000000e63107220 */ /* 0x080fe20000410000 */
[C---:B------:R-:W-:Y:S02]  /*3e30*/  FFMA.FTZ R14, R100.reuse, R14, -R11 ;  /* 0x0000000e640e7223 */ /* 0x040fe4000001080b */
[----:B------:R-:W-:Y:S01]  /*3e40*/  MUFU.EX2 R121, R121 ;  /* 0x0000007900797308 */ /* 0x000fe20000000800 */
[----:B------:R-:W-:Y:S01]  /*3e50*/  FFMA.FTZ R15, R100, R15, R16 ;  /* 0x0000000f640f7223 */ /* 0x000fe20000010010 */
[C---:B0-----:R-:W-:Y:S01]  /*3e60*/  FMUL.FTZ R117, R120.reuse, R3 ;  /* 0x0000000378757220 */ /* 0x041fe20000410000 */
[----:B------:R-:W-:Y:S01]  /*3e70*/  FADD.FTZ R14, R23, R14 ;  /* 0x0000000e170e7221 */ /* 0x000fe20000010000 */
[----:B------:R-:W-:Y:S01]  /*3e80*/  FMUL.FTZ R120, R120, R9 ;  /* 0x0000000978787220 */ /* 0x000fe20000410000 */
[----:B------:R-:W-:Y:S01]  /*3e90*/  FADD.FTZ R15, R118, R15 ;  /* 0x0000000f760f7221 */ /* 0x000fe20000010000 */
[----:B------:R-:W-:Y:S01]  /*3ea0*/  FMUL.FTZ R125, R55, R2 ;  /* 0x00000002377d7220 */ /* 0x000fe20000410000 */
[C---:B------:R-:W-:Y:S01]  /*3eb0*/  FMUL.FTZ R8, R97.reuse, R14 ;  /* 0x0000000e61087220 */ /* 0x040fe20000410000 */
[----:B------:R-:W0:Y:S01]  /*3ec0*/  MUFU.COS R12, R10 ;  /* 0x0000000a000c7308 */ /* 0x000e220000000000 */
[-C--:B------:R-:W-:Y:S01]  /*3ed0*/  FMUL.FTZ R3, R97, R15.reuse ;  /* 0x0000000f61037220 */ /* 0x080fe20000410000 */
[----:B-1----:R-:W-:Y:S01]  /*3ee0*/  FMUL.FTZ R106, R88, R106 ;  /* 0x0000006a586a7220 */ /* 0x002fe20000410000 */
[----:B------:R-:W-:Y:S01]  /*3ef0*/  FFMA.FTZ R15, R98, R15, R8 ;  /* 0x0000000f620f7223 */ /* 0x000fe20000010008 */
[----:B------:R-:W-:Y:S01]  /*3f00*/  FMUL.FTZ R105, R88, R105 ;  /* 0x0000006958697220 */ /* 0x000fe20000410000 */
[----:B------:R-:W-:Y:S01]  /*3f10*/  FFMA.FTZ R14, R98, R14, -R3 ;  /* 0x0000000e620e7223 */ /* 0x000fe20000010803 */
[-C--:B------:R-:W-:Y:S01]  /*3f20*/  FMUL.FTZ R4, R106, R103.reuse ;  /* 0x000000676a047220 */ /* 0x080fe20000410000 */
[----:B------:R-:W-:Y:S01]  /*3f30*/  FADD.FTZ R15, R122, R15 ;  /* 0x0000000f7a0f7221 */ /* 0x000fe20000010000 */
[----:B------:R-:W1:Y:S01]  /*3f40*/  MUFU.SIN R10, R10 ;  /* 0x0000000a000a7308 */ /* 0x000e620000000400 */
[----:B------:R-:W-:Y:S01]  /*3f50*/  FADD.FTZ R14, R123, R14 ;  /* 0x0000000e7b0e7221 */ /* 0x000fe20000010000 */
[C---:B------:R-:W-:Y:S01]  /*3f60*/  FMUL.FTZ R3, R105.reuse, R103 ;  /* 0x0000006769037220 */ /* 0x040fe20000410000 */
[----:B------:R-:W-:Y:S01]  /*3f70*/  FFMA.FTZ R4, R105, R104, R4 ;  /* 0x0000006869047223 */ /* 0x000fe20000010004 */
[----:B------:R-:W-:-:S02]  /*3f80*/  HADD2.F32 R2, -RZ, R6.H0_H0 ;  /* 0x20000006ff027230 */ /* 0x000fc40000004100 */
[----:B------:R-:W-:Y:S01]  /*3f90*/  FMUL.FTZ R13, R95, R14 ;  /* 0x0000000e5f0d7220 */ /* 0x000fe20000410000 */
[----:B------:R-:W-:Y:S01]  /*3fa0*/  FFMA.FTZ R3, R106, R104, -R3 ;  /* 0x000000686a037223 */ /* 0x000fe20000010803 */
[----:B------:R-:W-:Y:S01]  /*3fb0*/  FMUL.FTZ R5, R101, R4 ;  /* 0x0000000465057220 */ /* 0x000fe20000410000 */
[----:B------:R-:W-:Y:S01]  /*3fc0*/  FMUL.FTZ R88, R128, R127 ;  /* 0x0000007f80587220 */ /* 0x000fe20000410000 */
[----:B0-----:R-:W-:Y:S01]  /*3fd0*/  FMUL.FTZ R119, R121, R12 ;  /* 0x0000000c79777220 */ /* 0x001fe20000410000 */
[-C--:B------:R-:W-:Y:S01]  /*3fe0*/  FFMA.FTZ R12, R96, R15.reuse, R13 ;  /* 0x0000000f600c7223 */ /* 0x080fe2000001000d */
[----:B------:R-:W-:Y:S01]  /*3ff0*/  FMUL.FTZ R15, R95, R15 ;  /* 0x0000000f5f0f7220 */ /* 0x000fe20000410000 */
[-C--:B------:R-:W-:Y:S01]  /*4000*/  FFMA.FTZ R5, R102, R3.reuse, -R5 ;  /* 0x0000000366057223 */ /* 0x080fe20000010805 */
[----:B------:R-:W-:Y:S01]  /*4010*/  FMUL.FTZ R3, R101, R3 ;  /* 0x0000000365037220 */ /* 0x000fe20000410000 */
[----:B------:R-:W-:Y:S01]  /*4020*/  FADD.FTZ R12, R125, R12 ;  /* 0x0000000c7d0c7221 */ /* 0x000fe20000010000 */
[----:B------:R-:W-:Y:S01]  /*4030*/  FFMA.FTZ R15, R96, R14, -R15 ;  /* 0x0000000e600f7223 */ /* 0x000fe2000001080f */
[----:B------:R-:W-:Y:S01]  /*4040*/  FMUL.FTZ R127, R57, R2 ;  /* 0x00000002397f7220 */ /* 0x000fe20000410000 */
[----:B-1----:R-:W-:Y:S01]  /*4050*/  FMUL.FTZ R121, R121, R10 ;  /* 0x0000000a79797220 */ /* 0x002fe20000410000 */
[----:B------:R-:W-:Y:S01]  /*4060*/  FMUL.FTZ R13, R93, R12 ;  /* 0x0000000c5d0d7220 */ /* 0x000fe20000410000 */
[----:B------:R-:W0:Y:S01]  /*4070*/  LDS.128 R8, [R68+0x20] ;  /* 0x0000200044087984 */ /* 0x000e220000000c00 */
[----:B------:R-:W-:Y:S01]  /*4080*/  FADD.FTZ R15, R124, R15 ;  /* 0x0000000f7c0f7221 */ /* 0x000fe20000010000 */
[----:B------:R-:W-:Y:S01]  /*4090*/  FFMA.FTZ R3, R102, R4, R3 ;  /* 0x0000000466037223 */ /* 0x000fe20000010003 */
[----:B------:R-:W-:-:S02]  /*40a0*/  HADD2.F32 R128, -RZ, R7.H0_H0 ;  /* 0x20000007ff807230 */ /* 0x000fc40000004100 */
[-C--:B------:R-:W-:Y:S01]  /*40b0*/  FMUL.FTZ R17, R93, R15.reuse ;  /* 0x0000000f5d117220 */ /* 0x080fe20000410000 */
[C---:B------:R-:W-:Y:S01]  /*40c0*/  FFMA.FTZ R4, R94.reuse, R15, -R13 ;  /* 0x0000000f5e047223 */ /* 0x040fe2000001080d */
[----:B------:R-:W-:Y:S01]  /*40d0*/  FMUL.FTZ R13, R99, R3 ;  /* 0x00000003630d7220 */ /* 0x000fe20000410000 */
[----:B------:R-:W-:Y:S02]  /*40e0*/  HADD2.F32 R2, -RZ, R7.H1_H1 ;  /* 0x30000007ff027230 */ /* 0x000fe40000004100 */
[----:B------:R-:W-:Y:S01]  /*40f0*/  FFMA.FTZ R17, R94, R12, R17 ;  /* 0x0000000c5e117223 */ /* 0x000fe20000010011 */
[----:B------:R-:W-:Y:S01]  /*4100*/  FADD.FTZ R4, R127, R4 ;  /* 0x000000047f047221 */ /* 0x000fe20000010000 */
[-C--:B------:R-:W-:Y:S01]  /*4110*/  FFMA.FTZ R13, R100, R5.reuse, -R13 ;  /* 0x00000005640d7223 */ /* 0x080fe2000001080d */
[----:B------:R-:W-:Y:S01]  /*4120*/  FMUL.FTZ R5, R99, R5 ;  /* 0x0000000563057220 */ /* 0x000fe20000410000 */
[----:B------:R-:W-:Y:S01]  /*4130*/  FADD.FTZ R17, R126, R17 ;  /* 0x000000117e117221 */ /* 0x000fe20000010000 */
[----:B------:R-:W-:Y:S01]  /*4140*/  FMUL.FTZ R15, R91, R4 ;  /* 0x000000045b0f7220 */ /* 0x000fe20000410000 */
[----:B------:R-:W-:Y:S01]  /*4150*/  FMUL.FTZ R128, R59, R128 ;  /* 0x000000803b807220 */ /* 0x000fe20000410000 */
[----:B------:R-:W-:Y:S01]  /*4160*/  FFMA.FTZ R5, R100, R3, R5 ;  /* 0x0000000364057223 */ /* 0x000fe20000010005 */
[-C--:B------:R-:W-:Y:S01]  /*4170*/  FMUL.FTZ R7, R91, R17.reuse ;  /* 0x000000115b077220 */ /* 0x080fe20000410000 */
[C---:B------:R-:W-:Y:S01]  /*4180*/  FFMA.FTZ R6, R92.reuse, R17, R15 ;  /* 0x000000115c067223 */ /* 0x040fe2000001000f */
[----:B------:R-:W-:Y:S01]  /*4190*/  FMUL.FTZ R129, R59, R2 ;  /* 0x000000023b817220 */ /* 0x000fe20000410000 */
[C---:B------:R-:W-:Y:S01]  /*41a0*/  FMUL.FTZ R3, R97.reuse, R5 ;  /* 0x0000000561037220 */ /* 0x040fe20000410000 */
[----:B------:R-:W-:Y:S01]  /*41b0*/  FFMA.FTZ R7, R92, R4, -R7 ;  /* 0x000000045c077223 */ /* 0x000fe20000010807 */
[-C--:B------:R-:W-:Y:S01]  /*41c0*/  FMUL.FTZ R2, R97, R13.reuse ;  /* 0x0000000d61027220 */ /* 0x080fe20000410000 */
[----:B------:R-:W-:Y:S01]  /*41d0*/  FADD.FTZ R6, R129, R6 ;  /* 0x0000000681067221 */ /* 0x000fe20000010000 */
[----:B------:R-:W-:Y:S01]  /*41e0*/  FFMA.FTZ R13, R98, R13, -R3 ;  /* 0x0000000d620d7223 */ /* 0x000fe20000010803 */
[----:B------:R-:W-:Y:S01]  /*41f0*/  FADD.FTZ R7, R128, R7 ;  /* 0x0000000780077221 */ /* 0x000fe20000010000 */
[----:B------:R-:W-:Y:S01]  /*4200*/  FFMA.FTZ R2, R98, R5, R2 ;  /* 0x0000000562027223 */ /* 0x000fe20000010002 */
[----:B------:R-:W-:-:S02]  /*4210*/  FMUL.FTZ R15, R89, R6 ;  /* 0x00000006590f7220 */ /* 0x000fc40000410000 */
[-C--:B------:R-:W-:Y:S01]  /*4220*/  FMUL.FTZ R5, R89, R7.reuse ;  /* 0x0000000759057220 */ /* 0x080fe20000410000 */
[C---:B------:R-:W-:Y:S01]  /*4230*/  FMUL.FTZ R4, R95.reuse, R2 ;  /* 0x000000025f047220 */ /* 0x040fe20000410000 */
[C---:B------:R-:W-:Y:S02]  /*4240*/  FFMA.FTZ R15, R90.reuse, R7, -R15 ;  /* 0x000000075a0f7223 */ /* 0x040fe4000001080f */
[----:B------:R-:W-:Y:S01]  /*4250*/  FFMA.FTZ R6, R90, R6, R5 ;  /* 0x000000065a067223 */ /* 0x000fe20000010005 */
[-C--:B------:R-:W-:Y:S01]  /*4260*/  FMUL.FTZ R5, R95, R13.reuse ;  /* 0x0000000d5f057220 */ /* 0x080fe20000410000 */
[----:B------:R-:W-:-:S03]  /*4270*/  FFMA.FTZ R4, R96, R13, -R4 ;  /* 0x0000000d60047223 */ /* 0x000fc60000010804 */
[----:B------:R-:W-:Y:S01]  /*4280*/  FFMA.FTZ R5, R96, R2, R5 ;  /* 0x0000000260057223 */ /* 0x000fe20000010005 */
[----:B------:R-:W-:Y:S01]  /*4290*/  FMUL.FTZ R2, R93, R4 ;  /* 0x000000045d027220 */ /* 0x000fe20000410000 */
[--C-:B0-----:R-:W-:Y:S02]  /*42a0*/  HADD2.F32 R131, -RZ, R8.reuse.H1_H1 ;  /* 0x30000008ff837230 */ /* 0x101fe40000004100 */
[----:B------:R-:W-:Y:S02]  /*42b0*/  HADD2.F32 R3, -RZ, R8.H0_H0 ;  /* 0x20000008ff037230 */ /* 0x000fe40000004100 */
[----:B------:R-:W-:Y:S01]  /*42c0*/  FFMA.FTZ R8, R94, R5, R2 ;  /* 0x000000055e087223 */ /* 0x000fe20000010002 */
[--C-:B------:R-:W-:Y:S02]  /*42d0*/  HADD2.F32 R2, -RZ, R9.reuse.H1_H1 ;  /* 0x30000009ff027230 */ /* 0x100fe40000004100 */
[----:B------:R-:W-:Y:S01]  /*42e0*/  FMUL.FTZ R131, R60, R131 ;  /* 0x000000833c837220 */ /* 0x000fe20000410000 */
[----:B------:R-:W-:-:S02]  /*42f0*/  HADD2.F32 R132, -RZ, R9.H0_H0 ;  /* 0x20000009ff847230 */ /* 0x000fc40000004100 */
[----:B------:R-:W-:Y:S01]  /*4300*/  FMUL.FTZ R130, R60, R3 ;  /* 0x000000033c827220 */ /* 0x000fe20000410000 */
[----:B------:R-:W-:Y:S01]  /*4310*/  FMUL.FTZ R3, R93, R5 ;  /* 0x000000055d037220 */ /* 0x000fe20000410000 */
[----:B------:R-:W-:Y:S01]  /*4320*/  FADD.FTZ R6, R131, R6 ;  /* 0x0000000683067221 */ /* 0x000fe20000010000 */
[----:B------:R-:W-:Y:S01]  /*4330*/  FMUL.FTZ R9, R91, R8 ;  /* 0x000000085b097220 */ /* 0x000fe20000410000 */
[----:B------:R-:W-:Y:S01]  /*4340*/  FADD.FTZ R15, R130, R15 ;  /* 0x0000000f820f7221 */ /* 0x000fe20000010000 */
[----:B------:R-:W-:Y:S01]  /*4350*/  FFMA.FTZ R3, R94, R4, -R3 ;  /* 0x000000045e037223 */ /* 0x000fe20000010803 */
[----:B------:R-:W-:Y:S01]  /*4360*/  FMUL.FTZ R7, R87, R6 ;  /* 0x0000000657077220 */ /* 0x000fe20000410000 */
[----:B------:R-:W-:Y:S01]  /*4370*/  FMUL.FTZ R133, R61, R2 ;  /* 0x000000023d857220 */ /* 0x000fe20000410000 */
[----:B------:R-:W-:Y:S01]  /*4380*/  FMUL.FTZ R13, R87, R15 ;  /* 0x0000000f570d7220 */ /* 0x000fe20000410000 */
[----:B------:R-:W-:Y:S01]  /*4390*/  FFMA.FTZ R9, R92, R3, -R9 ;  /* 0x000000035c097223 */ /* 0x000fe20000010809 */
[C---:B------:R-:W-:Y:S01]  /*43a0*/  FFMA.FTZ R15, R88.reuse, R15, -R7 ;  /* 0x0000000f580f7223 */ /* 0x040fe20000010807 */
[----:B------:R-:W-:Y:S01]  /*43b0*/  FMUL.FTZ R132, R61, R132 ;  /* 0x000000843d847220 */ /* 0x000fe20000410000 */
[----:B------:R-:W-:Y:S01]  /*43c0*/  FFMA.FTZ R12, R88, R6, R13 ;  /* 0x00000006580c7223 */ /* 0x000fe2000001000d */
[----:B------:R-:W-:Y:S01]  /*43d0*/  FMUL.FTZ R13, R91, R3 ;  /* 0x000000035b0d7220 */ /* 0x000fe20000410000 */
[----:B------:R-:W0:Y:S01]  /*43e0*/  LDS.128 R4, [R68+0x30] ;  /* 0x0000300044047984 */ /* 0x000e220000000c00 */
[----:B------:R-:W-:Y:S01]  /*43f0*/  FMUL.FTZ R3, R89, R9 ;  /* 0x0000000959037220 */ /* 0x000fe20000410000 */
[----:B------:R-:W-:Y:S01]  /*4400*/  FADD.FTZ R12, R133, R12 ;  /* 0x0000000c850c7221 */ /* 0x000fe20000010000 */
[----:B------:R-:W-:Y:S01]  /*4410*/  FFMA.FTZ R13, R92, R8, R13 ;  /* 0x000000085c0d7223 */ /* 0x000fe2000001000d */
[----:B------:R-:W-:Y:S01]  /*4420*/  FADD.FTZ R15, R132, R15 ;  /* 0x0000000f840f7221 */ /* 0x000fe20000010000 */
[----:B------:R-:W-:-:S02]  /*4430*/  HADD2.F32 R135, -RZ, R10.H1_H1 ;  /* 0x3000000aff877230 */ /* 0x000fc40000004100 */
[-C--:B------:R-:W-:Y:S01]  /*4440*/  FMUL.FTZ R17, R85, R12.reuse ;  /* 0x0000000c55117220 */ /* 0x080fe20000410000 */
[-C--:B------:R-:W-:Y:S01]  /*4450*/  FMUL.FTZ R2, R89, R13.reuse ;  /* 0x0000000d59027220 */ /* 0x080fe20000410000 */
[C---:B------:R-:W-:Y:S01]  /*4460*/  FFMA.FTZ R13, R90.reuse, R13, R3 ;  /* 0x0000000d5a0d7223 */ /* 0x040fe20000010003 */
[----:B------:R-:W-:Y:S02]  /*4470*/  HADD2.F32 R3, -RZ, R10.H0_H0 ;  /* 0x2000000aff037230 */ /* 0x000fe40000004100 */
[----:B------:R-:W-:Y:S01]  /*4480*/  FMUL.FTZ R19, R85, R15 ;  /* 0x0000000f55137220 */ /* 0x000fe20000410000 */
[----:B------:R-:W-:Y:S01]  /*4490*/  FFMA.FTZ R2, R90, R9, -R2 ;  /* 0x000000095a027223 */ /* 0x000fe20000010802 */
[C---:B------:R-:W-:Y:S01]  /*44a0*/  FMUL.FTZ R9, R87.reuse, R13 ;  /* 0x0000000d57097220 */ /* 0x040fe20000410000 */
[----:B------:R-:W-:Y:S01]  /*44b0*/  FFMA.FTZ R17, R86, R15, -R17 ;  /* 0x0000000f56117223 */ /* 0x000fe20000010811 */
[----:B------:R-:W-:Y:S01]  /*44c0*/  FMUL.FTZ R134, R62, R3 ;  /* 0x000000033e867220 */ /* 0x000fe20000410000 */
[----:B------:R-:W-:Y:S01]  /*44d0*/  FFMA.FTZ R12, R86, R12, R19 ;  /* 0x0000000c560c7223 */ /* 0x000fe20000010013 */
[-C--:B------:R-:W-:Y:S01]  /*44e0*/  FFMA.FTZ R8, R88, R2.reuse, -R9 ;  /* 0x0000000258087223 */ /* 0x080fe20000010809 */
[----:B------:R-:W-:Y:S01]  /*44f0*/  FMUL.FTZ R9, R87, R2 ;  /* 0x0000000257097220 */ /* 0x000fe20000410000 */
[----:B------:R-:W-:Y:S01]  /*4500*/  FMUL.FTZ R135, R62, R135 ;  /* 0x000000873e877220 */ /* 0x000fe20000410000 */
[----:B------:R-:W-:Y:S01]  /*4510*/  FADD.FTZ R17, R134, R17 ;  /* 0x0000001186117221 */ /* 0x000fe20000010000 */
[----:B------:R-:W-:-:S02]  /*4520*/  HADD2.F32 R2, -RZ, R11.H1_H1 ;  /* 0x3000000bff027230 */ /* 0x000fc40000004100 */
[----:B------:R-:W-:Y:S01]  /*4530*/  FFMA.FTZ R13, R88, R13, R9 ;  /* 0x0000000d580d7223 */ /* 0x000fe20000010009 */
[----:B------:R-:W-:Y:S01]  /*4540*/  FADD.FTZ R12, R135, R12 ;  /* 0x0000000c870c7221 */ /* 0x000fe20000010000 */
[-C--:B------:R-:W-:Y:S01]  /*4550*/  FMUL.FTZ R9, R21, R17.reuse ;  /* 0x0000001115097220 */ /* 0x080fe20000410000 */
[----:B------:R-:W-:Y:S02]  /*4560*/  HADD2.F32 R136, -RZ, R11.H0_H0 ;  /* 0x2000000bff887230 */ /* 0x000fe40000004100 */
[----:B------:R-:W-:Y:S01]  /*4570*/  FMUL.FTZ R137, R63, R2 ;  /* 0x000000023f897220 */ /* 0x000fe20000410000 */
[-C--:B------:R-:W-:Y:S01]  /*4580*/  FMUL.FTZ R3, R21, R12.reuse ;  /* 0x0000000c15037220 */ /* 0x080fe20000410000 */
[C---:B------:R-:W-:Y:S01]  /*4590*/  FFMA.FTZ R12, R108.reuse, R12, R9 ;  /* 0x0000000c6c0c7223 */ /* 0x040fe20000010009 */
[----:B------:R-:W-:Y:S01]  /*45a0*/  FMUL.FTZ R11, R85, R8 ;  /* 0x00000008550b7220 */ /* 0x000fe20000410000 */
[----:B------:R-:W-:Y:S01]  /*45b0*/  FMUL.FTZ R136, R63, R136 ;  /* 0x000000883f887220 */ /* 0x000fe20000410000 */
[----:B------:R-:W-:Y:S01]  /*45c0*/  FFMA.FTZ R17, R108, R17, -R3 ;  /* 0x000000116c117223 */ /* 0x000fe20000010803 */
[----:B------:R-:W-:Y:S01]  /*45d0*/  FADD.FTZ R12, R137, R12 ;  /* 0x0000000c890c7221 */ /* 0x000fe20000010000 */
[-C--:B------:R-:W-:Y:S01]  /*45e0*/  FMUL.FTZ R3, R85, R13.reuse ;  /* 0x0000000d55037220 */ /* 0x080fe20000410000 */
[----:B------:R-:W-:Y:S01]  /*45f0*/  FFMA.FTZ R11, R86, R13, R11 ;  /* 0x0000000d560b7223 */ /* 0x000fe2000001000b */
[----:B------:R-:W-:Y:S01]  /*4600*/  FADD.FTZ R17, R136, R17 ;  /* 0x0000001188117221 */ /* 0x000fe20000010000 */
[----:B------:R-:W-:Y:S01]  /*4610*/  FMUL.FTZ R14, R112, R12 ;  /* 0x0000000c700e7220 */ /* 0x000fe20000410000 */
[----:B------:R-:W-:Y:S01]  /*4620*/  FFMA.FTZ R10, R86, R8, -R3 ;  /* 0x00000008560a7223 */ /* 0x000fe20000010803 */
[----:B------:R-:W1:Y:S01]  /*4630*/  S2UR UR11, SR_CgaCtaId ;  /* 0x00000000000b79c3 */ /* 0x000e620000008800 */
[----:B------:R-:W-:Y:S01]  /*4640*/  MOV R3, UR10 ;  /* 0x0000000a00037c02 */ /* 0x000fe20008000f00 */
[----:B------:R-:W-:Y:S01]  /*4650*/  FFMA.FTZ R14, R115, R17, -R14 ;  /* 0x00000011730e7223 */ /* 0x000fe2000001080e */
[--C-:B0-----:R-:W-:Y:S01]  /*4660*/  HADD2.F32 R139, -RZ, R4.reuse.H0_H0 ;  /* 0x20000004ff8b7230 */ /* 0x101fe20000004100 */
[----:B------:R-:W-:Y:S01]  /*4670*/  MOV R2, UR21 ;  /* 0x0000001500027c02 */ /* 0x000fe20008000f00 */
[----:B------:R-:W-:-:S02]  /*4680*/  HADD2.F32 R9, -RZ, R4.H1_H1 ;  /* 0x30000004ff097230 */ /* 0x000fc40000004100 */
[----:B------:R-:W-:Y:S01]  /*4690*/  FMUL.FTZ R4, R112, R17 ;  /* 0x0000001170047220 */ /* 0x000fe20000410000 */
[----:B------:R-:W-:-:S03]  /*46a0*/  FMUL.FTZ R139, R64, R139 ;  /* 0x0000008b408b7220 */ /* 0x000fc60000410000 */
[----:B------:R-:W-:Y:S01]  /*46b0*/  FFMA.FTZ R13, R115, R12, R4 ;  /* 0x0000000c730d7223 */ /* 0x000fe20000010004 */
[----:B------:R-:W-:Y:S01]  /*46c0*/  FMUL.FTZ R138, R64, R9 ;  /* 0x00000009408a7220 */ /* 0x000fe20000410000 */
[----:B------:R-:W-:Y:S01]  /*46d0*/  FADD.FTZ R14, R139, R14 ;  /* 0x0000000e8b0e7221 */ /* 0x000fe20000010000 */
[--C-:B------:R-:W-:Y:S02]  /*46e0*/  HADD2.F32 R4, -RZ, R5.reuse.H1_H1 ;  /* 0x30000005ff047230 */ /* 0x100fe40000004100 */
[----:B------:R-:W-:Y:S02]  /*46f0*/  HADD2.F32 R140, -RZ, R5.H0_H0 ;  /* 0x20000005ff8c7230 */ /* 0x000fe40000004100 */
[----:B------:R-:W-:Y:S01]  /*4700*/  FADD.FTZ R13, R138, R13 ;  /* 0x0000000d8a0d7221 */ /* 0x000fe20000010000 */
[C---:B------:R-:W-:Y:S01]  /*4710*/  FMUL.FTZ R8, R22.reuse, R14 ;  /* 0x0000000e16087220 */ /* 0x040fe20000410000 */
[----:B------:R-:W-:Y:S01]  /*4720*/  FMUL.FTZ R141, R65, R4 ;  /* 0x00000004418d7220 */ /* 0x000fe20000410000 */
[----:B------:R-:W-:Y:S01]  /*4730*/  FMUL.FTZ R5, R21, R11 ;  /* 0x0000000b15057220 */ /* 0x000fe20000410000 */
[-C--:B------:R-:W-:Y:S01]  /*4740*/  FMUL.FTZ R9, R22, R13.reuse ;  /* 0x0000000d16097220 */ /* 0x080fe20000410000 */
[----:B------:R-:W-:Y:S01]  /*4750*/  FFMA.FTZ R12, R111, R13, R8 ;  /* 0x0000000d6f0c7223 */ /* 0x000fe20000010008 */
[----:B------:R-:W-:Y:S01]  /*4760*/  FMUL.FTZ R140, R65, R140 ;  /* 0x0000008c418c7220 */ /* 0x000fe20000410000 */
[----:B------:R-:W-:Y:S01]  /*4770*/  FFMA.FTZ R8, R108, R10, -R5 ;  /* 0x0000000a6c087223 */ /* 0x000fe20000010805 */
[----:B------:R-:W-:Y:S01]  /*4780*/  FFMA.FTZ R9, R111, R14, -R9 ;  /* 0x0000000e6f097223 */ /* 0x000fe20000010809 */
[----:B------:R-:W-:Y:S01]  /*4790*/  FADD.FTZ R12, R141, R12 ;  /* 0x0000000c8d0c7221 */ /* 0x000fe20000010000 */
[----:B------:R-:W-:Y:S01]  /*47a0*/  FMUL.FTZ R5, R21, R10 ;  /* 0x0000000a15057220 */ /* 0x000fe20000410000 */
[----:B------:R-:W-:-:S02]  /*47b0*/  HADD2.F32 R143, -RZ, R6.H0_H0 ;  /* 0x20000006ff8f7230 */ /* 0x000fc40000004100 */
[----:B------:R-:W-:Y:S01]  /*47c0*/  FADD.FTZ R9, R140, R9 ;  /* 0x000000098c097221 */ /* 0x000fe20000010000 */
[-C--:B------:R-:W-:Y:S01]  /*47d0*/  FMUL.FTZ R4, R120, R12.reuse ;  /* 0x0000000c78047220 */ /* 0x080fe20000410000 */
[----:B------:R-:W-:Y:S01]  /*47e0*/  FFMA.FTZ R11, R108, R11, R5 ;  /* 0x0000000b6c0b7223 */ /* 0x000fe20000010005 */
[----:B------:R-:W-:Y:S02]  /*47f0*/  HADD2.F32 R5, -RZ, R6.H1_H1 ;  /* 0x30000006ff057230 */ /* 0x000fe40000004100 */
[-C--:B------:R-:W-:Y:S01]  /*4800*/  FMUL.FTZ R13, R120, R9.reuse ;  /* 0x00000009780d7220 */ /* 0x080fe20000410000 */
[C---:B------:R-:W-:Y:S01]  /*4810*/  FFMA.FTZ R4, R117.reuse, R9, -R4 ;  /* 0x0000000975047223 */ /* 0x040fe20000010804 */
[C---:B------:R-:W-:Y:S01]  /*4820*/  FMUL.FTZ R143, R66.reuse, R143 ;  /* 0x0000008f428f7220 */ /* 0x040fe20000410000 */
[--C-:B------:R-:W-:Y:S02]  /*4830*/  HADD2.F32 R144, -RZ, R7.reuse.H0_H0 ;  /* 0x20000007ff907230 */ /* 0x100fe40000004100 */
[----:B------:R-:W-:Y:S01]  /*4840*/  FFMA.FTZ R13, R117, R12, R13 ;  /* 0x0000000c750d7223 */ /* 0x000fe2000001000d */
[----:B------:R-:W-:Y:S01]  /*4850*/  FMUL.FTZ R142, R66, R5 ;  /* 0x00000005428e7220 */ /* 0x000fe20000410000 */
[----:B------:R-:W-:Y:S01]  /*4860*/  FADD.FTZ R10, R143, R4 ;  /* 0x000000048f0a7221 */ /* 0x000fe20000010000 */
[----:B------:R-:W-:Y:S01]  /*4870*/  FMUL.FTZ R6, R112, R11 ;  /* 0x0000000b70067220 */ /* 0x000fe20000410000 */
[----:B------:R-:W-:-:S02]  /*4880*/  HADD2.F32 R4, -RZ, R7.H1_H1 ;  /* 0x30000007ff047230 */ /* 0x000fc40000004100 */
[----:B------:R-:W-:Y:S01]  /*4890*/  FADD.FTZ R12, R142, R13 ;  /* 0x0000000d8e0c7221 */ /* 0x000fe20000010000 */
[----:B------:R-:W-:Y:S01]  /*48a0*/  FMUL.FTZ R14, R121, R10 ;  /* 0x0000000a790e7220 */ /* 0x000fe20000410000 */
[-C--:B------:R-:W-:Y:S01]  /*48b0*/  FFMA.FTZ R6, R115, R8.reuse, -R6 ;  /* 0x0000000873067223 */ /* 0x080fe20000010806 */
[----:B------:R-:W-:Y:S01]  /*48c0*/  FMUL.FTZ R8, R112, R8 ;  /* 0x0000000870087220 */ /* 0x000fe20000410000 */
[-C--:B------:R-:W-:Y:S01]  /*48d0*/  FMUL.FTZ R5, R121, R12.reuse ;  /* 0x0000000c79057220 */ /* 0x080fe20000410000 */
[----:B------:R-:W-:Y:S01]  /*48e0*/  FFMA.FTZ R14, R119, R12, R14 ;  /* 0x0000000c770e7223 */ /* 0x000fe2000001000e */
[----:B------:R-:W-:Y:S01]  /*48f0*/  FMUL.FTZ R145, R67, R4 ;  /* 0x0000000443917220 */ /* 0x000fe20000410000 */
[----:B------:R-:W-:Y:S01]  /*4900*/  FFMA.FTZ R8, R115, R11, R8 ;  /* 0x0000000b73087223 */ /* 0x000fe20000010008 */
[----:B------:R-:W-:Y:S01]  /*4910*/  FFMA.FTZ R147, R119, R10, -R5 ;  /* 0x0000000a77937223 */ /* 0x000fe20000010805 */
[----:B------:R-:W-:Y:S01]  /*4920*/  FMUL.FTZ R144, R67, R144 ;  /* 0x0000009043907220 */ /* 0x000fe20000410000 */
[----:B------:R-:W-:Y:S01]  /*4930*/  FADD.FTZ R146, R145, R14 ;  /* 0x0000000e91927221 */ /* 0x000fe20000010000 */
[C---:B------:R-:W-:Y:S01]  /*4940*/  FMUL.FTZ R4, R22.reuse, R6 ;  /* 0x0000000616047220 */ /* 0x040fe20000410000 */
[-C--:B------:R-:W-:Y:S01]  /*4950*/  FMUL.FTZ R5, R22, R8.reuse ;  /* 0x0000000816057220 */ /* 0x080fe20000410000 */
[----:B------:R-:W-:Y:S01]  /*4960*/  FADD.FTZ R147, R144, R147 ;  /* 0x0000009390937221 */ /* 0x000fe20000010000 */
[----:B------:R-:W-:Y:S01]  /*4970*/  UMOV UR10, 0x400 ;  /* 0x00000400000a7882 */ /* 0x000fe20000000000 */
[----:B------:R-:W0:Y:S01]  /*4980*/  SHFL.UP PT, R9, R146, 0x1, RZ ;  /* 0x0420000092097989 */ /* 0x000e2200000e00ff */
[C---:B------:R-:W-:Y:S01]  /*4990*/  FFMA.FTZ R4, R111.reuse, R8, R4 ;  /* 0x000000086f047223 */ /* 0x040fe20000010004 */
[----:B------:R-:W-:-:S02]  /*49a0*/  FFMA.FTZ R5, R111, R6, -R5 ;  /* 0x000000066f057223 */ /* 0x000fc40000010805 */
[----:B------:R-:W2:Y:S01]  /*49b0*/  SHFL.UP PT, R8, R147, 0x1, RZ ;  /* 0x0420000093087989 */ /* 0x000ea200000e00ff */
[CC--:B------:R-:W-:Y:S01]  /*49c0*/  FMUL.FTZ R6, R120.reuse, R4.reuse ;  /* 0x0000000478067220 */ /* 0x0c0fe20000410000 */
[-C--:B------:R-:W-:Y:S02]  /*49d0*/  FMUL.FTZ R7, R120, R5.reuse ;  /* 0x0000000578077220 */ /* 0x080fe40000410000 */
[----:B------:R-:W5:Y:S01]  /*49e0*/  LDG.E.64 R2, desc[UR16][R2.64] ;  /* 0x0000001002027981 */ /* 0x000f62000c1e1b00 */
[C---:B------:R-:W-:Y:S01]  /*49f0*/  FFMA.FTZ R6, R117.reuse, R5, -R6 ;  /* 0x0000000575067223 */ /* 0x040fe20000010806 */
[----:B------:R-:W-:Y:S01]  /*4a00*/  FFMA.FTZ R4, R117, R4, R7 ;  /* 0x0000000475047223 */ /* 0x000fe20000010007 */
[----:B-1----:R-:W-:Y:S01]  /*4a10*/  ULEA UR10, UR11, UR10, 0x18 ;  /* 0x0000000a0b0a7291 */ /* 0x002fe2000f8ec0ff */
[----:B------:R-:W-:Y:S01]  /*4a20*/  ISETP.GE.U32.AND P2, PT, R33, 0x20, PT ;  /* 0x000000202100780c */ /* 0x000fe20003f46070 */
[C---:B------:R-:W-:Y:S01]  /*4a30*/  FMUL.FTZ R148, R121.reuse, R6 ;  /* 0x0000000679947220 */ /* 0x040fe20000410000 */
[-C--:B------:R-:W-:Y:S01]  /*4a40*/  FMUL.FTZ R149, R121, R4.reuse ;  /* 0x0000000479957220 */ /* 0x080fe20000410000 */
[----:B------:R-:W-:Y:S01]  /*4a50*/  ULEA UR21, UR5, UR10, 0x4 ;  /* 0x0000000a05157291 */ /* 0x000fe2000f8e20ff */
[----:B------:R-:W-:Y:S01]  /*4a60*/  BSSY.RECONVERGENT B0, `(.L_x_1222) ;  /* 0x000008c000007945 */ /* 0x000fe20003800200 */
[C---:B------:R-:W-:Y:S01]  /*4a70*/  FFMA.FTZ R148, R119.reuse, R4, R148 ;  /* 0x0000000477947223 */ /* 0x040fe20000010094 */
[----:B------:R-:W-:-:S04]  /*4a80*/  FFMA.FTZ R149, R119, R6, -R149 ;  /* 0x0000000677957223 */ /* 0x000fc80000010895 */
[----:B------:R-:W1:Y:S01]  /*4a90*/  SHFL.UP PT, R5, R148, 0x1, RZ ;  /* 0x0420000094057989 */ /* 0x000e6200000e00ff */
[CC--:B0-----:R-:W-:Y:S01]  /*4aa0*/  FMUL.FTZ R7, R149.reuse, R9.reuse ;  /* 0x0000000995077220 */ /* 0x0c1fe20000410000 */
[C---:B------:R-:W-:Y:S02]  /*4ab0*/  FMUL.FTZ R6, R148.reuse, R9 ;  /* 0x0000000994067220 */ /* 0x040fe40000410000 */
[----:B------:R-:W0:Y:S01]  /*4ac0*/  SHFL.UP PT, R4, R149, 0x1, RZ ;  /* 0x0420000095047989 */ /* 0x000e2200000e00ff */
[-C--:B--2---:R-:W-:Y:S01]  /*4ad0*/  FFMA.FTZ R7, R148, R8.reuse, R7 ;  /* 0x0000000894077223 */ /* 0x084fe20000010007 */
[----:B------:R-:W-:-:S03]  /*4ae0*/  FFMA.FTZ R6, R149, R8, -R6 ;  /* 0x0000000895067223 */ /* 0x000fc60000010806 */
[----:B------:R-:W-:Y:S01]  /*4af0*/  @P1 FADD.FTZ R146, R146, R7 ;  /* 0x0000000792921221 */ /* 0x000fe20000010000 */
[----:B------:R-:W-:-:S04]  /*4b00*/  @P1 FADD.FTZ R147, R147, R6 ;  /* 0x0000000693931221 */ /* 0x000fc80000010000 */
[----:B------:R-:W2:Y:S04]  /*4b10*/  SHFL.UP PT, R9, R146, 0x2, RZ ;  /* 0x0440000092097989 */ /* 0x000ea800000e00ff */
[----:B------:R-:W3:Y:S01]  /*4b20*/  SHFL.UP PT, R8, R147, 0x2, RZ ;  /* 0x0440000093087989 */ /* 0x000ee200000e00ff */
[-C--:B-1----:R-:W-:Y:S01]  /*4b30*/  FMUL.FTZ R7, R149, R5.reuse ;  /* 0x0000000595077220 */ /* 0x082fe20000410000 */
[----:B------:R-:W-:-:S03]  /*4b40*/  FMUL.FTZ R6, R148, R5 ;  /* 0x0000000594067220 */ /* 0x000fc60000410000 */
[-C--:B0-----:R-:W-:Y:S01]  /*4b50*/  @P1 FFMA.FTZ R148, R148, R4.reuse, R7 ;  /* 0x0000000494941223 */ /* 0x081fe20000010007 */
[----:B------:R-:W-:Y:S01]  /*4b60*/  @P1 FFMA.FTZ R149, R149, R4, -R6 ;  /* 0x0000000495951223 */ /* 0x000fe20000010806 */
[----:B------:R-:W-:-:S03]  /*4b70*/  ISETP.GE.AND P1, PT, R52, 0x2, PT ;  /* 0x000000023400780c */ /* 0x000fc60003f26270 */
[----:B------:R-:W0:Y:S04]  /*4b80*/  SHFL.UP PT, R5, R148, 0x2, RZ ;  /* 0x0440000094057989 */ /* 0x000e2800000e00ff */
[----:B------:R-:W1:Y:S01]  /*4b90*/  SHFL.UP PT, R4, R149, 0x2, RZ ;  /* 0x0440000095047989 */ /* 0x000e6200000e00ff */
[-C--:B--2---:R-:W-:Y:S01]  /*4ba0*/  FMUL.FTZ R7, R149, R9.reuse ;  /* 0x0000000995077220 */ /* 0x084fe20000410000 */
[----:B------:R-:W-:-:S03]  /*4bb0*/  FMUL.FTZ R6, R148, R9 ;  /* 0x0000000994067220 */ /* 0x000fc60000410000 */
[-C--:B---3--:R-:W-:Y:S01]  /*4bc0*/  FFMA.FTZ R7, R148, R8.reuse, R7 ;  /* 0x0000000894077223 */ /* 0x088fe20000010007 */
[----:B------:R-:W-:-:S03]  /*4bd0*/  FFMA.FTZ R6, R149, R8, -R6 ;  /* 0x0000000895067223 */ /* 0x000fc60000010806 */
[----:B------:R-:W-:Y:S01]  /*4be0*/  @P1 FADD.FTZ R146, R146, R7 ;  /* 0x0000000792921221 */ /* 0x000fe20000010000 */
[----:B------:R-:W-:-:S04]  /*4bf0*/  @P1 FADD.FTZ R147, R147, R6 ;  /* 0x0000000693931221 */ /* 0x000fc80000010000 */
[----:B------:R-:W2:Y:S04]  /*4c00*/  SHFL.UP PT, R9, R146, 0x4, RZ ;  /* 0x0480000092097989 */ /* 0x000ea800000e00ff */
[----:B------:R-:W3:Y:S01]  /*4c10*/  SHFL.UP PT, R8, R147, 0x4, RZ ;  /* 0x0480000093087989 */ /* 0x000ee200000e00ff */
[-C--:B0-----:R-:W-:Y:S01]  /*4c20*/  FMUL.FTZ R7, R149, R5.reuse ;  /* 0x0000000595077220 */ /* 0x081fe20000410000 */
[----:B------:R-:W-:-:S03]  /*4c30*/  FMUL.FTZ R6, R148, R5 ;  /* 0x0000000594067220 */ /* 0x000fc60000410000 */
[-C--:B-1----:R-:W-:Y:S01]  /*4c40*/  @P1 FFMA.FTZ R148, R148, R4.reuse, R7 ;  /* 0x0000000494941223 */ /* 0x082fe20000010007 */
        /* <DEDUP_REMOVED lines=10> */
[----:B------:R-:W2:Y:S01]  /*4cf0*/  SHFL.UP PT, R9, R146, 0x8, RZ ;  /* 0x0500000092097989 */ /* 0x000ea200000e00ff */
[CC--:B0-----:R-:W-:Y:S01]  /*4d00*/  FMUL.FTZ R7, R149.reuse, R5.reuse ;  /* 0x0000000595077220 */ /* 0x0c1fe20000410000 */
[C---:B------:R-:W-:Y:S02]  /*4d10*/  FMUL.FTZ R6, R148.reuse, R5 ;  /* 0x0000000594067220 */ /* 0x040fe40000410000 */
[----:B------:R-:W0:Y:S01]  /*4d20*/  SHFL.UP PT, R8, R147, 0x8, RZ ;  /* 0x0500000093087989 */ /* 0x000e2200000e00ff */
[-C--:B-1----:R-:W-:Y:S01]  /*4d30*/  @P1 FFMA.FTZ R148, R148, R4.reuse, R7 ;  /* 0x0000000494941223 */ /* 0x082fe20000010007 */
[----:B------:R-:W-:Y:S01]  /*4d40*/  @P1 FFMA.FTZ R149, R149, R4, -R6 ;  /* 0x0000000495951223 */ /* 0x000fe20000010806 */
[----:B------:R-:W-:-:S03]  /*4d50*/  ISETP.GE.AND P1, PT, R52, 0x8, PT ;  /* 0x000000083400780c */ /* 0x000fc60003f26270 */
[----:B------:R-:W1:Y:S04]  /*4d60*/  SHFL.UP PT, R5, R148, 0x8, RZ ;  /* 0x0500000094057989 */ /* 0x000e6800000e00ff */
[----:B------:R-:W3:Y:S01]  /*4d70*/  SHFL.UP PT, R4, R149, 0x8, RZ ;  /* 0x0500000095047989 */ /* 0x000ee200000e00ff */
[-C--:B--2---:R-:W-:Y:S01]  /*4d80*/  FMUL.FTZ R7, R149, R9.reuse ;  /* 0x0000000995077220 */ /* 0x084fe20000410000 */
[----:B------:R-:W-:-:S03]  /*4d90*/  FMUL.FTZ R6, R148, R9 ;  /* 0x0000000994067220 */ /* 0x000fc60000410000 */
[-C--:B0-----:R-:W-:Y:S01]  /*4da0*/  FFMA.FTZ R7, R148, R8.reuse, R7 ;  /* 0x0000000894077223 */ /* 0x081fe20000010007 */
[----:B------:R-:W-:-:S03]  /*4db0*/  FFMA.FTZ R6, R149, R8, -R6 ;  /* 0x0000000895067223 */ /* 0x000fc60000010806 */
[----:B------:R-:W-:Y:S01]  /*4dc0*/  @P1 FADD.FTZ R146, R146, R7 ;  /* 0x0000000792921221 */ /* 0x000fe20000010000 */
[----:B------:R-:W-:Y:S01]  /*4dd0*/  @P1 FADD.FTZ R147, R147, R6 ;  /* 0x0000000693931221 */ /* 0x000fe20000010000 */
[CC--:B-1----:R-:W-:Y:S01]  /*4de0*/  FMUL.FTZ R7, R149.reuse, R5.reuse ;  /* 0x0000000595077220 */ /* 0x0c2fe20000410000 */
[C---:B------:R-:W-:Y:S02]  /*4df0*/  FMUL.FTZ R6, R148.reuse, R5 ;  /* 0x0000000594067220 */ /* 0x040fe40000410000 */
[----:B------:R-:W0:Y:S01]  /*4e00*/  SHFL.UP PT, R8, R146, 0x10, RZ ;  /* 0x0600000092087989 */ /* 0x000e2200000e00ff */
[-C--:B---3--:R-:W-:Y:S01]  /*4e10*/  @P1 FFMA.FTZ R148, R148, R4.reuse, R7 ;  /* 0x0000000494941223 */ /* 0x088fe20000010007 */
[----:B------:R-:W-:Y:S01]  /*4e20*/  @P1 FFMA.FTZ R149, R149, R4, -R6 ;  /* 0x0000000495951223 */ /* 0x000fe20000010806 */
[----:B------:R-:W-:Y:S01]  /*4e30*/  ISETP.NE.AND P1, PT, R52, 0x1f, PT ;  /* 0x0000001f3400780c */ /* 0x000fe20003f25270 */
[----:B------:R-:W1:Y:S04]  /*4e40*/  SHFL.UP PT, R5, R147, 0x10, RZ ;  /* 0x0600000093057989 */ /* 0x000e6800000e00ff */
[----:B------:R-:W2:Y:S04]  /*4e50*/  SHFL.UP PT, R4, R148, 0x10, RZ ;  /* 0x0600000094047989 */ /* 0x000ea800000e00ff */
[----:B------:R-:W3:Y:S01]  /*4e60*/  SHFL.UP PT, R9, R149, 0x10, RZ ;  /* 0x0600000095097989 */ /* 0x000ee200000e00ff */
[-C--:B0-----:R-:W-:Y:S01]  /*4e70*/  FMUL.FTZ R6, R148, R8.reuse ;  /* 0x0000000894067220 */ /* 0x081fe20000410000 */
[----:B------:R-:W-:-:S03]  /*4e80*/  FMUL.FTZ R7, R149, R8 ;  /* 0x0000000895077220 */ /* 0x000fc60000410000 */
[CC--:B-1----:R-:W-:Y:S01]  /*4e90*/  FFMA.FTZ R10, R149.reuse, R5.reuse, -R6 ;  /* 0x00000005950a7223 */ /* 0x0c2fe20000010806 */
[C---:B------:R-:W-:Y:S01]  /*4ea0*/  FFMA.FTZ R11, R148.reuse, R5, R7 ;  /* 0x00000005940b7223 */ /* 0x040fe20000010007 */
[----:B------:R-:W-:Y:S01]  /*4eb0*/  CS2R R6, SRZ ;  /* 0x0000000000067805 */ /* 0x000fe2000001ff00 */
[CC--:B--2---:R-:W-:Y:S01]  /*4ec0*/  FMUL.FTZ R8, R148.reuse, R4.reuse ;  /* 0x0000000494087220 */ /* 0x0c4fe20000410000 */
[----:B------:R-:W-:Y:S01]  /*4ed0*/  FMUL.FTZ R5, R149, R4 ;  /* 0x0000000495057220 */ /* 0x000fe20000410000 */
[----:B------:R-:W-:Y:S02]  /*4ee0*/  HFMA2 R4, -RZ, RZ, 1.875, 0 ;  /* 0x3f800000ff047431 */ /* 0x000fe400000001ff */
[----:B------:R-:W-:Y:S01]  /*4ef0*/  FADD.FTZ R10, R147, R10 ;  /* 0x0000000a930a7221 */ /* 0x000fe20000010000 */
[-C--:B---3--:R-:W-:Y:S01]  /*4f00*/  FFMA.FTZ R8, R149, R9.reuse, -R8 ;  /* 0x0000000995087223 */ /* 0x088fe20000010808 */
[----:B------:R-:W-:Y:S01]  /*4f10*/  FFMA.FTZ R9, R148, R9, R5 ;  /* 0x0000000994097223 */ /* 0x000fe20000010005 */
[----:B------:R-:W-:Y:S01]  /*4f20*/  MOV R5, RZ ;  /* 0x000000ff00057202 */ /* 0x000fe20000000f00 */
[----:B------:R-:W-:-:S05]  /*4f30*/  FADD.FTZ R11, R146, R11 ;  /* 0x0000000b920b7221 */ /* 0x000fca0000010000 */
        /* <DEDUP_REMOVED lines=46> */
.L_x_1223:
        /* <DEDUP_REMOVED lines=16> */
.L_x_1224:
[----:B------:R-:W-:Y:S05]  /*5320*/  BSYNC.RECONVERGENT B0 ;  /* 0x0000000000007941 */ /* 0x000fea0003800200 */
.L_x_1222:
        /* <DEDUP_REMOVED lines=117> */
.L_x_1226:
[----:B------:R-:W-:Y:S05]  /*5a80*/  BSYNC.RECONVERGENT B0 ;  /* 0x0000000000007941 */ /* 0x000fea0003800200 */
.L_x_1225:
        /* <DEDUP_REMOVED lines=51> */
.L_x_1221:
        /* <DEDUP_REMOVED lines=67> */
[----:B------:R-:W-:Y:S02]  /*61f0*/  HADD2.F32 R13, -RZ, R13.H1_H1 ;  /* 0x3000000dff0d7230 */ /* 0x000fe40000004100 */
[----:B------:R-:W-:Y:S01]  /*6200*/  FMUL.FTZ R7, R6, -1.4426950216293334961 ;  /* 0xbfb8aa3b06077820 */ /* 0x000fe20000410000 */
[----:B------:R-:W-:Y:S02]  /*6210*/  HADD2.F32 R14, -RZ, R14.H1_H1 ;  /* 0x3000000eff0e7230 */ /* 0x000fe40000004100 */
[----:B------:R-:W-:Y:S01]  /*6220*/  FMUL.FTZ R10, R9, -1.4426950216293334961 ;  /* 0xbfb8aa3b090a7820 */ /* 0x000fe20000410000 */
[--C-:B------:R-:W-:Y:S02]  /*6230*/  HADD2.F32 R22, -RZ, R15.reuse.H0_H0 ;  /* 0x2000000fff167230 */ /* 0x100fe40000004100 */
[----:B------:R-:W-:Y:S01]  /*6240*/  FMUL.FTZ R8, R13, -1.4426950216293334961 ;  /* 0xbfb8aa3b0d087820 */ /* 0x000fe20000410000 */
[----:B------:R-:W-:-:S02]  /*6250*/  HADD2.F32 R23, -RZ, R15.H1_H1 ;  /* 0x3000000fff177230 */ /* 0x000fc40000004100 */
[----:B------:R-:W-:Y:S01]  /*6260*/  FMUL.FTZ R11, R14, -1.4426950216293334961 ;  /* 0xbfb8aa3b0e0b7820 */ /* 0x000fe20000410000 */
[--C-:B-1----:R-:W-:Y:S02]  /*6270*/  HADD2.F32 R26, -RZ, R16.reuse.H0_H0 ;  /* 0x20000010ff1a7230 */ /* 0x102fe40000004100 */
[----:B------:R-:W-:Y:S01]  /*6280*/  FMUL.FTZ R15, R22, -1.4426950216293334961 ;  /* 0xbfb8aa3b160f7820 */ /* 0x000fe20000410000 */
[----:B------:R-:W-:Y:S02]  /*6290*/  HADD2.F32 R32, -RZ, R17.H0_H0 ;  /* 0x20000011ff207230 */ /* 0x000fe40000004100 */
[----:B------:R-:W-:Y:S01]  /*62a0*/  FMUL.FTZ R24, R23, -1.4426950216293334961 ;  /* 0xbfb8aa3b17187820 */ /* 0x000fe20000410000 */
[----:B------:R-:W-:Y:S01]  /*62b0*/  HADD2.F32 R44, -RZ, R19.H1_H1 ;  /* 0x30000013ff2c7230 */ /* 0x000fe20000004100 */
[----:B------:R-:W0:Y:S01]  /*62c0*/  MUFU.EX2 R5, R5 ;  /* 0x0000000500057308 */ /* 0x000e220000000800 */
[----:B------:R-:W-:Y:S02]  /*62d0*/  HADD2.F32 R28, -RZ, R16.H1_H1 ;  /* 0x30000010ff1c7230 */ /* 0x000fe40000004100 */
[----:B------:R-:W-:Y:S01]  /*62e0*/  FMUL.FTZ R16, R26, -1.4426950216293334961 ;  /* 0xbfb8aa3b1a107820 */ /* 0x000fe20000410000 */
[----:B------:R-:W-:-:S02]  /*62f0*/  HADD2.F32 R34, -RZ, R17.H1_H1 ;  /* 0x30000011ff227230 */ /* 0x000fc40000004100 */
[----:B------:R-:W-:Y:S01]  /*6300*/  FMUL.FTZ R17, R32, -1.4426950216293334961 ;  /* 0xbfb8aa3b20117820 */ /* 0x000fe20000410000 */
[--C-:B------:R-:W-:Y:S02]  /*6310*/  HADD2.F32 R38, -RZ, R18.reuse.H0_H0 ;  /* 0x20000012ff267230 */ /* 0x100fe40000004100 */
[----:B------:R-:W-:Y:S01]  /*6320*/  FMUL.FTZ R45, R44, -1.4426950216293334961 ;  /* 0xbfb8aa3b2c2d7820 */ /* 0x000fe20000410000 */
[----:B------:R-:W-:Y:S02]  /*6330*/  HADD2.F32 R40, -RZ, R18.H1_H1 ;  /* 0x30000012ff287230 */ /* 0x000fe40000004100 */
        /* <DEDUP_REMOVED lines=37> */
[----:B------:R-:W0:Y:S01]  /*6590*/  MUFU.RCP R4, R4 ;  /* 0x0000000400047308 */ /* 0x000e220000001000 */
        /* <DEDUP_REMOVED lines=14> */
[----:B0-----:R-:W-:Y:S01]  /*6680*/  FMUL.FTZ R14, R14, R11 ;  /* 0x0000000b0e0e7220 */ /* 0x001fe20000410000 */
[----:B------:R-:W-:Y:S02]  /*6690*/  F2FP.F16.F32.PACK_AB R5, R4, R5 ;  /* 0x000000050405723e */ /* 0x000fe400000000ff */
[----:B------:R-:W-:Y:S01]  /*66a0*/  F2FP.F16.F32.PACK_AB R4, R12, R21 ;  /* 0x000000150c04723e */ /* 0x000fe200000000ff */
[----:B------:R-:W-:-:S03]  /*66b0*/  FMUL.FTZ R14, R14, R79 ;  /* 0x0000004f0e0e7220 */ /* 0x000fc60000410000 */
[----:B------:R-:W0:Y:S01]  /*66c0*/  MUFU.RCP R47, R16 ;  /* 0x00000010002f7308 */ /* 0x000e220000001000 */
[----:B--2---:R-:W-:-:S04]  /*66d0*/  FMUL.FTZ R7, R22, R15 ;  /* 0x0000000f16077220 */ /* 0x004fc80000410000 */
[----:B------:R-:W-:-:S03]  /*66e0*/  FMUL.FTZ R7, R7, R78 ;  /* 0x0000004e07077220 */ /* 0x000fc60000410000 */
[----:B------:R-:W2:Y:S01]  /*66f0*/  MUFU.RCP R10, R10 ;  /* 0x0000000a000a7308 */ /* 0x000ea20000001000 */
[----:B-1----:R-:W-:Y:S02]  /*6700*/  FMUL.FTZ R6, R23, R24 ;  /* 0x0000001817067220 */ /* 0x002fe40000410000 */
[----:B------:R-:W1:Y:S02]  /*6710*/  LDC.64 R22, c[0x0][0x430] ;  /* 0x00010c00ff167b82 */ /* 0x000e640000000a00 */
[----:B------:R-:W-:-:S03]  /*6720*/  FMUL.FTZ R6, R6, R77 ;  /* 0x0000004d06067220 */ /* 0x000fc60000410000 */
[----:B------:R-:W3:Y:S01]  /*6730*/  MUFU.RCP R49, R30 ;  /* 0x0000001e00317308 */ /* 0x000ee20000001000 */
[----:B0-----:R-:W-:Y:S01]  /*6740*/  FMUL.FTZ R11, R26, R47 ;  /* 0x0000002f1a0b7220 */ /* 0x001fe20000410000 */
[----:B------:R-:W-:-:S03]  /*6750*/  F2FP.F16.F32.PACK_AB R7, R6, R7 ;  /* 0x000000070607723e */ /* 0x000fc600000000ff */
[----:B------:R-:W-:-:S03]  /*6760*/  FMUL.FTZ R11, R11, R76 ;  /* 0x0000004c0b0b7220 */ /* 0x000fc60000410000 */
[----:B------:R-:W0:Y:S01]  /*6770*/  MUFU.RCP R17, R17 ;  /* 0x0000001100117308 */ /* 0x000e220000001000 */
[----:B--2---:R-:W-:-:S04]  /*6780*/  FMUL.FTZ R9, R9, R10 ;  /* 0x0000000a09097220 */ /* 0x004fc80000410000 */
[----:B------:R-:W-:-:S03]  /*6790*/  FMUL.FTZ R9, R9, R80 ;  /* 0x0000005009097220 */ /* 0x000fc60000410000 */
[----:B------:R-:W2:Y:S01]  /*67a0*/  MUFU.RCP R51, R36 ;  /* 0x0000002400337308 */ /* 0x000ea20000001000 */
[----:B---3--:R-:W-:Y:S01]  /*67b0*/  FMUL.FTZ R28, R28, R49 ;  /* 0x000000311c1c7220 */ /* 0x008fe20000410000 */
[----:B------:R-:W-:Y:S01]  /*67c0*/  F2FP.F16.F32.PACK_AB R6, R14, R9 ;  /* 0x000000090e06723e */ /* 0x000fe200000000ff */
[----:B------:R-:W-:Y:S01]  /*67d0*/  BAR.SYNC.DEFER_BLOCKING 0x0 ;  /* 0x0000000000007b1d */ /* 0x000fe20000010000 */
[----:B-1----:R-:W-:-:S04]  /*67e0*/  IMAD.WIDE.U32 R2, R22, UR25, R2 ;  /* 0x0000001916027c25 */ /* 0x002fc8000f8e0002 */
[----:B------:R-:W-:Y:S01]  /*67f0*/  FMUL.FTZ R28, R28, R75 ;  /* 0x0000004b1c1c7220 */ /* 0x000fe20000410000 */
[----:B------:R-:W-:Y:S01]  /*6800*/  IMAD R3, R23, UR25, R3 ;  /* 0x0000001917037c24 */ /* 0x000fe2000f8e0203 */
[----:B------:R-:W1:Y:S01]  /*6810*/  MUFU.RCP R53, R18 ;  /* 0x0000001200357308 */ /* 0x000e620000001000 */
[----:B0-----:R-:W-:-:S04]  /*6820*/  FMUL.FTZ R13, R32, R17 ;  /* 0x00000011200d7220 */ /* 0x001fc80000410000 */
[----:B------:R-:W-:-:S03]  /*6830*/  FMUL.FTZ R13, R13, R74 ;  /* 0x0000004a0d0d7220 */ /* 0x000fc60000410000 */
[----:B------:R-:W0:Y:S01]  /*6840*/  MUFU.RCP R55, R42 ;  /* 0x0000002a00377308 */ /* 0x000e220000001000 */
[----:B--2---:R-:W-:-:S04]  /*6850*/  FMUL.FTZ R34, R34, R51 ;  /* 0x0000003322227220 */ /* 0x004fc80000410000 */
[----:B------:R-:W-:-:S03]  /*6860*/  FMUL.FTZ R34, R34, R73 ;  /* 0x0000004922227220 */ /* 0x000fc60000410000 */
[----:B------:R-:W2:Y:S01]  /*6870*/  MUFU.RCP R16, R19 ;  /* 0x0000001300107308 */ /* 0x000ea20000001000 */
[----:B-1----:R-:W-:Y:S01]  /*6880*/  FMUL.FTZ R15, R38, R53 ;  /* 0x00000035260f7220 */ /* 0x002fe20000410000 */
[----:B------:R-:W-:Y:S01]  /*6890*/  F2FP.F16.F32.PACK_AB R17, R34, R13 ;  /* 0x0000000d2211723e */ /* 0x000fe200000000ff */
[----:B------:R1:W-:Y:S02]  /*68a0*/  STS.128 [R0], R4 ;  /* 0x0000000400007388 */ /* 0x0003e40000000c00 */
[----:B------:R-:W-:-:S03]  /*68b0*/  FMUL.FTZ R15, R15, R72 ;  /* 0x000000480f0f7220 */ /* 0x000fc60000410000 */
[----:B------:R-:W3:Y:S01]  /*68c0*/  MUFU.RCP R45, R45 ;  /* 0x0000002d002d7308 */ /* 0x000ee20000001000 */
[----:B0-----:R-:W-:-:S04]  /*68d0*/  FMUL.FTZ R40, R40, R55 ;  /* 0x0000003728287220 */ /* 0x001fc80000410000 */
[----:B------:R-:W-:Y:S01]  /*68e0*/  FMUL.FTZ R40, R40, R71 ;  /* 0x0000004728287220 */ /* 0x000fe20000410000 */
[----:B--2---:R-:W-:-:S04]  /*68f0*/  FMUL.FTZ R43, R43, R16 ;  /* 0x000000102b2b7220 */ /* 0x004fc80000410000 */
[----:B------:R-:W-:Y:S02]  /*6900*/  F2FP.F16.F32.PACK_AB R18, R40, R15 ;  /* 0x0000000f2812723e */ /* 0x000fe400000000ff */
[----:B------:R-:W-:Y:S01]  /*6910*/  F2FP.F16.F32.PACK_AB R16, R28, R11 ;  /* 0x0000000b1c10723e */ /* 0x000fe200000000ff */
[----:B------:R-:W-:Y:S01]  /*6920*/  FMUL.FTZ R43, R43, R70 ;  /* 0x000000462b2b7220 */ /* 0x000fe20000410000 */
[----:B---3--:R-:W-:-:S04]  /*6930*/  FMUL.FTZ R44, R44, R45 ;  /* 0x0000002d2c2c7220 */ /* 0x008fc80000410000 */
[----:B------:R-:W-:-:S05]  /*6940*/  FMUL.FTZ R44, R44, R69 ;  /* 0x000000452c2c7220 */ /* 0x000fca0000410000 */
[----:B------:R-:W-:Y:S02]  /*6950*/  F2FP.F16.F32.PACK_AB R19, R44, R43 ;  /* 0x0000002b2c13723e */ /* 0x000fe400000000ff */
[----:B------:R-:W0:Y:S03]  /*6960*/  LDC.64 R42, c[0x0][0x438] ;  /* 0x00010e00ff2a7b82 */ /* 0x000e260000000a00 */
[----:B------:R-:W-:Y:S01]  /*6970*/  STS.128 [R0+0x10], R16 ;  /* 0x0000101000007388 */ /* 0x000fe20000000c00 */
[----:B------:R-:W-:-:S03]  /*6980*/  NOP ;  /* 0x0000000000007918 */ /* 0x000fc60000000000 */
[----:B------:R-:W2:Y:S01]  /*6990*/  LDS.128 R8, [R25] ;  /* 0x0000000019087984 */ /* 0x000ea20000000c00 */
[----:B------:R-:W1:Y:S03]  /*69a0*/  LDC.64 R44, c[0x0][0x490] ;  /* 0x00012400ff2c7b82 */ /* 0x000e660000000a00 */
[----:B------:R-:W3:Y:S01]  /*69b0*/  LDS.128 R12, [R25+0x200] ;  /* 0x00020000190c7984 */ /* 0x000ee20000000c00 */
[----:B0-----:R-:W-:-:S04]  /*69c0*/  IMAD.WIDE.U32 R2, R42, UR23, R2 ;  /* 0x000000172a027c25 */ /* 0x001fc8000f8e0002 */
[----:B------:R-:W-:Y:S01]  /*69d0*/  IMAD R3, R43, UR23, R3 ;  /* 0x000000172b037c24 */ /* 0x000fe2000f8e0203 */
[----:B-1----:R-:W-:-:S04]  /*69e0*/  LEA R4, P0, R2, R44, 0x1 ;  /* 0x0000002c02047211 */ /* 0x002fc800078008ff */
[----:B------:R-:W-:-:S03]  /*69f0*/  LEA.HI.X R5, R2, R45, R3, 0x1, P0 ;  /* 0x0000002d02057211 */ /* 0x000fc600000f0c03 */
[----:B------:R-:W-:-:S05]  /*6a00*/  IMAD.WIDE.U32 R20, R20, 0x10, R4 ;  /* 0x0000001014147825 */ /* 0x000fca00078e0004 */
[----:B--2---:R0:W-:Y:S04]  /*6a10*/  STG.E.128 desc[UR16][R20.64], R8 ;  /* 0x0000000814007986 */ /* 0x0041e8000c101d10 */
[----:B---3--:R0:W-:Y:S01]  /*6a20*/  STG.E.128 desc[UR16][R20.64+0x200], R12 ;  /* 0x0002000c14007986 */ /* 0x0081e2000c101d10 */
[----:B------:R-:W-:Y:S05]  /*6a30*/  BRA.U !UP0, `(.L_x_1228) ;  /* 0xffffff9d08307547 */ /* 0x000fea000b83ffff */
[----:B------:R-:W-:Y:S05]  /*6a40*/  EXIT ;  /* 0x000000000000794d */ /* 0x000fea0003800000 */
.L_x_1229:
        /* <DEDUP_REMOVED lines=11> */
.L_x_5027:


//--------------------- .text._Z25selective_scan_fwd_kernelI32Selective_Scan_fwd_kernel_traitsILi64ELi16ELi1ELb1ELb1ELb1ELb0EN3c104HalfENS1_7complexIfEEEEv13SSMParamsBase --------------------------
	.section	.text._Z25selective_scan_fwd_kernelI32Selective_Scan_fwd_kernel_traitsILi64ELi16ELi1ELb1ELb1ELb1ELb0EN3c104HalfENS1_7complexIfEEEEv13SSMParamsBase,"ax",@progbits
	.align	128
        .global         _Z25selective_scan_fwd_kernelI32Selective_Scan_fwd_kernel_traitsILi64ELi16ELi1ELb1ELb1ELb1ELb0EN3c104HalfENS1_7complexIfEEEEv13SSMParamsBase
        .type           _Z25selective_scan_fwd_kernelI32Selective_Scan_fwd_kernel_traitsILi64ELi16ELi1ELb1ELb1ELb1ELb0EN3c104HalfENS1_7complexIfEEEEv13SSMParamsBase,@function
        .size           _Z25selective_scan_fwd_kernelI32Selective_Scan_fwd_kernel_traitsILi64ELi16ELi1ELb1ELb1ELb1ELb0EN3c104HalfENS1_7complexIfEEEEv13SSMParamsBase,(.L_x_5028 - _Z25selective_scan_fwd_kernelI32Selective_Scan_fwd_kernel_traitsILi64ELi16ELi1ELb1ELb1ELb1ELb0EN3c104HalfENS1_7complexIfEEEEv13SSMParamsBase)
        .other          _Z25selective_scan_fwd_kernelI32Selective_Scan_fwd_kernel_traitsILi64ELi16ELi1ELb1ELb1ELb1ELb0EN3c104HalfENS1_7complexIfEEEEv13SSMParamsBase,@"STO_CUDA_ENTRY STV_DEFAULT"
_Z25selective_scan_fwd_kernelI32Selective_Scan_fwd_kernel_traitsILi64ELi16ELi1ELb1ELb1ELb1ELb0EN3c104HalfENS1_7complexIfEEEEv13SSMParamsBase:
.text._Z25selective_scan_fwd_kernelI32Selective_Scan_fwd_kernel_traitsILi64ELi16ELi1ELb1ELb1ELb1ELb0EN3c104HalfENS1_7complexIfEEEEv13SSMParamsBase:
[----:B------:R-:W0:Y:S01]  /*0000*/  LDC R1, c[0x0][0x37c] ;  /* 0x0000df00ff017b82 */ /* 0x000e220000000800 */
[----:B------:R-:W1:Y:S07]  /*0010*/  LDCU.64 UR4, c[0x0][0x470] ;  /* 0x00008e00ff0477ac */ /* 0x000e6e0008000a00 */
[----:B------:R-:W2:Y:S01]  /*0020*/  S2UR UR26, SR_CTAID.Y ;  /* 0x00000000001a79c3 */ /* 0x000ea20000002600 */
[----:B0-----:R-:W-:Y:S01]  /*0030*/  IADD3 R1, PT, PT, R1, -0x8, RZ ;  /* 0xfffffff801017810 */ /* 0x001fe20007ffe0ff */
[----:B------:R-:W0:Y:S01]  /*0040*/  LDCU.64 UR24, c[0x0][0x358] ;  /* 0x00006b00ff1877ac */ /* 0x000e220008000a00 */
[----:B------:R-:W3:Y:S01]  /*0050*/  LDCU UR30, c[0x0][0x398] ;  /* 0x00007300ff1e77ac */ /* 0x000ee20008000800 */
[----:B------:R-:W4:Y:S04]  /*0060*/  LDCU.128 UR8, c[0x0][0x450] ;  /* 0x00008a00ff0877ac */ /* 0x000f280008000c00 */
[----:B------:R-:W0:Y:S01]  /*0070*/  S2UR UR27, SR_CTAID.X ;  /* 0x00000000001b79c3 */ /* 0x000e220000002500 */
[----:B------:R-:W0:Y:S01]  /*0080*/  LDCU.128 UR12, c[0x0][0x3f0] ;  /* 0x00007e00ff0c77ac */ /* 0x000e220008000c00 */
[----:B-1----:R-:W-:Y:S01]  /*0090*/  UISETP.NE.U32.AND UP1, UPT, UR4, URZ, UPT ;  /* 0x000000ff0400728c */ /* 0x002fe2000bf25070 */
[----:B------:R-:W1:Y:S03]  /*00a0*/  LDCU.128 UR16, c[0x0][0x400] ;  /* 0x00008000ff1077ac */ /* 0x000e660008000c00 */
[----:B------:R-:W-:Y:S01]  /*00b0*/  UISETP.NE.AND.EX UP1, UPT, UR5, URZ, UPT, UP1 ;  /* 0x000000ff0500728c */ /* 0x000fe2000bf25310 */
[----:B---3--:R-:W-:Y:S01]  /*00c0*/  MOV R0, UR30 ;  /* 0x0000001e00007c02 */ /* 0x008fe20008000f00 */
[----:B------:R-:W3:Y:S04]  /*00d0*/  LDCU UR31, c[0x0][0x394] ;  /* 0x00007280ff1f77ac */ /* 0x000ee80008000800 */
        /* <DEDUP_REMOVED lines=15> */
[----:B------:R-:W-:-:S05]  /*01d0*/  MOV R3, UR11 ;  /* 0x0000000b00037c02 */ /* 0x000fca0008000f00 */
[----:B------:R2:W5:Y:S01]  /*01e0*/  @P0 LDG.E R2, desc[UR24][R2.64] ;  /* 0x0000001802020981 */ /* 0x000562000c1e1900 */
[----:B0-----:R-:W0:Y:S02]  /*01f0*/  MUFU.RCP R0, R0 ;  /* 0x0000000000007308 */ /* 0x001e240000001000 */
[----:B0-----:R-:W-:-:S06]  /*0200*/  IADD3 R6, PT, PT, R0, 0xffffffe, RZ ;  /* 0x0ffffffe00067810 */ /* 0x001fcc0007ffe0ff */
[----:B------:R-:W0:Y:S01]  /*0210*/  F2I.FTZ.U32.TRUNC.NTZ R6, R6 ;  /* 0x0000000600067305 */ /* 0x000e22000021f000 */
[----:B--2---:R-:W-:Y:S02]  /*0220*/  IABS R3, UR26 ;  /* 0x0000001a00037c13 */ /* 0x004fe40008000000 */
[----:B0-----:R-:W-:Y:S02]  /*0230*/  R2UR UR5, R6 ;  /* 0x00000000060572ca */ /* 0x001fe400000e0000 */
[----:B------:R-:W-:Y:S01]  /*0240*/  R2UR UR28, R3 ;  /* 0x00000000031c72ca */ /* 0x000fe200000e0000 */
[----:B------:R-:W-:-:S10]  /*0250*/  UMOV UR4, URZ ;  /* 0x000000ff00047c82 */ /* 0x000fd40008000000 */
[----:B------:R-:W-:-:S04]  /*0260*/  UIADD3 UR22, UPT, UPT, URZ, -UR5, URZ ;  /* 0x80000005ff167290 */ /* 0x000fc8000fffe0ff */
[----:B------:R-:W-:-:S04]  /*0270*/  UIMAD UR22, UR22, UR29, URZ ;  /* 0x0000001d161672a4 */ /* 0x000fc8000f8e02ff */
[----:B------:R-:W-:Y:S01]  /*0280*/  UIMAD.WIDE.U32 UR22, UR5, UR22, UR4 ;  /* 0x00000016051672a5 */ /* 0x000fe2000f8e0004 */
[----:B------:R-:W0:Y:S01]  /*0290*/  LDCU.128 UR4, c[0x0][0x460] ;  /* 0x00008c00ff0477ac */ /* 0x000e220008000c00 */
[----:B------:R-:W-:Y:S02]  /*02a0*/  UIMAD.WIDE.U32 UR10, UR27, UR12, URZ ;  /* 0x0000000c1b0a72a5 */ /* 0x000fe4000f8e00ff */
[----:B------:R-:W-:Y:S02]  /*02b0*/  UIMAD.WIDE.U32 UR22, UR23, UR28, URZ ;  /* 0x0000001c171672a5 */ /* 0x000fe4000f8e00ff */
[----:B-1----:R-:W-:Y:S02]  /*02c0*/  UIMAD.WIDE.U32 UR20, UR27, UR16, URZ ;  /* 0x000000101b1472a5 */ /* 0x002fe4000f8e00ff */
[----:B------:R-:W-:Y:S02]  /*02d0*/  UIMAD UR11, UR27, UR13, UR11 ;  /* 0x0000000d1b0b72a4 */ /* 0x000fe4000f8e020b */
[----:B------:R-:W-:-:S02]  /*02e0*/  UIADD3 UR16, UPT, UPT, -UR23, URZ, URZ ;  /* 0x000000ff17107290 */ /* 0x000fc4000fffe1ff */
[----:B------:R-:W-:Y:S02]  /*02f0*/  UIMAD.WIDE.U32 UR10, UR26, UR14, UR10 ;  /* 0x0000000e1a0a72a5 */ /* 0x000fe4000f8e000a */
[----:B------:R-:W-:Y:S02]  /*0300*/  UIMAD UR14, UR29, UR16, UR28 ;  /* 0x000000101d0e72a4 */ /* 0x000fe4000f8e021c */
[----:B------:R-:W-:Y:S01]  /*0310*/  UIMAD UR13, UR27, UR17, UR21 ;  /* 0x000000111b0d72a4 */ /* 0x000fe2000f8e0215 */
[----:B------:R-:W-:Y:S01]  /*0320*/  UMOV UR12, UR20 ;  /* 0x00000014000c7c82 */ /* 0x000fe20008000000 */
[----:B------:R-:W-:Y:S02]  /*0330*/  UISETP.GT.U32.AND UP3, UPT, UR29, UR14, UPT ;  /* 0x0000000e1d00728c */ /* 0x000fe4000bf64070 */
[----:B------:R-:W-:Y:S02]  /*0340*/  UIMAD.WIDE.U32 UR12, UR26, UR18, UR12 ;  /* 0x000000121a0c72a5 */ /* 0x000fe4000f8e000c */
[----:B------:R-:W-:-:S02]  /*0350*/  UIMAD UR15, UR26, UR15, UR11 ;  /* 0x0000000f1a0f72a4 */ /* 0x000fc4000f8e020b */
[----:B0-----:R-:W-:Y:S02]  /*0360*/  ULEA UR22, UP0, UR10, UR4, 0x1 ;  /* 0x000000040a167291 */ /* 0x001fe4000f8008ff */
[----:B------:R-:W-:Y:S02]  /*0370*/  UIMAD UR19, UR26, UR19, UR13 ;  /* 0x000000131a1372a4 */ /* 0x000fe4000f8e020d */
[----:B------:R-:W-:Y:S02]  /*0380*/  ULEA.HI.X UR13, UR10, UR5, UR15, 0x1, UP0 ;  /* 0x000000050a0d7291 */ /* 0x000fe400080f0c0f */
[----:B------:R-:W-:Y:S01]  /*0390*/  ULEA UR20, UP1, UR12, UR6, 0x1 ;  /* 0x000000060c147291 */ /* 0x000fe2000f8208ff */
[----:B------:R-:W0:Y:S01]  /*03a0*/  LDCU.64 UR4, c[0x0][0x3d0] ;  /* 0x00007a00ff0477ac */ /* 0x000e220008000a00 */
[----:B------:R-:W-:Y:S02]  /*03b0*/  @!UP3 UIADD3 UR14, UPT, UPT, UR14, -UR29, URZ ;  /* 0x8000001d0e0eb290 */ /* 0x000fe4000fffe0ff */
[----:B------:R-:W-:Y:S01]  /*03c0*/  ULEA.HI.X UR21, UR12, UR7, UR19, 0x1, UP1 ;  /* 0x000000070c157291 */ /* 0x000fe200088f0c13 */
[----:B------:R-:W1:Y:S01]  /*03d0*/  LDCU.64 UR16, c[0x0][0x3b0] ;  /* 0x00007600ff1077ac */ /* 0x000e620008000a00 */
[----:B---3--:R-:W-:-:S02]  /*03e0*/  UISETP.GE.AND UP1, UPT, UR31, 0x1, UPT ;  /* 0x000000011f00788c */ /* 0x008fc4000bf26270 */
[----:B------:R-:W-:Y:S02]  /*03f0*/  UISETP.GE.U32.AND UP2, UPT, UR14, UR29, UPT ;  /* 0x0000001d0e00728c */ /* 0x000fe4000bf46070 */
[----:B------:R-:W-:Y:S02]  /*0400*/  ULOP3.LUT UR6, UR26, UR30, URZ, 0x3c, !UPT ;  /* 0x0000001e1a067292 */ /* 0x000fe4000f8e3cff */
[----:B------:R-:W-:Y:S01]  /*0410*/  @!UP3 UIADD3 UR23, UPT, UPT, UR23, 0x1, URZ ;  /* 0x000000011717b890 */ /* 0x000fe2000fffe0ff */
[----:B------:R-:W-:Y:S01]  /*0420*/  PLOP3.LUT P2, PT, PT, PT, UP1, 0x80, 0x8 ;  /* 0x000000000008781c */ /* 0x000fe20003f4f018 */
[----:B------:R-:W-:Y:S02]  /*0430*/  UISETP.GE.AND UP3, UPT, UR6, URZ, UPT ;  /* 0x000000ff0600728c */ /* 0x000fe4000bf66270 */
[----:B------:R-:W-:Y:S02]  /*0440*/  UISETP.NE.AND UP0, UPT, UR30, URZ, UPT ;  /* 0x000000ff1e00728c */ /* 0x000fe4000bf05270 */
[----:B0-----:R-:W-:-:S02]  /*0450*/  UIMAD.WIDE.U32 UR6, UR27, UR4, URZ ;  /* 0x000000041b0672a5 */ /* 0x001fc4000f8e00ff */
[----:B------:R-:W-:Y:S02]  /*0460*/  @UP2 UIADD3 UR23, UPT, UPT, UR23, 0x1, URZ ;  /* 0x0000000117172890 */ /* 0x000fe4000fffe0ff */
[----:B------:R-:W-:Y:S01]  /*0470*/  UIMAD UR10, UR27, UR5, UR7 ;  /* 0x000000051b0a72a4 */ /* 0x000fe2000f8e0207 */
[----:B------:R-:W0:Y:S02]  /*0480*/  LDCU.64 UR28, c[0x0][0x3e8] ;  /* 0x00007d00ff1c77ac */ /* 0x000e240008000a00 */
[----:B------:R-:W-:Y:S02]  /*0490*/  @!UP3 UIADD3 UR23, UPT, UPT, -UR23, URZ, URZ ;  /* 0x000000ff1717b290 */ /* 0x000fe4000fffe1ff */
[----:B-1----:R-:W-:Y:S02]  /*04a0*/  UIMAD.WIDE.U32 UR4, UR27, UR16, URZ ;  /* 0x000000101b0472a5 */ /* 0x002fe4000f8e00ff */
[----:B------:R-:W-:Y:S01]  /*04b0*/  @!UP0 ULOP3.LUT UR23, URZ, UR30, URZ, 0x33, !UPT ;  /* 0x0000001eff178292 */ /* 0x000fe2000f8e33ff */
[----:B0-----:R-:W-:Y:S11]  /*04c0*/  @!P2 EXIT ;  /* 0x000000000000a94d */ /* 0x001ff60003800000 */
[----:B------:R-:W0:Y:S01]  /*04d0*/  LDCU.64 UR18, c[0x0][0x3c8] ;  /* 0x00007900ff1277ac */ /* 0x000e220008000a00 */
[----:B------:R-:W-:Y:S01]  /*04e0*/  USHF.R.S32.HI UR12, URZ, 0x1f, UR23 ;  /* 0x0000001fff0c7899 */ /* 0x000fe20008011417 */
[----:B------:R-:W1:Y:S03]  /*04f0*/  LDCU UR30, c[0x0][0x384] ;  /* 0x00007080ff1e77ac */ /* 0x000e660008000800 */
[----:B------:R-:W-:Y:S01]  /*0500*/  UIMAD UR11, UR12, UR28, URZ ;  /* 0x0000001c0c0b72a4 */ /* 0x000fe2000f8e02ff */
[----:B------:R-:W-:Y:S01]  /*0510*/  UMOV UR7, UR10 ;  /* 0x0000000a00077c82 */ /* 0x000fe20008000000 */
[----:B------:R-:W-:Y:S02]  /*0520*/  UIMAD UR5, UR27, UR17, UR5 ;  /* 0x000000111b0572a4 */ /* 0x000fe4000f8e0205 */
[----:B------:R-:W-:Y:S02]  /*0530*/  UIMAD.WIDE.U32 UR6, UR23, UR28, UR6 ;  /* 0x0000001c170672a5 */ /* 0x000fe4000f8e0006 */
[----:B------:R-:W-:-:S02]  /*0540*/  UIMAD UR11, UR23, UR29, UR11 ;  /* 0x0000001d170b72a4 */ /* 0x000fc4000f8e020b */
[----:B------:R-:W-:Y:S02]  /*0550*/  ULEA UR16, UP0, UR6, UR8, 0x1 ;  /* 0x0000000806107291 */ /* 0x000fe4000f8008ff */
[----:B------:R-:W-:Y:S01]  /*0560*/  UIADD3 UR17, UPT, UPT, UR7, UR11, URZ ;  /* 0x0000000b07117290 */ /* 0x000fe2000fffe0ff */
[----:B------:R-:W2:Y:S01]  /*0570*/  LDCU.64 UR28, c[0x0][0x448] ;  /* 0x00008900ff1c77ac */ /* 0x000ea20008000a00 */
[----:B0-----:R-:W-:Y:S01]  /*0580*/  UIMAD UR12, UR12, UR18, URZ ;  /* 0x000000120c0c72a4 */ /* 0x001fe2000f8e02ff */
[----:B------:R-:W0:Y:S01]  /*0590*/  LDCU.64 UR14, c[0x0][0x3a0] ;  /* 0x00007400ff0e77ac */ /* 0x000e220008000a00 */
[----:B------:R-:W-:Y:S02]  /*05a0*/  ULEA.HI.X UR17, UR6, UR9, UR17, 0x1, UP0 ;  /* 0x0000000906117291 */ /* 0x000fe400080f0c11 */
[----:B------:R-:W-:Y:S02]  /*05b0*/  UIMAD.WIDE.U32 UR6, UR23, UR18, UR4 ;  /* 0x00000012170672a5 */ /* 0x000fe4000f8e0004 */
[----:B-1----:R-:W-:-:S02]  /*05c0*/  UIMAD UR5, UR27, UR30, UR26 ;  /* 0x0000001e1b0572a4 */ /* 0x002fc4000f8e021a */
[----:B------:R-:W-:Y:S01]  /*05d0*/  UIMAD UR12, UR23, UR19, UR12 ;  /* 0x00000013170c72a4 */ /* 0x000fe2000f8e020c */
[----:B------:R-:W1:Y:S03]  /*05e0*/  LDCU UR32, c[0x0][0x38c] ;  /* 0x00007180ff2077ac */ /* 0x000e660008000800 */
[----:B------:R-:W-:Y:S02]  /*05f0*/  UIADD3 UR19, UPT, UPT, UR7, UR12, URZ ;  /* 0x0000000c07137290 */ /* 0x000fe4000fffe0ff */
[----:B------:R-:W-:Y:S01]  /*0600*/  UIMAD UR7, UR5, UR31, URZ ;  /* 0x0000001f050772a4 */ /* 0x000fe2000f8e02ff */
[----:B------:R-:W-:Y:S02]  /*0610*/  UMOV UR4, URZ ;  /* 0x000000ff00047c82 */ /* 0x000fe40008000000 */
[----:B------:R-:W-:Y:S01]  /*0620*/  UMOV UR5, URZ ;  /* 0x000000ff00057c82 */ /* 0x000fe20008000000 */
[----:B-----5:R-:W-:Y:S01]  /*0630*/  @P0 R2UR UR4, R2 ;  /* 0x00000000020402ca */ /* 0x020fe200000e0000 */
[----:B--2---:R-:W-:Y:S01]  /*0640*/  ULEA UR18, UP0, UR6, UR28, 0x1 ;  /* 0x0000001c06127291 */ /* 0x004fe2000f8008ff */
[----:B------:R-:W-:Y:S01]  /*0650*/  @P1 R2UR UR5, R4 ;  /* 0x00000000040512ca */ /* 0x000fe200000e0000 */
[----:B0-----:R-:W-:-:S02]  /*0660*/  UIMAD.WIDE.U32 UR10, UR26, UR14, URZ ;  /* 0x0000000e1a0a72a5 */ /* 0x001fc4000f8e00ff */
[----:B------:R-:W-:Y:S02]  /*0670*/  ULEA.HI.X UR19, UR6, UR29, UR19, 0x1, UP0 ;  /* 0x0000001d06137291 */ /* 0x000fe400080f0c13 */
[----:B------:R-:W-:Y:S02]  /*0680*/  UIMAD UR9, UR26, UR15, UR11 ;  /* 0x0000000f1a0972a4 */ /* 0x000fe4000f8e020b */
[----:B-1----:R-:W-:Y:S01]  /*0690*/  UIMAD UR14, UR7, UR32, URZ ;  /* 0x00000020070e72a4 */ /* 0x002fe2000f8e02ff */
[----:B------:R-:W-:Y:S01]  /*06a0*/  UMOV UR6, URZ ;  /* 0x000000ff00067c82 */ /* 0x000fe20008000000 */
[----:B------:R-:W-:-:S10]  /*06b0*/  UMOV UR23, UR13 ;  /* 0x0000000d00177c82 */ /* 0x000fd40008000000 */
.L_x_1269:
[----:B0-----:R-:W0:Y:S01]  /*06c0*/  S2R R45, SR_TID.X ;  /* 0x00000000002d7919 */ /* 0x001e220000002100 */
[----:B------:R-:W-:Y:S02]  /*06d0*/  MOV R2, UR22 ;  /* 0x0000001600027c02 */ /* 0x000fe40008000f00 */
[----:B------:R-:W-:Y:S01]  /*06e0*/  MOV R3, UR23 ;  /* 0x0000001700037c02 */ /* 0x000fe20008000f00 */
[----:B------:R-:W-:Y:S01]  /*06f0*/  BAR.SYNC.DEFER_BLOCKING 0x0 ;  /* 0x0000000000007b1d */ /* 0x000fe20000010000 */
[C---:B0-----:R-:W-:Y:S02]  /*0700*/  LOP3.LUT R44, R45.reuse, 0x1f, RZ, 0xc0, !PT ;  /* 0x0000001f2d2c7812 */ /* 0x041fe400078ec0ff */
[----:B------:R-:W-:-:S04]  /*0710*/  LOP3.LUT R46, R45, 0x3e0, RZ, 0xc0, !PT ;  /* 0x000003e02d2e7812 */ /* 0x000fc800078ec0ff */
        /* <DEDUP_REMOVED lines=35> */
[----:B------:R-:W-:Y:S01]  /*0950*/  FADD.FTZ R75, R75, UR5 ;  /* 0x000000054b4b7e21 */ /* 0x000fe20008010000 */
[----:B------:R-:W-:-:S02]  /*0960*/  HADD2.F32 R71, -RZ, R18.H0_H0 ;  /* 0x20000012ff477230 */ /* 0x000fc40000004100 */
[----:B------:R-:W-:Y:S01]  /*0970*/  FADD.FTZ R74, R16, UR5 ;  /* 0x00000005104a7e21 */ /* 0x000fe20008010000 */
[----:B------:R-:W-:Y:S02]  /*0980*/  HADD2.F32 R17, -RZ, R17.H1_H1 ;  /* 0x30000011ff117230 */ /* 0x000fe40000004100 */
        /* <DEDUP_REMOVED lines=46> */
.L_x_1231:
[----:B------:R-:W-:Y:S05]  /*0c70*/  BSYNC.RECONVERGENT B0 ;  /* 0x0000000000007941 */ /* 0x000fea0003800200 */
.L_x_1230:
        /* <DEDUP_REMOVED lines=35> */
.L_x_1233:
[----:B------:R-:W-:Y:S05]  /*0eb0*/  BSYNC.RECONVERGENT B0 ;  /* 0x0000000000007941 */ /* 0x000fea0003800200 */
.L_x_1232:
        /* <DEDUP_REMOVED lines=37> */
.L_x_1235:
[----:B------:R-:W-:Y:S05]  /*1110*/  BSYNC.RECONVERGENT B0 ;  /* 0x0000000000007941 */ /* 0x000fea0003800200 */
.L_x_1234:
        /* <DEDUP_REMOVED lines=35> */
.L_x_1237:
[----:B------:R-:W-:Y:S05]  /*1350*/  BSYNC.RECONVERGENT B0 ;  /* 0x0000000000007941 */ /* 0x000fea0003800200 */
.L_x_1236:
        /* <DEDUP_REMOVED lines=37> */
.L_x_1239:
[----:B------:R-:W-:Y:S05]  /*15b0*/  BSYNC.RECONVERGENT B0 ;  /* 0x0000000000007941 */ /* 0x000fea0003800200 */
.L_x_1238:
        /* <DEDUP_REMOVED lines=35> */
.L_x_1241:
[----:B------:R-:W-:Y:S05]  /*17f0*/  BSYNC.RECONVERGENT B0 ;  /* 0x0000000000007941 */ /* 0x000fea0003800200 */
.L_x_1240:
        /* <DEDUP_REMOVED lines=37> */
.L_x_1243:
[----:B------:R-:W-:Y:S05]  /*1a50*/  BSYNC.RECONVERGENT B0 ;  /* 0x0000000000007941 */ /* 0x000fea0003800200 */
.L_x_1242:
        /* <DEDUP_REMOVED lines=35> */
.L_x_1245:
[----:B------:R-:W-:Y:S05]  /*1c90*/  BSYNC.RECONVERGENT B0 ;  /* 0x0000000000007941 */ /* 0x000fea0003800200 */
.L_x_1244:
[----:B------:R-:W-:Y:S01]  /*1ca0*/  ISETP.EQ.OR P4, PT, RZ, UR7, P4 ;  /* 0x00000007ff007c0c */ /* 0x000fe2000a782670 */
[--C-:B------:R-:W-:Y:S01]  /*1cb0*/  HADD2.F32 R29, -RZ, R15.reuse.H0_H0 ;  /* 0x2000000fff1d7230 */ /* 0x100fe20000004100 */
[----:B------:R-:W-:Y:S01]  /*1cc0*/  BSSY.RECONVERGENT B0, `(.L_x_1246) ;  /* 0x0000025000007945 */ /* 0x000fe20003800200 */
[----:B------:R-:W-:Y:S01]  /*1cd0*/  FSETP.GTU.FTZ.AND P1, PT, R30, 20, PT ;  /* 0x41a000001e00780b */ /* 0x000fe20003f3c000 */
[----:B------:R-:W-:Y:S01]  /*1ce0*/  HADD2.F32 R15, -RZ, R15.H1_H1 ;  /* 0x3000000fff0f7230 */ /* 0x000fe20000004100 */
        /* <DEDUP_REMOVED lines=34> */
.L_x_1247:
[----:B------:R-:W-:Y:S05]  /*1f10*/  BSYNC.RECONVERGENT B0 ;  /* 0x0000000000007941 */ /* 0x000fea0003800200 */
.L_x_1246:
[----:B------:R-:W-:Y:S01]  /*1f20*/  BSSY.RECONVERGENT B0, `(.L_x_1248) ;  /* 0x0000027000007945 */ /* 0x000fe20003800200 */
[----:B------:R-:W-:Y:S01]  /*1f30*/  FSETP.GTU.FTZ.AND P4, PT, R29, 20, PT ;  /* 0x41a000001d00780b */ /* 0x000fe20003f9c000 */
[----:B------:R-:W-:Y:S02]  /*1f40*/  HADD2.F32 R3, -RZ, R8.H1_H1 ;  /* 0x30000008ff037230 */ /* 0x000fe40000004100 */
[----:B------:R-:W-:Y:S01]  /*1f50*/  FADD.FTZ R28, R15, UR5 ;  /* 0x000000050f1c7e21 */ /* 0x000fe20008010000 */
[--C-:B------:R-:W-:Y:S02]  /*1f60*/  HADD2.F32 R36, -RZ, R9.reuse.H0_H0 ;  /* 0x20000009ff247230 */ /* 0x100fe40000004100 */
        /* <DEDUP_REMOVED lines=34> */
.L_x_1249:
[----:B------:R-:W-:Y:S05]  /*2190*/  BSYNC.RECONVERGENT B0 ;  /* 0x0000000000007941 */ /* 0x000fea0003800200 */
.L_x_1248:
[----:B------:R-:W-:Y:S01]  /*21a0*/  ISETP.EQ.OR P3, PT, RZ, UR7, P3 ;  /* 0x00000007ff007c0c */ /* 0x000fe20009f62670 */
[----:B------:R-:W-:Y:S01]  /*21b0*/  BSSY.RECONVERGENT B0, `(.L_x_1250) ;  /* 0x000002c000007945 */ /* 0x000fe20003800200 */
[----:B------:R-:W-:Y:S01]  /*21c0*/  FSETP.GTU.FTZ.AND P5, PT, R28, 20, PT ;  /* 0x41a000001c00780b */ /* 0x000fe20003fbc000 */
[--C-:B------:R-:W-:Y:S01]  /*21d0*/  HADD2.F32 R10, -RZ, R4.reuse.H0_H0 ;  /* 0x20000004ff0a7230 */ /* 0x100fe20000004100 */
[----:B------:R-:W-:Y:S01]  /*21e0*/  ISETP.EQ.OR P2, PT, RZ, UR7, P2 ;  /* 0x00000007ff007c0c */ /* 0x000fe20009742670 */
[----:B------:R-:W-:Y:S01]  /*21f0*/  HADD2.F32 R41, -RZ, R4.H1_H1 ;  /* 0x30000004ff297230 */ /* 0x000fe20000004100 */
[----:B------:R-:W-:Y:S01]  /*2200*/  ISETP.EQ.OR P0, PT, RZ, UR7, P0 ;  /* 0x00000007ff007c0c */ /* 0x000fe20008702670 */
[----:B------:R-:W-:Y:S01]  /*2210*/  HADD2.F32 R4, -RZ, R5.H0_H0 ;  /* 0x20000005ff047230 */ /* 0x000fe20000004100 */
[----:B------:R-:W-:Y:S01]  /*2220*/  ISETP.EQ.OR P1, PT, RZ, UR7, P1 ;  /* 0x00000007ff007c0c */ /* 0x000fe20008f22670 */
[--C-:B------:R-:W-:Y:S01]  /*2230*/  HADD2.F32 R8, -RZ, R11.reuse.H0_H0 ;  /* 0x2000000bff087230 */ /* 0x100fe20000004100 */
        /* <DEDUP_REMOVED lines=35> */
.L_x_1251:
[----:B------:R-:W-:Y:S05]  /*2470*/  BSYNC.RECONVERGENT B0 ;  /* 0x0000000000007941 */ /* 0x000fea0003800200 */
.L_x_1250:
        /* <DEDUP_REMOVED lines=32> */
.L_x_1253:
[----:B------:R-:W-:Y:S05]  /*2680*/  BSYNC.RECONVERGENT B0 ;  /* 0x0000000000007941 */ /* 0x000fea0003800200 */
.L_x_1252:
        /* <DEDUP_REMOVED lines=32> */
.L_x_1255:
[----:B------:R-:W-:Y:S05]  /*2890*/  BSYNC.RECONVERGENT B0 ;  /* 0x0000000000007941 */ /* 0x000fea0003800200 */
.L_x_1254:
        /* <DEDUP_REMOVED lines=32> */
.L_x_1257:
[----:B------:R-:W-:Y:S05]  /*2aa0*/  BSYNC.RECONVERGENT B0 ;  /* 0x0000000000007941 */ /* 0x000fea0003800200 */
.L_x_1256:
        /* <DEDUP_REMOVED lines=32> */
.L_x_1259:
[----:B------:R-:W-:Y:S05]  /*2cb0*/  BSYNC.RECONVERGENT B0 ;  /* 0x0000000000007941 */ /* 0x000fea0003800200 */
.L_x_1258:
        /* <DEDUP_REMOVED lines=32> */
.L_x_1261:
[----:B------:R-:W-:Y:S05]  /*2ec0*/  BSYNC.RECONVERGENT B0 ;  /* 0x0000000000007941 */ /* 0x000fea0003800200 */
.L_x_1260:
        /* <DEDUP_REMOVED lines=24> */
[----:B------:R-:W-:Y:S01]  /*3050*/  IADD3 R11, PT, PT, R46, R47, RZ ;  /* 0x0000002f2e0b7210 */ /* 0x000fe20007ffe0ff */
[----:B------:R-:W-:Y:S01]  /*3060*/  FMUL.FTZ R165, R6, R29 ;  /* 0x0000001d06a57220 */ /* 0x000fe20000410000 */
[----:B------:R-:W-:Y:S01]  /*3070*/  ISETP.NE.AND P0, PT, RZ, UR6, PT ;  /* 0x00000006ff007c0c */ /* 0x000fe2000bf05270 */
[----:B------:R-:W-:Y:S01]  /*3080*/  FMUL.FTZ R162, R5, R32 ;  /* 0x0000002005a27220 */ /* 0x000fe20000410000 */
[----:B------:R-:W-:Y:S01]  /*3090*/  LEA R11, R11, R0, 0x5 ;  /* 0x000000000b0b7211 */ /* 0x000fe200078e28ff */
        /* <DEDUP_REMOVED lines=15> */
[----:B0-----:R-:W-:Y:S01]  /*3190*/  SHF.L.U32 R0, R45, 0x5, RZ ;  /* 0x000000052d007819 */ /* 0x001fe200000006ff */
[----:B------:R-:W-:Y:S01]  /*31a0*/  FMUL.FTZ R2, R2, R75 ;  /* 0x0000004b02027220 */ /* 0x000fe20000410000 */
[----:B------:R-:W0:Y:S02]  /*31b0*/  LDCU UR40, c[0x0][0x38c] ;  /* 0x00007180ff2877ac */ /* 0x000e240008000800 */
[----:B------:R-:W-:Y:S01]  /*31c0*/  LOP3.LUT R0, R0, 0x7c00, RZ, 0xc0, !PT ;  /* 0x00007c0000007812 */ /* 0x000fe200078ec0ff */
[----:B------:R-:W1:Y:S03]  /*31d0*/  LDCU.64 UR28, c[0x0][0x3c0] ;  /* 0x00007800ff1c77ac */ /* 0x000e660008000a00 */
[----:B------:R-:W-:Y:S01]  /*31e0*/  IADD3 R0, PT, PT, R42, R0, RZ ;  /* 0x000000002a007210 */ /* 0x000fe20007ffe0ff */
[----:B------:R-:W2:Y:S01]  /*31f0*/  LDCU.64 UR30, c[0x0][0x440] ;  /* 0x00008800ff1e77ac */ /* 0x000ea20008000a00 */
[----:B------:R-:W3:Y:S01]  /*3200*/  LDCU.64 UR32, c[0x0][0x3a8] ;  /* 0x00007500ff2077ac */ /* 0x000ee20008000a00 */
[----:B------:R-:W4:Y:S01]  /*3210*/  LDCU.64 UR34, c[0x0][0x3e0] ;  /* 0x00007c00ff2277ac */ /* 0x000f220008000a00 */
[----:B------:R-:W0:Y:S01]  /*3220*/  LDCU.64 UR36, c[0x0][0x480] ;  /* 0x00009000ff2477ac */ /* 0x000e220008000a00 */
[----:B------:R-:W-:-:S05]  /*3230*/  UMOV UR7, URZ ;  /* 0x000000ff00077c82 */ /* 0x000fca0008000000 */
.L_x_1268:
[----:B------:R-:W5:Y:S01]  /*3240*/  S2R R37, SR_TID.X ;  /* 0x0000000000257919 */ /* 0x000f620000002100 */
[----:B------:R-:W-:Y:S02]  /*3250*/  UMOV UR8, UR10 ;  /* 0x0000000a00087c82 */ /* 0x000fe40008000000 */
[----:B---3--:R-:W-:Y:S01]  /*3260*/  UIMAD.WIDE.U32 UR12, UR7, UR32, UR8 ;  /* 0x00000020070c72a5 */ /* 0x008fe2000f8e0008 */
[----:B------:R-:W3:Y:S03]  /*3270*/  LDL R146, [R1] ;  /* 0x0000000001927983 */ /* 0x000ee60000100800 */
[----:B------:R-:W-:Y:S02]  /*3280*/  UIMAD UR8, UR7, UR33, UR13 ;  /* 0x00000021070872a4 */ /* 0x000fe4000f8e020d */
[----:B--2---:R-:W-:-:S04]  /*3290*/  ULEA UR13, UP0, UR12, UR30, 0x3 ;  /* 0x0000001e0c0d7291 */ /* 0x004fc8000f8018ff */
[----:B------:R-:W-:Y:S02]  /*32a0*/  ULEA.HI.X UR12, UR12, UR31, UR8, 0x3, UP0 ;  /* 0x0000001f0c0c7291 */ /* 0x000fe400080f1c08 */
[----:B------:R-:W-:-:S04]  /*32b0*/  MOV R52, UR13 ;  /* 0x0000000d00347c02 */ /* 0x000fc80008000f00 */
[----:B------:R-:W-:Y:S01]  /*32c0*/  MOV R53, UR12 ;  /* 0x0000000c00357c02 */ /* 0x000fe20008000f00 */
[----:B-1----:R-:W-:-:S04]  /*32d0*/  UIMAD.WIDE.U32 UR12, UR7, UR28, URZ ;  /* 0x0000001c070c72a5 */ /* 0x002fc8000f8e00ff */
[----:B------:R-:W-:Y:S01]  /*32e0*/  UIMAD UR8, UR7, UR29, UR13 ;  /* 0x0000001d070872a4 */ /* 0x000fe2000f8e020d */
[----:B------:R-:W2:Y:S01]  /*32f0*/  LDG.E.64 R52, desc[UR24][R52.64] ;  /* 0x0000001834347981 */ /* 0x000ea2000c1e1b00 */
[----:B------:R-:W-:-:S04]  /*3300*/  ULEA UR13, UP0, UR12, UR18, 0x1 ;  /* 0x000000120c0d7291 */ /* 0x000fc8000f8008ff */
[----:B------:R-:W-:Y:S01]  /*3310*/  ULEA.HI.X UR12, UR12, UR19, UR8, 0x1, UP0 ;  /* 0x000000130c0c7291 */ /* 0x000fe200080f0c08 */
[C---:B-----5:R-:W-:Y:S02]  /*3320*/  LOP3.LUT R36, R37.reuse, 0x3e0, RZ, 0xc0, !PT ;  /* 0x000003e025247812 */ /* 0x060fe400078ec0ff */
[----:B------:R-:W-:Y:S02]  /*3330*/  LOP3.LUT R37, R37, 0x1f, RZ, 0xc0, !PT ;  /* 0x0000001f25257812 */ /* 0x000fe400078ec0ff */
[----:B------:R-:W-:Y:S02]  /*3340*/  MOV R54, UR13 ;  /* 0x0000000d00367c02 */ /* 0x000fe40008000f00 */
[----:B------:R-:W-:Y:S02]  /*3350*/  MOV R55, UR12 ;  /* 0x0000000c00377c02 */ /* 0x000fe40008000f00 */
[----:B------:R-:W-:-:S05]  /*3360*/  LEA R65, R36, R37, 0x2 ;  /* 0x0000002524417211 */ /* 0x000fca00078e10ff */
[----:B------:R-:W-:-:S05]  /*3370*/  IMAD.WIDE.U32 R54, R65, 0x10, R54 ;  /* 0x0000001041367825 */ /* 0x000fca00078e0036 */
[----:B------:R-:W5:Y:S04]  /*3380*/  LDG.E.128 R36, desc[UR24][R54.64] ;  /* 0x0000001836247981 */ /* 0x000f68000c1e1d00 */
[----:B------:R-:W3:Y:S04]  /*3390*/  LDG.E.128 R40, desc[UR24][R54.64+0x200] ;  /* 0x0002001836287981 */ /* 0x000ee8000c1e1d00 */
[----:B------:R-:W3:Y:S04]  /*33a0*/  LDG.E.128 R44, desc[UR24][R54.64+0x400] ;  /* 0x00040018362c7981 */ /* 0x000ee8000c1e1d00 */
[----:B------:R1:W3:Y:S01]  /*33b0*/  LDG.E.128 R48, desc[UR24][R54.64+0x600] ;  /* 0x0006001836307981 */ /* 0x0002e2000c1e1d00 */
[----:B----4-:R-:W-:-:S04]  /*33c0*/  UIMAD.WIDE.U32 UR12, UR7, UR34, URZ ;  /* 0x00000022070c72a5 */ /* 0x010fc8000f8e00ff */
[----:B------:R-:W-:Y:S02]  /*33d0*/  UIMAD UR8, UR7, UR35, UR13 ;  /* 0x00000023070872a4 */ /* 0x000fe4000f8e020d */
[----:B------:R-:W-:-:S04]  /*33e0*/  ULEA UR13, UP0, UR12, UR16, 0x1 ;  /* 0x000000100c0d7291 */ /* 0x000fc8000f8008ff */
[----:B------:R-:W-:Y:S01]  /*33f0*/  ULEA.HI.X UR12, UR12, UR17, UR8, 0x1, UP0 ;  /* 0x000000110c0c7291 */ /* 0x000fe200080f0c08 */
[----:B------:R-:W4:Y:S01]  /*3400*/  S2R R152, SR_LANEID ;  /* 0x0000000000987919 */ /* 0x000f220000000000 */
[----:B--2---:R-:W-:Y:S01]  /*3410*/  FMUL.FTZ R58, R52, 1.4426950216293334961 ;  /* 0x3fb8aa3b343a7820 */ /* 0x004fe20000410000 */
[C---:B------:R-:W-:Y:S01]  /*3420*/  FMUL.FTZ R52, R53.reuse, R74 ;  /* 0x0000004a35347220 */ /* 0x040fe20000410000 */
[----:B------:R-:W-:-:S03]  /*3430*/  FMUL.FTZ R56, R53, R75 ;  /* 0x0000004b35387220 */ /* 0x000fc60000410000 */
[----:B------:R-:W-:Y:S01]  /*3440*/  FMUL.RZ R57, R52, 0.15915493667125701904 ;  /* 0x3e22f98334397820 */ /* 0x000fe2000040c000 */
[----:B------:R-:W-:Y:S01]  /*3450*/  FMUL.FTZ R52, R53, R73 ;  /* 0x0000004935347220 */ /* 0x000fe20000410000 */
[----:B------:R-:W-:-:S03]  /*3460*/  FMUL.RZ R56, R56, 0.15915493667125701904 ;  /* 0x3e22f98338387820 */ /* 0x000fc6000040c000 */
[----:B-1----:R-:W-:Y:S01]  /*3470*/  FMUL.RZ R55, R52, 0.15915493667125701904 ;  /* 0x3e22f98334377820 */ /* 0x002fe2000040c000 */
[----:B------:R-:W-:Y:S01]  /*3480*/  FMUL.FTZ R52, R53, R72 ;  /* 0x0000004835347220 */ /* 0x000fe20000410000 */
[----:B------:R-:W-:Y:S08]  /*3490*/  MUFU.SIN R94, R56 ;  /* 0x00000038005e7308 */ /* 0x000ff00000000400 */
[----:B------:R1:W-:Y:S01]  /*34a0*/  MUFU.COS R95, R56 ;  /* 0x00000038005f7308 */ /* 0x0003e20000000000 */
[----:B-----5:R-:W-:Y:S04]  /*34b0*/  STS.128 [R0], R36 ;  /* 0x0000002400007388 */ /* 0x020fe80000000c00 */
[----:B---3--:R2:W-:Y:S04]  /*34c0*/  STS.128 [R0+0x200], R40 ;  /* 0x0002002800007388 */ /* 0x0085e80000000c00 */
[----:B------:R3:W-:Y:S04]  /*34d0*/  STS.128 [R0+0x400], R44 ;  /* 0x0004002c00007388 */ /* 0x0007e80000000c00 */
[----:B------:R-:W-:Y:S01]  /*34e0*/  STS.128 [R0+0x600], R48 ;  /* 0x0006003000007388 */ /* 0x000fe20000000c00 */
[----:B------:R-:W-:-:S03]  /*34f0*/  NOP ;  /* 0x0000000000007918 */ /* 0x000fc60000000000 */
[----:B------:R-:W5:Y:S01]  /*3500*/  LDS.128 R36, [R11] ;  /* 0x000000000b247984 */ /* 0x000f620000000c00 */
[----:B-1----:R-:W-:Y:S01]  /*3510*/  FMUL.RZ R56, R52, 0.15915493667125701904 ;  /* 0x3e22f98334387820 */ /* 0x002fe2000040c000 */
[----:B------:R-:W-:-:S04]  /*3520*/  FMUL.FTZ R52, R58, R72 ;  /* 0x000000483a347220 */ /* 0x000fc80000410000 */
[----:B------:R1:W-:Y:S01]  /*3530*/  MUFU.EX2 R87, R52 ;  /* 0x0000003400577308 */ /* 0x0003e20000000800 */
[C---:B------:R-:W-:Y:S01]  /*3540*/  FMUL.FTZ R54, R53.reuse, R71 ;  /* 0x0000004735367220 */ /* 0x040fe20000410000 */
[----:B-1----:R-:W-:-:S06]  /*3550*/  FMUL.FTZ R52, R53, R69 ;  /* 0x0000004535347220 */ /* 0x002fcc0000410000 */
[----:B------:R-:W-:Y:S08]  /*3560*/  MUFU.SIN R90, R55 ;  /* 0x00000037005a7308 */ /* 0x000ff00000000400 */
[----:B------:R1:W-:Y:S08]  /*3570*/  MUFU.COS R64, R55 ;  /* 0x0000003700407308 */ /* 0x0003f00000000000 */
[----:B------:R-:W0:Y:S01]  /*3580*/  MUFU.SIN R88, R56 ;  /* 0x0000003800587308 */ /* 0x000e220000000400 */
[----:B-1----:R-:W-:-:S07]  /*3590*/  FMUL.FTZ R55, R53, R70 ;  /* 0x0000004635377220 */ /* 0x002fce0000410000 */
[----:B------:R1:W-:Y:S01]  /*35a0*/  MUFU.COS R96, R56 ;  /* 0x0000003800607308 */ /* 0x0003e20000000000 */
[----:B------:R-:W-:Y:S01]  /*35b0*/  FMUL.RZ R59, R55, 0.15915493667125701904 ;  /* 0x3e22f983373b7820 */ /* 0x000fe2000040c000 */
[----:B------:R-:W-:Y:S01]  /*35c0*/  FMUL.FTZ R55, R58, R70 ;  /* 0x000000463a377220 */ /* 0x000fe20000410000 */
[----:B-1----:R-:W-:Y:S01]  /*35d0*/  FMUL.RZ R56, R52, 0.15915493667125701904 ;  /* 0x3e22f98334387820 */ /* 0x002fe2000040c000 */
[----:B------:R-:W-:-:S04]  /*35e0*/  FMUL.FTZ R52, R58, R69 ;  /* 0x000000453a347220 */ /* 0x000fc80000410000 */
[----:B------:R-:W-:Y:S01]  /*35f0*/  MUFU.SIN R92, R57 ;  /* 0x00000039005c7308 */ /* 0x000fe20000000400 */
[----:B------:R-:W-:-:S07]  /*3600*/  FMUL.FTZ R83, R58, R74 ;  /* 0x0000004a3a537220 */ /* 0x000fce0000410000 */
[----:B------:R1:W-:Y:S08]  /*3610*/  MUFU.COS R93, R57 ;  /* 0x00000039005d7308 */ /* 0x0003f00000000000 */
[----:B------:R4:W-:Y:S01]  /*3620*/  MUFU.EX2 R101, R52 ;  /* 0x0000003400657308 */ /* 0x0009e20000000800 */
[----:B-1----:R-:W-:Y:S01]  /*3630*/  FMUL.RZ R57, R54, 0.15915493667125701904 ;  /* 0x3e22f98336397820 */ /* 0x002fe2000040c000 */
[----:B------:R-:W-:Y:S01]  /*3640*/  FMUL.FTZ R54, R58, R71 ;  /* 0x000000473a367220 */ /* 0x000fe20000410000 */
[----:B----4-:R-:W-:-:S05]  /*3650*/  FMUL.FTZ R52, R53, R34 ;  /* 0x0000002235347220 */ /* 0x010fca0000410000 */
[----:B------:R-:W-:Y:S08]  /*3660*/  MUFU.SIN R86, R57 ;  /* 0x0000003900567308 */ /* 0x000ff00000000400 */
[----:B------:R-:W-:Y:S08]  /*3670*/  MUFU.COS R106, R57 ;  /* 0x00000039006a7308 */ /* 0x000ff00000000000 */
[----:B------:R-:W1:Y:S08]  /*3680*/  MUFU.EX2 R97, R54 ;  /* 0x0000003600617308 */ /* 0x000e700000000800 */
[----:B------:R4:W-:Y:S02]  /*3690*/  MUFU.EX2 R99, R55 ;  /* 0x0000003700637308 */ /* 0x0009e40000000800 */
[----:B----4-:R-:W-:Y:S01]  /*36a0*/  FMUL.RZ R55, R52, 0.15915493667125701904 ;  /* 0x3e22f98334377820 */ /* 0x010fe2000040c000 */
[----:B------:R-:W-:-:S05]  /*36b0*/  FMUL.FTZ R52, R53, R33 ;  /* 0x0000002135347220 */ /* 0x000fca0000410000 */
[----:B------:R-:W4:Y:S01]  /*36c0*/  MUFU.EX2 R83, R83 ;  /* 0x0000005300537308 */ /* 0x000f220000000800 */
[----:B------:R-:W-:Y:S01]  /*36d0*/  FMUL.RZ R62, R52, 0.15915493667125701904 ;  /* 0x3e22f983343e7820 */ /* 0x000fe2000040c000 */
[C---:B------:R-:W-:Y:S01]  /*36e0*/  FMUL.FTZ R52, R53.reuse, R32 ;  /* 0x0000002035347220 */ /* 0x040fe20000410000 */
[C---:B--2---:R-:W-:Y:S01]  /*36f0*/  FMUL.FTZ R40, R58.reuse, R31 ;  /* 0x0000001f3a287220 */ /* 0x044fe20000410000 */
[----:B------:R-:W-:Y:S01]  /*3700*/  FMUL.FTZ R81, R58, R73 ;  /* 0x000000493a517220 */ /* 0x000fe20000410000 */
[C---:B------:R-:W-:Y:S01]  /*3710*/  FMUL.FTZ R41, R53.reuse, R30 ;  /* 0x0000001e35297220 */ /* 0x040fe20000410000 */
[----:B------:R-:W-:Y:S02]  /*3720*/  FMUL.RZ R89, R52, 0.15915493667125701904 ;  /* 0x3e22f98334597820 */ /* 0x000fe4000040c000 */
[----:B---3--:R2:W-:Y:S01]  /*3730*/  MUFU.EX2 R45, R40 ;  /* 0x00000028002d7308 */ /* 0x0085e20000000800 */
[----:B------:R-:W-:Y:S01]  /*3740*/  FMUL.FTZ R54, R53, R68 ;  /* 0x0000004435367220 */ /* 0x000fe20000410000 */
[----:B------:R-:W-:Y:S01]  /*3750*/  FMUL.RZ R41, R41, 0.15915493667125701904 ;  /* 0x3e22f98329297820 */ /* 0x000fe2000040c000 */
[----:B0-----:R-:W-:Y:S01]  /*3760*/  FMUL.FTZ R88, R87, R88 ;  /* 0x0000005857587220 */ /* 0x001fe20000410000 */
[----:B-1----:R-:W-:-:S04]  /*3770*/  FMUL.FTZ R86, R97, R86 ;  /* 0x0000005661567220 */ /* 0x002fc80000410000 */
[----:B------:R-:W-:Y:S01]  /*3780*/  MUFU.SIN R108, R89 ;  /* 0x00000059006c7308 */ /* 0x000fe20000000400 */
[----:B--2---:R-:W-:Y:S01]  /*3790*/  FMUL.FTZ R40, R53, R29 ;  /* 0x0000001d35287220 */ /* 0x004fe20000410000 */
[----:B------:R-:W-:-:S06]  /*37a0*/  FMUL.RZ R57, R54, 0.15915493667125701904 ;  /* 0x3e22f98336397820 */ /* 0x000fcc000040c000 */
[----:B------:R0:W-:Y:S01]  /*37b0*/  MUFU.COS R52, R89 ;  /* 0x0000005900347308 */ /* 0x0001e20000000000 */
[----:B------:R-:W-:Y:S01]  /*37c0*/  FMUL.FTZ R54, R53, R35 ;  /* 0x0000002335367220 */ /* 0x000fe20000410000 */
[----:B------:R-:W-:Y:S01]  /*37d0*/  FMUL.RZ R115, R40, 0.15915493667125701904 ;  /* 0x3e22f98328737820 */ /* 0x000fe2000040c000 */
[----:B-----5:R-:W-:-:S05]  /*37e0*/  HADD2.F32 R47, -RZ, R36.H1_H1 ;  /* 0x30000024ff2f7230 */ /* 0x020fca0000004100 */
[----:B------:R-:W-:Y:S01]  /*37f0*/  MUFU.SIN R82, R56 ;  /* 0x0000003800527308 */ /* 0x000fe20000000400 */
[----:B0-----:R-:W-:Y:S01]  /*3800*/  FMUL.FTZ R89, R87, R96 ;  /* 0x0000006057597220 */ /* 0x001fe20000410000 */
[----:B------:R-:W-:Y:S01]  /*3810*/  FMUL.FTZ R87, R97, R106 ;  /* 0x0000006a61577220 */ /* 0x000fe20000410000 */
[----:B------:R-:W-:-:S05]  /*3820*/  HADD2.F32 R97, -RZ, R36.H0_H0 ;  /* 0x20000024ff617230 */ /* 0x000fca0000004100 */
[----:B------:R-:W0:Y:S01]  /*3830*/  MUFU.COS R112, R56 ;  /* 0x0000003800707308 */ /* 0x000e220000000000 */
[----:B----4-:R-:W-:Y:S01]  /*3840*/  FMUL.FTZ R92, R83, R92 ;  /* 0x0000005c535c7220 */ /* 0x010fe20000410000 */
[----:B------:R-:W-:-:S06]  /*3850*/  FMUL.FTZ R97, R2, R97 ;  /* 0x0000006102617220 */ /* 0x000fcc0000410000 */
[----:B------:R-:W1:Y:S01]  /*3860*/  MUFU.EX2 R81, R81 ;  /* 0x0000005100517308 */ /* 0x000e620000000800 */
[----:B------:R-:W-:Y:S01]  /*3870*/  FMUL.FTZ R85, R58, R75 ;  /* 0x0000004b3a557220 */ /* 0x000fe20000410000 */
[----:B------:R-:W-:Y:S01]  /*3880*/  FMUL.RZ R54, R54, 0.15915493667125701904 ;  /* 0x3e22f98336367820 */ /* 0x000fe2000040c000 */
[----:B------:R-:W-:-:S05]  /*3890*/  HADD2.F32 R46, -RZ, R37.H1_H1 ;  /* 0x30000025ff2e7230 */ /* 0x000fca0000004100 */
[----:B------:R-:W-:Y:S01]  /*38a0*/  MUFU.SIN R116, R41 ;  /* 0x0000002900747308 */ /* 0x000fe20000000400 */
[----:B------:R-:W-:Y:S01]  /*38b0*/  FMUL.FTZ R96, R2, R47 ;  /* 0x0000002f02607220 */ /* 0x000fe20000410000 */
[----:B------:R-:W-:-:S06]  /*38c0*/  FMUL.FTZ R93, R83, R93 ;  /* 0x0000005d535d7220 */ /* 0x000fcc0000410000 */
[----:B------:R2:W-:Y:S01]  /*38d0*/  MUFU.COS R117, R41 ;  /* 0x0000002900757308 */ /* 0x0005e20000000000 */
[----:B------:R-:W-:Y:S01]  /*38e0*/  FMUL.FTZ R47, R97, R92 ;  /* 0x0000005c612f7220 */ /* 0x000fe20000410000 */
[----:B--2---:R-:W2:Y:S06]  /*38f0*/  LDS.128 R40, [R11+0x10] ;  /* 0x000010000b287984 */ /* 0x004eac0000000c00 */
[----:B------:R-:W-:Y:S01]  /*3900*/  MUFU.SIN R100, R54 ;  /* 0x0000003600647308 */ /* 0x000fe20000000400 */
[----:B------:R-:W-:Y:S02]  /*3910*/  HADD2.F32 R36, -RZ, R37.H0_H0 ;  /* 0x20000025ff247230 */ /* 0x000fe40000004100 */
[----:B------:R-:W-:Y:S01]  /*3920*/  FMUL.FTZ R103, R3, R46 ;  /* 0x0000002e03677220 */ /* 0x000fe20000410000 */
[C---:B------:R-:W-:Y:S01]  /*3930*/  FMUL.FTZ R46, R96.reuse, R92 ;  /* 0x0000005c602e7220 */ /* 0x040fe20000410000 */
[----:B------:R-:W-:-:S03]  /*3940*/  FFMA.FTZ R48, R96, R93, R47 ;  /* 0x0000005d60307223 */ /* 0x000fc6000001002f */
[----:B------:R3:W-:Y:S01]  /*3950*/  MUFU.COS R102, R54 ;  /* 0x0000003600667308 */ /* 0x0007e20000000000 */
[C---:B0-----:R-:W-:Y:S01]  /*3960*/  FMUL.FTZ R83, R101.reuse, R112 ;  /* 0x0000007065537220 */ /* 0x041fe20000410000 */
[----:B------:R-:W-:Y:S01]  /*3970*/  FMUL.FTZ R82, R101, R82 ;  /* 0x0000005265527220 */ /* 0x000fe20000410000 */
[----:B-1----:R-:W-:Y:S01]  /*3980*/  FMUL.FTZ R90, R81, R90 ;  /* 0x0000005a515a7220 */ /* 0x002fe20000410000 */
[----:B------:R-:W-:-:S04]  /*3990*/  FMUL.FTZ R101, R3, R36 ;  /* 0x0000002403657220 */ /* 0x000fc80000410000 */
[----:B------:R-:W0:Y:S01]  /*39a0*/  MUFU.EX2 R85, R85 ;  /* 0x0000005500557308 */ /* 0x000e220000000800 */
[----:B---3--:R-:W-:Y:S01]  /*39b0*/  FMUL.FTZ R54, R53, R31 ;  /* 0x0000001f35367220 */ /* 0x008fe20000410000 */
[----:B------:R-:W-:Y:S01]  /*39c0*/  FFMA.FTZ R46, R97, R93, -R46 ;  /* 0x0000005d612e7223 */ /* 0x000fe2000001082e */
[----:B------:R-:W-:Y:S02]  /*39d0*/  FADD.FTZ R48, R103, R48 ;  /* 0x0000003067307221 */ /* 0x000fe40000010000 */
[----:B------:R-:W-:-:S03]  /*39e0*/  FMUL.RZ R91, R54, 0.15915493667125701904 ;  /* 0x3e22f983365b7820 */ /* 0x000fc6000040c000 */
[----:B------:R-:W1:Y:S01]  /*39f0*/  MUFU.COS R110, R59 ;  /* 0x0000003b006e7308 */ /* 0x000e620000000000 */
[----:B------:R-:W-:Y:S02]  /*3a00*/  HADD2.F32 R37, -RZ, R38.H0_H0 ;  /* 0x20000026ff257230 */ /* 0x000fe40000004100 */
[----:B------:R-:W-:Y:S01]  /*3a10*/  FADD.FTZ R46, R101, R46 ;  /* 0x0000002e652e7221 */ /* 0x000fe20000010000 */
[----:B------:R-:W-:-:S04]  /*3a20*/  FMUL.FTZ R36, R90, R48 ;  /* 0x000000305a247220 */ /* 0x000fc80000410000 */
[----:B------:R-:W-:Y:S01]  /*3a30*/  MUFU.SIN R104, R62 ;  /* 0x0000003e00687308 */ /* 0x000fe20000000400 */
[----:B------:R-:W-:Y:S02]  /*3a40*/  HADD2.F32 R107, -RZ, R38.H1_H1 ;  /* 0x30000026ff6b7230 */ /* 0x000fe40000004100 */
[----:B------:R-:W-:-:S05]  /*3a50*/  FMUL.FTZ R51, R90, R46 ;  /* 0x0000002e5a337220 */ /* 0x000fca0000410000 */
[----:B------:R-:W-:Y:S01]  /*3a60*/  MUFU.COS R56, R62 ;  /* 0x0000003e00387308 */ /* 0x000fe20000000000 */
[----:B------:R-:W-:-:S07]  /*3a70*/  FMUL.FTZ R106, R4, R37 ;  /* 0x00000025046a7220 */ /* 0x000fce0000410000 */
[----:B------:R-:W-:Y:S08]  /*3a80*/  MUFU.SIN R120, R91 ;  /* 0x0000005b00787308 */ /* 0x000ff00000000400 */
[----:B------:R3:W-:Y:S01]  /*3a90*/  MUFU.COS R62, R91 ;  /* 0x0000005b003e7308 */ /* 0x0007e20000000000 */
[----:B------:R-:W-:Y:S01]  /*3aa0*/  FMUL.FTZ R107, R4, R107 ;  /* 0x0000006b046b7220 */ /* 0x000fe20000410000 */
[----:B---3--:R-:W-:-:S04]  /*3ab0*/  FMUL.FTZ R91, R81, R64 ;  /* 0x00000040515b7220 */ /* 0x008fc80000410000 */
[C---:B------:R-:W-:Y:S01]  /*3ac0*/  FFMA.FTZ R49, R91.reuse, R46, -R36 ;  /* 0x0000002e5b317223 */ /* 0x040fe20000010824 */
[----:B------:R-:W-:Y:S01]  /*3ad0*/  FFMA.FTZ R48, R91, R48, R51 ;  /* 0x000000305b307223 */ /* 0x000fe20000010033 */
[C---:B0-----:R-:W-:Y:S01]  /*3ae0*/  FMUL.FTZ R95, R85.reuse, R95 ;  /* 0x0000005f555f7220 */ /* 0x041fe20000410000 */
[----:B------:R-:W-:Y:S01]  /*3af0*/  FMUL.FTZ R94, R85, R94 ;  /* 0x0000005e555e7220 */ /* 0x000fe20000410000 */
[----:B------:R-:W-:Y:S01]  /*3b00*/  FADD.FTZ R37, R106, R49 ;  /* 0x000000316a257221 */ /* 0x000fe20000010000 */
[----:B-1----:R-:W-:Y:S01]  /*3b10*/  FMUL.FTZ R85, R99, R110 ;  /* 0x0000006e63557220 */ /* 0x002fe20000410000 */
[--C-:B------:R-:W-:Y:S02]  /*3b20*/  HADD2.F32 R110, -RZ, R39.reuse.H1_H1 ;  /* 0x30000027ff6e7230 */ /* 0x100fe40000004100 */
[----:B------:R-:W-:Y:S01]  /*3b30*/  FADD.FTZ R48, R107, R48 ;  /* 0x000000306b307221 */ /* 0x000fe20000010000 */
[----:B------:R-:W-:Y:S01]  /*3b40*/  FMUL.FTZ R51, R88, R37 ;  /* 0x0000002558337220 */ /* 0x000fe20000410000 */
[----:B------:R-:W0:Y:S01]  /*3b50*/  MUFU.SIN R84, R59 ;  /* 0x0000003b00547308 */ /* 0x000e220000000400 */
[----:B------:R-:W-:Y:S01]  /*3b60*/  FMUL.FTZ R114, R58, R29 ;  /* 0x0000001d3a727220 */ /* 0x000fe20000410000 */
[----:B------:R-:W-:-:S02]  /*3b70*/  HADD2.F32 R36, -RZ, R39.H0_H0 ;  /* 0x20000027ff247230 */ /* 0x000fc40000004100 */
[-C--:B------:R-:W-:Y:S01]  /*3b80*/  FMUL.FTZ R38, R88, R48.reuse ;  /* 0x0000003058267220 */ /* 0x080fe20000410000 */
[----:B------:R-:W-:Y:S01]  /*3b90*/  FFMA.FTZ R51, R89, R48, R51 ;  /* 0x0000003059337223 */ /* 0x000fe20000010033 */
[----:B------:R-:W-:Y:S01]  /*3ba0*/  FMUL.FTZ R110, R5, R110 ;  /* 0x0000006e056e7220 */ /* 0x000fe20000410000 */
[----:B------:R-:W-:Y:S01]  /*3bb0*/  FMUL.FTZ R44, R58, R30 ;  /* 0x0000001e3a2c7220 */ /* 0x000fe20000410000 */
[----:B------:R-:W-:Y:S01]  /*3bc0*/  FFMA.FTZ R38, R89, R37, -R38 ;  /* 0x0000002559267223 */ /* 0x000fe20000010826 */
[----:B------:R-:W-:Y:S01]  /*3bd0*/  MUFU.SIN R47, R115 ;  /* 0x00000073002f7308 */ /* 0x000fe20000000400 */
[----:B------:R-:W-:Y:S01]  /*3be0*/  FMUL.FTZ R109, R5, R36 ;  /* 0x00000024056d7220 */ /* 0x000fe20000410000 */
[----:B------:R-:W-:Y:S01]  /*3bf0*/  FADD.FTZ R51, R110, R51 ;  /* 0x000000336e337221 */ /* 0x000fe20000010000 */
[----:B--2---:R-:W-:Y:S02]  /*3c00*/  HADD2.F32 R37, -RZ, R40.H0_H0 ;  /* 0x20000028ff257230 */ /* 0x004fe40000004100 */
[----:B------:R-:W-:-:S03]  /*3c10*/  FADD.FTZ R38, R109, R38 ;  /* 0x000000266d267221 */ /* 0x000fc60000010000 */
[----:B------:R-:W-:Y:S01]  /*3c20*/  MUFU.EX2 R114, R114 ;  /* 0x0000007200727308 */ /* 0x000fe20000000800 */
[----:B------:R-:W-:Y:S01]  /*3c30*/  FMUL.FTZ R36, R86, R51 ;  /* 0x0000003356247220 */ /* 0x000fe20000410000 */
[----:B------:R-:W-:-:S06]  /*3c40*/  HADD2.F32 R119, -RZ, R40.H1_H1 ;  /* 0x30000028ff777230 */ /* 0x000fcc0000004100 */
[----:B------:R-:W1:Y:S01]  /*3c50*/  MUFU.COS R115, R115 ;  /* 0x0000007300737308 */ /* 0x000e620000000000 */
[-C--:B------:R-:W-:Y:S01]  /*3c60*/  FMUL.FTZ R40, R86, R38.reuse ;  /* 0x0000002656287220 */ /* 0x080fe20000410000 */
[----:B------:R-:W-:Y:S01]  /*3c70*/  FFMA.FTZ R39, R87, R38, -R36 ;  /* 0x0000002657277223 */ /* 0x000fe20000010824 */
[----:B------:R-:W-:-:S05]  /*3c80*/  FMUL.FTZ R118, R6, R37 ;  /* 0x0000002506767220 */ /* 0x000fca0000410000 */
[----:B------:R-:W2:Y:S01]  /*3c90*/  MUFU.EX2 R44, R44 ;  /* 0x0000002c002c7308 */ /* 0x000ea20000000800 */
[----:B0-----:R-:W-:Y:S01]  /*3ca0*/  FMUL.FTZ R84, R99, R84 ;  /* 0x0000005463547220 */ /* 0x001fe20000410000 */
[----:B------:R-:W-:Y:S01]  /*3cb0*/  FFMA.FTZ R40, R87, R51, R40 ;  /* 0x0000003357287223 */ /* 0x000fe20000010028 */
[----:B------:R-:W-:Y:S01]  /*3cc0*/  FMUL.FTZ R119, R6, R119 ;  /* 0x0000007706777220 */ /* 0x000fe20000410000 */
[----:B------:R-:W-:Y:S01]  /*3cd0*/  FADD.FTZ R39, R118, R39 ;  /* 0x0000002776277221 */ /* 0x000fe20000010000 */
[----:B------:R-:W-:Y:S02]  /*3ce0*/  FMUL.FTZ R53, R53, R28 ;  /* 0x0000001c35357220 */ /* 0x000fe40000410000 */
[----:B------:R-:W-:Y:S01]  /*3cf0*/  FADD.FTZ R40, R119, R40 ;  /* 0x0000002877287221 */ /* 0x000fe20000010000 */
[----:B------:R-:W-:Y:S01]  /*3d00*/  FMUL.FTZ R37, R84, R39 ;  /* 0x0000002754257220 */ /* 0x000fe20000410000 */
[----:B-1----:R-:W-:Y:S01]  /*3d10*/  FMUL.FTZ R115, R114, R115 ;  /* 0x0000007372737220 */ /* 0x002fe20000410000 */
[----:B------:R-:W-:Y:S01]  /*3d20*/  FMUL.FTZ R67, R58, R68 ;  /* 0x000000443a437220 */ /* 0x000fe20000410000 */
[C---:B------:R-:W-:Y:S01]  /*3d30*/  FMUL.FTZ R121, R45.reuse, R62 ;  /* 0x0000003e2d797220 */ /* 0x040fe20000410000 */
[----:B------:R-:W-:Y:S01]  /*3d40*/  FMUL.FTZ R120, R45, R120 ;  /* 0x000000782d787220 */ /* 0x000fe20000410000 */
[----:B------:R-:W-:Y:S01]  /*3d50*/  FMUL.FTZ R114, R114, R47 ;  /* 0x0000002f72727220 */ /* 0x000fe20000410000 */
[----:B------:R-:W-:Y:S01]  /*3d60*/  MUFU.SIN R80, R57 ;  /* 0x0000003900507308 */ /* 0x000fe20000000400 */
[----:B------:R-:W-:Y:S01]  /*3d70*/  FMUL.FTZ R112, R58, R28 ;  /* 0x0000001c3a707220 */ /* 0x000fe20000410000 */
[-C--:B------:R-:W-:Y:S01]  /*3d80*/  FMUL.FTZ R36, R84, R40.reuse ;  /* 0x0000002854247220 */ /* 0x080fe20000410000 */
[----:B------:R-:W-:Y:S01]  /*3d90*/  FFMA.FTZ R47, R85, R40, R37 ;  /* 0x00000028552f7223 */ /* 0x000fe20000010025 */
[----:B------:R-:W-:Y:S01]  /*3da0*/  FMUL.FTZ R45, R95, R92 ;  /* 0x0000005c5f2d7220 */ /* 0x000fe20000410000 */
[----:B------:R-:W-:-:S02]  /*3db0*/  HADD2.F32 R40, -RZ, R41.H0_H0 ;  /* 0x20000029ff287230 */ /* 0x000fc40000004100 */
[----:B------:R-:W-:Y:S01]  /*3dc0*/  FMUL.RZ R53, R53, 0.15915493667125701904 ;  /* 0x3e22f98335357820 */ /* 0x000fe2000040c000 */
[----:B------:R-:W-:Y:S01]  /*3dd0*/  HADD2.F32 R122, -RZ, R41.H1_H1 ;  /* 0x30000029ff7a7230 */ /* 0x000fe20000004100 */
[----:B------:R0:W-:Y:S01]  /*3de0*/  MUFU.COS R66, R57 ;  /* 0x0000003900427308 */ /* 0x0001e20000000000 */
[C---:B--2---:R-:W-:Y:S01]  /*3df0*/  FMUL.FTZ R117, R44.reuse, R117 ;  /* 0x000000752c757220 */ /* 0x044fe20000410000 */
[----:B------:R-:W-:Y:S01]  /*3e00*/  FMUL.FTZ R116, R44, R116 ;  /* 0x000000742c747220 */ /* 0x000fe20000410000 */
[C---:B------:R-:W-:Y:S01]  /*3e10*/  FMUL.FTZ R44, R94.reuse, R92 ;  /* 0x0000005c5e2c7220 */ /* 0x040fe20000410000 */
[----:B------:R-:W-:Y:S01]  /*3e20*/  FFMA.FTZ R45, R94, R93, R45 ;  /* 0x0000005d5e2d7223 */ /* 0x000fe2000001002d */
[----:B------:R-:W-:Y:S01]  /*3e30*/  FFMA.FTZ R46, R85, R39, -R36 ;  /* 0x00000027552e7223 */ /* 0x000fe20000010824 */
[C---:B------:R-:W-:Y:S01]  /*3e40*/  FMUL.FTZ R123, R7.reuse, R40 ;  /* 0x00000028077b7220 */ /* 0x040fe20000410000 */
[----:B------:R-:W1:Y:S01]  /*3e50*/  LDS.128 R36, [R11+0x20] ;  /* 0x000020000b247984 */ /* 0x000e620000000c00 */
[----:B0-----:R-:W-:Y:S01]  /*3e60*/  FMUL.FTZ R57, R58, R32 ;  /* 0x000000203a397220 */ /* 0x001fe20000410000 */
[----:B------:R-:W0:Y:S01]  /*3e70*/  MUFU.EX2 R67, R67 ;  /* 0x0000004300437308 */ /* 0x000e220000000800 */
[----:B------:R-:W-:Y:S01]  /*3e80*/  FMUL.FTZ R122, R7, R122 ;  /* 0x0000007a077a7220 */ /* 0x000fe20000410000 */
[----:B------:R-:W-:Y:S01]  /*3e90*/  FFMA.FTZ R44, R95, R93, -R44 ;  /* 0x0000005d5f2c7223 */ /* 0x000fe2000001082c */
[----:B------:R-:W-:Y:S01]  /*3ea0*/  FMUL.FTZ R40, R90, R45 ;  /* 0x0000002d5a287220 */ /* 0x000fe20000410000 */
[----:B------:R-:W-:-:S04]  /*3eb0*/  FADD.FTZ R46, R123, R46 ;  /* 0x0000002e7b2e7221 */ /* 0x000fc80000010000 */
[----:B------:R-:W-:Y:S01]  /*3ec0*/  MUFU.EX2 R112, R112 ;  /* 0x0000007000707308 */ /* 0x000fe20000000800 */
[----:B------:R-:W-:Y:S01]  /*3ed0*/  FADD.FTZ R47, R122, R47 ;  /* 0x0000002f7a2f7221 */ /* 0x000fe20000010000 */
[----:B------:R-:W-:-:S06]  /*3ee0*/  FFMA.FTZ R40, R91, R44, -R40 ;  /* 0x0000002c5b287223 */ /* 0x000fcc0000010828 */
[----:B------:R-:W2:Y:S01]  /*3ef0*/  MUFU.COS R113, R53 ;  /* 0x0000003500717308 */ /* 0x000ea20000000000 */
[----:B------:R-:W-:Y:S01]  /*3f00*/  FMUL.FTZ R59, R58, R33 ;  /* 0x000000213a3b7220 */ /* 0x000fe20000410000 */
[----:B------:R-:W-:-:S06]  /*3f10*/  HADD2.F32 R125, -RZ, R42.H1_H1 ;  /* 0x3000002aff7d7230 */ /* 0x000fcc0000004100 */
[----:B------:R-:W3:Y:S01]  /*3f20*/  MUFU.EX2 R57, R57 ;  /* 0x0000003900397308 */ /* 0x000ee20000000800 */
[----:B------:R-:W-:Y:S01]  /*3f30*/  FMUL.FTZ R44, R90, R44 ;  /* 0x0000002c5a2c7220 */ /* 0x000fe20000410000 */
[----:B------:R-:W-:-:S06]  /*3f40*/  HADD2.F32 R41, -RZ, R42.H0_H0 ;  /* 0x2000002aff297230 */ /* 0x000fcc0000004100 */
[----:B------:R-:W4:Y:S01]  /*3f50*/  MUFU.SIN R49, R53 ;  /* 0x0000003500317308 */ /* 0x000f220000000400 */
[C---:B------:R-:W-:Y:S01]  /*3f60*/  FMUL.FTZ R48, R82.reuse, R47 ;  /* 0x0000002f52307220 */ /* 0x040fe20000410000 */
[----:B------:R-:W-:Y:S01]  /*3f70*/  FMUL.FTZ R50, R82, R46 ;  /* 0x0000002e52327220 */ /* 0x000fe20000410000 */
[----:B------:R-:W-:Y:S01]  /*3f80*/  FMUL.FTZ R63, R58, R34 ;  /* 0x000000223a3f7220 */ /* 0x000fe20000410000 */
[----:B------:R-:W-:Y:S01]  /*3f90*/  FFMA.FTZ R44, R91, R45, R44 ;  /* 0x0000002d5b2c7223 */ /* 0x000fe2000001002c */
[C---:B------:R-:W-:Y:S01]  /*3fa0*/  FFMA.FTZ R45, R83.reuse, R46, -R48 ;  /* 0x0000002e532d7223 */ /* 0x040fe20000010830 */
[----:B------:R-:W-:Y:S01]  /*3fb0*/  FFMA.FTZ R50, R83, R47, R50 ;  /* 0x0000002f53327223 */ /* 0x000fe20000010032 */
[C---:B------:R-:W-:Y:S01]  /*3fc0*/  FMUL.FTZ R125, R8.reuse, R125 ;  /* 0x0000007d087d7220 */ /* 0x040fe20000410000 */
[----:B------:R-:W-:Y:S01]  /*3fd0*/  FMUL.FTZ R124, R8, R41 ;  /* 0x00000029087c7220 */ /* 0x000fe20000410000 */
[----:B------:R-:W5:Y:S01]  /*3fe0*/  MUFU.EX2 R59, R59 ;  /* 0x0000003b003b7308 */ /* 0x000f620000000800 */
[----:B------:R-:W-:Y:S01]  /*3ff0*/  FMUL.FTZ R61, R58, R35 ;  /* 0x000000233a3d7220 */ /* 0x000fe20000410000 */
[C---:B------:R-:W-:Y:S01]  /*4000*/  FMUL.FTZ R42, R88.reuse, R44 ;  /* 0x0000002c582a7220 */ /* 0x040fe20000410000 */
[----:B------:R-:W-:Y:S01]  /*4010*/  FMUL.FTZ R41, R88, R40 ;  /* 0x0000002858297220 */ /* 0x000fe20000410000 */
[----:B------:R-:W-:Y:S01]  /*4020*/  MOV R54, UR13 ;  /* 0x0000000d00367c02 */ /* 0x000fe20008000f00 */
[----:B0-----:R-:W-:Y:S01]  /*4030*/  FMUL.FTZ R80, R67, R80 ;  /* 0x0000005043507220 */ /* 0x001fe20000410000 */
[----:B------:R-:W-:Y:S01]  /*4040*/  FADD.FTZ R50, R125, R50 ;  /* 0x000000327d327221 */ /* 0x000fe20000010000 */
[----:B------:R-:W-:Y:S01]  /*4050*/  FADD.FTZ R45, R124, R45 ;  /* 0x0000002d7c2d7221 */ /* 0x000fe20000010000 */
[----:B------:R-:W-:Y:S01]  /*4060*/  MUFU.SIN R98, R55 ;  /* 0x0000003700627308 */ /* 0x000fe20000000400 */
[C---:B--2---:R-:W-:Y:S01]  /*4070*/  FMUL.FTZ R113, R112.reuse, R113 ;  /* 0x0000007170717220 */ /* 0x044fe20000410000 */
[----:B---3--:R-:W-:Y:S01]  /*4080*/  FMUL.FTZ R111, R57, R52 ;  /* 0x00000034396f7220 */ /* 0x008fe20000410000 */
[----:B----4-:R-:W-:Y:S01]  /*4090*/  FMUL.FTZ R112, R112, R49 ;  /* 0x0000003170707220 */ /* 0x010fe20000410000 */
[----:B------:R-:W-:-:S04]  /*40a0*/  FFMA.FTZ R49, R89, R40, -R42 ;  /* 0x0000002859317223 */ /* 0x000fc8000001082a */
[----:B------:R0:W-:Y:S01]  /*40b0*/  MUFU.COS R60, R55 ;  /* 0x00000037003c7308 */ /* 0x0001e20000000000 */
[----:B------:R-:W-:Y:S01]  /*40c0*/  FFMA.FTZ R52, R89, R44, R41 ;  /* 0x0000002c59347223 */ /* 0x000fe20000010029 */
[C---:B------:R-:W-:Y:S01]  /*40d0*/  FMUL.FTZ R40, R80.reuse, R50 ;  /* 0x0000003250287220 */ /* 0x040fe20000410000 */
[----:B------:R-:W-:-:S05]  /*40e0*/  FMUL.FTZ R41, R80, R45 ;  /* 0x0000002d50297220 */ /* 0x000fca0000410000 */
[----:B------:R-:W2:Y:S01]  /*40f0*/  MUFU.EX2 R63, R63 ;  /* 0x0000003f003f7308 */ /* 0x000ea20000000800 */
[----:B0-----:R-:W-:Y:S01]  /*4100*/  MOV R55, UR12 ;  /* 0x0000000c00377c02 */ /* 0x001fe20008000f00 */
[----:B------:R-:W-:Y:S02]  /*4110*/  FMUL.FTZ R81, R67, R66 ;  /* 0x0000004243517220 */ /* 0x000fe40000410000 */
[----:B------:R-:W-:-:S04]  /*4120*/  IMAD.WIDE.U32 R54, R65, 0x10, R54 ;  /* 0x0000001041367825 */ /* 0x000fc800078e0036 */
[----:B------:R-:W0:Y:S01]  /*4130*/  MUFU.EX2 R61, R61 ;  /* 0x0000003d003d7308 */ /* 0x000e220000000800 */
[C---:B------:R-:W-:Y:S01]  /*4140*/  FFMA.FTZ R58, R81.reuse, R45, -R40 ;  /* 0x0000002d513a7223 */ /* 0x040fe20000010828 */
[--C-:B------:R-:W-:Y:S02]  /*4150*/  HADD2.F32 R48, -RZ, R43.reuse.H0_H0 ;  /* 0x2000002bff307230 */ /* 0x100fe40000004100 */
[----:B------:R-:W-:Y:S01]  /*4160*/  FFMA.FTZ R53, R81, R50, R41 ;  /* 0x0000003251357223 */ /* 0x000fe20000010029 */
[----:B------:R-:W-:Y:S02]  /*4170*/  HADD2.F32 R126, -RZ, R43.H1_H1 ;  /* 0x3000002bff7e7230 */ /* 0x000fe40000004100 */
[----:B-----5:R-:W-:Y:S01]  /*4180*/  FMUL.FTZ R105, R59, R56 ;  /* 0x000000383b697220 */ /* 0x020fe20000410000 */
[----:B------:R-:W3:Y:S01]  /*4190*/  LDG.E.128 R40, desc[UR24][R54.64] ;  /* 0x0000001836287981 */ /* 0x000ee2000c1e1d00 */
[C---:B------:R-:W-:Y:S01]  /*41a0*/  FMUL.FTZ R50, R86.reuse, R52 ;  /* 0x0000003456327220 */ /* 0x040fe20000410000 */
[-C--:B------:R-:W-:Y:S01]  /*41b0*/  FMUL.FTZ R56, R86, R49.reuse ;  /* 0x0000003156387220 */ /* 0x080fe20000410000 */
[----:B------:R-:W-:Y:S01]  /*41c0*/  FMUL.FTZ R126, R9, R126 ;  /* 0x0000007e097e7220 */ /* 0x000fe20000410000 */
[----:B--2---:R-:W-:Y:S01]  /*41d0*/  FMUL.FTZ R99, R63, R60 ;  /* 0x0000003c3f637220 */ /* 0x004fe20000410000 */
[----:B------:R-:W-:Y:S01]  /*41e0*/  FMUL.FTZ R104, R59, R104 ;  /* 0x000000683b687220 */ /* 0x000fe20000410000 */
[----:B------:R-:W-:Y:S01]  /*41f0*/  FMUL.FTZ R127, R9, R48 ;  /* 0x00000030097f7220 */ /* 0x000fe20000410000 */
[C---:B------:R-:W-:Y:S01]  /*4200*/  FFMA.FTZ R60, R87.reuse, R49, -R50 ;  /* 0x00000031573c7223 */ /* 0x040fe20000010832 */
[----:B------:R-:W2:Y:S01]  /*4210*/  LDG.E.128 R44, desc[UR24][R54.64+0x200] ;  /* 0x00020018362c7981 */ /* 0x000ea2000c1e1d00 */
[----:B------:R-:W-:Y:S01]  /*4220*/  FADD.FTZ R59, R126, R53 ;  /* 0x000000357e3b7221 */ /* 0x000fe20000010000 */
[----:B------:R-:W-:-:S02]  /*4230*/  FFMA.FTZ R62, R87, R52, R56 ;  /* 0x00000034573e7223 */ /* 0x000fc40000010038 */
[----:B------:R-:W4:Y:S01]  /*4240*/  LDG.E.128 R48, desc[UR24][R54.64+0x400] ;  /* 0x0004001836307981 */ /* 0x000f22000c1e1d00 */
[----:B0-----:R-:W-:Y:S01]  /*4250*/  FMUL.FTZ R100, R61, R100 ;  /* 0x000000643d647220 */ /* 0x001fe20000410000 */
[----:B------:R-:W-:Y:S01]  /*4260*/  FMUL.FTZ R108, R57, R108 ;  /* 0x0000006c396c7220 */ /* 0x000fe20000410000 */
[----:B------:R-:W-:Y:S01]  /*4270*/  FADD.FTZ R57, R127, R58 ;  /* 0x0000003a7f397221 */ /* 0x000fe20000010000 */
[----:B------:R-:W-:Y:S01]  /*4280*/  FMUL.FTZ R102, R61, R102 ;  /* 0x000000663d667220 */ /* 0x000fe20000410000 */
[----:B------:R-:W-:Y:S01]  /*4290*/  FMUL.FTZ R98, R63, R98 ;  /* 0x000000623f627220 */ /* 0x000fe20000410000 */
[--C-:B-1----:R-:W-:Y:S01]  /*42a0*/  HADD2.F32 R61, -RZ, R36.reuse.H0_H0 ;  /* 0x20000024ff3d7230 */ /* 0x102fe20000004100 */
[----:B------:R-:W5:Y:S01]  /*42b0*/  LDG.E.128 R52, desc[UR24][R54.64+0x600] ;  /* 0x0006001836347981 */ /* 0x000f62000c1e1d00 */
[C---:B------:R-:W-:Y:S01]  /*42c0*/  FMUL.FTZ R63, R100.reuse, R59 ;  /* 0x0000003b643f7220 */ /* 0x040fe20000410000 */
[----:B------:R-:W-:Y:S02]  /*42d0*/  HADD2.F32 R129, -RZ, R36.H1_H1 ;  /* 0x30000024ff817230 */ /* 0x000fe40000004100 */
[----:B------:R-:W-:Y:S01]  /*42e0*/  FMUL.FTZ R56, R100, R57 ;  /* 0x0000003964387220 */ /* 0x000fe20000410000 */
[----:B------:R-:W-:Y:S01]  /*42f0*/  FMUL.FTZ R128, R10, R61 ;  /* 0x0000003d0a807220 */ /* 0x000fe20000410000 */
[----:B------:R-:W-:-:S02]  /*4300*/  FFMA.FTZ R63, R102, R57, -R63 ;  /* 0x00000039663f7223 */ /* 0x000fc4000001083f */
[----:B------:R-:W-:Y:S01]  /*4310*/  FFMA.FTZ R64, R102, R59, R56 ;  /* 0x0000003b66407223 */ /* 0x000fe20000010038 */
[----:B------:R-:W-:Y:S01]  /*4320*/  FMUL.FTZ R129, R10, R129 ;  /* 0x000000810a817220 */ /* 0x000fe20000410000 */
[----:B------:R-:W0:Y:S01]  /*4330*/  LDS.128 R56, [R11+0x30] ;  /* 0x000030000b387984 */ /* 0x000e220000000c00 */
[----:B------:R-:W-:Y:S01]  /*4340*/  FMUL.FTZ R36, R84, R62 ;  /* 0x0000003e54247220 */ /* 0x000fe20000410000 */
[----:B------:R-:W-:Y:S01]  /*4350*/  FADD.FTZ R63, R128, R63 ;  /* 0x0000003f803f7221 */ /* 0x000fe20000010000 */
[----:B------:R-:W-:Y:S01]  /*4360*/  FADD.FTZ R64, R129, R64 ;  /* 0x0000004081407221 */ /* 0x000fe20000010000 */
[--C-:B------:R-:W-:Y:S02]  /*4370*/  HADD2.F32 R131, -RZ, R37.reuse.H1_H1 ;  /* 0x30000025ff837230 */ /* 0x100fe40000004100 */
[----:B------:R-:W-:Y:S01]  /*4380*/  FFMA.FTZ R61, R85, R60, -R36 ;  /* 0x0000003c553d7223 */ /* 0x000fe20000010824 */
[----:B------:R-:W-:Y:S01]  /*4390*/  FMUL.FTZ R65, R98, R63 ;  /* 0x0000003f62417220 */ /* 0x000fe20000410000 */
[----:B------:R-:W-:-:S02]  /*43a0*/  HADD2.F32 R37, -RZ, R37.H0_H0 ;  /* 0x20000025ff257230 */ /* 0x000fc40000004100 */
[-C--:B------:R-:W-:Y:S01]  /*43b0*/  FMUL.FTZ R36, R98, R64.reuse ;  /* 0x0000004062247220 */ /* 0x080fe20000410000 */
[C---:B------:R-:W-:Y:S01]  /*43c0*/  FMUL.FTZ R131, R144.reuse, R131 ;  /* 0x0000008390837220 */ /* 0x040fe20000410000 */
[C---:B------:R-:W-:Y:S02]  /*43d0*/  FFMA.FTZ R64, R99.reuse, R64, R65 ;  /* 0x0000004063407223 */ /* 0x040fe40000010041 */
[----:B------:R-:W-:Y:S01]  /*43e0*/  FFMA.FTZ R63, R99, R63, -R36 ;  /* 0x0000003f633f7223 */ /* 0x000fe20000010824 */
[----:B------:R-:W-:Y:S01]  /*43f0*/  FMUL.FTZ R130, R144, R37 ;  /* 0x0000002590827220 */ /* 0x000fe20000410000 */
[----:B------:R-:W-:Y:S01]  /*4400*/  FMUL.FTZ R60, R84, R60 ;  /* 0x0000003c543c7220 */ /* 0x000fe20000410000 */
[----:B------:R-:W-:Y:S02]  /*4410*/  FADD.FTZ R37, R131, R64 ;  /* 0x0000004083257221 */ /* 0x000fe40000010000 */
[----:B------:R-:W-:Y:S01]  /*4420*/  FADD.FTZ R63, R130, R63 ;  /* 0x0000003f823f7221 */ /* 0x000fe20000010000 */
[----:B------:R-:W-:Y:S01]  /*4430*/  FFMA.FTZ R60, R85, R62, R60 ;  /* 0x0000003e553c7223 */ /* 0x000fe2000001003c */
[----:B------:R-:W-:Y:S01]  /*4440*/  FMUL.FTZ R64, R82, R61 ;  /* 0x0000003d52407220 */ /* 0x000fe20000410000 */
[----:B------:R-:W-:-:S02]  /*4450*/  HADD2.F32 R132, -RZ, R38.H0_H0 ;  /* 0x20000026ff847230 */ /* 0x000fc40000004100 */
[C---:B------:R-:W-:Y:S01]  /*4460*/  FMUL.FTZ R66, R104.reuse, R37 ;  /* 0x0000002568427220 */ /* 0x040fe20000410000 */
[----:B------:R-:W-:Y:S02]  /*4470*/  HADD2.F32 R36, -RZ, R38.H1_H1 ;  /* 0x30000026ff247230 */ /* 0x000fe40000004100 */
[-C--:B------:R-:W-:Y:S01]  /*4480*/  FMUL.FTZ R134, R104, R63.reuse ;  /* 0x0000003f68867220 */ /* 0x080fe20000410000 */
[-C--:B------:R-:W-:Y:S01]  /*4490*/  FMUL.FTZ R62, R82, R60.reuse ;  /* 0x0000003c523e7220 */ /* 0x080fe20000410000 */
[----:B------:R-:W-:Y:S01]  /*44a0*/  FFMA.FTZ R64, R83, R60, R64 ;  /* 0x0000003c53407223 */ /* 0x000fe20000010040 */
[----:B------:R-:W-:Y:S01]  /*44b0*/  FFMA.FTZ R63, R105, R63, -R66 ;  /* 0x0000003f693f7223 */ /* 0x000fe20000010842 */
[----:B------:R-:W-:Y:S01]  /*44c0*/  FMUL.FTZ R132, R145, R132 ;  /* 0x0000008491847220 */ /* 0x000fe20000410000 */
[----:B------:R-:W-:Y:S01]  /*44d0*/  FFMA.FTZ R134, R105, R37, R134 ;  /* 0x0000002569867223 */ /* 0x000fe20000010086 */
[----:B------:R-:W-:Y:S01]  /*44e0*/  FMUL.FTZ R133, R145, R36 ;  /* 0x0000002491857220 */ /* 0x000fe20000410000 */
[----:B------:R-:W-:Y:S01]  /*44f0*/  FFMA.FTZ R62, R83, R61, -R62 ;  /* 0x0000003d533e7223 */ /* 0x000fe2000001083e */
[----:B------:R-:W-:Y:S01]  /*4500*/  FMUL.FTZ R36, R80, R64 ;  /* 0x0000004050247220 */ /* 0x000fe20000410000 */
[----:B------:R-:W-:Y:S01]  /*4510*/  FADD.FTZ R63, R132, R63 ;  /* 0x0000003f843f7221 */ /* 0x000fe20000010000 */
[----:B------:R-:W-:Y:S01]  /*4520*/  FADD.FTZ R134, R133, R134 ;  /* 0x0000008685867221 */ /* 0x000fe20000010000 */
[----:B------:R-:W-:-:S02]  /*4530*/  HADD2.F32 R135, -RZ, R39.H1_H1 ;  /* 0x30000027ff877230 */ /* 0x000fc40000004100 */
[CC--:B------:R-:W-:Y:S01]  /*4540*/  FFMA.FTZ R37, R81.reuse, R62.reuse, -R36 ;  /* 0x0000003e51257223 */ /* 0x0c0fe20000010824 */
[----:B------:R-:W-:Y:S01]  /*4550*/  FMUL.FTZ R62, R80, R62 ;  /* 0x0000003e503e7220 */ /* 0x000fe20000410000 */
[C---:B------:R-:W-:Y:S01]  /*4560*/  FMUL.FTZ R65, R108.reuse, R63 ;  /* 0x0000003f6c417220 */ /* 0x040fe20000410000 */
[----:B------:R-:W-:Y:S02]  /*4570*/  HADD2.F32 R39, -RZ, R39.H0_H0 ;  /* 0x20000027ff277230 */ /* 0x000fe40000004100 */
[----:B------:R-:W-:Y:S01]  /*4580*/  FMUL.FTZ R36, R108, R134 ;  /* 0x000000866c247220 */ /* 0x000fe20000410000 */
[----:B------:R-:W-:Y:S01]  /*4590*/  FFMA.FTZ R61, R81, R64, R62 ;  /* 0x00000040513d7223 */ /* 0x000fe2000001003e */
[C---:B------:R-:W-:Y:S01]  /*45a0*/  FFMA.FTZ R38, R111.reuse, R134, R65 ;  /* 0x000000866f267223 */ /* 0x040fe20000010041 */
[C---:B------:R-:W-:Y:S01]  /*45b0*/  FMUL.FTZ R135, R162.reuse, R135 ;  /* 0x00000087a2877220 */ /* 0x040fe20000410000 */
[----:B------:R-:W-:Y:S01]  /*45c0*/  FFMA.FTZ R63, R111, R63, -R36 ;  /* 0x0000003f6f3f7223 */ /* 0x000fe20000010824 */
[----:B------:R-:W-:Y:S01]  /*45d0*/  FMUL.FTZ R134, R162, R39 ;  /* 0x00000027a2867220 */ /* 0x000fe20000410000 */
[----:B------:R-:W-:Y:S01]  /*45e0*/  FMUL.FTZ R39, R100, R61 ;  /* 0x0000003d64277220 */ /* 0x000fe20000410000 */
[----:B------:R-:W-:-:S02]  /*45f0*/  FADD.FTZ R38, R135, R38 ;  /* 0x0000002687267221 */ /* 0x000fc40000010000 */
[----:B------:R-:W-:Y:S01]  /*4600*/  FADD.FTZ R63, R134, R63 ;  /* 0x0000003f863f7221 */ /* 0x000fe20000010000 */
[--C-:B0-----:R-:W-:Y:S02]  /*4610*/  HADD2.F32 R36, -RZ, R56.reuse.H1_H1 ;  /* 0x30000038ff247230 */ /* 0x101fe40000004100 */
[-C--:B------:R-:W-:Y:S01]  /*4620*/  FFMA.FTZ R39, R102, R37.reuse, -R39 ;  /* 0x0000002566277223 */ /* 0x080fe20000010827 */
[----:B------:R-:W-:Y:S01]  /*4630*/  FMUL.FTZ R37, R100, R37 ;  /* 0x0000002564257220 */ /* 0x000fe20000410000 */
[C---:B------:R-:W-:Y:S01]  /*4640*/  FMUL.FTZ R65, R120.reuse, R63 ;  /* 0x0000003f78417220 */ /* 0x040fe20000410000 */
[----:B------:R-:W-:Y:S02]  /*4650*/  HADD2.F32 R136, -RZ, R56.H0_H0 ;  /* 0x20000038ff887230 */ /* 0x000fe40000004100 */
[-C--:B------:R-:W-:Y:S01]  /*4660*/  FMUL.FTZ R60, R120, R38.reuse ;  /* 0x00000026783c7220 */ /* 0x080fe20000410000 */
[----:B------:R-:W-:Y:S01]  /*4670*/  FFMA.FTZ R37, R102, R61, R37 ;  /* 0x0000003d66257223 */ /* 0x000fe20000010025 */
[----:B------:R-:W-:Y:S01]  /*4680*/  FFMA.FTZ R38, R121, R38, R65 ;  /* 0x0000002679267223 */ /* 0x000fe20000010041 */
[----:B------:R-:W-:Y:S01]  /*4690*/  FMUL.FTZ R137, R163, R36 ;  /* 0x00000024a3897220 */ /* 0x000fe20000410000 */
[----:B------:R-:W-:Y:S01]  /*46a0*/  FFMA.FTZ R63, R121, R63, -R60 ;  /* 0x0000003f793f7223 */ /* 0x000fe2000001083c */
[----:B------:R-:W-:Y:S01]  /*46b0*/  FMUL.FTZ R136, R163, R136 ;  /* 0x00000088a3887220 */ /* 0x000fe20000410000 */
[----:B------:R-:W-:Y:S01]  /*46c0*/  FMUL.FTZ R36, R98, R37 ;  /* 0x0000002562247220 */ /* 0x000fe20000410000 */
[----:B------:R-:W-:-:S02]  /*46d0*/  FADD.FTZ R56, R137, R38 ;  /* 0x0000002689387221 */ /* 0x000fc40000010000 */
[----:B------:R-:W-:Y:S01]  /*46e0*/  FADD.FTZ R63, R136, R63 ;  /* 0x0000003f883f7221 */ /* 0x000fe20000010000 */
[--C-:B------:R-:W-:Y:S02]  /*46f0*/  HADD2.F32 R139, -RZ, R57.reuse.H1_H1 ;  /* 0x30000039ff8b7230 */ /* 0x100fe40000004100 */
[-C--:B------:R-:W-:Y:S01]  /*4700*/  FFMA.FTZ R36, R99, R39.reuse, -R36 ;  /* 0x0000002763247223 */ /* 0x080fe20000010824 */
[----:B------:R-:W-:Y:S01]  /*4710*/  FMUL.FTZ R38, R98, R39 ;  /* 0x0000002762267220 */ /* 0x000fe20000410000 */
[CC--:B------:R-:W-:Y:S01]  /*4720*/  FMUL.FTZ R60, R116.reuse, R56.reuse ;  /* 0x00000038743c7220 */ /* 0x0c0fe20000410000 */
[----:B------:R-:W-:Y:S01]  /*4730*/  FMUL.FTZ R39, R116, R63 ;  /* 0x0000003f74277220 */ /* 0x000fe20000410000 */
[----:B------:R-:W-:Y:S02]  /*4740*/  HADD2.F32 R57, -RZ, R57.H0_H0 ;  /* 0x20000039ff397230 */ /* 0x000fe40000004100 */
[C---:B------:R-:W-:Y:S01]  /*4750*/  FMUL.FTZ R139, R164.reuse, R139 ;  /* 0x0000008ba48b7220 */ /* 0x040fe20000410000 */
[C---:B------:R-:W-:Y:S01]  /*4760*/  FFMA.FTZ R63, R117.reuse, R63, -R60 ;  /* 0x0000003f753f7223 */ /* 0x040fe2000001083c */
[----:B------:R-:W-:Y:S01]  /*4770*/  FFMA.FTZ R60, R117, R56, R39 ;  /* 0x00000038753c7223 */ /* 0x000fe20000010027 */
[----:B------:R-:W-:Y:S01]  /*4780*/  FFMA.FTZ R38, R99, R37, R38 ;  /* 0x0000002563267223 */ /* 0x000fe20000010026 */
[----:B------:R-:W-:Y:S01]  /*4790*/  FMUL.FTZ R138, R164, R57 ;  /* 0x00000039a48a7220 */ /* 0x000fe20000410000 */
        /* <DEDUP_REMOVED lines=8> */
[----:B------:R-:W-:-:S02]  /*4820*/  HADD2.F32 R36, -RZ, R58.H1_H1 ;  /* 0x3000003aff247230 */ /* 0x000fc40000004100 */
[----:B------:R-:W-:Y:S01]  /*4830*/  FFMA.FTZ R63, R115, R63, -R38 ;  /* 0x0000003f733f7223 */ /* 0x000fe20000010826 */
[----:B------:R-:W-:Y:S02]  /*4840*/  HADD2.F32 R140, -RZ, R58.H0_H0 ;  /* 0x2000003aff8c7230 */ /* 0x000fe40000004100 */
[CC--:B------:R-:W-:Y:S01]  /*4850*/  FMUL.FTZ R38, R108.reuse, R37.reuse ;  /* 0x000000256c267220 */ /* 0x0c0fe20000410000 */
[C---:B------:R-:W-:Y:S01]  /*4860*/  FMUL.FTZ R141, R165.reuse, R36 ;  /* 0x00000024a58d7220 */ /* 0x040fe20000410000 */
[----:B------:R-:W-:Y:S01]  /*4870*/  FMUL.FTZ R36, R108, R56 ;  /* 0x000000386c247220 */ /* 0x000fe20000410000 */
[----:B------:R-:W-:Y:S01]  /*4880*/  FMUL.FTZ R140, R165, R140 ;  /* 0x0000008ca58c7220 */ /* 0x000fe20000410000 */
[----:B------:R-:W-:Y:S01]  /*4890*/  FFMA.FTZ R38, R111, R56, -R38 ;  /* 0x000000386f267223 */ /* 0x000fe20000010826 */
[----:B------:R-:W-:Y:S01]  /*48a0*/  FFMA.FTZ R60, R115, R60, R39 ;  /* 0x0000003c733c7223 */ /* 0x000fe20000010027 */
[----:B------:R-:W-:Y:S01]  /*48b0*/  FFMA.FTZ R36, R111, R37, R36 ;  /* 0x000000256f247223 */ /* 0x000fe20000010024 */
[----:B------:R-:W-:Y:S01]  /*48c0*/  FADD.FTZ R63, R140, R63 ;  /* 0x0000003f8c3f7221 */ /* 0x000fe20000010000 */
[----:B------:R-:W-:Y:S01]  /*48d0*/  FMUL.FTZ R56, R120, R38 ;  /* 0x0000002678387220 */ /* 0x000fe20000410000 */
[----:B------:R-:W-:Y:S01]  /*48e0*/  FADD.FTZ R60, R141, R60 ;  /* 0x0000003c8d3c7221 */ /* 0x000fe20000010000 */
[----:B------:R-:W-:-:S02]  /*48f0*/  HADD2.F32 R142, -RZ, R59.H1_H1 ;  /* 0x3000003bff8e7230 */ /* 0x000fc40000004100 */
[-C--:B------:R-:W-:Y:S01]  /*4900*/  FMUL.FTZ R37, R112, R63.reuse ;  /* 0x0000003f70257220 */ /* 0x080fe20000410000 */
[-C--:B------:R-:W-:Y:S01]  /*4910*/  FFMA.FTZ R56, R121, R36.reuse, R56 ;  /* 0x0000002479387223 */ /* 0x080fe20000010038 */
[----:B------:R-:W-:Y:S01]  /*4920*/  FMUL.FTZ R36, R120, R36 ;  /* 0x0000002478247220 */ /* 0x000fe20000410000 */
[----:B------:R-:W-:Y:S02]  /*4930*/  HADD2.F32 R143, -RZ, R59.H0_H0 ;  /* 0x2000003bff8f7230 */ /* 0x000fe40000004100 */
[-C--:B------:R-:W-:Y:S01]  /*4940*/  FMUL.FTZ R58, R112, R60.reuse ;  /* 0x0000003c703a7220 */ /* 0x080fe20000410000 */
[----:B------:R-:W-:Y:S01]  /*4950*/  FFMA.FTZ R37, R113, R60, R37 ;  /* 0x0000003c71257223 */ /* 0x000fe20000010025 */
[C---:B------:R-:W-:Y:S01]  /*4960*/  FMUL.FTZ R142, R146.reuse, R142 ;  /* 0x0000008e928e7220 */ /* 0x040fe20000410000 */
[----:B------:R-:W-:Y:S01]  /*4970*/  FFMA.FTZ R36, R121, R38, -R36 ;  /* 0x0000002679247223 */ /* 0x000fe20000010824 */
[----:B------:R-:W-:Y:S01]  /*4980*/  FFMA.FTZ R58, R113, R63, -R58 ;  /* 0x0000003f713a7223 */ /* 0x000fe2000001083a */
[----:B------:R-:W-:Y:S01]  /*4990*/  FMUL.FTZ R143, R146, R143 ;  /* 0x0000008f928f7220 */ /* 0x000fe20000410000 */
[----:B------:R-:W-:Y:S01]  /*49a0*/  FADD.FTZ R146, R142, R37 ;  /* 0x000000258e927221 */ /* 0x000fe20000010000 */
        /* <DEDUP_REMOVED lines=14> */
[----:B------:R-:W-:Y:S01]  /*4a90*/  ISETP.GE.AND P2, PT, R152, 0x1, PT ;  /* 0x000000019800780c */ /* 0x000fe20003f46270 */
[----:B------:R-:W-:-:S03]  /*4aa0*/  FFMA.FTZ R149, R113, R39, -R38 ;  /* 0x0000002771957223 */ /* 0x000fc60000010826 */
[----:B------:R-:W1:Y:S01]  /*4ab0*/  SHFL.UP PT, R37, R148, 0x1, RZ ;  /* 0x0420000094257989 */ /* 0x000e6200000e00ff */
        /* <DEDUP_REMOVED lines=8> */
[----:B------:R-:W1:Y:S01]  /*4b40*/  SHFL.UP PT, R56, R147, 0x2, RZ ;  /* 0x0440000093387989 */ /* 0x000e6200000e00ff */
[-C--:B------:R-:W-:Y:S01]  /*4b50*/  FMUL.FTZ R39, R149, R37.reuse ;  /* 0x0000002595277220 */ /* 0x080fe20000410000 */
[----:B------:R-:W-:-:S03]  /*4b60*/  FMUL.FTZ R38, R148, R37 ;  /* 0x0000002594267220 */ /* 0x000fc60000410000 */
[-C--:B0-----:R-:W-:Y:S01]  /*4b70*/  @P2 FFMA.FTZ R148, R148, R36.reuse, R39 ;  /* 0x0000002494942223 */ /* 0x081fe20000010027 */
[----:B------:R-:W-:Y:S01]  /*4b80*/  @P2 FFMA.FTZ R149, R149, R36, -R38 ;  /* 0x0000002495952223 */ /* 0x000fe20000010826 */
[----:B------:R-:W-:-:S03]  /*4b90*/  ISETP.GE.AND P1, PT, R152, 0x2, PT ;  /* 0x000000029800780c */ /* 0x000fc60003f26270 */
[----:B------:R-:W0:Y:S04]  /*4ba0*/  SHFL.UP PT, R37, R148, 0x2, RZ ;  /* 0x0440000094257989 */ /* 0x000e2800000e00ff */
[----:B------:R-:W0:Y:S01]  /*4bb0*/  SHFL.UP PT, R36, R149, 0x2, RZ ;  /* 0x0440000095247989 */ /* 0x000e2200000e00ff */
[-C--:B-1----:R-:W-:Y:S01]  /*4bc0*/  FMUL.FTZ R39, R149, R57.reuse ;  /* 0x0000003995277220 */ /* 0x082fe20000410000 */
        /* <DEDUP_REMOVED lines=9> */
[-C--:B------:R-:W-:Y:S01]  /*4c60*/  @P1 FFMA.FTZ R148, R148, R36.reuse, R39 ;  /* 0x0000002494941223 */ /* 0x080fe20000010027 */
[----:B------:R-:W-:-:S04]  /*4c70*/  @P1 FFMA.FTZ R149, R149, R36, -R38 ;  /* 0x0000002495951223 */ /* 0x000fc80000010826 */
[----:B------:R-:W0:Y:S01]  /*4c80*/  SHFL.UP PT, R37, R148, 0x4, RZ ;  /* 0x0480000094257989 */ /* 0x000e2200000e00ff */
[----:B------:R-:W-:-:S03]  /*4c90*/  ISETP.GE.AND P1, PT, R152, 0x4, PT ;  /* 0x000000049800780c */ /* 0x000fc60003f26270 */
[----:B------:R-:W0:Y:S01]  /*4ca0*/  SHFL.UP PT, R36, R149, 0x4, RZ ;  /* 0x0480000095247989 */ /* 0x000e2200000e00ff */
[-C--:B-1----:R-:W-:Y:S01]  /*4cb0*/  FMUL.FTZ R39, R149, R57.reuse ;  /* 0x0000003995277220 */ /* 0x082fe20000410000 */
[----:B------:R-:W-:-:S03]  /*4cc0*/  FMUL.FTZ R38, R148, R57 ;  /* 0x0000003994267220 */ /* 0x000fc60000410000 */
[-C--:B------:R-:W-:Y:S01]  /*4cd0*/  FFMA.FTZ R39, R148, R56.reuse, R39 ;  /* 0x0000003894277223 */ /* 0x080fe20000010027 */
[----:B------:R-:W-:-:S04]  /*4ce0*/  FFMA.FTZ R38, R149, R56, -R38 ;  /* 0x0000003895267223 */ /* 0x000fc80000010826 */
[----:B------:R-:W-:Y:S01]  /*4cf0*/  @P1 FADD.FTZ R146, R146, R39 ;  /* 0x0000002792921221 */ /* 0x000fe20000010000 */
[----:B------:R-:W-:-:S04]  /*4d00*/  @P1 FADD.FTZ R147, R147, R38 ;  /* 0x0000002693931221 */ /* 0x000fc80000010000 */
[----:B------:R-:W1:Y:S01]  /*4d10*/  SHFL.UP PT, R57, R146, 0x8, RZ ;  /* 0x0500000092397989 */ /* 0x000e6200000e00ff */
[CC--:B0-----:R-:W-:Y:S01]  /*4d20*/  FMUL.FTZ R39, R149.reuse, R37.reuse ;  /* 0x0000002595277220 */ /* 0x0c1fe20000410000 */
[C---:B------:R-:W-:Y:S02]  /*4d30*/  FMUL.FTZ R38, R148.reuse, R37 ;  /* 0x0000002594267220 */ /* 0x040fe40000410000 */
[----:B------:R-:W0:Y:S01]  /*4d40*/  SHFL.UP PT, R56, R147, 0x8, RZ ;  /* 0x0500000093387989 */ /* 0x000e2200000e00ff */
[-C--:B------:R-:W-:Y:S01]  /*4d50*/  @P1 FFMA.FTZ R148, R148, R36.reuse, R39 ;  /* 0x0000002494941223 */ /* 0x080fe20000010027 */
[----:B------:R-:W-:-:S04]  /*4d60*/  @P1 FFMA.FTZ R149, R149, R36, -R38 ;  /* 0x0000002495951223 */ /* 0x000fc80000010826 */
[----:B------:R-:W3:Y:S04]  /*4d70*/  SHFL.UP PT, R37, R148, 0x8, RZ ;  /* 0x0500000094257989 */ /* 0x000ee800000e00ff */
[----:B------:R-:W2:Y:S01]  /*4d80*/  SHFL.UP PT, R36, R149, 0x8, RZ ;  /* 0x0500000095247989 */ /* 0x000ea200000e00ff */
[----:B------:R-:W-:Y:S01]  /*4d90*/  ISETP.GE.AND P1, PT, R152, 0x8, PT ;  /* 0x000000089800780c */ /* 0x000fe20003f26270 */
[-C--:B-1----:R-:W-:Y:S01]  /*4da0*/  FMUL.FTZ R39, R149, R57.reuse ;  /* 0x0000003995277220 */ /* 0x082fe20000410000 */
[----:B------:R-:W-:-:S03]  /*4db0*/  FMUL.FTZ R38, R148, R57 ;  /* 0x0000003994267220 */ /* 0x000fc60000410000 */
[-C--:B0-----:R-:W-:Y:S01]  /*4dc0*/  FFMA.FTZ R39, R148, R56.reuse, R39 ;  /* 0x0000003894277223 */ /* 0x081fe20000010027 */
[----:B------:R-:W-:-:S07]  /*4dd0*/  FFMA.FTZ R38, R149, R56, -R38 ;  /* 0x0000003895267223 */ /* 0x000fce0000010826 */
[----:B------:R-:W-:Y:S01]  /*4de0*/  @P1 FADD.FTZ R146, R146, R39 ;  /* 0x0000002792921221 */ /* 0x000fe20000010000 */
[-C--:B---3--:R-:W-:Y:S01]  /*4df0*/  FMUL.FTZ R39, R149, R37.reuse ;  /* 0x0000002595277220 */ /* 0x088fe20000410000 */
[----:B------:R-:W-:Y:S01]  /*4e00*/  @P1 FADD.FTZ R147, R147, R38 ;  /* 0x0000002693931221 */ /* 0x000fe20000010000 */
[C---:B------:R-:W-:Y:S02]  /*4e10*/  FMUL.FTZ R38, R148.reuse, R37 ;  /* 0x0000002594267220 */ /* 0x040fe40000410000 */
[----:B------:R-:W0:Y:S01]  /*4e20*/  SHFL.UP PT, R57, R146, 0x10, RZ ;  /* 0x0600000092397989 */ /* 0x000e2200000e00ff */
[-C--:B--2---:R-:W-:Y:S01]  /*4e30*/  @P1 FFMA.FTZ R148, R148, R36.reuse, R39 ;  /* 0x0000002494941223 */ /* 0x084fe20000010027 */
[----:B------:R-:W-:Y:S02]  /*4e40*/  @P1 FFMA.FTZ R149, R149, R36, -R38 ;  /* 0x0000002495951223 */ /* 0x000fe40000010826 */
[----:B------:R-:W1:Y:S04]  /*4e50*/  SHFL.UP PT, R56, R147, 0x10, RZ ;  /* 0x0600000093387989 */ /* 0x000e6800000e00ff */
[----:B------:R-:W2:Y:S01]  /*4e60*/  SHFL.UP PT, R37, R148, 0x10, RZ ;  /* 0x0600000094257989 */ /* 0x000ea200000e00ff */
[----:B------:R-:W3:Y:S01]  /*4e70*/  S2R R150, SR_TID.X ;  /* 0x0000000000967919 */ /* 0x000ee20000002100 */
[----:B------:R-:W4:Y:S02]  /*4e80*/  S2UR UR8, SR_CgaCtaId ;  /* 0x00000000000879c3 */ /* 0x000f240000008800 */
[----:B------:R-:W5:Y:S01]  /*4e90*/  SHFL.UP PT, R36, R149, 0x10, RZ ;  /* 0x0600000095247989 */ /* 0x000f6200000e00ff */
[----:B------:R-:W-:Y:S01]  /*4ea0*/  ISETP.NE.AND P1, PT, R152, 0x1f, PT ;  /* 0x0000001f9800780c */ /* 0x000fe20003f25270 */
[----:B0-----:R-:W-:-:S04]  /*4eb0*/  FMUL.FTZ R38, R148, R57 ;  /* 0x0000003994267220 */ /* 0x001fc80000410000 */
[CC--:B-1----:R-:W-:Y:S01]  /*4ec0*/  FFMA.FTZ R58, R149.reuse, R56.reuse, -R38 ;  /* 0x00000038953a7223 */ /* 0x0c2fe20000010826 */
[----:B------:R-:W-:Y:S01]  /*4ed0*/  ULEA UR13, UR7, UR15, 0x4 ;  /* 0x0000000f070d7291 */ /* 0x000fe2000f8e20ff */
[CC--:B--2---:R-:W-:Y:S01]  /*4ee0*/  FMUL.FTZ R38, R148.reuse, R37.reuse ;  /* 0x0000002594267220 */ /* 0x0c4fe20000410000 */
[C---:B------:R-:W-:Y:S01]  /*4ef0*/  FMUL.FTZ R37, R149.reuse, R37 ;  /* 0x0000002595257220 */ /* 0x040fe20000410000 */
[C---:B------:R-:W-:Y:S01]  /*4f00*/  FMUL.FTZ R57, R149.reuse, R57 ;  /* 0x0000003995397220 */ /* 0x040fe20000410000 */
[----:B------:R5:W-:Y:S01]  /*4f10*/  STS.128 [R0+0x1080], R40 ;  /* 0x0010802800007388 */ /* 0x000be20000000c00 */
[----:B------:R-:W-:Y:S02]  /*4f20*/  UMOV UR15, 0x400 ;  /* 0x00000400000f7882 */ /* 0x000fe40000000000 */
[----:B----4-:R-:W-:Y:S01]  /*4f30*/  ULEA UR15, UR8, UR15, 0x18 ;  /* 0x0000000f080f7291 */ /* 0x010fe2000f8ec0ff */
[C---:B------:R-:W-:Y:S01]  /*4f40*/  FFMA.FTZ R57, R148.reuse, R56, R57 ;  /* 0x0000003894397223 */ /* 0x040fe20000010039 */
[----:B---3--:R-:W-:Y:S01]  /*4f50*/  SHF.R.U32.HI R151, RZ, 0x5, R150 ;  /* 0x00000005ff977819 */ /* 0x008fe20000011696 */
[-C--:B-----5:R-:W-:Y:S01]  /*4f60*/  FFMA.FTZ R40, R149, R36.reuse, -R38 ;  /* 0x0000002495287223 */ /* 0x0a0fe20000010826 */
[----:B------:R-:W-:Y:S01]  /*4f70*/  FFMA.FTZ R41, R148, R36, R37 ;  /* 0x0000002494297223 */ /* 0x000fe20000010025 */
[----:B------:R-:W-:Y:S01]  /*4f80*/  HFMA2 R36, -RZ, RZ, 1.875, 0 ;  /* 0x3f800000ff247431 */ /* 0x000fe200000001ff */
[----:B------:R-:W-:-:S02]  /*4f90*/  CS2R R38, SRZ ;  /* 0x0000000000267805 */ /* 0x000fc4000001ff00 */
[----:B------:R-:W-:Y:S01]  /*4fa0*/  MOV R37, RZ ;  /* 0x000000ff00257202 */ /* 0x000fe20000000f00 */
[----:B------:R-:W-:Y:S01]  /*4fb0*/  FADD.FTZ R42, R147, R58 ;  /* 0x0000003a932a7221 */ /* 0x000fe20000010000 */
[----:B------:R-:W-:Y:S01]  /*4fc0*/  @!P1 LEA R150, R151, UR15, 0x4 ;  /* 0x0000000f97969c11 */ /* 0x000fe2000f8e20ff */
[----:B------:R-:W-:Y:S01]  /*4fd0*/  FADD.FTZ R43, R146, R57 ;  /* 0x00000039922b7221 */ /* 0x000fe20000010000 */
[----:B------:R-:W-:Y:S04]  /*4fe0*/  STS.128 [R0+0x1280], R44 ;  /* 0x0012802c00007388 */ /* 0x000fe80000000c00 */
[----:B------:R-:W-:Y:S04]  /*4ff0*/  STS.128 [R0+0x1480], R48 ;  /* 0x0014803000007388 */ /* 0x000fe80000000c00 */
[----:B------:R-:W-:Y:S01]  /*5000*/  STS.128 [R0+0x1680], R52 ;  /* 0x0016803400007388 */ /* 0x000fe20000000c00 */
[----:B------:R-:W-:-:S03]  /*5010*/  NOP ;  /* 0x0000000000007918 */ /* 0x000fc60000000000 */
[----:B------:R-:W-:Y:S04]  /*5020*/  @P0 LDS.128 R36, [UR13+0x2140] ;  /* 0x0021400dff240984 */ /* 0x000fe80008000c00 */
[----:B------:R-:W-:Y:S04]  /*5030*/  LDS.128 R44, [R11+0x1080] ;  /* 0x001080000b2c7984 */ /* 0x000fe80000000c00 */
[----:B------:R-:W-:Y:S04]  /*5040*/  LDS.128 R48, [R11+0x1090] ;  /* 0x001090000b307984 */ /* 0x000fe80000000c00 */
[----:B------:R-:W0:Y:S04]  /*5050*/  LDS.128 R52, [R11+0x10a0] ;  /* 0x0010a0000b347984 */ /* 0x000e280000000c00 */
[----:B------:R-:W-:Y:S04]  /*5060*/  LDS.128 R56, [R11+0x10b0] ;  /* 0x0010b0000b387984 */ /* 0x000fe80000000c00 */
[----:B------:R1:W-:Y:S01]  /*5070*/  @!P1 STS.128 [R150+0x2100], R40 ;  /* 0x0021002896009388 */ /* 0x0003e20000000c00 */
[----:B------:R-:W-:Y:S06]  /*5080*/  BAR.SYNC.DEFER_BLOCKING 0x0 ;  /* 0x0000000000007b1d */ /* 0x000fec0000010000 */
[----:B------:R-:W2:Y:S01]  /*5090*/  S2R R158, SR_TID.X ;  /* 0x00000000009e7919 */ /* 0x000ea20000002100 */
[----:B------:R-:W3:Y:S04]  /*50a0*/  LDS.128 R60, [UR15+0x2100] ;  /* 0x0021000fff3c7984 */ /* 0x000ee80008000c00 */
[----:B------:R-:W4:Y:S01]  /*50b0*/  LDS.128 R64, [UR15+0x2110] ;  /* 0x0021100fff407984 */ /* 0x000f220008000c00 */
[----:B------:R-:W-:-:S02]  /*50c0*/  ISETP.GE.AND P1, PT, R152, 0x10, PT ;  /* 0x000000109800780c */ /* 0x000fc40003f26270 */
[----:B------:R-:W-:Y:S02]  /*50d0*/  ISETP.NE.AND P2, PT, R151, 0x1, PT ;  /* 0x000000019700780c */ /* 0x000fe40003f45270 */
[----:B-1----:R-:W-:Y:S02]  /*50e0*/  FSEL R42, R147, R42, !P1 ;  /* 0x0000002a932a7208 */ /* 0x002fe40004800000 */
[----:B------:R-:W-:Y:S02]  /*50f0*/  FSEL R43, R146, R43, !P1 ;  /* 0x0000002b922b7208 */ /* 0x000fe40004800000 */
[----:B------:R-:W-:Y:S02]  /*5100*/  FSEL R40, R149, R40, !P1 ;  /* 0x0000002895287208 */ /* 0x000fe40004800000 */
[----:B------:R-:W-:Y:S02]  /*5110*/  FSEL R41, R148, R41, !P1 ;  /* 0x0000002994297208 */ /* 0x000fe40004800000 */
[----:B--2---:R-:W-:Y:S01]  /*5120*/  ISETP.GE.U32.AND P1, PT, R158, 0x20, PT ;  /* 0x000000209e00780c */ /* 0x004fe20003f26070 */
[--C-:B0-----:R-:W-:Y:S01]  /*5130*/  HADD2.F32 R153, -RZ, R52.reuse.H0_H0 ;  /* 0x20000034ff997230 */ /* 0x101fe20000004100 */
[----:B------:R0:W1:Y:S01]  /*5140*/  SHFL.UP PT, R150, R40, 0x1, RZ ;  /* 0x0420000028967989 */ /* 0x00006200000e00ff */
[----:B------:R-:W-:Y:S01]  /*5150*/  HADD2.F32 R155, -RZ, R52.H1_H1 ;  /* 0x30000034ff9b7230 */ /* 0x000fe20000004100 */
[----:B------:R-:W-:Y:S01]  /*5160*/  BSSY.RECONVERGENT B0, `(.L_x_1263) ;  /* 0x0000057000007945 */ /* 0x000fe20003800200 */
[----:B------:R-:W-:Y:S01]  /*5170*/  HADD2.F32 R148, -RZ, R49.H1_H1 ;  /* 0x30000031ff947230 */ /* 0x000fe20000004100 */
[----:B------:R0:W2:Y:S01]  /*5180*/  SHFL.UP PT, R151, R41, 0x1, RZ ;  /* 0x0420000029977989 */ /* 0x0000a200000e00ff */
[----:B------:R-:W-:-:S02]  /*5190*/  HADD2.F32 R52, -RZ, R53.H0_H0 ;  /* 0x20000035ff347230 */ /* 0x000fc40000004100 */
[----:B------:R-:W-:Y:S01]  /*51a0*/  HADD2.F32 R156, -RZ, R53.H1_H1 ;  /* 0x30000035ff9c7230 */ /* 0x000fe20000004100 */
[----:B------:R0:W0:Y:S01]  /*51b0*/  SHFL.UP PT, R152, R42, 0x1, RZ ;  /* 0x042000002a987989 */ /* 0x00002200000e00ff */
[C---:B---3--:R-:W-:Y:S01]  /*51c0*/  FSEL R76, R60.reuse, R76, !P2 ;  /* 0x0000004c3c4c7208 */ /* 0x048fe20005000000 */
[CC--:B----4-:R-:W-:Y:S01]  /*51d0*/  FMUL.FTZ R147, R61.reuse, R65.reuse ;  /* 0x000000413d937220 */ /* 0x0d0fe20000410000 */
[C---:B------:R-:W-:Y:S01]  /*51e0*/  FMUL.FTZ R146, R60.reuse, R65 ;  /* 0x000000413c927220 */ /* 0x040fe20000410000 */
[C---:B------:R-:W-:Y:S02]  /*51f0*/  FSEL R77, R61.reuse, R77, !P2 ;  /* 0x0000004d3d4d7208 */ /* 0x040fe40005000000 */
[-C--:B------:R-:W-:Y:S01]  /*5200*/  FFMA.FTZ R60, R60, R64.reuse, -R147 ;  /* 0x000000403c3c7223 */ /* 0x080fe20000010893 */
[----:B------:R-:W-:Y:S01]  /*5210*/  FFMA.FTZ R61, R61, R64, R146 ;  /* 0x000000403d3d7223 */ /* 0x000fe20000010092 */
[-C--:B------:R-:W-:Y:S01]  /*5220*/  FMUL.FTZ R147, R63, R65.reuse ;  /* 0x000000413f937220 */ /* 0x080fe20000410000 */
[C---:B------:R-:W-:Y:S01]  /*5230*/  FMUL.FTZ R146, R62.reuse, R65 ;  /* 0x000000413e927220 */ /* 0x040fe20000410000 */
[----:B------:R-:W-:-:S02]  /*5240*/  FSEL R78, R62, R78, !P2 ;  /* 0x0000004e3e4e7208 */ /* 0x000fc40005000000 */
[-C--:B------:R-:W-:Y:S01]  /*5250*/  FFMA.FTZ R147, R62, R64.reuse, -R147 ;  /* 0x000000403e937223 */ /* 0x080fe20000010893 */
[C---:B------:R-:W-:Y:S01]  /*5260*/  FFMA.FTZ R146, R63.reuse, R64, R146 ;  /* 0x000000403f927223 */ /* 0x040fe20000010092 */
[----:B------:R-:W-:Y:S01]  /*5270*/  FSEL R79, R63, R79, !P2 ;  /* 0x0000004f3f4f7208 */ /* 0x000fe20005000000 */
[--C-:B------:R-:W-:Y:S02]  /*5280*/  HADD2.F32 R62, -RZ, R44.reuse.H0_H0 ;  /* 0x2000002cff3e7230 */ /* 0x100fe40000004100 */
[----:B------:R-:W-:Y:S02]  /*5290*/  HADD2.F32 R63, -RZ, R44.H1_H1 ;  /* 0x3000002cff3f7230 */ /* 0x000fe40000004100 */
[----:B------:R-:W-:Y:S01]  /*52a0*/  FADD.FTZ R147, R66, R147 ;  /* 0x0000009342937221 */ /* 0x000fe20000010000 */
[--C-:B------:R-:W-:Y:S02]  /*52b0*/  HADD2.F32 R44, -RZ, R45.reuse.H0_H0 ;  /* 0x2000002dff2c7230 */ /* 0x100fe40000004100 */
[----:B------:R-:W-:-:S02]  /*52c0*/  HADD2.F32 R64, -RZ, R45.H1_H1 ;  /* 0x3000002dff407230 */ /* 0x000fc40000004100 */
[----:B------:R-:W-:Y:S01]  /*52d0*/  FADD.FTZ R67, R67, R146 ;  /* 0x0000009243437221 */ /* 0x000fe20000010000 */
[--C-:B------:R-:W-:Y:S02]  /*52e0*/  HADD2.F32 R45, -RZ, R46.reuse.H0_H0 ;  /* 0x2000002eff2d7230 */ /* 0x100fe40000004100 */
[----:B------:R-:W-:Y:S02]  /*52f0*/  HADD2.F32 R65, -RZ, R46.H1_H1 ;  /* 0x3000002eff417230 */ /* 0x000fe40000004100 */
[--C-:B------:R-:W-:Y:S02]  /*5300*/  HADD2.F32 R46, -RZ, R47.reuse.H0_H0 ;  /* 0x2000002fff2e7230 */ /* 0x100fe40000004100 */
[----:B------:R-:W-:Y:S01]  /*5310*/  HADD2.F32 R66, -RZ, R47.H1_H1 ;  /* 0x3000002fff427230 */ /* 0x000fe20000004100 */
[----:B------:R3:W4:Y:S01]  /*5320*/  SHFL.UP PT, R154, R43, 0x1, RZ ;  /* 0x042000002b9a7989 */ /* 0x00072200000e00ff */
[--C-:B------:R-:W-:Y:S02]  /*5330*/  HADD2.F32 R47, -RZ, R48.reuse.H0_H0 ;  /* 0x20000030ff2f7230 */ /* 0x100fe40000004100 */
[----:B------:R-:W-:-:S02]  /*5340*/  HADD2.F32 R146, -RZ, R48.H1_H1 ;  /* 0x30000030ff927230 */ /* 0x000fc40000004100 */
[----:B------:R-:W-:Y:S02]  /*5350*/  HADD2.F32 R48, -RZ, R49.H0_H0 ;  /* 0x20000031ff307230 */ /* 0x000fe40000004100 */
[--C-:B------:R-:W-:Y:S02]  /*5360*/  HADD2.F32 R159, -RZ, R57.reuse.H0_H0 ;  /* 0x20000039ff9f7230 */ /* 0x100fe40000004100 */
[----:B------:R-:W-:Y:S02]  /*5370*/  HADD2.F32 R160, -RZ, R57.H1_H1 ;  /* 0x30000039ffa07230 */ /* 0x000fe40000004100 */
[--C-:B------:R-:W-:Y:S02]  /*5380*/  HADD2.F32 R49, -RZ, R50.reuse.H0_H0 ;  /* 0x20000032ff317230 */ /* 0x100fe40000004100 */
[----:B------:R-:W-:Y:S02]  /*5390*/  HADD2.F32 R149, -RZ, R50.H1_H1 ;  /* 0x30000032ff957230 */ /* 0x000fe40000004100 */
[----:B------:R-:W-:-:S02]  /*53a0*/  HADD2.F32 R53, -RZ, R54.H0_H0 ;  /* 0x20000036ff357230 */ /* 0x000fc40000004100 */
[----:B------:R-:W-:Y:S02]  /*53b0*/  HADD2.F32 R157, -RZ, R54.H1_H1 ;  /* 0x30000036ff9d7230 */ /* 0x000fe40000004100 */
[--C-:B------:R-:W-:Y:S02]  /*53c0*/  HADD2.F32 R57, -RZ, R58.reuse.H0_H0 ;  /* 0x2000003aff397230 */ /* 0x100fe40000004100 */
[----:B------:R-:W-:Y:S02]  /*53d0*/  HADD2.F32 R161, -RZ, R58.H1_H1 ;  /* 0x3000003affa17230 */ /* 0x000fe40000004100 */
[----:B------:R-:W-:Y:S02]  /*53e0*/  HADD2.F32 R50, -RZ, R51.H0_H0 ;  /* 0x20000033ff327230 */ /* 0x000fe40000004100 */
[----:B------:R-:W-:Y:S02]  /*53f0*/  HADD2.F32 R54, -RZ, R55.H0_H0 ;  /* 0x20000037ff367230 */ /* 0x000fe40000004100 */
[----:B------:R-:W-:-:S02]  /*5400*/  HADD2.F32 R158, -RZ, R56.H0_H0 ;  /* 0x20000038ff9e7230 */ /* 0x000fc40000004100 */
[----:B------:R-:W-:Y:S02]  /*5410*/  HADD2.F32 R58, -RZ, R59.H0_H0 ;  /* 0x2000003bff3a7230 */ /* 0x000fe40000004100 */
[----:B------:R-:W-:Y:S02]  /*5420*/  HADD2.F32 R51, -RZ, R51.H1_H1 ;  /* 0x30000033ff337230 */ /* 0x000fe40000004100 */
[----:B------:R-:W-:Y:S02]  /*5430*/  HADD2.F32 R55, -RZ, R55.H1_H1 ;  /* 0x30000037ff377230 */ /* 0x000fe40000004100 */
[----:B------:R-:W-:Y:S02]  /*5440*/  HADD2.F32 R56, -RZ, R56.H1_H1 ;  /* 0x30000038ff387230 */ /* 0x000fe40000004100 */
[----:B------:R-:W-:Y:S01]  /*5450*/  HADD2.F32 R59, -RZ, R59.H1_H1 ;  /* 0x3000003bff3b7230 */ /* 0x000fe20000004100 */
[----:B01234-:R-:W-:Y:S06]  /*5460*/  @!P1 BRA `(.L_x_1264) ;  /* 0x0000000000549947 */ /* 0x01ffec0003800000 */
[----:B------:R-:W0:Y:S01]  /*5470*/  S2R R42, SR_LANEID ;  /* 0x00000000002a7919 */ /* 0x000e220000000000 */
[----:B------:R-:W-:Y:S01]  /*5480*/  FMUL.FTZ R40, R150, R79 ;  /* 0x0000004f96287220 */ /* 0x000fe20000410000 */
[----:B------:R-:W-:-:S03]  /*5490*/  MOV R43, R39 ;  /* 0x00000027002b7202 */ /* 0x000fc60000000f00 */
[----:B------:R-:W-:Y:S01]  /*54a0*/  FFMA.FTZ R41, R151, R78, R40 ;  /* 0x0000004e97297223 */ /* 0x000fe20000010028 */
[----:B------:R-:W-:-:S03]  /*54b0*/  MOV R40, R36 ;  /* 0x0000002400287202 */ /* 0x000fc60000000f00 */
[----:B------:R-:W-:Y:S01]  /*54c0*/  FADD.FTZ R154, R154, R41 ;  /* 0x000000299a9a7221 */ /* 0x000fe20000010000 */
[----:B------:R-:W-:-:S04]  /*54d0*/  FMUL.FTZ R41, R151, R79 ;  /* 0x0000004f97297220 */ /* 0x000fc80000410000 */
[----:B------:R-:W-:-:S04]  /*54e0*/  FFMA.FTZ R41, R150, R78, -R41 ;  /* 0x0000004e96297223 */ /* 0x000fc80000010829 */
[----:B------:R-:W-:Y:S01]  /*54f0*/  FADD.FTZ R152, R152, R41 ;  /* 0x0000002998987221 */ /* 0x000fe20000010000 */
[----:B------:R-:W-:-:S04]  /*5500*/  FMUL.FTZ R41, R151, R77 ;  /* 0x0000004d97297220 */ /* 0x000fc80000410000 */
[C---:B------:R-:W-:Y:S01]  /*5510*/  FFMA.FTZ R60, R150.reuse, R76, -R41 ;  /* 0x0000004c963c7223 */ /* 0x040fe20000010829 */
[----:B------:R-:W-:Y:S01]  /*5520*/  FMUL.FTZ R150, R150, R77 ;  /* 0x0000004d96967220 */ /* 0x000fe20000410000 */
[----:B------:R-:W-:-:S03]  /*5530*/  MOV R41, R37 ;  /* 0x0000002500297202 */ /* 0x000fc60000000f00 */
[----:B------:R-:W-:Y:S01]  /*5540*/  FFMA.FTZ R151, R151, R76, R150 ;  /* 0x0000004c97977223 */ /* 0x000fe20000010096 */
[----:B0-----:R-:W-:Y:S02]  /*5550*/  ISETP.NE.AND P1, PT, R42, RZ, PT ;  /* 0x000000ff2a00720c */ /* 0x001fe40003f25270 */
[----:B------:R-:W-:Y:S02]  /*5560*/  MOV R42, R38 ;  /* 0x00000026002a7202 */ /* 0x000fe40000000f00 */
[----:B------:R-:W-:Y:S02]  /*5570*/  FSEL R150, R76, R60, !P1 ;  /* 0x0000003c4c967208 */ /* 0x000fe40004800000 */
[----:B------:R-:W-:Y:S02]  /*5580*/  FSEL R151, R77, R151, !P1 ;  /* 0x000000974d977208 */ /* 0x000fe40004800000 */
[----:B------:R-:W-:Y:S02]  /*5590*/  FSEL R152, R78, R152, !P1 ;  /* 0x000000984e987208 */ /* 0x000fe40004800000 */
[----:B------:R-:W-:Y:S01]  /*55a0*/  FSEL R154, R79, R154, !P1 ;  /* 0x0000009a4f9a7208 */ /* 0x000fe20004800000 */
[----:B------:R-:W-:Y:S06]  /*55b0*/  BRA `(.L_x_1265) ;  /* 0x0000000000447947 */ /* 0x000fec0003800000 */
.L_x_1264:
        /* <DEDUP_REMOVED lines=17> */
.L_x_1265:
[----:B------:R-:W-:Y:S05]  /*56d0*/  BSYNC.RECONVERGENT B0 ;  /* 0x0000000000007941 */ /* 0x000fea0003800200 */
.L_x_1263:
[----:B------:R-:W1:Y:S01]  /*56e0*/  S2R R147, SR_TID.X ;  /* 0x0000000000937919 */ /* 0x000e620000002100 */
[----:B------:R-:W-:Y:S01]  /*56f0*/  BSSY.RECONVERGENT B0, `(.L_x_1266) ;  /* 0x0000076000007945 */ /* 0x000fe20003800200 */
[----:B------:R-:W-:Y:S01]  /*5700*/  BAR.SYNC.DEFER_BLOCKING 0x0 ;  /* 0x0000000000007b1d */ /* 0x000fe20000010000 */
[----:B-1----:R-:W-:-:S13]  /*5710*/  ISETP.NE.AND P1, PT, R147, RZ, PT ;  /* 0x000000ff9300720c */ /* 0x002fda0003f25270 */
[----:B0-----:R-:W0:Y:S02]  /*5720*/  @P1 LDS.64 R36, [UR15+0x2138] ;  /* 0x0021380fff241984 */ /* 0x001e240008000a00 */
[----:B0-----:R-:W-:-:S04]  /*5730*/  @P1 FMUL.FTZ R38, R37, R151 ;  /* 0x0000009725261220 */ /* 0x001fc80000410000 */
[C---:B------:R-:W-:Y:S01]  /*5740*/  @P1 FFMA.FTZ R38, R36.reuse, R150, -R38 ;  /* 0x0000009624261223 */ /* 0x040fe20000010826 */
[----:B------:R-:W-:-:S03]  /*5750*/  @P1 FMUL.FTZ R36, R36, R151 ;  /* 0x0000009724241220 */ /* 0x000fc60000410000 */
[----:B------:R-:W-:Y:S01]  /*5760*/  @P1 FADD.FTZ R152, R152, R38 ;  /* 0x0000002698981221 */ /* 0x000fe20000010000 */
[----:B------:R-:W-:-:S03]  /*5770*/  @P1 FFMA.FTZ R37, R37, R150, R36 ;  /* 0x0000009625251223 */ /* 0x000fc60000010024 */
[----:B------:R-:W-:Y:S01]  /*5780*/  FMUL.FTZ R36, R94, R152 ;  /* 0x000000985e247220 */ /* 0x000fe20000410000 */
[----:B------:R-:W-:Y:S01]  /*5790*/  @P1 FADD.FTZ R154, R154, R37 ;  /* 0x000000259a9a1221 */ /* 0x000fe20000010000 */
[----:B------:R-:W-:-:S03]  /*57a0*/  ISETP.NE.AND P1, PT, R147, RZ, PT ;  /* 0x000000ff9300720c */ /* 0x000fc60003f25270 */
        /* <DEDUP_REMOVED lines=96> */
[----:B------:R-:W-:Y:S01]  /*5db0*/  UIMAD UR8, UR6, UR40, UR7 ;  /* 0x00000028060872a4 */ /* 0x000fe2000f8e0207 */
[----:B------:R0:W-:Y:S03]  /*5dc0*/  STS.128 [UR13+0x2140], R40 ;  /* 0x00214028ff007988 */ /* 0x0001e60008000c0d */
[----:B------:R-:W-:Y:S02]  /*5dd0*/  USHF.R.S32.HI UR12, URZ, 0x1f, UR8 ;  /* 0x0000001fff0c7899 */ /* 0x000fe40008011408 */
[----:B------:R-:W-:-:S04]  /*5de0*/  UIADD3 UR8, UP0, UPT, UR14, UR8, URZ ;  /* 0x000000080e087290 */ /* 0x000fc8000ff1e0ff */
[----:B------:R-:W-:Y:S02]  /*5df0*/  ULEA.HI.X.SX32 UR12, UR14, UR12, 0x1, UP0 ;  /* 0x0000000c0e0c7291 */ /* 0x000fe400080f0eff */
[----:B------:R-:W-:-:S04]  /*5e00*/  ULEA UR38, UP0, UR8, UR36, 0x4 ;  /* 0x0000002408267291 */ /* 0x000fc8000f8020ff */
[----:B------:R-:W-:Y:S02]  /*5e10*/  ULEA.HI.X UR39, UR8, UR37, UR12, 0x4, UP0 ;  /* 0x0000002508277291 */ /* 0x000fe400080f240c */
[----:B------:R-:W-:-:S04]  /*5e20*/  MOV R36, UR38 ;  /* 0x0000002600247c02 */ /* 0x000fc80008000f00 */
[----:B------:R-:W-:-:S05]  /*5e30*/  MOV R37, UR39 ;  /* 0x0000002700257c02 */ /* 0x000fca0008000f00 */
[----:B------:R0:W-:Y:S02]  /*5e40*/  STG.E.128 desc[UR24][R36.64], R40 ;  /* 0x0000002824007986 */ /* 0x0001e4000c101d18 */
.L_x_1267:
[----:B------:R-:W-:Y:S05]  /*5e50*/  BSYNC.RECONVERGENT B0 ;  /* 0x0000000000007941 */ /* 0x000fea0003800200 */
.L_x_1266:
        /* <DEDUP_REMOVED lines=51> */
.L_x_1262:
[----:B------:R-:W2:Y:S01]  /*6190*/  LDL.LU R36, [R1+0x4] ;  /* 0x0000040001247983 */ /* 0x000ea20000300800 */
[----:B------:R-:W-:Y:S01]  /*61a0*/  F2FP.F16.F32.PACK_AB R7, R20, R21 ;  /* 0x000000151407723e */ /* 0x000fe200000000ff */
[----:B------:R-:W-:Y:S01]  /*61b0*/  USHF.L.U32 UR7, UR6, 0xa, URZ ;  /* 0x0000000a06077899 */ /* 0x000fe200080006ff */
[----:B------:R-:W-:Y:S01]  /*61c0*/  F2FP.F16.F32.PACK_AB R6, R22, R23 ;  /* 0x000000171606723e */ /* 0x000fe200000000ff */
[----:B------:R-:W2:Y:S01]  /*61d0*/  S2R R0, SR_LANEID ;  /* 0x0000000000007919 */ /* 0x000ea20000000000 */
[----:B------:R-:W-:Y:S01]  /*61e0*/  F2FP.F16.F32.PACK_AB R5, R24, R25 ;  /* 0x000000191805723e */ /* 0x000fe200000000ff */
[----:B------:R-:W0:Y:S01]  /*61f0*/  LDC.64 R20, c[0x0][0x420] ;  /* 0x00010800ff147b82 */ /* 0x000e220000000a00 */
[----:B------:R-:W-:Y:S01]  /*6200*/  F2FP.F16.F32.PACK_AB R4, R26, R27 ;  /* 0x0000001b1a04723e */ /* 0x000fe200000000ff */
[----:B------:R-:W-:Y:S01]  /*6210*/  HFMA2 R3, -RZ, RZ, 0, 0 ;  /* 0x00000000ff037431 */ /* 0x000fe200000001ff */
[----:B------:R-:W-:Y:S01]  /*6220*/  F2FP.F16.F32.PACK_AB R11, R12, R13 ;  /* 0x0000000d0c0b723e */ /* 0x000fe200000000ff */
[----:B------:R-:W-:Y:S01]  /*6230*/  UIADD3 UR18, UP0, UPT, UR18, 0x1000, URZ ;  /* 0x0000100012127890 */ /* 0x000fe2000ff1e0ff */
[----:B------:R-:W-:-:S03]  /*6240*/  F2FP.F16.F32.PACK_AB R10, R14, R15 ;  /* 0x0000000f0e0a723e */ /* 0x000fc600000000ff */
[----:B------:R-:W-:Y:S01]  /*6250*/  BAR.SYNC.DEFER_BLOCKING 0x0 ;  /* 0x0000000000007b1d */ /* 0x000fe20000010000 */
[----:B------:R-:W-:Y:S01]  /*6260*/  F2FP.F16.F32.PACK_AB R9, R16, R17 ;  /* 0x000000111009723e */ /* 0x000fe200000000ff */
[----:B------:R-:W-:Y:S01]  /*6270*/  UIADD3 UR6, UPT, UPT, UR6, 0x1, URZ ;  /* 0x0000000106067890 */ /* 0x000fe2000fffe0ff */
[----:B------:R-:W-:Y:S01]  /*6280*/  F2FP.F16.F32.PACK_AB R8, R18, R19 ;  /* 0x000000131208723e */ /* 0x000fe200000000ff */
[----:B------:R-:W-:Y:S01]  /*6290*/  UIADD3.X UR19, UPT, UPT, URZ, UR19, URZ, UP0, !UPT ;  /* 0x00000013ff137290 */ /* 0x000fe200087fe4ff */
[----:B------:R-:W-:-:S03]  /*62a0*/  MOV R2, UR7 ;  /* 0x0000000700027c02 */ /* 0x000fc60008000f00 */
[----:B------:R-:W1:Y:S01]  /*62b0*/  LDC.64 R22, c[0x0][0x428] ;  /* 0x00010a00ff167b82 */ /* 0x000e620000000a00 */
[----:B------:R-:W3:Y:S01]  /*62c0*/  LDCU UR7, c[0x0][0x394] ;  /* 0x00007280ff0777ac */ /* 0x000ee20008000800 */
[----:B------:R-:W-:Y:S02]  /*62d0*/  UIADD3 UR16, UP1, UPT, UR16, 0x1000, URZ ;  /* 0x0000100010107890 */ /* 0x000fe4000ff3e0ff */
[----:B------:R-:W-:-:S04]  /*62e0*/  UIADD3 UR20, UP2, UPT, UR20, 0x800, URZ ;  /* 0x0000080014147890 */ /* 0x000fc8000ff5e0ff */
[----:B------:R-:W4:Y:S01]  /*62f0*/  LDC.64 R24, c[0x0][0x478] ;  /* 0x00011e00ff187b82 */ /* 0x000f220000000a00 */
[----:B------:R-:W-:Y:S02]  /*6300*/  UIADD3 UR22, UP3, UPT, UR22, 0x800, URZ ;  /* 0x0000080016167890 */ /* 0x000fe4000ff7e0ff */
[----:B------:R-:W-:Y:S01]  /*6310*/  UIADD3.X UR17, UPT, UPT, URZ, UR17, URZ, UP1, !UPT ;  /* 0x00000011ff117290 */ /* 0x000fe20008ffe4ff */
[----:B0-----:R-:W-:Y:S01]  /*6320*/  IMAD.WIDE.U32 R2, R20, UR27, R2 ;  /* 0x0000001b14027c25 */ /* 0x001fe2000f8e0002 */
[----:B------:R-:W-:Y:S02]  /*6330*/  UIADD3.X UR21, UPT, UPT, URZ, UR21, URZ, UP2, !UPT ;  /* 0x00000015ff157290 */ /* 0x000fe400097fe4ff */
[----:B------:R-:W-:Y:S01]  /*6340*/  UIADD3.X UR23, UPT, UPT, URZ, UR23, URZ, UP3, !UPT ;  /* 0x00000017ff177290 */ /* 0x000fe20009ffe4ff */
[----:B------:R-:W-:Y:S01]  /*6350*/  IMAD R3, R21, UR27, R3 ;  /* 0x0000001b15037c24 */ /* 0x000fe2000f8e0203 */
[----:B---3--:R-:W-:Y:S01]  /*6360*/  UISETP.GE.AND UP0, UPT, UR6, UR7, UPT ;  /* 0x000000070600728c */ /* 0x008fe2000bf06270 */
[----:B-1----:R-:W-:Y:S01]  /*6370*/  IMAD.WIDE.U32 R2, R22, UR26, R2 ;  /* 0x0000001a16027c25 */ /* 0x002fe2000f8e0002 */
[----:B--2---:R-:W-:-:S05]  /*6380*/  LEA R0, R0, R36, 0x4 ;  /* 0x0000002400007211 */ /* 0x004fca00078e20ff */
[----:B------:R4:W-:Y:S04]  /*6390*/  STS.128 [R0], R4 ;  /* 0x0000000400007388 */ /* 0x0009e80000000c00 */
[----:B------:R0:W-:Y:S01]  /*63a0*/  STS.128 [R0+0x10], R8 ;  /* 0x0000100800007388 */ /* 0x0001e20000000c00 */
[----:B------:R-:W-:-:S03]  /*63b0*/  NOP ;  /* 0x0000000000007918 */ /* 0x000fc60000000000 */
[----:B------:R-:W1:Y:S04]  /*63c0*/  LDS.128 R12, [R36] ;  /* 0x00000000240c7984 */ /* 0x000e680000000c00 */
[----:B------:R2:W3:Y:S01]  /*63d0*/  LDS.128 R16, [R36+0x200] ;  /* 0x0002000024107984 */ /* 0x0004e20000000c00 */
[C---:B----4-:R-:W-:Y:S01]  /*63e0*/  LEA R4, P0, R2.reuse, R24, 0x1 ;  /* 0x0000001802047211 */ /* 0x050fe200078008ff */
[----:B0-----:R-:W-:Y:S01]  /*63f0*/  IMAD R0, R23, UR26, R3 ;  /* 0x0000001a17007c24 */ /* 0x001fe2000f8e0203 */
[----:B--2---:R-:W0:Y:S04]  /*6400*/  S2R R36, SR_TID.X ;  /* 0x0000000000247919 */ /* 0x004e280000002100 */
[----:B------:R-:W-:-:S02]  /*6410*/  LEA.HI.X R5, R2, R25, R0, 0x1, P0 ;  /* 0x0000001902057211 */ /* 0x000fc400000f0c00 */
[C---:B0-----:R-:W-:Y:S02]  /*6420*/  LOP3.LUT R3, R36.reuse, 0x1f, RZ, 0xc0, !PT ;  /* 0x0000001f24037812 */ /* 0x041fe400078ec0ff */
[----:B------:R-:W-:-:S04]  /*6430*/  LOP3.LUT R6, R36, 0x3e0, RZ, 0xc0, !PT ;  /* 0x000003e024067812 */ /* 0x000fc800078ec0ff */
[----:B------:R-:W-:-:S05]  /*6440*/  LEA R3, R6, R3, 0x1 ;  /* 0x0000000306037211 */ /* 0x000fca00078e08ff */
[----:B------:R-:W-:-:S05]  /*6450*/  IMAD.WIDE.U32 R2, R3, 0x10, R4 ;  /* 0x0000001003027825 */ /* 0x000fca00078e0004 */
[----:B-1----:R0:W-:Y:S04]  /*6460*/  STG.E.128 desc[UR24][R2.64], R12 ;  /* 0x0000000c02007986 */ /* 0x0021e8000c101d18 */
[----:B---3--:R0:W-:Y:S01]  /*6470*/  STG.E.128 desc[UR24][R2.64+0x200], R16 ;  /* 0x0002001002007986 */ /* 0x0081e2000c101d18 */
[----:B------:R-:W-:Y:S05]  /*6480*/  BRA.U !UP0, `(.L_x_1269) ;  /* 0xffffffa1088c7547 */ /* 0x000fea000b83ffff */
[----:B------:R-:W-:Y:S05]  /*6490*/  EXIT ;  /* 0x000000000000794d */ /* 0x000fea0003800000 */
.L_x_1270:
        /* <DEDUP_REMOVED lines=14> */
.L_x_5028:


//--------------------- .text._Z25selective_scan_fwd_kernelI32Selective_Scan_fwd_kernel_traitsILi64ELi16ELi1ELb1ELb1ELb1ELb1EN3c104HalfENS1_7complexIfEEEEv13SSMParamsBase --------------------------
	.section	.text._Z25selective_scan_fwd_kernelI32Selective_Scan_fwd_kernel_traitsILi64ELi16ELi1ELb1ELb1ELb1ELb1EN3c104HalfENS1_7complexIfEEEEv13SSMParamsBase,"ax",@progbits
	.align	128
        .global         _Z25selective_scan_fwd_kernelI32Selective_Scan_fwd_kernel_traitsILi64ELi16ELi1ELb1ELb1ELb1ELb1EN3c104HalfENS1_7complexIfEEEEv13SSMParamsBase
        .type           _Z25selective_scan_fwd_kernelI32Selective_Scan_fwd_kernel_traitsILi64ELi16ELi1ELb1ELb1ELb1ELb1EN3c104HalfENS1_7complexIfEEEEv13SSMParamsBase,@function
        .size           _Z25selective_scan_fwd_kernelI32Selective_Scan_fwd_kernel_traitsILi64ELi16ELi1ELb1ELb1ELb1ELb1EN3c104HalfENS1_7complexIfEEEEv13SSMParamsBase,(.L_x_5029 - _Z25selective_scan_fwd_kernelI32Selective_Scan_fwd_kernel_traitsILi64ELi16ELi1ELb1ELb1ELb1ELb1EN3c104HalfENS1_7complexIfEEEEv13SSMParamsBase)
        .other          _Z25selective_scan_fwd_kernelI32Selective_Scan_fwd_kernel_traitsILi64ELi16ELi1ELb1ELb1ELb1ELb1EN3c104HalfENS1_7complexIfEEEEv13SSMParamsBase,@"STO_CUDA_ENTRY STV_DEFAULT"
_Z25selective_scan_fwd_kernelI32Selective_Scan_fwd_kernel_traitsILi64ELi16ELi1ELb1ELb1ELb1ELb1EN3c104HalfENS1_7complexIfEEEEv13SSMParamsBase:
.text._Z25selective_scan_fwd_kernelI32Selective_Scan_fwd_kernel_traitsILi64ELi16ELi1ELb1ELb1ELb1ELb1EN3c104HalfENS1_7complexIfEEEEv13SSMParamsBase:
        /* <DEDUP_REMOVED lines=108> */
.L_x_1310:
        /* <DEDUP_REMOVED lines=91> */
.L_x_1272:
[----:B------:R-:W-:Y:S05]  /*0c70*/  BSYNC.RECONVERGENT B0 ;  /* 0x0000000000007941 */ /* 0x000fea0003800200 */
.L_x_1271:
        /* <DEDUP_REMOVED lines=35> */
.L_x_1274:
[----:B------:R-:W-:Y:S05]  /*0eb0*/  BSYNC.RECONVERGENT B0 ;  /* 0x0000000000007941 */ /* 0x000fea0003800200 */
.L_x_1273:
        /* <DEDUP_REMOVED lines=37> */
.L_x_1276:
[----:B------:R-:W-:Y:S05]  /*1110*/  BSYNC.RECONVERGENT B0 ;  /* 0x0000000000007941 */ /* 0x000fea0003800200 */
.L_x_1275:
        /* <DEDUP_REMOVED lines=35> */
.L_x_1278:
[----:B------:R-:W-:Y:S05]  /*1350*/  BSYNC.RECONVERGENT B0 ;  /* 0x0000000000007941 */ /* 0x000fea0003800200 */
.L_x_1277:
        /* <DEDUP_REMOVED lines=37> */
.L_x_1280:
[----:B------:R-:W-:Y:S05]  /*15b0*/  BSYNC.RECONVERGENT B0 ;  /* 0x0000000000007941 */ /* 0x000fea0003800200 */
.L_x_1279:
        /* <DEDUP_REMOVED lines=35> */
.L_x_1282:
[----:B------:R-:W-:Y:S05]  /*17f0*/  BSYNC.RECONVERGENT B0 ;  /* 0x0000000000007941 */ /* 0x000fea0003800200 */
.L_x_1281:
        /* <DEDUP_REMOVED lines=37> */
.L_x_1284:
[----:B------:R-:W-:Y:S05]  /*1a50*/  BSYNC.RECONVERGENT B0 ;  /* 0x0000000000007941 */ /* 0x000fea0003800200 */
.L_x_1283:
        /* <DEDUP_REMOVED lines=35> */
.L_x_1286:
[----:B------:R-:W-:Y:S05]  /*1c90*/  BSYNC.RECONVERGENT B0 ;  /* 0x0000000000007941 */ /* 0x000fea0003800200 */
.L_x_1285:
        /* <DEDUP_REMOVED lines=39> */
.L_x_1288:
[----:B------:R-:W-:Y:S05]  /*1f10*/  BSYNC.RECONVERGENT B0 ;  /* 0x0000000000007941 */ /* 0x000fea0003800200 */
.L_x_1287:
        /* <DEDUP_REMOVED lines=39> */
.L_x_1290:
[----:B------:R-:W-:Y:S05]  /*2190*/  BSYNC.RECONVERGENT B0 ;  /* 0x0000000000007941 */ /* 0x000fea0003800200 */
.L_x_1289:
        /* <DEDUP_REMOVED lines=45> */
.L_x_1292:
[----:B------:R-:W-:Y:S05]  /*2470*/  BSYNC.RECONVERGENT B0 ;  /* 0x0000000000007941 */ /* 0x000fea0003800200 */
.L_x_1291:
        /* <DEDUP_REMOVED lines=32> */
.L_x_1294:
[----:B------:R-:W-:Y:S05]  /*2680*/  BSYNC.RECONVERGENT B0 ;  /* 0x0000000000007941 */ /* 0x000fea0003800200 */
.L_x_1293:
        /* <DEDUP_REMOVED lines=32> */
.L_x_1296:
[----:B------:R-:W-:Y:S05]  /*2890*/  BSYNC.RECONVERGENT B0 ;  /* 0x0000000000007941 */ /* 0x000fea0003800200 */
.L_x_1295:
        /* <DEDUP_REMOVED lines=32> */
.L_x_1298:
[----:B------:R-:W-:Y:S05]  /*2aa0*/  BSYNC.RECONVERGENT B0 ;  /* 0x0000000000007941 */ /* 0x000fea0003800200 */
.L_x_1297:
        /* <DEDUP_REMOVED lines=32> */
.L_x_1300:
[----:B------:R-:W-:Y:S05]  /*2cb0*/  BSYNC.RECONVERGENT B0 ;  /* 0x0000000000007941 */ /* 0x000fea0003800200 */
.L_x_1299:
        /* <DEDUP_REMOVED lines=32> */
.L_x_1302:
[----:B------:R-:W-:Y:S05]  /*2ec0*/  BSYNC.RECONVERGENT B0 ;  /* 0x0000000000007941 */ /* 0x000fea0003800200 */
.L_x_1301:
        /* <DEDUP_REMOVED lines=55> */
.L_x_1309:
        /* <DEDUP_REMOVED lines=568> */
.L_x_1305:
        /* <DEDUP_REMOVED lines=17> */
.L_x_1306:
[----:B------:R-:W-:Y:S05]  /*56d0*/  BSYNC.RECONVERGENT B0 ;  /* 0x0000000000007941 */ /* 0x000fea0003800200 */
.L_x_1304:
        /* <DEDUP_REMOVED lines=119> */
.L_x_1308:
[----:B------:R-:W-:Y:S05]  /*5e50*/  BSYNC.RECONVERGENT B0 ;  /* 0x0000000000007941 */ /* 0x000fea0003800200 */
.L_x_1307:
        /* <DEDUP_REMOVED lines=51> */
.L_x_1303:
[----:B------:R-:W2:Y:S01]  /*6190*/  LDL.LU R59, [R1+0x4] ;  /* 0x00000400013b7983 */ /* 0x000ea20000300800 */
[----:B------:R-:W0:Y:S01]  /*61a0*/  LDC.64 R28, c[0x0][0x420] ;  /* 0x00010800ff1c7b82 */ /* 0x000e220000000a00 */
        /* <DEDUP_REMOVED lines=10> */
[----:B------:R-:W1:Y:S01]  /*6250*/  LDC.64 R30, c[0x0][0x428] ;  /* 0x00010a00ff1e7b82 */ /* 0x000e620000000a00 */
[----:B------:R-:W-:Y:S01]  /*6260*/  F2FP.F16.F32.PACK_AB R9, R16, R17 ;  /* 0x000000111009723e */ /* 0x000fe200000000ff */
[----:B------:R-:W3:Y:S01]  /*6270*/  S2R R48, SR_TID.X ;  /* 0x0000000000307919 */ /* 0x000ee20000002100 */
[----:B------:R-:W-:Y:S02]  /*6280*/  F2FP.F16.F32.PACK_AB R8, R18, R19 ;  /* 0x000000131208723e */ /* 0x000fe400000000ff */
[----:B------:R-:W-:Y:S01]  /*6290*/  MOV R2, UR7 ;  /* 0x0000000700027c02 */ /* 0x000fe20008000f00 */
[----:B------:R-:W4:Y:S02]  /*62a0*/  LDCU UR7, c[0x0][0x394] ;  /* 0x00007280ff0777ac */ /* 0x000f240008000800 */
[----:B------:R-:W5:Y:S08]  /*62b0*/  LDC.64 R40, c[0x0][0x478] ;  /* 0x00011e00ff287b82 */ /* 0x000f700000000a00 */
[----:B------:R-:W4:Y:S08]  /*62c0*/  LDC.64 R42, c[0x0][0x410] ;  /* 0x00010400ff2a7b82 */ /* 0x000f300000000a00 */
[----:B------:R-:W5:Y:S08]  /*62d0*/  LDC.64 R44, c[0x0][0x418] ;  /* 0x00010600ff2c7b82 */ /* 0x000f700000000a00 */
[----:B------:R-:W5:Y:S01]  /*62e0*/  LDC.64 R46, c[0x0][0x488] ;  /* 0x00012200ff2e7b82 */ /* 0x000f620000000a00 */
[----:B--2---:R-:W-:-:S05]  /*62f0*/  LEA R0, R0, R59, 0x4 ;  /* 0x0000003b00007211 */ /* 0x004fca00078e20ff */
[----:B------:R0:W-:Y:S04]  /*6300*/  STS.128 [R0], R4 ;  /* 0x0000000400007388 */ /* 0x0001e80000000c00 */
[----:B------:R2:W-:Y:S01]  /*6310*/  STS.128 [R0+0x10], R8 ;  /* 0x0000100800007388 */ /* 0x0005e20000000c00 */
[----:B------:R-:W-:-:S03]  /*6320*/  NOP ;  /* 0x0000000000007918 */ /* 0x000fc60000000000 */
[----:B------:R-:W5:Y:S04]  /*6330*/  LDS.128 R32, [R59] ;  /* 0x000000003b207984 */ /* 0x000f680000000c00 */
[----:B------:R-:W5:Y:S01]  /*6340*/  LDS.128 R36, [R59+0x200] ;  /* 0x000200003b247984 */ /* 0x000f620000000c00 */
[----:B0-----:R-:W-:Y:S01]  /*6350*/  IMAD.WIDE.U32 R4, R28, UR27, R2 ;  /* 0x0000001b1c047c25 */ /* 0x001fe2000f8e0002 */
[----:B---3--:R-:W-:-:S03]  /*6360*/  LOP3.LUT R28, R48, 0x1f, RZ, 0xc0, !PT ;  /* 0x0000001f301c7812 */ /* 0x008fc600078ec0ff */
[----:B------:R-:W-:Y:S01]  /*6370*/  IMAD R5, R29, UR27, R5 ;  /* 0x0000001b1d057c24 */ /* 0x000fe2000f8e0205 */
[----:B--2---:R-:W-:Y:S01]  /*6380*/  LOP3.LUT R9, R48, 0x3e0, RZ, 0xc0, !PT ;  /* 0x000003e030097812 */ /* 0x004fe200078ec0ff */
[----:B----4-:R-:W-:-:S03]  /*6390*/  IMAD.WIDE.U32 R6, R42, UR27, R2 ;  /* 0x0000001b2a067c25 */ /* 0x010fc6000f8e0002 */
[----:B------:R-:W-:Y:S01]  /*63a0*/  LEA R28, R9, R28, 0x1 ;  /* 0x0000001c091c7211 */ /* 0x000fe200078e08ff */
[----:B-1----:R-:W-:-:S04]  /*63b0*/  IMAD.WIDE.U32 R4, R30, UR26, R4 ;  /* 0x0000001a1e047c25 */ /* 0x002fc8000f8e0004 */
[----:B------:R-:W-:Y:S01]  /*63c0*/  IMAD R8, R31, UR26, R5 ;  /* 0x0000001a1f087c24 */ /* 0x000fe2000f8e0205 */
[----:B-----5:R-:W-:Y:S01]  /*63d0*/  LEA R30, P0, R4, R40, 0x1 ;  /* 0x00000028041e7211 */ /* 0x020fe200078008ff */
[----:B------:R-:W-:-:S03]  /*63e0*/  IMAD R7, R43, UR27, R7 ;  /* 0x0000001b2b077c24 */ /* 0x000fc6000f8e0207 */
[----:B------:R-:W-:Y:S01]  /*63f0*/  LEA.HI.X R31, R4, R41, R8, 0x1, P0 ;  /* 0x00000029041f7211 */ /* 0x000fe200000f0c08 */
[----:B------:R-:W-:-:S04]  /*6400*/  IMAD.WIDE.U32 R6, R44, UR26, R6 ;  /* 0x0000001a2c067c25 */ /* 0x000fc8000f8e0006 */
[----:B------:R-:W-:Y:S01]  /*6410*/  IMAD.WIDE.U32 R30, R28, 0x10, R30 ;  /* 0x000000101c1e7825 */ /* 0x000fe200078e001e */
[----:B------:R-:W-:-:S03]  /*6420*/  LEA R40, P1, R6, R46, 0x1 ;  /* 0x0000002e06287211 */ /* 0x000fc600078208ff */
        /* <DEDUP_REMOVED lines=25> */
[----:B------:R-:W-:Y:S02]  /*65c0*/  HADD2.F32 R39, -RZ, R7.H1_H1 ;  /* 0x30000007ff277230 */ /* 0x000fe40000004100 */
[----:B------:R-:W-:Y:S01]  /*65d0*/  FMUL.FTZ R4, R29, -1.4426950216293334961 ;  /* 0xbfb8aa3b1d047820 */ /* 0x000fe20000410000 */
[----:B-1----:R-:W-:-:S02]  /*65e0*/  HADD2.F32 R45, -RZ, R9.H1_H1 ;  /* 0x30000009ff2d7230 */ /* 0x002fc40000004100 */
[----:B------:R-:W-:Y:S01]  /*65f0*/  FMUL.FTZ R30, R32, -1.4426950216293334961 ;  /* 0xbfb8aa3b201e7820 */ /* 0x000fe20000410000 */
[----:B------:R-:W-:Y:S02]  /*6600*/  HADD2.F32 R33, -RZ, R5.H1_H1 ;  /* 0x30000005ff217230 */ /* 0x000fe40000004100 */
[----:B------:R-:W-:Y:S01]  /*6610*/  FMUL.FTZ R40, R39, -1.4426950216293334961 ;  /* 0xbfb8aa3b27287820 */ /* 0x000fe20000410000 */
[----:B------:R-:W-:Y:S01]  /*6620*/  HADD2.F32 R36, -RZ, R6.H1_H1 ;  /* 0x30000006ff247230 */ /* 0x000fe20000004100 */
[----:B------:R-:W0:Y:S01]  /*6630*/  MUFU.EX2 R4, R4 ;  /* 0x0000000400047308 */ /* 0x000e220000000800 */
        /* <DEDUP_REMOVED lines=12> */
[----:B------:R-:W-:Y:S01]  /*6700*/  HADD2.F32 R38, -RZ, R7.H0_H0 ;  /* 0x20000007ff267230 */ /* 0x000fe20000004100 */
[----:B------:R-:W1:Y:S01]  /*6710*/  MUFU.EX2 R40, R40 ;  /* 0x0000002800287308 */ /* 0x000e620000000800 */
[----:B------:R-:W-:-:S02]  /*6720*/  HADD2.F32 R41, -RZ, R8.H0_H0 ;  /* 0x20000008ff297230 */ /* 0x000fc40000004100 */
[----:B------:R-:W-:Y:S01]  /*6730*/  FMUL.FTZ R9, R44, -1.4426950216293334961 ;  /* 0xbfb8aa3b2c097820 */ /* 0x000fe20000410000 */
[----:B------:R-:W-:Y:S02]  /*6740*/  HADD2.F32 R47, -RZ, R10.H0_H0 ;  /* 0x2000000aff2f7230 */ /* 0x000fe40000004100 */
[----:B------:R-:W-:Y:S01]  /*6750*/  FMUL.FTZ R5, R31, -1.4426950216293334961 ;  /* 0xbfb8aa3b1f057820 */ /* 0x000fe20000410000 */
[----:B------:R-:W-:Y:S02]  /*6760*/  HADD2.F32 R50, -RZ, R11.H0_H0 ;  /* 0x2000000bff327230 */ /* 0x000fe40000004100 */
[----:B------:R-:W-:Y:S01]  /*6770*/  FMUL.FTZ R6, R35, -1.4426950216293334961 ;  /* 0xbfb8aa3b23067820 */ /* 0x000fe20000410000 */
[----:B------:R-:W-:Y:S01]  /*6780*/  FMUL.FTZ R7, R38, -1.4426950216293334961 ;  /* 0xbfb8aa3b26077820 */ /* 0x000fe20000410000 */
[----:B------:R-:W-:Y:S01]  /*6790*/  FMUL.FTZ R8, R41, -1.4426950216293334961 ;  /* 0xbfb8aa3b29087820 */ /* 0x000fe20000410000 */
[----:B------:R-:W-:Y:S01]  /*67a0*/  FMUL.FTZ R10, R47, -1.4426950216293334961 ;  /* 0xbfb8aa3b2f0a7820 */ /* 0x000fe20000410000 */
[----:B------:R-:W-:Y:S01]  /*67b0*/  FMUL.FTZ R11, R50, -1.4426950216293334961 ;  /* 0xbfb8aa3b320b7820 */ /* 0x000fe20000410000 */
[----:B------:R-:W2:Y:S01]  /*67c0*/  MUFU.EX2 R30, R30 ;  /* 0x0000001e001e7308 */ /* 0x000ea20000000800 */
[----:B0-----:R-:W-:Y:S01]  /*67d0*/  FADD.FTZ R4, R4, 1 ;  /* 0x3f80000004047421 */ /* 0x001fe20000010000 */
[----:B-1----:R-:W-:-:S06]  /*67e0*/  FADD.FTZ R40, R40, 1 ;  /* 0x3f80000028287421 */ /* 0x002fcc0000010000 */
        /* <DEDUP_REMOVED lines=27> */
[----:B------:R-:W-:Y:S01]  /*69a0*/  MUFU.RCP R53, R30 ;  /* 0x0000001e00357308 */ /* 0x000fe20000001000 */
[----:B0-----:R-:W-:-:S07]  /*69b0*/  FADD.FTZ R11, R11, 1 ;  /* 0x3f8000000b0b7421 */ /* 0x001fce0000010000 */
[----:B------:R-:W0:Y:S01]  /*69c0*/  MUFU.RCP R40, R40 ;  /* 0x0000002800287308 */ /* 0x000e220000001000 */
[----:B-1----:R-:W-:-:S04]  /*69d0*/  FMUL.FTZ R4, R29, R4 ;  /* 0x000000041d047220 */ /* 0x002fc80000410000 */
[----:B------:R-:W-:-:S03]  /*69e0*/  FMUL.FTZ R4, R4, R27 ;  /* 0x0000001b04047220 */ /* 0x000fc60000410000 */
[----:B------:R-:W1:Y:S08]  /*69f0*/  MUFU.RCP R57, R9 ;  /* 0x0000000900397308 */ /* 0x000e700000001000 */
[----:B------:R-:W2:Y:S01]  /*6a00*/  MUFU.RCP R46, R46 ;  /* 0x0000002e002e7308 */ /* 0x000ea20000001000 */
[----:B0-----:R-:W-:-:S04]  /*6a10*/  FMUL.FTZ R39, R39, R40 ;  /* 0x0000002827277220 */ /* 0x001fc80000410000 */
[----:B------:R-:W-:-:S03]  /*6a20*/  FMUL.FTZ R39, R39, R20 ;  /* 0x0000001427277220 */ /* 0x000fc60000410000 */
[----:B------:R0:W3:Y:S01]  /*6a30*/  MUFU.RCP R54, R5 ;  /* 0x0000000500367308 */ /* 0x0000e20000001000 */
[----:B-1----:R-:W-:-:S04]  /*6a40*/  FMUL.FTZ R44, R44, R57 ;  /* 0x000000392c2c7220 */ /* 0x002fc80000410000 */
[----:B------:R-:W-:-:S03]  /*6a50*/  FMUL.FTZ R44, R44, R17 ;  /* 0x000000112c2c7220 */ /* 0x000fc60000410000 */
[----:B------:R-:W1:Y:S01]  /*6a60*/  MUFU.RCP R34, R34 ;  /* 0x0000002200227308 */ /* 0x000e620000001000 */
[----:B0-----:R-:W-:Y:S01]  /*6a70*/  FMUL.FTZ R5, R32, R53 ;  /* 0x0000003520057220 */ /* 0x001fe20000410000 */
[----:B--2---:R-:W-:-:S03]  /*6a80*/  FMUL.FTZ R45, R45, R46 ;  /* 0x0000002e2d2d7220 */ /* 0x004fc60000410000 */
[----:B------:R-:W-:Y:S01]  /*6a90*/  FMUL.FTZ R5, R5, R26 ;  /* 0x0000001a05057220 */ /* 0x000fe20000410000 */
[----:B------:R-:W-:Y:S02]  /*6aa0*/  FMUL.FTZ R45, R45, R16 ;  /* 0x000000102d2d7220 */ /* 0x000fe40000410000 */
[----:B------:R3:W-:Y:S01]  /*6ab0*/  MUFU.RCP R56, R6 ;  /* 0x0000000600387308 */ /* 0x0007e20000001000 */
[----:B------:R-:W0:Y:S01]  /*6ac0*/  LDC.64 R16, c[0x0][0x490] ;  /* 0x00012400ff107b82 */ /* 0x000e220000000a00 */
[----:B------:R-:W-:Y:S02]  /*6ad0*/  F2FP.F16.F32.PACK_AB R32, R5, R4 ;  /* 0x000000040520723e */ /* 0x000fe400000000ff */
[----:B------:R-:W-:-:S04]  /*6ae0*/  F2FP.F16.F32.PACK_AB R45, R45, R44 ;  /* 0x0000002c2d2d723e */ /* 0x000fc800000000ff */
[----:B------:R-:W2:Y:S01]  /*6af0*/  MUFU.RCP R37, R37 ;  /* 0x0000002500257308 */ /* 0x000ea20000001000 */
[----:B---3--:R-:W-:Y:S01]  /*6b00*/  FMUL.FTZ R6, R31, R54 ;  /* 0x000000361f067220 */ /* 0x008fe20000410000 */
[----:B-1----:R-:W-:Y:S01]  /*6b10*/  FMUL.FTZ R33, R33, R34 ;  /* 0x0000002221217220 */ /* 0x002fe20000410000 */
[----:B------:R-:W1:Y:S02]  /*6b20*/  LDC.64 R4, c[0x0][0x430] ;  /* 0x00010c00ff047b82 */ /* 0x000e640000000a00 */
[----:B------:R-:W-:Y:S01]  /*6b30*/  FMUL.FTZ R6, R6, R25 ;  /* 0x0000001906067220 */ /* 0x000fe20000410000 */
[----:B------:R-:W-:Y:S02]  /*6b40*/  FMUL.FTZ R33, R33, R24 ;  /* 0x0000001821217220 */ /* 0x000fe40000410000 */
[----:B------:R2:W3:Y:S03]  /*6b50*/  MUFU.RCP R55, R7 ;  /* 0x0000000700377308 */ /* 0x0004e60000001000 */
[----:B------:R-:W-:-:S05]  /*6b60*/  F2FP.F16.F32.PACK_AB R33, R33, R6 ;  /* 0x000000062121723e */ /* 0x000fca00000000ff */
[----:B------:R4:W5:Y:S01]  /*6b70*/  MUFU.RCP R30, R8 ;  /* 0x00000008001e7308 */ /* 0x0009620000001000 */
[----:B--2---:R-:W-:-:S04]  /*6b80*/  FMUL.FTZ R7, R36, R37 ;  /* 0x0000002524077220 */ /* 0x004fc80000410000 */
[----:B------:R-:W-:-:S03]  /*6b90*/  FMUL.FTZ R7, R7, R22 ;  /* 0x0000001607077220 */ /* 0x000fc60000410000 */
[----:B------:R-:W2:Y:S01]  /*6ba0*/  MUFU.RCP R43, R43 ;  /* 0x0000002b002b7308 */ /* 0x000ea20000001000 */
[----:B----4-:R-:W-:Y:S01]  /*6bb0*/  FMUL.FTZ R8, R35, R56 ;  /* 0x0000003823087220 */ /* 0x010fe20000410000 */
[----:B---3--:R-:W-:Y:S01]  /*6bc0*/  FMUL.FTZ R38, R38, R55 ;  /* 0x0000003726267220 */ /* 0x008fe20000410000 */
[----:B-1----:R-:W-:-:S04]  /*6bd0*/  IMAD.WIDE.U32 R2, R4, UR27, R2 ;  /* 0x0000001b04027c25 */ /* 0x002fc8000f8e0002 */
[----:B------:R-:W-:Y:S01]  /*6be0*/  FMUL.FTZ R8, R8, R23 ;  /* 0x0000001708087220 */ /* 0x000fe20000410000 */
[----:B------:R-:W-:Y:S01]  /*6bf0*/  FMUL.FTZ R38, R38, R21 ;  /* 0x0000001526267220 */ /* 0x000fe20000410000 */
[----:B------:R-:W-:Y:S01]  /*6c00*/  IMAD R3, R5, UR27, R3 ;  /* 0x0000001b05037c24 */ /* 0x000fe2000f8e0203 */
[----:B------:R5:W1:Y:S02]  /*6c10*/  MUFU.RCP R58, R10 ;  /* 0x0000000a003a7308 */ /* 0x000a640000001000 */
[----:B------:R-:W-:Y:S02]  /*6c20*/  F2FP.F16.F32.PACK_AB R34, R7, R8 ;  /* 0x000000080722723e */ /* 0x000fe400000000ff */
[----:B------:R-:W-:Y:S01]  /*6c30*/  F2FP.F16.F32.PACK_AB R35, R39, R38 ;  /* 0x000000262723723e */ /* 0x000fe200000000ff */
[----:B------:R-:W-:Y:S01]  /*6c40*/  BAR.SYNC.DEFER_BLOCKING 0x0 ;  /* 0x0000000000007b1d */ /* 0x000fe20000010000 */
[----:B-----5:R-:W-:Y:S01]  /*6c50*/  FMUL.FTZ R10, R41, R30 ;  /* 0x0000001e290a7220 */ /* 0x020fe20000410000 */
[----:B--2---:R-:W-:-:S04]  /*6c60*/  FMUL.FTZ R9, R42, R43 ;  /* 0x0000002b2a097220 */ /* 0x004fc80000410000 */
[----:B------:R-:W2:Y:S02]  /*6c70*/  MUFU.RCP R49, R49 ;  /* 0x0000003100317308 */ /* 0x000ea40000001000 */
[----:B------:R-:W3:Y:S01]  /*6c80*/  LDC.64 R6, c[0x0][0x438] ;  /* 0x00010e00ff067b82 */ /* 0x000ee20000000a00 */
[----:B------:R-:W-:Y:S01]  /*6c90*/  FMUL.FTZ R10, R10, R19 ;  /* 0x000000130a0a7220 */ /* 0x000fe20000410000 */
[----:B------:R-:W-:Y:S01]  /*6ca0*/  FMUL.FTZ R9, R9, R18 ;  /* 0x0000001209097220 */ /* 0x000fe20000410000 */
[----:B-1----:R-:W-:-:S03]  /*6cb0*/  FMUL.FTZ R20, R47, R58 ;  /* 0x0000003a2f147220 */ /* 0x002fc60000410000 */
[----:B------:R2:W1:Y:S01]  /*6cc0*/  MUFU.RCP R29, R11 ;  /* 0x0000000b001d7308 */ /* 0x0004620000001000 */
[----:B------:R-:W-:Y:S01]  /*6cd0*/  F2FP.F16.F32.PACK_AB R44, R9, R10 ;  /* 0x0000000a092c723e */ /* 0x000fe200000000ff */
[----:B------:R-:W-:-:S06]  /*6ce0*/  FMUL.FTZ R20, R20, R15 ;  /* 0x0000000f14147220 */ /* 0x000fcc0000410000 */
[----:B------:R-:W4:Y:S01]  /*6cf0*/  MUFU.RCP R52, R52 ;  /* 0x0000003400347308 */ /* 0x000f220000001000 */
[----:B--2---:R-:W-:Y:S01]  /*6d00*/  FMUL.FTZ R11, R48, R49 ;  /* 0x00000031300b7220 */ /* 0x004fe20000410000 */
[----:B------:R-:W-:Y:S03]  /*6d10*/  STS.128 [R0], R32 ;  /* 0x0000002000007388 */ /* 0x000fe60000000c00 */
[----:B------:R-:W-:Y:S01]  /*6d20*/  FMUL.FTZ R11, R11, R14 ;  /* 0x0000000e0b0b7220 */ /* 0x000fe20000410000 */
[----:B-1----:R-:W-:-:S04]  /*6d30*/  FMUL.FTZ R50, R50, R29 ;  /* 0x0000001d32327220 */ /* 0x002fc80000410000 */
[----:B------:R-:W-:Y:S01]  /*6d40*/  F2FP.F16.F32.PACK_AB R46, R11, R20 ;  /* 0x000000140b2e723e */ /* 0x000fe200000000ff */
[----:B---3--:R-:W-:-:S04]  /*6d50*/  IMAD.WIDE.U32 R2, R6, UR26, R2 ;  /* 0x0000001a06027c25 */ /* 0x008fc8000f8e0002 */
[----:B------:R-:W-:Y:S01]  /*6d60*/  FMUL.FTZ R50, R50, R13 ;  /* 0x0000000d32327220 */ /* 0x000fe20000410000 */
[----:B------:R-:W-:Y:S01]  /*6d70*/  IMAD R3, R7, UR26, R3 ;  /* 0x0000001a07037c24 */ /* 0x000fe2000f8e0203 */
[----:B0-----:R-:W-:Y:S01]  /*6d80*/  LEA R4, P0, R2, R16, 0x1 ;  /* 0x0000001002047211 */ /* 0x001fe200078008ff */
[----:B----4-:R-:W-:-:S03]  /*6d90*/  FMUL.FTZ R51, R51, R52 ;  /* 0x0000003433337220 */ /* 0x010fc60000410000 */
[----:B------:R-:W-:Y:S01]  /*6da0*/  LEA.HI.X R5, R2, R17, R3, 0x1, P0 ;  /* 0x0000001102057211 */ /* 0x000fe200000f0c03 */
[----:B------:R-:W-:Y:S02]  /*6db0*/  FMUL.FTZ R51, R51, R12 ;  /* 0x0000000c33337220 */ /* 0x000fe40000410000 */
[----:B------:R-:W-:-:S03]  /*6dc0*/  IMAD.WIDE.U32 R28, R28, 0x10, R4 ;  /* 0x000000101c1c7825 */ /* 0x000fc600078e0004 */
        /* <DEDUP_REMOVED lines=9> */
.L_x_1311:
        /* <DEDUP_REMOVED lines=10> */
.L_x_5029:


//--------------------- .text._Z25selective_scan_fwd_kernelI32Selective_Scan_fwd_kernel_traitsILi32ELi16ELi1ELb0ELb0ELb0ELb0EN3c104HalfENS1_7complexIfEEEEv13SSMParamsBase --------------------------
	.section	.text._Z25selective_scan_fwd_kernelI32Selective_Scan_fwd_kernel_traitsILi32ELi16ELi1ELb0ELb0ELb0ELb0EN3c104HalfENS1_7complexIfEEEEv13SSMParamsBase,"ax",@progbits
	.align	128
        .global         _Z25selective_scan_fwd_kernelI32Selective_Scan_fwd_kernel_traitsILi32ELi16ELi1ELb0ELb0ELb0ELb0EN3c104HalfENS1_7complexIfEEEEv13SSMParamsBase
        .type           _Z25selective_scan_fwd_kernelI32Selective_Scan_fwd_kernel_traitsILi32ELi16ELi1ELb0ELb0ELb0ELb0EN3c104HalfENS1_7complexIfEEEEv13SSMParamsBase,@function
        .size           _Z25selective_scan_fwd_kernelI32Selective_Scan_fwd_kernel_traitsILi32ELi16ELi1ELb0ELb0ELb0ELb0EN3c104HalfENS1_7complexIfEEEEv13SSMParamsBase,(.L_x_5030 - _Z25selective_scan_fwd_kernelI32Selective_Scan_fwd_kernel_traitsILi32ELi16ELi1ELb0ELb0ELb0ELb0EN3c104HalfENS1_7complexIfEEEEv13SSMParamsBase)
        .other          _Z25selective_scan_fwd_kernelI32Selective_Scan_fwd_kernel_traitsILi32ELi16ELi1ELb0ELb0ELb0ELb0EN3c104HalfENS1_7complexIfEEEEv13SSMParamsBase,@"STO_CUDA_ENTRY STV_DEFAULT"
_Z25selective_scan_fwd_kernelI32Selective_Scan_fwd_kernel_traitsILi32ELi16ELi1ELb0ELb0ELb0ELb0EN3c104HalfENS1_7complexIfEEEEv13SSMParamsBase:
.text._Z25selective_scan_fwd_kernelI32Selective_Scan_fwd_kernel_traitsILi32ELi16ELi1ELb0ELb0ELb0ELb0EN3c104HalfENS1_7complexIfEEEEv13SSMParamsBase:
[----:B------:R-:W-:Y:S08]  /*0000*/  LDC R1, c[0x0][0x37c] ;  /* 0x0000df00ff017b82 */ /* 0x000ff00000000800 */
[----:B------:R-:W0:Y:S01]  /*0010*/  LDC.64 R4, c[0x0][0x470] ;  /* 0x00011c00ff047b82 */ /* 0x000e220000000a00 */
[----:B------:R-:W1:Y:S01]  /*0020*/  S2R R80, SR_CTAID.Y ;  /* 0x0000000000507919 */ /* 0x000e620000002600 */
[----:B------:R-:W2:Y:S01]  /*0030*/  LDCU.64 UR16, c[0x0][0x358] ;  /* 0x00006b00ff1077ac */ /* 0x000ea20008000a00 */
[----:B------:R-:W-:Y:S01]  /*0040*/  MOV R76, RZ ;  /* 0x000000ff004c7202 */ /* 0x000fe20000000f00 */
[----:B------:R-:W-:Y:S01]  /*0050*/  HFMA2 R78, -RZ, RZ, 0, 0 ;  /* 0x00000000ff4e7431 */ /* 0x000fe200000001ff */
[----:B------:R-:W3:Y:S03]  /*0060*/  LDCU.128 UR8, c[0x0][0x3f0] ;  /* 0x00007e00ff0877ac */ /* 0x000ee60008000c00 */
[----:B------:R-:W4:Y:S01]  /*0070*/  LDC.64 R2, c[0x0][0x458] ;  /* 0x00011600ff027b82 */ /* 0x000f220000000a00 */
[----:B------:R-:W3:Y:S07]  /*0080*/  LDCU.128 UR12, c[0x0][0x400] ;  /* 0x00008000ff0c77ac */ /* 0x000eee0008000c00 */
[----:B------:R-:W3:Y:S01]  /*0090*/  LDC R9, c[0x0][0x394] ;  /* 0x0000e500ff097b82 */ /* 0x000ee20000000800 */
[----:B0-----:R-:W-:-:S07]  /*00a0*/  ISETP.NE.U32.AND P1, PT, R4, RZ, PT ;  /* 0x000000ff0400720c */ /* 0x001fce0003f25070 */
[----:B------:R-:W0:Y:S01]  /*00b0*/  S2UR UR18, SR_CTAID.X ;  /* 0x00000000001279c3 */ /* 0x000e220000002500 */
[----:B------:R-:W-:Y:S02]  /*00c0*/  ISETP.NE.AND.EX P1, PT, R5, RZ, PT, P1 ;  /* 0x000000ff0500720c */ /* 0x000fe40003f25310 */
[----:B----4-:R-:W-:-:S05]  /*00d0*/  ISETP.NE.U32.AND P0, PT, R2, RZ, PT ;  /* 0x000000ff0200720c */ /* 0x010fca0003f05070 */
[----:B------:R-:W4:Y:S01]  /*00e0*/  LDC.64 R56, c[0x0][0x460] ;  /* 0x00011800ff387b82 */ /* 0x000f220000000a00 */
[----:B------:R-:W-:-:S05]  /*00f0*/  ISETP.NE.AND.EX P0, PT, R3, RZ, PT, P0 ;  /* 0x000000ff0300720c */ /* 0x000fca0003f05300 */
[C---:B-1----:R-:W-:Y:S02]  /*0100*/  @P1 LEA R4, P3, R80.reuse, R4, 0x2 ;  /* 0x0000000450041211 */ /* 0x042fe400078610ff */
[----:B------:R-:W1:Y:S02]  /*0110*/  LDC.64 R54, c[0x0][0x468] ;  /* 0x00011a00ff367b82 */ /* 0x000e640000000a00 */
[----:B------:R-:W-:-:S04]  /*0120*/  @P1 LEA.HI.X R5, R80, R5, RZ, 0x2, P3 ;  /* 0x0000000550051211 */ /* 0x000fc800018f14ff */
[C---:B------:R-:W-:Y:S01]  /*0130*/  @P0 LEA R2, P2, R80.reuse, R2, 0x2 ;  /* 0x0000000250020211 */ /* 0x040fe200078410ff */
[----:B--2---:R2:W5:Y:S03]  /*0140*/  @P1 LDG.E R76, desc[UR16][R4.64] ;  /* 0x00000010044c1981 */ /* 0x004566000c1e1900 */
[----:B------:R-:W-:-:S05]  /*0150*/  @P0 LEA.HI.X R3, R80, R3, RZ, 0x2, P2 ;  /* 0x0000000350030211 */ /* 0x000fca00010f14ff */
[----:B------:R2:W5:Y:S01]  /*0160*/  @P0 LDG.E R78, desc[UR16][R2.64] ;  /* 0x00000010024e0981 */ /* 0x000562000c1e1900 */
[----:B---3--:R-:W-:Y:S01]  /*0170*/  ISETP.GE.AND P0, PT, R9, 0x1, PT ;  /* 0x000000010900780c */ /* 0x008fe20003f06270 */
[----:B0-----:R-:W-:Y:S02]  /*0180*/  UIMAD.WIDE.U32 UR4, UR18, UR8, URZ ;  /* 0x00000008120472a5 */ /* 0x001fe4000f8e00ff */
[----:B------:R-:W-:Y:S02]  /*0190*/  UIMAD.WIDE.U32 UR6, UR18, UR12, URZ ;  /* 0x0000000c120672a5 */ /* 0x000fe4000f8e00ff */
[----:B------:R-:W-:Y:S02]  /*01a0*/  UIMAD UR9, UR18, UR9, UR5 ;  /* 0x00000009120972a4 */ /* 0x000fe4000f8e0205 */
[----:B------:R-:W-:-:S06]  /*01b0*/  UIMAD UR8, UR18, UR13, UR7 ;  /* 0x0000000d120872a4 */ /* 0x000fcc000f8e0207 */
[----:B--2---:R-:W-:Y:S06]  /*01c0*/  @!P0 EXIT ;  /* 0x000000000000894d */ /* 0x004fec0003800000 */
[----:B------:R-:W0:Y:S01]  /*01d0*/  S2R R74, SR_TID.X ;  /* 0x00000000004a7919 */ /* 0x000e220000002100 */
[----:B------:R-:W2:Y:S01]  /*01e0*/  LDC R7, c[0x0][0x384] ;  /* 0x0000e100ff077b82 */ /* 0x000ea20000000800 */
[----:B------:R-:W-:Y:S01]  /*01f0*/  MOV R3, UR5 ;  /* 0x0000000500037c02 */ /* 0x000fe20008000f00 */
[----:B------:R-:W3:Y:S01]  /*0200*/  LDCU.64 UR12, c[0x0][0x3d8] ;  /* 0x00007b00ff0c77ac */ /* 0x000ee20008000a00 */
[----:B------:R-:W-:Y:S02]  /*0210*/  MOV R5, UR7 ;  /* 0x0000000700057c02 */ /* 0x000fe40008000f00 */
[----:B------:R-:W-:Y:S01]  /*0220*/  MOV R4, UR6 ;  /* 0x0000000600047c02 */ /* 0x000fe20008000f00 */
[----:B------:R-:W1:Y:S01]  /*0230*/  LDCU.64 UR6, c[0x0][0x3b8] ;  /* 0x00007700ff0677ac */ /* 0x000e620008000a00 */
[----:B------:R-:W-:Y:S01]  /*0240*/  MOV R3, UR9 ;  /* 0x0000000900037c02 */ /* 0x000fe20008000f00 */
[----:B------:R-:W2:Y:S01]  /*0250*/  LDC.64 R72, c[0x0][0x450] ;  /* 0x00011400ff487b82 */ /* 0x000ea20000000a00 */
[----:B------:R-:W-:Y:S01]  /*0260*/  MOV R5, UR8 ;  /* 0x0000000800057c02 */ /* 0x000fe20008000f00 */
[----:B------:R-:W1:Y:S01]  /*0270*/  LDCU.64 UR8, c[0x0][0x3a0] ;  /* 0x00007400ff0877ac */ /* 0x000e620008000a00 */
[----:B------:R-:W-:-:S02]  /*0280*/  MOV R2, UR4 ;  /* 0x0000000400027c02 */ /* 0x000fc40008000f00 */
[----:B------:R-:W-:Y:S01]  /*0290*/  MOV R58, RZ ;  /* 0x000000ff003a7202 */ /* 0x000fe20000000f00 */
[----:B------:R-:W2:Y:S01]  /*02a0*/  LDCU UR4, c[0x0][0x38c] ;  /* 0x00007180ff0477ac */ /* 0x000ea20008000800 */
[C---:B------:R-:W-:Y:S01]  /*02b0*/  IMAD.WIDE.U32 R4, R80.reuse, UR14, R4 ;  /* 0x0000000e50047c25 */ /* 0x040fe2000f8e0004 */
[----:B------:R-:W2:Y:S03]  /*02c0*/  LDC.64 R70, c[0x0][0x448] ;  /* 0x00011200ff467b82 */ /* 0x000ea60000000a00 */
[----:B------:R-:W-:-:S04]  /*02d0*/  IMAD.WIDE.U32 R2, R80, UR10, R2 ;  /* 0x0000000a50027c25 */ /* 0x000fc8000f8e0002 */
[----:B------:R-:W-:Y:S01]  /*02e0*/  IMAD R52, R80, UR11, R3 ;  /* 0x0000000b50347c24 */ /* 0x000fe2000f8e0203 */
[----:B------:R-:W2:Y:S01]  /*02f0*/  LDC.64 R68, c[0x0][0x440] ;  /* 0x00011000ff447b82 */ /* 0x000ea20000000a00 */
[----:B----4-:R-:W-:Y:S01]  /*0300*/  LEA R56, P0, R2, R56, 0x1 ;  /* 0x0000003802387211 */ /* 0x010fe200078008ff */
[C---:B------:R-:W-:Y:S02]  /*0310*/  IMAD R50, R80.reuse, UR15, R5 ;  /* 0x0000000f50327c24 */ /* 0x040fe4000f8e0205 */
[----:B---3--:R-:W-:Y:S01]  /*0320*/  IMAD.WIDE.U32 R66, R80, UR12, RZ ;  /* 0x0000000c50427c25 */ /* 0x008fe2000f8e00ff */
[----:B------:R-:W-:Y:S02]  /*0330*/  LEA.HI.X R52, R2, R57, R52, 0x1, P0 ;  /* 0x0000003902347211 */ /* 0x000fe400000f0c34 */
[----:B0-----:R-:W-:Y:S01]  /*0340*/  SHF.L.U32 R109, R74, 0x4, RZ ;  /* 0x000000044a6d7819 */ /* 0x001fe200000006ff */
[----:B-1----:R-:W-:Y:S01]  /*0350*/  IMAD.WIDE.U32 R64, R80, UR6, RZ ;  /* 0x0000000650407c25 */ /* 0x002fe2000f8e00ff */
[----:B------:R-:W-:-:S02]  /*0360*/  LEA R54, P0, R4, R54, 0x1 ;  /* 0x0000003604367211 */ /* 0x000fc400078008ff */
[----:B------:R-:W-:Y:S01]  /*0370*/  LOP3.LUT R79, R109, 0x3e00, RZ, 0xc0, !PT ;  /* 0x00003e006d4f7812 */ /* 0x000fe200078ec0ff */
[----:B------:R-:W-:Y:S01]  /*0380*/  IMAD.WIDE.U32 R62, R80, UR8, RZ ;  /* 0x00000008503e7c25 */ /* 0x000fe2000f8e00ff */
[----:B------:R-:W-:Y:S02]  /*0390*/  LEA.HI.X R50, R4, R55, R50, 0x1, P0 ;  /* 0x0000003704327211 */ /* 0x000fe400000f0c32 */
[----:B--2---:R-:W-:Y:S01]  /*03a0*/  LEA R72, P0, R66, R72, 0x3 ;  /* 0x0000004842487211 */ /* 0x004fe200078018ff */
[----:B------:R-:W-:Y:S01]  /*03b0*/  IMAD R0, R7, UR18, R80 ;  /* 0x0000001207007c24 */ /* 0x000fe2000f8e0250 */
[----:B------:R-:W-:Y:S01]  /*03c0*/  LEA R70, P1, R64, R70, 0x3 ;  /* 0x0000004640467211 */ /* 0x000fe200078218ff */
[C---:B------:R-:W-:Y:S01]  /*03d0*/  IMAD R4, R80.reuse, UR13, R67 ;  /* 0x0000000d50047c24 */ /* 0x040fe2000f8e0243 */
[----:B------:R-:W-:Y:S01]  /*03e0*/  LOP3.LUT R79, R79, 0x1f, R74, 0xf8, !PT ;  /* 0x0000001f4f4f7812 */ /* 0x000fe200078ef84a */
[C---:B------:R-:W-:Y:S01]  /*03f0*/  IMAD R3, R80.reuse, UR7, R65 ;  /* 0x0000000750037c24 */ /* 0x040fe2000f8e0241 */
[----:B------:R-:W-:Y:S01]  /*0400*/  IADD3 R107, PT, PT, R109, 0x1, RZ ;  /* 0x000000016d6b7810 */ /* 0x000fe20007ffe0ff */
[----:B------:R-:W-:Y:S01]  /*0410*/  IMAD R2, R80, UR9, R63 ;  /* 0x0000000950027c24 */ /* 0x000fe2000f8e023f */
[----:B------:R-:W-:Y:S01]  /*0420*/  LEA.HI.X R66, R66, R73, R4, 0x3, P0 ;  /* 0x0000004942427211 */ /* 0x000fe200000f1c04 */
[----:B------:R-:W-:Y:S01]  /*0430*/  IMAD R0, R0, R9, RZ ;  /* 0x0000000900007224 */ /* 0x000fe200078e02ff */
[----:B------:R-:W-:Y:S01]  /*0440*/  LEA R68, P2, R62, R68, 0x3 ;  /* 0x000000443e447211 */ /* 0x000fe200078418ff */
[----:B------:R-:W0:Y:S01]  /*0450*/  LDCU.U8 UR7, c[0x0][0x39e] ;  /* 0x000073c0ff0777ac */ /* 0x000e220008000000 */
[----:B------:R-:W-:Y:S01]  /*0460*/  LEA.HI.X R64, R64, R71, R3, 0x3, P1 ;  /* 0x0000004740407211 */ /* 0x000fe200008f1c03 */
[----:B------:R-:W-:Y:S01]  /*0470*/  IMAD R60, R0, UR4, RZ ;  /* 0x00000004003c7c24 */ /* 0x000fe2000f8e02ff */
[----:B------:R-:W-:-:S02]  /*0480*/  LEA.HI.X R62, R62, R69, R2, 0x3, P2 ;  /* 0x000000453e3e7211 */ /* 0x000fc400010f1c02 */
        /* <DEDUP_REMOVED lines=14> */
[C---:B------:R-:W-:Y:S02]  /*0570*/  LOP3.LUT R75, R79.reuse, 0x20, RZ, 0xfc, !PT ;  /* 0x000000204f4b7812 */ /* 0x040fe400078efcff */
[C---:B------:R-:W-:Y:S02]  /*0580*/  LOP3.LUT R73, R79.reuse, 0x40, RZ, 0xfc, !PT ;  /* 0x000000404f497812 */ /* 0x040fe400078efcff */
[C---:B------:R-:W-:Y:S02]  /*0590*/  LOP3.LUT R71, R79.reuse, 0x60, RZ, 0xfc, !PT ;  /* 0x000000604f477812 */ /* 0x040fe400078efcff */
[----:B------:R-:W-:-:S02]  /*05a0*/  LOP3.LUT R69, R79, 0x80, RZ, 0xfc, !PT ;  /* 0x000000804f457812 */ /* 0x000fc400078efcff */
[C---:B------:R-:W-:Y:S02]  /*05b0*/  LOP3.LUT R67, R79.reuse, 0xa0, RZ, 0xfc, !PT ;  /* 0x000000a04f437812 */ /* 0x040fe400078efcff */
[C---:B------:R-:W-:Y:S02]  /*05c0*/  LOP3.LUT R65, R79.reuse, 0xc0, RZ, 0xfc, !PT ;  /* 0x000000c04f417812 */ /* 0x040fe400078efcff */
        /* <DEDUP_REMOVED lines=8> */
[----:B0-----:R-:W-:-:S07]  /*0650*/  LOP3.LUT R47, R79, 0x1e0, RZ, 0xfc, !PT ;  /* 0x000001e04f2f7812 */ /* 0x001fce00078efcff */
.L_x_1348:
[----:B0-----:R-:W0:Y:S01]  /*0660*/  LDCU UR4, c[0x0][0x388] ;  /* 0x00007100ff0477ac */ /* 0x001e220008000800 */
[----:B------:R-:W-:Y:S02]  /*0670*/  SHF.L.U32 R3, R79, 0x1, RZ ;  /* 0x000000014f037819 */ /* 0x000fe400000006ff */
[----:B------:R-:W-:Y:S02]  /*0680*/  SHF.L.U32 R48, R58, 0x9, RZ ;  /* 0x000000093a307819 */ /* 0x000fe400000006ff */
[C---:B------:R-:W-:Y:S02]  /*0690*/  IADD3 R2, P0, PT, R3.reuse, R54, RZ ;  /* 0x0000003603027210 */ /* 0x040fe40007f1e0ff */
[----:B------:R-:W-:Y:S02]  /*06a0*/  IADD3 R4, P1, PT, R3, R56, RZ ;  /* 0x0000003803047210 */ /* 0x000fe40007f3e0ff */
[----:B------:R-:W-:Y:S02]  /*06b0*/  IADD3.X R3, PT, PT, RZ, R50, RZ, P0, !PT ;  /* 0x00000032ff037210 */ /* 0x000fe400007fe4ff */
[----:B------:R-:W-:-:S02]  /*06c0*/  PRMT R7, RZ, 0x7610, R7 ;  /* 0x00007610ff077816 */ /* 0x000fc40000000007 */
[----:B------:R-:W-:Y:S02]  /*06d0*/  IADD3.X R5, PT, PT, RZ, R52, RZ, P1, !PT ;  /* 0x00000034ff057210 */ /* 0x000fe40000ffe4ff */
[----:B------:R-:W-:Y:S02]  /*06e0*/  PRMT R10, RZ, 0x7610, R10 ;  /* 0x00007610ff0a7816 */ /* 0x000fe4000000000a */
[----:B------:R-:W-:Y:S02]  /*06f0*/  PRMT R0, RZ, 0x7610, R0 ;  /* 0x00007610ff007816 */ /* 0x000fe40000000000 */
[----:B0-----:R-:W-:Y:S02]  /*0700*/  IADD3 R46, PT, PT, -R48, UR4, RZ ;  /* 0x00000004302e7c10 */ /* 0x001fe4000fffe1ff */
[----:B------:R-:W-:Y:S02]  /*0710*/  PRMT R15, RZ, 0x7610, R15 ;  /* 0x00007610ff0f7816 */ /* 0x000fe4000000000f */
[-C--:B------:R-:W-:Y:S01]  /*0720*/  ISETP.GE.AND P0, PT, R79, R46.reuse, PT ;  /* 0x0000002e4f00720c */ /* 0x080fe20003f06270 */
[----:B------:R-:W-:Y:S01]  /*0730*/  BAR.SYNC.DEFER_BLOCKING 0x0 ;  /* 0x0000000000007b1d */ /* 0x000fe20000010000 */
[----:B------:R-:W-:-:S02]  /*0740*/  ISETP.GE.AND P1, PT, R75, R46, PT ;  /* 0x0000002e4b00720c */ /* 0x000fc40003f26270 */
[-C--:B------:R-:W-:Y:S02]  /*0750*/  ISETP.GE.AND P2, PT, R65, R46.reuse, PT ;  /* 0x0000002e4100720c */ /* 0x080fe40003f46270 */
[-C--:B------:R-:W-:Y:S02]  /*0760*/  ISETP.GE.AND P6, PT, R73, R46.reuse, PT ;  /* 0x0000002e4900720c */ /* 0x080fe40003fc6270 */
[-C--:B------:R-:W-:Y:S02]  /*0770*/  ISETP.GE.AND P3, PT, R67, R46.reuse, PT ;  /* 0x0000002e4300720c */ /* 0x080fe40003f66270 */
[-C--:B------:R-:W-:Y:S02]  /*0780*/  ISETP.GE.AND P5, PT, R71, R46.reuse, PT ;  /* 0x0000002e4700720c */ /* 0x080fe40003fa6270 */
[----:B------:R-:W-:Y:S02]  /*0790*/  ISETP.GE.AND P4, PT, R69, R46, PT ;  /* 0x0000002e4500720c */ /* 0x000fe40003f86270 */
[----:B------:R-:W-:-:S02]  /*07a0*/  PRMT R13, RZ, 0x7610, R13 ;  /* 0x00007610ff0d7816 */ /* 0x000fc4000000000d */
[----:B------:R-:W-:Y:S02]  /*07b0*/  PRMT R9, RZ, 0x7610, R9 ;  /* 0x00007610ff097816 */ /* 0x000fe40000000009 */
[----:B------:R-:W-:Y:S02]  /*07c0*/  PRMT R8, RZ, 0x7610, R8 ;  /* 0x00007610ff087816 */ /* 0x000fe40000000008 */
[----:B------:R-:W-:Y:S02]  /*07d0*/  PRMT R6, RZ, 0x7610, R6 ;  /* 0x00007610ff067816 */ /* 0x000fe40000000006 */
[----:B------:R-:W-:Y:S02]  /*07e0*/  PRMT R11, RZ, 0x7610, R11 ;  /* 0x00007610ff0b7816 */ /* 0x000fe4000000000b */
[----:B------:R-:W-:Y:S01]  /*07f0*/  PRMT R12, RZ, 0x7610, R12 ;  /* 0x00007610ff0c7816 */ /* 0x000fe2000000000c */
[----:B------:R-:W2:Y:S01]  /*0800*/  @!P0 LDG.E.U16 R7, desc[UR16][R4.64] ;  /* 0x0000001004078981 */ /* 0x000ea2000c1e1500 */
[----:B------:R-:W-:-:S02]  /*0810*/  ISETP.GE.AND P0, PT, R63, R46, PT ;  /* 0x0000002e3f00720c */ /* 0x000fc40003f06270 */
[----:B------:R-:W-:Y:S01]  /*0820*/  PRMT R17, RZ, 0x7610, R17 ;  /* 0x00007610ff117816 */ /* 0x000fe20000000011 */
[----:B------:R-:W3:Y:S01]  /*0830*/  @!P1 LDG.E.U16 R0, desc[UR16][R4.64+0x40] ;  /* 0x0000401004009981 */ /* 0x000ee2000c1e1500 */
[----:B------:R-:W-:Y:S02]  /*0840*/  PRMT R14, RZ, 0x7610, R14 ;  /* 0x00007610ff0e7816 */ /* 0x000fe4000000000e */
[----:B------:R-:W-:Y:S01]  /*0850*/  PRMT R21, RZ, 0x7610, R21 ;  /* 0x00007610ff157816 */ /* 0x000fe20000000015 */
[----:B------:R-:W4:Y:S01]  /*0860*/  @!P2 LDG.E.U16 R13, desc[UR16][R4.64+0x180] ;  /* 0x00018010040da981 */ /* 0x000f22000c1e1500 */
[----:B------:R-:W-:Y:S02]  /*0870*/  PRMT R20, RZ, 0x7610, R20 ;  /* 0x00007610ff147816 */ /* 0x000fe40000000014 */
[----:B------:R-:W-:Y:S01]  /*0880*/  PRMT R23, RZ, 0x7610, R23 ;  /* 0x00007610ff177816 */ /* 0x000fe20000000017 */
[----:B------:R-:W4:Y:S01]  /*0890*/  @!P6 LDG.E.U16 R9, desc[UR16][R4.64+0x80] ;  /* 0x000080100409e981 */ /* 0x000f22000c1e1500 */
[----:B------:R-:W-:-:S03]  /*08a0*/  PRMT R22, RZ, 0x7610, R22 ;  /* 0x00007610ff167816 */ /* 0x000fc60000000016 */
[----:B------:R-:W4:Y:S01]  /*08b0*/  @!P0 LDG.E.U16 R10, desc[UR16][R4.64+0x1c0] ;  /* 0x0001c010040a8981 */ /* 0x000f22000c1e1500 */
[-C--:B------:R-:W-:Y:S02]  /*08c0*/  ISETP.GE.AND P0, PT, R61, R46.reuse, PT ;  /* 0x0000002e3d00720c */ /* 0x080fe40003f06270 */
[-C--:B------:R-:W-:Y:S01]  /*08d0*/  ISETP.GE.AND P1, PT, R57, R46.reuse, PT ;  /* 0x0000002e3900720c */ /* 0x080fe20003f26270 */
[----:B------:R-:W4:Y:S01]  /*08e0*/  @!P3 LDG.E.U16 R8, desc[UR16][R4.64+0x140] ;  /* 0x000140100408b981 */ /* 0x000f22000c1e1500 */
[-C--:B------:R-:W-:Y:S02]  /*08f0*/  ISETP.GE.AND P2, PT, R55, R46.reuse, PT ;  /* 0x0000002e3700720c */ /* 0x080fe40003f46270 */
[-C--:B------:R-:W-:Y:S01]  /*0900*/  ISETP.GE.AND P3, PT, R53, R46.reuse, PT ;  /* 0x0000002e3500720c */ /* 0x080fe20003f66270 */
[----:B------:R-:W4:Y:S04]  /*0910*/  @!P5 LDG.E.U16 R6, desc[UR16][R4.64+0xc0] ;  /* 0x0000c0100406d981 */ /* 0x000f28000c1e1500 */
[----:B------:R-:W4:Y:S04]  /*0920*/  @!P4 LDG.E.U16 R11, desc[UR16][R4.64+0x100] ;  /* 0x00010010040bc981 */ /* 0x000f28000c1e1500 */
[----:B------:R-:W4:Y:S01]  /*0930*/  @!P0 LDG.E.U16 R15, desc[UR16][R4.64+0x200] ;  /* 0x00020010040f8981 */ /* 0x000f22000c1e1500 */
[----:B------:R-:W-:-:S02]  /*0940*/  ISETP.GE.AND P0, PT, R59, R46, PT ;  /* 0x0000002e3b00720c */ /* 0x000fc40003f06270 */
[-C--:B------:R-:W-:Y:S01]  /*0950*/  ISETP.GE.AND P4, PT, R51, R46.reuse, PT ;  /* 0x0000002e3300720c */ /* 0x080fe20003f86270 */
[----:B------:R-:W4:Y:S01]  /*0960*/  @!P1 LDG.E.U16 R17, desc[UR16][R4.64+0x280] ;  /* 0x0002801004119981 */ /* 0x000f22000c1e1500 */
[-C--:B------:R-:W-:Y:S02]  /*0970*/  ISETP.GE.AND P5, PT, R49, R46.reuse, PT ;  /* 0x0000002e3100720c */ /* 0x080fe40003fa6270 */
[----:B------:R-:W-:Y:S01]  /*0980*/  ISETP.GE.AND P6, PT, R47, R46, PT ;  /* 0x0000002e2f00720c */ /* 0x000fe20003fc6270 */
[----:B------:R-:W4:Y:S04]  /*0990*/  @!P2 LDG.E.U16 R14, desc[UR16][R4.64+0x2c0] ;  /* 0x0002c010040ea981 */ /* 0x000f28000c1e1500 */
[----:B------:R-:W4:Y:S04]  /*09a0*/  @!P3 LDG.E.U16 R21, desc[UR16][R4.64+0x300] ;  /* 0x000300100415b981 */ /* 0x000f28000c1e1500 */
[----:B------:R-:W4:Y:S04]  /*09b0*/  @!P0 LDG.E.U16 R12, desc[UR16][R4.64+0x240] ;  /* 0x00024010040c8981 */ /* 0x000f28000c1e1500 */
[----:B------:R-:W4:Y:S04]  /*09c0*/  @!P4 LDG.E.U16 R20, desc[UR16][R4.64+0x340] ;  /* 0x000340100414c981 */ /* 0x000f28000c1e1500 */
[----:B------:R-:W4:Y:S04]  /*09d0*/  @!P5 LDG.E.U16 R23, desc[UR16][R4.64+0x380] ;  /* 0x000380100417d981 */ /* 0x000f28000c1e1500 */
[----:B------:R0:W4:Y:S01]  /*09e0*/  @!P6 LDG.E.U16 R22, desc[UR16][R4.64+0x3c0] ;  /* 0x0003c0100416e981 */ /* 0x000122000c1e1500 */
[----:B------:R-:W1:Y:S01]  /*09f0*/  S2R R45, SR_LANEID ;  /* 0x00000000002d7919 */ /* 0x000e620000000000 */
[----:B------:R-:W0:Y:S01]  /*0a00*/  S2UR UR5, SR_CgaCtaId ;  /* 0x00000000000579c3 */ /* 0x000e220000008800 */
[----:B------:R-:W-:-:S02]  /*0a10*/  UMOV UR4, 0x400 ;  /* 0x0000040000047882 */ /* 0x000fc40000000000 */
[----:B0-----:R-:W-:Y:S01]  /*0a20*/  ULEA UR4, UR5, UR4, 0x18 ;  /* 0x0000000405047291 */ /* 0x001fe2000f8ec0ff */
[C---:B-1----:R-:W-:Y:S02]  /*0a30*/  IADD3 R16, PT, PT, R45.reuse, 0x20, RZ ;  /* 0x000000202d107810 */ /* 0x042fe40007ffe0ff */
[CC--:B------:R-:W-:Y:S02]  /*0a40*/  LEA.HI.SX32 R44, R45.reuse, R45.reuse, 0x1b ;  /* 0x0000002d2d2c7211 */ /* 0x0c0fe400078fdaff */
[----:B------:R-:W-:Y:S02]  /*0a50*/  LEA.HI.SX32 R16, R16, R45, 0x1b ;  /* 0x0000002d10107211 */ /* 0x000fe400078fdaff */
[----:B------:R-:W-:Y:S02]  /*0a60*/  LEA R44, R44, UR4, 0x1 ;  /* 0x000000042c2c7c11 */ /* 0x000fe4000f8e08ff */
[----:B------:R-:W-:Y:S02]  /*0a70*/  LEA R43, R16, UR4, 0x1 ;  /* 0x00000004102b7c11 */ /* 0x000fe4000f8e08ff */
[----:B------:R-:W-:-:S02]  /*0a80*/  IADD3 R4, PT, PT, R45, 0x40, RZ ;  /* 0x000000402d047810 */ /* 0x000fc40007ffe0ff */
[C---:B------:R-:W-:Y:S02]  /*0a90*/  IADD3 R16, PT, PT, R45.reuse, 0x60, RZ ;  /* 0x000000602d107810 */ /* 0x040fe40007ffe0ff */
[-C--:B------:R-:W-:Y:S02]  /*0aa0*/  LEA.HI.SX32 R4, R4, R45.reuse, 0x1b ;  /* 0x0000002d04047211 */ /* 0x080fe400078fdaff */
[C---:B------:R-:W-:Y:S02]  /*0ab0*/  IADD3 R18, PT, PT, R45.reuse, 0x80, RZ ;  /* 0x000000802d127810 */ /* 0x040fe40007ffe0ff */
[----:B------:R-:W-:Y:S02]  /*0ac0*/  IADD3 R24, PT, PT, R45, 0xa0, RZ ;  /* 0x000000a02d187810 */ /* 0x000fe40007ffe0ff */
[----:B------:R-:W-:Y:S02]  /*0ad0*/  LEA.HI.SX32 R16, R16, R45, 0x1b ;  /* 0x0000002d10107211 */ /* 0x000fe400078fdaff */
[----:B------:R-:W-:-:S02]  /*0ae0*/  LEA R42, R4, UR4, 0x1 ;  /* 0x00000004042a7c11 */ /* 0x000fc4000f8e08ff */
[-C--:B------:R-:W-:Y:S02]  /*0af0*/  LEA.HI.SX32 R18, R18, R45.reuse, 0x1b ;  /* 0x0000002d12127211 */ /* 0x080fe400078fdaff */
[C---:B------:R-:W-:Y:S02]  /*0b00*/  IADD3 R4, PT, PT, R45.reuse, 0x100, RZ ;  /* 0x000001002d047810 */ /* 0x040fe40007ffe0ff */
[----:B------:R-:W-:Y:S02]  /*0b10*/  LEA.HI.SX32 R24, R24, R45, 0x1b ;  /* 0x0000002d18187211 */ /* 0x000fe400078fdaff */
[----:B------:R-:W-:Y:S02]  /*0b20*/  IADD3 R26, PT, PT, R45, 0xc0, RZ ;  /* 0x000000c02d1a7810 */ /* 0x000fe40007ffe0ff */
[----:B------:R-:W-:Y:S02]  /*0b30*/  LEA R41, R16, UR4, 0x1 ;  /* 0x0000000410297c11 */ /* 0x000fe4000f8e08ff */
[----:B------:R-:W-:-:S02]  /*0b40*/  LEA R40, R18, UR4, 0x1 ;  /* 0x0000000412287c11 */ /* 0x000fc4000f8e08ff */
[-C--:B------:R-:W-:Y:S02]  /*0b50*/  LEA.HI.SX32 R4, R4, R45.reuse, 0x1b ;  /* 0x0000002d04047211 */ /* 0x080fe400078fdaff */
[----:B------:R-:W-:Y:S02]  /*0b60*/  LEA R39, R24, UR4, 0x1 ;  /* 0x0000000418277c11 */ /* 0x000fe4000f8e08ff */
[C---:B------:R-:W-:Y:S02]  /*0b70*/  IADD3 R16, PT, PT, R45.reuse, 0x120, RZ ;  /* 0x000001202d107810 */ /* 0x040fe40007ffe0ff */
[----:B------:R-:W-:Y:S02]  /*0b80*/  LEA.HI.SX32 R26, R26, R45, 0x1b ;  /* 0x0000002d1a1a7211 */ /* 0x000fe400078fdaff */
[C---:B------:R-:W-:Y:S02]  /*0b90*/  IADD3 R18, PT, PT, R45.reuse, 0x140, RZ ;  /* 0x000001402d127810 */ /* 0x040fe40007ffe0ff */
[----:B------:R-:W-:-:S02]  /*0ba0*/  IADD3 R24, PT, PT, R45, 0x160, RZ ;  /* 0x000001602d187810 */ /* 0x000fc40007ffe0ff */
[----:B------:R-:W-:Y:S02]  /*0bb0*/  LEA R36, R4, UR4, 0x1 ;  /* 0x0000000404247c11 */ /* 0x000fe4000f8e08ff */
[-C--:B------:R-:W-:Y:S02]  /*0bc0*/  LEA.HI.SX32 R16, R16, R45.reuse, 0x1b ;  /* 0x0000002d10107211 */ /* 0x080fe400078fdaff */
[----:B------:R-:W-:Y:S02]  /*0bd0*/  IADD3 R4, PT, PT, R45, 0x1a0, RZ ;  /* 0x000001a02d047810 */ /* 0x000fe40007ffe0ff */
[----:B------:R-:W-:Y:S02]  /*0be0*/  LEA R38, R26, UR4, 0x1 ;  /* 0x000000041a267c11 */ /* 0x000fe4000f8e08ff */
        /* <DEDUP_REMOVED lines=8> */
[-C--:B------:R-:W-:Y:S02]  /*0c70*/  ISETP.GE.AND P0, PT, R79, R46.reuse, PT ;  /* 0x0000002e4f00720c */ /* 0x080fe40003f06270 */
[----:B------:R-:W-:Y:S02]  /*0c80*/  P2R R27, PR, RZ, 0x2 ;  /* 0x00000002ff1b7803 */ /* 0x000fe40000000000 */
[----:B------:R-:W-:Y:S02]  /*0c90*/  ISETP.GE.AND P1, PT, R75, R46, PT ;  /* 0x0000002e4b00720c */ /* 0x000fe40003f26270 */
[----:B------:R-:W-:Y:S02]  /*0ca0*/  PRMT R5, RZ, 0x7610, R5 ;  /* 0x00007610ff057816 */ /* 0x000fe40000000005 */
[----:B------:R-:W-:Y:S02]  /*0cb0*/  PRMT R24, RZ, 0x7610, R24 ;  /* 0x00007610ff187816 */ /* 0x000fe40000000018 */
[----:B------:R-:W-:-:S02]  /*0cc0*/  PRMT R26, RZ, 0x7610, R26 ;  /* 0x00007610ff1a7816 */ /* 0x000fc4000000001a */
[----:B------:R-:W-:Y:S02]  /*0cd0*/  PRMT R25, RZ, 0x7610, R25 ;  /* 0x00007610ff197816 */ /* 0x000fe40000000019 */
[----:B------:R-:W-:Y:S01]  /*0ce0*/  PRMT R82, RZ, 0x7610, R82 ;  /* 0x00007610ff527816 */ /* 0x000fe20000000052 */
[----:B--2---:R-:W-:Y:S04]  /*0cf0*/  STS.U16 [R44], R7 ;  /* 0x000000072c007388 */ /* 0x004fe80000000400 */
[----:B---3--:R0:W-:Y:S02]  /*0d00*/  STS.U16 [R43+0x40], R0 ;  /* 0x000040002b007388 */ /* 0x0081e40000000400 */
[----:B0-----:R-:W-:-:S04]  /*0d10*/  IADD3 R0, PT, PT, R45, 0xe0, RZ ;  /* 0x000000e02d007810 */ /* 0x001fc80007ffe0ff */
[----:B------:R-:W-:-:S04]  /*0d20*/  LEA.HI.SX32 R0, R0, R45, 0x1b ;  /* 0x0000002d00007211 */ /* 0x000fc800078fdaff */
[----:B------:R-:W-:Y:S02]  /*0d30*/  LEA R37, R0, UR4, 0x1 ;  /* 0x0000000400257c11 */ /* 0x000fe4000f8e08ff */
[----:B------:R-:W-:Y:S01]  /*0d40*/  IADD3 R0, PT, PT, R45, 0x180, RZ ;  /* 0x000001802d007810 */ /* 0x000fe20007ffe0ff */
[----:B----4-:R-:W-:Y:S03]  /*0d50*/  STS.U16 [R42+0x80], R9 ;  /* 0x000080092a007388 */ /* 0x010fe60000000400 */
[----:B------:R-:W-:Y:S01]  /*0d60*/  LEA.HI.SX32 R0, R0, R45, 0x1b ;  /* 0x0000002d00007211 */ /* 0x000fe200078fdaff */
[----:B------:R0:W-:Y:S04]  /*0d70*/  STS.U16 [R41+0xc0], R6 ;  /* 0x0000c00629007388 */ /* 0x0001e80000000400 */
[----:B------:R-:W-:Y:S01]  /*0d80*/  STS.U16 [R40+0x100], R11 ;  /* 0x0001000b28007388 */ /* 0x000fe20000000400 */
[----:B------:R-:W-:-:S03]  /*0d90*/  LEA R32, R0, UR4, 0x1 ;  /* 0x0000000400207c11 */ /* 0x000fc6000f8e08ff */
[----:B------:R1:W-:Y:S01]  /*0da0*/  STS.U16 [R39+0x140], R8 ;  /* 0x0001400827007388 */ /* 0x0003e20000000400 */
[C---:B0-----:R-:W-:Y:S02]  /*0db0*/  IADD3 R6, PT, PT, R45.reuse, 0x1c0, RZ ;  /* 0x000001c02d067810 */ /* 0x041fe40007ffe0ff */
[C---:B------:R-:W-:Y:S01]  /*0dc0*/  SHF.L.U32 R0, R45.reuse, 0x4, RZ ;  /* 0x000000042d007819 */ /* 0x040fe200000006ff */
[----:B------:R-:W-:Y:S01]  /*0dd0*/  STS.U16 [R38+0x180], R13 ;  /* 0x0001800d26007388 */ /* 0x000fe20000000400 */
[-C--:B------:R-:W-:Y:S02]  /*0de0*/  LEA.HI.SX32 R6, R6, R45.reuse, 0x1b ;  /* 0x0000002d06067211 */ /* 0x080fe400078fdaff */
[----:B-1----:R-:W-:Y:S01]  /*0df0*/  IADD3 R8, PT, PT, R45, 0x1e0, RZ ;  /* 0x000001e02d087810 */ /* 0x002fe20007ffe0ff */
[----:B------:R-:W-:Y:S01]  /*0e00*/  STS.U16 [R37+0x1c0], R10 ;  /* 0x0001c00a25007388 */ /* 0x000fe20000000400 */
[----:B------:R-:W-:Y:S02]  /*0e10*/  LEA.HI.SX32 R28, R0, R0, 0x1b ;  /* 0x00000000001c7211 */ /* 0x000fe400078fdaff */
[----:B------:R-:W-:Y:S01]  /*0e20*/  LEA.HI.SX32 R8, R8, R45, 0x1b ;  /* 0x0000002d08087211 */ /* 0x000fe200078fdaff */
[----:B------:R-:W-:Y:S01]  /*0e30*/  STS.U16 [R36+0x200], R15 ;  /* 0x0002000f24007388 */ /* 0x000fe20000000400 */
[----:B------:R-:W-:-:S02]  /*0e40*/  LEA R30, R6, UR4, 0x1 ;  /* 0x00000004061e7c11 */ /* 0x000fc4000f8e08ff */
[----:B------:R-:W-:Y:S01]  /*0e50*/  LEA R29, R8, UR4, 0x1 ;  /* 0x00000004081d7c11 */ /* 0x000fe2000f8e08ff */
[----:B------:R-:W-:Y:S01]  /*0e60*/  STS.U16 [R35+0x240], R12 ;  /* 0x0002400c23007388 */ /* 0x000fe20000000400 */
[----:B------:R-:W-:-:S03]  /*0e70*/  LEA R28, R28, UR4, 0x1 ;  /* 0x000000041c1c7c11 */ /* 0x000fc6000f8e08ff */
        /* <DEDUP_REMOVED lines=27> */
[----:B------:R-:W-:-:S03]  /*1030*/  ISETP.GE.AND P0, PT, R73, R46, PT ;  /* 0x0000002e4900720c */ /* 0x000fc60003f06270 */
[----:B------:R-:W3:Y:S01]  /*1040*/  @!P1 LDG.E.U16 R22, desc[UR16][R2.64+0x40] ;  /* 0x0000401002169981 */ /* 0x000ee2000c1e1500 */
[----:B------:R-:W-:-:S09]  /*1050*/  ISETP.GE.AND P1, PT, R71, R46, PT ;  /* 0x0000002e4700720c */ /* 0x000fd20003f26270 */
[----:B------:R-:W4:Y:S01]  /*1060*/  @!P0 LDG.E.U16 R21, desc[UR16][R2.64+0x80] ;  /* 0x0000801002158981 */ /* 0x000f22000c1e1500 */
[----:B------:R-:W-:-:S03]  /*1070*/  ISETP.GE.AND P0, PT, R69, R46, PT ;  /* 0x0000002e4500720c */ /* 0x000fc60003f06270 */
[----:B------:R-:W4:Y:S01]  /*1080*/  @!P1 LDG.E.U16 R24, desc[UR16][R2.64+0xc0] ;  /* 0x0000c01002189981 */ /* 0x000f22000c1e1500 */
[----:B------:R-:W-:Y:S02]  /*1090*/  ISETP.GE.AND P1, PT, R67, R46, PT ;  /* 0x0000002e4300720c */ /* 0x000fe40003f26270 */
[----:B------:R-:W-:-:S07]  /*10a0*/  PRMT R23, RZ, 0x7610, R23 ;  /* 0x00007610ff177816 */ /* 0x000fce0000000017 */
[----:B------:R-:W4:Y:S01]  /*10b0*/  @!P0 LDG.E.U16 R23, desc[UR16][R2.64+0x100] ;  /* 0x0001001002178981 */ /* 0x000f22000c1e1500 */
[----:B------:R-:W-:-:S03]  /*10c0*/  ISETP.GE.AND P0, PT, R65, R46, PT ;  /* 0x0000002e4100720c */ /* 0x000fc60003f06270 */
[----:B------:R-:W4:Y:S01]  /*10d0*/  @!P1 LDG.E.U16 R26, desc[UR16][R2.64+0x140] ;  /* 0x00014010021a9981 */ /* 0x000f22000c1e1500 */
[----:B------:R-:W-:-:S09]  /*10e0*/  ISETP.GE.AND P1, PT, R63, R46, PT ;  /* 0x0000002e3f00720c */ /* 0x000fd20003f26270 */
[----:B------:R-:W4:Y:S01]  /*10f0*/  @!P0 LDG.E.U16 R25, desc[UR16][R2.64+0x180] ;  /* 0x0001801002198981 */ /* 0x000f22000c1e1500 */
[----:B------:R-:W-:-:S03]  /*1100*/  ISETP.GE.AND P0, PT, R61, R46, PT ;  /* 0x0000002e3d00720c */ /* 0x000fc60003f06270 */
[----:B------:R-:W4:Y:S01]  /*1110*/  @!P1 LDG.E.U16 R82, desc[UR16][R2.64+0x1c0] ;  /* 0x0001c01002529981 */ /* 0x000f22000c1e1500 */
[----:B------:R-:W-:Y:S02]  /*1120*/  ISETP.NE.AND P1, PT, R27, RZ, PT ;  /* 0x000000ff1b00720c */ /* 0x000fe40003f25270 */
[----:B------:R-:W-:-:S07]  /*1130*/  PRMT R27, RZ, 0x7610, R27 ;  /* 0x00007610ff1b7816 */ /* 0x000fce000000001b */
[----:B------:R-:W4:Y:S01]  /*1140*/  @!P0 LDG.E.U16 R27, desc[UR16][R2.64+0x200] ;  /* 0x00020010021b8981 */ /* 0x000f22000c1e1500 */
[----:B------:R-:W-:Y:S02]  /*1150*/  ISETP.NE.AND P0, PT, R84, RZ, PT ;  /* 0x000000ff5400720c */ /* 0x000fe40003f05270 */
[----:B------:R-:W-:Y:S02]  /*1160*/  PRMT R84, RZ, 0x7610, R84 ;  /* 0x00007610ff547816 */ /* 0x000fe40000000054 */
[----:B------:R-:W-:Y:S02]  /*1170*/  PRMT R111, RZ, 0x7610, R111 ;  /* 0x00007610ff6f7816 */ /* 0x000fe4000000006f */
[----:B------:R-:W-:Y:S02]  /*1180*/  PRMT R86, RZ, 0x7610, R86 ;  /* 0x00007610ff567816 */ /* 0x000fe40000000056 */
[----:B------:R-:W-:Y:S02]  /*1190*/  PRMT R113, RZ, 0x7610, R113 ;  /* 0x00007610ff717816 */ /* 0x000fe40000000071 */
[----:B------:R-:W-:Y:S01]  /*11a0*/  PRMT R88, RZ, 0x7610, R88 ;  /* 0x00007610ff587816 */ /* 0x000fe20000000058 */
[----:B------:R-:W4:Y:S01]  /*11b0*/  @!P1 LDG.E.U16 R111, desc[UR16][R2.64+0x280] ;  /* 0x00028010026f9981 */ /* 0x000f22000c1e1500 */
[----:B------:R-:W-:-:S02]  /*11c0*/  PRMT R115, RZ, 0x7610, R115 ;  /* 0x00007610ff737816 */ /* 0x000fc40000000073 */
[----:B------:R-:W-:Y:S01]  /*11d0*/  PRMT R20, RZ, 0x7610, R20 ;  /* 0x00007610ff147816 */ /* 0x000fe20000000014 */
[----:B------:R-:W4:Y:S04]  /*11e0*/  @!P0 LDG.E.U16 R84, desc[UR16][R2.64+0x240] ;  /* 0x0002401002548981 */ /* 0x000f28000c1e1500 */
[----:B------:R-:W4:Y:S04]  /*11f0*/  @!P2 LDG.E.U16 R86, desc[UR16][R2.64+0x2c0] ;  /* 0x0002c0100256a981 */ /* 0x000f28000c1e1500 */
[----:B------:R-:W4:Y:S04]  /*1200*/  @!P3 LDG.E.U16 R113, desc[UR16][R2.64+0x300] ;  /* 0x000300100271b981 */ /* 0x000f28000c1e1500 */
[----:B------:R-:W4:Y:S04]  /*1210*/  @!P4 LDG.E.U16 R88, desc[UR16][R2.64+0x340] ;  /* 0x000340100258c981 */ /* 0x000f28000c1e1500 */
[----:B------:R-:W4:Y:S04]  /*1220*/  @!P5 LDG.E.U16 R115, desc[UR16][R2.64+0x380] ;  /* 0x000380100273d981 */ /* 0x000f28000c1e1500 */
[----:B------:R-:W4:Y:S01]  /*1230*/  @!P6 LDG.E.U16 R20, desc[UR16][R2.64+0x3c0] ;  /* 0x0003c0100214e981 */ /* 0x000f22000c1e1500 */
[----:B------:R-:W-:Y:S03]  /*1240*/  BSSY.RECONVERGENT B0, `(.L_x_1312) ;  /* 0x0000055000007945 */ /* 0x000fe60003800200 */
[----:B--2---:R0:W-:Y:S04]  /*1250*/  STS.U16 [R44], R5 ;  /* 0x000000052c007388 */ /* 0x0041e80000000400 */
[----:B---3--:R-:W-:Y:S01]  /*1260*/  STS.U16 [R43+0x40], R22 ;  /* 0x000040162b007388 */ /* 0x008fe20000000400 */
[----:B0-----:R-:W0:Y:S03]  /*1270*/  LDC R5, c[0x0][0x38c] ;  /* 0x0000e300ff057b82 */ /* 0x001e260000000800 */
        /* <DEDUP_REMOVED lines=19> */
[----:B------:R-:W0:Y:S04]  /*13b0*/  LDS.U16 R27, [R28+0x8] ;  /* 0x000008001c1b7984 */ /* 0x000e280000000400 */
[----:B------:R-:W0:Y:S04]  /*13c0*/  LDS.U16 R82, [R28+0xa] ;  /* 0x00000a001c527984 */ /* 0x000e280000000400 */
[----:B------:R0:W0:Y:S04]  /*13d0*/  LDS.U16 R84, [R28+0xc] ;  /* 0x00000c001c547984 */ /* 0x0000280000000400 */
        /* <DEDUP_REMOVED lines=8> */
[----:B------:R0:W0:Y:S01]  /*1460*/  LDS.U16 R2, [R28+0x1e] ;  /* 0x00001e001c027984 */ /* 0x0000220000000400 */
[----:B-1----:R-:W-:-:S05]  /*1470*/  HADD2.F32 R23, -RZ, R23.H0_H0 ;  /* 0x20000017ff177230 */ /* 0x002fca0000004100 */
[----:B-----5:R-:W-:-:S05]  /*1480*/  FADD.FTZ R104, R23, R76 ;  /* 0x0000004c17687221 */ /* 0x020fca0000010000 */
[----:B------:R-:W-:-:S04]  /*1490*/  FSETP.GTU.FTZ.AND P0, PT, R104, 20, PT ;  /* 0x41a000006800780b */ /* 0x000fc80003f1c000 */
[----:B------:R-:W-:Y:S01]  /*14a0*/  ISETP.EQ.OR P0, PT, RZ, UR7, P0 ;  /* 0x00000007ff007c0c */ /* 0x000fe20008702670 */
[----:B--2---:R-:W-:Y:S02]  /*14b0*/  HADD2.F32 R111, -RZ, R24.H0_H0 ;  /* 0x20000018ff6f7230 */ /* 0x004fe40000004100 */
[----:B---3--:R-:W-:Y:S02]  /*14c0*/  HADD2.F32 R25, -RZ, R25.H0_H0 ;  /* 0x20000019ff197230 */ /* 0x008fe40000004100 */
[----:B----4-:R-:W-:Y:S02]  /*14d0*/  HADD2.F32 R113, -RZ, R26.H0_H0 ;  /* 0x2000001aff717230 */ /* 0x010fe40000004100 */
[----:B0-----:R-:W-:Y:S02]  /*14e0*/  HADD2.F32 R27, -RZ, R27.H0_H0 ;  /* 0x2000001bff1b7230 */ /* 0x001fe40000004100 */
[--C-:B------:R-:W-:Y:S01]  /*14f0*/  FADD.FTZ R102, R111, R76.reuse ;  /* 0x0000004c6f667221 */ /* 0x100fe20000010000 */
[--C-:B------:R-:W-:Y:S01]  /*1500*/  FADD.FTZ R100, R25, R76.reuse ;  /* 0x0000004c19647221 */ /* 0x100fe20000010000 */
[----:B------:R-:W-:Y:S01]  /*1510*/  FADD.FTZ R98, R113, R76 ;  /* 0x0000004c71627221 */ /* 0x000fe20000010000 */
[----:B------:R-:W-:-:S02]  /*1520*/  HADD2.F32 R23, -RZ, R82.H0_H0 ;  /* 0x20000052ff177230 */ /* 0x000fc40000004100 */
[--C-:B------:R-:W-:Y:S01]  /*1530*/  FADD.FTZ R96, R27, R76.reuse ;  /* 0x0000004c1b607221 */ /* 0x100fe20000010000 */
[----:B------:R-:W-:Y:S02]  /*1540*/  ISETP.GE.AND P5, PT, R5, 0x1, PT ;  /* 0x000000010500780c */ /* 0x000fe40003fa6270 */
[----:B------:R-:W-:Y:S01]  /*1550*/  FSETP.GTU.FTZ.AND P1, PT, R102, 20, PT ;  /* 0x41a000006600780b */ /* 0x000fe20003f3c000 */
[----:B------:R-:W-:Y:S01]  /*1560*/  FADD.FTZ R94, R23, R76 ;  /* 0x0000004c175e7221 */ /* 0x000fe20000010000 */
[----:B------:R-:W-:Y:S02]  /*1570*/  FSETP.GTU.FTZ.AND P3, PT, R100, 20, PT ;  /* 0x41a000006400780b */ /* 0x000fe40003f7c000 */
[----:B------:R-:W-:Y:S02]  /*1580*/  FSETP.GTU.FTZ.AND P2, PT, R98, 20, PT ;  /* 0x41a000006200780b */ /* 0x000fe40003f5c000 */
[----:B------:R-:W-:Y:S01]  /*1590*/  FSETP.GTU.FTZ.AND P4, PT, R96, 20, PT ;  /* 0x41a000006000780b */ /* 0x000fe20003f9c000 */
        /* <DEDUP_REMOVED lines=31> */
.L_x_1313:
[----:B------:R-:W-:Y:S05]  /*1790*/  BSYNC.RECONVERGENT B0 ;  /* 0x0000000000007941 */ /* 0x000fea0003800200 */
.L_x_1312:
        /* <DEDUP_REMOVED lines=37> */
.L_x_1315:
[----:B------:R-:W-:Y:S05]  /*19f0*/  BSYNC.RECONVERGENT B0 ;  /* 0x0000000000007941 */ /* 0x000fea0003800200 */
.L_x_1314:
[----:B------:R-:W-:Y:S01]  /*1a00*/  HADD2.F32 R23, -RZ, R86.H0_H0 ;  /* 0x20000056ff177230 */ /* 0x000fe20000004100 */
        /* <DEDUP_REMOVED lines=34> */
.L_x_1317:
[----:B------:R-:W-:Y:S05]  /*1c30*/  BSYNC.RECONVERGENT B0 ;  /* 0x0000000000007941 */ /* 0x000fea0003800200 */
.L_x_1316:
        /* <DEDUP_REMOVED lines=37> */
.L_x_1319:
[----:B------:R-:W-:Y:S05]  /*1e90*/  BSYNC.RECONVERGENT B0 ;  /* 0x0000000000007941 */ /* 0x000fea0003800200 */
.L_x_1318:
        /* <DEDUP_REMOVED lines=35> */
.L_x_1321:
[----:B------:R-:W-:Y:S05]  /*20d0*/  BSYNC.RECONVERGENT B0 ;  /* 0x0000000000007941 */ /* 0x000fea0003800200 */
.L_x_1320:
        /* <DEDUP_REMOVED lines=37> */
.L_x_1323:
[----:B------:R-:W-:Y:S05]  /*2330*/  BSYNC.RECONVERGENT B0 ;  /* 0x0000000000007941 */ /* 0x000fea0003800200 */
.L_x_1322:
        /* <DEDUP_REMOVED lines=35> */
.L_x_1325:
[----:B------:R-:W-:Y:S05]  /*2570*/  BSYNC.RECONVERGENT B0 ;  /* 0x0000000000007941 */ /* 0x000fea0003800200 */
.L_x_1324:
        /* <DEDUP_REMOVED lines=37> */
.L_x_1327:
[----:B------:R-:W-:Y:S05]  /*27d0*/  BSYNC.RECONVERGENT B0 ;  /* 0x0000000000007941 */ /* 0x000fea0003800200 */
.L_x_1326:
[----:B------:R-:W-:Y:S01]  /*27e0*/  HADD2.F32 R21, -RZ, R20.H0_H0 ;  /* 0x20000014ff157230 */ /* 0x000fe20000004100 */
[----:B------:R-:W-:Y:S01]  /*27f0*/  BSSY.RECONVERGENT B0, `(.L_x_1328) ;  /* 0x0000023000007945 */ /* 0x000fe20003800200 */
[----:B------:R-:W-:Y:S01]  /*2800*/  FSETP.GTU.FTZ.AND P4, PT, R106, 20, PT ;  /* 0x41a000006a00780b */ /* 0x000fe20003f9c000 */
[----:B------:R-:W-:Y:S02]  /*2810*/  HADD2.F32 R19, -RZ, R19.H0_H0 ;  /* 0x20000013ff137230 */ /* 0x000fe40000004100 */
        /* <DEDUP_REMOVED lines=32> */
.L_x_1329:
[----:B------:R-:W-:Y:S05]  /*2a20*/  BSYNC.RECONVERGENT B0 ;  /* 0x0000000000007941 */ /* 0x000fea0003800200 */
.L_x_1328:
[----:B------:R-:W-:Y:S01]  /*2a30*/  ISETP.EQ.OR P6, PT, RZ, UR7, P2 ;  /* 0x00000007ff007c0c */ /* 0x000fe200097c2670 */
[----:B------:R-:W-:Y:S01]  /*2a40*/  HADD2.F32 R3, -RZ, R3.H0_H0 ;  /* 0x20000003ff037230 */ /* 0x000fe20000004100 */
[----:B------:R-:W-:Y:S01]  /*2a50*/  BSSY.RECONVERGENT B0, `(.L_x_1330) ;  /* 0x0000027000007945 */ /* 0x000fe20003800200 */
[----:B------:R-:W-:Y:S01]  /*2a60*/  FSETP.GTU.FTZ.AND P3, PT, R108, 20, PT ;  /* 0x41a000006c00780b */ /* 0x000fe20003f7c000 */
[----:B------:R-:W-:Y:S01]  /*2a70*/  HADD2.F32 R129, -RZ, R18.H0_H0 ;  /* 0x20000012ff817230 */ /* 0x000fe20000004100 */
[----:B------:R-:W-:Y:S01]  /*2a80*/  ISETP.EQ.OR P2, PT, RZ, UR7, P1 ;  /* 0x00000007ff007c0c */ /* 0x000fe20008f42670 */
[----:B------:R-:W-:Y:S02]  /*2a90*/  HADD2.F32 R17, -RZ, R17.H0_H0 ;  /* 0x20000011ff117230 */ /* 0x000fe40000004100 */
[----:B------:R-:W-:Y:S01]  /*2aa0*/  FADD.FTZ R110, R3, R76 ;  /* 0x0000004c036e7221 */ /* 0x000fe20000010000 */
        /* <DEDUP_REMOVED lines=33> */
.L_x_1331:
[----:B------:R-:W-:Y:S05]  /*2cc0*/  BSYNC.RECONVERGENT B0 ;  /* 0x0000000000007941 */ /* 0x000fea0003800200 */
.L_x_1330:
[----:B------:R-:W-:Y:S01]  /*2cd0*/  HADD2.F32 R3, -RZ, R2.H0_H0 ;  /* 0x20000002ff037230 */ /* 0x000fe20000004100 */
[----:B------:R-:W-:Y:S01]  /*2ce0*/  BSSY.RECONVERGENT B0, `(.L_x_1332) ;  /* 0x0000026000007945 */ /* 0x000fe20003800200 */
[----:B------:R-:W-:Y:S01]  /*2cf0*/  FSETP.GTU.FTZ.AND P1, PT, R110, 20, PT ;  /* 0x41a000006e00780b */ /* 0x000fe20003f3c000 */
[----:B------:R-:W-:Y:S02]  /*2d00*/  HADD2.F32 R133, -RZ, R14.H0_H0 ;  /* 0x2000000eff857230 */ /* 0x000fe40000004100 */
[----:B------:R-:W-:Y:S02]  /*2d10*/  HADD2.F32 R13, -RZ, R13.H0_H0 ;  /* 0x2000000dff0d7230 */ /* 0x000fe40000004100 */
[----:B------:R-:W-:Y:S01]  /*2d20*/  FADD.FTZ R112, R3, R76 ;  /* 0x0000004c03707221 */ /* 0x000fe20000010000 */
        /* <DEDUP_REMOVED lines=33> */
.L_x_1333:
[----:B------:R-:W-:Y:S05]  /*2f40*/  BSYNC.RECONVERGENT B0 ;  /* 0x0000000000007941 */ /* 0x000fea0003800200 */
.L_x_1332:
        /* <DEDUP_REMOVED lines=11> */
[----:B------:R-:W-:-:S02]  /*3000*/  HADD2.F32 R141, -RZ, R6.H0_H0 ;  /* 0x20000006ff8d7230 */ /* 0x000fc40000004100 */
[----:B------:R-:W-:Y:S01]  /*3010*/  HADD2.F32 R9, -RZ, R4.H0_H0 ;  /* 0x20000004ff097230 */ /* 0x000fe20000004100 */
        /* <DEDUP_REMOVED lines=31> */
.L_x_1335:
[----:B------:R-:W-:Y:S05]  /*3210*/  BSYNC.RECONVERGENT B0 ;  /* 0x0000000000007941 */ /* 0x000fea0003800200 */
.L_x_1334:
        /* <DEDUP_REMOVED lines=32> */
.L_x_1337:
[----:B------:R-:W-:Y:S05]  /*3420*/  BSYNC.RECONVERGENT B0 ;  /* 0x0000000000007941 */ /* 0x000fea0003800200 */
.L_x_1336:
        /* <DEDUP_REMOVED lines=32> */
.L_x_1339:
[----:B------:R-:W-:Y:S05]  /*3630*/  BSYNC.RECONVERGENT B0 ;  /* 0x0000000000007941 */ /* 0x000fea0003800200 */
.L_x_1338:
        /* <DEDUP_REMOVED lines=32> */
.L_x_1341:
[----:B------:R-:W-:Y:S05]  /*3840*/  BSYNC.RECONVERGENT B0 ;  /* 0x0000000000007941 */ /* 0x000fea0003800200 */
.L_x_1340:
        /* <DEDUP_REMOVED lines=32> */
.L_x_1343:
[----:B------:R-:W-:Y:S05]  /*3a50*/  BSYNC.RECONVERGENT B0 ;  /* 0x0000000000007941 */ /* 0x000fea0003800200 */
.L_x_1342:
[----:B------:R-:W-:Y:S01]  /*3a60*/  HADD2.F32 R143, -RZ, R0.H0_H0 ;  /* 0x20000000ff8f7230 */ /* 0x000fe20000004100 */
[----:B------:R-:W-:Y:S01]  /*3a70*/  BAR.SYNC.DEFER_BLOCKING 0x0 ;  /* 0x0000000000007b1d */ /* 0x000fe20000010000 */
        /* <DEDUP_REMOVED lines=15> */
[----:B------:R-:W-:Y:S01]  /*3b70*/  FMUL.FTZ R111, R143, R78 ;  /* 0x0000004e8f6f7220 */ /* 0x000fe20000410000 */
[----:B------:R-:W-:Y:S06]  /*3b80*/  @!P5 BRA `(.L_x_1344) ;  /* 0x000000280090d947 */ /* 0x000fec0003800000 */
[----:B------:R-:W-:Y:S01]  /*3b90*/  FMUL.FTZ R127, R19, R104 ;  /* 0x00000068137f7220 */ /* 0x000fe20000410000 */
[----:B------:R-:W-:Y:S01]  /*3ba0*/  FMUL.FTZ R130, R17, R100 ;  /* 0x0000006411827220 */ /* 0x000fe20000410000 */
[----:B------:R-:W0:Y:S01]  /*3bb0*/  LDC.64 R18, c[0x0][0x3c0] ;  /* 0x0000f000ff127b82 */ /* 0x000e220000000a00 */
[----:B------:R-:W-:Y:S01]  /*3bc0*/  FMUL.FTZ R138, R3, R84 ;  /* 0x00000054038a7220 */ /* 0x000fe20000410000 */
[----:B------:R-:W-:Y:S01]  /*3bd0*/  IMAD R145, R58, R5, RZ ;  /* 0x000000053a917224 */ /* 0x000fe200078e02ff */
[----:B------:R-:W-:Y:S01]  /*3be0*/  VIMNMX R5, PT, PT, R5, 0x1, !PT ;  /* 0x0000000105057848 */ /* 0x000fe20007fe0100 */
[----:B------:R-:W-:Y:S01]  /*3bf0*/  FMUL.FTZ R129, R129, R102 ;  /* 0x0000006681817220 */ /* 0x000fe20000410000 */
[----:B------:R-:W-:Y:S01]  /*3c00*/  FMUL.FTZ R131, R131, R98 ;  /* 0x0000006283837220 */ /* 0x000fe20000410000 */
[----:B------:R-:W-:Y:S01]  /*3c10*/  FMUL.FTZ R132, R15, R96 ;  /* 0x000000600f847220 */ /* 0x000fe20000410000 */
[----:B------:R-:W-:Y:S01]  /*3c20*/  FMUL.FTZ R133, R133, R94 ;  /* 0x0000005e85857220 */ /* 0x000fe20000410000 */
[----:B------:R-:W1:Y:S01]  /*3c30*/  LDC.64 R16, c[0x0][0x3e0] ;  /* 0x0000f800ff107b82 */ /* 0x000e620000000a00 */
[----:B------:R-:W-:Y:S01]  /*3c40*/  FMUL.FTZ R134, R13, R92 ;  /* 0x0000005c0d867220 */ /* 0x000fe20000410000 */
[----:B------:R-:W-:Y:S01]  /*3c50*/  FMUL.FTZ R135, R135, R90 ;  /* 0x0000005a87877220 */ /* 0x000fe20000410000 */
[----:B------:R-:W-:Y:S01]  /*3c60*/  FMUL.FTZ R136, R11, R88 ;  /* 0x000000580b887220 */ /* 0x000fe20000410000 */
[----:B------:R-:W-:Y:S01]  /*3c70*/  FMUL.FTZ R137, R137, R86 ;  /* 0x0000005689897220 */ /* 0x000fe20000410000 */
[----:B------:R-:W-:Y:S01]  /*3c80*/  FMUL.FTZ R139, R139, R82 ;  /* 0x000000528b8b7220 */ /* 0x000fe20000410000 */
[----:B------:R-:W-:Y:S01]  /*3c90*/  FMUL.FTZ R140, R7, R106 ;  /* 0x0000006a078c7220 */ /* 0x000fe20000410000 */
[----:B------:R-:W-:Y:S01]  /*3ca0*/  FMUL.FTZ R141, R141, R108 ;  /* 0x0000006c8d8d7220 */ /* 0x000fe20000410000 */
[----:B------:R-:W2:Y:S01]  /*3cb0*/  LDC.64 R20, c[0x0][0x3a8] ;  /* 0x0000ea00ff147b82 */ /* 0x000ea20000000a00 */
[----:B------:R-:W-:Y:S01]  /*3cc0*/  FMUL.FTZ R142, R9, R110 ;  /* 0x0000006e098e7220 */ /* 0x000fe20000410000 */
[----:B------:R-:W-:Y:S01]  /*3cd0*/  FMUL.FTZ R143, R143, R112 ;  /* 0x000000708f8f7220 */ /* 0x000fe20000410000 */
[----:B------:R-:W-:Y:S01]  /*3ce0*/  MOV R147, R68 ;  /* 0x0000004400937202 */ /* 0x000fe20000000f00 */
[----:B------:R-:W-:Y:S01]  /*3cf0*/  UIADD3 UR5, UPT, UPT, UR4, 0x470, URZ ;  /* 0x0000047004057890 */ /* 0x000fe2000fffe0ff */
[----:B------:R-:W-:-:S02]  /*3d00*/  MOV R144, R62 ;  /* 0x0000003e00907202 */ /* 0x000fc40000000f00 */
[----:B------:R-:W-:Y:S01]  /*3d10*/  MOV R149, R70 ;  /* 0x0000004600957202 */ /* 0x000fe20000000f00 */
[----:B------:R-:W3:Y:S01]  /*3d20*/  LDC.64 R2, c[0x0][0x480] ;  /* 0x00012000ff027b82 */ /* 0x000ee20000000a00 */
[----:B------:R-:W-:Y:S02]  /*3d30*/  MOV R146, R64 ;  /* 0x0000004000927202 */ /* 0x000fe40000000f00 */
[----:B------:R-:W-:Y:S02]  /*3d40*/  MOV R151, R72 ;  /* 0x0000004800977202 */ /* 0x000fe40000000f00 */
[----:B------:R-:W-:Y:S02]  /*3d50*/  MOV R148, R66 ;  /* 0x0000004200947202 */ /* 0x000fe40000000f00 */
[----:B------:R-:W-:Y:S02]  /*3d60*/  IADD3 R150, PT, PT, -R5, RZ, RZ ;  /* 0x000000ff05967210 */ /* 0x000fe40007ffe1ff */
[----:B-1----:R-:W-:-:S02]  /*3d70*/  SHF.L.U64.HI R17, R16, 0x3, R17 ;  /* 0x0000000310117819 */ /* 0x002fc40000010211 */
[----:B0-----:R-:W-:Y:S02]  /*3d80*/  SHF.L.U64.HI R19, R18, 0x3, R19 ;  /* 0x0000000312137819 */ /* 0x001fe40000010213 */
[----:B--2---:R-:W-:-:S07]  /*3d90*/  SHF.L.U64.HI R21, R20, 0x3, R21 ;  /* 0x0000000314157819 */ /* 0x004fce0000010215 */
.L_x_1347:
[----:B------:R-:W-:Y:S02]  /*3da0*/  MOV R4, R147 ;  /* 0x0000009300047202 */ /* 0x000fe40000000f00 */
[----:B------:R-:W-:-:S06]  /*3db0*/  MOV R5, R144 ;  /* 0x0000009000057202 */ /* 0x000fcc0000000f00 */
[----:B------:R-:W2:Y:S01]  /*3dc0*/  LDG.E.64 R4, desc[UR16][R4.64] ;  /* 0x0000001004047981 */ /* 0x000ea2000c1e1b00 */
[-C--:B------:R-:W-:Y:S02]  /*3dd0*/  ISETP.GE.U32.AND P0, PT, R107, R46.reuse, PT ;  /* 0x0000002e6b00720c */ /* 0x080fe40003f06070 */
[-C--:B------:R-:W-:Y:S02]  /*3de0*/  ISETP.GE.U32.AND P2, PT, R109, R46.reuse, PT ;  /* 0x0000002e6d00720c */ /* 0x080fe40003f46070 */
[----:B------:R-:W-:Y:S01]  /*3df0*/  ISETP.GE.U32.AND P1, PT, R105, R46, PT ;  /* 0x0000002e6900720c */ /* 0x000fe20003f26070 */
[C---:B--2---:R-:W-:Y:S01]  /*3e00*/  FMUL.FTZ R6, R5.reuse, R102 ;  /* 0x0000006605067220 */ /* 0x044fe20000410000 */
[C---:B------:R-:W-:Y:S01]  /*3e10*/  FMUL.FTZ R0, R5.reuse, R104 ;  /* 0x0000006805007220 */ /* 0x040fe20000410000 */
[----:B------:R-:W-:Y:S01]  /*3e20*/  FMUL.FTZ R7, R4, 1.4426950216293334961 ;  /* 0x3fb8aa3b04077820 */ /* 0x000fe20000410000 */
[C---:B------:R-:W-:Y:S01]  /*3e30*/  FMUL.FTZ R154, R5.reuse, R86 ;  /* 0x00000056059a7220 */ /* 0x040fe20000410000 */
[----:B------:R-:W-:Y:S01]  /*3e40*/  FMUL.RZ R10, R6, 0.15915493667125701904 ;  /* 0x3e22f983060a7820 */ /* 0x000fe2000040c000 */
[----:B------:R-:W-:Y:S01]  /*3e50*/  FMUL.FTZ R6, R5, R100 ;  /* 0x0000006405067220 */ /* 0x000fe20000410000 */
[----:B------:R-:W-:Y:S01]  /*3e60*/  FMUL.RZ R8, R0, 0.15915493667125701904 ;  /* 0x3e22f98300087820 */ /* 0x000fe2000040c000 */
[C---:B------:R-:W-:Y:S01]  /*3e70*/  FMUL.FTZ R4, R7.reuse, R102 ;  /* 0x0000006607047220 */ /* 0x040fe20000410000 */
[----:B------:R-:W-:Y:S01]  /*3e80*/  MUFU.SIN R13, R10 ;  /* 0x0000000a000d7308 */ /* 0x000fe20000000400 */
[----:B------:R-:W-:Y:S01]  /*3e90*/  FMUL.RZ R12, R6, 0.15915493667125701904 ;  /* 0x3e22f983060c7820 */ /* 0x000fe2000040c000 */
[C---:B------:R-:W-:Y:S01]  /*3ea0*/  FMUL.FTZ R0, R7.reuse, R104 ;  /* 0x0000006807007220 */ /* 0x040fe20000410000 */
[----:B------:R-:W-:Y:S01]  /*3eb0*/  FMUL.RZ R159, R154, 0.15915493667125701904 ;  /* 0x3e22f9839a9f7820 */ /* 0x000fe2000040c000 */
[C---:B------:R-:W-:Y:S01]  /*3ec0*/  FMUL.FTZ R6, R7.reuse, R100 ;  /* 0x0000006407067220 */ /* 0x040fe20000410000 */
[----:B------:R-:W-:Y:S01]  /*3ed0*/  FMUL.FTZ R154, R7, R86 ;  /* 0x00000056079a7220 */ /* 0x000fe20000410000 */
[----:B------:R-:W-:-:S02]  /*3ee0*/  FMUL.FTZ R172, R5, R110 ;  /* 0x0000006e05ac7220 */ /* 0x000fc40000410000 */
[----:B------:R-:W-:Y:S08]  /*3ef0*/  MUFU.SIN R9, R8 ;  /* 0x0000000800097308 */ /* 0x000ff00000000400 */
[----:B------:R0:W-:Y:S08]  /*3f00*/  MUFU.COS R11, R8 ;  /* 0x00000008000b7308 */ /* 0x0001f00000000000 */
[----:B------:R-:W-:Y:S01]  /*3f10*/  MUFU.SIN R23, R12 ;  /* 0x0000000c00177308 */ /* 0x000fe20000000400 */
[----:B0-----:R-:W-:-:S04]  /*3f20*/  FMUL.FTZ R8, R5, R98 ;  /* 0x0000006205087220 */ /* 0x001fc80000410000 */
[----:B------:R-:W-:Y:S01]  /*3f30*/  FMUL.RZ R14, R8, 0.15915493667125701904 ;  /* 0x3e22f983080e7820 */ /* 0x000fe2000040c000 */
[----:B------:R-:W-:Y:S02]  /*3f40*/  FMUL.FTZ R8, R7, R98 ;  /* 0x0000006207087220 */ /* 0x000fe40000410000 */
[----:B------:R0:W-:Y:S08]  /*3f50*/  MUFU.COS R25, R12 ;  /* 0x0000000c00197308 */ /* 0x0001f00000000000 */
[----:B------:R1:W-:Y:S01]  /*3f60*/  MUFU.COS R15, R10 ;  /* 0x0000000a000f7308 */ /* 0x0003e20000000000 */
[----:B0-----:R-:W-:-:S04]  /*3f70*/  FMUL.FTZ R12, R5, R94 ;  /* 0x0000005e050c7220 */ /* 0x001fc80000410000 */
[----:B------:R-:W-:Y:S01]  /*3f80*/  FMUL.RZ R24, R12, 0.15915493667125701904 ;  /* 0x3e22f9830c187820 */ /* 0x000fe2000040c000 */
[----:B------:R-:W-:Y:S02]  /*3f90*/  FMUL.FTZ R12, R7, R94 ;  /* 0x0000005e070c7220 */ /* 0x000fe40000410000 */
[----:B------:R-:W-:Y:S01]  /*3fa0*/  MUFU.SIN R27, R14 ;  /* 0x0000000e001b7308 */ /* 0x000fe20000000400 */
[----:B-1----:R-:W-:-:S04]  /*3fb0*/  FMUL.FTZ R10, R5, R96 ;  /* 0x00000060050a7220 */ /* 0x002fc80000410000 */
[----:B------:R-:W-:Y:S01]  /*3fc0*/  FMUL.RZ R22, R10, 0.15915493667125701904 ;  /* 0x3e22f9830a167820 */ /* 0x000fe2000040c000 */
[----:B------:R-:W-:Y:S02]  /*3fd0*/  FMUL.FTZ R10, R7, R96 ;  /* 0x00000060070a7220 */ /* 0x000fe40000410000 */
[----:B------:R0:W-:Y:S08]  /*3fe0*/  MUFU.COS R153, R14 ;  /* 0x0000000e00997308 */ /* 0x0001f00000000000 */
[----:B------:R-:W-:Y:S01]  /*3ff0*/  MUFU.SIN R165, R24 ;  /* 0x0000001800a57308 */ /* 0x000fe20000000400 */
[----:B0-----:R-:W-:-:S04]  /*4000*/  FMUL.FTZ R14, R5, R92 ;  /* 0x0000005c050e7220 */ /* 0x001fc80000410000 */
        /* <DEDUP_REMOVED lines=12> */
[----:B------:R-:W-:Y:S08]  /*40d0*/  MUFU.COS R171, R152 ;  /* 0x0000009800ab7308 */ /* 0x000ff00000000000 */
[----:B------:R-:W0:Y:S08]  /*40e0*/  MUFU.EX2 R4, R4 ;  /* 0x0000000400047308 */ /* 0x000e300000000800 */
[----:B------:R1:W-:Y:S08]  /*40f0*/  MUFU.EX2 R152, R24 ;  /* 0x0000001800987308 */ /* 0x0003f00000000800 */
[----:B------:R-:W2:Y:S01]  /*4100*/  MUFU.EX2 R8, R8 ;  /* 0x0000000800087308 */ /* 0x000ea20000000800 */
[C---:B-1----:R-:W-:Y:S01]  /*4110*/  FMUL.FTZ R24, R5.reuse, R82 ;  /* 0x0000005205187220 */ /* 0x042fe20000410000 */
[C---:B0-----:R-:W-:Y:S01]  /*4120*/  FMUL.FTZ R13, R4.reuse, R13 ;  /* 0x0000000d040d7220 */ /* 0x041fe20000410000 */
[----:B------:R-:W-:Y:S01]  /*4130*/  FMUL.FTZ R15, R4, R15 ;  /* 0x0000000f040f7220 */ /* 0x000fe20000410000 */
[----:B------:R-:W-:Y:S01]  /*4140*/  FMUL.FTZ R4, R5, R108 ;  /* 0x0000006c05047220 */ /* 0x000fe20000410000 */
[----:B------:R-:W-:Y:S01]  /*4150*/  FMUL.RZ R161, R24, 0.15915493667125701904 ;  /* 0x3e22f98318a17820 */ /* 0x000fe2000040c000 */
[----:B------:R-:W-:-:S02]  /*4160*/  FMUL.FTZ R24, R7, R82 ;  /* 0x0000005207187220 */ /* 0x000fc40000410000 */
[----:B------:R-:W0:Y:S08]  /*4170*/  MUFU.EX2 R0, R0 ;  /* 0x0000000000007308 */ /* 0x000e300000000800 */
[----:B------:R-:W1:Y:S01]  /*4180*/  MUFU.EX2 R14, R14 ;  /* 0x0000000e000e7308 */ /* 0x000e620000000800 */
[----:B--2---:R-:W-:-:S07]  /*4190*/  FMUL.FTZ R27, R8, R27 ;  /* 0x0000001b081b7220 */ /* 0x004fce0000410000 */
[----:B------:R2:W-:Y:S01]  /*41a0*/  MUFU.EX2 R26, R22 ;  /* 0x00000016001a7308 */ /* 0x0005e20000000800 */
[C---:B0-----:R-:W-:Y:S01]  /*41b0*/  FMUL.FTZ R162, R0.reuse, R11 ;  /* 0x0000000b00a27220 */ /* 0x041fe20000410000 */
[----:B------:R-:W-:Y:S01]  /*41c0*/  FMUL.FTZ R164, R0, R9 ;  /* 0x0000000900a47220 */ /* 0x000fe20000410000 */
[----:B------:R-:W-:-:S03]  /*41d0*/  FMUL.FTZ R0, R7, R106 ;  /* 0x0000006a07007220 */ /* 0x000fc60000410000 */
[----:B------:R-:W-:Y:S02]  /*41e0*/  FSEL R162, R162, 1, !P2 ;  /* 0x3f800000a2a27808 */ /* 0x000fe40005000000 */
[----:B------:R-:W-:Y:S01]  /*41f0*/  MUFU.SIN R177, R158 ;  /* 0x0000009e00b17308 */ /* 0x000fe20000000400 */
[-C--:B--2---:R-:W-:Y:S01]  /*4200*/  FMUL.FTZ R22, R5, R84.reuse ;  /* 0x0000005405167220 */ /* 0x084fe20000410000 */
[----:B-1----:R-:W-:Y:S01]  /*4210*/  FMUL.FTZ R169, R14, R169 ;  /* 0x000000a90ea97220 */ /* 0x002fe20000410000 */
[----:B------:R-:W-:Y:S02]  /*4220*/  FSEL R164, R164, RZ, !P2 ;  /* 0x000000ffa4a47208 */ /* 0x000fe40005000000 */
[----:B------:R-:W-:Y:S01]  /*4230*/  FMUL.RZ R160, R22, 0.15915493667125701904 ;  /* 0x3e22f98316a07820 */ /* 0x000fe2000040c000 */
[----:B------:R-:W-:Y:S02]  /*4240*/  FMUL.FTZ R22, R7, R84 ;  /* 0x0000005407167220 */ /* 0x000fe40000410000 */
[----:B------:R-:W0:Y:S08]  /*4250*/  MUFU.COS R179, R158 ;  /* 0x0000009e00b37308 */ /* 0x000e300000000000 */
[----:B------:R-:W1:Y:S08]  /*4260*/  MUFU.EX2 R10, R10 ;  /* 0x0000000a000a7308 */ /* 0x000e700000000800 */
[----:B------:R-:W2:Y:S01]  /*4270*/  MUFU.EX2 R12, R12 ;  /* 0x0000000c000c7308 */ /* 0x000ea20000000800 */
[----:B0-----:R-:W-:-:S07]  /*4280*/  FMUL.FTZ R11, R152, R179 ;  /* 0x000000b3980b7220 */ /* 0x001fce0000410000 */
[----:B------:R-:W-:Y:S01]  /*4290*/  MUFU.SIN R189, R161 ;  /* 0x000000a100bd7308 */ /* 0x000fe20000000400 */
[----:B-1----:R-:W-:-:S07]  /*42a0*/  FMUL.FTZ R163, R10, R157 ;  /* 0x0000009d0aa37220 */ /* 0x002fce0000410000 */
[----:B------:R0:W-:Y:S01]  /*42b0*/  MUFU.COS R191, R161 ;  /* 0x000000a100bf7308 */ /* 0x0001e20000000000 */
[C---:B--2---:R-:W-:Y:S01]  /*42c0*/  FMUL.FTZ R166, R12.reuse, R165 ;  /* 0x000000a50ca67220 */ /* 0x044fe20000410000 */
[----:B------:R-:W-:-:S06]  /*42d0*/  FMUL.FTZ R167, R12, R167 ;  /* 0x000000a70ca77220 */ /* 0x000fcc0000410000 */
[----:B------:R1:W2:Y:S01]  /*42e0*/  MUFU.EX2 R158, R24 ;  /* 0x00000018009e7308 */ /* 0x0002a20000000800 */
[----:B0-----:R-:W-:Y:S01]  /*42f0*/  FMUL.FTZ R161, R10, R155 ;  /* 0x0000009b0aa17220 */ /* 0x001fe20000410000 */
[----:B------:R-:W-:-:S06]  /*4300*/  FSEL R155, R15, 1, !P0 ;  /* 0x3f8000000f9b7808 */ /* 0x000fcc0004000000 */
[----:B------:R-:W0:Y:S01]  /*4310*/  MUFU.EX2 R6, R6 ;  /* 0x0000000600067308 */ /* 0x000e220000000800 */
[----:B-1----:R-:W-:Y:S01]  /*4320*/  FMUL.FTZ R24, R14, R171 ;  /* 0x000000ab0e187220 */ /* 0x002fe20000410000 */
[----:B------:R-:W-:Y:S01]  /*4330*/  FMUL.FTZ R14, R152, R177 ;  /* 0x000000b1980e7220 */ /* 0x000fe20000410000 */
[----:B------:R-:W-:Y:S01]  /*4340*/  FMUL.RZ R171, R4, 0.15915493667125701904 ;  /* 0x3e22f98304ab7820 */ /* 0x000fe2000040c000 */
[----:B------:R-:W-:-:S04]  /*4350*/  FSEL R152, R127, RZ, !P2 ;  /* 0x000000ff7f987208 */ /* 0x000fc80005000000 */
[----:B------:R-:W-:Y:S01]  /*4360*/  MUFU.SIN R181, R159 ;  /* 0x0000009f00b57308 */ /* 0x000fe20000000400 */
[C---:B--2---:R-:W-:Y:S01]  /*4370*/  FMUL.FTZ R4, R158.reuse, R191 ;  /* 0x000000bf9e047220 */ /* 0x044fe20000410000 */
[----:B------:R-:W-:-:S06]  /*4380*/  FMUL.FTZ R9, R158, R189 ;  /* 0x000000bd9e097220 */ /* 0x000fcc0000410000 */
[----:B------:R1:W-:Y:S01]  /*4390*/  MUFU.COS R183, R159 ;  /* 0x0000009f00b77308 */ /* 0x0003e20000000000 */
[----:B0-----:R-:W-:-:S07]  /*43a0*/  FMUL.FTZ R25, R6, R25 ;  /* 0x0000001906197220 */ /* 0x001fce0000410000 */
[----:B------:R-:W0:Y:S01]  /*43b0*/  MUFU.EX2 R154, R154 ;  /* 0x0000009a009a7308 */ /* 0x000e220000000800 */
[C---:B-1----:R-:W-:Y:S01]  /*43c0*/  FMUL.FTZ R159, R5.reuse, R106 ;  /* 0x0000006a059f7220 */ /* 0x042fe20000410000 */
[----:B------:R-:W-:-:S03]  /*43d0*/  FMUL.FTZ R5, R5, R112 ;  /* 0x0000007005057220 */ /* 0x000fc60000410000 */
[----:B------:R-:W-:Y:S01]  /*43e0*/  FMUL.RZ R170, R159, 0.15915493667125701904 ;  /* 0x3e22f9839faa7820 */ /* 0x000fe2000040c000 */
[----:B------:R-:W-:Y:S01]  /*43f0*/  FMUL.FTZ R159, R8, R153 ;  /* 0x00000099089f7220 */ /* 0x000fe20000410000 */
[----:B------:R-:W-:Y:S01]  /*4400*/  FSEL R153, R13, RZ, !P0 ;  /* 0x000000ff0d997208 */ /* 0x000fe20004000000 */
[----:B------:R-:W-:Y:S01]  /*4410*/  MUFU.SIN R173, R156 ;  /* 0x0000009c00ad7308 */ /* 0x000fe20000000400 */
[----:B------:R-:W-:Y:S01]  /*4420*/  FMUL.FTZ R13, R7, R108 ;  /* 0x0000006c070d7220 */ /* 0x000fe20000410000 */
[----:B------:R-:W-:Y:S02]  /*4430*/  FMUL.RZ R184, R5, 0.15915493667125701904 ;  /* 0x3e22f98305b87820 */ /* 0x000fe4000040c000 */
[----:B------:R-:W-:-:S04]  /*4440*/  FMUL.FTZ R15, RZ, R153 ;  /* 0x00000099ff0f7220 */ /* 0x000fc80000410000 */
[----:B------:R-:W1:Y:S01]  /*4450*/  MUFU.COS R175, R156 ;  /* 0x0000009c00af7308 */ /* 0x000e620000000000 */
[C---:B0-----:R-:W-:Y:S01]  /*4460*/  FMUL.FTZ R8, R154.reuse, R183 ;  /* 0x000000b79a087220 */ /* 0x041fe20000410000 */
[----:B------:R-:W-:Y:S01]  /*4470*/  FMUL.FTZ R12, R154, R181 ;  /* 0x000000b59a0c7220 */ /* 0x000fe20000410000 */
[----:B------:R-:W-:Y:S01]  /*4480*/  FSEL R154, R129, RZ, !P0 ;  /* 0x000000ff819a7208 */ /* 0x000fe20004000000 */
[----:B------:R-:W-:Y:S01]  /*4490*/  FFMA.FTZ R15, R152, R155, -R15 ;  /* 0x0000009b980f7223 */ /* 0x000fe2000001080f */
[----:B------:R-:W-:-:S03]  /*44a0*/  ISETP.GE.U32.AND P0, PT, R103, R46, PT ;  /* 0x0000002e6700720c */ /* 0x000fc60003f06070 */
[----:B------:R-:W-:Y:S01]  /*44b0*/  MUFU.SIN R185, R160 ;  /* 0x000000a000b97308 */ /* 0x000fe20000000400 */
[----:B------:R-:W-:-:S07]  /*44c0*/  FSEL R159, R159, 1, !P0 ;  /* 0x3f8000009f9f7808 */ /* 0x000fce0004000000 */
[----:B------:R-:W-:Y:S08]  /*44d0*/  MUFU.COS R187, R160 ;  /* 0x000000a000bb7308 */ /* 0x000ff00000000000 */
[----:B------:R0:W2:Y:S08]  /*44e0*/  MUFU.EX2 R156, R22 ;  /* 0x00000016009c7308 */ /* 0x0000b00000000800 */
[----:B------:R-:W-:Y:S01]  /*44f0*/  MUFU.SIN R160, R170 ;  /* 0x000000aa00a07308 */ /* 0x000fe20000000400 */
[----:B0-----:R-:W-:Y:S01]  /*4500*/  FMUL.FTZ R22, R6, R23 ;  /* 0x0000001706167220 */ /* 0x001fe20000410000 */
[C---:B-1----:R-:W-:Y:S01]  /*4510*/  FMUL.FTZ R23, R26.reuse, R175 ;  /* 0x000000af1a177220 */ /* 0x042fe20000410000 */
[----:B------:R-:W-:Y:S01]  /*4520*/  FMUL.FTZ R26, R26, R173 ;  /* 0x000000ad1a1a7220 */ /* 0x000fe20000410000 */
[----:B------:R-:W-:-:S04]  /*4530*/  FADD.FTZ R173, R154, R15 ;  /* 0x0000000f9aad7221 */ /* 0x000fc80000010000 */
[----:B------:R-:W-:Y:S01]  /*4540*/  MUFU.COS R168, R170 ;  /* 0x000000aa00a87308 */ /* 0x000fe20000000000 */
[C---:B--2---:R-:W-:Y:S01]  /*4550*/  FMUL.FTZ R6, R156.reuse, R187 ;  /* 0x000000bb9c067220 */ /* 0x044fe20000410000 */
[----:B------:R-:W-:-:S06]  /*4560*/  FMUL.FTZ R10, R156, R185 ;  /* 0x000000b99c0a7220 */ /* 0x000fcc0000410000 */
[----:B------:R0:W1:Y:S08]  /*4570*/  MUFU.EX2 R157, R0 ;  /* 0x00000000009d7308 */ /* 0x0000700000000800 */
[----:B------:R-:W-:Y:S01]  /*4580*/  MUFU.COS R158, R171 ;  /* 0x000000ab009e7308 */ /* 0x000fe20000000000 */
[----:B0-----:R-:W-:-:S04]  /*4590*/  FMUL.FTZ R0, R152, R153 ;  /* 0x0000009998007220 */ /* 0x001fc80000410000 */
[----:B------:R-:W-:Y:S01]  /*45a0*/  FFMA.FTZ R156, RZ, R155, R0 ;  /* 0x0000009bff9c7223 */ /* 0x000fe20000010000 */
[----:B------:R-:W-:Y:S02]  /*45b0*/  FSEL R0, R22, RZ, !P1 ;  /* 0x000000ff16007208 */ /* 0x000fe40004800000 */
[----:B------:R0:W2:Y:S01]  /*45c0*/  MUFU.EX2 R165, R13 ;  /* 0x0000000d00a57308 */ /* 0x0000a20000000800 */
[----:B------:R-:W-:Y:S01]  /*45d0*/  FADD.FTZ R175, RZ, R156 ;  /* 0x0000009cffaf7221 */ /* 0x000fe20000010000 */
[----:B------:R-:W-:Y:S01]  /*45e0*/  FSEL R156, R25, 1, !P1 ;  /* 0x3f800000199c7808 */ /* 0x000fe20004800000 */
[C---:B------:R-:W-:Y:S01]  /*45f0*/  FMUL.FTZ R22, R0.reuse, R173 ;  /* 0x000000ad00167220 */ /* 0x040fe20000410000 */
[C---:B-1----:R-:W-:Y:S01]  /*4600*/  FMUL.FTZ R15, R157.reuse, R160 ;  /* 0x000000a09d0f7220 */ /* 0x042fe20000410000 */
[-C--:B------:R-:W-:Y:S02]  /*4610*/  FMUL.FTZ R25, R0, R175.reuse ;  /* 0x000000af00197220 */ /* 0x080fe40000410000 */
[----:B------:R-:W-:Y:S01]  /*4620*/  FFMA.FTZ R175, R156, R175, R22 ;  /* 0x000000af9caf7223 */ /* 0x000fe20000010016 */
[----:B------:R1:W4:Y:S01]  /*4630*/  MUFU.SIN R170, R171 ;  /* 0x000000ab00aa7308 */ /* 0x0003220000000400 */
[----:B0-----:R-:W-:Y:S01]  /*4640*/  FMUL.FTZ R13, R157, R168 ;  /* 0x000000a89d0d7220 */ /* 0x001fe20000410000 */
[----:B------:R-:W-:Y:S01]  /*4650*/  FSEL R157, R130, RZ, !P1 ;  /* 0x000000ff829d7208 */ /* 0x000fe20004800000 */
[----:B------:R-:W-:Y:S01]  /*4660*/  FFMA.FTZ R160, R156, R173, -R25 ;  /* 0x000000ad9ca07223 */ /* 0x000fe20000010819 */
[----:B------:R-:W-:Y:S01]  /*4670*/  FADD.FTZ R175, RZ, R175 ;  /* 0x000000afffaf7221 */ /* 0x000fe20000010000 */
[----:B------:R-:W-:Y:S01]  /*4680*/  FMUL.RZ R173, R172, 0.15915493667125701904 ;  /* 0x3e22f983acad7820 */ /* 0x000fe2000040c000 */
[----:B------:R-:W-:Y:S01]  /*4690*/  ISETP.GE.U32.AND P1, PT, R101, R46, PT ;  /* 0x0000002e6500720c */ /* 0x000fe20003f26070 */
[----:B------:R-:W-:Y:S01]  /*46a0*/  FADD.FTZ R160, R157, R160 ;  /* 0x000000a09da07221 */ /* 0x000fe20000010000 */
[----:B--2---:R-:W-:Y:S01]  /*46b0*/  FMUL.FTZ R22, R165, R158 ;  /* 0x0000009ea5167220 */ /* 0x004fe20000410000 */
[----:B------:R-:W-:Y:S01]  /*46c0*/  FSEL R158, R27, RZ, !P0 ;  /* 0x000000ff1b9e7208 */ /* 0x000fe20004000000 */
[----:B-1----:R-:W-:Y:S01]  /*46d0*/  FMUL.FTZ R171, R7, R110 ;  /* 0x0000006e07ab7220 */ /* 0x002fe20000410000 */
[----:B------:R-:W-:Y:S01]  /*46e0*/  MUFU.SIN R174, R173 ;  /* 0x000000ad00ae7308 */ /* 0x000fe20000000400 */
[----:B------:R-:W-:Y:S01]  /*46f0*/  FSEL R161, R161, RZ, !P1 ;  /* 0x000000ffa1a17208 */ /* 0x000fe20004800000 */
[----:B------:R-:W-:Y:S01]  /*4700*/  FMUL.FTZ R27, R164, R153 ;  /* 0x00000099a41b7220 */ /* 0x000fe20000410000 */
[C---:B------:R-:W-:Y:S01]  /*4710*/  FMUL.FTZ R172, R158.reuse, R160 ;  /* 0x000000a09eac7220 */ /* 0x040fe20000410000 */
[----:B------:R-:W-:Y:S01]  /*4720*/  FSEL R163, R163, 1, !P1 ;  /* 0x3f800000a3a37808 */ /* 0x000fe20004800000 */
[----:B----4-:R-:W-:Y:S01]  /*4730*/  FMUL.FTZ R25, R165, R170 ;  /* 0x000000aaa5197220 */ /* 0x010fe20000410000 */
[----:B------:R-:W-:Y:S01]  /*4740*/  FMUL.FTZ R170, R158, R175 ;  /* 0x000000af9eaa7220 */ /* 0x000fe20000410000 */
[----:B------:R-:W-:Y:S01]  /*4750*/  FMUL.FTZ R165, R162, R153 ;  /* 0x00000099a2a57220 */ /* 0x000fe20000410000 */
[----:B------:R-:W0:Y:S01]  /*4760*/  MUFU.EX2 R171, R171 ;  /* 0x000000ab00ab7308 */ /* 0x000e220000000800 */
[C---:B------:R-:W-:Y:S01]  /*4770*/  FFMA.FTZ R172, R159.reuse, R175, R172 ;  /* 0x000000af9fac7223 */ /* 0x040fe200000100ac */
[----:B------:R-:W-:Y:S01]  /*4780*/  FFMA.FTZ R177, R159, R160, -R170 ;  /* 0x000000a09fb17223 */ /* 0x000fe200000108aa */
[----:B------:R-:W-:Y:S01]  /*4790*/  FSEL R160, R131, RZ, !P0 ;  /* 0x000000ff83a07208 */ /* 0x000fe20004000000 */
[----:B------:R-:W-:Y:S01]  /*47a0*/  FMUL.FTZ R7, R7, R112 ;  /* 0x0000007007077220 */ /* 0x000fe20000410000 */
[----:B------:R-:W-:Y:S01]  /*47b0*/  FADD.FTZ R172, RZ, R172 ;  /* 0x000000acffac7221 */ /* 0x000fe20000010000 */
[----:B------:R-:W-:-:S02]  /*47c0*/  ISETP.GE.U32.AND P0, PT, R99, R46, PT ;  /* 0x0000002e6300720c */ /* 0x000fc40003f06070 */
[----:B------:R1:W2:Y:S01]  /*47d0*/  MUFU.COS R168, R173 ;  /* 0x000000ad00a87308 */ /* 0x0002a20000000000 */
[----:B------:R-:W-:Y:S01]  /*47e0*/  FADD.FTZ R170, R160, R177 ;  /* 0x000000b1a0aa7221 */ /* 0x000fe20000010000 */
[----:B------:R-:W-:Y:S02]  /*47f0*/  FSEL R166, R166, RZ, !P0 ;  /* 0x000000ffa6a67208 */ /* 0x000fe40004000000 */
[----:B------:R-:W-:Y:S01]  /*4800*/  FSEL R167, R167, 1, !P0 ;  /* 0x3f800000a7a77808 */ /* 0x000fe20004000000 */
[----:B------:R-:W-:-:S03]  /*4810*/  FMUL.FTZ R176, R161, R170 ;  /* 0x000000aaa1b07220 */ /* 0x000fc60000410000 */
[----:B------:R-:W-:Y:S01]  /*4820*/  MUFU.EX2 R7, R7 ;  /* 0x0000000700077308 */ /* 0x000fe20000000800 */
[-C--:B-1----:R-:W-:Y:S01]  /*4830*/  FFMA.FTZ R173, R164, R155.reuse, R165 ;  /* 0x0000009ba4ad7223 */ /* 0x082fe200000100a5 */
[----:B------:R-:W-:Y:S01]  /*4840*/  FFMA.FTZ R165, R162, R155, -R27 ;  /* 0x0000009ba2a57223 */ /* 0x000fe2000001081b */
[-C--:B------:R-:W-:Y:S01]  /*4850*/  FFMA.FTZ R176, R163, R172.reuse, R176 ;  /* 0x000000aca3b07223 */ /* 0x080fe200000100b0 */
[----:B------:R-:W-:Y:S01]  /*4860*/  FMUL.FTZ R172, R161, R172 ;  /* 0x000000aca1ac7220 */ /* 0x000fe20000410000 */
[----:B------:R-:W-:Y:S01]  /*4870*/  FMUL.FTZ R175, R0, R173 ;  /* 0x000000ad00af7220 */ /* 0x000fe20000410000 */
[----:B0-----:R-:W-:Y:S01]  /*4880*/  FMUL.FTZ R174, R171, R174 ;  /* 0x000000aeabae7220 */ /* 0x001fe20000410000 */
[----:B------:R-:W-:Y:S01]  /*4890*/  FADD.FTZ R176, RZ, R176 ;  /* 0x000000b0ffb07221 */ /* 0x000fe20000010000 */
[----:B------:R-:W-:Y:S01]  /*48a0*/  FFMA.FTZ R172, R163, R170, -R172 ;  /* 0x000000aaa3ac7223 */ /* 0x000fe200000108ac */
[----:B--2---:R-:W-:Y:S01]  /*48b0*/  FMUL.FTZ R27, R171, R168 ;  /* 0x000000a8ab1b7220 */ /* 0x004fe20000410000 */
[-C--:B------:R-:W-:Y:S01]  /*48c0*/  FFMA.FTZ R175, R156, R165.reuse, -R175 ;  /* 0x000000a59caf7223 */ /* 0x080fe200000108af */
[----:B------:R-:W-:Y:S01]  /*48d0*/  FMUL.FTZ R171, R0, R165 ;  /* 0x000000a500ab7220 */ /* 0x000fe20000410000 */
[----:B------:R-:W-:Y:S01]  /*48e0*/  FSEL R165, R132, RZ, !P1 ;  /* 0x000000ff84a57208 */ /* 0x000fe20004800000 */
[----:B------:R-:W-:Y:S01]  /*48f0*/  FMUL.FTZ R178, R166, R176 ;  /* 0x000000b0a6b27220 */ /* 0x000fe20000410000 */
[-C--:B------:R-:W-:Y:S01]  /*4900*/  ISETP.GE.U32.AND P1, PT, R97, R46.reuse, PT ;  /* 0x0000002e6100720c */ /* 0x080fe20003f26070 */
[----:B------:R-:W-:Y:S01]  /*4910*/  FFMA.FTZ R171, R156, R173, R171 ;  /* 0x000000ad9cab7223 */ /* 0x000fe200000100ab */
[----:B------:R-:W-:Y:S01]  /*4920*/  FSEL R168, R133, RZ, !P0 ;  /* 0x000000ff85a87208 */ /* 0x000fe20004000000 */
[----:B------:R-:W-:Y:S01]  /*4930*/  FADD.FTZ R172, R165, R172 ;  /* 0x000000aca5ac7221 */ /* 0x000fe20000010000 */
[----:B------:R-:W-:Y:S01]  /*4940*/  FSEL R169, R169, RZ, !P1 ;  /* 0x000000ffa9a97208 */ /* 0x000fe20004800000 */
[----:B------:R-:W-:Y:S01]  /*4950*/  FMUL.FTZ R170, R158, R171 ;  /* 0x000000ab9eaa7220 */ /* 0x000fe20000410000 */
[----:B------:R-:W-:Y:S01]  /*4960*/  ISETP.GE.U32.AND P0, PT, R95, R46, PT ;  /* 0x0000002e5f00720c */ /* 0x000fe20003f06070 */
[-C--:B------:R-:W-:Y:S01]  /*4970*/  FMUL.FTZ R177, R166, R172.reuse ;  /* 0x000000aca6b17220 */ /* 0x080fe20000410000 */
[----:B------:R-:W-:Y:S01]  /*4980*/  FFMA.FTZ R173, R167, R172, -R178 ;  /* 0x000000aca7ad7223 */ /* 0x000fe200000108b2 */
[----:B------:R-:W-:-:S02]  /*4990*/  FMUL.FTZ R172, R158, R175 ;  /* 0x000000af9eac7220 */ /* 0x000fc40000410000 */
[----:B------:R-:W-:Y:S01]  /*49a0*/  FFMA.FTZ R177, R167, R176, R177 ;  /* 0x000000b0a7b17223 */ /* 0x000fe200000100b1 */
[C---:B------:R-:W-:Y:S01]  /*49b0*/  FFMA.FTZ R176, R159.reuse, R175, -R170 ;  /* 0x000000af9fb07223 */ /* 0x040fe200000108aa */
[----:B------:R-:W-:Y:S01]  /*49c0*/  FSEL R170, R24, 1, !P1 ;  /* 0x3f80000018aa7808 */ /* 0x000fe20004800000 */
[----:B------:R-:W-:Y:S01]  /*49d0*/  FFMA.FTZ R24, R159, R171, R172 ;  /* 0x000000ab9f187223 */ /* 0x000fe200000100ac */
[----:B------:R-:W-:Y:S01]  /*49e0*/  FADD.FTZ R177, RZ, R177 ;  /* 0x000000b1ffb17221 */ /* 0x000fe20000010000 */
[----:B------:R-:W-:Y:S01]  /*49f0*/  FADD.FTZ R173, R168, R173 ;  /* 0x000000ada8ad7221 */ /* 0x000fe20000010000 */
[----:B------:R-:W-:Y:S02]  /*4a00*/  FSEL R171, R134, RZ, !P1 ;  /* 0x000000ff86ab7208 */ /* 0x000fe40004800000 */
[C---:B------:R-:W-:Y:S01]  /*4a10*/  FMUL.FTZ R172, R169.reuse, R177 ;  /* 0x000000b1a9ac7220 */ /* 0x040fe20000410000 */
[----:B------:R-:W-:Y:S01]  /*4a20*/  FMUL.FTZ R175, R169, R173 ;  /* 0x000000ada9af7220 */ /* 0x000fe20000410000 */
[----:B------:R-:W-:-:S02]  /*4a30*/  ISETP.GE.U32.AND P1, PT, R93, R46, PT ;  /* 0x0000002e5d00720c */ /* 0x000fc40003f26070 */
[----:B------:R-:W-:Y:S01]  /*4a40*/  FFMA.FTZ R178, R170, R173, -R172 ;  /* 0x000000adaab27223 */ /* 0x000fe200000108ac */
[----:B------:R-:W-:Y:S01]  /*4a50*/  FSEL R172, R26, RZ, !P0 ;  /* 0x000000ff1aac7208 */ /* 0x000fe20004000000 */
[----:B------:R-:W-:Y:S01]  /*4a60*/  FFMA.FTZ R175, R170, R177, R175 ;  /* 0x000000b1aaaf7223 */ /* 0x000fe200000100af */
[----:B------:R-:W-:Y:S01]  /*4a70*/  FSEL R173, R23, 1, !P0 ;  /* 0x3f80000017ad7808 */ /* 0x000fe20004000000 */
[----:B------:R-:W-:Y:S01]  /*4a80*/  FADD.FTZ R178, R171, R178 ;  /* 0x000000b2abb27221 */ /* 0x000fe20000010000 */
[C---:B------:R-:W-:Y:S01]  /*4a90*/  FMUL.FTZ R23, R161.reuse, R176 ;  /* 0x000000b0a1177220 */ /* 0x040fe20000410000 */
[----:B------:R-:W-:Y:S01]  /*4aa0*/  FADD.FTZ R175, RZ, R175 ;  /* 0x000000afffaf7221 */ /* 0x000fe20000010000 */
[----:B------:R-:W-:Y:S01]  /*4ab0*/  FMUL.FTZ R26, R161, R24 ;  /* 0x00000018a11a7220 */ /* 0x000fe20000410000 */
[C---:B------:R-:W-:Y:S01]  /*4ac0*/  FMUL.FTZ R182, R172.reuse, R178 ;  /* 0x000000b2acb67220 */ /* 0x040fe20000410000 */
[C---:B------:R-:W-:Y:S01]  /*4ad0*/  FFMA.FTZ R23, R163.reuse, R24, R23 ;  /* 0x00000018a3177223 */ /* 0x040fe20000010017 */
[-C--:B------:R-:W-:Y:S01]  /*4ae0*/  FMUL.FTZ R180, R172, R175.reuse ;  /* 0x000000afacb47220 */ /* 0x080fe20000410000 */
[----:B------:R-:W-:Y:S01]  /*4af0*/  FFMA.FTZ R26, R163, R176, -R26 ;  /* 0x000000b0a31a7223 */ /* 0x000fe2000001081a */
[----:B------:R-:W-:Y:S01]  /*4b00*/  FFMA.FTZ R182, R173, R175, R182 ;  /* 0x000000afadb67223 */ /* 0x000fe200000100b6 */
[-C--:B------:R-:W-:Y:S01]  /*4b10*/  FMUL.FTZ R24, R166, R23.reuse ;  /* 0x00000017a6187220 */ /* 0x080fe20000410000 */
[----:B------:R-:W-:Y:S01]  /*4b20*/  FSEL R175, R135, RZ, !P0 ;  /* 0x000000ff87af7208 */ /* 0x000fe20004000000 */
[----:B------:R-:W-:Y:S01]  /*4b30*/  FFMA.FTZ R180, R173, R178, -R180 ;  /* 0x000000b2adb47223 */ /* 0x000fe200000108b4 */
[----:B------:R-:W-:Y:S01]  /*4b40*/  FSEL R176, R14, RZ, !P1 ;  /* 0x000000ff0eb07208 */ /* 0x000fe20004800000 */
[----:B------:R-:W-:Y:S01]  /*4b50*/  FADD.FTZ R182, RZ, R182 ;  /* 0x000000b6ffb67221 */ /* 0x000fe20000010000 */
[-C--:B------:R-:W-:Y:S01]  /*4b60*/  FFMA.FTZ R24, R167, R26.reuse, -R24 ;  /* 0x0000001aa7187223 */ /* 0x080fe20000010818 */
[----:B------:R-:W-:Y:S01]  /*4b70*/  FSEL R177, R11, 1, !P1 ;  /* 0x3f8000000bb17808 */ /* 0x000fe20004800000 */
[----:B------:R-:W-:Y:S01]  /*4b80*/  FMUL.FTZ R26, R166, R26 ;  /* 0x0000001aa61a7220 */ /* 0x000fe20000410000 */
[----:B------:R-:W-:Y:S01]  /*4b90*/  FADD.FTZ R180, R175, R180 ;  /* 0x000000b4afb47221 */ /* 0x000fe20000010000 */
[C---:B------:R-:W-:Y:S01]  /*4ba0*/  FMUL.FTZ R14, R176.reuse, R182 ;  /* 0x000000b6b00e7220 */ /* 0x040fe20000410000 */
[----:B------:R-:W-:Y:S01]  /*4bb0*/  ISETP.GE.U32.AND P0, PT, R91, R46, PT ;  /* 0x0000002e5b00720c */ /* 0x000fe20003f06070 */
[----:B------:R-:W-:Y:S01]  /*4bc0*/  FFMA.FTZ R26, R167, R23, R26 ;  /* 0x00000017a71a7223 */ /* 0x000fe2000001001a */
[-C--:B------:R-:W-:Y:S01]  /*4bd0*/  FMUL.FTZ R23, R176, R180.reuse ;  /* 0x000000b4b0177220 */ /* 0x080fe20000410000 */
[----:B------:R-:W-:Y:S01]  /*4be0*/  FFMA.FTZ R11, R177, R180, -R14 ;  /* 0x000000b4b10b7223 */ /* 0x000fe2000001080e */
[----:B------:R-:W-:Y:S01]  /*4bf0*/  FSEL R180, R136, RZ, !P1 ;  /* 0x000000ff88b47208 */ /* 0x000fe20004800000 */
[----:B------:R-:W-:Y:S01]  /*4c00*/  FMUL.FTZ R5, R169, R26 ;  /* 0x0000001aa9057220 */ /* 0x000fe20000410000 */
[----:B------:R-:W-:Y:S01]  /*4c10*/  FSEL R178, R12, RZ, !P0 ;  /* 0x000000ff0cb27208 */ /* 0x000fe20004000000 */
[----:B------:R-:W-:Y:S01]  /*4c20*/  FFMA.FTZ R23, R177, R182, R23 ;  /* 0x000000b6b1177223 */ /* 0x000fe20000010017 */
[----:B------:R-:W-:Y:S01]  /*4c30*/  FSEL R179, R8, 1, !P0 ;  /* 0x3f80000008b37808 */ /* 0x000fe20004000000 */
[----:B------:R-:W-:Y:S01]  /*4c40*/  FADD.FTZ R8, R180, R11 ;  /* 0x0000000bb4087221 */ /* 0x000fe20000010000 */
[-C--:B------:R-:W-:Y:S01]  /*4c50*/  FMUL.FTZ R11, R169, R24.reuse ;  /* 0x00000018a90b7220 */ /* 0x080fe20000410000 */
[----:B------:R-:W-:Y:S01]  /*4c60*/  FFMA.FTZ R5, R170, R24, -R5 ;  /* 0x00000018aa057223 */ /* 0x000fe20000010805 */
[----:B------:R-:W-:Y:S01]  /*4c70*/  FADD.FTZ R23, RZ, R23 ;  /* 0x00000017ff177221 */ /* 0x000fe20000010000 */
[----:B------:R-:W-:Y:S01]  /*4c80*/  FMUL.FTZ R24, R178, R8 ;  /* 0x00000008b2187220 */ /* 0x000fe20000410000 */
[----:B------:R-:W-:Y:S01]  /*4c90*/  ISETP.GE.U32.AND P1, PT, R89, R46, PT ;  /* 0x0000002e5900720c */ /* 0x000fe20003f26070 */
[----:B------:R-:W-:Y:S01]  /*4ca0*/  FFMA.FTZ R11, R170, R26, R11 ;  /* 0x0000001aaa0b7223 */ /* 0x000fe2000001000b */
[-C--:B------:R-:W-:Y:S01]  /*4cb0*/  FMUL.FTZ R12, R178, R23.reuse ;  /* 0x00000017b20c7220 */ /* 0x080fe20000410000 */
[----:B------:R-:W-:Y:S01]  /*4cc0*/  FFMA.FTZ R24, R179, R23, R24 ;  /* 0x00000017b3187223 */ /* 0x000fe20000010018 */
[----:B------:R-:W-:Y:S01]  /*4cd0*/  FSEL R181, R137, RZ, !P0 ;  /* 0x000000ff89b57208 */ /* 0x000fe20004000000 */
[----:B------:R-:W0:Y:S01]  /*4ce0*/  MUFU.COS R14, R184 ;  /* 0x000000b8000e7308 */ /* 0x000e220000000000 */
[----:B------:R-:W-:Y:S01]  /*4cf0*/  FSEL R182, R10, RZ, !P1 ;  /* 0x000000ff0ab67208 */ /* 0x000fe20004800000 */
[----:B------:R-:W-:Y:S01]  /*4d00*/  FFMA.FTZ R12, R179, R8, -R12 ;  /* 0x00000008b30c7223 */ /* 0x000fe2000001080c */
[----:B------:R-:W-:Y:S01]  /*4d10*/  FADD.FTZ R24, RZ, R24 ;  /* 0x00000018ff187221 */ /* 0x000fe20000010000 */
[----:B------:R-:W-:Y:S01]  /*4d20*/  FSEL R183, R6, 1, !P1 ;  /* 0x3f80000006b77808 */ /* 0x000fe20004800000 */
[C---:B------:R-:W-:Y:S01]  /*4d30*/  FMUL.FTZ R6, R172.reuse, R11 ;  /* 0x0000000bac067220 */ /* 0x040fe20000410000 */
[-C--:B------:R-:W-:Y:S01]  /*4d40*/  FMUL.FTZ R10, R172, R5.reuse ;  /* 0x00000005ac0a7220 */ /* 0x080fe20000410000 */
[----:B------:R-:W-:Y:S01]  /*4d50*/  FADD.FTZ R12, R181, R12 ;  /* 0x0000000cb50c7221 */ /* 0x000fe20000010000 */
[C---:B------:R-:W-:Y:S01]  /*4d60*/  FMUL.FTZ R26, R182.reuse, R24 ;  /* 0x00000018b61a7220 */ /* 0x040fe20000410000 */
[----:B------:R1:W2:Y:S01]  /*4d70*/  MUFU.SIN R8, R184 ;  /* 0x000000b800087308 */ /* 0x0002a20000000400 */
[C---:B------:R-:W-:Y:S01]  /*4d80*/  FFMA.FTZ R6, R173.reuse, R5, -R6 ;  /* 0x00000005ad067223 */ /* 0x040fe20000010806 */
[----:B------:R-:W-:Y:S01]  /*4d90*/  FFMA.FTZ R10, R173, R11, R10 ;  /* 0x0000000bad0a7223 */ /* 0x000fe2000001000a */
[----:B------:R-:W-:Y:S01]  /*4da0*/  ISETP.GE.U32.AND P0, PT, R87, R46, PT ;  /* 0x0000002e5700720c */ /* 0x000fe20003f06070 */
[-C--:B------:R-:W-:Y:S01]  /*4db0*/  FMUL.FTZ R11, R182, R12.reuse ;  /* 0x0000000cb60b7220 */ /* 0x080fe20000410000 */
[----:B------:R-:W-:-:S02]  /*4dc0*/  FFMA.FTZ R5, R183, R12, -R26 ;  /* 0x0000000cb7057223 */ /* 0x000fc4000001081a */
[----:B------:R-:W-:Y:S01]  /*4dd0*/  FSEL R185, R9, RZ, !P0 ;  /* 0x000000ff09b97208 */ /* 0x000fe20004000000 */
[----:B------:R-:W-:Y:S01]  /*4de0*/  FFMA.FTZ R11, R183, R24, R11 ;  /* 0x00000018b70b7223 */ /* 0x000fe2000001000b */
[----:B-1----:R-:W-:Y:S01]  /*4df0*/  FSEL R184, R138, RZ, !P1 ;  /* 0x000000ff8ab87208 */ /* 0x002fe20004800000 */
[----:B0-----:R-:W-:Y:S01]  /*4e00*/  FMUL.FTZ R14, R7, R14 ;  /* 0x0000000e070e7220 */ /* 0x001fe20000410000 */
[----:B------:R-:W-:Y:S01]  /*4e10*/  FSEL R186, R4, 1, !P0 ;  /* 0x3f80000004ba7808 */ /* 0x000fe20004000000 */
[----:B------:R-:W-:Y:S01]  /*4e20*/  FADD.FTZ R11, RZ, R11 ;  /* 0x0000000bff0b7221 */ /* 0x000fe20000010000 */
[----:B------:R-:W-:Y:S01]  /*4e30*/  FMUL.FTZ R4, R176, R10 ;  /* 0x0000000ab0047220 */ /* 0x000fe20000410000 */
[----:B------:R-:W-:Y:S01]  /*4e40*/  FADD.FTZ R9, R184, R5 ;  /* 0x00000005b8097221 */ /* 0x000fe20000010000 */
[----:B------:R-:W-:Y:S01]  /*4e50*/  FMUL.FTZ R5, R176, R6 ;  /* 0x00000006b0057220 */ /* 0x000fe20000410000 */
[----:B------:R-:W-:Y:S01]  /*4e60*/  ISETP.GE.U32.AND P1, PT, R85, R46, PT ;  /* 0x0000002e5500720c */ /* 0x000fe20003f26070 */
[----:B------:R-:W-:Y:S01]  /*4e70*/  FFMA.FTZ R4, R177, R6, -R4 ;  /* 0x00000006b1047223 */ /* 0x000fe20000010804 */
[----:B------:R-:W-:Y:S01]  /*4e80*/  FMUL.FTZ R23, R185, R9 ;  /* 0x00000009b9177220 */ /* 0x000fe20000410000 */
[----:B------:R-:W-:Y:S01]  /*4e90*/  FFMA.FTZ R5, R177, R10, R5 ;  /* 0x0000000ab1057223 */ /* 0x000fe20000010005 */
[----:B------:R-:W-:Y:S01]  /*4ea0*/  FSEL R187, R139, RZ, !P0 ;  /* 0x000000ff8bbb7208 */ /* 0x000fe20004000000 */
[----:B--2---:R-:W-:Y:S01]  /*4eb0*/  FMUL.FTZ R8, R7, R8 ;  /* 0x0000000807087220 */ /* 0x004fe20000410000 */
[-C--:B------:R-:W-:Y:S01]  /*4ec0*/  FFMA.FTZ R23, R186, R11.reuse, R23 ;  /* 0x0000000bba177223 */ /* 0x080fe20000010017 */
[----:B------:R-:W-:Y:S01]  /*4ed0*/  FMUL.FTZ R11, R185, R11 ;  /* 0x0000000bb90b7220 */ /* 0x000fe20000410000 */
[----:B------:R-:W-:Y:S01]  /*4ee0*/  FMUL.FTZ R6, R178, R5 ;  /* 0x00000005b2067220 */ /* 0x000fe20000410000 */
[----:B------:R-:W-:Y:S01]  /*4ef0*/  FSEL R188, R15, RZ, !P1 ;  /* 0x000000ff0fbc7208 */ /* 0x000fe20004800000 */
[----:B------:R-:W-:Y:S01]  /*4f00*/  FADD.FTZ R23, RZ, R23 ;  /* 0x00000017ff177221 */ /* 0x000fe20000010000 */
[----:B------:R-:W-:Y:S01]  /*4f10*/  FFMA.FTZ R10, R186, R9, -R11 ;  /* 0x00000009ba0a7223 */ /* 0x000fe2000001080b */
[-C--:B------:R-:W-:Y:S01]  /*4f20*/  FFMA.FTZ R6, R179, R4.reuse, -R6 ;  /* 0x00000004b3067223 */ /* 0x080fe20000010806 */
[----:B------:R-:W-:Y:S01]  /*4f30*/  FMUL.FTZ R4, R178, R4 ;  /* 0x00000004b2047220 */ /* 0x000fe20000410000 */
[----:B------:R-:W-:Y:S01]  /*4f40*/  FSEL R189, R13, 1, !P1 ;  /* 0x3f8000000dbd7808 */ /* 0x000fe20004800000 */
[----:B------:R-:W-:Y:S01]  /*4f50*/  FADD.FTZ R10, R187, R10 ;  /* 0x0000000abb0a7221 */ /* 0x000fe20000010000 */
[C---:B------:R-:W-:Y:S01]  /*4f60*/  FMUL.FTZ R12, R188.reuse, R23 ;  /* 0x00000017bc0c7220 */ /* 0x040fe20000410000 */
[----:B------:R-:W-:Y:S01]  /*4f70*/  FFMA.FTZ R4, R179, R5, R4 ;  /* 0x00000005b3047223 */ /* 0x000fe20000010004 */
[----:B------:R-:W-:Y:S01]  /*4f80*/  ISETP.GE.U32.AND P0, PT, R83, R46, PT ;  /* 0x0000002e5300720c */ /* 0x000fe20003f06070 */
[-C--:B------:R-:W-:Y:S01]  /*4f90*/  FMUL.FTZ R24, R188, R10.reuse ;  /* 0x0000000abc187220 */ /* 0x080fe20000410000 */
[----:B------:R-:W-:Y:S01]  /*4fa0*/  FSEL R190, R140, RZ, !P1 ;  /* 0x000000ff8cbe7208 */ /* 0x000fe20004800000 */
[----:B------:R-:W-:Y:S01]  /*4fb0*/  FFMA.FTZ R5, R189, R10, -R12 ;  /* 0x0000000abd057223 */ /* 0x000fe2000001080c */
[----:B------:R-:W-:Y:S01]  /*4fc0*/  FSEL R191, R25, RZ, !P0 ;  /* 0x000000ff19bf7208 */ /* 0x000fe20004000000 */
[----:B------:R-:W-:Y:S01]  /*4fd0*/  FFMA.FTZ R24, R189, R23, R24 ;  /* 0x00000017bd187223 */ /* 0x000fe20000010018 */
[----:B------:R-:W-:Y:S01]  /*4fe0*/  FSEL R192, R22, 1, !P0 ;  /* 0x3f80000016c07808 */ /* 0x000fe20004000000 */
[----:B------:R-:W-:Y:S01]  /*4ff0*/  FADD.FTZ R7, R190, R5 ;  /* 0x00000005be077221 */ /* 0x000fe20000010000 */
[C---:B------:R-:W-:Y:S01]  /*5000*/  FMUL.FTZ R5, R182.reuse, R6 ;  /* 0x00000006b6057220 */ /* 0x040fe20000410000 */
[----:B------:R-:W-:Y:S01]  /*5010*/  FADD.FTZ R24, RZ, R24 ;  /* 0x00000018ff187221 */ /* 0x000fe20000010000 */
[----:B------:R-:W-:Y:S01]  /*5020*/  ISETP.GE.U32.AND P1, PT, R81, R46, PT ;  /* 0x0000002e5100720c */ /* 0x000fe20003f26070 */
[CC--:B------:R-:W-:Y:S01]  /*5030*/  FMUL.FTZ R11, R191.reuse, R7.reuse ;  /* 0x00000007bf0b7220 */ /* 0x0c0fe20000410000 */
[----:B------:R-:W-:Y:S01]  /*5040*/  FMUL.FTZ R10, R182, R4 ;  /* 0x00000004b60a7220 */ /* 0x000fe20000410000 */
[----:B------:R-:W-:Y:S01]  /*5050*/  FMUL.FTZ R9, R191, R24 ;  /* 0x00000018bf097220 */ /* 0x000fe20000410000 */
[----:B------:R-:W-:Y:S01]  /*5060*/  FFMA.FTZ R5, R183, R4, R5 ;  /* 0x00000004b7057223 */ /* 0x000fe20000010005 */
[C---:B------:R-:W-:Y:S01]  /*5070*/  FFMA.FTZ R11, R192.reuse, R24, R11 ;  /* 0x00000018c00b7223 */ /* 0x040fe2000001000b */
[----:B------:R-:W-:Y:S01]  /*5080*/  FSEL R193, R141, RZ, !P0 ;  /* 0x000000ff8dc17208 */ /* 0x000fe20004000000 */
[----:B------:R-:W-:Y:S01]  /*5090*/  FFMA.FTZ R4, R192, R7, -R9 ;  /* 0x00000007c0047223 */ /* 0x000fe20000010809 */
[----:B------:R-:W-:Y:S01]  /*50a0*/  FSEL R174, R174, RZ, !P1 ;  /* 0x000000ffaeae7208 */ /* 0x000fe20004800000 */
[----:B------:R-:W-:Y:S01]  /*50b0*/  FADD.FTZ R13, RZ, R11 ;  /* 0x0000000bff0d7221 */ /* 0x000fe20000010000 */
[----:B------:R-:W-:Y:S01]  /*50c0*/  FSEL R194, R27, 1, !P1 ;  /* 0x3f8000001bc27808 */ /* 0x000fe20004800000 */
[----:B------:R-:W-:Y:S01]  /*50d0*/  FADD.FTZ R11, R193, R4 ;  /* 0x00000004c10b7221 */ /* 0x000fe20000010000 */
[----:B------:R-:W-:Y:S01]  /*50e0*/  FFMA.FTZ R10, R183, R6, -R10 ;  /* 0x00000006b70a7223 */ /* 0x000fe2000001080a */
[----:B------:R-:W-:Y:S01]  /*50f0*/  FMUL.FTZ R15, R174, R13 ;  /* 0x0000000dae0f7220 */ /* 0x000fe20000410000 */
[----:B------:R-:W-:Y:S01]  /*5100*/  ISETP.GE.U32.AND P0, PT, R77, R46, PT ;  /* 0x0000002e4d00720c */ /* 0x000fe20003f06070 */
[C---:B------:R-:W-:Y:S01]  /*5110*/  FMUL.FTZ R7, R185.reuse, R5 ;  /* 0x00000005b9077220 */ /* 0x040fe20000410000 */
[----:B------:R-:W-:Y:S01]  /*5120*/  FSEL R195, R142, RZ, !P1 ;  /* 0x000000ff8ec37208 */ /* 0x000fe20004800000 */
[-C--:B------:R-:W-:Y:S01]  /*5130*/  FMUL.FTZ R6, R174, R11.reuse ;  /* 0x0000000bae067220 */ /* 0x080fe20000410000 */
[----:B------:R-:W-:Y:S01]  /*5140*/  FFMA.FTZ R4, R194, R11, -R15 ;  /* 0x0000000bc2047223 */ /* 0x000fe2000001080f */
[-C--:B------:R-:W-:Y:S01]  /*5150*/  FFMA.FTZ R7, R186, R10.reuse, -R7 ;  /* 0x0000000aba077223 */ /* 0x080fe20000010807 */
[----:B------:R-:W-:Y:S01]  /*5160*/  FMUL.FTZ R9, R185, R10 ;  /* 0x0000000ab9097220 */ /* 0x000fe20000410000 */
[----:B------:R-:W-:Y:S01]  /*5170*/  FSEL R196, R8, RZ, !P0 ;  /* 0x000000ff08c47208 */ /* 0x000fe20004000000 */
[----:B------:R-:W-:Y:S01]  /*5180*/  FFMA.FTZ R6, R194, R13, R6 ;  /* 0x0000000dc2067223 */ /* 0x000fe20000010006 */
[----:B------:R-:W-:Y:S01]  /*5190*/  FADD.FTZ R8, R195, R4 ;  /* 0x00000004c3087221 */ /* 0x000fe20000010000 */
[----:B------:R-:W-:Y:S01]  /*51a0*/  FFMA.FTZ R9, R186, R5, R9 ;  /* 0x00000005ba097223 */ /* 0x000fe20000010009 */
[----:B------:R-:W-:Y:S01]  /*51b0*/  FSEL R197, R14, 1, !P0 ;  /* 0x3f8000000ec57808 */ /* 0x000fe20004000000 */
[----:B------:R-:W-:Y:S01]  /*51c0*/  FMUL.FTZ R4, R188, R7 ;  /* 0x00000007bc047220 */ /* 0x000fe20000410000 */
[----:B------:R-:W-:Y:S01]  /*51d0*/  FADD.FTZ R6, RZ, R6 ;  /* 0x00000006ff067221 */ /* 0x000fe20000010000 */
[----:B------:R-:W-:Y:S01]  /*51e0*/  FMUL.FTZ R10, R196, R8 ;  /* 0x00000008c40a7220 */ /* 0x000fe20000410000 */
[----:B------:R-:W-:Y:S01]  /*51f0*/  FSEL R198, R143, RZ, !P0 ;  /* 0x000000ff8fc67208 */ /* 0x000fe20004000000 */
[-C--:B------:R-:W-:Y:S01]  /*5200*/  FFMA.FTZ R5, R189, R9.reuse, R4 ;  /* 0x00000009bd057223 */ /* 0x080fe20000010004 */
[----:B------:R-:W-:Y:S01]  /*5210*/  FMUL.FTZ R4, R188, R9 ;  /* 0x00000009bc047220 */ /* 0x000fe20000410000 */
[-C--:B------:R-:W-:Y:S01]  /*5220*/  FFMA.FTZ R10, R197, R6.reuse, R10 ;  /* 0x00000006c50a7223 */ /* 0x080fe2000001000a */
[----:B------:R-:W-:Y:S01]  /*5230*/  FMUL.FTZ R11, R196, R6 ;  /* 0x00000006c40b7220 */ /* 0x000fe20000410000 */
[----:B------:R-:W-:Y:S01]  /*5240*/  ISETP.GE.AND P1, PT, R45, 0x1, PT ;  /* 0x000000012d00780c */ /* 0x000fe20003f26270 */
[----:B------:R-:W-:Y:S01]  /*5250*/  FFMA.FTZ R4, R189, R7, -R4 ;  /* 0x00000007bd047223 */ /* 0x000fe20000010804 */
[----:B------:R-:W-:Y:S01]  /*5260*/  FADD.FTZ R200, RZ, R10 ;  /* 0x0000000affc87221 */ /* 0x000fe20000010000 */
[----:B------:R-:W-:Y:S01]  /*5270*/  FFMA.FTZ R11, R197, R8, -R11 ;  /* 0x00000008c50b7223 */ /* 0x000fe2000001080b */
[----:B------:R-:W-:-:S03]  /*5280*/  FMUL.FTZ R7, R191, R5 ;  /* 0x00000005bf077220 */ /* 0x000fc60000410000 */
[----:B------:R-:W-:Y:S01]  /*5290*/  FADD.FTZ R199, R198, R11 ;  /* 0x0000000bc6c77221 */ /* 0x000fe20000010000 */
[----:B------:R-:W0:Y:S01]  /*52a0*/  SHFL.UP PT, R10, R200, 0x1, RZ ;  /* 0x04200000c80a7989 */ /* 0x000e2200000e00ff */
[-C--:B------:R-:W-:Y:S01]  /*52b0*/  FFMA.FTZ R7, R192, R4.reuse, -R7 ;  /* 0x00000004c0077223 */ /* 0x080fe20000010807 */
[----:B------:R-:W-:Y:S02]  /*52c0*/  FMUL.FTZ R4, R191, R4 ;  /* 0x00000004bf047220 */ /* 0x000fe40000410000 */
[----:B------:R-:W1:Y:S01]  /*52d0*/  SHFL.UP PT, R8, R199, 0x1, RZ ;  /* 0x04200000c7087989 */ /* 0x000e6200000e00ff */
[----:B------:R-:W-:Y:S01]  /*52e0*/  FMUL.FTZ R9, R174, R7 ;  /* 0x00000007ae097220 */ /* 0x000fe20000410000 */
[----:B------:R-:W-:-:S04]  /*52f0*/  FFMA.FTZ R5, R192, R5, R4 ;  /* 0x00000005c0057223 */ /* 0x000fc80000010004 */
[-C--:B------:R-:W-:Y:S01]  /*5300*/  FMUL.FTZ R4, R174, R5.reuse ;  /* 0x00000005ae047220 */ /* 0x080fe20000410000 */
[----:B------:R-:W-:-:S03]  /*5310*/  FFMA.FTZ R9, R194, R5, R9 ;  /* 0x00000005c2097223 */ /* 0x000fc60000010009 */
[----:B------:R-:W-:Y:S01]  /*5320*/  FFMA.FTZ R4, R194, R7, -R4 ;  /* 0x00000007c2047223 */ /* 0x000fe20000010804 */
[C---:B------:R-:W-:Y:S01]  /*5330*/  FMUL.FTZ R6, R196.reuse, R9 ;  /* 0x00000009c4067220 */ /* 0x040fe20000410000 */
[----:B------:R-:W-:Y:S02]  /*5340*/  MOV R7, R146 ;  /* 0x0000009200077202 */ /* 0x000fe40000000f00 */
[-C--:B------:R-:W-:Y:S01]  /*5350*/  FMUL.FTZ R202, R196, R4.reuse ;  /* 0x00000004c4ca7220 */ /* 0x080fe20000410000 */
[C---:B------:R-:W-:Y:S01]  /*5360*/  FFMA.FTZ R201, R197.reuse, R4, -R6 ;  /* 0x00000004c5c97223 */ /* 0x040fe20000010806 */
[----:B------:R-:W-:Y:S02]  /*5370*/  MOV R4, R151 ;  /* 0x0000009700047202 */ /* 0x000fe40000000f00 */
[----:B------:R-:W-:Y:S01]  /*5380*/  FFMA.FTZ R202, R197, R9, R202 ;  /* 0x00000009c5ca7223 */ /* 0x000fe200000100ca */
[----:B------:R-:W-:Y:S01]  /*5390*/  MOV R6, R149 ;  /* 0x0000009500067202 */ /* 0x000fe20000000f00 */
[----:B0-----:R-:W-:-:S02]  /*53a0*/  FMUL.FTZ R5, R201, R10 ;  /* 0x0000000ac9057220 */ /* 0x001fc40000410000 */
[C---:B------:R-:W-:Y:S01]  /*53b0*/  FMUL.FTZ R10, R202.reuse, R10 ;  /* 0x0000000aca0a7220 */ /* 0x040fe20000410000 */
[----:B------:R-:W0:Y:S01]  /*53c0*/  SHFL.UP PT, R9, R202, 0x1, RZ ;  /* 0x04200000ca097989 */ /* 0x000e2200000e00ff */
[-C--:B-1----:R-:W-:Y:S02]  /*53d0*/  FFMA.FTZ R5, R202, R8.reuse, R5 ;  /* 0x00000008ca057223 */ /* 0x082fe40000010005 */
[----:B------:R-:W-:Y:S01]  /*53e0*/  FFMA.FTZ R10, R201, R8, -R10 ;  /* 0x00000008c90a7223 */ /* 0x000fe2000001080a */
[----:B------:R-:W-:Y:S01]  /*53f0*/  ISETP.GE.AND P0, PT, R45, 0x2, PT ;  /* 0x000000022d00780c */ /* 0x000fe20003f06270 */
[----:B------:R-:W1:Y:S01]  /*5400*/  SHFL.UP PT, R8, R201, 0x1, RZ ;  /* 0x04200000c9087989 */ /* 0x000e6200000e00ff */
[----:B------:R-:W-:Y:S01]  /*5410*/  @P1 FADD.FTZ R200, R200, R5 ;  /* 0x00000005c8c81221 */ /* 0x000fe20000010000 */
[----:B------:R-:W-:Y:S01]  /*5420*/  @P1 FADD.FTZ R199, R199, R10 ;  /* 0x0000000ac7c71221 */ /* 0x000fe20000010000 */
[----:B------:R-:W-:Y:S01]  /*5430*/  MOV R5, R148 ;  /* 0x0000009400057202 */ /* 0x000fe20000000f00 */
[----:B------:R2:W4:Y:S04]  /*5440*/  LDG.E.64 R22, desc[UR16][R6.64] ;  /* 0x0000001006167981 */ /* 0x000528000c1e1b00 */
[----:B------:R-:W2:Y:S04]  /*5450*/  SHFL.UP PT, R13, R200, 0x2, RZ ;  /* 0x04400000c80d7989 */ /* 0x000ea800000e00ff */
[----:B------:R-:W5:Y:S04]  /*5460*/  SHFL.UP PT, R12, R199, 0x2, RZ ;  /* 0x04400000c70c7989 */ /* 0x000f6800000e00ff */
[----:B------:R3:W4:Y:S01]  /*5470*/  LDG.E.64 R24, desc[UR16][R4.64] ;  /* 0x0000001004187981 */ /* 0x000722000c1e1b00 */
[----:B------:R-:W5:Y:S01]  /*5480*/  S2UR UR6, SR_CgaCtaId ;  /* 0x00000000000679c3 */ /* 0x000f620000008800 */
[----:B------:R-:W-:Y:S01]  /*5490*/  UMOV UR4, 0x400 ;  /* 0x0000040000047882 */ /* 0x000fe20000000000 */
[CC--:B0-----:R-:W-:Y:S01]  /*54a0*/  FMUL.FTZ R11, R201.reuse, R9.reuse ;  /* 0x00000009c90b7220 */ /* 0x0c1fe20000410000 */
[----:B------:R-:W-:Y:S01]  /*54b0*/  FMUL.FTZ R10, R202, R9 ;  /* 0x00000009ca0a7220 */ /* 0x000fe20000410000 */
[----:B------:R-:W-:Y:S01]  /*54c0*/  ISETP.NE.AND P2, PT, R74, RZ, PT ;  /* 0x000000ff4a00720c */ /* 0x000fe20003f45270 */
[----:B------:R-:W-:Y:S01]  /*54d0*/  BSSY.RECONVERGENT B0, `(.L_x_1345) ;  /* 0x00000ad000007945 */ /* 0x000fe20003800200 */
[-C--:B-1----:R-:W-:Y:S01]  /*54e0*/  @P1 FFMA.FTZ R202, R202, R8.reuse, R11 ;  /* 0x00000008caca1223 */ /* 0x082fe2000001000b */
[----:B------:R-:W-:Y:S01]  /*54f0*/  @P1 FFMA.FTZ R201, R201, R8, -R10 ;  /* 0x00000008c9c91223 */ /* 0x000fe2000001080a */
[----:B------:R-:W-:-:S02]  /*5500*/  ISETP.GE.AND P1, PT, R45, 0x8, PT ;  /* 0x000000082d00780c */ /* 0x000fc40003f26270 */
[----:B------:R-:W-:Y:S01]  /*5510*/  CS2R R10, SRZ ;  /* 0x00000000000a7805 */ /* 0x000fe2000001ff00 */
[----:B------:R-:W0:Y:S01]  /*5520*/  SHFL.UP PT, R8, R202, 0x2, RZ ;  /* 0x04400000ca087989 */ /* 0x000e2200000e00ff */
[----:B--2---:R-:W-:-:S03]  /*5530*/  FMUL.FTZ R7, R201, R13 ;  /* 0x0000000dc9077220 */ /* 0x004fc60000410000 */
[----:B---3--:R-:W1:Y:S01]  /*5540*/  SHFL.UP PT, R4, R201, 0x2, RZ ;  /* 0x04400000c9047989 */ /* 0x008e6200000e00ff */
[C---:B------:R-:W-:Y:S01]  /*5550*/  FMUL.FTZ R6, R202.reuse, R13 ;  /* 0x0000000dca067220 */ /* 0x040fe20000410000 */
[----:B-----5:R-:W-:-:S03]  /*5560*/  FFMA.FTZ R7, R202, R12, R7 ;  /* 0x0000000cca077223 */ /* 0x020fc60000010007 */
[----:B------:R-:W-:Y:S01]  /*5570*/  FFMA.FTZ R6, R201, R12, -R6 ;  /* 0x0000000cc9067223 */ /* 0x000fe20000010806 */
[----:B------:R-:W-:Y:S01]  /*5580*/  @P0 FADD.FTZ R200, R200, R7 ;  /* 0x00000007c8c80221 */ /* 0x000fe20000010000 */
[----:B------:R-:W-:Y:S02]  /*5590*/  ULEA UR4, UR6, UR4, 0x18 ;  /* 0x0000000406047291 */ /* 0x000fe4000f8ec0ff */
[----:B------:R-:W-:Y:S02]  /*55a0*/  @P0 FADD.FTZ R199, R199, R6 ;  /* 0x00000006c7c70221 */ /* 0x000fe40000010000 */
        /* <DEDUP_REMOVED lines=21> */
[----:B------:R-:W-:-:S03]  /*5700*/  ISETP.NE.AND P0, PT, R58, RZ, PT ;  /* 0x000000ff3a00720c */ /* 0x000fc60003f05270 */
[----:B------:R-:W1:Y:S01]  /*5710*/  SHFL.UP PT, R5, R202, 0x8, RZ ;  /* 0x05000000ca057989 */ /* 0x000e6200000e00ff */
[----:B------:R-:W-:-:S03]  /*5720*/  ISETP.NE.OR P0, PT, R74, RZ, !P0 ;  /* 0x000000ff4a00720c */ /* 0x000fc60004705670 */
[----:B------:R-:W3:Y:S01]  /*5730*/  SHFL.UP PT, R4, R201, 0x8, RZ ;  /* 0x05000000c9047989 */ /* 0x000ee200000e00ff */
[-C--:B--2---:R-:W-:Y:S01]  /*5740*/  FMUL.FTZ R6, R202, R9.reuse ;  /* 0x00000009ca067220 */ /* 0x084fe20000410000 */
[----:B------:R-:W-:-:S04]  /*5750*/  FMUL.FTZ R9, R201, R9 ;  /* 0x00000009c9097220 */ /* 0x000fc80000410000 */
[-C--:B0-----:R-:W-:Y:S01]  /*5760*/  FFMA.FTZ R9, R202, R8.reuse, R9 ;  /* 0x00000008ca097223 */ /* 0x081fe20000010009 */
[----:B------:R-:W-:Y:S01]  /*5770*/  FFMA.FTZ R6, R201, R8, -R6 ;  /* 0x00000008c9067223 */ /* 0x000fe20000010806 */
[----:B------:R-:W-:Y:S02]  /*5780*/  HFMA2 R8, -RZ, RZ, 1.875, 0 ;  /* 0x3f800000ff087431 */ /* 0x000fe400000001ff */
[----:B------:R-:W-:Y:S01]  /*5790*/  @P1 FADD.FTZ R200, R200, R9 ;  /* 0x00000009c8c81221 */ /* 0x000fe20000010000 */
[----:B------:R-:W-:Y:S01]  /*57a0*/  @P1 FADD.FTZ R199, R199, R6 ;  /* 0x00000006c7c71221 */ /* 0x000fe20000010000 */
[----:B------:R-:W-:Y:S01]  /*57b0*/  MOV R9, RZ ;  /* 0x000000ff00097202 */ /* 0x000fe20000000f00 */
[CC--:B-1----:R-:W-:Y:S01]  /*57c0*/  FMUL.FTZ R7, R201.reuse, R5.reuse ;  /* 0x00000005c9077220 */ /* 0x0c2fe20000410000 */
[C---:B------:R-:W-:Y:S01]  /*57d0*/  FMUL.FTZ R6, R202.reuse, R5 ;  /* 0x00000005ca067220 */ /* 0x040fe20000410000 */
[----:B------:R-:W0:Y:S02]  /*57e0*/  SHFL.UP PT, R12, R200, 0x10, RZ ;  /* 0x06000000c80c7989 */ /* 0x000e2400000e00ff */
[-C--:B---3--:R-:W-:Y:S01]  /*57f0*/  @P1 FFMA.FTZ R202, R202, R4.reuse, R7 ;  /* 0x00000004caca1223 */ /* 0x088fe20000010007 */
[----:B------:R-:W-:Y:S01]  /*5800*/  @P1 FFMA.FTZ R201, R201, R4, -R6 ;  /* 0x00000004c9c91223 */ /* 0x000fe20000010806 */
[----:B------:R-:W1:Y:S01]  /*5810*/  SHFL.UP PT, R5, R199, 0x10, RZ ;  /* 0x06000000c7057989 */ /* 0x000e6200000e00ff */
[----:B------:R-:W-:-:S03]  /*5820*/  ISETP.NE.AND P1, PT, R45, RZ, PT ;  /* 0x000000ff2d00720c */ /* 0x000fc60003f25270 */
[----:B------:R-:W2:Y:S04]  /*5830*/  SHFL.UP PT, R4, R202, 0x10, RZ ;  /* 0x06000000ca047989 */ /* 0x000ea800000e00ff */
[----:B------:R-:W3:Y:S04]  /*5840*/  SHFL.UP PT, R13, R201, 0x10, RZ ;  /* 0x06000000c90d7989 */ /* 0x000ee800000e00ff */
[----:B------:R-:W5:Y:S01]  /*5850*/  @!P0 LDS.128 R8, [UR5] ;  /* 0x00000005ff088984 */ /* 0x000f620008000c00 */
[----:B------:R-:W-:Y:S01]  /*5860*/  ISETP.NE.AND P0, PT, R45, 0x1f, PT ;  /* 0x0000001f2d00780c */ /* 0x000fe20003f05270 */
[-C--:B0-----:R-:W-:Y:S01]  /*5870*/  FMUL.FTZ R6, R202, R12.reuse ;  /* 0x0000000cca067220 */ /* 0x081fe20000410000 */
[----:B------:R-:W-:-:S03]  /*5880*/  FMUL.FTZ R7, R201, R12 ;  /* 0x0000000cc9077220 */ /* 0x000fc60000410000 */
[CC--:B-1----:R-:W-:Y:S01]  /*5890*/  FFMA.FTZ R6, R201.reuse, R5.reuse, -R6 ;  /* 0x00000005c9067223 */ /* 0x0c2fe20000010806 */
[C---:B------:R-:W-:Y:S01]  /*58a0*/  FFMA.FTZ R7, R202.reuse, R5, R7 ;  /* 0x00000005ca077223 */ /* 0x040fe20000010007 */
[-C--:B--2---:R-:W-:Y:S01]  /*58b0*/  FMUL.FTZ R12, R202, R4.reuse ;  /* 0x00000004ca0c7220 */ /* 0x084fe20000410000 */
[----:B------:R-:W-:Y:S01]  /*58c0*/  FMUL.FTZ R5, R201, R4 ;  /* 0x00000004c9057220 */ /* 0x000fe20000410000 */
[----:B------:R-:W-:Y:S01]  /*58d0*/  FADD.FTZ R14, R199, R6 ;  /* 0x00000006c70e7221 */ /* 0x000fe20000010000 */
[----:B------:R-:W-:Y:S01]  /*58e0*/  FADD.FTZ R15, R200, R7 ;  /* 0x00000007c80f7221 */ /* 0x000fe20000010000 */
[-C--:B---3--:R-:W-:Y:S01]  /*58f0*/  FFMA.FTZ R12, R201, R13.reuse, -R12 ;  /* 0x0000000dc90c7223 */ /* 0x088fe2000001080c */
[----:B------:R-:W-:-:S05]  /*5900*/  FFMA.FTZ R13, R202, R13, R5 ;  /* 0x0000000dca0d7223 */ /* 0x000fca0000010005 */
[----:B------:R0:W-:Y:S01]  /*5910*/  @!P0 STS.128 [UR4+0x430], R12 ;  /* 0x0004300cff008988 */ /* 0x0001e20008000c04 */
[----:B------:R-:W-:Y:S01]  /*5920*/  BAR.SYNC.DEFER_BLOCKING 0x0 ;  /* 0x0000000000007b1d */ /* 0x000fe20000010000 */
[----:B------:R-:W-:-:S04]  /*5930*/  ISETP.GE.AND P0, PT, R45, 0x10, PT ;  /* 0x000000102d00780c */ /* 0x000fc80003f06270 */
[----:B------:R-:W-:Y:S02]  /*5940*/  FSEL R202, R202, R13, !P0 ;  /* 0x0000000dcaca7208 */ /* 0x000fe40004000000 */
[----:B------:R-:W-:-:S03]  /*5950*/  FSEL R201, R201, R12, !P0 ;  /* 0x0000000cc9c97208 */ /* 0x000fc60004000000 */
[----:B------:R-:W1:Y:S01]  /*5960*/  SHFL.UP PT, R203, R202, 0x1, RZ ;  /* 0x04200000cacb7989 */ /* 0x000e6200000e00ff */
[----:B0-----:R-:W-:Y:S02]  /*5970*/  FSEL R14, R199, R14, !P0 ;  /* 0x0000000ec70e7208 */ /* 0x001fe40004000000 */
[----:B------:R-:W-:Y:S01]  /*5980*/  FSEL R15, R200, R15, !P0 ;  /* 0x0000000fc80f7208 */ /* 0x000fe20004000000 */
[----:B------:R-:W0:Y:S01]  /*5990*/  SHFL.UP PT, R204, R201, 0x1, RZ ;  /* 0x04200000c9cc7989 */ /* 0x000e2200000e00ff */
[----:B------:R-:W-:-:S03]  /*59a0*/  ISETP.NE.AND P0, PT, R74, RZ, PT ;  /* 0x000000ff4a00720c */ /* 0x000fc60003f05270 */
[----:B------:R-:W2:Y:S04]  /*59b0*/  SHFL.UP PT, R199, R14, 0x1, RZ ;  /* 0x042000000ec77989 */ /* 0x000ea800000e00ff */
[----:B------:R-:W3:Y:S04]  /*59c0*/  SHFL.UP PT, R13, R15, 0x1, RZ ;  /* 0x042000000f0d7989 */ /* 0x000ee800000e00ff */
[----:B-----5:R-:W-:Y:S04]  /*59d0*/  @!P1 STS.128 [UR4+0x450], R8 ;  /* 0x00045008ff009988 */ /* 0x020fe80008000c04 */
[----:B------:R-:W-:Y:S01]  /*59e0*/  LDS.128 R4, [UR4+0x430] ;  /* 0x00043004ff047984 */ /* 0x000fe20008000c00 */
[----:B------:R-:W-:Y:S01]  /*59f0*/  BAR.SYNC.DEFER_BLOCKING 0x0 ;  /* 0x0000000000007b1d */ /* 0x000fe20000010000 */
[----:B-1----:R-:W-:-:S02]  /*5a00*/  @!P1 MOV R203, R9 ;  /* 0x0000000900cb9202 */ /* 0x002fc40000000f00 */
[----:B0-----:R-:W-:Y:S02]  /*5a10*/  @!P1 MOV R204, R8 ;  /* 0x0000000800cc9202 */ /* 0x001fe40000000f00 */
[----:B--2---:R-:W-:Y:S02]  /*5a20*/  @!P1 MOV R199, R10 ;  /* 0x0000000a00c79202 */ /* 0x004fe40000000f00 */
[----:B---3--:R-:W-:Y:S01]  /*5a30*/  @!P1 MOV R13, R11 ;  /* 0x0000000b000d9202 */ /* 0x008fe20000000f00 */
[----:B------:R-:W0:Y:S02]  /*5a40*/  @P2 LDS.64 R26, [UR4+0x458] ;  /* 0x00045804ff1a2984 */ /* 0x000e240008000a00 */
[-C--:B0-----:R-:W-:Y:S01]  /*5a50*/  @P2 FMUL.FTZ R205, R27, R203.reuse ;  /* 0x000000cb1bcd2220 */ /* 0x081fe20000410000 */
[----:B------:R-:W-:-:S03]  /*5a60*/  @P2 FMUL.FTZ R12, R26, R203 ;  /* 0x000000cb1a0c2220 */ /* 0x000fc60000410000 */
[-C--:B------:R-:W-:Y:S01]  /*5a70*/  @P2 FFMA.FTZ R26, R26, R204.reuse, -R205 ;  /* 0x000000cc1a1a2223 */ /* 0x080fe200000108cd */
[----:B------:R-:W-:-:S03]  /*5a80*/  @P2 FFMA.FTZ R12, R27, R204, R12 ;  /* 0x000000cc1b0c2223 */ /* 0x000fc6000001000c */
[----:B------:R-:W-:Y:S01]  /*5a90*/  @P2 FADD.FTZ R199, R199, R26 ;  /* 0x0000001ac7c72221 */ /* 0x000fe20000010000 */
[----:B------:R-:W-:-:S03]  /*5aa0*/  @P2 FADD.FTZ R13, R13, R12 ;  /* 0x0000000c0d0d2221 */ /* 0x000fc60000010000 */
        /* <DEDUP_REMOVED lines=9> */
[----:B------:R-:W-:Y:S01]  /*5b40*/  FFMA.FTZ R14, R155, R26, R14 ;  /* 0x0000001a9b0e7223 */ /* 0x000fe2000001000e */
[----:B------:R-:W-:Y:S02]  /*5b50*/  FMUL.FTZ R155, R5, R10 ;  /* 0x0000000a059b7220 */ /* 0x000fe40000410000 */
        /* <DEDUP_REMOVED lines=29> */
[----:B------:R-:W-:Y:S01]  /*5d30*/  FFMA.FTZ R0, R170, R27, -R0 ;  /* 0x0000001baa007223 */ /* 0x000fe20000010800 */
[-C--:B----4-:R-:W-:Y:S02]  /*5d40*/  FMUL.FTZ R153, R23, R25.reuse ;  /* 0x0000001917997220 */ /* 0x090fe40000410000 */
[----:B------:R-:W-:Y:S01]  /*5d50*/  FADD.FTZ R161, RZ, R12 ;  /* 0x0000000cffa17221 */ /* 0x000fe20000010000 */
[----:B------:R-:W-:Y:S01]  /*5d60*/  FADD.FTZ R154, R171, R0 ;  /* 0x00000000ab9a7221 */ /* 0x000fe20000010000 */
[----:B------:R-:W-:Y:S01]  /*5d70*/  FMUL.FTZ R0, R22, R25 ;  /* 0x0000001916007220 */ /* 0x000fe20000410000 */
[----:B------:R-:W-:Y:S01]  /*5d80*/  FMUL.FTZ R25, R5, R11 ;  /* 0x0000000b05197220 */ /* 0x000fe20000410000 */
[CC--:B------:R-:W-:Y:S01]  /*5d90*/  FMUL.FTZ R12, R172.reuse, R161.reuse ;  /* 0x000000a1ac0c7220 */ /* 0x0c0fe20000410000 */
[----:B------:R-:W-:Y:S01]  /*5da0*/  FMUL.FTZ R172, R172, R154 ;  /* 0x0000009aacac7220 */ /* 0x000fe20000410000 */
[----:B------:R-:W-:Y:S01]  /*5db0*/  FFMA.FTZ R22, R22, R24, -R153 ;  /* 0x0000001816167223 */ /* 0x000fe20000010899 */
[C---:B------:R-:W-:Y:S01]  /*5dc0*/  FFMA.FTZ R153, R4.reuse, R10, -R25 ;  /* 0x0000000a04997223 */ /* 0x040fe20000010819 */
[C---:B------:R-:W-:Y:S01]  /*5dd0*/  FFMA.FTZ R12, R173.reuse, R154, -R12 ;  /* 0x0000009aad0c7223 */ /* 0x040fe2000001080c */
[----:B------:R-:W-:Y:S01]  /*5de0*/  FFMA.FTZ R172, R173, R161, R172 ;  /* 0x000000a1adac7223 */ /* 0x000fe200000100ac */
[----:B------:R-:W-:Y:S01]  /*5df0*/  FFMA.FTZ R23, R23, R24, R0 ;  /* 0x0000001817177223 */ /* 0x000fe20000010000 */
[----:B------:R-:W-:Y:S01]  /*5e00*/  FMUL.FTZ R25, R5, R9 ;  /* 0x0000000905197220 */ /* 0x000fe20000410000 */
[----:B------:R-:W-:Y:S01]  /*5e10*/  FADD.FTZ R175, R175, R12 ;  /* 0x0000000cafaf7221 */ /* 0x000fe20000010000 */
[----:B------:R-:W-:Y:S01]  /*5e20*/  FADD.FTZ R163, RZ, R172 ;  /* 0x000000acffa37221 */ /* 0x000fe20000010000 */
[-C--:B------:R-:W-:Y:S01]  /*5e30*/  FMUL.FTZ R0, R5, R8.reuse ;  /* 0x0000000805007220 */ /* 0x080fe20000410000 */
[----:B------:R-:W-:Y:S01]  /*5e40*/  FFMA.FTZ R8, R4, R8, -R25 ;  /* 0x0000000804087223 */ /* 0x000fe20000010819 */
[----:B------:R-:W-:Y:S01]  /*5e50*/  FMUL.FTZ R25, R23, R26 ;  /* 0x0000001a17197220 */ /* 0x000fe20000410000 */
[C---:B------:R-:W-:Y:S01]  /*5e60*/  FMUL.FTZ R10, R176.reuse, R163 ;  /* 0x000000a3b00a7220 */ /* 0x040fe20000410000 */
[----:B------:R-:W-:Y:S01]  /*5e70*/  FMUL.FTZ R176, R176, R175 ;  /* 0x000000afb0b07220 */ /* 0x000fe20000410000 */
[C---:B------:R-:W-:Y:S01]  /*5e80*/  FFMA.FTZ R9, R4.reuse, R9, R0 ;  /* 0x0000000904097223 */ /* 0x040fe20000010000 */
[----:B------:R-:W-:Y:S01]  /*5e90*/  FFMA.FTZ R4, R4, R11, R155 ;  /* 0x0000000b04047223 */ /* 0x000fe2000001009b */
[C---:B------:R-:W-:Y:S01]  /*5ea0*/  FFMA.FTZ R5, R177.reuse, R175, -R10 ;  /* 0x000000afb1057223 */ /* 0x040fe2000001080a */
[----:B------:R-:W-:Y:S01]  /*5eb0*/  FFMA.FTZ R176, R177, R163, R176 ;  /* 0x000000a3b1b07223 */ /* 0x000fe200000100b0 */
[----:B------:R-:W-:Y:S01]  /*5ec0*/  FFMA.FTZ R25, R22, R152, -R25 ;  /* 0x0000009816197223 */ /* 0x000fe20000010819 */
[----:B------:R-:W-:Y:S01]  /*5ed0*/  FADD.FTZ R10, R6, R153 ;  /* 0x00000099060a7221 */ /* 0x000fe20000010000 */
[----:B------:R-:W-:Y:S01]  /*5ee0*/  FADD.FTZ R155, R180, R5 ;  /* 0x00000005b49b7221 */ /* 0x000fe20000010000 */
[----:B------:R-:W-:Y:S01]  /*5ef0*/  FADD.FTZ R176, RZ, R176 ;  /* 0x000000b0ffb07221 */ /* 0x000fe20000010000 */
[----:B------:R-:W-:-:S02]  /*5f00*/  FADD.FTZ R11, R7, R4 ;  /* 0x00000004070b7221 */ /* 0x000fc40000010000 */
[----:B------:R-:W-:Y:S01]  /*5f10*/  FMUL.FTZ R0, R178, R155 ;  /* 0x0000009bb2007220 */ /* 0x000fe20000410000 */
[----:B------:R-:W-:Y:S06]  /*5f20*/  @P0 BRA `(.L_x_1346) ;  /* 0x00000000001c0947 */ /* 0x000fec0003800000 */
[----:B------:R-:W-:Y:S01]  /*5f30*/  SHF.R.S32.HI R5, RZ, 0x1f, R145 ;  /* 0x0000001fff057819 */ /* 0x000fe20000011491 */
[----:B------:R0:W-:Y:S01]  /*5f40*/  STS.128 [UR5], R8 ;  /* 0x00000008ff007988 */ /* 0x0001e20008000c05 */
[----:B------:R-:W-:-:S04]  /*5f50*/  IADD3 R6, P0, PT, R60, R145, RZ ;  /* 0x000000913c067210 */ /* 0x000fc80007f1e0ff */
[----:B------:R-:W-:Y:S02]  /*5f60*/  LEA.HI.X.SX32 R5, R60, R5, 0x1, P0 ;  /* 0x000000053c057211 */ /* 0x000fe400000f0eff */
[----:B------:R-:W-:-:S04]  /*5f70*/  LEA R4, P0, R6, R2, 0x4 ;  /* 0x0000000206047211 */ /* 0x000fc800078020ff */
[----:B------:R-:W-:-:S05]  /*5f80*/  LEA.HI.X R5, R6, R3, R5, 0x4, P0 ;  /* 0x0000000306057211 */ /* 0x000fca00000f2405 */
[----:B------:R0:W-:Y:S04]  /*5f90*/  STG.E.128 desc[UR16][R4.64], R8 ;  /* 0x0000000804007986 */ /* 0x0001e8000c101d10 */
.L_x_1346:
[----:B------:R-:W-:Y:S05]  /*5fa0*/  BSYNC.RECONVERGENT B0 ;  /* 0x0000000000007941 */ /* 0x000fea0003800200 */
.L_x_1345:
[-C--:B------:R-:W-:Y:S01]  /*5fb0*/  FMUL.FTZ R178, R178, R176.reuse ;  /* 0x000000b0b2b27220 */ /* 0x080fe20000410000 */
[----:B------:R-:W-:Y:S01]  /*5fc0*/  FFMA.FTZ R0, R179, R176, R0 ;  /* 0x000000b0b3007223 */ /* 0x000fe20000010000 */
[C---:B------:R-:W-:Y:S01]  /*5fd0*/  FMUL.FTZ R15, R23.reuse, R15 ;  /* 0x0000000f170f7220 */ /* 0x040fe20000410000 */
[----:B------:R-:W-:Y:S01]  /*5fe0*/  FMUL.FTZ R7, R23, R158 ;  /* 0x0000009e17077220 */ /* 0x000fe20000410000 */
[----:B------:R-:W-:Y:S01]  /*5ff0*/  FFMA.FTZ R178, R179, R155, -R178 ;  /* 0x0000009bb3b27223 */ /* 0x000fe200000108b2 */
[----:B0-----:R-:W-:Y:S01]  /*6000*/  FADD.FTZ R11, RZ, R0 ;  /* 0x00000000ff0b7221 */ /* 0x001fe20000010000 */
[C---:B------:R-:W-:Y:S01]  /*6010*/  FFMA.FTZ R4, R22.reuse, R13, -R15 ;  /* 0x0000000d16047223 */ /* 0x040fe2000001080f */
[----:B------:R-:W-:Y:S01]  /*6020*/  FFMA.FTZ R160, R22, R160, -R7 ;  /* 0x000000a016a07223 */ /* 0x000fe20000010807 */
[----:B------:R-:W-:Y:S01]  /*6030*/  FADD.FTZ R181, R181, R178 ;  /* 0x000000b2b5b57221 */ /* 0x000fe20000010000 */
[C---:B------:R-:W-:Y:S01]  /*6040*/  FMUL.FTZ R0, R182.reuse, R11 ;  /* 0x0000000bb6007220 */ /* 0x040fe20000410000 */
[C---:B------:R-:W-:Y:S01]  /*6050*/  FMUL.FTZ R7, R23.reuse, R166 ;  /* 0x000000a617077220 */ /* 0x040fe20000410000 */
[----:B------:R-:W-:Y:S01]  /*6060*/  FMUL.FTZ R9, R23, R159 ;  /* 0x0000009f17097220 */ /* 0x000fe20000410000 */
[-C--:B------:R-:W-:Y:S01]  /*6070*/  FMUL.FTZ R182, R182, R181.reuse ;  /* 0x000000b5b6b67220 */ /* 0x080fe20000410000 */
[C---:B------:R-:W-:Y:S01]  /*6080*/  FFMA.FTZ R5, R183.reuse, R181, -R0 ;  /* 0x000000b5b7057223 */ /* 0x040fe20000010800 */
[----:B------:R-:W-:Y:S01]  /*6090*/  FFMA.FTZ R125, R4, 2, R125 ;  /* 0x40000000047d7823 */ /* 0x000fe2000001007d */
[----:B------:R-:W-:Y:S01]  /*60a0*/  FFMA.FTZ R4, R22, R27, -R7 ;  /* 0x0000001b16047223 */ /* 0x000fe20000010807 */
[----:B------:R-:W-:Y:S01]  /*60b0*/  FFMA.FTZ R182, R183, R11, R182 ;  /* 0x0000000bb7b67223 */ /* 0x000fe200000100b6 */
[----:B------:R-:W-:Y:S01]  /*60c0*/  FADD.FTZ R184, R184, R5 ;  /* 0x00000005b8b87221 */ /* 0x000fe20000010000 */
[C---:B------:R-:W-:Y:S01]  /*60d0*/  FMUL.FTZ R7, R23.reuse, R163 ;  /* 0x000000a317077220 */ /* 0x040fe20000410000 */
[----:B------:R-:W-:Y:S01]  /*60e0*/  FMUL.FTZ R6, R23, R199 ;  /* 0x000000c717067220 */ /* 0x000fe20000410000 */
[----:B------:R-:W-:Y:S01]  /*60f0*/  FADD.FTZ R182, RZ, R182 ;  /* 0x000000b6ffb67221 */ /* 0x000fe20000010000 */
[C---:B------:R-:W-:Y:S01]  /*6100*/  FMUL.FTZ R5, R185.reuse, R184 ;  /* 0x000000b8b9057220 */ /* 0x040fe20000410000 */
[C---:B------:R-:W-:Y:S01]  /*6110*/  FFMA.FTZ R9, R22.reuse, R14, -R9 ;  /* 0x0000000e16097223 */ /* 0x040fe20000010809 */
[----:B------:R-:W-:Y:S01]  /*6120*/  FFMA.FTZ R157, R22, R157, -R6 ;  /* 0x0000009d169d7223 */ /* 0x000fe20000010806 */
[-C--:B------:R-:W-:Y:S01]  /*6130*/  FMUL.FTZ R185, R185, R182.reuse ;  /* 0x000000b6b9b97220 */ /* 0x080fe20000410000 */
[C---:B------:R-:W-:Y:S01]  /*6140*/  FFMA.FTZ R5, R186.reuse, R182, R5 ;  /* 0x000000b6ba057223 */ /* 0x040fe20000010005 */
[----:B------:R-:W-:Y:S01]  /*6150*/  FFMA.FTZ R124, R9, 2, R124 ;  /* 0x40000000097c7823 */ /* 0x000fe2000001007c */
[----:B------:R-:W-:Y:S01]  /*6160*/  FMUL.FTZ R9, R23, R161 ;  /* 0x000000a117097220 */ /* 0x000fe20000410000 */
[----:B------:R-:W-:Y:S01]  /*6170*/  FFMA.FTZ R186, R186, R184, -R185 ;  /* 0x000000b8baba7223 */ /* 0x000fe200000108b9 */
[----:B------:R-:W-:Y:S01]  /*6180*/  FADD.FTZ R13, RZ, R5 ;  /* 0x00000005ff0d7221 */ /* 0x000fe20000010000 */
[----:B------:R-:W-:Y:S01]  /*6190*/  IADD3 R150, PT, PT, R150, 0x1, RZ ;  /* 0x0000000196967810 */ /* 0x000fe20007ffe0ff */
[----:B------:R-:W-:Y:S01]  /*61a0*/  FFMA.FTZ R9, R22, R154, -R9 ;  /* 0x0000009a16097223 */ /* 0x000fe20000010809 */
[----:B------:R-:W-:Y:S01]  /*61b0*/  FADD.FTZ R187, R187, R186 ;  /* 0x000000babbbb7221 */ /* 0x000fe20000010000 */
[----:B------:R-:W-:Y:S01]  /*61c0*/  FMUL.FTZ R0, R188, R13 ;  /* 0x0000000dbc007220 */ /* 0x000fe20000410000 */
[----:B------:R-:W-:Y:S01]  /*61d0*/  FFMA.FTZ R121, R4, 2, R121 ;  /* 0x4000000004797823 */ /* 0x000fe20000010079 */
[----:B------:R-:W-:Y:S01]  /*61e0*/  FFMA.FTZ R122, R9, 2, R122 ;  /* 0x40000000097a7823 */ /* 0x000fe2000001007a */
[-C--:B------:R-:W-:Y:S01]  /*61f0*/  FMUL.FTZ R188, R188, R187.reuse ;  /* 0x000000bbbcbc7220 */ /* 0x080fe20000410000 */
[----:B------:R-:W-:Y:S01]  /*6200*/  FFMA.FTZ R5, R189, R187, -R0 ;  /* 0x000000bbbd057223 */ /* 0x000fe20000010800 */
[----:B------:R-:W-:Y:S01]  /*6210*/  FFMA.FTZ R0, R22, R175, -R7 ;  /* 0x000000af16007223 */ /* 0x000fe20000010807 */
[----:B------:R-:W-:Y:S01]  /*6220*/  FMUL.FTZ R7, R23, R11 ;  /* 0x0000000b17077220 */ /* 0x000fe20000410000 */
[----:B------:R-:W-:Y:S01]  /*6230*/  FFMA.FTZ R188, R189, R13, R188 ;  /* 0x0000000dbdbc7223 */ /* 0x000fe200000100bc */
[----:B------:R-:W-:Y:S01]  /*6240*/  FADD.FTZ R190, R190, R5 ;  /* 0x00000005bebe7221 */ /* 0x000fe20000010000 */
[----:B------:R-:W-:Y:S01]  /*6250*/  FFMA.FTZ R119, R0, 2, R119 ;  /* 0x4000000000777823 */ /* 0x000fe20000010077 */
[----:B------:R-:W-:Y:S01]  /*6260*/  FFMA.FTZ R0, R22, R181, -R7 ;  /* 0x000000b516007223 */ /* 0x000fe20000010807 */
[----:B------:R-:W-:Y:S01]  /*6270*/  FADD.FTZ R188, RZ, R188 ;  /* 0x000000bcffbc7221 */ /* 0x000fe20000010000 */
[----:B------:R-:W-:Y:S01]  /*6280*/  FMUL.FTZ R5, R191, R190 ;  /* 0x000000bebf057220 */ /* 0x000fe20000410000 */
[----:B------:R-:W-:Y:S01]  /*6290*/  FMUL.FTZ R9, R23, R176 ;  /* 0x000000b017097220 */ /* 0x000fe20000410000 */
[----:B------:R-:W-:Y:S01]  /*62a0*/  FFMA.FTZ R117, R0, 2, R117 ;  /* 0x4000000000757823 */ /* 0x000fe20000010075 */
[-C--:B------:R-:W-:Y:S01]  /*62b0*/  FMUL.FTZ R191, R191, R188.reuse ;  /* 0x000000bcbfbf7220 */ /* 0x080fe20000410000 */
[----:B------:R-:W-:Y:S01]  /*62c0*/  FFMA.FTZ R5, R192, R188, R5 ;  /* 0x000000bcc0057223 */ /* 0x000fe20000010005 */
[----:B------:R-:W-:Y:S01]  /*62d0*/  FFMA.FTZ R9, R22, R155, -R9 ;  /* 0x0000009b16097223 */ /* 0x000fe20000010809 */
[----:B------:R-:W-:Y:S01]  /*62e0*/  ISETP.NE.AND P0, PT, R150, RZ, PT ;  /* 0x000000ff9600720c */ /* 0x000fe20003f05270 */
[----:B------:R-:W-:Y:S01]  /*62f0*/  FFMA.FTZ R192, R192, R190, -R191 ;  /* 0x000000bec0c07223 */ /* 0x000fe200000108bf */
[----:B------:R-:W-:Y:S01]  /*6300*/  FADD.FTZ R6, RZ, R5 ;  /* 0x00000005ff067221 */ /* 0x000fe20000010000 */
[----:B------:R-:W-:Y:S01]  /*6310*/  FFMA.FTZ R120, R9, 2, R120 ;  /* 0x4000000009787823 */ /* 0x000fe20000010078 */
[----:B------:R-:W-:Y:S01]  /*6320*/  FMUL.FTZ R9, R23, R182 ;  /* 0x000000b617097220 */ /* 0x000fe20000410000 */
[----:B------:R-:W-:Y:S01]  /*6330*/  FADD.FTZ R193, R193, R192 ;  /* 0x000000c0c1c17221 */ /* 0x000fe20000010000 */
[----:B------:R-:W-:Y:S01]  /*6340*/  FMUL.FTZ R5, R174, R6 ;  /* 0x00000006ae057220 */ /* 0x000fe20000410000 */
[----:B------:R-:W-:Y:S01]  /*6350*/  LEA R151, P1, R16, R151, 0x3 ;  /* 0x0000009710977211 */ /* 0x000fe200078218ff */
[----:B------:R-:W-:Y:S01]  /*6360*/  FFMA.FTZ R9, R22, R184, -R9 ;  /* 0x000000b816097223 */ /* 0x000fe20000010809 */
[-C--:B------:R-:W-:Y:S01]  /*6370*/  FMUL.FTZ R7, R174, R193.reuse ;  /* 0x000000c1ae077220 */ /* 0x080fe20000410000 */
[C---:B------:R-:W-:Y:S01]  /*6380*/  FFMA.FTZ R0, R194.reuse, R193, -R5 ;  /* 0x000000c1c2007223 */ /* 0x040fe20000010805 */
[----:B------:R-:W-:Y:S01]  /*6390*/  FMUL.FTZ R5, R23, R13 ;  /* 0x0000000d17057220 */ /* 0x000fe20000410000 */
[----:B------:R-:W-:Y:S01]  /*63a0*/  FFMA.FTZ R118, R9, 2, R118 ;  /* 0x4000000009767823 */ /* 0x000fe20000010076 */
[----:B------:R-:W-:Y:S01]  /*63b0*/  FFMA.FTZ R7, R194, R6, R7 ;  /* 0x00000006c2077223 */ /* 0x000fe20000010007 */
[----:B------:R-:W-:Y:S01]  /*63c0*/  FADD.FTZ R195, R195, R0 ;  /* 0x00000000c3c37221 */ /* 0x000fe20000010000 */
[----:B------:R-:W-:Y:S01]  /*63d0*/  FFMA.FTZ R4, R22, R187, -R5 ;  /* 0x000000bb16047223 */ /* 0x000fe20000010805 */
[C---:B------:R-:W-:Y:S01]  /*63e0*/  FMUL.FTZ R9, R23.reuse, R188 ;  /* 0x000000bc17097220 */ /* 0x040fe20000410000 */
[----:B------:R-:W-:Y:S01]  /*63f0*/  FADD.FTZ R7, RZ, R7 ;  /* 0x00000007ff077221 */ /* 0x000fe20000010000 */
[----:B------:R-:W-:Y:S01]  /*6400*/  FMUL.FTZ R0, R196, R195 ;  /* 0x000000c3c4007220 */ /* 0x000fe20000410000 */
[----:B------:R-:W-:Y:S01]  /*6410*/  FFMA.FTZ R115, R4, 2, R115 ;  /* 0x4000000004737823 */ /* 0x000fe20000010073 */
[----:B------:R-:W-:Y:S01]  /*6420*/  FMUL.FTZ R5, R23, R6 ;  /* 0x0000000617057220 */ /* 0x000fe20000410000 */
[-C--:B------:R-:W-:Y:S01]  /*6430*/  FMUL.FTZ R196, R196, R7.reuse ;  /* 0x00000007c4c47220 */ /* 0x080fe20000410000 */
[-C--:B------:R-:W-:Y:S01]  /*6440*/  FFMA.FTZ R0, R197, R7.reuse, R0 ;  /* 0x00000007c5007223 */ /* 0x080fe20000010000 */
[----:B------:R-:W-:Y:S01]  /*6450*/  FMUL.FTZ R7, R23, R7 ;  /* 0x0000000717077220 */ /* 0x000fe20000410000 */
[C---:B------:R-:W-:Y:S01]  /*6460*/  FFMA.FTZ R9, R22.reuse, R190, -R9 ;  /* 0x000000be16097223 */ /* 0x040fe20000010809 */
[----:B------:R-:W-:Y:S01]  /*6470*/  FFMA.FTZ R197, R197, R195, -R196 ;  /* 0x000000c3c5c57223 */ /* 0x000fe200000108c4 */
[----:B------:R-:W-:Y:S01]  /*6480*/  FADD.FTZ R4, RZ, R0 ;  /* 0x00000000ff047221 */ /* 0x000fe20000010000 */
[C---:B------:R-:W-:Y:S01]  /*6490*/  FFMA.FTZ R0, R22.reuse, R193, -R5 ;  /* 0x000000c116007223 */ /* 0x040fe20000010805 */
[----:B------:R-:W-:Y:S01]  /*64a0*/  FFMA.FTZ R7, R22, R195, -R7 ;  /* 0x000000c316077223 */ /* 0x000fe20000010807 */
[----:B------:R-:W-:Y:S01]  /*64b0*/  FADD.FTZ R197, R198, R197 ;  /* 0x000000c5c6c57221 */ /* 0x000fe20000010000 */
[----:B------:R-:W-:Y:S01]  /*64c0*/  FMUL.FTZ R23, R23, R4 ;  /* 0x0000000417177220 */ /* 0x000fe20000410000 */
[----:B------:R-:W-:Y:S01]  /*64d0*/  LEA R149, P2, R18, R149, 0x3 ;  /* 0x0000009512957211 */ /* 0x000fe200078418ff */
[----:B------:R-:W-:Y:S01]  /*64e0*/  UIADD3 UR5, UPT, UPT, UR5, 0x10, URZ ;  /* 0x0000001005057890 */ /* 0x000fe2000fffe0ff */
[----:B------:R-:W-:Y:S01]  /*64f0*/  LEA R147, P3, R20, R147, 0x3 ;  /* 0x0000009314937211 */ /* 0x000fe200078618ff */
        /* <DEDUP_REMOVED lines=8> */
[----:B------:R-:W-:-:S02]  /*6580*/  IADD3.X R148, PT, PT, R148, R17, RZ, P1, !PT ;  /* 0x0000001194947210 */ /* 0x000fc40000ffe4ff */
[----:B------:R-:W-:Y:S02]  /*6590*/  IADD3.X R146, PT, PT, R146, R19, RZ, P2, !PT ;  /* 0x0000001392927210 */ /* 0x000fe400017fe4ff */
[----:B------:R-:W-:Y:S02]  /*65a0*/  IADD3.X R144, PT, PT, R144, R21, RZ, P3, !PT ;  /* 0x0000001590907210 */ /* 0x000fe40001ffe4ff */
[----:B------:R-:W-:Y:S01]  /*65b0*/  IADD3 R145, PT, PT, R145, 0x1, RZ ;  /* 0x0000000191917810 */ /* 0x000fe20007ffe0ff */
[----:B------:R-:W-:Y:S06]  /*65c0*/  @P0 BRA `(.L_x_1347) ;  /* 0xffffffd400f40947 */ /* 0x000fec000383ffff */
.L_x_1344:
[----:B------:R-:W-:Y:S01]  /*65d0*/  BAR.SYNC.DEFER_BLOCKING 0x0 ;  /* 0x0000000000007b1d */ /* 0x000fe20000010000 */
[----:B------:R-:W-:Y:S02]  /*65e0*/  F2FP.F16.F32.PACK_AB R125, R125, R128 ;  /* 0x000000807d7d723e */ /* 0x000fe400000000ff */
[----:B------:R-:W-:Y:S02]  /*65f0*/  F2FP.F16.F32.PACK_AB R123, R123, R126 ;  /* 0x0000007e7b7b723e */ /* 0x000fe400000000ff */
[----:B------:R-:W-:-:S03]  /*6600*/  F2FP.F16.F32.PACK_AB R121, R121, R124 ;  /* 0x0000007c7979723e */ /* 0x000fc600000000ff */
[----:B------:R-:W0:Y:S01]  /*6610*/  LDC.64 R20, c[0x0][0x420] ;  /* 0x00010800ff147b82 */ /* 0x000e220000000a00 */
[----:B------:R-:W-:Y:S02]  /*6620*/  PRMT R14, R125, 0x7632, R14 ;  /* 0x000076327d0e7816 */ /* 0x000fe4000000000e */
[----:B------:R-:W-:Y:S02]  /*6630*/  PRMT R0, R123, 0x7632, R0 ;  /* 0x000076327b007816 */ /* 0x000fe40000000000 */
[----:B------:R-:W-:Y:S02]  /*6640*/  PRMT R2, R121, 0x7632, R2 ;  /* 0x0000763279027816 */ /* 0x000fe40000000002 */
[----:B------:R-:W-:Y:S01]  /*6650*/  ISETP.NE.AND P0, PT, R74, RZ, PT ;  /* 0x000000ff4a00720c */ /* 0x000fe20003f05270 */
[----:B------:R-:W1:Y:S01]  /*6660*/  LDC.64 R22, c[0x0][0x428] ;  /* 0x00010a00ff167b82 */ /* 0x000e620000000a00 */
[----:B------:R-:W-:Y:S02]  /*6670*/  F2FP.F16.F32.PACK_AB R119, R119, R122 ;  /* 0x0000007a7777723e */ /* 0x000fe400000000ff */
[----:B------:R-:W-:-:S02]  /*6680*/  F2FP.F16.F32.PACK_AB R117, R117, R120 ;  /* 0x000000787575723e */ /* 0x000fc400000000ff */
[----:B------:R-:W-:Y:S02]  /*6690*/  F2FP.F16.F32.PACK_AB R115, R115, R118 ;  /* 0x000000767373723e */ /* 0x000fe400000000ff */
[----:B------:R-:W-:Y:S02]  /*66a0*/  F2FP.F16.F32.PACK_AB R113, R113, R116 ;  /* 0x000000747171723e */ /* 0x000fe400000000ff */
[----:B------:R-:W-:Y:S01]  /*66b0*/  F2FP.F16.F32.PACK_AB R111, R111, R114 ;  /* 0x000000726f6f723e */ /* 0x000fe200000000ff */
[----:B------:R2:W-:Y:S01]  /*66c0*/  STS.U16 [R28+0x2], R14 ;  /* 0x0000020e1c007388 */ /* 0x0005e20000000400 */
[----:B------:R-:W-:Y:S02]  /*66d0*/  PRMT R3, R117, 0x7632, R3 ;  /* 0x0000763275037816 */ /* 0x000fe40000000003 */
[----:B------:R-:W-:Y:S01]  /*66e0*/  PRMT R4, R111, 0x7632, R4 ;  /* 0x000076326f047816 */ /* 0x000fe20000000004 */
[----:B------:R3:W-:Y:S01]  /*66f0*/  STS.U16 [R28+0x6], R0 ;  /* 0x000006001c007388 */ /* 0x0007e20000000400 */
[----:B------:R-:W-:-:S03]  /*6700*/  IADD3 R58, PT, PT, R58, 0x1, RZ ;  /* 0x000000013a3a7810 */ /* 0x000fc60007ffe0ff */
[----:B------:R4:W-:Y:S01]  /*6710*/  STS.U16 [R28+0xa], R2 ;  /* 0x00000a021c007388 */ /* 0x0009e20000000400 */
[----:B--2---:R-:W-:-:S03]  /*6720*/  PRMT R14, R119, 0x7632, R14 ;  /* 0x00007632770e7816 */ /* 0x004fc6000000000e */
[----:B------:R-:W-:Y:S01]  /*6730*/  STS.U16 [R28], R125 ;  /* 0x0000007d1c007388 */ /* 0x000fe20000000400 */
[----:B---3--:R-:W-:-:S03]  /*6740*/  PRMT R0, R115, 0x7632, R0 ;  /* 0x0000763273007816 */ /* 0x008fc60000000000 */
[----:B------:R-:W-:Y:S01]  /*6750*/  STS.U16 [R28+0x4], R123 ;  /* 0x0000047b1c007388 */ /* 0x000fe20000000400 */
[----:B----4-:R-:W-:-:S03]  /*6760*/  PRMT R2, R113, 0x7632, R2 ;  /* 0x0000763271027816 */ /* 0x010fc60000000002 */
[----:B------:R-:W-:Y:S04]  /*6770*/  STS.U16 [R28+0x8], R121 ;  /* 0x000008791c007388 */ /* 0x000fe80000000400 */
[----:B------:R-:W-:Y:S04]  /*6780*/  STS.U16 [R28+0xc], R119 ;  /* 0x00000c771c007388 */ /* 0x000fe80000000400 */
[----:B------:R-:W-:Y:S04]  /*6790*/  STS.U16 [R28+0xe], R14 ;  /* 0x00000e0e1c007388 */ /* 0x000fe80000000400 */
[----:B------:R-:W-:Y:S04]  /*67a0*/  STS.U16 [R28+0x10], R117 ;  /* 0x000010751c007388 */ /* 0x000fe80000000400 */
[----:B------:R2:W-:Y:S04]  /*67b0*/  STS.U16 [R28+0x12], R3 ;  /* 0x000012031c007388 */ /* 0x0005e80000000400 */
[----:B------:R-:W-:Y:S04]  /*67c0*/  STS.U16 [R28+0x14], R115 ;  /* 0x000014731c007388 */ /* 0x000fe80000000400 */
[----:B------:R-:W-:Y:S01]  /*67d0*/  STS.U16 [R28+0x16], R0 ;  /* 0x000016001c007388 */ /* 0x000fe20000000400 */
[----:B--2---:R-:W-:-:S03]  /*67e0*/  HFMA2 R3, -RZ, RZ, 0, 0 ;  /* 0x00000000ff037431 */ /* 0x004fc600000001ff */
[----:B------:R-:W-:Y:S04]  /*67f0*/  STS.U16 [R28+0x18], R113 ;  /* 0x000018711c007388 */ /* 0x000fe80000000400 */
[----:B------:R2:W-:Y:S04]  /*6800*/  STS.U16 [R28+0x1a], R2 ;  /* 0x00001a021c007388 */ /* 0x0005e80000000400 */
[----:B------:R-:W-:Y:S04]  /*6810*/  STS.U16 [R28+0x1c], R111 ;  /* 0x00001c6f1c007388 */ /* 0x000fe80000000400 */
[----:B------:R3:W-:Y:S01]  /*6820*/  STS.U16 [R28+0x1e], R4 ;  /* 0x00001e041c007388 */ /* 0x0007e20000000400 */
[----:B------:R-:W-:-:S03]  /*6830*/  NOP ;  /* 0x0000000000007918 */ /* 0x000fc60000000000 */
[----:B------:R-:W-:Y:S01]  /*6840*/  LDS.U16 R5, [R44] ;  /* 0x000000002c057984 */ /* 0x000fe20000000400 */
[----:B--2---:R-:W-:-:S03]  /*6850*/  MOV R2, R48 ;  /* 0x0000003000027202 */ /* 0x004fc60000000f00 */
[----:B------:R-:W-:Y:S02]  /*6860*/  LDS.U16 R43, [R43+0x40] ;  /* 0x000040002b2b7984 */ /* 0x000fe40000000400 */
[----:B0-----:R-:W-:Y:S02]  /*6870*/  IMAD.WIDE.U32 R2, R20, UR18, R2 ;  /* 0x0000001214027c25 */ /* 0x001fe4000f8e0002 */
[----:B------:R-:W-:Y:S02]  /*6880*/  LDS.U16 R7, [R42+0x80] ;  /* 0x000080002a077984 */ /* 0x000fe40000000400 */
[----:B------:R-:W-:Y:S02]  /*6890*/  IMAD R3, R21, UR18, R3 ;  /* 0x0000001215037c24 */ /* 0x000fe4000f8e0203 */
[----:B------:R-:W-:Y:S01]  /*68a0*/  LDS.U16 R41, [R41+0xc0] ;  /* 0x0000c00029297984 */ /* 0x000fe20000000400 */
[----:B-1----:R-:W-:-:S03]  /*68b0*/  IMAD.WIDE.U32 R2, R80, R22, R2 ;  /* 0x0000001650027225 */ /* 0x002fc600078e0002 */
[----:B------:R-:W-:Y:S01]  /*68c0*/  LDS.U16 R9, [R40+0x100] ;  /* 0x0001000028097984 */ /* 0x000fe20000000400 */
[----:B---3--:R-:W-:-:S03]  /*68d0*/  IMAD R4, R80, R23, R3 ;  /* 0x0000001750047224 */ /* 0x008fc600078e0203 */
        /* <DEDUP_REMOVED lines=12> */
[----:B------:R-:W-:Y:S01]  /*69a0*/  BAR.SYNC.DEFER_BLOCKING 0x0 ;  /* 0x0000000000007b1d */ /* 0x000fe20000010000 */
[----:B------:R-:W-:-:S04]  /*69b0*/  IADD3 R3, P0, PT, R79, R2, RZ ;  /* 0x000000024f037210 */ /* 0x000fc80007f1e0ff */
[----:B------:R-:W-:Y:S01]  /*69c0*/  IADD3.X R4, PT, PT, RZ, R4, RZ, P0, !PT ;  /* 0x00000004ff047210 */ /* 0x000fe200007fe4ff */
[----:B------:R-:W0:Y:S01]  /*69d0*/  LDS R0, [UR4+0x420] ;  /* 0x00042004ff007984 */ /* 0x000e220008000800 */
[----:B------:R-:W1:Y:S02]  /*69e0*/  LDCU.64 UR4, c[0x0][0x478] ;  /* 0x00008f00ff0477ac */ /* 0x000e640008000a00 */
[C---:B-1----:R-:W-:Y:S01]  /*69f0*/  LEA R2, P0, R3.reuse, UR4, 0x1 ;  /* 0x0000000403027c11 */ /* 0x042fe2000f8008ff */
[----:B------:R-:W1:Y:S03]  /*6a00*/  LDCU UR4, c[0x0][0x394] ;  /* 0x00007280ff0477ac */ /* 0x000e660008000800 */
[----:B------:R-:W-:Y:S02]  /*6a10*/  LEA.HI.X R3, R3, UR5, R4, 0x1, P0 ;  /* 0x0000000503037c11 */ /* 0x000fe400080f0c04 */
[----:B0-----:R-:W-:-:S02]  /*6a20*/  ISETP.GE.AND P3, PT, R67, R0, PT ;  /* 0x000000004300720c */ /* 0x001fc40003f66270 */
[-C--:B------:R-:W-:Y:S02]  /*6a30*/  ISETP.GE.AND P4, PT, R65, R0.reuse, PT ;  /* 0x000000004100720c */ /* 0x080fe40003f86270 */
[-C--:B------:R-:W-:Y:S02]  /*6a40*/  ISETP.GE.AND P5, PT, R63, R0.reuse, PT ;  /* 0x000000003f00720c */ /* 0x080fe40003fa6270 */
[-C--:B------:R-:W-:Y:S02]  /*6a50*/  ISETP.GE.AND P6, PT, R61, R0.reuse, PT ;  /* 0x000000003d00720c */ /* 0x080fe40003fc6270 */
[-C--:B------:R-:W-:Y:S02]  /*6a60*/  ISETP.GE.AND P1, PT, R79, R0.reuse, PT ;  /* 0x000000004f00720c */ /* 0x080fe40003f26270 */
        /* <DEDUP_REMOVED lines=20> */
[----:B------:R0:W-:Y:S01]  /*6bb0*/  @!P1 STG.E.U16 desc[UR16][R2.64+0xc0], R41 ;  /* 0x0000c02902009986 */ /* 0x0001e2000c101510 */
[----:B------:R-:W-:-:S03]  /*6bc0*/  ISETP.GE.AND P1, PT, R57, R0, PT ;  /* 0x000000003900720c */ /* 0x000fc60003f26270 */
[----:B------:R0:W-:Y:S01]  /*6bd0*/  @!P2 STG.E.U16 desc[UR16][R2.64+0x100], R9 ;  /* 0x000100090200a986 */ /* 0x0001e2000c101510 */
[----:B------:R-:W-:-:S03]  /*6be0*/  ISETP.GE.AND P2, PT, R55, R0, PT ;  /* 0x000000003700720c */ /* 0x000fc60003f46270 */
[----:B------:R0:W-:Y:S01]  /*6bf0*/  @!P0 STG.E.U16 desc[UR16][R2.64+0x240], R35 ;  /* 0x0002402302008986 */ /* 0x0001e2000c101510 */
[----:B-1----:R-:W-:-:S05]  /*6c00*/  ISETP.GE.AND P0, PT, R58, UR4, PT ;  /* 0x000000043a007c0c */ /* 0x002fca000bf06270 */
[----:B------:R0:W-:Y:S01]  /*6c10*/  @!P1 STG.E.U16 desc[UR16][R2.64+0x280], R15 ;  /* 0x0002800f02009986 */ /* 0x0001e2000c101510 */
[----:B------:R-:W-:-:S03]  /*6c20*/  IADD3 R54, P1, PT, R54, 0x400, RZ ;  /* 0x0000040036367810 */ /* 0x000fc60007f3e0ff */
[----:B------:R0:W-:Y:S01]  /*6c30*/  @!P2 STG.E.U16 desc[UR16][R2.64+0x2c0], R33 ;  /* 0x0002c0210200a986 */ /* 0x0001e2000c101510 */
[----:B------:R-:W-:Y:S02]  /*6c40*/  IADD3 R56, P2, PT, R56, 0x400, RZ ;  /* 0x0000040038387810 */ /* 0x000fe40007f5e0ff */
[----:B------:R-:W-:Y:S02]  /*6c50*/  IADD3.X R50, PT, PT, RZ, R50, RZ, P1, !PT ;  /* 0x00000032ff327210 */ /* 0x000fe40000ffe4ff */
[----:B------:R-:W-:Y:S01]  /*6c60*/  IADD3.X R52, PT, PT, RZ, R52, RZ, P2, !PT ;  /* 0x00000034ff347210 */ /* 0x000fe200017fe4ff */
[----:B------:R-:W-:Y:S08]  /*6c70*/  @!P0 BRA `(.L_x_1348) ;  /* 0xffffff9800788947 */ /* 0x000ff0000383ffff */
[----:B------:R-:W-:Y:S05]  /*6c80*/  EXIT ;  /* 0x000000000000794d */ /* 0x000fea0003800000 */
.L_x_1349:
        /* <DEDUP_REMOVED lines=15> */
.L_x_5030:


//--------------------- .text._Z25selective_scan_fwd_kernelI32Selective_Scan_fwd_kernel_traitsILi32ELi16ELi1ELb0ELb0ELb0ELb1EN3c104HalfENS1_7complexIfEEEEv13SSMParamsBase --------------------------
	.section	.text._Z25selective_scan_fwd_kernelI32Selective_Scan_fwd_kernel_traitsILi32ELi16ELi1ELb0ELb0ELb0ELb1EN3c104HalfENS1_7complexIfEEEEv13SSMParamsBase,"ax",@progbits
	.align	128
        .global         _Z25selective_scan_fwd_kernelI32Selective_Scan_fwd_kernel_traitsILi32ELi16ELi1ELb0ELb0ELb0ELb1EN3c104HalfENS1_7complexIfEEEEv13SSMParamsBase
        .type           _Z25selective_scan_fwd_kernelI32Selective_Scan_fwd_kernel_traitsILi32ELi16ELi1ELb0ELb0ELb0ELb1EN3c104HalfENS1_7complexIfEEEEv13SSMParamsBase,@function
        .size           _Z25selective_scan_fwd_kernelI32Selective_Scan_fwd_kernel_traitsILi32ELi16ELi1ELb0ELb0ELb0ELb1EN3c104HalfENS1_7complexIfEEEEv13SSMParamsBase,(.L_x_5031 - _Z25selective_scan_fwd_kernelI32Selective_Scan_fwd_kernel_traitsILi32ELi16ELi1ELb0ELb0ELb0ELb1EN3c104HalfENS1_7complexIfEEEEv13SSMParamsBase)
        .other          _Z25selective_scan_fwd_kernelI32Selective_Scan_fwd_kernel_traitsILi32ELi16ELi1ELb0ELb0ELb0ELb1EN3c104HalfENS1_7complexIfEEEEv13SSMParamsBase,@"STO_CUDA_ENTRY STV_DEFAULT"
_Z25selective_scan_fwd_kernelI32Selective_Scan_fwd_kernel_traitsILi32ELi16ELi1ELb0ELb0ELb0ELb1EN3c104HalfENS1_7complexIfEEEEv13SSMParamsBase:
.text._Z25selective_scan_fwd_kernelI32Selective_Scan_fwd_kernel_traitsILi32ELi16ELi1ELb0ELb0ELb0ELb1EN3c104HalfENS1_7complexIfEEEEv13SSMParamsBase:
        /* <DEDUP_REMOVED lines=102> */
.L_x_1386:
[----:B------:R-:W0:Y:S01]  /*0660*/  LDCU UR4, c[0x0][0x388] ;  /* 0x00007100ff0477ac */ /* 0x000e220008000800 */
[----:B-1----:R-:W-:Y:S02]  /*0670*/  SHF.L.U32 R3, R79, 0x1, RZ ;  /* 0x000000014f037819 */ /* 0x002fe400000006ff */
        /* <DEDUP_REMOVED lines=130> */
[----:B------:R0:W-:Y:S04]  /*0ea0*/  STS.U16 [R31+0x340], R20 ;  /* 0x000340141f007388 */ /* 0x0001e80000000400 */
        /* <DEDUP_REMOVED lines=21> */
[----:B------:R-:W-:Y:S02]  /*1000*/  PRMT R21, RZ, 0x7610, R21 ;  /* 0x00007610ff157816 */ /* 0x000fe40000000015 */
[----:B-1----:R-:W-:Y:S01]  /*1010*/  PRMT R22, RZ, 0x7610, R22 ;  /* 0x00007610ff167816 */ /* 0x002fe20000000016 */
        /* <DEDUP_REMOVED lines=119> */
.L_x_1351:
[----:B------:R-:W-:Y:S05]  /*1790*/  BSYNC.RECONVERGENT B0 ;  /* 0x0000000000007941 */ /* 0x000fea0003800200 */
.L_x_1350:
        /* <DEDUP_REMOVED lines=37> */
.L_x_1353:
[----:B------:R-:W-:Y:S05]  /*19f0*/  BSYNC.RECONVERGENT B0 ;  /* 0x0000000000007941 */ /* 0x000fea0003800200 */
.L_x_1352:
        /* <DEDUP_REMOVED lines=35> */
.L_x_1355:
[----:B------:R-:W-:Y:S05]  /*1c30*/  BSYNC.RECONVERGENT B0 ;  /* 0x0000000000007941 */ /* 0x000fea0003800200 */
.L_x_1354:
        /* <DEDUP_REMOVED lines=37> */
.L_x_1357:
[----:B------:R-:W-:Y:S05]  /*1e90*/  BSYNC.RECONVERGENT B0 ;  /* 0x0000000000007941 */ /* 0x000fea0003800200 */
.L_x_1356:
        /* <DEDUP_REMOVED lines=35> */
.L_x_1359:
[----:B------:R-:W-:Y:S05]  /*20d0*/  BSYNC.RECONVERGENT B0 ;  /* 0x0000000000007941 */ /* 0x000fea0003800200 */
.L_x_1358:
        /* <DEDUP_REMOVED lines=37> */
.L_x_1361:
[----:B------:R-:W-:Y:S05]  /*2330*/  BSYNC.RECONVERGENT B0 ;  /* 0x0000000000007941 */ /* 0x000fea0003800200 */
.L_x_1360:
        /* <DEDUP_REMOVED lines=35> */
.L_x_1363:
[----:B------:R-:W-:Y:S05]  /*2570*/  BSYNC.RECONVERGENT B0 ;  /* 0x0000000000007941 */ /* 0x000fea0003800200 */
.L_x_1362:
        /* <DEDUP_REMOVED lines=37> */
.L_x_1365:
[----:B------:R-:W-:Y:S05]  /*27d0*/  BSYNC.RECONVERGENT B0 ;  /* 0x0000000000007941 */ /* 0x000fea0003800200 */
.L_x_1364:
[----:B------:R-:W-:Y:S01]  /*27e0*/  HADD2.F32 R21, -RZ, R20.H0_H0 ;  /* 0x20000014ff157230 */ /* 0x000fe20000004100 */
[----:B------:R-:W-:Y:S01]  /*27f0*/  BSSY.RECONVERGENT B0, `(.L_x_1366) ;  /* 0x0000024000007945 */ /* 0x000fe20003800200 */
[----:B------:R-:W-:Y:S01]  /*2800*/  FSETP.GTU.FTZ.AND P4, PT, R106, 20, PT ;  /* 0x41a000006a00780b */ /* 0x000fe20003f9c000 */
[----:B------:R-:W-:Y:S01]  /*2810*/  HADD2.F32 R19, -RZ, R19.H0_H0 ;  /* 0x20000013ff137230 */ /* 0x000fe20000004100 */
[----:B------:R-:W-:Y:S01]  /*2820*/  PRMT R108, RZ, 0x7610, R108 ;  /* 0x00007610ff6c7816 */ /* 0x000fe2000000006c */
        /* <DEDUP_REMOVED lines=32> */
.L_x_1367:
[----:B------:R-:W-:Y:S05]  /*2a30*/  BSYNC.RECONVERGENT B0 ;  /* 0x0000000000007941 */ /* 0x000fea0003800200 */
.L_x_1366:
        /* <DEDUP_REMOVED lines=41> */
.L_x_1369:
[----:B------:R-:W-:Y:S05]  /*2cd0*/  BSYNC.RECONVERGENT B0 ;  /* 0x0000000000007941 */ /* 0x000fea0003800200 */
.L_x_1368:
        /* <DEDUP_REMOVED lines=39> */
.L_x_1371:
[----:B------:R-:W-:Y:S05]  /*2f50*/  BSYNC.RECONVERGENT B0 ;  /* 0x0000000000007941 */ /* 0x000fea0003800200 */
.L_x_1370:
        /* <DEDUP_REMOVED lines=44> */
.L_x_1373:
[----:B------:R-:W-:Y:S05]  /*3220*/  BSYNC.RECONVERGENT B0 ;  /* 0x0000000000007941 */ /* 0x000fea0003800200 */
.L_x_1372:
        /* <DEDUP_REMOVED lines=32> */
.L_x_1375:
[----:B------:R-:W-:Y:S05]  /*3430*/  BSYNC.RECONVERGENT B0 ;  /* 0x0000000000007941 */ /* 0x000fea0003800200 */
.L_x_1374:
        /* <DEDUP_REMOVED lines=32> */
.L_x_1377:
[----:B------:R-:W-:Y:S05]  /*3640*/  BSYNC.RECONVERGENT B0 ;  /* 0x0000000000007941 */ /* 0x000fea0003800200 */
.L_x_1376:
        /* <DEDUP_REMOVED lines=32> */
.L_x_1379:
[----:B------:R-:W-:Y:S05]  /*3850*/  BSYNC.RECONVERGENT B0 ;  /* 0x0000000000007941 */ /* 0x000fea0003800200 */
.L_x_1378:
        /* <DEDUP_REMOVED lines=32> */
.L_x_1381:
[----:B------:R-:W-:Y:S05]  /*3a60*/  BSYNC.RECONVERGENT B0 ;  /* 0x0000000000007941 */ /* 0x000fea0003800200 */
.L_x_1380:
        /* <DEDUP_REMOVED lines=21> */
[----:B------:R-:W-:Y:S01]  /*3bc0*/  FMUL.FTZ R134, R21, R94 ;  /* 0x0000005e15867220 */ /* 0x000fe20000410000 */
[----:B------:R-:W0:Y:S01]  /*3bd0*/  LDC.64 R16, c[0x0][0x3e0] ;  /* 0x0000f800ff107b82 */ /* 0x000e220000000a00 */
[----:B------:R-:W-:Y:S01]  /*3be0*/  FMUL.FTZ R132, R3, R98 ;  /* 0x0000006203847220 */ /* 0x000fe20000410000 */
[----:B------:R-:W-:Y:S01]  /*3bf0*/  FMUL.FTZ R144, R145, R114 ;  /* 0x0000007291907220 */ /* 0x000fe20000410000 */
[----:B------:R-:W-:Y:S01]  /*3c00*/  IMAD R145, R58, R5, RZ ;  /* 0x000000053a917224 */ /* 0x000fe200078e02ff */
[----:B------:R-:W-:Y:S01]  /*3c10*/  VIMNMX R5, PT, PT, R5, 0x1, !PT ;  /* 0x0000000105057848 */ /* 0x000fe20007fe0100 */
        /* <DEDUP_REMOVED lines=13> */
[----:B------:R-:W-:Y:S01]  /*3cf0*/  MOV R147, R68 ;  /* 0x0000004400937202 */ /* 0x000fe20000000f00 */
[----:B------:R-:W-:Y:S01]  /*3d00*/  UIADD3 UR5, UPT, UPT, UR4, 0x470, URZ ;  /* 0x0000047004057890 */ /* 0x000fe2000fffe0ff */
[----:B------:R-:W-:-:S02]  /*3d10*/  MOV R146, R62 ;  /* 0x0000003e00927202 */ /* 0x000fc40000000f00 */
[----:B------:R-:W-:Y:S02]  /*3d20*/  MOV R149, R70 ;  /* 0x0000004600957202 */ /* 0x000fe40000000f00 */
[----:B------:R-:W3:Y:S01]  /*3d30*/  LDC.64 R2, c[0x0][0x480] ;  /* 0x00012000ff027b82 */ /* 0x000ee20000000a00 */
[----:B------:R-:W-:Y:S02]  /*3d40*/  MOV R148, R64 ;  /* 0x0000004000947202 */ /* 0x000fe40000000f00 */
[----:B------:R-:W-:Y:S02]  /*3d50*/  MOV R151, R72 ;  /* 0x0000004800977202 */ /* 0x000fe40000000f00 */
[----:B------:R-:W-:Y:S02]  /*3d60*/  MOV R150, R66 ;  /* 0x0000004200967202 */ /* 0x000fe40000000f00 */
[----:B------:R-:W-:Y:S02]  /*3d70*/  IADD3 R152, PT, PT, -R5, RZ, RZ ;  /* 0x000000ff05987210 */ /* 0x000fe40007ffe1ff */
[----:B0-----:R-:W-:-:S02]  /*3d80*/  SHF.L.U64.HI R17, R16, 0x3, R17 ;  /* 0x0000000310117819 */ /* 0x001fc40000010211 */
[----:B-1----:R-:W-:Y:S02]  /*3d90*/  SHF.L.U64.HI R19, R18, 0x3, R19 ;  /* 0x0000000312137819 */ /* 0x002fe40000010213 */
[----:B--2---:R-:W-:-:S07]  /*3da0*/  SHF.L.U64.HI R21, R20, 0x3, R21 ;  /* 0x0000000314157819 */ /* 0x004fce0000010215 */
.L_x_1385:
        /* <DEDUP_REMOVED lines=11> */
[----:B------:R-:W-:Y:S01]  /*3e60*/  FMUL.RZ R10, R6, 0.15915493667125701904 ;  /* 0x3e22f983060a7820 */ /* 0x000fe2000040c000 */
[----:B------:R-:W-:Y:S01]  /*3e70*/  FMUL.FTZ R6, R5, R100 ;  /* 0x0000006405067220 */ /* 0x000fe20000410000 */
[C---:B------:R-:W-:Y:S01]  /*3e80*/  FMUL.FTZ R0, R7.reuse, R104 ;  /* 0x0000006807007220 */ /* 0x040fe20000410000 */
[----:B------:R-:W-:Y:S01]  /*3e90*/  MUFU.SIN R9, R8 ;  /* 0x0000000800097308 */ /* 0x000fe20000000400 */
[C---:B------:R-:W-:Y:S01]  /*3ea0*/  FMUL.FTZ R4, R7.reuse, R102 ;  /* 0x0000006607047220 */ /* 0x040fe20000410000 */
[----:B------:R-:W-:Y:S01]  /*3eb0*/  FMUL.RZ R12, R6, 0.15915493667125701904 ;  /* 0x3e22f983060c7820 */ /* 0x000fe2000040c000 */
[----:B------:R-:W-:Y:S01]  /*3ec0*/  FMUL.RZ R156, R24, 0.15915493667125701904 ;  /* 0x3e22f983189c7820 */ /* 0x000fe2000040c000 */
[C---:B------:R-:W-:Y:S01]  /*3ed0*/  FMUL.FTZ R24, R7.reuse, R90 ;  /* 0x0000005a07187220 */ /* 0x040fe20000410000 */
[C---:B------:R-:W-:Y:S01]  /*3ee0*/  FMUL.FTZ R6, R7.reuse, R100 ;  /* 0x0000006407067220 */ /* 0x040fe20000410000 */
[----:B------:R-:W-:-:S02]  /*3ef0*/  FMUL.FTZ R161, R7, R82 ;  /* 0x0000005207a17220 */ /* 0x000fc40000410000 */
        /* <DEDUP_REMOVED lines=21> */
[----:B------:R0:W-:Y:S08]  /*4050*/  MUFU.EX2 R22, R14 ;  /* 0x0000000e00167308 */ /* 0x0001f00000000800 */
[----:B------:R-:W1:Y:S01]  /*4060*/  MUFU.EX2 R0, R0 ;  /* 0x0000000000007308 */ /* 0x000e620000000800 */
[----:B0-----:R-:W-:-:S04]  /*4070*/  FMUL.FTZ R14, R5, R86 ;  /* 0x00000056050e7220 */ /* 0x001fc80000410000 */
[----:B------:R-:W-:Y:S01]  /*4080*/  FMUL.RZ R160, R14, 0.15915493667125701904 ;  /* 0x3e22f9830ea07820 */ /* 0x000fe2000040c000 */
[----:B------:R-:W-:Y:S02]  /*4090*/  FMUL.FTZ R14, R7, R86 ;  /* 0x00000056070e7220 */ /* 0x000fe40000410000 */
[----:B------:R-:W0:Y:S08]  /*40a0*/  MUFU.EX2 R4, R4 ;  /* 0x0000000400047308 */ /* 0x000e300000000800 */
[----:B------:R-:W-:Y:S01]  /*40b0*/  MUFU.COS R167, R26 ;  /* 0x0000001a00a77308 */ /* 0x000fe20000000000 */
[----:B-1----:R-:W-:-:S05]  /*40c0*/  FMUL.FTZ R165, R0, R9 ;  /* 0x0000000900a57220 */ /* 0x002fca0000410000 */
[----:B------:R-:W-:Y:S02]  /*40d0*/  FSEL R165, R165, RZ, !P2 ;  /* 0x000000ffa5a57208 */ /* 0x000fe40005000000 */
[----:B------:R-:W1:Y:S01]  /*40e0*/  MUFU.EX2 R12, R12 ;  /* 0x0000000c000c7308 */ /* 0x000e620000000800 */
[----:B0-----:R-:W-:-:S07]  /*40f0*/  FMUL.FTZ R15, R4, R15 ;  /* 0x0000000f040f7220 */ /* 0x001fce0000410000 */
[----:B------:R0:W2:Y:S08]  /*4100*/  MUFU.SIN R159, R26 ;  /* 0x0000001a009f7308 */ /* 0x0000b00000000400 */
[----:B------:R-:W4:Y:S01]  /*4110*/  MUFU.EX2 R8, R8 ;  /* 0x0000000800087308 */ /* 0x000f220000000800 */
[----:B0-----:R-:W-:Y:S01]  /*4120*/  FMUL.FTZ R26, R5, R88 ;  /* 0x00000058051a7220 */ /* 0x001fe20000410000 */
[----:B-1----:R-:W-:-:S03]  /*4130*/  FMUL.FTZ R168, R12, R167 ;  /* 0x000000a70ca87220 */ /* 0x002fc60000410000 */
[----:B------:R-:W-:Y:S01]  /*4140*/  FMUL.RZ R158, R26, 0.15915493667125701904 ;  /* 0x3e22f9831a9e7820 */ /* 0x000fe2000040c000 */
[----:B------:R-:W-:Y:S02]  /*4150*/  FMUL.FTZ R26, R7, R88 ;  /* 0x00000058071a7220 */ /* 0x000fe40000410000 */
[----:B------:R0:W-:Y:S01]  /*4160*/  MUFU.EX2 R174, R24 ;  /* 0x0000001800ae7308 */ /* 0x0001e20000000800 */
[----:B--2---:R-:W-:-:S07]  /*4170*/  FMUL.FTZ R167, R12, R159 ;  /* 0x0000009f0ca77220 */ /* 0x004fce0000410000 */
[----:B------:R-:W-:Y:S01]  /*4180*/  MUFU.SIN R173, R156 ;  /* 0x0000009c00ad7308 */ /* 0x000fe20000000400 */
[----:B0-----:R-:W-:Y:S01]  /*4190*/  FMUL.FTZ R24, R5, R84 ;  /* 0x0000005405187220 */ /* 0x001fe20000410000 */
[----:B----4-:R-:W-:-:S03]  /*41a0*/  FMUL.FTZ R27, R8, R27 ;  /* 0x0000001b081b7220 */ /* 0x010fc60000410000 */
[----:B------:R-:W-:Y:S01]  /*41b0*/  FMUL.RZ R163, R24, 0.15915493667125701904 ;  /* 0x3e22f98318a37820 */ /* 0x000fe2000040c000 */
[----:B------:R-:W-:Y:S02]  /*41c0*/  FMUL.FTZ R24, R7, R84 ;  /* 0x0000005407187220 */ /* 0x000fe40000410000 */
[----:B------:R-:W-:Y:S08]  /*41d0*/  MUFU.COS R175, R156 ;  /* 0x0000009c00af7308 */ /* 0x000ff00000000000 */
[----:B------:R-:W-:Y:S08]  /*41e0*/  MUFU.SIN R181, R160 ;  /* 0x000000a000b57308 */ /* 0x000ff00000000400 */
[----:B------:R0:W-:Y:S08]  /*41f0*/  MUFU.COS R183, R160 ;  /* 0x000000a000b77308 */ /* 0x0001f00000000000 */
[----:B------:R1:W2:Y:S01]  /*4200*/  MUFU.EX2 R156, R14 ;  /* 0x0000000e009c7308 */ /* 0x0002a20000000800 */
[----:B0-----:R-:W-:Y:S01]  /*4210*/  FMUL.FTZ R160, R8, R153 ;  /* 0x0000009908a07220 */ /* 0x001fe20000410000 */
[----:B------:R-:W-:-:S06]  /*4220*/  FSEL R153, R127, RZ, !P2 ;  /* 0x000000ff7f997208 */ /* 0x000fcc0005000000 */
[----:B------:R-:W-:Y:S01]  /*4230*/  MUFU.SIN R169, R154 ;  /* 0x0000009a00a97308 */ /* 0x000fe20000000400 */
[----:B-1----:R-:W-:-:S04]  /*4240*/  FMUL.FTZ R14, R5, R106 ;  /* 0x0000006a050e7220 */ /* 0x002fc80000410000 */
[----:B------:R-:W-:-:S03]  /*4250*/  FMUL.RZ R170, R14, 0.15915493667125701904 ;  /* 0x3e22f9830eaa7820 */ /* 0x000fc6000040c000 */
[----:B------:R0:W-:Y:S01]  /*4260*/  MUFU.COS R171, R154 ;  /* 0x0000009a00ab7308 */ /* 0x0001e20000000000 */
[C---:B--2---:R-:W-:Y:S01]  /*4270*/  FMUL.FTZ R8, R156.reuse, R183 ;  /* 0x000000b79c087220 */ /* 0x044fe20000410000 */
[----:B------:R-:W-:Y:S01]  /*4280*/  FMUL.FTZ R12, R156, R181 ;  /* 0x000000b59c0c7220 */ /* 0x000fe20000410000 */
[----:B------:R-:W-:-:S05]  /*4290*/  FSEL R156, R15, 1, !P0 ;  /* 0x3f8000000f9c7808 */ /* 0x000fca0004000000 */
[----:B------:R-:W1:Y:S01]  /*42a0*/  MUFU.EX2 R6, R6 ;  /* 0x0000000600067308 */ /* 0x000e620000000800 */
[----:B0-----:R-:W-:-:S04]  /*42b0*/  FMUL.FTZ R154, R5, R82 ;  /* 0x00000052059a7220 */ /* 0x001fc80000410000 */
[----:B------:R-:W-:Y:S01]  /*42c0*/  FMUL.RZ R164, R154, 0.15915493667125701904 ;  /* 0x3e22f9839aa47820 */ /* 0x000fe2000040c000 */
[----:B------:R-:W-:Y:S01]  /*42d0*/  FMUL.FTZ R154, R4, R13 ;  /* 0x0000000d049a7220 */ /* 0x000fe20000410000 */
[----:B------:R-:W-:Y:S01]  /*42e0*/  FMUL.FTZ R4, R5, R110 ;  /* 0x0000006e05047220 */ /* 0x000fe20000410000 */
[----:B------:R-:W-:Y:S03]  /*42f0*/  MUFU.EX2 R10, R10 ;  /* 0x0000000a000a7308 */ /* 0x000fe60000000800 */
[----:B------:R-:W-:-:S05]  /*4300*/  FSEL R154, R154, RZ, !P0 ;  /* 0x000000ff9a9a7208 */ /* 0x000fca0004000000 */
[----:B------:R-:W-:Y:S01]  /*4310*/  MUFU.SIN R185, R163 ;  /* 0x000000a300b97308 */ /* 0x000fe20000000400 */
[----:B------:R-:W-:Y:S01]  /*4320*/  FMUL.FTZ R176, RZ, R154 ;  /* 0x0000009affb07220 */ /* 0x000fe20000410000 */
[C---:B-1----:R-:W-:Y:S01]  /*4330*/  FMUL.FTZ R14, R6.reuse, R23 ;  /* 0x00000017060e7220 */ /* 0x042fe20000410000 */
[----:B------:R-:W-:Y:S01]  /*4340*/  FMUL.FTZ R25, R6, R25 ;  /* 0x0000001906197220 */ /* 0x000fe20000410000 */
[C---:B------:R-:W-:Y:S01]  /*4350*/  FMUL.FTZ R23, R174.reuse, R175 ;  /* 0x000000afae177220 */ /* 0x040fe20000410000 */
[----:B------:R-:W-:Y:S01]  /*4360*/  FFMA.FTZ R176, R153, R156, -R176 ;  /* 0x0000009c99b07223 */ /* 0x000fe200000108b0 */
[----:B------:R-:W-:Y:S02]  /*4370*/  FMUL.FTZ R174, R174, R173 ;  /* 0x000000adaeae7220 */ /* 0x000fe40000410000 */
[----:B------:R0:W-:Y:S08]  /*4380*/  MUFU.COS R187, R163 ;  /* 0x000000a300bb7308 */ /* 0x0001f00000000000 */
[----:B------:R-:W-:Y:S01]  /*4390*/  MUFU.SIN R177, R158 ;  /* 0x0000009e00b17308 */ /* 0x000fe20000000400 */
[----:B0-----:R-:W-:Y:S01]  /*43a0*/  FMUL.FTZ R163, R0, R11 ;  /* 0x0000000b00a37220 */ /* 0x001fe20000410000 */
[----:B------:R-:W-:-:S04]  /*43b0*/  FMUL.FTZ R0, R7, R106 ;  /* 0x0000006a07007220 */ /* 0x000fc80000410000 */
[----:B------:R-:W-:Y:S02]  /*43c0*/  FSEL R163, R163, 1, !P2 ;  /* 0x3f800000a3a37808 */ /* 0x000fe40005000000 */
[----:B------:R-:W-:Y:S08]  /*43d0*/  MUFU.COS R179, R158 ;  /* 0x0000009e00b37308 */ /* 0x000ff00000000000 */
[----:B------:R-:W0:Y:S08]  /*43e0*/  MUFU.EX2 R26, R26 ;  /* 0x0000001a001a7308 */ /* 0x000e300000000800 */
[----:B------:R-:W-:Y:S08]  /*43f0*/  MUFU.COS R172, R170 ;  /* 0x000000aa00ac7308 */ /* 0x000ff00000000000 */
[----:B------:R1:W2:Y:S01]  /*4400*/  MUFU.EX2 R159, R0 ;  /* 0x00000000009f7308 */ /* 0x0002a20000000800 */
[C---:B0-----:R-:W-:Y:S01]  /*4410*/  FMUL.FTZ R11, R26.reuse, R179 ;  /* 0x000000b31a0b7220 */ /* 0x041fe20000410000 */
[----:B------:R-:W-:-:S06]  /*4420*/  FMUL.FTZ R13, R26, R177 ;  /* 0x000000b11a0d7220 */ /* 0x000fcc0000410000 */
[----:B------:R0:W4:Y:S01]  /*4430*/  MUFU.EX2 R158, R24 ;  /* 0x00000018009e7308 */ /* 0x0001220000000800 */
[----:B-1----:R-:W-:-:S04]  /*4440*/  FMUL.FTZ R0, R153, R154 ;  /* 0x0000009a99007220 */ /* 0x002fc80000410000 */
[----:B------:R-:W-:Y:S01]  /*4450*/  FFMA.FTZ R15, RZ, R156, R0 ;  /* 0x0000009cff0f7223 */ /* 0x000fe20000010000 */
[----:B------:R-:W-:Y:S02]  /*4460*/  FSEL R0, R14, RZ, !P1 ;  /* 0x000000ff0e007208 */ /* 0x000fe40004800000 */
[----:B------:R-:W-:Y:S01]  /*4470*/  MUFU.SIN R189, R164 ;  /* 0x000000a400bd7308 */ /* 0x000fe20000000400 */
[----:B0-----:R-:W-:Y:S01]  /*4480*/  FMUL.FTZ R24, R22, R171 ;  /* 0x000000ab16187220 */ /* 0x001fe20000410000 */
[----:B--2---:R-:W-:Y:S01]  /*4490*/  FMUL.FTZ R14, R159, R172 ;  /* 0x000000ac9f0e7220 */ /* 0x004fe20000410000 */
[----:B------:R-:W-:-:S05]  /*44a0*/  FADD.FTZ R175, RZ, R15 ;  /* 0x0000000fffaf7221 */ /* 0x000fca0000010000 */
[----:B------:R0:W-:Y:S01]  /*44b0*/  MUFU.COS R191, R164 ;  /* 0x000000a400bf7308 */ /* 0x0001e20000000000 */
[----:B----4-:R-:W-:-:S07]  /*44c0*/  FMUL.FTZ R6, R158, R187 ;  /* 0x000000bb9e067220 */ /* 0x010fce0000410000 */
[----:B------:R1:W2:Y:S01]  /*44d0*/  MUFU.EX2 R162, R161 ;  /* 0x000000a100a27308 */ /* 0x0002a20000000800 */
[----:B0-----:R-:W-:Y:S01]  /*44e0*/  FMUL.FTZ R164, R10, R157 ;  /* 0x0000009d0aa47220 */ /* 0x001fe20000410000 */
[----:B------:R-:W-:-:S06]  /*44f0*/  FMUL.RZ R157, R4, 0.15915493667125701904 ;  /* 0x3e22f983049d7820 */ /* 0x000fcc000040c000 */
[----:B------:R0:W4:Y:S01]  /*4500*/  MUFU.SIN R166, R170 ;  /* 0x000000aa00a67308 */ /* 0x0001220000000400 */
[----:B-1----:R-:W-:Y:S01]  /*4510*/  FMUL.FTZ R161, R10, R155 ;  /* 0x0000009b0aa17220 */ /* 0x002fe20000410000 */
[----:B------:R-:W-:Y:S01]  /*4520*/  FSEL R155, R129, RZ, !P0 ;  /* 0x000000ff819b7208 */ /* 0x000fe20004000000 */
[----:B------:R-:W-:Y:S01]  /*4530*/  FMUL.FTZ R10, R158, R185 ;  /* 0x000000b99e0a7220 */ /* 0x000fe20000410000 */
[----:B------:R-:W-:Y:S01]  /*4540*/  FMUL.FTZ R158, R7, R112 ;  /* 0x00000070079e7220 */ /* 0x000fe20000410000 */
[----:B------:R-:W-:Y:S02]  /*4550*/  ISETP.GE.U32.AND P0, PT, R103, R46, PT ;  /* 0x0000002e6700720c */ /* 0x000fe40003f06070 */
[----:B------:R-:W-:Y:S01]  /*4560*/  FADD.FTZ R176, R155, R176 ;  /* 0x000000b09bb07221 */ /* 0x000fe20000010000 */
[----:B------:R-:W-:Y:S01]  /*4570*/  MUFU.COS R171, R157 ;  /* 0x0000009d00ab7308 */ /* 0x000fe20000000000 */
[----:B0-----:R-:W-:Y:S01]  /*4580*/  FMUL.FTZ R170, R22, R169 ;  /* 0x000000a916aa7220 */ /* 0x001fe20000410000 */
[----:B------:R-:W-:Y:S01]  /*4590*/  FMUL.FTZ R22, R7, R110 ;  /* 0x0000006e07167220 */ /* 0x000fe20000410000 */
[----:B------:R-:W-:Y:S01]  /*45a0*/  FMUL.FTZ R172, R0, R176 ;  /* 0x000000b000ac7220 */ /* 0x000fe20000410000 */
[C---:B--2---:R-:W-:Y:S01]  /*45b0*/  FMUL.FTZ R4, R162.reuse, R191 ;  /* 0x000000bfa2047220 */ /* 0x044fe20000410000 */
[----:B------:R-:W-:Y:S01]  /*45c0*/  FMUL.FTZ R9, R162, R189 ;  /* 0x000000bda2097220 */ /* 0x000fe20000410000 */
[----:B------:R-:W-:Y:S01]  /*45d0*/  FMUL.FTZ R162, R5, R112 ;  /* 0x0000007005a27220 */ /* 0x000fe20000410000 */
[----:B------:R-:W-:Y:S01]  /*45e0*/  FSEL R160, R160, 1, !P0 ;  /* 0x3f800000a0a07808 */ /* 0x000fe20004000000 */
[----:B------:R0:W-:Y:S01]  /*45f0*/  MUFU.SIN R169, R157 ;  /* 0x0000009d00a97308 */ /* 0x0001e20000000400 */
[----:B----4-:R-:W-:Y:S01]  /*4600*/  FMUL.FTZ R15, R159, R166 ;  /* 0x000000a69f0f7220 */ /* 0x010fe20000410000 */
[----:B------:R-:W-:Y:S01]  /*4610*/  FSEL R159, R27, RZ, !P0 ;  /* 0x000000ff1b9f7208 */ /* 0x000fe20004000000 */
[----:B------:R-:W-:Y:S01]  /*4620*/  FMUL.RZ R178, R162, 0.15915493667125701904 ;  /* 0x3e22f983a2b27820 */ /* 0x000fe2000040c000 */
[----:B------:R-:W-:Y:S01]  /*4630*/  FSEL R162, R132, RZ, !P0 ;  /* 0x000000ff84a27208 */ /* 0x000fe20004000000 */
[----:B------:R-:W-:Y:S01]  /*4640*/  FMUL.FTZ R5, R5, R114 ;  /* 0x0000007205057220 */ /* 0x000fe20000410000 */
[----:B------:R-:W-:Y:S01]  /*4650*/  ISETP.GE.U32.AND P0, PT, R99, R46, PT ;  /* 0x0000002e6300720c */ /* 0x000fe20003f06070 */
[----:B------:R-:W-:Y:S01]  /*4660*/  FMUL.FTZ R7, R7, R114 ;  /* 0x0000007207077220 */ /* 0x000fe20000410000 */
[----:B------:R1:W2:Y:S01]  /*4670*/  MUFU.EX2 R26, R22 ;  /* 0x00000016001a7308 */ /* 0x0002a20000000800 */
[----:B0-----:R-:W-:Y:S01]  /*4680*/  FSEL R157, R25, 1, !P1 ;  /* 0x3f800000199d7808 */ /* 0x001fe20004800000 */
[----:B------:R-:W-:Y:S01]  /*4690*/  FMUL.RZ R185, R5, 0.15915493667125701904 ;  /* 0x3e22f98305b97820 */ /* 0x000fe2000040c000 */
[----:B------:R-:W-:-:S02]  /*46a0*/  FSEL R167, R167, RZ, !P0 ;  /* 0x000000ffa7a77208 */ /* 0x000fc40004000000 */
[----:B------:R-:W-:Y:S01]  /*46b0*/  FSEL R168, R168, 1, !P0 ;  /* 0x3f800000a8a87808 */ /* 0x000fe20004000000 */
[-C--:B------:R-:W-:Y:S02]  /*46c0*/  FFMA.FTZ R172, R157, R175.reuse, R172 ;  /* 0x000000af9dac7223 */ /* 0x080fe400000100ac */
[----:B------:R0:W-:Y:S01]  /*46d0*/  MUFU.EX2 R173, R158 ;  /* 0x0000009e00ad7308 */ /* 0x0001e20000000800 */
[----:B-1----:R-:W-:Y:S01]  /*46e0*/  FMUL.FTZ R22, R0, R175 ;  /* 0x000000af00167220 */ /* 0x002fe20000410000 */
[----:B------:R-:W-:-:S03]  /*46f0*/  FADD.FTZ R172, RZ, R172 ;  /* 0x000000acffac7221 */ /* 0x000fc60000010000 */
[----:B------:R-:W-:Y:S01]  /*4700*/  FFMA.FTZ R177, R157, R176, -R22 ;  /* 0x000000b09db17223 */ /* 0x000fe20000010816 */
[----:B------:R-:W-:Y:S01]  /*4710*/  FMUL.FTZ R27, R159, R172 ;  /* 0x000000ac9f1b7220 */ /* 0x000fe20000410000 */
[----:B------:R-:W-:Y:S01]  /*4720*/  FMUL.FTZ R176, R163, R154 ;  /* 0x0000009aa3b07220 */ /* 0x000fe20000410000 */
[----:B------:R-:W1:Y:S01]  /*4730*/  MUFU.SIN R166, R178 ;  /* 0x000000b200a67308 */ /* 0x000e620000000400 */
[----:B0-----:R-:W-:Y:S01]  /*4740*/  FSEL R158, R131, RZ, !P1 ;  /* 0x000000ff839e7208 */ /* 0x001fe20004800000 */
[C---:B--2---:R-:W-:Y:S01]  /*4750*/  FMUL.FTZ R25, R26.reuse, R169 ;  /* 0x000000a91a197220 */ /* 0x044fe20000410000 */
[----:B------:R-:W-:Y:S01]  /*4760*/  ISETP.GE.U32.AND P1, PT, R101, R46, PT ;  /* 0x0000002e6500720c */ /* 0x000fe20003f26070 */
[----:B------:R-:W-:Y:S01]  /*4770*/  FMUL.FTZ R22, R26, R171 ;  /* 0x000000ab1a167220 */ /* 0x000fe20000410000 */
[----:B------:R-:W-:Y:S01]  /*4780*/  FFMA.FTZ R176, R165, R156, R176 ;  /* 0x0000009ca5b07223 */ /* 0x000fe200000100b0 */
[----:B------:R-:W-:Y:S01]  /*4790*/  FADD.FTZ R177, R158, R177 ;  /* 0x000000b19eb17221 */ /* 0x000fe20000010000 */
[----:B------:R-:W-:Y:S01]  /*47a0*/  FSEL R161, R161, RZ, !P1 ;  /* 0x000000ffa1a17208 */ /* 0x000fe20004800000 */
[----:B------:R0:W2:Y:S01]  /*47b0*/  MUFU.COS R26, R178 ;  /* 0x000000b2001a7308 */ /* 0x0000a20000000000 */
[----:B------:R-:W-:Y:S01]  /*47c0*/  FSEL R164, R164, 1, !P1 ;  /* 0x3f800000a4a47808 */ /* 0x000fe20004800000 */
[-C--:B------:R-:W-:Y:S01]  /*47d0*/  FMUL.FTZ R169, R159, R177.reuse ;  /* 0x000000b19fa97220 */ /* 0x080fe20000410000 */
[----:B------:R-:W-:-:S03]  /*47e0*/  FFMA.FTZ R27, R160, R177, -R27 ;  /* 0x000000b1a01b7223 */ /* 0x000fc6000001081b */
[----:B------:R-:W-:Y:S01]  /*47f0*/  FFMA.FTZ R169, R160, R172, R169 ;  /* 0x000000aca0a97223 */ /* 0x000fe200000100a9 */
[----:B------:R-:W-:Y:S01]  /*4800*/  FADD.FTZ R171, R162, R27 ;  /* 0x0000001ba2ab7221 */ /* 0x000fe20000010000 */
[----:B------:R-:W-:Y:S01]  /*4810*/  FMUL.FTZ R172, R165, R154 ;  /* 0x0000009aa5ac7220 */ /* 0x000fe20000410000 */
[----:B-1----:R-:W-:Y:S01]  /*4820*/  FMUL.FTZ R27, R173, R166 ;  /* 0x000000a6ad1b7220 */ /* 0x002fe20000410000 */
[----:B------:R-:W-:Y:S01]  /*4830*/  FADD.FTZ R169, RZ, R169 ;  /* 0x000000a9ffa97221 */ /* 0x000fe20000010000 */
[----:B------:R-:W-:Y:S01]  /*4840*/  FMUL.FTZ R175, R161, R171 ;  /* 0x000000aba1af7220 */ /* 0x000fe20000410000 */
[----:B------:R-:W-:Y:S01]  /*4850*/  FSEL R166, R133, RZ, !P1 ;  /* 0x000000ff85a67208 */ /* 0x000fe20004800000 */
[----:B------:R-:W-:Y:S01]  /*4860*/  FFMA.FTZ R172, R163, R156, -R172 ;  /* 0x0000009ca3ac7223 */ /* 0x000fe200000108ac */
[----:B0-----:R-:W-:Y:S01]  /*4870*/  FMUL.FTZ R178, R0, R176 ;  /* 0x000000b000b27220 */ /* 0x001fe20000410000 */
[-C--:B------:R-:W-:Y:S01]  /*4880*/  FFMA.FTZ R175, R164, R169.reuse, R175 ;  /* 0x000000a9a4af7223 */ /* 0x080fe200000100af */
[----:B------:R-:W-:Y:S01]  /*4890*/  FMUL.FTZ R169, R161, R169 ;  /* 0x000000a9a1a97220 */ /* 0x000fe20000410000 */
[----:B--2---:R-:W-:Y:S01]  /*48a0*/  FMUL.FTZ R26, R173, R26 ;  /* 0x0000001aad1a7220 */ /* 0x004fe20000410000 */
[-C--:B------:R-:W-:Y:S01]  /*48b0*/  FFMA.FTZ R178, R157, R172.reuse, -R178 ;  /* 0x000000ac9db27223 */ /* 0x080fe200000108b2 */
[----:B------:R-:W-:Y:S01]  /*48c0*/  FMUL.FTZ R172, R0, R172 ;  /* 0x000000ac00ac7220 */ /* 0x000fe20000410000 */
[----:B------:R-:W-:Y:S01]  /*48d0*/  FFMA.FTZ R169, R164, R171, -R169 ;  /* 0x000000aba4a97223 */ /* 0x000fe200000108a9 */
[----:B------:R-:W-:Y:S01]  /*48e0*/  FADD.FTZ R175, RZ, R175 ;  /* 0x000000afffaf7221 */ /* 0x000fe20000010000 */
[----:B------:R-:W-:Y:S01]  /*48f0*/  ISETP.GE.U32.AND P1, PT, R97, R46, PT ;  /* 0x0000002e6100720c */ /* 0x000fe20003f26070 */
[----:B------:R-:W-:Y:S01]  /*4900*/  FFMA.FTZ R172, R157, R176, R172 ;  /* 0x000000b09dac7223 */ /* 0x000fe200000100ac */
[----:B------:R-:W-:Y:S01]  /*4910*/  FADD.FTZ R173, R166, R169 ;  /* 0x000000a9a6ad7221 */ /* 0x000fe20000010000 */
[----:B------:R-:W-:Y:S01]  /*4920*/  FMUL.FTZ R177, R167, R175 ;  /* 0x000000afa7b17220 */ /* 0x000fe20000410000 */
[----:B------:R-:W-:Y:S01]  /*4930*/  FSEL R169, R134, RZ, !P0 ;  /* 0x000000ff86a97208 */ /* 0x000fe20004000000 */
[----:B------:R-:W-:Y:S01]  /*4940*/  FMUL.FTZ R171, R159, R172 ;  /* 0x000000ac9fab7220 */ /* 0x000fe20000410000 */
[-C--:B------:R-:W-:Y:S01]  /*4950*/  FMUL.FTZ R180, R167, R173.reuse ;  /* 0x000000ada7b47220 */ /* 0x080fe20000410000 */
[----:B------:R-:W-:Y:S01]  /*4960*/  FFMA.FTZ R176, R168, R173, -R177 ;  /* 0x000000ada8b07223 */ /* 0x000fe200000108b1 */
[----:B------:R-:W-:Y:S01]  /*4970*/  FSEL R170, R170, RZ, !P1 ;  /* 0x000000ffaaaa7208 */ /* 0x000fe20004800000 */
[-C--:B------:R-:W-:Y:S01]  /*4980*/  FMUL.FTZ R173, R159, R178.reuse ;  /* 0x000000b29fad7220 */ /* 0x080fe20000410000 */
[----:B------:R-:W-:Y:S01]  /*4990*/  FFMA.FTZ R180, R168, R175, R180 ;  /* 0x000000afa8b47223 */ /* 0x000fe200000100b4 */
[----:B------:R-:W-:Y:S01]  /*49a0*/  FFMA.FTZ R175, R160, R178, -R171 ;  /* 0x000000b2a0af7223 */ /* 0x000fe200000108ab */
[----:B------:R-:W-:Y:S01]  /*49b0*/  FADD.FTZ R176, R169, R176 ;  /* 0x000000b0a9b07221 */ /* 0x000fe20000010000 */
[----:B------:R-:W-:Y:S01]  /*49c0*/  FSEL R171, R24, 1, !P1 ;  /* 0x3f80000018ab7808 */ /* 0x000fe20004800000 */
[----:B------:R-:W-:Y:S01]  /*49d0*/  FADD.FTZ R180, RZ, R180 ;  /* 0x000000b4ffb47221 */ /* 0x000fe20000010000 */
[----:B------:R-:W-:Y:S01]  /*49e0*/  FFMA.FTZ R24, R160, R172, R173 ;  /* 0x000000aca0187223 */ /* 0x000fe200000100ad */
[C---:B------:R-:W-:Y:S01]  /*49f0*/  FMUL.FTZ R178, R170.reuse, R176 ;  /* 0x000000b0aab27220 */ /* 0x040fe20000410000 */
[----:B------:R-:W-:Y:S01]  /*4a00*/  ISETP.GE.U32.AND P0, PT, R95, R46, PT ;  /* 0x0000002e5f00720c */ /* 0x000fe20003f06070 */
[-C--:B------:R-:W-:Y:S01]  /*4a10*/  FMUL.FTZ R177, R170, R180.reuse ;  /* 0x000000b4aab17220 */ /* 0x080fe20000410000 */
[----:B------:R-:W-:Y:S01]  /*4a20*/  FSEL R173, R135, RZ, !P1 ;  /* 0x000000ff87ad7208 */ /* 0x000fe20004800000 */
[C---:B------:R-:W-:Y:S01]  /*4a30*/  FFMA.FTZ R178, R171.reuse, R180, R178 ;  /* 0x000000b4abb27223 */ /* 0x040fe200000100b2 */
[----:B------:R-:W-:Y:S01]  /*4a40*/  FSEL R174, R174, RZ, !P0 ;  /* 0x000000ffaeae7208 */ /* 0x000fe20004000000 */
[----:B------:R-:W-:Y:S01]  /*4a50*/  FFMA.FTZ R176, R171, R176, -R177 ;  /* 0x000000b0abb07223 */ /* 0x000fe200000108b1 */
[----:B------:R-:W-:Y:S01]  /*4a60*/  FSEL R172, R23, 1, !P0 ;  /* 0x3f80000017ac7808 */ /* 0x000fe20004000000 */
[----:B------:R-:W-:Y:S01]  /*4a70*/  FADD.FTZ R181, RZ, R178 ;  /* 0x000000b2ffb57221 */ /* 0x000fe20000010000 */
[----:B------:R-:W-:Y:S01]  /*4a80*/  FMUL.FTZ R177, R161, R175 ;  /* 0x000000afa1b17220 */ /* 0x000fe20000410000 */
[----:B------:R-:W-:Y:S01]  /*4a90*/  FADD.FTZ R179, R173, R176 ;  /* 0x000000b0adb37221 */ /* 0x000fe20000010000 */
[-C--:B------:R-:W-:Y:S01]  /*4aa0*/  FMUL.FTZ R23, R161, R24.reuse ;  /* 0x00000018a1177220 */ /* 0x080fe20000410000 */
[----:B------:R-:W-:Y:S01]  /*4ab0*/  FMUL.FTZ R183, R174, R181 ;  /* 0x000000b5aeb77220 */ /* 0x000fe20000410000 */
[----:B------:R-:W-:Y:S01]  /*4ac0*/  FFMA.FTZ R24, R164, R24, R177 ;  /* 0x00000018a4187223 */ /* 0x000fe200000100b1 */
[-C--:B------:R-:W-:Y:S01]  /*4ad0*/  FMUL.FTZ R176, R174, R179.reuse ;  /* 0x000000b3aeb07220 */ /* 0x080fe20000410000 */
[----:B------:R-:W-:Y:S01]  /*4ae0*/  ISETP.GE.U32.AND P1, PT, R93, R46, PT ;  /* 0x0000002e5d00720c */ /* 0x000fe20003f26070 */
[----:B------:R-:W-:Y:S01]  /*4af0*/  FFMA.FTZ R183, R172, R179, -R183 ;  /* 0x000000b3acb77223 */ /* 0x000fe200000108b7 */
[----:B------:R-:W-:Y:S01]  /*4b00*/  FFMA.FTZ R23, R164, R175, -R23 ;  /* 0x000000afa4177223 */ /* 0x000fe20000010817 */
[----:B------:R-:W-:Y:S01]  /*4b10*/  FFMA.FTZ R181, R172, R181, R176 ;  /* 0x000000b5acb57223 */ /* 0x000fe200000100b0 */
[----:B------:R-:W-:Y:S01]  /*4b20*/  FSEL R176, R136, RZ, !P0 ;  /* 0x000000ff88b07208 */ /* 0x000fe20004000000 */
[----:B------:R-:W-:Y:S01]  /*4b30*/  FMUL.FTZ R179, R167, R24 ;  /* 0x00000018a7b37220 */ /* 0x000fe20000410000 */
[----:B------:R-:W-:Y:S01]  /*4b40*/  FSEL R175, R13, RZ, !P1 ;  /* 0x000000ff0daf7208 */ /* 0x000fe20004800000 */
[----:B------:R-:W-:Y:S01]  /*4b50*/  FADD.FTZ R180, RZ, R181 ;  /* 0x000000b5ffb47221 */ /* 0x000fe20000010000 */
[----:B------:R-:W-:Y:S01]  /*4b60*/  FSEL R177, R11, 1, !P1 ;  /* 0x3f8000000bb17808 */ /* 0x000fe20004800000 */
[----:B------:R-:W-:Y:S01]  /*4b70*/  FADD.FTZ R178, R176, R183 ;  /* 0x000000b7b0b27221 */ /* 0x000fe20000010000 */
[CC--:B------:R-:W-:Y:S01]  /*4b80*/  FFMA.FTZ R11, R168.reuse, R23.reuse, -R179 ;  /* 0x00000017a80b7223 */ /* 0x0c0fe200000108b3 */
[----:B------:R-:W-:Y:S01]  /*4b90*/  FMUL.FTZ R23, R167, R23 ;  /* 0x00000017a7177220 */ /* 0x000fe20000410000 */
[C---:B------:R-:W-:Y:S01]  /*4ba0*/  FMUL.FTZ R182, R175.reuse, R180 ;  /* 0x000000b4afb67220 */ /* 0x040fe20000410000 */
[----:B------:R-:W-:Y:S01]  /*4bb0*/  FMUL.FTZ R179, R175, R178 ;  /* 0x000000b2afb37220 */ /* 0x000fe20000410000 */
[----:B------:R-:W-:Y:S01]  /*4bc0*/  ISETP.GE.U32.AND P0, PT, R91, R46, PT ;  /* 0x0000002e5b00720c */ /* 0x000fe20003f06070 */
[----:B------:R-:W-:Y:S01]  /*4bd0*/  FFMA.FTZ R23, R168, R24, R23 ;  /* 0x00000018a8177223 */ /* 0x000fe20000010017 */
[C---:B------:R-:W-:Y:S01]  /*4be0*/  FFMA.FTZ R13, R177.reuse, R178, -R182 ;  /* 0x000000b2b10d7223 */ /* 0x040fe200000108b6 */
[----:B------:R-:W-:Y:S01]  /*4bf0*/  FFMA.FTZ R5, R177, R180, R179 ;  /* 0x000000b4b1057223 */ /* 0x000fe200000100b3 */
[----:B------:R-:W-:Y:S01]  /*4c00*/  FSEL R180, R137, RZ, !P1 ;  /* 0x000000ff89b47208 */ /* 0x000fe20004800000 */
[----:B------:R-:W-:Y:S01]  /*4c10*/  MUFU.COS R24, R185 ;  /* 0x000000b900187308 */ /* 0x000fe20000000000 */
[----:B------:R-:W-:Y:S01]  /*4c20*/  FSEL R179, R8, 1, !P0 ;  /* 0x3f80000008b37808 */ /* 0x000fe20004000000 */
[----:B------:R-:W-:Y:S01]  /*4c30*/  FMUL.FTZ R8, R170, R23 ;  /* 0x00000017aa087220 */ /* 0x000fe20000410000 */
[----:B------:R-:W-:Y:S01]  /*4c40*/  FSEL R178, R12, RZ, !P0 ;  /* 0x000000ff0cb27208 */ /* 0x000fe20004000000 */
[----:B------:R-:W-:Y:S01]  /*4c50*/  FADD.FTZ R13, R180, R13 ;  /* 0x0000000db40d7221 */ /* 0x000fe20000010000 */
[----:B------:R-:W-:Y:S01]  /*4c60*/  FADD.FTZ R5, RZ, R5 ;  /* 0x00000005ff057221 */ /* 0x000fe20000010000 */
[-C--:B------:R-:W-:Y:S01]  /*4c70*/  FMUL.FTZ R12, R170, R11.reuse ;  /* 0x0000000baa0c7220 */ /* 0x080fe20000410000 */
[----:B------:R-:W-:Y:S01]  /*4c80*/  FFMA.FTZ R11, R171, R11, -R8 ;  /* 0x0000000bab0b7223 */ /* 0x000fe20000010808 */
[C---:B------:R-:W-:Y:S01]  /*4c90*/  FMUL.FTZ R8, R178.reuse, R13 ;  /* 0x0000000db2087220 */ /* 0x040fe20000410000 */
[----:B------:R-:W-:Y:S01]  /*4ca0*/  FMUL.FTZ R182, R178, R5 ;  /* 0x00000005b2b67220 */ /* 0x000fe20000410000 */
[-C--:B------:R-:W-:Y:S01]  /*4cb0*/  ISETP.GE.U32.AND P1, PT, R89, R46.reuse, PT ;  /* 0x0000002e5900720c */ /* 0x080fe20003f26070 */
[----:B------:R-:W-:Y:S01]  /*4cc0*/  FFMA.FTZ R23, R171, R23, R12 ;  /* 0x00000017ab177223 */ /* 0x000fe2000001000c */
[C---:B------:R-:W-:Y:S01]  /*4cd0*/  FFMA.FTZ R5, R179.reuse, R5, R8 ;  /* 0x00000005b3057223 */ /* 0x040fe20000010008 */
[----:B------:R-:W-:Y:S01]  /*4ce0*/  FFMA.FTZ R12, R179, R13, -R182 ;  /* 0x0000000db30c7223 */ /* 0x000fe200000108b6 */
[----:B------:R-:W-:Y:S01]  /*4cf0*/  FSEL R181, R138, RZ, !P0 ;  /* 0x000000ff8ab57208 */ /* 0x000fe20004000000 */
[----:B------:R0:W-:Y:S01]  /*4d00*/  MUFU.SIN R8, R185 ;  /* 0x000000b900087308 */ /* 0x0001e20000000400 */
[----:B------:R-:W-:Y:S01]  /*4d10*/  FSEL R182, R10, RZ, !P1 ;  /* 0x000000ff0ab67208 */ /* 0x000fe20004800000 */
[----:B------:R-:W-:Y:S01]  /*4d20*/  FADD.FTZ R13, RZ, R5 ;  /* 0x00000005ff0d7221 */ /* 0x000fe20000010000 */
[----:B------:R-:W-:Y:S01]  /*4d30*/  FSEL R183, R6, 1, !P1 ;  /* 0x3f80000006b77808 */ /* 0x000fe20004800000 */
[----:B------:R-:W-:Y:S01]  /*4d40*/  FMUL.FTZ R5, R174, R23 ;  /* 0x00000017ae057220 */ /* 0x000fe20000410000 */
[----:B------:R-:W-:Y:S01]  /*4d50*/  FADD.FTZ R12, R181, R12 ;  /* 0x0000000cb50c7221 */ /* 0x000fe20000010000 */
[----:B------:R-:W-:Y:S01]  /*4d60*/  FMUL.FTZ R184, R182, R13 ;  /* 0x0000000db6b87220 */ /* 0x000fe20000410000 */
[----:B------:R-:W-:Y:S01]  /*4d70*/  ISETP.GE.U32.AND P0, PT, R87, R46, PT ;  /* 0x0000002e5700720c */ /* 0x000fe20003f06070 */
[-C--:B------:R-:W-:Y:S01]  /*4d80*/  FFMA.FTZ R6, R172, R11.reuse, -R5 ;  /* 0x0000000bac067223 */ /* 0x080fe20000010805 */
[-C--:B------:R-:W-:Y:S01]  /*4d90*/  FMUL.FTZ R186, R182, R12.reuse ;  /* 0x0000000cb6ba7220 */ /* 0x080fe20000410000 */
[----:B------:R-:W-:Y:S01]  /*4da0*/  FFMA.FTZ R5, R183, R12, -R184 ;  /* 0x0000000cb7057223 */ /* 0x000fe200000108b8 */
[----:B------:R-:W-:Y:S01]  /*4db0*/  FSEL R184, R139, RZ, !P1 ;  /* 0x000000ff8bb87208 */ /* 0x000fe20004800000 */
[----:B------:R-:W-:Y:S01]  /*4dc0*/  FMUL.FTZ R10, R174, R11 ;  /* 0x0000000bae0a7220 */ /* 0x000fe20000410000 */
[----:B0-----:R-:W-:Y:S01]  /*4dd0*/  FSEL R185, R9, RZ, !P0 ;  /* 0x000000ff09b97208 */ /* 0x001fe20004000000 */
[----:B------:R-:W-:Y:S01]  /*4de0*/  FFMA.FTZ R13, R183, R13, R186 ;  /* 0x0000000db70d7223 */ /* 0x000fe200000100ba */
[----:B------:R-:W-:Y:S01]  /*4df0*/  FSEL R186, R4, 1, !P0 ;  /* 0x3f80000004ba7808 */ /* 0x000fe20004000000 */
[----:B------:R-:W-:Y:S01]  /*4e00*/  FADD.FTZ R9, R184, R5 ;  /* 0x00000005b8097221 */ /* 0x000fe20000010000 */
[----:B------:R-:W-:Y:S01]  /*4e10*/  FFMA.FTZ R10, R172, R23, R10 ;  /* 0x00000017ac0a7223 */ /* 0x000fe2000001000a */
[----:B------:R-:W-:Y:S01]  /*4e20*/  FMUL.FTZ R5, R175, R6 ;  /* 0x00000006af057220 */ /* 0x000fe20000410000 */
[----:B------:R-:W-:Y:S01]  /*4e30*/  FADD.FTZ R13, RZ, R13 ;  /* 0x0000000dff0d7221 */ /* 0x000fe20000010000 */
[----:B------:R-:W-:Y:S01]  /*4e40*/  FMUL.FTZ R11, R185, R9 ;  /* 0x00000009b90b7220 */ /* 0x000fe20000410000 */
[-C--:B------:R-:W-:Y:S01]  /*4e50*/  FMUL.FTZ R4, R175, R10.reuse ;  /* 0x0000000aaf047220 */ /* 0x080fe20000410000 */
[----:B------:R-:W0:Y:S01]  /*4e60*/  MUFU.EX2 R7, R7 ;  /* 0x0000000700077308 */ /* 0x000e220000000800 */
[----:B------:R-:W-:Y:S01]  /*4e70*/  FFMA.FTZ R5, R177, R10, R5 ;  /* 0x0000000ab1057223 */ /* 0x000fe20000010005 */
[-C--:B------:R-:W-:Y:S01]  /*4e80*/  FFMA.FTZ R11, R186, R13.reuse, R11 ;  /* 0x0000000dba0b7223 */ /* 0x080fe2000001000b */
[----:B------:R-:W-:Y:S01]  /*4e90*/  ISETP.GE.U32.AND P1, PT, R85, R46, PT ;  /* 0x0000002e5500720c */ /* 0x000fe20003f26070 */
[----:B------:R-:W-:Y:S01]  /*4ea0*/  FMUL.FTZ R13, R185, R13 ;  /* 0x0000000db90d7220 */ /* 0x000fe20000410000 */
[----:B------:R-:W-:Y:S01]  /*4eb0*/  FFMA.FTZ R4, R177, R6, -R4 ;  /* 0x00000006b1047223 */ /* 0x000fe20000010804 */
[----:B------:R-:W-:Y:S01]  /*4ec0*/  FMUL.FTZ R6, R178, R5 ;  /* 0x00000005b2067220 */ /* 0x000fe20000410000 */
[----:B------:R-:W-:Y:S01]  /*4ed0*/  FSEL R187, R140, RZ, !P0 ;  /* 0x000000ff8cbb7208 */ /* 0x000fe20004000000 */
[----:B------:R-:W-:Y:S01]  /*4ee0*/  FFMA.FTZ R10, R186, R9, -R13 ;  /* 0x00000009ba0a7223 */ /* 0x000fe2000001080d */
[----:B------:R-:W-:Y:S01]  /*4ef0*/  FSEL R188, R15, RZ, !P1 ;  /* 0x000000ff0fbc7208 */ /* 0x000fe20004800000 */
[----:B------:R-:W-:Y:S01]  /*4f00*/  FADD.FTZ R11, RZ, R11 ;  /* 0x0000000bff0b7221 */ /* 0x000fe20000010000 */
        /* <DEDUP_REMOVED lines=10> */
[C---:B0-----:R-:W-:Y:S01]  /*4fb0*/  FMUL.FTZ R24, R7.reuse, R24 ;  /* 0x0000001807187220 */ /* 0x041fe20000410000 */
[----:B------:R-:W-:Y:S01]  /*4fc0*/  FMUL.FTZ R8, R7, R8 ;  /* 0x0000000807087220 */ /* 0x000fe20000410000 */
[----:B------:R-:W-:Y:S01]  /*4fd0*/  FSEL R191, R25, RZ, !P0 ;  /* 0x000000ff19bf7208 */ /* 0x000fe20004000000 */
[----:B------:R-:W-:Y:S01]  /*4fe0*/  FFMA.FTZ R14, R189, R11, R14 ;  /* 0x0000000bbd0e7223 */ /* 0x000fe2000001000e */
[----:B------:R-:W-:Y:S01]  /*4ff0*/  FADD.FTZ R7, R190, R5 ;  /* 0x00000005be077221 */ /* 0x000fe20000010000 */
[----:B------:R-:W-:Y:S01]  /*5000*/  FSEL R192, R22, 1, !P0 ;  /* 0x3f80000016c07808 */ /* 0x000fe20004000000 */
[C---:B------:R-:W-:Y:S01]  /*5010*/  FMUL.FTZ R5, R182.reuse, R6 ;  /* 0x00000006b6057220 */ /* 0x040fe20000410000 */
[----:B------:R-:W-:Y:S01]  /*5020*/  FADD.FTZ R14, RZ, R14 ;  /* 0x0000000eff0e7221 */ /* 0x000fe20000010000 */
[-C--:B------:R-:W-:Y:S01]  /*5030*/  FMUL.FTZ R11, R191, R7.reuse ;  /* 0x00000007bf0b7220 */ /* 0x080fe20000410000 */
[----:B------:R-:W-:Y:S01]  /*5040*/  ISETP.GE.U32.AND P1, PT, R81, R46, PT ;  /* 0x0000002e5100720c */ /* 0x000fe20003f26070 */
[----:B------:R-:W-:Y:S01]  /*5050*/  FMUL.FTZ R10, R182, R4 ;  /* 0x00000004b60a7220 */ /* 0x000fe20000410000 */
[-C--:B------:R-:W-:Y:S01]  /*5060*/  FMUL.FTZ R9, R191, R14.reuse ;  /* 0x0000000ebf097220 */ /* 0x080fe20000410000 */
[----:B------:R-:W-:Y:S01]  /*5070*/  FFMA.FTZ R11, R192, R14, R11 ;  /* 0x0000000ec00b7223 */ /* 0x000fe2000001000b */
[----:B------:R-:W-:Y:S01]  /*5080*/  FFMA.FTZ R5, R183, R4, R5 ;  /* 0x00000004b7057223 */ /* 0x000fe20000010005 */
[----:B------:R-:W-:Y:S01]  /*5090*/  FSEL R193, R142, RZ, !P0 ;  /* 0x000000ff8ec17208 */ /* 0x000fe20004000000 */
[----:B------:R-:W-:Y:S01]  /*50a0*/  FFMA.FTZ R4, R192, R7, -R9 ;  /* 0x00000007c0047223 */ /* 0x000fe20000010809 */
[----:B------:R-:W-:Y:S01]  /*50b0*/  FSEL R194, R27, RZ, !P1 ;  /* 0x000000ff1bc27208 */ /* 0x000fe20004800000 */
[----:B------:R-:W-:Y:S01]  /*50c0*/  FADD.FTZ R11, RZ, R11 ;  /* 0x0000000bff0b7221 */ /* 0x000fe20000010000 */
[----:B------:R-:W-:Y:S01]  /*50d0*/  FFMA.FTZ R10, R183, R6, -R10 ;  /* 0x00000006b70a7223 */ /* 0x000fe2000001080a */
[----:B------:R-:W-:Y:S01]  /*50e0*/  FSEL R195, R26, 1, !P1 ;  /* 0x3f8000001ac37808 */ /* 0x000fe20004800000 */
[----:B------:R-:W-:Y:S01]  /*50f0*/  FADD.FTZ R4, R193, R4 ;  /* 0x00000004c1047221 */ /* 0x000fe20000010000 */
[C---:B------:R-:W-:Y:S01]  /*5100*/  FMUL.FTZ R6, R194.reuse, R11 ;  /* 0x0000000bc2067220 */ /* 0x040fe20000410000 */
[----:B------:R-:W-:Y:S01]  /*5110*/  FMUL.FTZ R7, R185, R5 ;  /* 0x00000005b9077220 */ /* 0x000fe20000410000 */
[----:B------:R-:W-:Y:S01]  /*5120*/  ISETP.GE.U32.AND P0, PT, R77, R46, PT ;  /* 0x0000002e4d00720c */ /* 0x000fe20003f06070 */
[-C--:B------:R-:W-:Y:S01]  /*5130*/  FMUL.FTZ R12, R194, R4.reuse ;  /* 0x00000004c20c7220 */ /* 0x080fe20000410000 */
[----:B------:R-:W-:Y:S01]  /*5140*/  FSEL R196, R143, RZ, !P1 ;  /* 0x000000ff8fc47208 */ /* 0x000fe20004800000 */
[----:B------:R-:W-:Y:S01]  /*5150*/  FFMA.FTZ R13, R195, R4, -R6 ;  /* 0x00000004c30d7223 */ /* 0x000fe20000010806 */
[-C--:B------:R-:W-:Y:S01]  /*5160*/  FFMA.FTZ R7, R186, R10.reuse, -R7 ;  /* 0x0000000aba077223 */ /* 0x080fe20000010807 */
[----:B------:R-:W-:Y:S01]  /*5170*/  FMUL.FTZ R9, R185, R10 ;  /* 0x0000000ab9097220 */ /* 0x000fe20000410000 */
[----:B------:R-:W-:Y:S01]  /*5180*/  FSEL R197, R8, RZ, !P0 ;  /* 0x000000ff08c57208 */ /* 0x000fe20004000000 */
[----:B------:R-:W-:Y:S01]  /*5190*/  FFMA.FTZ R12, R195, R11, R12 ;  /* 0x0000000bc30c7223 */ /* 0x000fe2000001000c */
[----:B------:R-:W-:Y:S01]  /*51a0*/  FADD.FTZ R13, R196, R13 ;  /* 0x0000000dc40d7221 */ /* 0x000fe20000010000 */
[----:B------:R-:W-:Y:S01]  /*51b0*/  FFMA.FTZ R9, R186, R5, R9 ;  /* 0x00000005ba097223 */ /* 0x000fe20000010009 */
[----:B------:R-:W-:Y:S01]  /*51c0*/  FMUL.FTZ R4, R188, R7 ;  /* 0x00000007bc047220 */ /* 0x000fe20000410000 */
[----:B------:R-:W-:Y:S01]  /*51d0*/  FSEL R198, R24, 1, !P0 ;  /* 0x3f80000018c67808 */ /* 0x000fe20004000000 */
[----:B------:R-:W-:Y:S01]  /*51e0*/  FADD.FTZ R12, RZ, R12 ;  /* 0x0000000cff0c7221 */ /* 0x000fe20000010000 */
[----:B------:R-:W-:Y:S01]  /*51f0*/  FMUL.FTZ R11, R197, R13 ;  /* 0x0000000dc50b7220 */ /* 0x000fe20000410000 */
[-C--:B------:R-:W-:Y:S01]  /*5200*/  FFMA.FTZ R5, R189, R9.reuse, R4 ;  /* 0x00000009bd057223 */ /* 0x080fe20000010004 */
[----:B------:R-:W-:Y:S01]  /*5210*/  FMUL.FTZ R4, R188, R9 ;  /* 0x00000009bc047220 */ /* 0x000fe20000410000 */
[-C--:B------:R-:W-:Y:S01]  /*5220*/  FMUL.FTZ R6, R197, R12.reuse ;  /* 0x0000000cc5067220 */ /* 0x080fe20000410000 */
[----:B------:R-:W-:Y:S01]  /*5230*/  FFMA.FTZ R11, R198, R12, R11 ;  /* 0x0000000cc60b7223 */ /* 0x000fe2000001000b */
[----:B------:R-:W-:Y:S01]  /*5240*/  FSEL R199, R144, RZ, !P0 ;  /* 0x000000ff90c77208 */ /* 0x000fe20004000000 */
[----:B------:R-:W-:Y:S01]  /*5250*/  FFMA.FTZ R4, R189, R7, -R4 ;  /* 0x00000007bd047223 */ /* 0x000fe20000010804 */
[----:B------:R-:W-:Y:S01]  /*5260*/  FMUL.FTZ R7, R191, R5 ;  /* 0x00000005bf077220 */ /* 0x000fe20000410000 */
[----:B------:R-:W-:Y:S01]  /*5270*/  FADD.FTZ R200, RZ, R11 ;  /* 0x0000000bffc87221 */ /* 0x000fe20000010000 */
[----:B------:R-:W-:Y:S01]  /*5280*/  FFMA.FTZ R6, R198, R13, -R6 ;  /* 0x0000000dc6067223 */ /* 0x000fe20000010806 */
[----:B------:R-:W-:Y:S01]  /*5290*/  ISETP.GE.AND P1, PT, R45, 0x1, PT ;  /* 0x000000012d00780c */ /* 0x000fe20003f26270 */
[-C--:B------:R-:W-:Y:S01]  /*52a0*/  FFMA.FTZ R7, R192, R4.reuse, -R7 ;  /* 0x00000004c0077223 */ /* 0x080fe20000010807 */
[----:B------:R-:W-:Y:S01]  /*52b0*/  FMUL.FTZ R4, R191, R4 ;  /* 0x00000004bf047220 */ /* 0x000fe20000410000 */
[----:B------:R-:W0:Y:S01]  /*52c0*/  SHFL.UP PT, R9, R200, 0x1, RZ ;  /* 0x04200000c8097989 */ /* 0x000e2200000e00ff */
[----:B------:R-:W-:Y:S01]  /*52d0*/  FADD.FTZ R201, R199, R6 ;  /* 0x00000006c7c97221 */ /* 0x000fe20000010000 */
[----:B------:R-:W-:Y:S01]  /*52e0*/  FMUL.FTZ R8, R194, R7 ;  /* 0x00000007c2087220 */ /* 0x000fe20000410000 */
[----:B------:R-:W-:-:S03]  /*52f0*/  FFMA.FTZ R4, R192, R5, R4 ;  /* 0x00000005c0047223 */ /* 0x000fc60000010004 */
[----:B------:R-:W1:Y:S01]  /*5300*/  SHFL.UP PT, R10, R201, 0x1, RZ ;  /* 0x04200000c90a7989 */ /* 0x000e6200000e00ff */
        /* <DEDUP_REMOVED lines=8> */
[----:B------:R-:W-:Y:S02]  /*5390*/  FFMA.FTZ R202, R198, R8, R5 ;  /* 0x00000008c6ca7223 */ /* 0x000fe40000010005 */
[----:B------:R-:W-:Y:S01]  /*53a0*/  SHFL.UP PT, R8, R203, 0x1, RZ ;  /* 0x04200000cb087989 */ /* 0x000fe200000e00ff */
[-C--:B0-----:R-:W-:Y:S01]  /*53b0*/  FMUL.FTZ R5, R203, R9.reuse ;  /* 0x00000009cb057220 */ /* 0x081fe20000410000 */
[C---:B------:R-:W-:Y:S01]  /*53c0*/  FMUL.FTZ R4, R202.reuse, R9 ;  /* 0x00000009ca047220 */ /* 0x040fe20000410000 */
[----:B------:R-:W-:Y:S01]  /*53d0*/  ISETP.GE.AND P0, PT, R45, 0x2, PT ;  /* 0x000000022d00780c */ /* 0x000fe20003f06270 */
[----:B------:R-:W0:Y:S01]  /*53e0*/  SHFL.UP PT, R9, R202, 0x1, RZ ;  /* 0x04200000ca097989 */ /* 0x000e2200000e00ff */
[-C--:B-1----:R-:W-:Y:S01]  /*53f0*/  FFMA.FTZ R5, R202, R10.reuse, R5 ;  /* 0x0000000aca057223 */ /* 0x082fe20000010005 */
[----:B------:R-:W-:Y:S01]  /*5400*/  FFMA.FTZ R10, R203, R10, -R4 ;  /* 0x0000000acb0a7223 */ /* 0x000fe20000010804 */
[----:B------:R-:W-:Y:S01]  /*5410*/  MOV R4, R151 ;  /* 0x0000009700047202 */ /* 0x000fe20000000f00 */
[----:B------:R-:W2:Y:S01]  /*5420*/  LDG.E.64 R22, desc[UR16][R6.64] ;  /* 0x0000001006167981 */ /* 0x000ea2000c1e1b00 */
[----:B------:R-:W-:Y:S01]  /*5430*/  @P1 FADD.FTZ R200, R200, R5 ;  /* 0x00000005c8c81221 */ /* 0x000fe20000010000 */
[----:B------:R-:W-:Y:S01]  /*5440*/  @P1 FADD.FTZ R201, R201, R10 ;  /* 0x0000000ac9c91221 */ /* 0x000fe20000010000 */
[----:B------:R-:W-:-:S03]  /*5450*/  MOV R5, R150 ;  /* 0x0000009600057202 */ /* 0x000fc60000000f00 */
[----:B------:R-:W1:Y:S04]  /*5460*/  SHFL.UP PT, R13, R200, 0x2, RZ ;  /* 0x04400000c80d7989 */ /* 0x000e6800000e00ff */
[----:B------:R-:W4:Y:S04]  /*5470*/  SHFL.UP PT, R12, R201, 0x2, RZ ;  /* 0x04400000c90c7989 */ /* 0x000f2800000e00ff */
[----:B------:R5:W2:Y:S01]  /*5480*/  LDG.E.64 R24, desc[UR16][R4.64] ;  /* 0x0000001004187981 */ /* 0x000aa2000c1e1b00 */
[-C--:B0-----:R-:W-:Y:S01]  /*5490*/  FMUL.FTZ R11, R203, R9.reuse ;  /* 0x00000009cb0b7220 */ /* 0x081fe20000410000 */
[----:B------:R-:W-:-:S03]  /*54a0*/  FMUL.FTZ R10, R202, R9 ;  /* 0x00000009ca0a7220 */ /* 0x000fc60000410000 */
[-C--:B------:R-:W-:Y:S01]  /*54b0*/  @P1 FFMA.FTZ R202, R202, R8.reuse, R11 ;  /* 0x00000008caca1223 */ /* 0x080fe2000001000b */
[----:B------:R-:W-:-:S04]  /*54c0*/  @P1 FFMA.FTZ R203, R203, R8, -R10 ;  /* 0x00000008cbcb1223 */ /* 0x000fc8000001080a */
[----:B------:R-:W0:Y:S04]  /*54d0*/  SHFL.UP PT, R8, R202, 0x2, RZ ;  /* 0x04400000ca087989 */ /* 0x000e2800000e00ff */
[----:B-----5:R-:W5:Y:S01]  /*54e0*/  SHFL.UP PT, R4, R203, 0x2, RZ ;  /* 0x04400000cb047989 */ /* 0x020f6200000e00ff */
[-C--:B-1----:R-:W-:Y:S01]  /*54f0*/  FMUL.FTZ R7, R203, R13.reuse ;  /* 0x0000000dcb077220 */ /* 0x082fe20000410000 */
[----:B------:R-:W-:-:S03]  /*5500*/  FMUL.FTZ R6, R202, R13 ;  /* 0x0000000dca067220 */ /* 0x000fc60000410000 */
[-C--:B----4-:R-:W-:Y:S01]  /*5510*/  FFMA.FTZ R7, R202, R12.reuse, R7 ;  /* 0x0000000cca077223 */ /* 0x090fe20000010007 */
[----:B------:R-:W-:-:S03]  /*5520*/  FFMA.FTZ R6, R203, R12, -R6 ;  /* 0x0000000ccb067223 */ /* 0x000fc60000010806 */
[----:B------:R-:W-:Y:S01]  /*5530*/  @P0 FADD.FTZ R200, R200, R7 ;  /* 0x00000007c8c80221 */ /* 0x000fe20000010000 */
[----:B------:R-:W-:-:S04]  /*5540*/  @P0 FADD.FTZ R201, R201, R6 ;  /* 0x00000006c9c90221 */ /* 0x000fc80000010000 */
[----:B------:R-:W1:Y:S04]  /*5550*/  SHFL.UP PT, R7, R200, 0x4, RZ ;  /* 0x04800000c8077989 */ /* 0x000e6800000e00ff */
[----:B------:R-:W4:Y:S01]  /*5560*/  SHFL.UP PT, R6, R201, 0x4, RZ ;  /* 0x04800000c9067989 */ /* 0x000f2200000e00ff */
[-C--:B0-----:R-:W-:Y:S01]  /*5570*/  FMUL.FTZ R5, R203, R8.reuse ;  /* 0x00000008cb057220 */ /* 0x081fe20000410000 */
[----:B------:R-:W-:-:S03]  /*5580*/  FMUL.FTZ R8, R202, R8 ;  /* 0x00000008ca087220 */ /* 0x000fc60000410000 */
[-C--:B-----5:R-:W-:Y:S01]  /*5590*/  @P0 FFMA.FTZ R202, R202, R4.reuse, R5 ;  /* 0x00000004caca0223 */ /* 0x0a0fe20000010005 */
[----:B------:R-:W-:-:S04]  /*55a0*/  @P0 FFMA.FTZ R203, R203, R4, -R8 ;  /* 0x00000004cbcb0223 */ /* 0x000fc80000010808 */
[----:B------:R-:W0:Y:S01]  /*55b0*/  SHFL.UP PT, R5, R202, 0x4, RZ ;  /* 0x04800000ca057989 */ /* 0x000e2200000e00ff */
[----:B------:R-:W-:-:S03]  /*55c0*/  ISETP.GE.AND P0, PT, R45, 0x4, PT ;  /* 0x000000042d00780c */ /* 0x000fc60003f06270 */
[----:B------:R-:W5:Y:S01]  /*55d0*/  SHFL.UP PT, R4, R203, 0x4, RZ ;  /* 0x04800000cb047989 */ /* 0x000f6200000e00ff */
[-C--:B-1----:R-:W-:Y:S01]  /*55e0*/  FMUL.FTZ R9, R203, R7.reuse ;  /* 0x00000007cb097220 */ /* 0x082fe20000410000 */
[----:B------:R-:W-:-:S03]  /*55f0*/  FMUL.FTZ R8, R202, R7 ;  /* 0x00000007ca087220 */ /* 0x000fc60000410000 */
[-C--:B----4-:R-:W-:Y:S01]  /*5600*/  FFMA.FTZ R9, R202, R6.reuse, R9 ;  /* 0x00000006ca097223 */ /* 0x090fe20000010009 */
[----:B------:R-:W-:-:S04]  /*5610*/  FFMA.FTZ R8, R203, R6, -R8 ;  /* 0x00000006cb087223 */ /* 0x000fc80000010808 */
[----:B------:R-:W-:Y:S01]  /*5620*/  @P0 FADD.FTZ R200, R200, R9 ;  /* 0x00000009c8c80221 */ /* 0x000fe20000010000 */
[----:B------:R-:W-:-:S04]  /*5630*/  @P0 FADD.FTZ R201, R201, R8 ;  /* 0x00000008c9c90221 */ /* 0x000fc80000010000 */
[----:B------:R-:W1:Y:S01]  /*5640*/  SHFL.UP PT, R9, R200, 0x8, RZ ;  /* 0x05000000c8097989 */ /* 0x000e6200000e00ff */
[CC--:B0-----:R-:W-:Y:S01]  /*5650*/  FMUL.FTZ R7, R203.reuse, R5.reuse ;  /* 0x00000005cb077220 */ /* 0x0c1fe20000410000 */
[C---:B------:R-:W-:Y:S02]  /*5660*/  FMUL.FTZ R6, R202.reuse, R5 ;  /* 0x00000005ca067220 */ /* 0x040fe40000410000 */
[----:B------:R-:W0:Y:S01]  /*5670*/  SHFL.UP PT, R8, R201, 0x8, RZ ;  /* 0x05000000c9087989 */ /* 0x000e2200000e00ff */
[-C--:B-----5:R-:W-:Y:S01]  /*5680*/  @P0 FFMA.FTZ R202, R202, R4.reuse, R7 ;  /* 0x00000004caca0223 */ /* 0x0a0fe20000010007 */
[----:B------:R-:W-:-:S04]  /*5690*/  @P0 FFMA.FTZ R203, R203, R4, -R6 ;  /* 0x00000004cbcb0223 */ /* 0x000fc80000010806 */
[----:B------:R-:W4:Y:S04]  /*56a0*/  SHFL.UP PT, R5, R202, 0x8, RZ ;  /* 0x05000000ca057989 */ /* 0x000f2800000e00ff */
[----:B------:R-:W5:Y:S01]  /*56b0*/  SHFL.UP PT, R4, R203, 0x8, RZ ;  /* 0x05000000cb047989 */ /* 0x000f6200000e00ff */
[----:B------:R-:W-:Y:S01]  /*56c0*/  ISETP.GE.AND P1, PT, R45, 0x8, PT ;  /* 0x000000082d00780c */ /* 0x000fe20003f26270 */
[-C--:B-1----:R-:W-:Y:S01]  /*56d0*/  FMUL.FTZ R6, R202, R9.reuse ;  /* 0x00000009ca067220 */ /* 0x082fe20000410000 */
[----:B------:R-:W-:-:S04]  /*56e0*/  FMUL.FTZ R9, R203, R9 ;  /* 0x00000009cb097220 */ /* 0x000fc80000410000 */
[-C--:B0-----:R-:W-:Y:S01]  /*56f0*/  FFMA.FTZ R9, R202, R8.reuse, R9 ;  /* 0x00000008ca097223 */ /* 0x081fe20000010009 */
[----:B------:R-:W-:-:S06]  /*5700*/  FFMA.FTZ R6, R203, R8, -R6 ;  /* 0x00000008cb067223 */ /* 0x000fcc0000010806 */
[----:B------:R-:W-:Y:S01]  /*5710*/  @P1 FADD.FTZ R200, R200, R9 ;  /* 0x00000009c8c81221 */ /* 0x000fe20000010000 */
[-C--:B----4-:R-:W-:Y:S01]  /*5720*/  FMUL.FTZ R7, R203, R5.reuse ;  /* 0x00000005cb077220 */ /* 0x090fe20000410000 */
[----:B------:R-:W-:Y:S01]  /*5730*/  @P1 FADD.FTZ R201, R201, R6 ;  /* 0x00000006c9c91221 */ /* 0x000fe20000010000 */
[C---:B------:R-:W-:Y:S02]  /*5740*/  FMUL.FTZ R6, R202.reuse, R5 ;  /* 0x00000005ca067220 */ /* 0x040fe40000410000 */
[----:B------:R-:W0:Y:S01]  /*5750*/  SHFL.UP PT, R12, R200, 0x10, RZ ;  /* 0x06000000c80c7989 */ /* 0x000e2200000e00ff */
[-C--:B-----5:R-:W-:Y:S01]  /*5760*/  @P1 FFMA.FTZ R202, R202, R4.reuse, R7 ;  /* 0x00000004caca1223 */ /* 0x0a0fe20000010007 */
[----:B------:R-:W-:Y:S02]  /*5770*/  @P1 FFMA.FTZ R203, R203, R4, -R6 ;  /* 0x00000004cbcb1223 */ /* 0x000fe40000010806 */
[----:B------:R-:W1:Y:S01]  /*5780*/  SHFL.UP PT, R5, R201, 0x10, RZ ;  /* 0x06000000c9057989 */ /* 0x000e6200000e00ff */
[----:B------:R-:W4:Y:S01]  /*5790*/  S2UR UR6, SR_CgaCtaId ;  /* 0x00000000000679c3 */ /* 0x000f220000008800 */
[----:B------:R-:W-:-:S02]  /*57a0*/  ISETP.NE.AND P0, PT, R58, RZ, PT ;  /* 0x000000ff3a00720c */ /* 0x000fc40003f05270 */
[----:B------:R-:W5:Y:S02]  /*57b0*/  SHFL.UP PT, R4, R202, 0x10, RZ ;  /* 0x06000000ca047989 */ /* 0x000f6400000e00ff */
[----:B------:R-:W-:Y:S02]  /*57c0*/  ISETP.NE.OR P0, PT, R74, RZ, !P0 ;  /* 0x000000ff4a00720c */ /* 0x000fe40004705670 */
[----:B------:R-:W3:Y:S01]  /*57d0*/  SHFL.UP PT, R13, R203, 0x10, RZ ;  /* 0x06000000cb0d7989 */ /* 0x000ee200000e00ff */
[----:B------:R-:W-:Y:S01]  /*57e0*/  HFMA2 R8, -RZ, RZ, 1.875, 0 ;  /* 0x3f800000ff087431 */ /* 0x000fe200000001ff */
[----:B------:R-:W-:Y:S02]  /*57f0*/  CS2R R10, SRZ ;  /* 0x00000000000a7805 */ /* 0x000fe4000001ff00 */
[----:B------:R-:W-:Y:S01]  /*5800*/  MOV R9, RZ ;  /* 0x000000ff00097202 */ /* 0x000fe20000000f00 */
[----:B------:R-:W-:-:S06]  /*5810*/  UMOV UR4, 0x400 ;  /* 0x0000040000047882 */ /* 0x000fcc0000000000 */
[----:B------:R-:W3:Y:S01]  /*5820*/  @!P0 LDS.128 R8, [UR5] ;  /* 0x00000005ff088984 */ /* 0x000ee20008000c00 */
[CC--:B0-----:R-:W-:Y:S01]  /*5830*/  FMUL.FTZ R6, R202.reuse, R12.reuse ;  /* 0x0000000cca067220 */ /* 0x0c1fe20000410000 */
[----:B------:R-:W-:Y:S01]  /*5840*/  FMUL.FTZ R7, R203, R12 ;  /* 0x0000000ccb077220 */ /* 0x000fe20000410000 */
[----:B------:R-:W-:Y:S02]  /*5850*/  ISETP.NE.AND P0, PT, R45, 0x1f, PT ;  /* 0x0000001f2d00780c */ /* 0x000fe40003f05270 */
[CC--:B-1----:R-:W-:Y:S01]  /*5860*/  FFMA.FTZ R6, R203.reuse, R5.reuse, -R6 ;  /* 0x00000005cb067223 */ /* 0x0c2fe20000010806 */
[C---:B------:R-:W-:Y:S01]  /*5870*/  FFMA.FTZ R7, R202.reuse, R5, R7 ;  /* 0x00000005ca077223 */ /* 0x040fe20000010007 */
[----:B----4-:R-:W-:Y:S01]  /*5880*/  ULEA UR4, UR6, UR4, 0x18 ;  /* 0x0000000406047291 */ /* 0x010fe2000f8ec0ff */
[-C--:B-----5:R-:W-:Y:S01]  /*5890*/  FMUL.FTZ R12, R202, R4.reuse ;  /* 0x00000004ca0c7220 */ /* 0x0a0fe20000410000 */
[----:B------:R-:W-:Y:S01]  /*58a0*/  FMUL.FTZ R5, R203, R4 ;  /* 0x00000004cb057220 */ /* 0x000fe20000410000 */
[----:B------:R-:W-:Y:S01]  /*58b0*/  FADD.FTZ R14, R201, R6 ;  /* 0x00000006c90e7221 */ /* 0x000fe20000010000 */
[----:B------:R-:W-:Y:S01]  /*58c0*/  FADD.FTZ R15, R200, R7 ;  /* 0x00000007c80f7221 */ /* 0x000fe20000010000 */
[-C--:B---3--:R-:W-:Y:S01]  /*58d0*/  FFMA.FTZ R12, R203, R13.reuse, -R12 ;  /* 0x0000000dcb0c7223 */ /* 0x088fe2000001080c */
[----:B------:R-:W-:-:S05]  /*58e0*/  FFMA.FTZ R13, R202, R13, R5 ;  /* 0x0000000dca0d7223 */ /* 0x000fca0000010005 */
[----:B------:R0:W-:Y:S01]  /*58f0*/  @!P0 STS.128 [UR4+0x430], R12 ;  /* 0x0004300cff008988 */ /* 0x0001e20008000c04 */
[----:B------:R-:W-:Y:S01]  /*5900*/  BAR.SYNC.DEFER_BLOCKING 0x0 ;  /* 0x0000000000007b1d */ /* 0x000fe20000010000 */
[----:B------:R-:W-:Y:S02]  /*5910*/  ISETP.NE.AND P1, PT, R45, RZ, PT ;  /* 0x000000ff2d00720c */ /* 0x000fe40003f25270 */
[----:B------:R-:W-:-:S11]  /*5920*/  ISETP.NE.AND P2, PT, R74, RZ, PT ;  /* 0x000000ff4a00720c */ /* 0x000fd60003f45270 */
[----:B------:R-:W-:Y:S04]  /*5930*/  @!P1 STS.128 [UR4+0x450], R8 ;  /* 0x00045008ff009988 */ /* 0x000fe80008000c04 */
[----:B------:R-:W-:Y:S01]  /*5940*/  LDS.128 R4, [UR4+0x430] ;  /* 0x00043004ff047984 */ /* 0x000fe20008000c00 */
[----:B------:R-:W-:Y:S01]  /*5950*/  BAR.SYNC.DEFER_BLOCKING 0x0 ;  /* 0x0000000000007b1d */ /* 0x000fe20000010000 */
[----:B------:R-:W-:-:S04]  /*5960*/  ISETP.GE.AND P0, PT, R45, 0x10, PT ;  /* 0x000000102d00780c */ /* 0x000fc80003f06270 */
[----:B------:R-:W-:Y:S02]  /*5970*/  FSEL R202, R202, R13, !P0 ;  /* 0x0000000dcaca7208 */ /* 0x000fe40004000000 */
[----:B------:R-:W-:-:S03]  /*5980*/  FSEL R203, R203, R12, !P0 ;  /* 0x0000000ccbcb7208 */ /* 0x000fc60004000000 */
[----:B------:R-:W1:Y:S04]  /*5990*/  SHFL.UP PT, R204, R202, 0x1, RZ ;  /* 0x04200000cacc7989 */ /* 0x000e6800000e00ff */
[----:B------:R-:W-:Y:S01]  /*59a0*/  @P2 LDS.64 R26, [UR4+0x458] ;  /* 0x00045804ff1a2984 */ /* 0x000fe20008000a00 */
[----:B0-----:R-:W-:Y:S02]  /*59b0*/  FSEL R14, R201, R14, !P0 ;  /* 0x0000000ec90e7208 */ /* 0x001fe40004000000 */
[----:B------:R-:W-:Y:S01]  /*59c0*/  FSEL R15, R200, R15, !P0 ;  /* 0x0000000fc80f7208 */ /* 0x000fe20004000000 */
[----:B------:R-:W0:Y:S04]  /*59d0*/  SHFL.UP PT, R205, R203, 0x1, RZ ;  /* 0x04200000cbcd7989 */ /* 0x000e2800000e00ff */
[----:B------:R-:W3:Y:S04]  /*59e0*/  SHFL.UP PT, R200, R14, 0x1, RZ ;  /* 0x042000000ec87989 */ /* 0x000ee800000e00ff */
[----:B------:R-:W4:Y:S01]  /*59f0*/  SHFL.UP PT, R12, R15, 0x1, RZ ;  /* 0x042000000f0c7989 */ /* 0x000f2200000e00ff */
[----:B-1----:R-:W-:-:S02]  /*5a00*/  @!P1 MOV R204, R9 ;  /* 0x0000000900cc9202 */ /* 0x002fc40000000f00 */
[----:B0-----:R-:W-:Y:S02]  /*5a10*/  @!P1 MOV R205, R8 ;  /* 0x0000000800cd9202 */ /* 0x001fe40000000f00 */
[----:B---3--:R-:W-:Y:S02]  /*5a20*/  @!P1 MOV R200, R10 ;  /* 0x0000000a00c89202 */ /* 0x008fe40000000f00 */
[----:B----4-:R-:W-:Y:S01]  /*5a30*/  @!P1 MOV R12, R11 ;  /* 0x0000000b000c9202 */ /* 0x010fe20000000f00 */
[-C--:B------:R-:W-:Y:S01]  /*5a40*/  @P2 FMUL.FTZ R13, R27, R204.reuse ;  /* 0x000000cc1b0d2220 */ /* 0x080fe20000410000 */
        /* <DEDUP_REMOVED lines=45> */
[-C--:B--2---:R-:W-:Y:S02]  /*5d20*/  FMUL.FTZ R27, R23, R25.reuse ;  /* 0x00000019171b7220 */ /* 0x084fe40000410000 */
[----:B------:R-:W-:Y:S01]  /*5d30*/  FADD.FTZ R156, RZ, R26 ;  /* 0x0000001aff9c7221 */ /* 0x000fe20000010000 */
[----:B------:R-:W-:Y:S01]  /*5d40*/  FADD.FTZ R170, R173, R170 ;  /* 0x000000aaadaa7221 */ /* 0x000fe20000010000 */
[C---:B------:R-:W-:Y:S01]  /*5d50*/  FMUL.FTZ R26, R22.reuse, R25 ;  /* 0x00000019161a7220 */ /* 0x040fe20000410000 */
[----:B------:R-:W-:Y:S01]  /*5d60*/  FFMA.FTZ R22, R22, R24, -R27 ;  /* 0x0000001816167223 */ /* 0x000fe2000001081b */
[C---:B------:R-:W-:Y:S01]  /*5d70*/  FMUL.FTZ R27, R174.reuse, R156 ;  /* 0x0000009cae1b7220 */ /* 0x040fe20000410000 */
[----:B------:R-:W-:-:S03]  /*5d80*/  FMUL.FTZ R153, R174, R170 ;  /* 0x000000aaae997220 */ /* 0x000fc60000410000 */
[C---:B------:R-:W-:Y:S01]  /*5d90*/  FFMA.FTZ R157, R172.reuse, R170, -R27 ;  /* 0x000000aaac9d7223 */ /* 0x040fe2000001081b */
[----:B------:R-:W-:Y:S01]  /*5da0*/  FFMA.FTZ R172, R172, R156, R153 ;  /* 0x0000009cacac7223 */ /* 0x000fe20000010099 */
[C---:B------:R-:W-:Y:S01]  /*5db0*/  FMUL.FTZ R25, R5.reuse, R11 ;  /* 0x0000000b05197220 */ /* 0x040fe20000410000 */
[----:B------:R-:W-:Y:S02]  /*5dc0*/  ISETP.NE.AND P0, PT, R74, RZ, PT ;  /* 0x000000ff4a00720c */ /* 0x000fe40003f05270 */
[----:B------:R-:W-:Y:S01]  /*5dd0*/  FADD.FTZ R172, RZ, R172 ;  /* 0x000000acffac7221 */ /* 0x000fe20000010000 */
[-C--:B------:R-:W-:Y:S01]  /*5de0*/  FFMA.FTZ R27, R4, R10.reuse, -R25 ;  /* 0x0000000a041b7223 */ /* 0x080fe20000010819 */
[----:B------:R-:W-:Y:S01]  /*5df0*/  FMUL.FTZ R153, R5, R10 ;  /* 0x0000000a05997220 */ /* 0x000fe20000410000 */
[----:B------:R-:W-:Y:S01]  /*5e00*/  FFMA.FTZ R23, R23, R24, R26 ;  /* 0x0000001817177223 */ /* 0x000fe2000001001a */
[----:B------:R-:W-:Y:S01]  /*5e10*/  FMUL.FTZ R10, R5, R8 ;  /* 0x00000008050a7220 */ /* 0x000fe20000410000 */
[----:B------:R-:W-:Y:S01]  /*5e20*/  FADD.FTZ R176, R176, R157 ;  /* 0x0000009db0b07221 */ /* 0x000fe20000010000 */
[----:B------:R-:W-:Y:S01]  /*5e30*/  FMUL.FTZ R24, R175, R172 ;  /* 0x000000acaf187220 */ /* 0x000fe20000410000 */
[-C--:B------:R-:W-:Y:S01]  /*5e40*/  FMUL.FTZ R25, R5, R9.reuse ;  /* 0x0000000905197220 */ /* 0x080fe20000410000 */
[C---:B------:R-:W-:Y:S01]  /*5e50*/  FFMA.FTZ R9, R4.reuse, R9, R10 ;  /* 0x0000000904097223 */ /* 0x040fe2000001000a */
[-C--:B------:R-:W-:Y:S01]  /*5e60*/  FMUL.FTZ R10, R175, R176.reuse ;  /* 0x000000b0af0a7220 */ /* 0x080fe20000410000 */
[----:B------:R-:W-:Y:S01]  /*5e70*/  FFMA.FTZ R5, R177, R176, -R24 ;  /* 0x000000b0b1057223 */ /* 0x000fe20000010818 */
[C---:B------:R-:W-:Y:S01]  /*5e80*/  FFMA.FTZ R8, R4.reuse, R8, -R25 ;  /* 0x0000000804087223 */ /* 0x040fe20000010819 */
[----:B------:R-:W-:Y:S01]  /*5e90*/  FFMA.FTZ R4, R4, R11, R153 ;  /* 0x0000000b04047223 */ /* 0x000fe20000010099 */
[----:B------:R-:W-:Y:S01]  /*5ea0*/  FMUL.FTZ R25, R23, R202 ;  /* 0x000000ca17197220 */ /* 0x000fe20000410000 */
[----:B------:R-:W-:Y:S01]  /*5eb0*/  FFMA.FTZ R177, R177, R172, R10 ;  /* 0x000000acb1b17223 */ /* 0x000fe2000001000a */
[----:B------:R-:W-:Y:S01]  /*5ec0*/  FADD.FTZ R153, R180, R5 ;  /* 0x00000005b4997221 */ /* 0x000fe20000010000 */
[----:B------:R-:W-:Y:S01]  /*5ed0*/  BSSY.RECONVERGENT B0, `(.L_x_1383) ;  /* 0x000000e000007945 */ /* 0x000fe20003800200 */
[----:B------:R-:W-:Y:S01]  /*5ee0*/  FADD.FTZ R10, R6, R27 ;  /* 0x0000001b060a7221 */ /* 0x000fe20000010000 */
[----:B------:R-:W-:Y:S01]  /*5ef0*/  FFMA.FTZ R24, R22, R163, -R25 ;  /* 0x000000a316187223 */ /* 0x000fe20000010819 */
[----:B------:R-:W-:Y:S01]  /*5f00*/  FADD.FTZ R177, RZ, R177 ;  /* 0x000000b1ffb17221 */ /* 0x000fe20000010000 */
[----:B------:R-:W-:Y:S01]  /*5f10*/  FMUL.FTZ R6, R178, R153 ;  /* 0x00000099b2067220 */ /* 0x000fe20000410000 */
[----:B------:R-:W-:Y:S01]  /*5f20*/  FADD.FTZ R11, R7, R4 ;  /* 0x00000004070b7221 */ /* 0x000fe20000010000 */
        /* <DEDUP_REMOVED lines=8> */
.L_x_1384:
[----:B------:R-:W-:Y:S05]  /*5fb0*/  BSYNC.RECONVERGENT B0 ;  /* 0x0000000000007941 */ /* 0x000fea0003800200 */
.L_x_1383:
[-C--:B------:R-:W-:Y:S01]  /*5fc0*/  FMUL.FTZ R178, R178, R177.reuse ;  /* 0x000000b1b2b27220 */ /* 0x080fe20000410000 */
[----:B------:R-:W-:Y:S01]  /*5fd0*/  FFMA.FTZ R6, R179, R177, R6 ;  /* 0x000000b1b3067223 */ /* 0x000fe20000010006 */
[C---:B0-----:R-:W-:Y:S01]  /*5fe0*/  FMUL.FTZ R5, R23.reuse, R12 ;  /* 0x0000000c17057220 */ /* 0x041fe20000410000 */
[----:B------:R-:W-:Y:S01]  /*5ff0*/  FMUL.FTZ R0, R23, R0 ;  /* 0x0000000017007220 */ /* 0x000fe20000410000 */
[----:B------:R-:W-:Y:S01]  /*6000*/  FFMA.FTZ R178, R179, R153, -R178 ;  /* 0x00000099b3b27223 */ /* 0x000fe200000108b2 */
[----:B------:R-:W-:Y:S01]  /*6010*/  FADD.FTZ R11, RZ, R6 ;  /* 0x00000006ff0b7221 */ /* 0x000fe20000010000 */
[C---:B------:R-:W-:Y:S01]  /*6020*/  FFMA.FTZ R5, R22.reuse, R155, -R5 ;  /* 0x0000009b16057223 */ /* 0x040fe20000010805 */
[----:B------:R-:W-:Y:S01]  /*6030*/  FFMA.FTZ R4, R22, R15, -R0 ;  /* 0x0000000f16047223 */ /* 0x000fe20000010800 */
[----:B------:R-:W-:Y:S01]  /*6040*/  FADD.FTZ R181, R181, R178 ;  /* 0x000000b2b5b57221 */ /* 0x000fe20000010000 */
[C---:B------:R-:W-:Y:S01]  /*6050*/  FMUL.FTZ R0, R182.reuse, R11 ;  /* 0x0000000bb6007220 */ /* 0x040fe20000410000 */
[----:B------:R-:W-:Y:S01]  /*6060*/  FFMA.FTZ R126, R5, 2, R126 ;  /* 0x40000000057e7823 */ /* 0x000fe2000001007e */
[----:B------:R-:W-:Y:S01]  /*6070*/  FMUL.FTZ R7, R23, R14 ;  /* 0x0000000e17077220 */ /* 0x000fe20000410000 */
[-C--:B------:R-:W-:Y:S01]  /*6080*/  FMUL.FTZ R182, R182, R181.reuse ;  /* 0x000000b5b6b67220 */ /* 0x080fe20000410000 */
[----:B------:R-:W-:Y:S01]  /*6090*/  FFMA.FTZ R5, R183, R181, -R0 ;  /* 0x000000b5b7057223 */ /* 0x000fe20000010800 */
[----:B------:R-:W-:Y:S01]  /*60a0*/  FMUL.FTZ R9, R23, R154 ;  /* 0x0000009a17097220 */ /* 0x000fe20000410000 */
[----:B------:R-:W-:Y:S01]  /*60b0*/  FFMA.FTZ R7, R22, R13, -R7 ;  /* 0x0000000d16077223 */ /* 0x000fe20000010807 */
[----:B------:R-:W-:Y:S01]  /*60c0*/  FFMA.FTZ R182, R183, R11, R182 ;  /* 0x0000000bb7b67223 */ /* 0x000fe200000100b6 */
[----:B------:R-:W-:Y:S01]  /*60d0*/  FADD.FTZ R6, R184, R5 ;  /* 0x00000005b8067221 */ /* 0x000fe20000010000 */
[----:B------:R-:W-:Y:S01]  /*60e0*/  FFMA.FTZ R0, R22, R166, -R9 ;  /* 0x000000a616007223 */ /* 0x000fe20000010809 */
[----:B------:R-:W-:Y:S01]  /*60f0*/  FFMA.FTZ R128, R7, 2, R128 ;  /* 0x4000000007807823 */ /* 0x000fe20000010080 */
[----:B------:R-:W-:Y:S01]  /*6100*/  FADD.FTZ R182, RZ, R182 ;  /* 0x000000b6ffb67221 */ /* 0x000fe20000010000 */
[----:B------:R-:W-:Y:S01]  /*6110*/  FMUL.FTZ R5, R185, R6 ;  /* 0x00000006b9057220 */ /* 0x000fe20000410000 */
[----:B------:R-:W-:Y:S01]  /*6120*/  FFMA.FTZ R113, R0, 2, R113 ;  /* 0x4000000000717823 */ /* 0x000fe20000010071 */
[----:B------:R-:W-:Y:S01]  /*6130*/  FMUL.FTZ R7, R23, R167 ;  /* 0x000000a717077220 */ /* 0x000fe20000410000 */
[-C--:B------:R-:W-:Y:S01]  /*6140*/  FMUL.FTZ R185, R185, R182.reuse ;  /* 0x000000b6b9b97220 */ /* 0x080fe20000410000 */
[----:B------:R-:W-:Y:S01]  /*6150*/  FFMA.FTZ R5, R186, R182, R5 ;  /* 0x000000b6ba057223 */ /* 0x000fe20000010005 */
[----:B------:R-:W-:Y:S01]  /*6160*/  FMUL.FTZ R9, R23, R156 ;  /* 0x0000009c17097220 */ /* 0x000fe20000410000 */
[----:B------:R-:W-:Y:S01]  /*6170*/  FFMA.FTZ R7, R22, R169, -R7 ;  /* 0x000000a916077223 */ /* 0x000fe20000010807 */
[----:B------:R-:W-:Y:S01]  /*6180*/  FFMA.FTZ R186, R186, R6, -R185 ;  /* 0x00000006baba7223 */ /* 0x000fe200000108b9 */
[----:B------:R-:W-:Y:S01]  /*6190*/  FADD.FTZ R13, RZ, R5 ;  /* 0x00000005ff0d7221 */ /* 0x000fe20000010000 */
[----:B------:R-:W-:Y:S01]  /*61a0*/  FFMA.FTZ R111, R4, 2, R111 ;  /* 0x40000000046f7823 */ /* 0x000fe2000001006f */
[----:B------:R-:W-:Y:S01]  /*61b0*/  FFMA.FTZ R116, R7, 2, R116 ;  /* 0x4000000007747823 */ /* 0x000fe20000010074 */
[----:B------:R-:W-:Y:S01]  /*61c0*/  FADD.FTZ R187, R187, R186 ;  /* 0x000000babbbb7221 */ /* 0x000fe20000010000 */
[----:B------:R-:W-:Y:S01]  /*61d0*/  FMUL.FTZ R0, R188, R13 ;  /* 0x0000000dbc007220 */ /* 0x000fe20000410000 */
[----:B------:R-:W-:Y:S01]  /*61e0*/  FMUL.FTZ R7, R23, R172 ;  /* 0x000000ac17077220 */ /* 0x000fe20000410000 */
[----:B------:R-:W-:Y:S01]  /*61f0*/  FFMA.FTZ R4, R22, R170, -R9 ;  /* 0x000000aa16047223 */ /* 0x000fe20000010809 */
[-C--:B------:R-:W-:Y:S01]  /*6200*/  FMUL.FTZ R188, R188, R187.reuse ;  /* 0x000000bbbcbc7220 */ /* 0x080fe20000410000 */
[----:B------:R-:W-:Y:S01]  /*6210*/  FFMA.FTZ R5, R189, R187, -R0 ;  /* 0x000000bbbd057223 */ /* 0x000fe20000010800 */
[----:B------:R-:W-:Y:S01]  /*6220*/  FFMA.FTZ R7, R22, R176, -R7 ;  /* 0x000000b016077223 */ /* 0x000fe20000010807 */
[----:B------:R-:W-:Y:S01]  /*6230*/  FMUL.FTZ R9, R23, R177 ;  /* 0x000000b117097220 */ /* 0x000fe20000410000 */
[----:B------:R-:W-:Y:S01]  /*6240*/  FFMA.FTZ R188, R189, R13, R188 ;  /* 0x0000000dbdbc7223 */ /* 0x000fe200000100bc */
[----:B------:R-:W-:Y:S01]  /*6250*/  FADD.FTZ R190, R190, R5 ;  /* 0x00000005bebe7221 */ /* 0x000fe20000010000 */
[----:B------:R-:W-:Y:S01]  /*6260*/  FFMA.FTZ R122, R7, 2, R122 ;  /* 0x40000000077a7823 */ /* 0x000fe2000001007a */
[----:B------:R-:W-:Y:S01]  /*6270*/  FMUL.FTZ R7, R23, R11 ;  /* 0x0000000b17077220 */ /* 0x000fe20000410000 */
[----:B------:R-:W-:Y:S01]  /*6280*/  FADD.FTZ R188, RZ, R188 ;  /* 0x000000bcffbc7221 */ /* 0x000fe20000010000 */
[C---:B------:R-:W-:Y:S01]  /*6290*/  FMUL.FTZ R5, R191.reuse, R190 ;  /* 0x000000bebf057220 */ /* 0x040fe20000410000 */
[----:B------:R-:W-:Y:S01]  /*62a0*/  FFMA.FTZ R9, R22, R153, -R9 ;  /* 0x0000009916097223 */ /* 0x000fe20000010809 */
[----:B------:R-:W-:Y:S01]  /*62b0*/  FFMA.FTZ R115, R4, 2, R115 ;  /* 0x4000000004737823 */ /* 0x000fe20000010073 */
[-C--:B------:R-:W-:Y:S01]  /*62c0*/  FMUL.FTZ R191, R191, R188.reuse ;  /* 0x000000bcbfbf7220 */ /* 0x080fe20000410000 */
[C---:B------:R-:W-:Y:S01]  /*62d0*/  FFMA.FTZ R5, R192.reuse, R188, R5 ;  /* 0x000000bcc0057223 */ /* 0x040fe20000010005 */
[----:B------:R-:W-:Y:S01]  /*62e0*/  FFMA.FTZ R124, R9, 2, R124 ;  /* 0x40000000097c7823 */ /* 0x000fe2000001007c */
[----:B------:R-:W-:Y:S01]  /*62f0*/  FMUL.FTZ R9, R23, R182 ;  /* 0x000000b617097220 */ /* 0x000fe20000410000 */
[----:B------:R-:W-:Y:S01]  /*6300*/  FFMA.FTZ R192, R192, R190, -R191 ;  /* 0x000000bec0c07223 */ /* 0x000fe200000108bf */
[----:B------:R-:W-:Y:S01]  /*6310*/  FADD.FTZ R11, RZ, R5 ;  /* 0x00000005ff0b7221 */ /* 0x000fe20000010000 */
[C---:B------:R-:W-:Y:S01]  /*6320*/  FFMA.FTZ R4, R22.reuse, R181, -R7 ;  /* 0x000000b516047223 */ /* 0x040fe20000010807 */
[----:B------:R-:W-:Y:S01]  /*6330*/  FFMA.FTZ R6, R22, R6, -R9 ;  /* 0x0000000616067223 */ /* 0x000fe20000010809 */
[----:B------:R-:W-:Y:S01]  /*6340*/  FADD.FTZ R193, R193, R192 ;  /* 0x000000c0c1c17221 */ /* 0x000fe20000010000 */
[----:B------:R-:W-:Y:S01]  /*6350*/  FMUL.FTZ R0, R194, R11 ;  /* 0x0000000bc2007220 */ /* 0x000fe20000410000 */
[----:B------:R-:W-:Y:S01]  /*6360*/  FMUL.FTZ R9, R23, R188 ;  /* 0x000000bc17097220 */ /* 0x000fe20000410000 */
[----:B------:R-:W-:Y:S01]  /*6370*/  IADD3 R152, PT, PT, R152, 0x1, RZ ;  /* 0x0000000198987810 */ /* 0x000fe20007ffe0ff */
[-C--:B------:R-:W-:Y:S01]  /*6380*/  FMUL.FTZ R194, R194, R193.reuse ;  /* 0x000000c1c2c27220 */ /* 0x080fe20000410000 */
[----:B------:R-:W-:Y:S01]  /*6390*/  FFMA.FTZ R5, R195, R193, -R0 ;  /* 0x000000c1c3057223 */ /* 0x000fe20000010800 */
[----:B------:R-:W-:Y:S01]  /*63a0*/  FFMA.FTZ R0, R22, R190, -R9 ;  /* 0x000000be16007223 */ /* 0x000fe20000010809 */
[----:B------:R-:W-:Y:S01]  /*63b0*/  FMUL.FTZ R7, R23, R13 ;  /* 0x0000000d17077220 */ /* 0x000fe20000410000 */
[----:B------:R-:W-:Y:S01]  /*63c0*/  FFMA.FTZ R194, R195, R11, R194 ;  /* 0x0000000bc3c27223 */ /* 0x000fe200000100c2 */
[----:B------:R-:W-:Y:S01]  /*63d0*/  FADD.FTZ R196, R196, R5 ;  /* 0x00000005c4c47221 */ /* 0x000fe20000010000 */
[----:B------:R-:W-:Y:S01]  /*63e0*/  FFMA.FTZ R119, R0, 2, R119 ;  /* 0x4000000000777823 */ /* 0x000fe20000010077 */
[----:B------:R-:W-:Y:S01]  /*63f0*/  ISETP.NE.AND P0, PT, R152, RZ, PT ;  /* 0x000000ff9800720c */ /* 0x000fe20003f05270 */
[----:B------:R-:W-:Y:S01]  /*6400*/  FADD.FTZ R194, RZ, R194 ;  /* 0x000000c2ffc27221 */ /* 0x000fe20000010000 */
[C---:B------:R-:W-:Y:S01]  /*6410*/  FMUL.FTZ R5, R197.reuse, R196 ;  /* 0x000000c4c5057220 */ /* 0x040fe20000410000 */
[----:B------:R-:W-:Y:S01]  /*6420*/  FFMA.FTZ R7, R22, R187, -R7 ;  /* 0x000000bb16077223 */ /* 0x000fe20000010807 */
[----:B------:R-:W-:Y:S01]  /*6430*/  LEA R151, P1, R16, R151, 0x3 ;  /* 0x0000009710977211 */ /* 0x000fe200078218ff */
[-C--:B------:R-:W-:Y:S01]  /*6440*/  FMUL.FTZ R197, R197, R194.reuse ;  /* 0x000000c2c5c57220 */ /* 0x080fe20000410000 */
[C---:B------:R-:W-:Y:S01]  /*6450*/  FFMA.FTZ R0, R198.reuse, R194, R5 ;  /* 0x000000c2c6007223 */ /* 0x040fe20000010005 */
[----:B------:R-:W-:Y:S01]  /*6460*/  FFMA.FTZ R120, R7, 2, R120 ;  /* 0x4000000007787823 */ /* 0x000fe20000010078 */
[C---:B------:R-:W-:Y:S01]  /*6470*/  FMUL.FTZ R5, R23.reuse, R11 ;  /* 0x0000000b17057220 */ /* 0x040fe20000410000 */
[----:B------:R-:W-:Y:S01]  /*6480*/  FFMA.FTZ R198, R198, R196, -R197 ;  /* 0x000000c4c6c67223 */ /* 0x000fe200000108c5 */
[----:B------:R-:W-:Y:S01]  /*6490*/  FADD.FTZ R0, RZ, R0 ;  /* 0x00000000ff007221 */ /* 0x000fe20000010000 */
[----:B------:R-:W-:Y:S01]  /*64a0*/  FMUL.FTZ R7, R23, R194 ;  /* 0x000000c217077220 */ /* 0x000fe20000410000 */
[C---:B------:R-:W-:Y:S01]  /*64b0*/  FFMA.FTZ R5, R22.reuse, R193, -R5 ;  /* 0x000000c116057223 */ /* 0x040fe20000010805 */
[----:B------:R-:W-:Y:S01]  /*64c0*/  FADD.FTZ R198, R199, R198 ;  /* 0x000000c6c7c67221 */ /* 0x000fe20000010000 */
[----:B------:R-:W-:Y:S01]  /*64d0*/  FMUL.FTZ R23, R23, R0 ;  /* 0x0000000017177220 */ /* 0x000fe20000410000 */
[----:B------:R-:W-:Y:S01]  /*64e0*/  FFMA.FTZ R7, R22, R196, -R7 ;  /* 0x000000c416077223 */ /* 0x000fe20000010807 */
[----:B------:R-:W-:Y:S01]  /*64f0*/  LEA R149, P2, R18, R149, 0x3 ;  /* 0x0000009512957211 */ /* 0x000fe200078418ff */
[----:B------:R-:W-:Y:S01]  /*6500*/  UIADD3 UR5, UPT, UPT, UR5, 0x10, URZ ;  /* 0x0000001005057890 */ /* 0x000fe2000fffe0ff */
[----:B------:R-:W-:Y:S01]  /*6510*/  FFMA.FTZ R22, R22, R198, -R23 ;  /* 0x000000c616167223 */ /* 0x000fe20000010817 */
[----:B------:R-:W-:Y:S01]  /*6520*/  LEA R147, P3, R20, R147, 0x3 ;  /* 0x0000009314937211 */ /* 0x000fe200078618ff */
        /* <DEDUP_REMOVED lines=11> */
.L_x_1382:
[----:B------:R-:W-:Y:S01]  /*65e0*/  BAR.SYNC.DEFER_BLOCKING 0x0 ;  /* 0x0000000000007b1d */ /* 0x000fe20000010000 */
[----:B------:R-:W-:Y:S02]  /*65f0*/  F2FP.F16.F32.PACK_AB R0, R126, R117 ;  /* 0x000000757e00723e */ /* 0x000fe400000000ff */
[----:B------:R-:W-:Y:S02]  /*6600*/  F2FP.F16.F32.PACK_AB R2, R128, R111 ;  /* 0x0000006f8002723e */ /* 0x000fe400000000ff */
[----:B------:R-:W-:-:S03]  /*6610*/  PRMT R14, R0, 0x7610, R14 ;  /* 0x00007610000e7816 */ /* 0x000fc6000000000e */
[----:B------:R-:W0:Y:S01]  /*6620*/  LDC.64 R136, c[0x0][0x428] ;  /* 0x00010a00ff887b82 */ /* 0x000e220000000a00 */
[----:B------:R-:W-:Y:S01]  /*6630*/  PRMT R4, R0, 0x7632, R4 ;  /* 0x0000763200047816 */ /* 0x000fe20000000004 */
[----:B------:R-:W1:Y:S01]  /*6640*/  LDCU.64 UR8, c[0x0][0x478] ;  /* 0x00008f00ff0877ac */ /* 0x000e620008000a00 */
[----:B------:R-:W-:Y:S02]  /*6650*/  F2FP.F16.F32.PACK_AB R0, R116, R113 ;  /* 0x000000717400723e */ /* 0x000fe400000000ff */
[----:B------:R-:W-:Y:S02]  /*6660*/  PRMT R5, R2, 0x7610, R5 ;  /* 0x0000761002057816 */ /* 0x000fe40000000005 */
[C---:B------:R-:W-:Y:S01]  /*6670*/  PRMT R7, R0.reuse, 0x7610, R7 ;  /* 0x0000761000077816 */ /* 0x040fe20000000007 */
[----:B------:R-:W2:Y:S01]  /*6680*/  LDC.64 R138, c[0x0][0x418] ;  /* 0x00010600ff8a7b82 */ /* 0x000ea20000000a00 */
[----:B------:R-:W-:Y:S02]  /*6690*/  PRMT R8, R0, 0x7632, R8 ;  /* 0x0000763200087816 */ /* 0x000fe40000000008 */
[----:B------:R-:W-:-:S02]  /*66a0*/  PRMT R6, R2, 0x7632, R6 ;  /* 0x0000763202067816 */ /* 0x000fc40000000006 */
[----:B------:R-:W-:Y:S02]  /*66b0*/  F2FP.F16.F32.PACK_AB R0, R122, R115 ;  /* 0x000000737a00723e */ /* 0x000fe400000000ff */
[----:B------:R-:W-:Y:S02]  /*66c0*/  F2FP.F16.F32.PACK_AB R2, R121, R124 ;  /* 0x0000007c7902723e */ /* 0x000fe400000000ff */
[----:B------:R-:W-:Y:S01]  /*66d0*/  ISETP.NE.AND P0, PT, R74, RZ, PT ;  /* 0x000000ff4a00720c */ /* 0x000fe20003f05270 */
[----:B------:R3:W-:Y:S01]  /*66e0*/  STS.U16 [R28], R14 ;  /* 0x0000000e1c007388 */ /* 0x0007e20000000400 */
[C---:B------:R-:W-:Y:S02]  /*66f0*/  PRMT R9, R2.reuse, 0x7610, R9 ;  /* 0x0000761002097816 */ /* 0x040fe40000000009 */
[----:B------:R-:W-:Y:S01]  /*6700*/  PRMT R10, R2, 0x7632, R10 ;  /* 0x00007632020a7816 */ /* 0x000fe2000000000a */
[----:B------:R4:W-:Y:S01]  /*6710*/  STS.U16 [R28+0x2], R4 ;  /* 0x000002041c007388 */ /* 0x0009e20000000400 */
[----:B------:R-:W-:-:S02]  /*6720*/  F2FP.F16.F32.PACK_AB R3, R120, R123 ;  /* 0x0000007b7803723e */ /* 0x000fc400000000ff */
[----:B------:R-:W-:Y:S01]  /*6730*/  F2FP.F16.F32.PACK_AB R2, R125, R118 ;  /* 0x000000767d02723e */ /* 0x000fe200000000ff */
[----:B------:R5:W-:Y:S01]  /*6740*/  STS.U16 [R28+0x4], R5 ;  /* 0x000004051c007388 */ /* 0x000be20000000400 */
[----:B---3--:R-:W-:-:S03]  /*6750*/  PRMT R14, R0, 0x7610, R14 ;  /* 0x00007610000e7816 */ /* 0x008fc6000000000e */
[----:B------:R3:W-:Y:S01]  /*6760*/  STS.U16 [R28+0xa], R8 ;  /* 0x00000a081c007388 */ /* 0x0007e20000000400 */
[----:B----4-:R-:W-:Y:S02]  /*6770*/  PRMT R4, R0, 0x7632, R4 ;  /* 0x0000763200047816 */ /* 0x010fe40000000004 */
[----:B------:R-:W-:Y:S01]  /*6780*/  F2FP.F16.F32.PACK_AB R0, R130, R119 ;  /* 0x000000778200723e */ /* 0x000fe200000000ff */
[----:B------:R4:W-:Y:S01]  /*6790*/  STS.U16 [R28+0xc], R14 ;  /* 0x00000c0e1c007388 */ /* 0x0009e20000000400 */
[----:B-----5:R-:W-:-:S03]  /*67a0*/  PRMT R5, R3, 0x7632, R5 ;  /* 0x0000763203057816 */ /* 0x020fc60000000005 */
[----:B------:R-:W-:Y:S01]  /*67b0*/  STS.U16 [R28+0x6], R6 ;  /* 0x000006061c007388 */ /* 0x000fe20000000400 */
[----:B---3--:R-:W-:-:S03]  /*67c0*/  PRMT R8, R0, 0x7632, R8 ;  /* 0x0000763200087816 */ /* 0x008fc60000000008 */
[----:B------:R3:W-:Y:S01]  /*67d0*/  STS.U16 [R28+0x8], R7 ;  /* 0x000008071c007388 */ /* 0x0007e20000000400 */
[----:B----4-:R-:W-:-:S03]  /*67e0*/  PRMT R14, R2, 0x7632, R14 ;  /* 0x00007632020e7816 */ /* 0x010fc6000000000e */
[----:B------:R-:W-:Y:S04]  /*67f0*/  STS.U16 [R28+0xe], R4 ;  /* 0x00000e041c007388 */ /* 0x000fe80000000400 */
[----:B------:R-:W-:Y:S01]  /*6800*/  STS.U16 [R28+0x10], R9 ;  /* 0x000010091c007388 */ /* 0x000fe20000000400 */
[----:B---3--:R-:W3:Y:S03]  /*6810*/  LDC.64 R6, c[0x0][0x420] ;  /* 0x00010800ff067b82 */ /* 0x008ee60000000a00 */
[----:B------:R-:W-:Y:S04]  /*6820*/  STS.U16 [R28+0x12], R10 ;  /* 0x0000120a1c007388 */ /* 0x000fe80000000400 */
[----:B------:R4:W-:Y:S04]  /*6830*/  STS.U16 [R28+0x14], R3 ;  /* 0x000014031c007388 */ /* 0x0009e80000000400 */
[----:B------:R-:W-:Y:S04]  /*6840*/  STS.U16 [R28+0x16], R5 ;  /* 0x000016051c007388 */ /* 0x000fe80000000400 */
[----:B------:R-:W-:Y:S01]  /*6850*/  STS.U16 [R28+0x18], R0 ;  /* 0x000018001c007388 */ /* 0x000fe20000000400 */
[----:B----4-:R-:W-:-:S03]  /*6860*/  HFMA2 R3, -RZ, RZ, 0, 0 ;  /* 0x00000000ff037431 */ /* 0x010fc600000001ff */
[----:B------:R-:W-:Y:S04]  /*6870*/  STS.U16 [R28+0x1a], R8 ;  /* 0x00001a081c007388 */ /* 0x000fe80000000400 */
[----:B------:R4:W-:Y:S04]  /*6880*/  STS.U16 [R28+0x1c], R2 ;  /* 0x00001c021c007388 */ /* 0x0009e80000000400 */
[----:B------:R-:W-:Y:S01]  /*6890*/  STS.U16 [R28+0x1e], R14 ;  /* 0x00001e0e1c007388 */ /* 0x000fe20000000400 */
[----:B------:R-:W-:-:S03]  /*68a0*/  NOP ;  /* 0x0000000000007918 */ /* 0x000fc60000000000 */
[----:B------:R-:W-:Y:S01]  /*68b0*/  LDS.U16 R9, [R44] ;  /* 0x000000002c097984 */ /* 0x000fe20000000400 */
[----:B----4-:R-:W-:-:S03]  /*68c0*/  MOV R2, R48 ;  /* 0x0000003000027202 */ /* 0x010fc60000000f00 */
[----:B------:R-:W-:Y:S02]  /*68d0*/  LDS.U16 R11, [R43+0x40] ;  /* 0x000040002b0b7984 */ /* 0x000fe40000000400 */
[----:B---3--:R-:W-:Y:S02]  /*68e0*/  IMAD.WIDE.U32 R4, R6, UR18, R2 ;  /* 0x0000001206047c25 */ /* 0x008fe4000f8e0002 */
[----:B------:R-:W-:Y:S02]  /*68f0*/  LDS.U16 R13, [R42+0x80] ;  /* 0x000080002a0d7984 */ /* 0x000fe40000000400 */
[----:B------:R-:W-:Y:S02]  /*6900*/  IMAD R5, R7, UR18, R5 ;  /* 0x0000001207057c24 */ /* 0x000fe4000f8e0205 */
[----:B------:R-:W-:Y:S01]  /*6910*/  LDS.U16 R15, [R41+0xc0] ;  /* 0x0000c000290f7984 */ /* 0x000fe20000000400 */
[----:B0-----:R-:W-:-:S03]  /*6920*/  IMAD.WIDE.U32 R4, R80, R136, R4 ;  /* 0x0000008850047225 */ /* 0x001fc600078e0004 */
[----:B------:R-:W-:Y:S01]  /*6930*/  LDS.U16 R17, [R40+0x100] ;  /* 0x0001000028117984 */ /* 0x000fe20000000400 */
[----:B------:R-:W-:Y:S01]  /*6940*/  IMAD R5, R80, R137, R5 ;  /* 0x0000008950057224 */ /* 0x000fe200078e0205 */
[----:B------:R-:W-:Y:S02]  /*6950*/  IADD3 R4, P1, PT, R79, R4, RZ ;  /* 0x000000044f047210 */ /* 0x000fe40007f3e0ff */
[----:B------:R-:W-:Y:S01]  /*6960*/  LDS.U16 R19, [R39+0x140] ;  /* 0x0001400027137984 */ /* 0x000fe20000000400 */
[----:B------:R-:W0:Y:S01]  /*6970*/  LDC.64 R136, c[0x0][0x410] ;  /* 0x00010400ff887b82 */ /* 0x000e220000000a00 */
[----:B------:R-:W-:Y:S02]  /*6980*/  IADD3.X R5, PT, PT, RZ, R5, RZ, P1, !PT ;  /* 0x00000005ff057210 */ /* 0x000fe40000ffe4ff */
[----:B------:R-:W-:Y:S01]  /*6990*/  LDS.U16 R21, [R38+0x180] ;  /* 0x0001800026157984 */ /* 0x000fe20000000400 */
[----:B-1----:R-:W-:-:S03]  /*69a0*/  LEA R6, P1, R4, UR8, 0x1 ;  /* 0x0000000804067c11 */ /* 0x002fc6000f8208ff */
[----:B------:R-:W-:Y:S01]  /*69b0*/  LDS.U16 R23, [R37+0x1c0] ;  /* 0x0001c00025177984 */ /* 0x000fe20000000400 */
[----:B------:R-:W-:Y:S01]  /*69c0*/  LEA.HI.X R7, R4, UR9, R5, 0x1, P1 ;  /* 0x0000000904077c11 */ /* 0x000fe200088f0c05 */
[----:B------:R-:W1:Y:S02]  /*69d0*/  LDCU.64 UR8, c[0x0][0x488] ;  /* 0x00009100ff0877ac */ /* 0x000e640008000a00 */
[----:B------:R-:W-:Y:S04]  /*69e0*/  LDS.U16 R25, [R36+0x200] ;  /* 0x0002000024197984 */ /* 0x000fe80000000400 */
[----:B------:R-:W-:Y:S04]  /*69f0*/  LDS.U16 R27, [R35+0x240] ;  /* 0x00024000231b7984 */ /* 0x000fe80000000400 */
[----:B------:R-:W-:Y:S04]  /*6a00*/  LDS.U16 R45, [R34+0x280] ;  /* 0x00028000222d7984 */ /* 0x000fe80000000400 */
[----:B------:R-:W-:Y:S01]  /*6a10*/  LDS.U16 R127, [R33+0x2c0] ;  /* 0x0002c000217f7984 */ /* 0x000fe20000000400 */
[----:B0-----:R-:W-:-:S03]  /*6a20*/  IMAD.WIDE.U32 R4, R136, UR18, R2 ;  /* 0x0000001288047c25 */ /* 0x001fc6000f8e0002 */
[----:B------:R-:W-:Y:S01]  /*6a30*/  LDS.U16 R129, [R32+0x300] ;  /* 0x0003000020817984 */ /* 0x000fe20000000400 */
[----:B------:R-:W-:-:S03]  /*6a40*/  IMAD R5, R137, UR18, R5 ;  /* 0x0000001289057c24 */ /* 0x000fc6000f8e0205 */
[----:B------:R-:W-:Y:S01]  /*6a50*/  LDS.U16 R131, [R31+0x340] ;  /* 0x000340001f837984 */ /* 0x000fe20000000400 */
[----:B--2---:R-:W-:-:S03]  /*6a60*/  IMAD.WIDE.U32 R4, R80, R138, R4 ;  /* 0x0000008a50047225 */ /* 0x004fc600078e0004 */
[----:B------:R-:W-:Y:S04]  /*6a70*/  LDS.U16 R133, [R30+0x380] ;  /* 0x000380001e857984 */ /* 0x000fe80000000400 */
[----:B------:R-:W-:Y:S04]  /*6a80*/  LDS.U16 R135, [R29+0x3c0] ;  /* 0x0003c0001d877984 */ /* 0x000fe80000000400 */
[----:B------:R-:W-:Y:S01]  /*6a90*/  @!P0 STS [UR4+0x420], R46 ;  /* 0x0004202eff008988 */ /* 0x000fe20008000804 */
[----:B------:R-:W-:Y:S06]  /*6aa0*/  BAR.SYNC.DEFER_BLOCKING 0x0 ;  /* 0x0000000000007b1d */ /* 0x000fec0000010000 */
[----:B------:R-:W0:Y:S02]  /*6ab0*/  LDS R0, [UR4+0x420] ;  /* 0x00042004ff007984 */ /* 0x000e240008000800 */
[----:B0-----:R-:W-:-:S02]  /*6ac0*/  ISETP.GE.AND P3, PT, R79, R0, PT ;  /* 0x000000004f00720c */ /* 0x001fc40003f66270 */
[-C--:B------:R-:W-:Y:S02]  /*6ad0*/  ISETP.GE.AND P6, PT, R75, R0.reuse, PT ;  /* 0x000000004b00720c */ /* 0x080fe40003fc6270 */
[-C--:B------:R-:W-:Y:S02]  /*6ae0*/  ISETP.GE.AND P1, PT, R73, R0.reuse, PT ;  /* 0x000000004900720c */ /* 0x080fe40003f26270 */
[-C--:B------:R-:W-:Y:S02]  /*6af0*/  ISETP.GE.AND P2, PT, R71, R0.reuse, PT ;  /* 0x000000004700720c */ /* 0x080fe40003f46270 */
[-C--:B------:R-:W-:Y:S02]  /*6b00*/  ISETP.GE.AND P4, PT, R67, R0.reuse, PT ;  /* 0x000000004300720c */ /* 0x080fe40003f86270 */
[----:B------:R-:W-:-:S03]  /*6b10*/  ISETP.GE.AND P5, PT, R65, R0, PT ;  /* 0x000000004100720c */ /* 0x000fc60003fa6270 */
[----:B------:R0:W-:Y:S01]  /*6b20*/  @!P3 STG.E.U16 desc[UR16][R6.64], R9 ;  /* 0x000000090600b986 */ /* 0x0001e2000c101510 */
[----:B------:R-:W-:-:S03]  /*6b30*/  ISETP.GE.AND P3, PT, R69, R0, PT ;  /* 0x000000004500720c */ /* 0x000fc60003f66270 */
[----:B------:R-:W-:Y:S01]  /*6b40*/  @!P6 STG.E.U16 desc[UR16][R6.64+0x40], R11 ;  /* 0x0000400b0600e986 */ /* 0x000fe2000c101510 */
[----:B------:R-:W-:-:S03]  /*6b50*/  ISETP.GE.AND P6, PT, R63, R0, PT ;  /* 0x000000003f00720c */ /* 0x000fc60003fc6270 */
[----:B------:R-:W-:Y:S01]  /*6b60*/  @!P1 STG.E.U16 desc[UR16][R6.64+0x80], R13 ;  /* 0x0000800d06009986 */ /* 0x000fe2000c101510 */
[----:B------:R-:W-:-:S03]  /*6b70*/  ISETP.GE.AND P1, PT, R61, R0, PT ;  /* 0x000000003d00720c */ /* 0x000fc60003f26270 */
[----:B------:R-:W-:Y:S01]  /*6b80*/  @!P2 STG.E.U16 desc[UR16][R6.64+0xc0], R15 ;  /* 0x0000c00f0600a986 */ /* 0x000fe2000c101510 */
[-C--:B------:R-:W-:Y:S02]  /*6b90*/  ISETP.GE.AND P2, PT, R59, R0.reuse, PT ;  /* 0x000000003b00720c */ /* 0x080fe40003f46270 */
[----:B0-----:R-:W-:Y:S01]  /*6ba0*/  PRMT R9, RZ, 0x7610, R9 ;  /* 0x00007610ff097816 */ /* 0x001fe20000000009 */
[----:B------:R-:W-:Y:S01]  /*6bb0*/  @!P3 STG.E.U16 desc[UR16][R6.64+0x100], R17 ;  /* 0x000100110600b986 */ /* 0x000fe2000c101510 */
[----:B------:R-:W-:-:S03]  /*6bc0*/  ISETP.GE.AND P3, PT, R57, R0, PT ;  /* 0x000000003900720c */ /* 0x000fc60003f66270 */
        /* <DEDUP_REMOVED lines=9> */
[----:B------:R-:W-:Y:S01]  /*6c60*/  ISETP.GE.AND P2, PT, R47, R0, PT ;  /* 0x000000002f00720c */ /* 0x000fe20003f46270 */
[----:B------:R-:W-:Y:S02]  /*6c70*/  IMAD R0, R80, R139, R5 ;  /* 0x0000008b50007224 */ /* 0x000fe400078e0205 */
[----:B------:R-:W-:Y:S01]  /*6c80*/  @!P3 STG.E.U16 desc[UR16][R6.64+0x280], R45 ;  /* 0x0002802d0600b986 */ /* 0x000fe2000c101510 */
[----:B------:R-:W-:-:S03]  /*6c90*/  IADD3 R5, P3, PT, R79, R4, RZ ;  /* 0x000000044f057210 */ /* 0x000fc60007f7e0ff */
[----:B------:R-:W-:Y:S01]  /*6ca0*/  @!P4 STG.E.U16 desc[UR16][R6.64+0x2c0], R127 ;  /* 0x0002c07f0600c986 */ /* 0x000fe2000c101510 */
[----:B------:R-:W-:Y:S02]  /*6cb0*/  IADD3.X R0, PT, PT, RZ, R0, RZ, P3, !PT ;  /* 0x00000000ff007210 */ /* 0x000fe40001ffe4ff */
[----:B-1----:R-:W-:Y:S01]  /*6cc0*/  LEA R4, P3, R5, UR8, 0x1 ;  /* 0x0000000805047c11 */ /* 0x002fe2000f8608ff */
[----:B------:R-:W-:Y:S01]  /*6cd0*/  @!P5 STG.E.U16 desc[UR16][R6.64+0x300], R129 ;  /* 0x000300810600d986 */ /* 0x000fe2000c101510 */
[-C--:B------:R-:W-:Y:S02]  /*6ce0*/  ISETP.GE.AND P4, PT, R79, R46.reuse, PT ;  /* 0x0000002e4f00720c */ /* 0x080fe40003f86270 */
[----:B------:R-:W-:Y:S01]  /*6cf0*/  LEA.HI.X R5, R5, UR9, R0, 0x1, P3 ;  /* 0x0000000905057c11 */ /* 0x000fe200098f0c00 */
[----:B------:R-:W-:Y:S01]  /*6d00*/  @!P6 STG.E.U16 desc[UR16][R6.64+0x340], R131 ;  /* 0x000340830600e986 */ /* 0x000fe2000c101510 */
[-C--:B------:R-:W-:Y:S02]  /*6d10*/  ISETP.GE.AND P6, PT, R75, R46.reuse, PT ;  /* 0x0000002e4b00720c */ /* 0x080fe40003fc6270 */
[-C--:B------:R-:W-:Y:S01]  /*6d20*/  ISETP.GE.AND P5, PT, R73, R46.reuse, PT ;  /* 0x0000002e4900720c */ /* 0x080fe20003fa6270 */
[----:B------:R-:W-:Y:S01]  /*6d30*/  @!P1 STG.E.U16 desc[UR16][R6.64+0x380], R133 ;  /* 0x0003808506009986 */ /* 0x000fe2000c101510 */
[----:B------:R-:W-:-:S02]  /*6d40*/  ISETP.GE.AND P3, PT, R71, R46, PT ;  /* 0x0000002e4700720c */ /* 0x000fc40003f66270 */
[----:B------:R-:W-:Y:S01]  /*6d50*/  PRMT R0, RZ, 0x7610, R0 ;  /* 0x00007610ff007816 */ /* 0x000fe20000000000 */
[----:B------:R0:W-:Y:S01]  /*6d60*/  @!P2 STG.E.U16 desc[UR16][R6.64+0x3c0], R135 ;  /* 0x0003c0870600a986 */ /* 0x0001e2000c101510 */
[-C--:B------:R-:W-:Y:S02]  /*6d70*/  ISETP.GE.AND P2, PT, R69, R46.reuse, PT ;  /* 0x0000002e4500720c */ /* 0x080fe40003f46270 */
[----:B------:R-:W-:Y:S01]  /*6d80*/  ISETP.GE.AND P1, PT, R67, R46, PT ;  /* 0x0000002e4300720c */ /* 0x000fe20003f26270 */
[----:B------:R-:W-:Y:S01]  /*6d90*/  BAR.SYNC.DEFER_BLOCKING 0x0 ;  /* 0x0000000000007b1d */ /* 0x000fe20000010000 */
[----:B0-----:R-:W-:Y:S02]  /*6da0*/  PRMT R7, RZ, 0x7610, R7 ;  /* 0x00007610ff077816 */ /* 0x001fe40000000007 */
[----:B------:R-:W-:Y:S02]  /*6db0*/  PRMT R6, RZ, 0x7610, R6 ;  /* 0x00007610ff067816 */ /* 0x000fe40000000006 */
[----:B------:R-:W-:-:S02]  /*6dc0*/  PRMT R11, RZ, 0x7610, R11 ;  /* 0x00007610ff0b7816 */ /* 0x000fc4000000000b */
[----:B------:R-:W-:Y:S02]  /*6dd0*/  PRMT R8, RZ, 0x7610, R8 ;  /* 0x00007610ff087816 */ /* 0x000fe40000000008 */
[----:B------:R-:W-:Y:S01]  /*6de0*/  PRMT R13, RZ, 0x7610, R13 ;  /* 0x00007610ff0d7816 */ /* 0x000fe2000000000d */
[----:B------:R-:W2:Y:S01]  /*6df0*/  @!P4 LDG.E.U16 R9, desc[UR16][R4.64] ;  /* 0x000000100409c981 */ /* 0x000ea2000c1e1500 */
[----:B------:R-:W-:-:S03]  /*6e00*/  ISETP.GE.AND P4, PT, R65, R46, PT ;  /* 0x0000002e4100720c */ /* 0x000fc60003f86270 */
[----:B------:R-:W3:Y:S01]  /*6e10*/  @!P6 LDG.E.U16 R0, desc[UR16][R4.64+0x40] ;  /* 0x000040100400e981 */ /* 0x000ee2000c1e1500 */
[----:B------:R-:W-:-:S03]  /*6e20*/  ISETP.GE.AND P6, PT, R63, R46, PT ;  /* 0x0000002e3f00720c */ /* 0x000fc60003fc6270 */
[----:B------:R-:W4:Y:S01]  /*6e30*/  @!P5 LDG.E.U16 R7, desc[UR16][R4.64+0x80] ;  /* 0x000080100407d981 */ /* 0x000f22000c1e1500 */
[----:B------:R-:W-:-:S03]  /*6e40*/  ISETP.GE.AND P5, PT, R61, R46, PT ;  /* 0x0000002e3d00720c */ /* 0x000fc60003fa6270 */
[----:B------:R-:W5:Y:S01]  /*6e50*/  @!P3 LDG.E.U16 R6, desc[UR16][R4.64+0xc0] ;  /* 0x0000c0100406b981 */ /* 0x000f62000c1e1500 */
[-C--:B------:R-:W-:Y:S02]  /*6e60*/  ISETP.GE.AND P3, PT, R59, R46.reuse, PT ;  /* 0x0000002e3b00720c */ /* 0x080fe40003f66270 */
[----:B------:R-:W-:Y:S01]  /*6e70*/  PRMT R10, RZ, 0x7610, R10 ;  /* 0x00007610ff0a7816 */ /* 0x000fe2000000000a */
[----:B------:R-:W5:Y:S01]  /*6e80*/  @!P2 LDG.E.U16 R11, desc[UR16][R4.64+0x100] ;  /* 0x00010010040ba981 */ /* 0x000f62000c1e1500 */
[----:B------:R-:W-:Y:S02]  /*6e90*/  PRMT R15, RZ, 0x7610, R15 ;  /* 0x00007610ff0f7816 */ /* 0x000fe4000000000f */
[----:B------:R-:W-:Y:S01]  /*6ea0*/  PRMT R12, RZ, 0x7610, R12 ;  /* 0x00007610ff0c7816 */ /* 0x000fe2000000000c */
[----:B------:R-:W5:Y:S01]  /*6eb0*/  @!P1 LDG.E.U16 R8, desc[UR16][R4.64+0x140] ;  /* 0x0001401004089981 */ /* 0x000f62000c1e1500 */
[-C--:B------:R-:W-:Y:S02]  /*6ec0*/  ISETP.GE.AND P2, PT, R57, R46.reuse, PT ;  /* 0x0000002e3900720c */ /* 0x080fe40003f46270 */
[-C--:B------:R-:W-:Y:S01]  /*6ed0*/  ISETP.GE.AND P1, PT, R55, R46.reuse, PT ;  /* 0x0000002e3700720c */ /* 0x080fe20003f26270 */
[----:B------:R-:W5:Y:S01]  /*6ee0*/  @!P4 LDG.E.U16 R13, desc[UR16][R4.64+0x180] ;  /* 0x00018010040dc981 */ /* 0x000f62000c1e1500 */
[----:B------:R-:W-:-:S03]  /*6ef0*/  ISETP.GE.AND P4, PT, R53, R46, PT ;  /* 0x0000002e3500720c */ /* 0x000fc60003f86270 */
[----:B------:R-:W5:Y:S01]  /*6f00*/  @!P6 LDG.E.U16 R10, desc[UR16][R4.64+0x1c0] ;  /* 0x0001c010040ae981 */ /* 0x000f62000c1e1500 */
[----:B------:R-:W-:-:S03]  /*6f10*/  ISETP.GE.AND P6, PT, R51, R46, PT ;  /* 0x0000002e3300720c */ /* 0x000fc60003fc6270 */
[----:B------:R-:W5:Y:S01]  /*6f20*/  @!P5 LDG.E.U16 R15, desc[UR16][R4.64+0x200] ;  /* 0x00020010040fd981 */ /* 0x000f62000c1e1500 */
[----:B------:R-:W-:-:S03]  /*6f30*/  ISETP.GE.AND P5, PT, R49, R46, PT ;  /* 0x0000002e3100720c */ /* 0x000fc60003fa6270 */
[----:B------:R-:W5:Y:S01]  /*6f40*/  @!P3 LDG.E.U16 R12, desc[UR16][R4.64+0x240] ;  /* 0x00024010040cb981 */ /* 0x000f62000c1e1500 */
[----:B------:R-:W-:Y:S02]  /*6f50*/  ISETP.GE.AND P3, PT, R47, R46, PT ;  /* 0x0000002e2f00720c */ /* 0x000fe40003f66270 */
        /* <DEDUP_REMOVED lines=33> */
[----:B------:R-:W5:Y:S04]  /*7170*/  LDS.U16 R8, [R28+0xa] ;  /* 0x00000a001c087984 */ /* 0x000f680000000400 */
[----:B------:R-:W5:Y:S04]  /*7180*/  LDS.U16 R9, [R28+0xc] ;  /* 0x00000c001c097984 */ /* 0x000f680000000400 */
[----:B------:R-:W-:Y:S01]  /*7190*/  LDS.U16 R10, [R28+0x16] ;  /* 0x000016001c0a7984 */ /* 0x000fe20000000400 */
[----:B0-----:R-:W-:-:S03]  /*71a0*/  HADD2.F32 R11, -RZ, R0.H0_H0 ;  /* 0x20000000ff0b7230 */ /* 0x001fc60000004100 */
[----:B------:R-:W0:Y:S01]  /*71b0*/  LDS.U16 R0, [R28+0xe] ;  /* 0x00000e001c007984 */ /* 0x000e220000000400 */
[----:B-1----:R-:W-:-:S03]  /*71c0*/  HADD2.F32 R13, -RZ, R4.H0_H0 ;  /* 0x20000004ff0d7230 */ /* 0x002fc60000004100 */
[----:B------:R-:W1:Y:S01]  /*71d0*/  LDS.U16 R4, [R28+0x10] ;  /* 0x000010001c047984 */ /* 0x000e620000000400 */
[----:B--2---:R-:W-:-:S03]  /*71e0*/  HADD2.F32 R15, -RZ, R5.H0_H0 ;  /* 0x20000005ff0f7230 */ /* 0x004fc60000004100 */
[----:B------:R-:W2:Y:S01]  /*71f0*/  LDS.U16 R5, [R28+0x12] ;  /* 0x000012001c057984 */ /* 0x000ea20000000400 */
[----:B---3--:R-:W-:-:S03]  /*7200*/  HADD2.F32 R19, -RZ, R7.H0_H0 ;  /* 0x20000007ff137230 */ /* 0x008fc60000004100 */
[----:B------:R-:W3:Y:S01]  /*7210*/  LDS.U16 R7, [R28+0x18] ;  /* 0x000018001c077984 */ /* 0x000ee20000000400 */
[----:B----4-:R-:W-:-:S03]  /*7220*/  HADD2.F32 R17, -RZ, R6.H0_H0 ;  /* 0x20000006ff117230 */ /* 0x010fc60000004100 */
[----:B------:R-:W4:Y:S01]  /*7230*/  LDS.U16 R6, [R28+0x14] ;  /* 0x000014001c067984 */ /* 0x000f220000000400 */
[----:B-----5:R-:W-:-:S03]  /*7240*/  HADD2.F32 R21, -RZ, R8.H0_H0 ;  /* 0x20000008ff157230 */ /* 0x020fc60000004100 */
[----:B------:R-:W5:Y:S01]  /*7250*/  LDS.U16 R8, [R28+0x1a] ;  /* 0x00001a001c087984 */ /* 0x000f620000000400 */
[----:B------:R-:W-:-:S03]  /*7260*/  HADD2.F32 R23, -RZ, R9.H0_H0 ;  /* 0x20000009ff177230 */ /* 0x000fc60000004100 */
[----:B------:R-:W5:Y:S01]  /*7270*/  LDS.U16 R9, [R28+0x1c] ;  /* 0x00001c001c097984 */ /* 0x000f620000000400 */
[----:B0-----:R-:W-:-:S03]  /*7280*/  HADD2.F32 R25, -RZ, R0.H0_H0 ;  /* 0x20000000ff197230 */ /* 0x001fc60000004100 */
[----:B------:R-:W0:Y:S01]  /*7290*/  LDS.U16 R0, [R28+0x1e] ;  /* 0x00001e001c007984 */ /* 0x000e220000000400 */
[----:B------:R-:W-:Y:S01]  /*72a0*/  FMUL.FTZ R12, R11, -1.4426950216293334961 ;  /* 0xbfb8aa3b0b0c7820 */ /* 0x000fe20000410000 */
[----:B------:R-:W-:-:S05]  /*72b0*/  FMUL.FTZ R16, R15, -1.4426950216293334961 ;  /* 0xbfb8aa3b0f107820 */ /* 0x000fca0000410000 */
[----:B------:R-:W0:Y:S01]  /*72c0*/  MUFU.EX2 R12, R12 ;  /* 0x0000000c000c7308 */ /* 0x000e220000000800 */
[----:B------:R-:W-:Y:S01]  /*72d0*/  FMUL.FTZ R14, R13, -1.4426950216293334961 ;  /* 0xbfb8aa3b0d0e7820 */ /* 0x000fe20000410000 */
[----:B------:R-:W-:-:S06]  /*72e0*/  FMUL.FTZ R18, R17, -1.4426950216293334961 ;  /* 0xbfb8aa3b11127820 */ /* 0x000fcc0000410000 */
[----:B------:R-:W0:Y:S01]  /*72f0*/  MUFU.EX2 R16, R16 ;  /* 0x0000001000107308 */ /* 0x000e220000000800 */
[----:B-1----:R-:W-:Y:S02]  /*7300*/  HADD2.F32 R27, -RZ, R4.H0_H0 ;  /* 0x20000004ff1b7230 */ /* 0x002fe40000004100 */
[----:B--2---:R-:W-:Y:S02]  /*7310*/  HADD2.F32 R5, -RZ, R5.H0_H0 ;  /* 0x20000005ff057230 */ /* 0x004fe40000004100 */
[----:B---3--:R-:W-:Y:S02]  /*7320*/  HADD2.F32 R7, -RZ, R7.H0_H0 ;  /* 0x20000007ff077230 */ /* 0x008fe40000004100 */
[----:B------:R-:W-:Y:S01]  /*7330*/  FMUL.FTZ R20, R19, -1.4426950216293334961 ;  /* 0xbfb8aa3b13147820 */ /* 0x000fe20000410000 */
[----:B----4-:R-:W-:Y:S02]  /*7340*/  HADD2.F32 R48, -RZ, R6.H0_H0 ;  /* 0x20000006ff307230 */ /* 0x010fe40000004100 */
[----:B------:R-:W-:Y:S01]  /*7350*/  FMUL.FTZ R22, R21, -1.4426950216293334961 ;  /* 0xbfb8aa3b15167820 */ /* 0x000fe20000410000 */
[----:B------:R-:W-:-:S02]  /*7360*/  HADD2.F32 R82, -RZ, R10.H0_H0 ;  /* 0x2000000aff527230 */ /* 0x000fc40000004100 */
[----:B------:R-:W-:Y:S01]  /*7370*/  FMUL.FTZ R24, R23, -1.4426950216293334961 ;  /* 0xbfb8aa3b17187820 */ /* 0x000fe20000410000 */
[----:B-----5:R-:W-:Y:S02]  /*7380*/  HADD2.F32 R84, -RZ, R8.H0_H0 ;  /* 0x20000008ff547230 */ /* 0x020fe40000004100 */
[----:B------:R-:W-:Y:S01]  /*7390*/  FMUL.FTZ R26, R25, -1.4426950216293334961 ;  /* 0xbfb8aa3b191a7820 */ /* 0x000fe20000410000 */
[----:B------:R-:W-:Y:S01]  /*73a0*/  HADD2.F32 R9, -RZ, R9.H0_H0 ;  /* 0x20000009ff097230 */ /* 0x000fe20000004100 */
[----:B------:R-:W1:Y:S01]  /*73b0*/  MUFU.EX2 R14, R14 ;  /* 0x0000000e000e7308 */ /* 0x000e620000000800 */
[----:B------:R-:W-:Y:S01]  /*73c0*/  FMUL.FTZ R4, R27, -1.4426950216293334961 ;  /* 0xbfb8aa3b1b047820 */ /* 0x000fe20000410000 */
[----:B------:R-:W-:Y:S01]  /*73d0*/  FMUL.FTZ R45, R5, -1.4426950216293334961 ;  /* 0xbfb8aa3b052d7820 */ /* 0x000fe20000410000 */
[----:B------:R-:W-:Y:S01]  /*73e0*/  FMUL.FTZ R8, R7, -1.4426950216293334961 ;  /* 0xbfb8aa3b07087820 */ /* 0x000fe20000410000 */
[----:B------:R-:W-:Y:S01]  /*73f0*/  FMUL.FTZ R6, R48, -1.4426950216293334961 ;  /* 0xbfb8aa3b30067820 */ /* 0x000fe20000410000 */
[----:B------:R-:W-:Y:S01]  /*7400*/  FMUL.FTZ R10, R82, -1.4426950216293334961 ;  /* 0xbfb8aa3b520a7820 */ /* 0x000fe20000410000 */
[----:B------:R-:W-:-:S02]  /*7410*/  FMUL.FTZ R86, R84, -1.4426950216293334961 ;  /* 0xbfb8aa3b54567820 */ /* 0x000fc40000410000 */
[----:B------:R-:W2:Y:S01]  /*7420*/  MUFU.EX2 R18, R18 ;  /* 0x0000001200127308 */ /* 0x000ea20000000800 */
[----:B0-----:R-:W-:Y:S02]  /*7430*/  HADD2.F32 R90, -RZ, R0.H0_H0 ;  /* 0x20000000ff5a7230 */ /* 0x001fe40000004100 */
[----:B------:R-:W-:Y:S01]  /*7440*/  FMUL.FTZ R0, R9, -1.4426950216293334961 ;  /* 0xbfb8aa3b09007820 */ /* 0x000fe20000410000 */
[----:B------:R-:W-:Y:S02]  /*7450*/  FADD.FTZ R12, R12, 1 ;  /* 0x3f8000000c0c7421 */ /* 0x000fe40000010000 */
[----:B------:R-:W-:Y:S02]  /*7460*/  FMUL.FTZ R92, R90, -1.4426950216293334961 ;  /* 0xbfb8aa3b5a5c7820 */ /* 0x000fe40000410000 */
[----:B------:R-:W0:Y:S01]  /*7470*/  MUFU.EX2 R20, R20 ;  /* 0x0000001400147308 */ /* 0x000e220000000800 */
[----:B------:R-:W-:-:S07]  /*7480*/  FADD.FTZ R16, R16, 1 ;  /* 0x3f80000010107421 */ /* 0x000fce0000010000 */
[----:B------:R-:W3:Y:S08]  /*7490*/  MUFU.EX2 R22, R22 ;  /* 0x0000001600167308 */ /* 0x000ef00000000800 */
[----:B------:R-:W4:Y:S08]  /*74a0*/  MUFU.EX2 R24, R24 ;  /* 0x0000001800187308 */ /* 0x000f300000000800 */
[----:B------:R-:W5:Y:S08]  /*74b0*/  MUFU.EX2 R26, R26 ;  /* 0x0000001a001a7308 */ /* 0x000f700000000800 */
[----:B------:R-:W5:Y:S08]  /*74c0*/  MUFU.EX2 R4, R4 ;  /* 0x0000000400047308 */ /* 0x000f700000000800 */
[----:B------:R-:W5:Y:S08]  /*74d0*/  MUFU.EX2 R88, R0 ;  /* 0x0000000000587308 */ /* 0x000f700000000800 */
[----:B------:R-:W5:Y:S08]  /*74e0*/  MUFU.EX2 R45, R45 ;  /* 0x0000002d002d7308 */ /* 0x000f700000000800 */
[----:B------:R-:W5:Y:S08]  /*74f0*/  MUFU.EX2 R8, R8 ;  /* 0x0000000800087308 */ /* 0x000f700000000800 */
[----:B------:R-:W5:Y:S08]  /*7500*/  MUFU.EX2 R6, R6 ;  /* 0x0000000600067308 */ /* 0x000f700000000800 */
[----:B------:R-:W5:Y:S08]  /*7510*/  MUFU.EX2 R10, R10 ;  /* 0x0000000a000a7308 */ /* 0x000f700000000800 */
[----:B------:R-:W5:Y:S08]  /*7520*/  MUFU.EX2 R86, R86 ;  /* 0x0000005600567308 */ /* 0x000f700000000800 */
[----:B------:R-:W5:Y:S01]  /*7530*/  MUFU.EX2 R92, R92 ;  /* 0x0000005c005c7308 */ /* 0x000f620000000800 */
[----:B-1----:R-:W-:Y:S01]  /*7540*/  FADD.FTZ R14, R14, 1 ;  /* 0x3f8000000e0e7421 */ /* 0x002fe20000010000 */
[----:B--2---:R-:W-:-:S06]  /*7550*/  FADD.FTZ R18, R18, 1 ;  /* 0x3f80000012127421 */ /* 0x004fcc0000010000 */
[----:B------:R-:W1:Y:S08]  /*7560*/  MUFU.RCP R12, R12 ;  /* 0x0000000c000c7308 */ /* 0x000e700000001000 */
[----:B------:R-:W2:Y:S01]  /*7570*/  MUFU.RCP R16, R16 ;  /* 0x0000001000107308 */ /* 0x000ea20000001000 */
[----:B0-----:R-:W-:Y:S01]  /*7580*/  FADD.FTZ R20, R20, 1 ;  /* 0x3f80000014147421 */ /* 0x001fe20000010000 */
[----:B---3--:R-:W-:Y:S01]  /*7590*/  FADD.FTZ R22, R22, 1 ;  /* 0x3f80000016167421 */ /* 0x008fe20000010000 */
[----:B----4-:R-:W-:Y:S01]  /*75a0*/  FADD.FTZ R24, R24, 1 ;  /* 0x3f80000018187421 */ /* 0x010fe20000010000 */
[----:B-----5:R-:W-:Y:S01]  /*75b0*/  FADD.FTZ R26, R26, 1 ;  /* 0x3f8000001a1a7421 */ /* 0x020fe20000010000 */
[----:B------:R-:W-:Y:S01]  /*75c0*/  FADD.FTZ R4, R4, 1 ;  /* 0x3f80000004047421 */ /* 0x000fe20000010000 */
[----:B------:R-:W-:-:S02]  /*75d0*/  FADD.FTZ R88, R88, 1 ;  /* 0x3f80000058587421 */ /* 0x000fc40000010000 */
[----:B------:R-:W0:Y:S01]  /*75e0*/  MUFU.RCP R14, R14 ;  /* 0x0000000e000e7308 */ /* 0x000e220000001000 */
[----:B------:R-:W-:Y:S01]  /*75f0*/  FADD.FTZ R45, R45, 1 ;  /* 0x3f8000002d2d7421 */ /* 0x000fe20000010000 */
[----:B------:R-:W-:Y:S01]  /*7600*/  FADD.FTZ R8, R8, 1 ;  /* 0x3f80000008087421 */ /* 0x000fe20000010000 */
[----:B------:R-:W-:Y:S01]  /*7610*/  FADD.FTZ R6, R6, 1 ;  /* 0x3f80000006067421 */ /* 0x000fe20000010000 */
[----:B------:R-:W-:Y:S01]  /*7620*/  FADD.FTZ R10, R10, 1 ;  /* 0x3f8000000a0a7421 */ /* 0x000fe20000010000 */
[----:B------:R-:W-:Y:S01]  /*7630*/  FADD.FTZ R86, R86, 1 ;  /* 0x3f80000056567421 */ /* 0x000fe20000010000 */
[----:B------:R-:W-:Y:S02]  /*7640*/  FADD.FTZ R92, R92, 1 ;  /* 0x3f8000005c5c7421 */ /* 0x000fe40000010000 */
[----:B------:R-:W3:Y:S01]  /*7650*/  MUFU.RCP R18, R18 ;  /* 0x0000001200127308 */ /* 0x000ee20000001000 */
[----:B-1----:R-:W-:-:S07]  /*7660*/  FMUL.FTZ R0, R11, R12 ;  /* 0x0000000c0b007220 */ /* 0x002fce0000410000 */
[----:B------:R-:W1:Y:S08]  /*7670*/  MUFU.RCP R20, R20 ;  /* 0x0000001400147308 */ /* 0x000e700000001000 */
[----:B------:R-:W4:Y:S08]  /*7680*/  MUFU.RCP R22, R22 ;  /* 0x0000001600167308 */ /* 0x000f300000001000 */
[----:B------:R-:W5:Y:S08]  /*7690*/  MUFU.RCP R24, R24 ;  /* 0x0000001800187308 */ /* 0x000f700000001000 */
[----:B------:R-:W5:Y:S08]  /*76a0*/  MUFU.RCP R26, R26 ;  /* 0x0000001a001a7308 */ /* 0x000f700000001000 */
[----:B------:R2:W-:Y:S08]  /*76b0*/  MUFU.RCP R94, R4 ;  /* 0x00000004005e7308 */ /* 0x0005f00000001000 */
[----:B------:R-:W5:Y:S01]  /*76c0*/  MUFU.RCP R96, R45 ;  /* 0x0000002d00607308 */ /* 0x000f620000001000 */
[----:B--2---:R-:W-:-:S07]  /*76d0*/  FMUL.FTZ R4, R15, R16 ;  /* 0x000000100f047220 */ /* 0x004fce0000410000 */
[----:B------:R-:W2:Y:S08]  /*76e0*/  MUFU.RCP R98, R8 ;  /* 0x0000000800627308 */ /* 0x000eb00000001000 */
[----:B------:R1:W2:Y:S08]  /*76f0*/  MUFU.RCP R127, R6 ;  /* 0x00000006007f7308 */ /* 0x0002b00000001000 */
[----:B------:R2:W2:Y:S08]  /*7700*/  MUFU.RCP R129, R10 ;  /* 0x0000000a00817308 */ /* 0x0004b00000001000 */
[----:B------:R-:W2:Y:S08]  /*7710*/  MUFU.RCP R11, R86 ;  /* 0x00000056000b7308 */ /* 0x000eb00000001000 */
[----:B------:R-:W2:Y:S08]  /*7720*/  MUFU.RCP R88, R88 ;  /* 0x0000005800587308 */ /* 0x000eb00000001000 */
[----:B------:R-:W2:Y:S01]  /*7730*/  MUFU.RCP R15, R92 ;  /* 0x0000005c000f7308 */ /* 0x000ea20000001000 */
[----:B0-----:R-:W-:Y:S01]  /*7740*/  FMUL.FTZ R13, R13, R14 ;  /* 0x0000000e0d0d7220 */ /* 0x001fe20000410000 */
[----:B---3--:R-:W-:Y:S01]  /*7750*/  FMUL.FTZ R17, R17, R18 ;  /* 0x0000001211117220 */ /* 0x008fe20000410000 */
[----:B------:R-:W-:Y:S01]  /*7760*/  FMUL.FTZ R0, R0, R117 ;  /* 0x0000007500007220 */ /* 0x000fe20000410000 */
[----:B-1----:R-:W-:Y:S01]  /*7770*/  FMUL.FTZ R6, R19, R20 ;  /* 0x0000001413067220 */ /* 0x002fe20000410000 */
[----:B------:R-:W-:Y:S01]  /*7780*/  BAR.SYNC.DEFER_BLOCKING 0x0 ;  /* 0x0000000000007b1d */ /* 0x000fe20000010000 */
[----:B------:R-:W-:Y:S01]  /*7790*/  FMUL.FTZ R13, R13, R126 ;  /* 0x0000007e0d0d7220 */ /* 0x000fe20000410000 */
[----:B------:R-:W-:Y:S01]  /*77a0*/  FMUL.FTZ R4, R4, R111 ;  /* 0x0000006f04047220 */ /* 0x000fe20000410000 */
[----:B------:R-:W-:Y:S01]  /*77b0*/  FMUL.FTZ R17, R17, R128 ;  /* 0x0000008011117220 */ /* 0x000fe20000410000 */
[----:B----4-:R-:W-:Y:S01]  /*77c0*/  FMUL.FTZ R21, R21, R22 ;  /* 0x0000001615157220 */ /* 0x010fe20000410000 */
[----:B-----5:R-:W-:Y:S01]  /*77d0*/  FMUL.FTZ R8, R23, R24 ;  /* 0x0000001817087220 */ /* 0x020fe20000410000 */
[----:B------:R-:W-:Y:S01]  /*77e0*/  FMUL.FTZ R25, R25, R26 ;  /* 0x0000001a19197220 */ /* 0x000fe20000410000 */
[----:B--2---:R-:W-:Y:S01]  /*77f0*/  FMUL.FTZ R10, R5, R96 ;  /* 0x00000060050a7220 */ /* 0x004fe20000410000 */
        /* <DEDUP_REMOVED lines=11> */
[----:B------:R-:W-:Y:S01]  /*78b0*/  F2FP.F16.F32.PACK_AB R0, R13, R0 ;  /* 0x000000000d00723e */ /* 0x000fe200000000ff */
[----:B------:R-:W-:Y:S01]  /*78c0*/  FMUL.FTZ R27, R27, R124 ;  /* 0x0000007c1b1b7220 */ /* 0x000fe20000410000 */
[----:B------:R-:W-:Y:S01]  /*78d0*/  F2FP.F16.F32.PACK_AB R4, R17, R4 ;  /* 0x000000041104723e */ /* 0x000fe200000000ff */
[----:B------:R-:W-:Y:S01]  /*78e0*/  FMUL.FTZ R10, R10, R121 ;  /* 0x000000790a0a7220 */ /* 0x000fe20000410000 */
[----:B------:R-:W-:Y:S01]  /*78f0*/  FMUL.FTZ R48, R48, R123 ;  /* 0x0000007b30307220 */ /* 0x000fe20000410000 */
[----:B------:R-:W-:Y:S01]  /*7900*/  FMUL.FTZ R5, R5, R120 ;  /* 0x0000007805057220 */ /* 0x000fe20000410000 */
[----:B------:R-:W-:Y:S01]  /*7910*/  FMUL.FTZ R12, R12, R119 ;  /* 0x000000770c0c7220 */ /* 0x000fe20000410000 */
[----:B------:R-:W-:Y:S01]  /*7920*/  FMUL.FTZ R7, R7, R130 ;  /* 0x0000008207077220 */ /* 0x000fe20000410000 */
[----:B------:R-:W-:Y:S01]  /*7930*/  FMUL.FTZ R9, R9, R118 ;  /* 0x0000007609097220 */ /* 0x000fe20000410000 */
[----:B------:R-:W-:Y:S01]  /*7940*/  FMUL.FTZ R90, R90, R125 ;  /* 0x0000007d5a5a7220 */ /* 0x000fe20000410000 */
[----:B------:R-:W-:Y:S01]  /*7950*/  PRMT R14, R0, 0x7632, R14 ;  /* 0x00007632000e7816 */ /* 0x000fe2000000000e */
[----:B------:R-:W0:Y:S01]  /*7960*/  LDC.64 R22, c[0x0][0x438] ;  /* 0x00010e00ff167b82 */ /* 0x000e220000000a00 */
[----:B------:R-:W-:-:S02]  /*7970*/  F2FP.F16.F32.PACK_AB R6, R21, R6 ;  /* 0x000000061506723e */ /* 0x000fc400000000ff */
[----:B------:R-:W-:Y:S02]  /*7980*/  PRMT R11, R4, 0x7632, R11 ;  /* 0x00007632040b7816 */ /* 0x000fe4000000000b */
[----:B------:R-:W-:Y:S02]  /*7990*/  F2FP.F16.F32.PACK_AB R8, R25, R8 ;  /* 0x000000081908723e */ /* 0x000fe400000000ff */
[----:B------:R-:W-:Y:S02]  /*79a0*/  F2FP.F16.F32.PACK_AB R10, R10, R27 ;  /* 0x0000001b0a0a723e */ /* 0x000fe400000000ff */
[----:B------:R-:W-:Y:S02]  /*79b0*/  F2FP.F16.F32.PACK_AB R5, R5, R48 ;  /* 0x000000300505723e */ /* 0x000fe400000000ff */
[----:B------:R-:W-:Y:S02]  /*79c0*/  F2FP.F16.F32.PACK_AB R7, R7, R12 ;  /* 0x0000000c0707723e */ /* 0x000fe400000000ff */
[----:B------:R-:W-:Y:S01]  /*79d0*/  F2FP.F16.F32.PACK_AB R9, R90, R9 ;  /* 0x000000095a09723e */ /* 0x000fe200000000ff */
[----:B------:R1:W-:Y:S01]  /*79e0*/  STS.U16 [R28+0x2], R14 ;  /* 0x0000020e1c007388 */ /* 0x0003e20000000400 */
[----:B------:R-:W-:Y:S01]  /*79f0*/  PRMT R13, R6, 0x7632, R13 ;  /* 0x00007632060d7816 */ /* 0x000fe2000000000d */
[----:B------:R-:W2:Y:S01]  /*7a00*/  LDC.64 R20, c[0x0][0x430] ;  /* 0x00010c00ff147b82 */ /* 0x000ea20000000a00 */
[----:B------:R-:W-:Y:S01]  /*7a10*/  PRMT R12, R9, 0x7632, R12 ;  /* 0x00007632090c7816 */ /* 0x000fe2000000000c */
[----:B------:R3:W-:Y:S04]  /*7a20*/  STS.U16 [R28], R0 ;  /* 0x000000001c007388 */ /* 0x0007e80000000400 */
[----:B------:R4:W-:Y:S01]  /*7a30*/  STS.U16 [R28+0x4], R4 ;  /* 0x000004041c007388 */ /* 0x0009e20000000400 */
[----:B-1----:R-:W-:-:S03]  /*7a40*/  PRMT R14, R8, 0x7632, R14 ;  /* 0x00007632080e7816 */ /* 0x002fc6000000000e */
[----:B------:R1:W-:Y:S01]  /*7a50*/  STS.U16 [R28+0x6], R11 ;  /* 0x0000060b1c007388 */ /* 0x0003e20000000400 */
[----:B---3--:R-:W-:-:S03]  /*7a60*/  PRMT R0, R10, 0x7632, R0 ;  /* 0x000076320a007816 */ /* 0x008fc60000000000 */
[----:B------:R3:W-:Y:S01]  /*7a70*/  STS.U16 [R28+0x8], R6 ;  /* 0x000008061c007388 */ /* 0x0007e20000000400 */
[----:B----4-:R-:W-:-:S03]  /*7a80*/  PRMT R4, R5, 0x7632, R4 ;  /* 0x0000763205047816 */ /* 0x010fc60000000004 */
[----:B------:R4:W-:Y:S01]  /*7a90*/  STS.U16 [R28+0xc], R8 ;  /* 0x00000c081c007388 */ /* 0x0009e20000000400 */
[C---:B-1----:R-:W-:Y:S02]  /*7aa0*/  PRMT R11, R7.reuse, 0x7632, R11 ;  /* 0x00007632070b7816 */ /* 0x042fe4000000000b */
[----:B---3--:R-:W-:Y:S02]  /*7ab0*/  PRMT R6, R7, 0x7610, R6 ;  /* 0x0000761007067816 */ /* 0x008fe40000000006 */
[----:B----4-:R-:W-:Y:S01]  /*7ac0*/  PRMT R8, R9, 0x7610, R8 ;  /* 0x0000761009087816 */ /* 0x010fe20000000008 */
[----:B------:R-:W-:Y:S04]  /*7ad0*/  STS.U16 [R28+0xa], R13 ;  /* 0x00000a0d1c007388 */ /* 0x000fe80000000400 */
[----:B------:R-:W-:Y:S04]  /*7ae0*/  STS.U16 [R28+0xe], R14 ;  /* 0x00000e0e1c007388 */ /* 0x000fe80000000400 */
[----:B------:R-:W-:Y:S04]  /*7af0*/  STS.U16 [R28+0x10], R10 ;  /* 0x0000100a1c007388 */ /* 0x000fe80000000400 */
[----:B------:R-:W-:Y:S04]  /*7b00*/  STS.U16 [R28+0x12], R0 ;  /* 0x000012001c007388 */ /* 0x000fe80000000400 */
[----:B------:R-:W-:Y:S04]  /*7b10*/  STS.U16 [R28+0x14], R5 ;  /* 0x000014051c007388 */ /* 0x000fe80000000400 */
        /* <DEDUP_REMOVED lines=24> */
[----:B--2---:R-:W-:-:S05]  /*7ca0*/  IMAD.WIDE.U32 R2, R20, UR18, R2 ;  /* 0x0000001214027c25 */ /* 0x004fca000f8e0002 */
[----:B------:R-:W2:Y:S01]  /*7cb0*/  LDS R0, [UR4+0x420] ;  /* 0x00042004ff007984 */ /* 0x000ea20008000800 */
[----:B------:R-:W3:Y:S01]  /*7cc0*/  LDCU.64 UR4, c[0x0][0x490] ;  /* 0x00009200ff0477ac */ /* 0x000ee20008000a00 */
[----:B------:R-:W-:Y:S02]  /*7cd0*/  IMAD R3, R21, UR18, R3 ;  /* 0x0000001215037c24 */ /* 0x000fe4000f8e0203 */
[----:B0-----:R-:W-:-:S04]  /*7ce0*/  IMAD.WIDE.U32 R2, R80, R22, R2 ;  /* 0x0000001650027225 */ /* 0x001fc800078e0002 */
[----:B-1----:R-:W-:Y:S01]  /*7cf0*/  IMAD R4, R80, R23, R3 ;  /* 0x0000001750047224 */ /* 0x002fe200078e0203 */
[----:B------:R-:W-:-:S04]  /*7d00*/  IADD3 R3, P0, PT, R79, R2, RZ ;  /* 0x000000024f037210 */ /* 0x000fc80007f1e0ff */
[----:B------:R-:W-:Y:S02]  /*7d10*/  IADD3.X R4, PT, PT, RZ, R4, RZ, P0, !PT ;  /* 0x00000004ff047210 */ /* 0x000fe400007fe4ff */
[C---:B---3--:R-:W-:Y:S01]  /*7d20*/  LEA R2, P0, R3.reuse, UR4, 0x1 ;  /* 0x0000000403027c11 */ /* 0x048fe2000f8008ff */
[----:B------:R-:W0:Y:S03]  /*7d30*/  LDCU UR4, c[0x0][0x394] ;  /* 0x00007280ff0477ac */ /* 0x000e260008000800 */
[----:B------:R-:W-:Y:S02]  /*7d40*/  LEA.HI.X R3, R3, UR5, R4, 0x1, P0 ;  /* 0x0000000503037c11 */ /* 0x000fe400080f0c04 */
[-C--:B--2---:R-:W-:Y:S02]  /*7d50*/  ISETP.GE.AND P3, PT, R67, R0.reuse, PT ;  /* 0x000000004300720c */ /* 0x084fe40003f66270 */
[----:B------:R-:W-:-:S02]  /*7d60*/  ISETP.GE.AND P4, PT, R65, R0, PT ;  /* 0x000000004100720c */ /* 0x000fc40003f86270 */
        /* <DEDUP_REMOVED lines=19> */
[----:B------:R-:W-:Y:S01]  /*7ea0*/  IADD3 R58, PT, PT, R58, 0x1, RZ ;  /* 0x000000013a3a7810 */ /* 0x000fe20007ffe0ff */
        /* <DEDUP_REMOVED lines=9> */
[----:B0-----:R-:W-:-:S05]  /*7f40*/  ISETP.GE.AND P0, PT, R58, UR4, PT ;  /* 0x000000043a007c0c */ /* 0x001fca000bf06270 */
        /* <DEDUP_REMOVED lines=8> */
.L_x_1387:
        /* <DEDUP_REMOVED lines=11> */
.L_x_5031:


//--------------------- .text._Z25selective_scan_fwd_kernelI32Selective_Scan_fwd_kernel_traitsILi32ELi16ELi1ELb0ELb0ELb1ELb0EN3c104HalfENS1_7complexIfEEEEv13SSMParamsBase --------------------------
	.section	.text._Z25selective_scan_fwd_kernelI32Selective_Scan_fwd_kernel_traitsILi32ELi16ELi1ELb0ELb0ELb1ELb0EN3c104HalfENS1_7complexIfEEEEv13SSMParamsBase,"ax",@progbits
	.align	128
        .global         _Z25selective_scan_fwd_kernelI32Selective_Scan_fwd_kernel_traitsILi32ELi16ELi1ELb0ELb0ELb1ELb0EN3c104HalfENS1_7complexIfEEEEv13SSMParamsBase
        .type           _Z25selective_scan_fwd_kernelI32Selective_Scan_fwd_kernel_traitsILi32ELi16ELi1ELb0ELb0ELb1ELb0EN3c104HalfENS1_7complexIfEEEEv13SSMParamsBase,@function
        .size           _Z25selective_scan_fwd_kernelI32Selective_Scan_fwd_kernel_traitsILi32ELi16ELi1ELb0ELb0ELb1ELb0EN3c104HalfENS1_7complexIfEEEEv13SSMParamsBase,(.L_x_5032 - _Z25selective_scan_fwd_kernelI32Selective_Scan_fwd_kernel_traitsILi32ELi16ELi1ELb0ELb0ELb1ELb0EN3c104HalfENS1_7complexIfEEEEv13SSMParamsBase)
        .other          _Z25selective_scan_fwd_kernelI32Selective_Scan_fwd_kernel_traitsILi32ELi16ELi1ELb0ELb0ELb1ELb0EN3c104HalfENS1_7complexIfEEEEv13SSMParamsBase,@"STO_CUDA_ENTRY STV_DEFAULT"
_Z25selective_scan_fwd_kernelI32Selective_Scan_fwd_kernel_traitsILi32ELi16ELi1ELb0ELb0ELb1ELb0EN3c104HalfENS1_7complexIfEEEEv13SSMParamsBase:
.text._Z25selective_scan_fwd_kernelI32Selective_Scan_fwd_kernel_traitsILi32ELi16ELi1ELb0ELb0ELb1ELb0EN3c104HalfENS1_7complexIfEEEEv13SSMParamsBase:
[----:B------:R-:W-:Y:S08]  /*0000*/  LDC R1, c[0x0][0x37c] ;  /* 0x0000df00ff017b82 */ /* 0x000ff00000000800 */
[----:B------:R-:W0:Y:S01]  /*0010*/  LDC R15, c[0x0][0x398] ;  /* 0x0000e600ff0f7b82 */ /* 0x000e220000000800 */
[----:B------:R-:W1:Y:S01]  /*0020*/  S2R R0, SR_CTAID.Y ;  /* 0x0000000000007919 */ /* 0x000e620000002600 */
[----:B------:R-:W2:Y:S01]  /*0030*/  LDCU.64 UR24, c[0x0][0x358] ;  /* 0x00006b00ff1877ac */ /* 0x000ea20008000a00 */
[----:B------:R-:W-:Y:S01]  /*0040*/  CS2R R2, SRZ ;  /* 0x0000000000027805 */ /* 0x000fe2000001ff00 */
[----:B------:R-:W3:Y:S04]  /*0050*/  LDCU.128 UR12, c[0x0][0x3f0] ;  /* 0x00007e00ff0c77ac */ /* 0x000ee80008000c00 */
[----:B------:R-:W4:Y:S01]  /*0060*/  LDC.64 R4, c[0x0][0x458] ;  /* 0x00011600ff047b82 */ /* 0x000f220000000a00 */
[----:B------:R-:W3:Y:S01]  /*0070*/  LDCU.128 UR16, c[0x0][0x400] ;  /* 0x00008000ff1077ac */ /* 0x000ee20008000c00 */
[----:B------:R-:W3:Y:S06]  /*0080*/  LDCU.64 UR20, c[0x0][0x3d0] ;  /* 0x00007a00ff1477ac */ /* 0x000eec0008000a00 */
[----:B------:R-:W2:Y:S01]  /*0090*/  LDC.64 R6, c[0x0][0x470] ;  /* 0x00011c00ff067b82 */ /* 0x000ea20000000a00 */
[----:B0-----:R-:W-:-:S07]  /*00a0*/  IABS R12, R15 ;  /* 0x0000000f000c7213 */ /* 0x001fce0000000000 */
[----:B------:R-:W0:Y:S01]  /*00b0*/  LDC R26, c[0x0][0x394] ;  /* 0x0000e500ff1a7b82 */ /* 0x000e220000000800 */
[----:B------:R-:W3:Y:S01]  /*00c0*/  I2F.RP R10, R12 ;  /* 0x0000000c000a7306 */ /* 0x000ee20000209400 */
[----:B----4-:R-:W-:-:S06]  /*00d0*/  ISETP.NE.U32.AND P0, PT, R4, RZ, PT ;  /* 0x000000ff0400720c */ /* 0x010fcc0003f05070 */
[----:B------:R-:W4:Y:S01]  /*00e0*/  S2UR UR22, SR_CTAID.X ;  /* 0x00000000001679c3 */ /* 0x000f220000002500 */
[----:B------:R-:W-:Y:S02]  /*00f0*/  ISETP.NE.AND.EX P0, PT, R5, RZ, PT, P0 ;  /* 0x000000ff0500720c */ /* 0x000fe40003f05300 */
[----:B--2---:R-:W-:-:S05]  /*0100*/  ISETP.NE.U32.AND P1, PT, R6, RZ, PT ;  /* 0x000000ff0600720c */ /* 0x004fca0003f25070 */
[----:B------:R-:W2:Y:S01]  /*0110*/  LDC R27, c[0x0][0x384] ;  /* 0x0000e100ff1b7b82 */ /* 0x000ea20000000800 */
[----:B---3--:R-:W3:Y:S01]  /*0120*/  MUFU.RCP R10, R10 ;  /* 0x0000000a000a7308 */ /* 0x008ee20000001000 */
[----:B------:R-:W-:-:S04]  /*0130*/  ISETP.NE.AND.EX P1, PT, R7, RZ, PT, P1 ;  /* 0x000000ff0700720c */ /* 0x000fc80003f25310 */
[C---:B-1----:R-:W-:Y:S02]  /*0140*/  @P0 LEA R4, P2, R0.reuse, R4, 0x2 ;  /* 0x0000000400040211 */ /* 0x042fe400078410ff */
[----:B------:R-:W1:Y:S02]  /*0150*/  LDC.64 R18, c[0x0][0x460] ;  /* 0x00011800ff127b82 */ /* 0x000e640000000a00 */
[----:B------:R-:W-:-:S05]  /*0160*/  @P0 LEA.HI.X R5, R0, R5, RZ, 0x2, P2 ;  /* 0x0000000500050211 */ /* 0x000fca00010f14ff */
[----:B------:R-:W-:Y:S01]  /*0170*/  @P1 LEA R6, P3, R0, R6, 0x2 ;  /* 0x0000000600061211 */ /* 0x000fe200078610ff */
[----:B------:R4:W5:Y:S01]  /*0180*/  @P0 LDG.E R2, desc[UR24][R4.64] ;  /* 0x0000001804020981 */ /* 0x000962000c1e1900 */
[----:B------:R-:W0:Y:S01]  /*0190*/  LDC.64 R20, c[0x0][0x468] ;  /* 0x00011a00ff147b82 */ /* 0x000e220000000a00 */
[----:B---3--:R-:W-:Y:S02]  /*01a0*/  IADD3 R8, PT, PT, R10, 0xffffffe, RZ ;  /* 0x0ffffffe0a087810 */ /* 0x008fe40007ffe0ff */
[----:B------:R-:W-:Y:S02]  /*01b0*/  @P1 LEA.HI.X R7, R0, R7, RZ, 0x2, P3 ;  /* 0x0000000700071211 */ /* 0x000fe400018f14ff */
[----:B------:R3:W4:Y:S03]  /*01c0*/  F2I.FTZ.U32.TRUNC.NTZ R9, R8 ;  /* 0x0000000800097305 */ /* 0x000726000021f000 */
[----:B------:R2:W5:Y:S01]  /*01d0*/  @P1 LDG.E R3, desc[UR24][R6.64] ;  /* 0x0000001806031981 */ /* 0x000562000c1e1900 */
[----:B------:R-:W1:Y:S01]  /*01e0*/  LDC.64 R22, c[0x0][0x3e8] ;  /* 0x0000fa00ff167b82 */ /* 0x000e620000000a00 */
[----:B---3--:R-:W-:-:S07]  /*01f0*/  HFMA2 R8, -RZ, RZ, 0, 0 ;  /* 0x00000000ff087431 */ /* 0x008fce00000001ff */
[----:B------:R-:W3:Y:S01]  /*0200*/  LDC.64 R24, c[0x0][0x450] ;  /* 0x00011400ff187b82 */ /* 0x000ee20000000a00 */
[----:B----4-:R-:W-:Y:S02]  /*0210*/  IADD3 R11, PT, PT, RZ, -R9, RZ ;  /* 0x80000009ff0b7210 */ /* 0x010fe40007ffe0ff */
[----:B------:R-:W-:-:S03]  /*0220*/  IABS R4, R0 ;  /* 0x0000000000047213 */ /* 0x000fc60000000000 */
[----:B------:R-:W-:-:S04]  /*0230*/  IMAD R5, R11, R12, RZ ;  /* 0x0000000c0b057224 */ /* 0x000fc800078e02ff */
[----:B------:R-:W-:Y:S01]  /*0240*/  IMAD.HI.U32 R9, R9, R5, R8 ;  /* 0x0000000509097227 */ /* 0x000fe200078e0008 */
[----:B------:R-:W-:-:S05]  /*0250*/  MOV R5, R4 ;  /* 0x0000000400057202 */ /* 0x000fca0000000f00 */
[----:B------:R-:W-:-:S05]  /*0260*/  IMAD.HI.U32 R4, R9, R5, RZ ;  /* 0x0000000509047227 */ /* 0x000fca00078e00ff */
[----:B--2---:R-:W-:-:S05]  /*0270*/  IADD3 R6, PT, PT, -R4, RZ, RZ ;  /* 0x000000ff04067210 */ /* 0x004fca0007ffe1ff */
[----:B------:R-:W-:-:S05]  /*0280*/  IMAD R5, R12, R6, R5 ;  /* 0x000000060c057224 */ /* 0x000fca00078e0205 */
[----:B------:R-:W-:Y:S02]  /*0290*/  ISETP.GT.U32.AND P1, PT, R12, R5, PT ;  /* 0x000000050c00720c */ /* 0x000fe40003f24070 */
[----:B0-----:R-:W-:Y:S01]  /*02a0*/  ISETP.GE.AND P3, PT, R26, 0x1, PT ;  /* 0x000000011a00780c */ /* 0x001fe20003f66270 */
[----:B------:R-:W-:Y:S02]  /*02b0*/  UIMAD.WIDE.U32 UR4, UR22, UR12, URZ ;  /* 0x0000000c160472a5 */ /* 0x000fe4000f8e00ff */
[----:B------:R-:W-:-:S08]  /*02c0*/  UIMAD.WIDE.U32 UR6, UR22, UR16, URZ ;  /* 0x00000010160672a5 */ /* 0x000fd0000f8e00ff */
[----:B------:R-:W-:-:S04]  /*02d0*/  @!P1 IADD3 R5, PT, PT, R5, -R12, RZ ;  /* 0x8000000c05059210 */ /* 0x000fc80007ffe0ff */
[----:B------:R-:W-:Y:S01]  /*02e0*/  ISETP.GE.U32.AND P0, PT, R5, R12, PT ;  /* 0x0000000c0500720c */ /* 0x000fe20003f06070 */
[----:B------:R-:W-:Y:S01]  /*02f0*/  UIMAD UR11, UR22, UR13, UR5 ;  /* 0x0000000d160b72a4 */ /* 0x000fe2000f8e0205 */
[----:B------:R-:W-:Y:S01]  /*0300*/  @!P1 IADD3 R4, PT, PT, R4, 0x1, RZ ;  /* 0x0000000104049810 */ /* 0x000fe20007ffe0ff */
[----:B------:R-:W-:Y:S01]  /*0310*/  UIMAD UR10, UR22, UR17, UR7 ;  /* 0x00000011160a72a4 */ /* 0x000fe2000f8e0207 */
[----:B------:R-:W-:Y:S01]  /*0320*/  LOP3.LUT R6, R0, R15, RZ, 0x3c, !PT ;  /* 0x0000000f00067212 */ /* 0x000fe200078e3cff */
[----:B------:R-:W-:Y:S01]  /*0330*/  UIMAD.WIDE.U32 UR8, UR22, UR20, URZ ;  /* 0x00000014160872a5 */ /* 0x000fe2000f8e00ff */
[----:B------:R-:W-:Y:S02]  /*0340*/  MOV R10, UR4 ;  /* 0x00000004000a7c02 */ /* 0x000fe40008000f00 */
[----:B------:R-:W-:Y:S02]  /*0350*/  MOV R11, UR5 ;  /* 0x00000005000b7c02 */ /* 0x000fe40008000f00 */
[----:B------:R-:W-:-:S02]  /*0360*/  MOV R12, UR6 ;  /* 0x00000006000c7c02 */ /* 0x000fc40008000f00 */
[----:B------:R-:W-:Y:S02]  /*0370*/  MOV R13, UR7 ;  /* 0x00000007000d7c02 */ /* 0x000fe40008000f00 */
[----:B------:R-:W-:Y:S02]  /*0380*/  @P0 IADD3 R4, PT, PT, R4, 0x1, RZ ;  /* 0x0000000104040810 */ /* 0x000fe40007ffe0ff */
[----:B------:R-:W-:Y:S02]  /*0390*/  MOV R7, UR11 ;  /* 0x0000000b00077c02 */ /* 0x000fe40008000f00 */
[----:B------:R-:W-:Y:S02]  /*03a0*/  MOV R9, UR10 ;  /* 0x0000000a00097c02 */ /* 0x000fe40008000f00 */
[----:B------:R-:W-:Y:S02]  /*03b0*/  ISETP.GE.AND P2, PT, R6, RZ, PT ;  /* 0x000000ff0600720c */ /* 0x000fe40003f46270 */
[----:B------:R-:W-:-:S02]  /*03c0*/  ISETP.NE.AND P1, PT, R15, RZ, PT ;  /* 0x000000ff0f00720c */ /* 0x000fc40003f25270 */
[----:B------:R-:W-:Y:S01]  /*03d0*/  MOV R5, R4 ;  /* 0x0000000400057202 */ /* 0x000fe20000000f00 */
[----:B-1-3--:R-:W-:Y:S10]  /*03e0*/  @!P3 EXIT ;  /* 0x000000000000b94d */ /* 0x00aff40003800000 */
[----:B------:R-:W0:Y:S01]  /*03f0*/  S2R R4, SR_TID.X ;  /* 0x0000000000047919 */ /* 0x000e220000002100 */
[----:B------:R-:W-:Y:S01]  /*0400*/  @!P2 IADD3 R5, PT, PT, -R5, RZ, RZ ;  /* 0x000000ff0505a210 */ /* 0x000fe20007ffe1ff */
[----:B------:R-:W-:Y:S01]  /*0410*/  UIMAD UR9, UR22, UR21, UR9 ;  /* 0x00000015160972a4 */ /* 0x000fe2000f8e0209 */
[----:B------:R-:W-:Y:S01]  /*0420*/  @!P1 LOP3.LUT R5, RZ, R15, RZ, 0x33, !PT ;  /* 0x0000000fff059212 */ /* 0x000fe200078e33ff */
[----:B------:R-:W1:Y:S01]  /*0430*/  LDCU.64 UR6, c[0x0][0x3b8] ;  /* 0x00007700ff0677ac */ /* 0x000e620008000a00 */
[----:B------:R-:W-:Y:S02]  /*0440*/  MOV R6, R10 ;  /* 0x0000000a00067202 */ /* 0x000fe40000000f00 */
[----:B------:R-:W-:Y:S01]  /*0450*/  SHF.R.S32.HI R11, RZ, 0x1f, R5 ;  /* 0x0000001fff0b7819 */ /* 0x000fe20000011405 */
[----:B------:R-:W2:Y:S01]  /*0460*/  LDCU UR4, c[0x0][0x38c] ;  /* 0x00007180ff0477ac */ /* 0x000ea20008000800 */
[----:B------:R-:W-:Y:S01]  /*0470*/  MOV R8, R12 ;  /* 0x0000000c00087202 */ /* 0x000fe20000000f00 */
[----:B------:R-:W-:-:S04]  /*0480*/  IMAD.WIDE.U32 R6, R0, UR14, R6 ;  /* 0x0000000e00067c25 */ /* 0x000fc8000f8e0006 */
[----:B------:R-:W-:Y:S01]  /*0490*/  IMAD R16, R11, R22, RZ ;  /* 0x000000160b107224 */ /* 0x000fe200078e02ff */
[----:B------:R-:W-:Y:S01]  /*04a0*/  LEA R13, P0, R6, R18, 0x1 ;  /* 0x00000012060d7211 */ /* 0x000fe200078008ff */
[----:B------:R-:W-:-:S04]  /*04b0*/  IMAD.WIDE.U32 R10, R5, R22, UR8 ;  /* 0x00000008050a7e25 */ /* 0x000fc8000f8e0016 */
[----:B------:R-:W-:Y:S01]  /*04c0*/  IMAD R17, R5, R23, R16 ;  /* 0x0000001705117224 */ /* 0x000fe200078e0210 */
[----:B------:R-:W-:Y:S01]  /*04d0*/  LEA R15, P1, R10, R24, 0x1 ;  /* 0x000000180a0f7211 */ /* 0x000fe200078208ff */
[C---:B------:R-:W-:Y:S01]  /*04e0*/  IMAD R14, R0.reuse, UR15, R7 ;  /* 0x0000000f000e7c24 */ /* 0x040fe2000f8e0207 */
[----:B------:R-:W-:Y:S01]  /*04f0*/  MOV R7, RZ ;  /* 0x000000ff00077202 */ /* 0x000fe20000000f00 */
[----:B------:R-:W-:Y:S01]  /*0500*/  IMAD.WIDE.U32 R8, R0, UR18, R8 ;  /* 0x0000001200087c25 */ /* 0x000fe2000f8e0008 */
[----:B------:R-:W-:Y:S02]  /*0510*/  IADD3 R17, PT, PT, R11, R17, RZ ;  /* 0x000000110b117210 */ /* 0x000fe40007ffe0ff */
[----:B------:R-:W-:Y:S01]  /*0520*/  LEA.HI.X R14, R6, R19, R14, 0x1, P0 ;  /* 0x00000013060e7211 */ /* 0x000fe200000f0c0e */
[----:B------:R-:W-:Y:S01]  /*0530*/  IMAD R12, R0, UR19, R9 ;  /* 0x00000013000c7c24 */ /* 0x000fe2000f8e0209 */
[----:B------:R-:W-:Y:S01]  /*0540*/  LEA R9, P0, R8, R20, 0x1 ;  /* 0x0000001408097211 */ /* 0x000fe200078008ff */
[----:B------:R-:W-:Y:S01]  /*0550*/  IMAD R5, R27, UR22, R0 ;  /* 0x000000161b057c24 */ /* 0x000fe2000f8e0200 */
[----:B------:R-:W-:Y:S01]  /*0560*/  LEA.HI.X R17, R10, R25, R17, 0x1, P1 ;  /* 0x000000190a117211 */ /* 0x000fe200008f0c11 */
[----:B-1----:R-:W-:Y:S01]  /*0570*/  IMAD.WIDE.U32 R134, R0, UR6, RZ ;  /* 0x0000000600867c25 */ /* 0x002fe2000f8e00ff */
[----:B0-----:R-:W-:-:S02]  /*0580*/  SHF.L.U32 R10, R4, 0x4, RZ ;  /* 0x00000004040a7819 */ /* 0x001fc400000006ff */
[----:B------:R-:W-:Y:S01]  /*0590*/  SHF.L.U32 R11, R4, 0x5, RZ ;  /* 0x00000005040b7819 */ /* 0x000fe200000006ff */
[----:B------:R-:W-:Y:S01]  /*05a0*/  IMAD R6, R5, R26, RZ ;  /* 0x0000001a05067224 */ /* 0x000fe200078e02ff */
[----:B------:R-:W-:Y:S01]  /*05b0*/  LEA.HI.X R12, R8, R21, R12, 0x1, P0 ;  /* 0x00000015080c7211 */ /* 0x000fe200000f0c0c */
[----:B------:R-:W-:Y:S01]  /*05c0*/  IMAD R5, R0, UR7, R135 ;  /* 0x0000000700057c24 */ /* 0x000fe2000f8e0287 */
[----:B------:R-:W-:Y:S01]  /*05d0*/  MOV R8, R13 ;  /* 0x0000000d00087202 */ /* 0x000fe20000000f00 */
[----:B--2---:R-:W-:Y:S01]  /*05e0*/  IMAD R6, R6, UR4, RZ ;  /* 0x0000000406067c24 */ /* 0x004fe2000f8e02ff */
[----:B------:R-:W-:Y:S01]  /*05f0*/  LOP3.LUT R13, R10, 0x3e00, RZ, 0xc0, !PT ;  /* 0x00003e000a0d7812 */ /* 0x000fe200078ec0ff */
[----:B------:R-:W0:Y:S01]  /*0600*/  LDCU.U8 UR4, c[0x0][0x39e] ;  /* 0x000073c0ff0477ac */ /* 0x000e220008000000 */
[----:B------:R-:W-:Y:S02]  /*0610*/  LOP3.LUT R66, R11, 0x7c1f, R4, 0xc8, !PT ;  /* 0x00007c1f0b427812 */ /* 0x000fe400078ec804 */
[----:B------:R-:W-:-:S02]  /*0620*/  MOV R11, R14 ;  /* 0x0000000e000b7202 */ /* 0x000fc40000000f00 */
[----:B------:R-:W-:Y:S02]  /*0630*/  MOV R10, R12 ;  /* 0x0000000c000a7202 */ /* 0x000fe40000000f00 */
[----:B------:R-:W-:Y:S02]  /*0640*/  LOP3.LUT R19, R13, 0x1f, R4, 0xf8, !PT ;  /* 0x0000001f0d137812 */ /* 0x000fe400078ef804 */
        /* <DEDUP_REMOVED lines=26> */
[----:B------:R-:W-:Y:S02]  /*07f0*/  LOP3.LUT R64, R66, 0x3c0, RZ, 0xfc, !PT ;  /* 0x000003c042407812 */ /* 0x000fe400078efcff */
[----:B------:R-:W-:-:S02]  /*0800*/  MOV R13, R15 ;  /* 0x0000000f000d7202 */ /* 0x000fc40000000f00 */
[----:B------:R-:W-:Y:S02]  /*0810*/  LOP3.LUT R66, R66, 0x3e0, RZ, 0xfc, !PT ;  /* 0x000003e042427812 */ /* 0x000fe400078efcff */
[----:B0-----:R-:W-:-:S07]  /*0820*/  MOV R15, R17 ;  /* 0x00000011000f7202 */ /* 0x001fce0000000f00 */
.L_x_1424:
[----:B------:R-:W0:Y:S01]  /*0830*/  LDC R73, c[0x0][0x388] ;  /* 0x0000e200ff497b82 */ /* 0x000e220000000800 */
[----:B------:R-:W-:Y:S02]  /*0840*/  SHF.L.U32 R182, R4, 0x4, RZ ;  /* 0x0000000404b67819 */ /* 0x000fe400000006ff */
[----:B--2---:R-:W-:Y:S02]  /*0850*/  SHF.L.U32 R68, R7, 0x9, RZ ;  /* 0x0000000907447819 */ /* 0x004fe400000006ff */
[----:B------:R-:W-:Y:S02]  /*0860*/  LOP3.LUT R17, R182, 0x3e00, RZ, 0xc0, !PT ;  /* 0x00003e00b6117812 */ /* 0x000fe400078ec0ff */
[----:B------:R-:W-:Y:S02]  /*0870*/  MOV R70, R8 ;  /* 0x0000000800467202 */ /* 0x000fe40000000f00 */
[----:B------:R-:W-:Y:S02]  /*0880*/  LOP3.LUT R132, R17, 0x1f, R4, 0xf8, !PT ;  /* 0x0000001f11847812 */ /* 0x000fe400078ef804 */
[----:B------:R-:W-:-:S02]  /*0890*/  MOV R71, R11 ;  /* 0x0000000b00477202 */ /* 0x000fc40000000f00 */
[----:B------:R-:W-:Y:S02]  /*08a0*/  PRMT R72, RZ, 0x7610, R72 ;  /* 0x00007610ff487816 */ /* 0x000fe40000000048 */
[C---:B------:R-:W-:Y:S01]  /*08b0*/  LOP3.LUT R100, R132.reuse, 0xe0, RZ, 0xfc, !PT ;  /* 0x000000e084647812 */ /* 0x040fe200078efcff */
[----:B------:R-:W-:Y:S01]  /*08c0*/  IMAD.WIDE.U32 R74, R19, 0x2, R70 ;  /* 0x00000002134a7825 */ /* 0x000fe200078e0046 */
[----:B------:R-:W-:Y:S02]  /*08d0*/  PRMT R102, RZ, 0x7610, R102 ;  /* 0x00007610ff667816 */ /* 0x000fe40000000066 */
[C---:B------:R-:W-:Y:S02]  /*08e0*/  LOP3.LUT R82, R132.reuse, 0x20, RZ, 0xfc, !PT ;  /* 0x0000002084527812 */ /* 0x040fe400078efcff */
[C---:B------:R-:W-:Y:S02]  /*08f0*/  LOP3.LUT R104, R132.reuse, 0x100, RZ, 0xfc, !PT ;  /* 0x0000010084687812 */ /* 0x040fe400078efcff */
[----:B------:R-:W-:-:S02]  /*0900*/  LOP3.LUT R96, R132, 0xc0, RZ, 0xfc, !PT ;  /* 0x000000c084607812 */ /* 0x000fc400078efcff */
[----:B0-----:R-:W-:Y:S02]  /*0910*/  IADD3 R17, PT, PT, -R68, R73, RZ ;  /* 0x0000004944117210 */ /* 0x001fe40007ffe1ff */
[C---:B------:R-:W-:Y:S02]  /*0920*/  LOP3.LUT R92, R132.reuse, 0xa0, RZ, 0xfc, !PT ;  /* 0x000000a0845c7812 */ /* 0x040fe400078efcff */
[----:B------:R-:W-:Y:S02]  /*0930*/  ISETP.GE.AND P0, PT, R19, R17, PT ;  /* 0x000000111300720c */ /* 0x000fe40003f06270 */
[C---:B------:R-:W-:Y:S02]  /*0940*/  LOP3.LUT R88, R132.reuse, 0x80, RZ, 0xfc, !PT ;  /* 0x0000008084587812 */ /* 0x040fe400078efcff */
[----:B------:R-:W-:Y:S02]  /*0950*/  P2R R19, PR, RZ, 0x1 ;  /* 0x00000001ff137803 */ /* 0x000fe40000000000 */
[----:B------:R-:W-:-:S02]  /*0960*/  LEA R70, P0, R132, R9, 0x1 ;  /* 0x0000000984467211 */ /* 0x000fc400078008ff */
[----:B------:R-:W-:Y:S02]  /*0970*/  LOP3.LUT R86, R132, 0x60, RZ, 0xfc, !PT ;  /* 0x0000006084567812 */ /* 0x000fe400078efcff */
[----:B------:R-:W-:Y:S02]  /*0980*/  IADD3.X R71, PT, PT, RZ, R10, RZ, P0, !PT ;  /* 0x0000000aff477210 */ /* 0x000fe400007fe4ff */
[----:B------:R-:W-:Y:S01]  /*0990*/  ISETP.NE.AND P0, PT, R19, RZ, PT ;  /* 0x000000ff1300720c */ /* 0x000fe20003f05270 */
[----:B------:R-:W-:Y:S01]  /*09a0*/  BAR.SYNC.DEFER_BLOCKING 0x0 ;  /* 0x0000000000007b1d */ /* 0x000fe20000010000 */
[-C--:B------:R-:W-:Y:S02]  /*09b0*/  ISETP.GE.AND P6, PT, R82, R17.reuse, PT ;  /* 0x000000115200720c */ /* 0x080fe40003fc6270 */
[----:B------:R-:W-:Y:S02]  /*09c0*/  LOP3.LUT R84, R132, 0x40, RZ, 0xfc, !PT ;  /* 0x0000004084547812 */ /* 0x000fe400078efcff */
[----:B------:R-:W-:-:S02]  /*09d0*/  ISETP.GE.AND P1, PT, R96, R17, PT ;  /* 0x000000116000720c */ /* 0x000fc40003f26270 */
[-C--:B------:R-:W-:Y:S02]  /*09e0*/  ISETP.GE.AND P2, PT, R92, R17.reuse, PT ;  /* 0x000000115c00720c */ /* 0x080fe40003f46270 */
[-C--:B------:R-:W-:Y:S02]  /*09f0*/  ISETP.GE.AND P3, PT, R88, R17.reuse, PT ;  /* 0x000000115800720c */ /* 0x080fe40003f66270 */
[-C--:B------:R-:W-:Y:S02]  /*0a00*/  ISETP.GE.AND P4, PT, R86, R17.reuse, PT ;  /* 0x000000115600720c */ /* 0x080fe40003f86270 */
[----:B------:R-:W-:Y:S02]  /*0a10*/  ISETP.GE.AND P5, PT, R84, R17, PT ;  /* 0x000000115400720c */ /* 0x000fe40003fa6270 */
[----:B------:R-:W-:Y:S02]  /*0a20*/  PRMT R76, RZ, 0x7610, R76 ;  /* 0x00007610ff4c7816 */ /* 0x000fe4000000004c */
[----:B------:R-:W-:-:S02]  /*0a30*/  PRMT R106, RZ, 0x7610, R106 ;  /* 0x00007610ff6a7816 */ /* 0x000fc4000000006a */
[----:B------:R-:W-:Y:S02]  /*0a40*/  PRMT R98, RZ, 0x7610, R98 ;  /* 0x00007610ff627816 */ /* 0x000fe40000000062 */
[----:B------:R-:W-:Y:S02]  /*0a50*/  PRMT R94, RZ, 0x7610, R94 ;  /* 0x00007610ff5e7816 */ /* 0x000fe4000000005e */
[----:B------:R-:W-:Y:S01]  /*0a60*/  PRMT R90, RZ, 0x7610, R90 ;  /* 0x00007610ff5a7816 */ /* 0x000fe2000000005a */
[----:B------:R-:W2:Y:S01]  /*0a70*/  @!P0 LDG.E.U16 R72, desc[UR24][R74.64] ;  /* 0x000000184a488981 */ /* 0x000ea2000c1e1500 */
[----:B------:R-:W-:Y:S02]  /*0a80*/  ISETP.GE.AND P0, PT, R100, R17, PT ;  /* 0x000000116400720c */ /* 0x000fe40003f06270 */
[----:B------:R-:W-:Y:S01]  /*0a90*/  LOP3.LUT R108, R132, 0x120, RZ, 0xfc, !PT ;  /* 0x00000120846c7812 */ /* 0x000fe200078efcff */
[----:B------:R-:W3:Y:S01]  /*0aa0*/  @!P6 LDG.E.U16 R76, desc[UR24][R74.64+0x40] ;  /* 0x000040184a4ce981 */ /* 0x000ee2000c1e1500 */
[----:B------:R-:W-:-:S02]  /*0ab0*/  PRMT R80, RZ, 0x7610, R80 ;  /* 0x00007610ff507816 */ /* 0x000fc40000000050 */
[C---:B------:R-:W-:Y:S01]  /*0ac0*/  LOP3.LUT R112, R132.reuse, 0x140, RZ, 0xfc, !PT ;  /* 0x0000014084707812 */ /* 0x040fe200078efcff */
[----:B------:R-:W4:Y:S01]  /*0ad0*/  @!P1 LDG.E.U16 R98, desc[UR24][R74.64+0x180] ;  /* 0x000180184a629981 */ /* 0x000f22000c1e1500 */
[----:B------:R-:W-:Y:S02]  /*0ae0*/  PRMT R78, RZ, 0x7610, R78 ;  /* 0x00007610ff4e7816 */ /* 0x000fe4000000004e */
[C---:B------:R-:W-:Y:S01]  /*0af0*/  LOP3.LUT R116, R132.reuse, 0x160, RZ, 0xfc, !PT ;  /* 0x0000016084747812 */ /* 0x040fe200078efcff */
[----:B------:R-:W4:Y:S01]  /*0b00*/  @!P2 LDG.E.U16 R94, desc[UR24][R74.64+0x140] ;  /* 0x000140184a5ea981 */ /* 0x000f22000c1e1500 */
[C---:B------:R-:W-:Y:S02]  /*0b10*/  LOP3.LUT R120, R132.reuse, 0x180, RZ, 0xfc, !PT ;  /* 0x0000018084787812 */ /* 0x040fe400078efcff */
[----:B------:R-:W-:Y:S01]  /*0b20*/  LOP3.LUT R124, R132, 0x1a0, RZ, 0xfc, !PT ;  /* 0x000001a0847c7812 */ /* 0x000fe200078efcff */
[----:B------:R-:W4:Y:S01]  /*0b30*/  @!P0 LDG.E.U16 R102, desc[UR24][R74.64+0x1c0] ;  /* 0x0001c0184a668981 */ /* 0x000f22000c1e1500 */
[----:B------:R-:W-:-:S02]  /*0b40*/  ISETP.GE.AND P0, PT, R104, R17, PT ;  /* 0x000000116800720c */ /* 0x000fc40003f06270 */
[----:B------:R-:W-:Y:S01]  /*0b50*/  LOP3.LUT R128, R132, 0x1c0, RZ, 0xfc, !PT ;  /* 0x000001c084807812 */ /* 0x000fe200078efcff */
[----:B------:R-:W4:Y:S01]  /*0b60*/  @!P3 LDG.E.U16 R90, desc[UR24][R74.64+0x100] ;  /* 0x000100184a5ab981 */ /* 0x000f22000c1e1500 */
[-C--:B------:R-:W-:Y:S02]  /*0b70*/  ISETP.GE.AND P1, PT, R112, R17.reuse, PT ;  /* 0x000000117000720c */ /* 0x080fe40003f26270 */
[----:B------:R-:W-:Y:S01]  /*0b80*/  LOP3.LUT R132, R132, 0x1e0, RZ, 0xfc, !PT ;  /* 0x000001e084847812 */ /* 0x000fe200078efcff */
[----:B------:R-:W4:Y:S01]  /*0b90*/  @!P4 LDG.E.U16 R80, desc[UR24][R74.64+0xc0] ;  /* 0x0000c0184a50c981 */ /* 0x000f22000c1e1500 */
[----:B------:R-:W-:Y:S02]  /*0ba0*/  ISETP.GE.AND P2, PT, R116, R17, PT ;  /* 0x000000117400720c */ /* 0x000fe40003f46270 */
[----:B------:R-:W-:Y:S01]  /*0bb0*/  PRMT R110, RZ, 0x7610, R110 ;  /* 0x00007610ff6e7816 */ /* 0x000fe2000000006e */
[----:B------:R-:W4:Y:S01]  /*0bc0*/  @!P5 LDG.E.U16 R78, desc[UR24][R74.64+0x80] ;  /* 0x000080184a4ed981 */ /* 0x000f22000c1e1500 */
[----:B------:R-:W-:-:S02]  /*0bd0*/  PRMT R114, RZ, 0x7610, R114 ;  /* 0x00007610ff727816 */ /* 0x000fc40000000072 */
[----:B------:R-:W-:Y:S01]  /*0be0*/  PRMT R118, RZ, 0x7610, R118 ;  /* 0x00007610ff767816 */ /* 0x000fe20000000076 */
[----:B------:R-:W4:Y:S01]  /*0bf0*/  @!P0 LDG.E.U16 R106, desc[UR24][R74.64+0x200] ;  /* 0x000200184a6a8981 */ /* 0x000f22000c1e1500 */
[-C--:B------:R-:W-:Y:S02]  /*0c00*/  ISETP.GE.AND P0, PT, R108, R17.reuse, PT ;  /* 0x000000116c00720c */ /* 0x080fe40003f06270 */
[-C--:B------:R-:W-:Y:S01]  /*0c10*/  ISETP.GE.AND P3, PT, R120, R17.reuse, PT ;  /* 0x000000117800720c */ /* 0x080fe20003f66270 */
[----:B------:R-:W4:Y:S01]  /*0c20*/  @!P1 LDG.E.U16 R114, desc[UR24][R74.64+0x280] ;  /* 0x000280184a729981 */ /* 0x000f22000c1e1500 */
[-C--:B------:R-:W-:Y:S02]  /*0c30*/  ISETP.GE.AND P4, PT, R124, R17.reuse, PT ;  /* 0x000000117c00720c */ /* 0x080fe40003f86270 */
[-C--:B------:R-:W-:Y:S01]  /*0c40*/  ISETP.GE.AND P5, PT, R128, R17.reuse, PT ;  /* 0x000000118000720c */ /* 0x080fe20003fa6270 */
[----:B------:R-:W4:Y:S01]  /*0c50*/  @!P2 LDG.E.U16 R118, desc[UR24][R74.64+0x2c0] ;  /* 0x0002c0184a76a981 */ /* 0x000f22000c1e1500 */
[----:B------:R-:W-:-:S02]  /*0c60*/  ISETP.GE.AND P6, PT, R132, R17, PT ;  /* 0x000000118400720c */ /* 0x000fc40003fc6270 */
[----:B------:R-:W-:Y:S02]  /*0c70*/  PRMT R122, RZ, 0x7610, R122 ;  /* 0x00007610ff7a7816 */ /* 0x000fe4000000007a */
[----:B------:R-:W-:Y:S01]  /*0c80*/  PRMT R126, RZ, 0x7610, R126 ;  /* 0x00007610ff7e7816 */ /* 0x000fe2000000007e */
[----:B------:R-:W4:Y:S01]  /*0c90*/  @!P0 LDG.E.U16 R110, desc[UR24][R74.64+0x240] ;  /* 0x000240184a6e8981 */ /* 0x000f22000c1e1500 */
[----:B------:R-:W-:Y:S02]  /*0ca0*/  PRMT R130, RZ, 0x7610, R130 ;  /* 0x00007610ff827816 */ /* 0x000fe40000000082 */
[----:B------:R-:W-:Y:S01]  /*0cb0*/  PRMT R136, RZ, 0x7610, R136 ;  /* 0x00007610ff887816 */ /* 0x000fe20000000088 */
[----:B------:R-:W4:Y:S04]  /*0cc0*/  @!P3 LDG.E.U16 R122, desc[UR24][R74.64+0x300] ;  /* 0x000300184a7ab981 */ /* 0x000f28000c1e1500 */
[----:B------:R-:W4:Y:S04]  /*0cd0*/  @!P4 LDG.E.U16 R126, desc[UR24][R74.64+0x340] ;  /* 0x000340184a7ec981 */ /* 0x000f28000c1e1500 */
[----:B------:R-:W4:Y:S04]  /*0ce0*/  @!P5 LDG.E.U16 R130, desc[UR24][R74.64+0x380] ;  /* 0x000380184a82d981 */ /* 0x000f28000c1e1500 */
[----:B------:R0:W4:Y:S01]  /*0cf0*/  @!P6 LDG.E.U16 R136, desc[UR24][R74.64+0x3c0] ;  /* 0x0003c0184a88e981 */ /* 0x000122000c1e1500 */
[----:B------:R-:W-:-:S02]  /*0d00*/  P2R R83, PR, RZ, 0x1 ;  /* 0x00000001ff537803 */ /* 0x000fc40000000000 */
[----:B------:R-:W-:Y:S01]  /*0d10*/  ISETP.NE.AND P0, PT, R19, RZ, PT ;  /* 0x000000ff1300720c */ /* 0x000fe20003f05270 */
[----:B------:R-:W1:Y:S01]  /*0d20*/  S2R R21, SR_CgaCtaId ;  /* 0x0000000000157919 */ /* 0x000e620000008800 */
[----:B------:R-:W0:Y:S01]  /*0d30*/  S2R R19, SR_LANEID ;  /* 0x0000000000137919 */ /* 0x000e220000000000 */
[----:B------:R-:W-:-:S04]  /*0d40*/  MOV R180, 0x400 ;  /* 0x0000040000b47802 */ /* 0x000fc80000000f00 */
[----:B-1----:R-:W-:Y:S02]  /*0d50*/  LEA R180, R21, R180, 0x18 ;  /* 0x000000b415b47211 */ /* 0x002fe400078ec0ff */
[C---:B0-----:R-:W-:Y:S02]  /*0d60*/  IADD3 R108, PT, PT, R19.reuse, 0x20, RZ ;  /* 0x00000020136c7810 */ /* 0x041fe40007ffe0ff */
[-C--:B------:R-:W-:Y:S02]  /*0d70*/  LEA.HI.SX32 R21, R19, R19.reuse, 0x1b ;  /* 0x0000001313157211 */ /* 0x080fe400078fdaff */
[----:B------:R-:W-:Y:S02]  /*0d80*/  LEA.HI.SX32 R23, R108, R19, 0x1b ;  /* 0x000000136c177211 */ /* 0x000fe400078fdaff */
[----:B------:R-:W-:Y:S02]  /*0d90*/  LEA R21, R21, R180, 0x1 ;  /* 0x000000b415157211 */ /* 0x000fe400078e08ff */
[----:B------:R-:W-:-:S02]  /*0da0*/  IADD3 R74, PT, PT, R19, 0x40, RZ ;  /* 0x00000040134a7810 */ /* 0x000fc40007ffe0ff */
[----:B------:R-:W-:Y:S02]  /*0db0*/  LEA R23, R23, R180, 0x1 ;  /* 0x000000b417177211 */ /* 0x000fe400078e08ff */
[C---:B------:R-:W-:Y:S02]  /*0dc0*/  IADD3 R108, PT, PT, R19.reuse, 0x60, RZ ;  /* 0x00000060136c7810 */ /* 0x040fe40007ffe0ff */
[C---:B------:R-:W-:Y:S02]  /*0dd0*/  IADD3 R112, PT, PT, R19.reuse, 0x80, RZ ;  /* 0x0000008013707810 */ /* 0x040fe40007ffe0ff */
[C---:B------:R-:W-:Y:S02]  /*0de0*/  IADD3 R116, PT, PT, R19.reuse, 0xa0, RZ ;  /* 0x000000a013747810 */ /* 0x040fe40007ffe0ff */
[----:B------:R-:W-:Y:S02]  /*0df0*/  LEA.HI.SX32 R25, R74, R19, 0x1b ;  /* 0x000000134a197211 */ /* 0x000fe400078fdaff */
[----:B------:R-:W-:-:S02]  /*0e00*/  IADD3 R120, PT, PT, R19, 0xc0, RZ ;  /* 0x000000c013787810 */ /* 0x000fc40007ffe0ff */
[-C--:B------:R-:W-:Y:S02]  /*0e10*/  LEA.HI.SX32 R27, R108, R19.reuse, 0x1b ;  /* 0x000000136c1b7211 */ /* 0x080fe400078fdaff */
[-C--:B------:R-:W-:Y:S02]  /*0e20*/  LEA.HI.SX32 R29, R112, R19.reuse, 0x1b ;  /* 0x00000013701d7211 */ /* 0x080fe400078fdaff */
[----:B------:R-:W-:Y:S02]  /*0e30*/  IADD3 R74, PT, PT, R19, 0x100, RZ ;  /* 0x00000100134a7810 */ /* 0x000fe40007ffe0ff */
[-C--:B------:R-:W-:Y:S02]  /*0e40*/  LEA.HI.SX32 R31, R116, R19.reuse, 0x1b ;  /* 0x00000013741f7211 */ /* 0x080fe400078fdaff */
[----:B------:R-:W-:Y:S02]  /*0e50*/  LEA R25, R25, R180, 0x1 ;  /* 0x000000b419197211 */ /* 0x000fe400078e08ff */
[----:B------:R-:W-:-:S02]  /*0e60*/  LEA.HI.SX32 R33, R120, R19, 0x1b ;  /* 0x0000001378217211 */ /* 0x000fc400078fdaff */
[----:B------:R-:W-:Y:S02]  /*0e70*/  IADD3 R108, PT, PT, R19, 0x140, RZ ;  /* 0x00000140136c7810 */ /* 0x000fe40007ffe0ff */
[-C--:B------:R-:W-:Y:S02]  /*0e80*/  LEA R27, R27, R180.reuse, 0x1 ;  /* 0x000000b41b1b7211 */ /* 0x080fe400078e08ff */
[----:B------:R-:W-:Y:S02]  /*0e90*/  IADD3 R112, PT, PT, R19, 0x160, RZ ;  /* 0x0000016013707810 */ /* 0x000fe40007ffe0ff */
[-C--:B------:R-:W-:Y:S02]  /*0ea0*/  LEA R29, R29, R180.reuse, 0x1 ;  /* 0x000000b41d1d7211 */ /* 0x080fe400078e08ff */
[----:B------:R-:W-:Y:S02]  /*0eb0*/  LEA.HI.SX32 R37, R74, R19, 0x1b ;  /* 0x000000134a257211 */ /* 0x000fe400078fdaff */
[----:B------:R-:W-:-:S02]  /*0ec0*/  LEA R31, R31, R180, 0x1 ;  /* 0x000000b41f1f7211 */ /* 0x000fc400078e08ff */
[----:B------:R-:W-:Y:S02]  /*0ed0*/  IADD3 R74, PT, PT, R19, 0x1a0, RZ ;  /* 0x000001a0134a7810 */ /* 0x000fe40007ffe0ff */
[-C--:B------:R-:W-:Y:S02]  /*0ee0*/  LEA R33, R33, R180.reuse, 0x1 ;  /* 0x000000b421217211 */ /* 0x080fe400078e08ff */
[-C--:B------:R-:W-:Y:S02]  /*0ef0*/  LEA.HI.SX32 R41, R108, R19.reuse, 0x1b ;  /* 0x000000136c297211 */ /* 0x080fe400078fdaff */
[-C--:B------:R-:W-:Y:S02]  /*0f00*/  LEA.HI.SX32 R43, R112, R19.reuse, 0x1b ;  /* 0x00000013702b7211 */ /* 0x080fe400078fdaff */
[----:B------:R-:W-:Y:S02]  /*0f10*/  LEA R37, R37, R180, 0x1 ;  /* 0x000000b425257211 */ /* 0x000fe400078e08ff */
[----:B------:R-:W-:-:S02]  /*0f20*/  LEA.HI.SX32 R47, R74, R19, 0x1b ;  /* 0x000000134a2f7211 */ /* 0x000fc400078fdaff */
[----:B------:R-:W-:Y:S02]  /*0f30*/  SHF.L.U32 R53, R19, 0x4, RZ ;  /* 0x0000000413357819 */ /* 0x000fe400000006ff */
[-C--:B------:R-:W-:Y:S02]  /*0f40*/  LEA R41, R41, R180.reuse, 0x1 ;  /* 0x000000b429297211 */ /* 0x080fe400078e08ff */
[-C--:B------:R-:W-:Y:S02]  /*0f50*/  LEA R43, R43, R180.reuse, 0x1 ;  /* 0x000000b42b2b7211 */ /* 0x080fe400078e08ff */
[----:B------:R-:W-:Y:S02]  /*0f60*/  LEA R47, R47, R180, 0x1 ;  /* 0x000000b42f2f7211 */ /* 0x000fe400078e08ff */
[----:B------:R-:W-:-:S04]  /*0f70*/  LEA.HI.SX32 R53, R53, R53, 0x1b ;  /* 0x0000003535357211 */ /* 0x000fc800078fdaff */
[----:B------:R-:W-:Y:S02]  /*0f80*/  LEA R53, R53, R180, 0x1 ;  /* 0x000000b435357211 */ /* 0x000fe400078e08ff */
[----:B------:R-:W-:Y:S02]  /*0f90*/  P2R R81, PR, RZ, 0x2 ;  /* 0x00000002ff517803 */ /* 0x000fe40000000000 */
[----:B------:R-:W-:Y:S02]  /*0fa0*/  ISETP.GE.AND P1, PT, R82, R17, PT ;  /* 0x000000115200720c */ /* 0x000fe40003f26270 */
[----:B------:R-:W-:Y:S02]  /*0fb0*/  PRMT R82, RZ, 0x7610, R82 ;  /* 0x00007610ff527816 */ /* 0x000fe40000000052 */
[----:B------:R-:W-:Y:S01]  /*0fc0*/  PRMT R108, RZ, 0x7610, R108 ;  /* 0x00007610ff6c7816 */ /* 0x000fe2000000006c */
[----:B--2---:R0:W-:Y:S04]  /*0fd0*/  STS.U16 [R21], R72 ;  /* 0x0000004815007388 */ /* 0x0041e80000000400 */
[----:B---3--:R1:W-:Y:S01]  /*0fe0*/  STS.U16 [R23+0x40], R76 ;  /* 0x0000404c17007388 */ /* 0x0083e20000000400 */
[----:B0-----:R-:W-:-:S02]  /*0ff0*/  IADD3 R72, PT, PT, R19, 0xe0, RZ ;  /* 0x000000e013487810 */ /* 0x001fc40007ffe0ff */
[C---:B-1----:R-:W-:Y:S02]  /*1000*/  IADD3 R76, PT, PT, R19.reuse, 0x120, RZ ;  /* 0x00000120134c7810 */ /* 0x042fe40007ffe0ff */
[-C--:B------:R-:W-:Y:S02]  /*1010*/  LEA.HI.SX32 R35, R72, R19.reuse, 0x1b ;  /* 0x0000001348237211 */ /* 0x080fe400078fdaff */
[C---:B------:R-:W-:Y:S02]  /*1020*/  IADD3 R72, PT, PT, R19.reuse, 0x180, RZ ;  /* 0x0000018013487810 */ /* 0x040fe40007ffe0ff */
[----:B------:R-:W-:Y:S02]  /*1030*/  LEA.HI.SX32 R39, R76, R19, 0x1b ;  /* 0x000000134c277211 */ /* 0x000fe400078fdaff */
[----:B------:R-:W-:Y:S02]  /*1040*/  IADD3 R76, PT, PT, R19, 0x1c0, RZ ;  /* 0x000001c0134c7810 */ /* 0x000fe40007ffe0ff */
[----:B------:R-:W-:-:S02]  /*1050*/  LEA R35, R35, R180, 0x1 ;  /* 0x000000b423237211 */ /* 0x000fc400078e08ff */
[----:B------:R-:W-:Y:S01]  /*1060*/  LEA.HI.SX32 R45, R72, R19, 0x1b ;  /* 0x00000013482d7211 */ /* 0x000fe200078fdaff */
[----:B----4-:R0:W-:Y:S01]  /*1070*/  STS.U16 [R25+0x80], R78 ;  /* 0x0000804e19007388 */ /* 0x0101e20000000400 */
[----:B------:R-:W-:-:S03]  /*1080*/  LEA R39, R39, R180, 0x1 ;  /* 0x000000b427277211 */ /* 0x000fc600078e08ff */
[----:B------:R-:W-:Y:S01]  /*1090*/  STS.U16 [R27+0xc0], R80 ;  /* 0x0000c0501b007388 */ /* 0x000fe20000000400 */
[----:B------:R-:W-:-:S03]  /*10a0*/  LEA.HI.SX32 R49, R76, R19, 0x1b ;  /* 0x000000134c317211 */ /* 0x000fc600078fdaff */
[----:B------:R1:W-:Y:S01]  /*10b0*/  STS.U16 [R29+0x100], R90 ;  /* 0x0001005a1d007388 */ /* 0x0003e20000000400 */
[----:B0-----:R-:W-:-:S03]  /*10c0*/  IADD3 R78, PT, PT, R19, 0x1e0, RZ ;  /* 0x000001e0134e7810 */ /* 0x001fc60007ffe0ff */
[----:B------:R0:W-:Y:S01]  /*10d0*/  STS.U16 [R31+0x140], R94 ;  /* 0x0001405e1f007388 */ /* 0x0001e20000000400 */
[-C--:B------:R-:W-:Y:S02]  /*10e0*/  LEA R45, R45, R180.reuse, 0x1 ;  /* 0x000000b42d2d7211 */ /* 0x080fe400078e08ff */
[----:B------:R-:W-:Y:S01]  /*10f0*/  LEA.HI.SX32 R51, R78, R19, 0x1b ;  /* 0x000000134e337211 */ /* 0x000fe200078fdaff */
[----:B------:R2:W-:Y:S01]  /*1100*/  STS.U16 [R33+0x180], R98 ;  /* 0x0001806221007388 */ /* 0x0005e20000000400 */
[----:B------:R-:W-:-:S03]  /*1110*/  LEA R49, R49, R180, 0x1 ;  /* 0x000000b431317211 */ /* 0x000fc600078e08ff */
[----:B------:R3:W-:Y:S01]  /*1120*/  STS.U16 [R35+0x1c0], R102 ;  /* 0x0001c06623007388 */ /* 0x0007e20000000400 */
[----:B------:R-:W-:-:S03]  /*1130*/  LEA R51, R51, R180, 0x1 ;  /* 0x000000b433337211 */ /* 0x000fc600078e08ff */
[----:B------:R4:W-:Y:S04]  /*1140*/  STS.U16 [R37+0x200], R106 ;  /* 0x0002006a25007388 */ /* 0x0009e80000000400 */
[----:B------:R4:W-:Y:S04]  /*1150*/  STS.U16 [R39+0x240], R110 ;  /* 0x0002406e27007388 */ /* 0x0009e80000000400 */
        /* <DEDUP_REMOVED lines=24> */
[----:B-1----:R-:W-:-:S06]  /*12e0*/  PRMT R90, RZ, 0x7610, R90 ;  /* 0x00007610ff5a7816 */ /* 0x002fcc000000005a */
[----:B------:R-:W4:Y:S01]  /*12f0*/  @!P0 LDG.E.U16 R90, desc[UR24][R70.64] ;  /* 0x00000018465a8981 */ /* 0x000f22000c1e1500 */
[-C--:B------:R-:W-:Y:S02]  /*1300*/  ISETP.GE.AND P0, PT, R84, R17.reuse, PT ;  /* 0x000000115400720c */ /* 0x080fe40003f06270 */
[----:B------:R-:W-:Y:S01]  /*1310*/  PRMT R84, RZ, 0x7610, R84 ;  /* 0x00007610ff547816 */ /* 0x000fe20000000054 */
[----:B------:R-:W4:Y:S01]  /*1320*/  @!P1 LDG.E.U16 R82, desc[UR24][R70.64+0x40] ;  /* 0x0000401846529981 */ /* 0x000f22000c1e1500 */
[-C--:B------:R-:W-:Y:S02]  /*1330*/  ISETP.GE.AND P1, PT, R86, R17.reuse, PT ;  /* 0x000000115600720c */ /* 0x080fe40003f26270 */
[----:B0-----:R-:W-:Y:S01]  /*1340*/  PRMT R94, RZ, 0x7610, R94 ;  /* 0x00007610ff5e7816 */ /* 0x001fe2000000005e */
[----:B------:R-:W4:Y:S06]  /*1350*/  @!P4 LDG.E.U16 R108, desc[UR24][R70.64+0x340] ;  /* 0x00034018466cc981 */ /* 0x000f2c000c1e1500 */
[----:B------:R-:W4:Y:S01]  /*1360*/  @!P0 LDG.E.U16 R84, desc[UR24][R70.64+0x80] ;  /* 0x0000801846548981 */ /* 0x000f22000c1e1500 */
[----:B------:R-:W-:-:S02]  /*1370*/  ISETP.GE.AND P0, PT, R88, R17, PT ;  /* 0x000000115800720c */ /* 0x000fc40003f06270 */
[----:B------:R-:W-:Y:S02]  /*1380*/  PRMT R88, RZ, 0x7610, R88 ;  /* 0x00007610ff587816 */ /* 0x000fe40000000058 */
[----:B------:R-:W-:-:S06]  /*1390*/  PRMT R86, RZ, 0x7610, R86 ;  /* 0x00007610ff567816 */ /* 0x000fcc0000000056 */
        /* <DEDUP_REMOVED lines=8> */
[----:B------:R-:W-:Y:S02]  /*1420*/  ISETP.GE.AND P0, PT, R104, R17, PT ;  /* 0x000000116800720c */ /* 0x000fe40003f06270 */
[----:B--2---:R-:W-:Y:S02]  /*1430*/  PRMT R98, RZ, 0x7610, R98 ;  /* 0x00007610ff627816 */ /* 0x004fe40000000062 */
[----:B------:R-:W-:-:S06]  /*1440*/  PRMT R96, RZ, 0x7610, R96 ;  /* 0x00007610ff607816 */ /* 0x000fcc0000000060 */
[----:B------:R-:W2:Y:S01]  /*1450*/  @!P1 LDG.E.U16 R96, desc[UR24][R70.64+0x1c0] ;  /* 0x0001c01846609981 */ /* 0x000ea2000c1e1500 */
[----:B------:R-:W-:-:S03]  /*1460*/  ISETP.NE.AND P1, PT, R81, RZ, PT ;  /* 0x000000ff5100720c */ /* 0x000fc60003f25270 */
[----:B------:R-:W2:Y:S01]  /*1470*/  @!P0 LDG.E.U16 R98, desc[UR24][R70.64+0x200] ;  /* 0x0002001846628981 */ /* 0x000ea2000c1e1500 */
[----:B------:R-:W-:Y:S02]  /*1480*/  ISETP.NE.AND P0, PT, R83, RZ, PT ;  /* 0x000000ff5300720c */ /* 0x000fe40003f05270 */
[----:B------:R-:W-:Y:S02]  /*1490*/  PRMT R100, RZ, 0x7610, R100 ;  /* 0x00007610ff647816 */ /* 0x000fe40000000064 */
[----:B---3--:R-:W-:Y:S02]  /*14a0*/  PRMT R102, RZ, 0x7610, R102 ;  /* 0x00007610ff667816 */ /* 0x008fe40000000066 */
[----:B------:R-:W-:Y:S02]  /*14b0*/  PRMT R104, RZ, 0x7610, R104 ;  /* 0x00007610ff687816 */ /* 0x000fe40000000068 */
[----:B----4-:R-:W-:Y:S02]  /*14c0*/  PRMT R106, RZ, 0x7610, R106 ;  /* 0x00007610ff6a7816 */ /* 0x010fe4000000006a */
[----:B------:R-:W-:Y:S01]  /*14d0*/  PRMT R110, RZ, 0x7610, R110 ;  /* 0x00007610ff6e7816 */ /* 0x000fe2000000006e */
[----:B------:R-:W3:Y:S01]  /*14e0*/  @!P1 LDG.E.U16 R102, desc[UR24][R70.64+0x280] ;  /* 0x0002801846669981 */ /* 0x000ee2000c1e1500 */
[----:B------:R-:W-:-:S03]  /*14f0*/  PRMT R112, RZ, 0x7610, R112 ;  /* 0x00007610ff707816 */ /* 0x000fc60000000070 */
[----:B------:R-:W4:Y:S04]  /*1500*/  @!P0 LDG.E.U16 R100, desc[UR24][R70.64+0x240] ;  /* 0x0002401846648981 */ /* 0x000f28000c1e1500 */
[----:B------:R-:W3:Y:S04]  /*1510*/  @!P2 LDG.E.U16 R104, desc[UR24][R70.64+0x2c0] ;  /* 0x0002c0184668a981 */ /* 0x000ee8000c1e1500 */
[----:B------:R-:W3:Y:S04]  /*1520*/  @!P3 LDG.E.U16 R106, desc[UR24][R70.64+0x300] ;  /* 0x00030018466ab981 */ /* 0x000ee8000c1e1500 */
[----:B------:R-:W3:Y:S04]  /*1530*/  @!P5 LDG.E.U16 R110, desc[UR24][R70.64+0x380] ;  /* 0x00038018466ed981 */ /* 0x000ee8000c1e1500 */
[----:B------:R-:W3:Y:S01]  /*1540*/  @!P6 LDG.E.U16 R112, desc[UR24][R70.64+0x3c0] ;  /* 0x0003c0184670e981 */ /* 0x000ee2000c1e1500 */
[----:B------:R-:W-:Y:S03]  /*1550*/  BSSY.RECONVERGENT B0, `(.L_x_1388) ;  /* 0x0000057000007945 */ /* 0x000fe60003800200 */
[----:B------:R-:W-:Y:S04]  /*1560*/  STS.U16 [R21], R90 ;  /* 0x0000005a15007388 */ /* 0x000fe80000000400 */
[----:B------:R-:W-:Y:S04]  /*1570*/  STS.U16 [R23+0x40], R82 ;  /* 0x0000405217007388 */ /* 0x000fe80000000400 */
[----:B------:R-:W-:Y:S04]  /*1580*/  STS.U16 [R25+0x80], R84 ;  /* 0x0000805419007388 */ /* 0x000fe80000000400 */
[----:B------:R-:W-:Y:S04]  /*1590*/  STS.U16 [R27+0xc0], R86 ;  /* 0x0000c0561b007388 */ /* 0x000fe80000000400 */
[----:B------:R-:W-:Y:S04]  /*15a0*/  STS.U16 [R29+0x100], R88 ;  /* 0x000100581d007388 */ /* 0x000fe80000000400 */
[----:B------:R-:W-:Y:S04]  /*15b0*/  STS.U16 [R31+0x140], R92 ;  /* 0x0001405c1f007388 */ /* 0x000fe80000000400 */
[----:B------:R-:W-:Y:S04]  /*15c0*/  STS.U16 [R33+0x180], R94 ;  /* 0x0001805e21007388 */ /* 0x000fe80000000400 */
[----:B--2---:R-:W-:Y:S04]  /*15d0*/  STS.U16 [R35+0x1c0], R96 ;  /* 0x0001c06023007388 */ /* 0x004fe80000000400 */
[----:B------:R-:W-:Y:S04]  /*15e0*/  STS.U16 [R37+0x200], R98 ;  /* 0x0002006225007388 */ /* 0x000fe80000000400 */
[----:B----4-:R-:W-:Y:S04]  /*15f0*/  STS.U16 [R39+0x240], R100 ;  /* 0x0002406427007388 */ /* 0x010fe80000000400 */
[----:B---3--:R-:W-:Y:S04]  /*1600*/  STS.U16 [R41+0x280], R102 ;  /* 0x0002806629007388 */ /* 0x008fe80000000400 */
        /* <DEDUP_REMOVED lines=11> */
[----:B------:R-:W4:Y:S04]  /*16c0*/  LDS.U16 R88, [R53+0xa] ;  /* 0x00000a0035587984 */ /* 0x000f280000000400 */
[----:B------:R-:W4:Y:S04]  /*16d0*/  LDS.U16 R89, [R53+0xc] ;  /* 0x00000c0035597984 */ /* 0x000f280000000400 */
[----:B------:R0:W1:Y:S04]  /*16e0*/  LDS.U16 R91, [R53+0xe] ;  /* 0x00000e00355b7984 */ /* 0x0000680000000400 */
[----:B------:R0:W1:Y:S04]  /*16f0*/  LDS.U16 R93, [R53+0x10] ;  /* 0x00001000355d7984 */ /* 0x0000680000000400 */
[----:B------:R0:W2:Y:S04]  /*1700*/  LDS.U16 R95, [R53+0x12] ;  /* 0x00001200355f7984 */ /* 0x0000a80000000400 */
[----:B------:R0:W4:Y:S04]  /*1710*/  LDS.U16 R97, [R53+0x14] ;  /* 0x0000140035617984 */ /* 0x0001280000000400 */
[----:B------:R0:W4:Y:S04]  /*1720*/  LDS.U16 R99, [R53+0x16] ;  /* 0x0000160035637984 */ /* 0x0001280000000400 */
[----:B------:R0:W4:Y:S04]  /*1730*/  LDS.U16 R83, [R53+0x18] ;  /* 0x0000180035537984 */ /* 0x0001280000000400 */
[----:B------:R0:W4:Y:S04]  /*1740*/  LDS.U16 R82, [R53+0x1a] ;  /* 0x00001a0035527984 */ /* 0x0001280000000400 */
[----:B------:R1:W4:Y:S04]  /*1750*/  LDS.U16 R81, [R53+0x1c] ;  /* 0x00001c0035517984 */ /* 0x0003280000000400 */
[----:B------:R1:W4:Y:S01]  /*1760*/  LDS.U16 R71, [R53+0x1e] ;  /* 0x00001e0035477984 */ /* 0x0003220000000400 */
[----:B0-----:R-:W-:-:S05]  /*1770*/  HADD2.F32 R70, -RZ, R70.H0_H0 ;  /* 0x20000046ff467230 */ /* 0x001fca0000004100 */
[----:B-----5:R-:W-:-:S05]  /*1780*/  FADD.FTZ R70, R70, R3 ;  /* 0x0000000346467221 */ /* 0x020fca0000010000 */
[----:B------:R-:W-:Y:S01]  /*1790*/  FSETP.GTU.FTZ.AND P0, PT, R70, 20, PT ;  /* 0x41a000004600780b */ /* 0x000fe20003f1c000 */
[----:B-1----:R-:W-:-:S03]  /*17a0*/  HADD2.F32 R84, -RZ, R84.H0_H0 ;  /* 0x20000054ff547230 */ /* 0x002fc60000004100 */
[----:B------:R-:W-:Y:S01]  /*17b0*/  ISETP.EQ.OR P0, PT, RZ, UR4, P0 ;  /* 0x00000004ff007c0c */ /* 0x000fe20008702670 */
[----:B--2---:R-:W-:Y:S02]  /*17c0*/  HADD2.F32 R90, -RZ, R85.H0_H0 ;  /* 0x20000055ff5a7230 */ /* 0x004fe40000004100 */
[----:B---3--:R-:W-:Y:S02]  /*17d0*/  HADD2.F32 R92, -RZ, R86.H0_H0 ;  /* 0x20000056ff5c7230 */ /* 0x008fe40000004100 */
[----:B----4-:R-:W-:Y:S02]  /*17e0*/  HADD2.F32 R94, -RZ, R87.H0_H0 ;  /* 0x20000057ff5e7230 */ /* 0x010fe40000004100 */
[--C-:B------:R-:W-:Y:S01]  /*17f0*/  FADD.FTZ R84, R84, R3.reuse ;  /* 0x0000000354547221 */ /* 0x100fe20000010000 */
[----:B------:R-:W-:Y:S02]  /*1800*/  HADD2.F32 R96, -RZ, R88.H0_H0 ;  /* 0x20000058ff607230 */ /* 0x000fe40000004100 */
[--C-:B------:R-:W-:Y:S01]  /*1810*/  FADD.FTZ R86, R90, R3.reuse ;  /* 0x000000035a567221 */ /* 0x100fe20000010000 */
[--C-:B------:R-:W-:Y:S01]  /*1820*/  FADD.FTZ R88, R92, R3.reuse ;  /* 0x000000035c587221 */ /* 0x100fe20000010000 */
[----:B------:R-:W-:Y:S01]  /*1830*/  FADD.FTZ R90, R94, R3 ;  /* 0x000000035e5a7221 */ /* 0x000fe20000010000 */
        /* <DEDUP_REMOVED lines=40> */
.L_x_1389:
[----:B------:R-:W-:Y:S05]  /*1ac0*/  BSYNC.RECONVERGENT B0 ;  /* 0x0000000000007941 */ /* 0x000fea0003800200 */
.L_x_1388:
        /* <DEDUP_REMOVED lines=35> */
.L_x_1391:
[----:B------:R-:W-:Y:S05]  /*1d00*/  BSYNC.RECONVERGENT B0 ;  /* 0x0000000000007941 */ /* 0x000fea0003800200 */
.L_x_1390:
        /* <DEDUP_REMOVED lines=37> */
.L_x_1393:
[----:B------:R-:W-:Y:S05]  /*1f60*/  BSYNC.RECONVERGENT B0 ;  /* 0x0000000000007941 */ /* 0x000fea0003800200 */
.L_x_1392:
        /* <DEDUP_REMOVED lines=35> */
.L_x_1395:
[----:B------:R-:W-:Y:S05]  /*21a0*/  BSYNC.RECONVERGENT B0 ;  /* 0x0000000000007941 */ /* 0x000fea0003800200 */
.L_x_1394:
        /* <DEDUP_REMOVED lines=37> */
.L_x_1397:
[----:B------:R-:W-:Y:S05]  /*2400*/  BSYNC.RECONVERGENT B0 ;  /* 0x0000000000007941 */ /* 0x000fea0003800200 */
.L_x_1396:
        /* <DEDUP_REMOVED lines=35> */
.L_x_1399:
[----:B------:R-:W-:Y:S05]  /*2640*/  BSYNC.RECONVERGENT B0 ;  /* 0x0000000000007941 */ /* 0x000fea0003800200 */
.L_x_1398:
        /* <DEDUP_REMOVED lines=37> */
.L_x_1401:
[----:B------:R-:W-:Y:S05]  /*28a0*/  BSYNC.RECONVERGENT B0 ;  /* 0x0000000000007941 */ /* 0x000fea0003800200 */
.L_x_1400:
        /* <DEDUP_REMOVED lines=35> */
.L_x_1403:
[----:B------:R-:W-:Y:S05]  /*2ae0*/  BSYNC.RECONVERGENT B0 ;  /* 0x0000000000007941 */ /* 0x000fea0003800200 */
.L_x_1402:
[----:B------:R-:W-:Y:S01]  /*2af0*/  ISETP.EQ.OR P4, PT, RZ, UR4, P4 ;  /* 0x00000004ff007c0c */ /* 0x000fe2000a782670 */
[----:B------:R-:W-:Y:S01]  /*2b00*/  HADD2.F32 R110, -RZ, R81.H0_H0 ;  /* 0x20000051ff6e7230 */ /* 0x000fe20000004100 */
[----:B------:R-:W-:Y:S01]  /*2b10*/  BSSY.RECONVERGENT B0, `(.L_x_1404) ;  /* 0x0000025000007945 */ /* 0x000fe20003800200 */
[----:B------:R-:W-:Y:S01]  /*2b20*/  FSETP.GTU.FTZ.AND P1, PT, R108, 20, PT ;  /* 0x41a000006c00780b */ /* 0x000fe20003f3c000 */
[----:B------:R-:W-:Y:S01]  /*2b30*/  HADD2.F32 R87, -RZ, R80.H0_H0 ;  /* 0x20000050ff577230 */ /* 0x000fe20000004100 */
        /* <DEDUP_REMOVED lines=34> */
.L_x_1405:
[----:B------:R-:W-:Y:S05]  /*2d60*/  BSYNC.RECONVERGENT B0 ;  /* 0x0000000000007941 */ /* 0x000fea0003800200 */
.L_x_1404:
        /* <DEDUP_REMOVED lines=39> */
.L_x_1407:
[----:B------:R-:W-:Y:S05]  /*2fe0*/  BSYNC.RECONVERGENT B0 ;  /* 0x0000000000007941 */ /* 0x000fea0003800200 */
.L_x_1406:
        /* <DEDUP_REMOVED lines=45> */
.L_x_1409:
[----:B------:R-:W-:Y:S05]  /*32c0*/  BSYNC.RECONVERGENT B0 ;  /* 0x0000000000007941 */ /* 0x000fea0003800200 */
.L_x_1408:
        /* <DEDUP_REMOVED lines=32> */
.L_x_1411:
[----:B------:R-:W-:Y:S05]  /*34d0*/  BSYNC.RECONVERGENT B0 ;  /* 0x0000000000007941 */ /* 0x000fea0003800200 */
.L_x_1410:
        /* <DEDUP_REMOVED lines=32> */
.L_x_1413:
[----:B------:R-:W-:Y:S05]  /*36e0*/  BSYNC.RECONVERGENT B0 ;  /* 0x0000000000007941 */ /* 0x000fea0003800200 */
.L_x_1412:
        /* <DEDUP_REMOVED lines=32> */
.L_x_1415:
[----:B------:R-:W-:Y:S05]  /*38f0*/  BSYNC.RECONVERGENT B0 ;  /* 0x0000000000007941 */ /* 0x000fea0003800200 */
.L_x_1414:
        /* <DEDUP_REMOVED lines=32> */
.L_x_1417:
[----:B------:R-:W-:Y:S05]  /*3b00*/  BSYNC.RECONVERGENT B0 ;  /* 0x0000000000007941 */ /* 0x000fea0003800200 */
.L_x_1416:
        /* <DEDUP_REMOVED lines=32> */
.L_x_1419:
[----:B------:R-:W-:Y:S05]  /*3d10*/  BSYNC.RECONVERGENT B0 ;  /* 0x0000000000007941 */ /* 0x000fea0003800200 */
.L_x_1418:
[----:B------:R-:W0:Y:S01]  /*3d20*/  LDCU UR5, c[0x0][0x38c] ;  /* 0x00007180ff0577ac */ /* 0x000e220008000800 */
[----:B------:R-:W-:Y:S02]  /*3d30*/  HADD2.F32 R111, -RZ, R55.H0_H0 ;  /* 0x20000037ff6f7230 */ /* 0x000fe40000004100 */
[-C--:B------:R-:W-:Y:S01]  /*3d40*/  FMUL.FTZ R55, R87, R2.reuse ;  /* 0x0000000257377220 */ /* 0x080fe20000410000 */
[----:B------:R-:W-:Y:S02]  /*3d50*/  HADD2.F32 R113, -RZ, R57.H0_H0 ;  /* 0x20000039ff717230 */ /* 0x000fe40000004100 */
[-C--:B------:R-:W-:Y:S01]  /*3d60*/  FMUL.FTZ R114, R79, R2.reuse ;  /* 0x000000024f727220 */ /* 0x080fe20000410000 */
[----:B------:R-:W-:Y:S02]  /*3d70*/  HADD2.F32 R115, -RZ, R59.H0_H0 ;  /* 0x2000003bff737230 */ /* 0x000fe40000004100 */
[----:B------:R-:W-:Y:S01]  /*3d80*/  FMUL.FTZ R57, R91, R2 ;  /* 0x000000025b397220 */ /* 0x000fe20000410000 */
[----:B------:R-:W-:-:S02]  /*3d90*/  HADD2.F32 R117, -RZ, R61.H0_H0 ;  /* 0x2000003dff757230 */ /* 0x000fc40000004100 */
        /* <DEDUP_REMOVED lines=16> */
[----:B------:R-:W0:Y:S01]  /*3ea0*/  LDCU.64 UR6, c[0x0][0x3a0] ;  /* 0x00007400ff0677ac */ /* 0x000e220008000a00 */
[----:B------:R-:W1:Y:S01]  /*3eb0*/  LDC R130, c[0x0][0x38c] ;  /* 0x0000e300ff827b82 */ /* 0x000e620000000800 */
[C---:B------:R-:W-:Y:S01]  /*3ec0*/  SHF.L.U32 R72, R7.reuse, 0xa, RZ ;  /* 0x0000000a07487819 */ /* 0x040fe200000006ff */
[----:B------:R-:W-:Y:S01]  /*3ed0*/  HFMA2 R119, -RZ, RZ, 0, 0 ;  /* 0x00000000ff777431 */ /* 0x000fe200000001ff */
[----:B------:R-:W-:Y:S01]  /*3ee0*/  ISETP.NE.AND P0, PT, R7, RZ, PT ;  /* 0x000000ff0700720c */ /* 0x000fe20003f05270 */
[----:B------:R-:W-:Y:S01]  /*3ef0*/  FMUL.FTZ R87, R87, R70 ;  /* 0x0000004657577220 */ /* 0x000fe20000410000 */
[----:B------:R-:W-:Y:S01]  /*3f00*/  LEA R71, R73, -R72, 0x1 ;  /* 0x8000004849477211 */ /* 0x000fe200078e08ff */
[----:B------:R-:W-:Y:S01]  /*3f10*/  FMUL.FTZ R89, R79, R84 ;  /* 0x000000544f597220 */ /* 0x000fe20000410000 */
[----:B------:R-:W-:Y:S01]  /*3f20*/  SHF.L.U32 R73, R4, 0x5, RZ ;  /* 0x0000000504497819 */ /* 0x000fe200000006ff */
[----:B------:R-:W2:Y:S01]  /*3f30*/  LDC.64 R138, c[0x0][0x440] ;  /* 0x00011000ff8a7b82 */ /* 0x000ea20000000a00 */
[----:B------:R-:W-:Y:S01]  /*3f40*/  FMUL.FTZ R91, R91, R86 ;  /* 0x000000565b5b7220 */ /* 0x000fe20000410000 */
[----:B------:R-:W-:Y:S01]  /*3f50*/  FMUL.FTZ R93, R77, R88 ;  /* 0x000000584d5d7220 */ /* 0x000fe20000410000 */
[----:B------:R-:W-:Y:S01]  /*3f60*/  LOP3.LUT R132, R73, 0x7c1f, R4, 0xc8, !PT ;  /* 0x00007c1f49847812 */ /* 0x000fe200078ec804 */
[----:B------:R-:W-:Y:S01]  /*3f70*/  FMUL.FTZ R95, R95, R90 ;  /* 0x0000005a5f5f7220 */ /* 0x000fe20000410000 */
[----:B------:R-:W-:Y:S01]  /*3f80*/  FMUL.FTZ R97, R75, R92 ;  /* 0x0000005c4b617220 */ /* 0x000fe20000410000 */
[----:B------:R-:W-:Y:S01]  /*3f90*/  FMUL.FTZ R99, R99, R94 ;  /* 0x0000005e63637220 */ /* 0x000fe20000410000 */
[----:B------:R-:W-:Y:S01]  /*3fa0*/  FMUL.FTZ R101, R101, R96 ;  /* 0x0000006065657220 */ /* 0x000fe20000410000 */
[----:B------:R-:W3:Y:S01]  /*3fb0*/  LDC.64 R140, c[0x0][0x448] ;  /* 0x00011200ff8c7b82 */ /* 0x000ee20000000a00 */
[----:B0-----:R-:W-:-:S04]  /*3fc0*/  IMAD.WIDE.U32 R136, R0, UR6, RZ ;  /* 0x0000000600887c25 */ /* 0x001fc8000f8e00ff */
[----:B------:R-:W-:Y:S01]  /*3fd0*/  FMUL.FTZ R103, R103, R98 ;  /* 0x0000006267677220 */ /* 0x000fe20000410000 */
[----:B------:R-:W-:Y:S01]  /*3fe0*/  FMUL.FTZ R105, R105, R100 ;  /* 0x0000006469697220 */ /* 0x000fe20000410000 */
[----:B------:R-:W-:Y:S01]  /*3ff0*/  FMUL.FTZ R107, R107, R102 ;  /* 0x000000666b6b7220 */ /* 0x000fe20000410000 */
[----:B------:R-:W-:Y:S01]  /*4000*/  ISETP.EQ.AND P0, PT, R4, RZ, P0 ;  /* 0x000000ff0400720c */ /* 0x000fe20000702270 */
[----:B------:R-:W-:Y:S01]  /*4010*/  FMUL.FTZ R109, R109, R104 ;  /* 0x000000686d6d7220 */ /* 0x000fe20000410000 */
[----:B------:R-:W-:Y:S01]  /*4020*/  ISETP.GE.AND P1, PT, R132, R71, PT ;  /* 0x000000478400720c */ /* 0x000fe20003f26270 */
[----:B------:R-:W0:Y:S01]  /*4030*/  LDC.64 R142, c[0x0][0x480] ;  /* 0x00012000ff8e7b82 */ /* 0x000e220000000a00 */
[----:B------:R-:W-:Y:S01]  /*4040*/  FMUL.FTZ R111, R111, R106 ;  /* 0x0000006a6f6f7220 */ /* 0x000fe20000410000 */
[----:B------:R-:W-:Y:S01]  /*4050*/  FMUL.FTZ R113, R113, R108 ;  /* 0x0000006c71717220 */ /* 0x000fe20000410000 */
[----:B------:R-:W-:Y:S01]  /*4060*/  FMUL.FTZ R115, R115, R110 ;  /* 0x0000006e73737220 */ /* 0x000fe20000410000 */
[----:B------:R-:W-:Y:S01]  /*4070*/  FMUL.FTZ R117, R117, R112 ;  /* 0x0000007075757220 */ /* 0x000fe20000410000 */
[----:B------:R-:W-:Y:S01]  /*4080*/  IMAD R85, R0, UR7, R137 ;  /* 0x0000000700557c24 */ /* 0x000fe2000f8e0289 */
[----:B------:R-:W4:Y:S01]  /*4090*/  LDCU UR5, c[0x0][0x38c] ;  /* 0x00007180ff0577ac */ /* 0x000f220008000800 */
[----:B------:R-:W0:Y:S01]  /*40a0*/  LDCU.64 UR6, c[0x0][0x3a8] ;  /* 0x00007500ff0677ac */ /* 0x000e220008000a00 */
[----:B------:R-:W0:Y:S04]  /*40b0*/  LDCU.64 UR8, c[0x0][0x3c0] ;  /* 0x00007800ff0877ac */ /* 0x000e280008000a00 */
.L_x_1423:
[-C--:B------:R-:W-:Y:S01]  /*40c0*/  ISETP.GE.AND P4, PT, R12, R71.reuse, PT ;  /* 0x000000470c00720c */ /* 0x080fe20003f86270 */
[----:B------:R-:W5:Y:S01]  /*40d0*/  @!P1 LDC.64 R76, c[0x0][0x3e0] ;  /* 0x0000f800ff4c9b82 */ /* 0x000f620000000a00 */
[-C--:B------:R-:W-:Y:S02]  /*40e0*/  ISETP.GE.AND P5, PT, R14, R71.reuse, PT ;  /* 0x000000470e00720c */ /* 0x080fe40003fa6270 */
[----:B------:R-:W-:Y:S02]  /*40f0*/  LOP3.LUT R78, R132, 0x60, RZ, 0xfc, !PT ;  /* 0x00000060844e7812 */ /* 0x000fe400078efcff */
[----:B------:R-:W-:Y:S02]  /*4100*/  @!P1 MOV R133, RZ ;  /* 0x000000ff00859202 */ /* 0x000fe40000000f00 */
[----:B------:R-:W-:Y:S02]  /*4110*/  ISETP.GE.AND P2, PT, R78, R71, PT ;  /* 0x000000474e00720c */ /* 0x000fe40003f46270 */
[----:B------:R-:W-:-:S02]  /*4120*/  LOP3.LUT R144, R132, 0x80, RZ, 0xfc, !PT ;  /* 0x0000008084907812 */ /* 0x000fc400078efcff */
[----:B------:R-:W-:Y:S01]  /*4130*/  PRMT R150, RZ, 0x7610, R150 ;  /* 0x00007610ff967816 */ /* 0x000fe20000000096 */
[----:B------:R-:W1:Y:S01]  /*4140*/  @!P4 LDC.64 R80, c[0x0][0x3e0] ;  /* 0x0000f800ff50cb82 */ /* 0x000e620000000a00 */
[----:B------:R-:W-:Y:S02]  /*4150*/  @!P4 MOV R82, R12 ;  /* 0x0000000c0052c202 */ /* 0x000fe40000000f00 */
[----:B------:R-:W-:Y:S02]  /*4160*/  @!P4 MOV R83, RZ ;  /* 0x000000ff0053c202 */ /* 0x000fe40000000f00 */
[----:B------:R-:W-:-:S03]  /*4170*/  ISETP.GE.AND P3, PT, R144, R71, PT ;  /* 0x000000479000720c */ /* 0x000fc60003f66270 */
[----:B------:R-:W4:Y:S01]  /*4180*/  @!P5 LDC.64 R72, c[0x0][0x3e0] ;  /* 0x0000f800ff48db82 */ /* 0x000f220000000a00 */
[----:B-----5:R-:W-:-:S04]  /*4190*/  @!P1 IMAD.WIDE.U32 R146, R119, R76, R132 ;  /* 0x0000004c77929225 */ /* 0x020fc800078e0084 */
[----:B------:R-:W-:-:S03]  /*41a0*/  @!P1 IMAD R77, R119, R77, R147 ;  /* 0x0000004d774d9224 */ /* 0x000fc600078e0293 */
[----:B------:R-:W5:Y:S01]  /*41b0*/  @!P2 LDC.64 R74, c[0x0][0x3e0] ;  /* 0x0000f800ff4aab82 */ /* 0x000f620000000a00 */
[----:B------:R-:W-:-:S04]  /*41c0*/  @!P1 LEA R76, P6, R146, R13, 0x1 ;  /* 0x0000000d924c9211 */ /* 0x000fc800078c08ff */
[----:B------:R-:W-:Y:S01]  /*41d0*/  @!P1 LEA.HI.X R77, R146, R15, R77, 0x1, P6 ;  /* 0x0000000f924d9211 */ /* 0x000fe200030f0c4d */
[----:B-1----:R-:W-:Y:S01]  /*41e0*/  @!P4 IMAD.WIDE.U32 R82, R119, R80, R82 ;  /* 0x000000507752c225 */ /* 0x002fe200078e0052 */
[----:B------:R-:W-:-:S03]  /*41f0*/  @!P5 MOV R80, R14 ;  /* 0x0000000e0050d202 */ /* 0x000fc60000000f00 */
[C---:B------:R-:W-:Y:S01]  /*4200*/  @!P4 IMAD R79, R119.reuse, R81, R83 ;  /* 0x00000051774fc224 */ /* 0x040fe200078e0253 */
[----:B------:R-:W-:Y:S02]  /*4210*/  @!P5 MOV R81, RZ ;  /* 0x000000ff0051d202 */ /* 0x000fe40000000f00 */
[----:B------:R-:W-:Y:S01]  /*4220*/  @!P4 LEA R152, P6, R82, R13, 0x1 ;  /* 0x0000000d5298c211 */ /* 0x000fe200078c08ff */
[----:B----4-:R-:W-:-:S03]  /*4230*/  @!P5 IMAD.WIDE.U32 R80, R119, R72, R80 ;  /* 0x000000487750d225 */ /* 0x010fc600078e0050 */
[----:B------:R-:W-:Y:S02]  /*4240*/  @!P4 LEA.HI.X R153, R82, R15, R79, 0x1, P6 ;  /* 0x0000000f5299c211 */ /* 0x000fe400030f0c4f */
[----:B------:R-:W-:Y:S01]  /*4250*/  LOP3.LUT R82, R132, 0xa0, RZ, 0xfc, !PT ;  /* 0x000000a084527812 */ /* 0x000fe200078efcff */
[----:B------:R-:W-:Y:S01]  /*4260*/  @!P5 IMAD R79, R119, R73, R81 ;  /* 0x00000049774fd224 */ /* 0x000fe200078e0251 */
[----:B------:R-:W-:Y:S01]  /*4270*/  @!P5 LEA R146, P6, R80, R13, 0x1 ;  /* 0x0000000d5092d211 */ /* 0x000fe200078c08ff */
[----:B------:R1:W4:Y:S01]  /*4280*/  @!P4 LDG.E.U16 R150, desc[UR24][R152.64] ;  /* 0x000000189896c981 */ /* 0x000322000c1e1500 */
[----:B------:R-:W-:Y:S01]  /*4290*/  ISETP.GE.AND P4, PT, R82, R71, PT ;  /* 0x000000475200720c */ /* 0x000fe20003f86270 */
[----:B------:R-:W3:Y:S01]  /*42a0*/  @!P3 LDC.64 R72, c[0x0][0x3e0] ;  /* 0x0000f800ff48bb82 */ /* 0x000ee20000000a00 */
[----:B------:R-:W-:Y:S02]  /*42b0*/  @!P5 LEA.HI.X R147, R80, R15, R79, 0x1, P6 ;  /* 0x0000000f5093d211 */ /* 0x000fe400030f0c4f */
[----:B------:R-:W-:-:S02]  /*42c0*/  @!P2 MOV R79, RZ ;  /* 0x000000ff004fa202 */ /* 0x000fc40000000f00 */
[----:B------:R-:W-:Y:S01]  /*42d0*/  PRMT R148, RZ, 0x7610, R148 ;  /* 0x00007610ff947816 */ /* 0x000fe20000000094 */
[----:B-----5:R-:W-:Y:S01]  /*42e0*/  @!P2 IMAD.WIDE.U32 R78, R119, R74, R78 ;  /* 0x0000004a774ea225 */ /* 0x020fe200078e004e */
[----:B------:R-:W-:-:S04]  /*42f0*/  MOV R74, R136 ;  /* 0x00000088004a7202 */ /* 0x000fc80000000f00 */
[----:B------:R5:W4:Y:S01]  /*4300*/  @!P5 LDG.E.U16 R148, desc[UR24][R146.64] ;  /* 0x000000189294d981 */ /* 0x000b22000c1e1500 */
[C---:B------:R-:W-:Y:S01]  /*4310*/  @!P2 IMAD R79, R119.reuse, R75, R79 ;  /* 0x0000004b774fa224 */ /* 0x040fe200078e024f */
[----:B------:R-:W-:Y:S01]  /*4320*/  MOV R75, R85 ;  /* 0x00000055004b7202 */ /* 0x000fe20000000f00 */
[----:B------:R-:W5:Y:S01]  /*4330*/  @!P4 LDC.64 R80, c[0x0][0x3e0] ;  /* 0x0000f800ff50cb82 */ /* 0x000f620000000a00 */
[----:B------:R-:W-:Y:S02]  /*4340*/  ISETP.GE.AND P5, PT, R16, R71, PT ;  /* 0x000000471000720c */ /* 0x000fe40003fa6270 */
[C---:B------:R-:W-:Y:S01]  /*4350*/  @!P2 LEA R156, P6, R78.reuse, R13, 0x1 ;  /* 0x0000000d4e9ca211 */ /* 0x040fe200078c08ff */
[C---:B0-----:R-:W-:Y:S01]  /*4360*/  IMAD.WIDE.U32 R74, R119.reuse, UR6, R74 ;  /* 0x00000006774a7c25 */ /* 0x041fe2000f8e004a */
[----:B------:R-:W-:Y:S02]  /*4370*/  @!P3 MOV R145, RZ ;  /* 0x000000ff0091b202 */ /* 0x000fe40000000f00 */
[----:B------:R-:W-:Y:S01]  /*4380*/  @!P2 LEA.HI.X R157, R78, R15, R79, 0x1, P6 ;  /* 0x0000000f4e9da211 */ /* 0x000fe200030f0c4f */
[----:B------:R-:W-:Y:S01]  /*4390*/  IMAD R75, R119, UR7, R75 ;  /* 0x00000007774b7c24 */ /* 0x000fe2000f8e024b */
[----:B--2---:R-:W-:-:S02]  /*43a0*/  LEA R78, P6, R74, R138, 0x3 ;  /* 0x0000008a4a4e7211 */ /* 0x004fc400078c18ff */
[----:B-1----:R-:W-:Y:S01]  /*43b0*/  PRMT R152, RZ, 0x7610, R152 ;  /* 0x00007610ff987816 */ /* 0x002fe20000000098 */
[C---:B---3--:R-:W-:Y:S01]  /*43c0*/  @!P3 IMAD.WIDE.U32 R144, R119.reuse, R72, R144 ;  /* 0x000000487790b225 */ /* 0x048fe200078e0090 */
[----:B------:R-:W-:Y:S02]  /*43d0*/  LEA.HI.X R79, R74, R139, R75, 0x3, P6 ;  /* 0x0000008b4a4f7211 */ /* 0x000fe400030f1c4b */
[----:B------:R-:W0:Y:S01]  /*43e0*/  @!P5 LDC.64 R74, c[0x0][0x3e0] ;  /* 0x0000f800ff4adb82 */ /* 0x000e220000000a00 */
[----:B------:R-:W-:Y:S01]  /*43f0*/  ISETP.GE.AND P6, PT, R18, R71, PT ;  /* 0x000000471200720c */ /* 0x000fe20003fc6270 */
[----:B------:R1:W2:Y:S01]  /*4400*/  @!P2 LDG.E.U16 R152, desc[UR24][R156.64] ;  /* 0x000000189c98a981 */ /* 0x0002a2000c1e1500 */
[----:B------:R-:W-:Y:S01]  /*4410*/  @!P3 IMAD R73, R119, R73, R145 ;  /* 0x000000497749b224 */ /* 0x000fe200078e0291 */
[----:B-----5:R-:W-:Y:S02]  /*4420*/  @!P3 LEA R146, P2, R144, R13, 0x1 ;  /* 0x0000000d9092b211 */ /* 0x020fe400078408ff */
[----:B------:R-:W-:Y:S01]  /*4430*/  @!P4 MOV R83, RZ ;  /* 0x000000ff0053c202 */ /* 0x000fe20000000f00 */
[----:B------:R-:W3:Y:S01]  /*4440*/  LDG.E.64 R78, desc[UR24][R78.64] ;  /* 0x000000184e4e7981 */ /* 0x000ee2000c1e1b00 */
[----:B------:R-:W-:-:S02]  /*4450*/  PRMT R154, RZ, 0x7610, R154 ;  /* 0x00007610ff9a7816 */ /* 0x000fc4000000009a */
[----:B------:R-:W-:Y:S01]  /*4460*/  @!P3 LEA.HI.X R147, R144, R15, R73, 0x1, P2 ;  /* 0x0000000f9093b211 */ /* 0x000fe200010f0c49 */
[----:B------:R-:W-:-:S03]  /*4470*/  @!P4 IMAD.WIDE.U32 R82, R119, R80, R82 ;  /* 0x000000507752c225 */ /* 0x000fc600078e0052 */
[----:B------:R-:W5:Y:S01]  /*4480*/  @!P6 LDC.64 R72, c[0x0][0x3e0] ;  /* 0x0000f800ff48eb82 */ /* 0x000f620000000a00 */
[----:B------:R0:W2:Y:S01]  /*4490*/  @!P3 LDG.E.U16 R154, desc[UR24][R146.64] ;  /* 0x00000018929ab981 */ /* 0x0000a2000c1e1500 */
[----:B------:R-:W-:Y:S01]  /*44a0*/  @!P4 IMAD R81, R119, R81, R83 ;  /* 0x000000517751c224 */ /* 0x000fe200078e0253 */
[----:B------:R-:W-:Y:S02]  /*44b0*/  @!P4 LEA R144, P3, R82, R13, 0x1 ;  /* 0x0000000d5290c211 */ /* 0x000fe400078608ff */
[----:B------:R-:W-:Y:S02]  /*44c0*/  ISETP.GE.AND P2, PT, R20, R71, PT ;  /* 0x000000471400720c */ /* 0x000fe40003f46270 */
[----:B------:R-:W-:Y:S02]  /*44d0*/  @!P4 LEA.HI.X R145, R82, R15, R81, 0x1, P3 ;  /* 0x0000000f5291c211 */ /* 0x000fe400018f0c51 */
[----:B------:R-:W-:Y:S02]  /*44e0*/  @!P5 MOV R80, R16 ;  /* 0x000000100050d202 */ /* 0x000fe40000000f00 */
[----:B------:R-:W-:-:S02]  /*44f0*/  @!P5 MOV R81, RZ ;  /* 0x000000ff0051d202 */ /* 0x000fc40000000f00 */
[----:B-1----:R-:W-:Y:S01]  /*4500*/  PRMT R156, RZ, 0x7610, R156 ;  /* 0x00007610ff9c7816 */ /* 0x002fe2000000009c */
[----:B0-----:R-:W-:-:S04]  /*4510*/  @!P5 IMAD.WIDE.U32 R82, R119, R74, R80 ;  /* 0x0000004a7752d225 */ /* 0x001fc800078e0050 */
[----:B------:R-:W0:Y:S01]  /*4520*/  @!P2 LDC.64 R80, c[0x0][0x3e0] ;  /* 0x0000f800ff50ab82 */ /* 0x000e220000000a00 */
[----:B------:R1:W2:Y:S01]  /*4530*/  @!P4 LDG.E.U16 R156, desc[UR24][R144.64] ;  /* 0x00000018909cc981 */ /* 0x0002a2000c1e1500 */
[----:B------:R-:W-:Y:S01]  /*4540*/  @!P5 IMAD R75, R119, R75, R83 ;  /* 0x0000004b774bd224 */ /* 0x000fe200078e0253 */
[----:B------:R-:W-:Y:S02]  /*4550*/  @!P5 LEA R146, P4, R82, R13, 0x1 ;  /* 0x0000000d5292d211 */ /* 0x000fe400078808ff */
[----:B------:R-:W-:Y:S02]  /*4560*/  ISETP.GE.AND P3, PT, R22, R71, PT ;  /* 0x000000471600720c */ /* 0x000fe40003f66270 */
[----:B------:R-:W-:Y:S02]  /*4570*/  @!P5 LEA.HI.X R147, R82, R15, R75, 0x1, P4 ;  /* 0x0000000f5293d211 */ /* 0x000fe400020f0c4b */
[----:B------:R-:W-:Y:S02]  /*4580*/  @!P6 MOV R74, R18 ;  /* 0x00000012004ae202 */ /* 0x000fe40000000f00 */
[----:B------:R-:W-:-:S02]  /*4590*/  @!P6 MOV R75, RZ ;  /* 0x000000ff004be202 */ /* 0x000fc40000000f00 */
[----:B------:R-:W-:Y:S01]  /*45a0*/  PRMT R158, RZ, 0x7610, R158 ;  /* 0x00007610ff9e7816 */ /* 0x000fe2000000009e */
[----:B-----5:R-:W-:-:S04]  /*45b0*/  @!P6 IMAD.WIDE.U32 R82, R119, R72, R74 ;  /* 0x000000487752e225 */ /* 0x020fc800078e004a */
[----:B------:R-:W5:Y:S01]  /*45c0*/  @!P3 LDC.64 R74, c[0x0][0x3e0] ;  /* 0x0000f800ff4abb82 */ /* 0x000f620000000a00 */
[----:B------:R0:W2:Y:S01]  /*45d0*/  @!P5 LDG.E.U16 R158, desc[UR24][R146.64] ;  /* 0x00000018929ed981 */ /* 0x0000a2000c1e1500 */
[----:B------:R-:W-:Y:S01]  /*45e0*/  @!P6 IMAD R73, R119, R73, R83 ;  /* 0x000000497749e224 */ /* 0x000fe200078e0253 */
[----:B-1----:R-:W-:Y:S02]  /*45f0*/  @!P6 LEA R144, P5, R82, R13, 0x1 ;  /* 0x0000000d5290e211 */ /* 0x002fe400078a08ff */
[----:B------:R-:W-:Y:S02]  /*4600*/  ISETP.GE.AND P4, PT, R24, R71, PT ;  /* 0x000000471800720c */ /* 0x000fe40003f86270 */
[----:B------:R-:W-:Y:S02]  /*4610*/  @!P6 LEA.HI.X R145, R82, R15, R73, 0x1, P5 ;  /* 0x0000000f5291e211 */ /* 0x000fe400028f0c49 */
[----:B------:R-:W-:Y:S02]  /*4620*/  @!P2 MOV R72, R20 ;  /* 0x000000140048a202 */ /* 0x000fe40000000f00 */
[----:B------:R-:W-:-:S02]  /*4630*/  @!P2 MOV R73, RZ ;  /* 0x000000ff0049a202 */ /* 0x000fc40000000f00 */
[----:B------:R-:W-:Y:S01]  /*4640*/  PRMT R160, RZ, 0x7610, R160 ;  /* 0x00007610ffa07816 */ /* 0x000fe200000000a0 */
        /* <DEDUP_REMOVED lines=84> */
[----:B----4-:R-:W-:Y:S02]  /*4b90*/  @!P5 LEA R146, P4, R74, R13, 0x1 ;  /* 0x0000000d4a92d211 */ /* 0x010fe400078808ff */
[----:B------:R-:W-:Y:S02]  /*4ba0*/  ISETP.GE.AND P3, PT, R42, R71, PT ;  /* 0x000000472a00720c */ /* 0x000fe40003f66270 */
[----:B------:R-:W-:Y:S02]  /*4bb0*/  @!P5 LEA.HI.X R147, R74, R15, R73, 0x1, P4 ;  /* 0x0000000f4a93d211 */ /* 0x000fe400020f0c49 */
[----:B------:R-:W-:Y:S02]  /*4bc0*/  @!P6 MOV R72, R38 ;  /* 0x000000260048e202 */ /* 0x000fe40000000f00 */
[----:B------:R-:W-:-:S02]  /*4bd0*/  @!P6 MOV R73, RZ ;  /* 0x000000ff0049e202 */ /* 0x000fc40000000f00 */
[----:B------:R-:W-:Y:S01]  /*4be0*/  PRMT R121, RZ, 0x7610, R121 ;  /* 0x00007610ff797816 */ /* 0x000fe20000000079 */
[----:B-----5:R-:W-:-:S04]  /*4bf0*/  @!P6 IMAD.WIDE.U32 R72, R119, R80, R72 ;  /* 0x000000507748e225 */ /* 0x020fc800078e0048 */
[----:B------:R-:W4:Y:S01]  /*4c00*/  @!P3 LDC.64 R74, c[0x0][0x3e0] ;  /* 0x0000f800ff4abb82 */ /* 0x000f220000000a00 */
[----:B------:R4:W5:Y:S01]  /*4c10*/  @!P5 LDG.E.U16 R121, desc[UR24][R146.64] ;  /* 0x000000189279d981 */ /* 0x000962000c1e1500 */
[----:B------:R-:W-:Y:S01]  /*4c20*/  @!P6 IMAD R81, R119, R81, R73 ;  /* 0x000000517751e224 */ /* 0x000fe200078e0249 */
[----:B-1----:R-:W-:Y:S02]  /*4c30*/  @!P6 LEA R144, P5, R72, R13, 0x1 ;  /* 0x0000000d4890e211 */ /* 0x002fe400078a08ff */
[----:B------:R-:W-:Y:S02]  /*4c40*/  ISETP.GE.AND P4, PT, R44, R71, PT ;  /* 0x000000472c00720c */ /* 0x000fe40003f86270 */
[----:B------:R-:W-:Y:S02]  /*4c50*/  @!P6 LEA.HI.X R145, R72, R15, R81, 0x1, P5 ;  /* 0x0000000f4891e211 */ /* 0x000fe400028f0c51 */
[----:B------:R-:W-:Y:S02]  /*4c60*/  @!P2 MOV R72, R40 ;  /* 0x000000280048a202 */ /* 0x000fe40000000f00 */
[----:B------:R-:W-:-:S02]  /*4c70*/  @!P2 MOV R73, RZ ;  /* 0x000000ff0049a202 */ /* 0x000fc40000000f00 */
[----:B------:R-:W-:Y:S01]  /*4c80*/  PRMT R123, RZ, 0x7610, R123 ;  /* 0x00007610ff7b7816 */ /* 0x000fe2000000007b */
[----:B0-----:R-:W-:Y:S01]  /*4c90*/  @!P2 IMAD.WIDE.U32 R80, R119, R82, R72 ;  /* 0x000000527750a225 */ /* 0x001fe200078e0048 */
[----:B------:R-:W-:-:S03]  /*4ca0*/  ISETP.GE.AND P5, PT, R46, R71, PT ;  /* 0x000000472e00720c */ /* 0x000fc60003fa6270 */
[----:B------:R-:W0:Y:S01]  /*4cb0*/  @!P4 LDC.64 R72, c[0x0][0x3e0] ;  /* 0x0000f800ff48cb82 */ /* 0x000e220000000a00 */
[----:B------:R-:W5:Y:S01]  /*4cc0*/  @!P6 LDG.E.U16 R123, desc[UR24][R144.64] ;  /* 0x00000018907be981 */ /* 0x000f62000c1e1500 */
[----:B------:R-:W-:Y:S01]  /*4cd0*/  @!P2 IMAD R83, R119, R83, R81 ;  /* 0x000000537753a224 */ /* 0x000fe200078e0251 */
[C---:B------:R-:W-:Y:S02]  /*4ce0*/  @!P2 LEA R82, P6, R80.reuse, R13, 0x1 ;  /* 0x0000000d5052a211 */ /* 0x040fe400078c08ff */
[----:B------:R-:W-:Y:S02]  /*4cf0*/  @!P3 MOV R81, RZ ;  /* 0x000000ff0051b202 */ /* 0x000fe40000000f00 */
[----:B------:R-:W-:Y:S02]  /*4d00*/  @!P2 LEA.HI.X R83, R80, R15, R83, 0x1, P6 ;  /* 0x0000000f5053a211 */ /* 0x000fe400030f0c53 */
[----:B------:R-:W-:Y:S02]  /*4d10*/  @!P3 MOV R80, R42 ;  /* 0x0000002a0050b202 */ /* 0x000fe40000000f00 */
[----:B------:R-:W-:-:S02]  /*4d20*/  ISETP.GE.AND P6, PT, R48, R71, PT ;  /* 0x000000473000720c */ /* 0x000fc40003fc6270 */
[----:B------:R-:W-:Y:S01]  /*4d30*/  PRMT R125, RZ, 0x7610, R125 ;  /* 0x00007610ff7d7816 */ /* 0x000fe2000000007d */
[C---:B----4-:R-:W-:Y:S02]  /*4d40*/  @!P3 IMAD.WIDE.U32 R146, R119.reuse, R74, R80 ;  /* 0x0000004a7792b225 */ /* 0x050fe400078e0050 */
[----:B------:R-:W1:Y:S02]  /*4d50*/  @!P5 LDC.64 R80, c[0x0][0x3e0] ;  /* 0x0000f800ff50db82 */ /* 0x000e640000000a00 */
[----:B------:R-:W-:Y:S01]  /*4d60*/  @!P3 IMAD R75, R119, R75, R147 ;  /* 0x0000004b774bb224 */ /* 0x000fe200078e0293 */
[----:B------:R4:W5:Y:S01]  /*4d70*/  @!P2 LDG.E.U16 R125, desc[UR24][R82.64] ;  /* 0x00000018527da981 */ /* 0x000962000c1e1500 */
[C---:B------:R-:W-:Y:S02]  /*4d80*/  @!P3 LEA R74, P2, R146.reuse, R13, 0x1 ;  /* 0x0000000d924ab211 */ /* 0x040fe400078408ff */
[----:B------:R-:W-:Y:S02]  /*4d90*/  PRMT R127, RZ, 0x7610, R127 ;  /* 0x00007610ff7f7816 */ /* 0x000fe4000000007f */
[----:B------:R-:W-:-:S02]  /*4da0*/  @!P3 LEA.HI.X R75, R146, R15, R75, 0x1, P2 ;  /* 0x0000000f924bb211 */ /* 0x000fc400010f0c4b */
[----:B------:R-:W3:Y:S01]  /*4db0*/  @!P6 LDC.64 R146, c[0x0][0x3e0] ;  /* 0x0000f800ff92eb82 */ /* 0x000ee20000000a00 */
[----:B----4-:R-:W-:Y:S02]  /*4dc0*/  @!P4 MOV R82, R44 ;  /* 0x0000002c0052c202 */ /* 0x010fe40000000f00 */
[----:B------:R4:W5:Y:S01]  /*4dd0*/  @!P3 LDG.E.U16 R127, desc[UR24][R74.64] ;  /* 0x000000184a7fb981 */ /* 0x000962000c1e1500 */
[----:B------:R-:W-:Y:S02]  /*4de0*/  @!P4 MOV R83, RZ ;  /* 0x000000ff0053c202 */ /* 0x000fe40000000f00 */
[----:B------:R-:W-:Y:S01]  /*4df0*/  ISETP.GE.AND P2, PT, R50, R71, PT ;  /* 0x000000473200720c */ /* 0x000fe20003f46270 */
[----:B0-----:R-:W-:-:S04]  /*4e00*/  @!P4 IMAD.WIDE.U32 R144, R119, R72, R82 ;  /* 0x000000487790c225 */ /* 0x001fc800078e0052 */
[C---:B------:R-:W-:Y:S01]  /*4e10*/  @!P4 IMAD R73, R119.reuse, R73, R145 ;  /* 0x000000497749c224 */ /* 0x040fe200078e0291 */
[C---:B------:R-:W-:Y:S02]  /*4e20*/  @!P4 LEA R72, P3, R144.reuse, R13, 0x1 ;  /* 0x0000000d9048c211 */ /* 0x040fe400078608ff */
[----:B----4-:R-:W-:Y:S02]  /*4e30*/  @!P5 MOV R74, R46 ;  /* 0x0000002e004ad202 */ /* 0x010fe40000000f00 */
[----:B------:R-:W-:Y:S02]  /*4e40*/  @!P5 MOV R75, RZ ;  /* 0x000000ff004bd202 */ /* 0x000fe40000000f00 */
[----:B------:R-:W-:Y:S02]  /*4e50*/  PRMT R129, RZ, 0x7610, R129 ;  /* 0x00007610ff817816 */ /* 0x000fe40000000081 */
[----:B------:R-:W-:Y:S01]  /*4e60*/  @!P4 LEA.HI.X R73, R144, R15, R73, 0x1, P3 ;  /* 0x0000000f9049c211 */ /* 0x000fe200018f0c49 */
[C---:B-1----:R-:W-:Y:S01]  /*4e70*/  @!P5 IMAD.WIDE.U32 R82, R119.reuse, R80, R74 ;  /* 0x000000507752d225 */ /* 0x042fe200078e004a */
[----:B------:R-:W-:Y:S01]  /*4e80*/  ISETP.GE.AND P3, PT, R52, R71, PT ;  /* 0x000000473400720c */ /* 0x000fe20003f66270 */
[----:B------:R-:W0:Y:S02]  /*4e90*/  @!P2 LDC.64 R74, c[0x0][0x3e0] ;  /* 0x0000f800ff4aab82 */ /* 0x000e240000000a00 */
[----:B------:R1:W4:Y:S01]  /*4ea0*/  @!P4 LDG.E.U16 R129, desc[UR24][R72.64] ;  /* 0x000000184881c981 */ /* 0x000322000c1e1500 */
[----:B------:R-:W-:Y:S01]  /*4eb0*/  @!P5 IMAD R81, R119, R81, R83 ;  /* 0x000000517751d224 */ /* 0x000fe200078e0253 */
[----:B------:R-:W-:-:S02]  /*4ec0*/  @!P5 LEA R80, P4, R82, R13, 0x1 ;  /* 0x0000000d5250d211 */ /* 0x000fc400078808ff */
[----:B------:R-:W-:Y:S02]  /*4ed0*/  PRMT R131, RZ, 0x7610, R131 ;  /* 0x00007610ff837816 */ /* 0x000fe40000000083 */
[----:B------:R-:W-:Y:S02]  /*4ee0*/  @!P5 LEA.HI.X R81, R82, R15, R81, 0x1, P4 ;  /* 0x0000000f5251d211 */ /* 0x000fe400020f0c51 */
[----:B-1----:R-:W-:-:S03]  /*4ef0*/  @!P6 MOV R72, R48 ;  /* 0x000000300048e202 */ /* 0x002fc60000000f00 */
[----:B------:R1:W4:Y:S01]  /*4f00*/  @!P5 LDG.E.U16 R131, desc[UR24][R80.64] ;  /* 0x000000185083d981 */ /* 0x000322000c1e1500 */
[----:B------:R-:W-:Y:S02]  /*4f10*/  @!P6 MOV R73, RZ ;  /* 0x000000ff0049e202 */ /* 0x000fe40000000f00 */
[----:B------:R-:W-:Y:S01]  /*4f20*/  PRMT R178, RZ, 0x7610, R178 ;  /* 0x00007610ffb27816 */ /* 0x000fe200000000b2 */
[----:B---3--:R-:W-:-:S03]  /*4f30*/  @!P6 IMAD.WIDE.U32 R82, R119, R146, R72 ;  /* 0x000000927752e225 */ /* 0x008fc600078e0048 */
[----:B------:R-:W3:Y:S01]  /*4f40*/  @!P3 LDC.64 R72, c[0x0][0x3e0] ;  /* 0x0000f800ff48bb82 */ /* 0x000ee20000000a00 */
[----:B------:R-:W-:Y:S01]  /*4f50*/  ISETP.GE.AND P5, PT, R54, R71, PT ;  /* 0x000000473600720c */ /* 0x000fe20003fa6270 */
[----:B------:R-:W-:Y:S01]  /*4f60*/  @!P6 IMAD R147, R119, R147, R83 ;  /* 0x000000937793e224 */ /* 0x000fe200078e0253 */
[C---:B------:R-:W-:Y:S01]  /*4f70*/  @!P6 LEA R146, P4, R82.reuse, R13, 0x1 ;  /* 0x0000000d5292e211 */ /* 0x040fe200078808ff */
[----:B------:R1:W2:Y:S01]  /*4f80*/  @!P1 LDG.E.U16 R178, desc[UR24][R76.64] ;  /* 0x000000184cb29981 */ /* 0x0002a2000c1e1500 */
[----:B------:R-:W-:Y:S02]  /*4f90*/  PRMT R133, RZ, 0x7610, R133 ;  /* 0x00007610ff857816 */ /* 0x000fe40000000085 */
[----:B------:R-:W-:Y:S02]  /*4fa0*/  @!P6 LEA.HI.X R147, R82, R15, R147, 0x1, P4 ;  /* 0x0000000f5293e211 */ /* 0x000fe400020f0c93 */
[----:B------:R-:W-:Y:S02]  /*4fb0*/  ISETP.GE.AND P4, PT, R56, R71, PT ;  /* 0x000000473800720c */ /* 0x000fe40003f86270 */
[----:B-1----:R-:W-:Y:S01]  /*4fc0*/  @!P3 MOV R80, R52 ;  /* 0x000000340050b202 */ /* 0x002fe20000000f00 */
[----:B------:R-:W4:Y:S01]  /*4fd0*/  @!P6 LDG.E.U16 R133, desc[UR24][R146.64] ;  /* 0x000000189285e981 */ /* 0x000f22000c1e1500 */
[----:B------:R-:W-:-:S02]  /*4fe0*/  @!P2 MOV R76, R50 ;  /* 0x00000032004ca202 */ /* 0x000fc40000000f00 */
[----:B------:R-:W-:-:S03]  /*4ff0*/  @!P2 MOV R77, RZ ;  /* 0x000000ff004da202 */ /* 0x000fc60000000f00 */
[----:B0-----:R-:W-:-:S03]  /*5000*/  @!P2 IMAD.WIDE.U32 R82, R119, R74, R76 ;  /* 0x0000004a7752a225 */ /* 0x001fc600078e004c */
[----:B------:R-:W0:Y:S01]  /*5010*/  @!P5 LDC.64 R76, c[0x0][0x3e0] ;  /* 0x0000f800ff4cdb82 */ /* 0x000e220000000a00 */
[----:B------:R-:W-:Y:S01]  /*5020*/  @!P3 MOV R81, RZ ;  /* 0x000000ff0051b202 */ /* 0x000fe20000000f00 */
[C---:B------:R-:W-:Y:S01]  /*5030*/  @!P2 IMAD R75, R119.reuse, R75, R83 ;  /* 0x0000004b774ba224 */ /* 0x040fe200078e0253 */
[C---:B------:R-:W-:Y:S02]  /*5040*/  @!P2 LEA R144, P6, R82.reuse, R13, 0x1 ;  /* 0x0000000d5290a211 */ /* 0x040fe400078c08ff */
[----:B------:R-:W-:Y:S01]  /*5050*/  PRMT R149, RZ, 0x7610, R149 ;  /* 0x00007610ff957816 */ /* 0x000fe20000000095 */
[C---:B---3--:R-:W-:Y:S01]  /*5060*/  @!P3 IMAD.WIDE.U32 R80, R119.reuse, R72, R80 ;  /* 0x000000487750b225 */ /* 0x048fe200078e0050 */
[----:B------:R-:W-:Y:S02]  /*5070*/  @!P2 LEA.HI.X R145, R82, R15, R75, 0x1, P6 ;  /* 0x0000000f5291a211 */ /* 0x000fe400030f0c4b */
[----:B------:R-:W1:Y:S01]  /*5080*/  @!P4 LDC.64 R74, c[0x0][0x3e0] ;  /* 0x0000f800ff4acb82 */ /* 0x000e620000000a00 */
[----:B------:R-:W-:-:S02]  /*5090*/  @!P3 IMAD R73, R119, R73, R81 ;  /* 0x000000497749b224 */ /* 0x000fc400078e0251 */
[----:B------:R3:W4:Y:S01]  /*50a0*/  @!P2 LDG.E.U16 R149, desc[UR24][R144.64] ;  /* 0x000000189095a981 */ /* 0x000722000c1e1500 */
[----:B------:R-:W-:Y:S02]  /*50b0*/  @!P3 LEA R82, P2, R80, R13, 0x1 ;  /* 0x0000000d5052b211 */ /* 0x000fe400078408ff */
[----:B------:R-:W-:Y:S02]  /*50c0*/  ISETP.GE.AND P6, PT, R58, R71, PT ;  /* 0x000000473a00720c */ /* 0x000fe40003fc6270 */
[----:B------:R-:W-:Y:S02]  /*50d0*/  @!P3 LEA.HI.X R83, R80, R15, R73, 0x1, P2 ;  /* 0x0000000f5053b211 */ /* 0x000fe400010f0c49 */
[----:B------:R-:W-:Y:S02]  /*50e0*/  @!P5 MOV R80, R54 ;  /* 0x000000360050d202 */ /* 0x000fe40000000f00 */
[----:B------:R-:W-:Y:S02]  /*50f0*/  @!P5 MOV R81, RZ ;  /* 0x000000ff0051d202 */ /* 0x000fe40000000f00 */
[----:B------:R-:W-:Y:S01]  /*5100*/  PRMT R151, RZ, 0x7610, R151 ;  /* 0x00007610ff977816 */ /* 0x000fe20000000097 */
[----:B0-----:R-:W-:Y:S01]  /*5110*/  @!P5 IMAD.WIDE.U32 R80, R119, R76, R80 ;  /* 0x0000004c7750d225 */ /* 0x001fe200078e0050 */
[----:B------:R-:W-:-:S03]  /*5120*/  @!P4 MOV R76, R56 ;  /* 0x00000038004cc202 */ /* 0x000fc60000000f00 */
[----:B------:R-:W0:Y:S01]  /*5130*/  @!P6 LDC.64 R72, c[0x0][0x3e0] ;  /* 0x0000f800ff48eb82 */ /* 0x000e220000000a00 */
[----:B------:R-:W-:Y:S01]  /*5140*/  ISETP.GE.AND P2, PT, R60, R71, PT ;  /* 0x000000473c00720c */ /* 0x000fe20003f46270 */
[C---:B------:R-:W-:Y:S01]  /*5150*/  @!P5 IMAD R81, R119.reuse, R77, R81 ;  /* 0x0000004d7751d224 */ /* 0x040fe200078e0251 */
[----:B------:R-:W-:Y:S01]  /*5160*/  @!P4 MOV R77, RZ ;  /* 0x000000ff004dc202 */ /* 0x000fe20000000f00 */
[----:B------:R-:W4:Y:S01]  /*5170*/  @!P3 LDG.E.U16 R151, desc[UR24][R82.64] ;  /* 0x000000185297b981 */ /* 0x000f22000c1e1500 */
[----:B---3--:R-:W-:Y:S01]  /*5180*/  @!P5 LEA R144, P3, R80, R13, 0x1 ;  /* 0x0000000d5090d211 */ /* 0x008fe200078608ff */
[----:B-1----:R-:W-:-:S03]  /*5190*/  @!P4 IMAD.WIDE.U32 R76, R119, R74, R76 ;  /* 0x0000004a774cc225 */ /* 0x002fc600078e004c */
[----:B------:R-:W-:Y:S01]  /*51a0*/  @!P5 LEA.HI.X R145, R80, R15, R81, 0x1, P3 ;  /* 0x0000000f5091d211 */ /* 0x000fe200018f0c51 */
[----:B------:R-:W-:Y:S01]  /*51b0*/  @!P4 IMAD R75, R119, R75, R77 ;  /* 0x0000004b774bc224 */ /* 0x000fe200078e024d */
[----:B------:R-:W-:-:S04]  /*51c0*/  @!P4 LEA R74, P3, R76, R13, 0x1 ;  /* 0x0000000d4c4ac211 */ /* 0x000fc800078608ff */
[----:B------:R-:W-:Y:S02]  /*51d0*/  @!P4 LEA.HI.X R75, R76, R15, R75, 0x1, P3 ;  /* 0x0000000f4c4bc211 */ /* 0x000fe400018f0c4b */
[----:B------:R-:W1:Y:S01]  /*51e0*/  @!P2 LDC.64 R76, c[0x0][0x3e0] ;  /* 0x0000f800ff4cab82 */ /* 0x000e620000000a00 */
[----:B------:R-:W-:Y:S02]  /*51f0*/  @!P6 MOV R80, R58 ;  /* 0x0000003a0050e202 */ /* 0x000fe40000000f00 */
[----:B------:R-:W-:Y:S02]  /*5200*/  @!P6 MOV R81, RZ ;  /* 0x000000ff0051e202 */ /* 0x000fe40000000f00 */
[----:B------:R-:W-:Y:S02]  /*5210*/  PRMT R199, RZ, 0x7610, R199 ;  /* 0x00007610ffc77816 */ /* 0x000fe400000000c7 */
[----:B------:R-:W-:Y:S01]  /*5220*/  PRMT R201, RZ, 0x7610, R201 ;  /* 0x00007610ffc97816 */ /* 0x000fe200000000c9 */
[----:B0-----:R-:W-:-:S03]  /*5230*/  @!P6 IMAD.WIDE.U32 R80, R119, R72, R80 ;  /* 0x000000487750e225 */ /* 0x001fc600078e0050 */
[----:B------:R0:W3:Y:S01]  /*5240*/  @!P5 LDG.E.U16 R199, desc[UR24][R144.64] ;  /* 0x0000001890c7d981 */ /* 0x0000e2000c1e1500 */
[----:B------:R-:W-:Y:S01]  /*5250*/  ISETP.GE.AND P5, PT, R62, R71, PT ;  /* 0x000000473e00720c */ /* 0x000fe20003fa6270 */
[----:B------:R-:W-:Y:S02]  /*5260*/  @!P6 IMAD R73, R119, R73, R81 ;  /* 0x000000497749e224 */ /* 0x000fe400078e0251 */
[----:B------:R0:W3:Y:S01]  /*5270*/  @!P4 LDG.E.U16 R201, desc[UR24][R74.64] ;  /* 0x000000184ac9c981 */ /* 0x0000e2000c1e1500 */
[----:B------:R-:W-:Y:S02]  /*5280*/  ISETP.GE.AND P3, PT, R64, R71, PT ;  /* 0x000000474000720c */ /* 0x000fe40003f66270 */
[----:B0-----:R-:W-:Y:S01]  /*5290*/  @!P6 LEA R144, P4, R80, R13, 0x1 ;  /* 0x0000000d5090e211 */ /* 0x001fe200078808ff */
[----:B------:R-:W-:-:S03]  /*52a0*/  FMUL.FTZ R72, R79, R70 ;  /* 0x000000464f487220 */ /* 0x000fc60000410000 */
[----:B------:R-:W-:Y:S02]  /*52b0*/  @!P6 LEA.HI.X R145, R80, R15, R73, 0x1, P4 ;  /* 0x0000000f5091e211 */ /* 0x000fe400020f0c49 */
[----:B------:R-:W-:Y:S02]  /*52c0*/  ISETP.GE.AND P4, PT, R66, R71, PT ;  /* 0x000000474200720c */ /* 0x000fe40003f86270 */
[----:B------:R-:W-:Y:S02]  /*52d0*/  @!P2 MOV R74, R60 ;  /* 0x0000003c004aa202 */ /* 0x000fe40000000f00 */
[----:B------:R-:W-:Y:S02]  /*52e0*/  @!P2 MOV R75, RZ ;  /* 0x000000ff004ba202 */ /* 0x000fe40000000f00 */
[----:B------:R-:W-:Y:S01]  /*52f0*/  PRMT R203, RZ, 0x7610, R203 ;  /* 0x00007610ffcb7816 */ /* 0x000fe200000000cb */
[----:B------:R-:W-:Y:S01]  /*5300*/  FMUL.RZ R147, R72, 0.15915493667125701904 ;  /* 0x3e22f98348937820 */ /* 0x000fe2000040c000 */
[----:B------:R-:W-:Y:S01]  /*5310*/  FMUL.FTZ R205, R78, 1.4426950216293334961 ;  /* 0x3fb8aa3b4ecd7820 */ /* 0x000fe20000410000 */
[----:B-1----:R-:W-:Y:S01]  /*5320*/  @!P2 IMAD.WIDE.U32 R74, R119, R76, R74 ;  /* 0x0000004c774aa225 */ /* 0x002fe200078e004a */
[----:B------:R-:W0:Y:S03]  /*5330*/  @!P5 LDC.64 R72, c[0x0][0x3e0] ;  /* 0x0000f800ff48db82 */ /* 0x000e260000000a00 */
[----:B------:R-:W-:Y:S01]  /*5340*/  FMUL.FTZ R78, R79, R84 ;  /* 0x000000544f4e7220 */ /* 0x000fe20000410000 */
[----:B------:R1:W3:Y:S01]  /*5350*/  @!P6 LDG.E.U16 R203, desc[UR24][R144.64] ;  /* 0x0000001890cbe981 */ /* 0x0002e2000c1e1500 */
[----:B------:R-:W-:Y:S01]  /*5360*/  @!P2 IMAD R77, R119, R77, R75 ;  /* 0x0000004d774da224 */ /* 0x000fe200078e024b */
[----:B------:R-:W-:Y:S01]  /*5370*/  @!P2 LEA R76, P6, R74, R13, 0x1 ;  /* 0x0000000d4a4ca211 */ /* 0x000fe200078c08ff */
[----:B------:R-:W-:Y:S01]  /*5380*/  FMUL.RZ R157, R78, 0.15915493667125701904 ;  /* 0x3e22f9834e9d7820 */ /* 0x000fe2000040c000 */
[----:B------:R-:W0:Y:S01]  /*5390*/  @!P3 LDC.64 R82, c[0x0][0x3e0] ;  /* 0x0000f800ff52bb82 */ /* 0x000e220000000a00 */
[----:B------:R-:W-:-:S02]  /*53a0*/  PRMT R78, RZ, 0x7610, R78 ;  /* 0x00007610ff4e7816 */ /* 0x000fc4000000004e */
[----:B------:R-:W-:-:S05]  /*53b0*/  @!P2 LEA.HI.X R77, R74, R15, R77, 0x1, P6 ;  /* 0x0000000f4a4da211 */ /* 0x000fca00030f0c4d */
[----:B------:R-:W5:Y:S01]  /*53c0*/  @!P4 LDC.64 R80, c[0x0][0x3e0] ;  /* 0x0000f800ff50cb82 */ /* 0x000f620000000a00 */
[----:B------:R0:W3:Y:S01]  /*53d0*/  @!P2 LDG.E.U16 R78, desc[UR24][R76.64] ;  /* 0x000000184c4ea981 */ /* 0x0000e2000c1e1500 */
[----:B------:R-:W-:Y:S02]  /*53e0*/  @!P5 MOV R74, R62 ;  /* 0x0000003e004ad202 */ /* 0x000fe40000000f00 */
[----:B------:R-:W-:Y:S02]  /*53f0*/  @!P5 MOV R75, RZ ;  /* 0x000000ff004bd202 */ /* 0x000fe40000000f00 */
[----:B-1----:R-:W-:Y:S02]  /*5400*/  @!P3 MOV R144, R64 ;  /* 0x000000400090b202 */ /* 0x002fe40000000f00 */
[----:B------:R-:W-:Y:S01]  /*5410*/  @!P3 MOV R145, RZ ;  /* 0x000000ff0091b202 */ /* 0x000fe20000000f00 */
[----:B0-----:R-:W-:-:S04]  /*5420*/  @!P5 IMAD.WIDE.U32 R74, R119, R72, R74 ;  /* 0x00000048774ad225 */ /* 0x001fc800078e004a */
[----:B------:R-:W-:Y:S01]  /*5430*/  FMUL.FTZ R146, R205, R70 ;  /* 0x00000046cd927220 */ /* 0x000fe20000410000 */
[----:B------:R-:W-:Y:S02]  /*5440*/  @!P4 MOV R76, R66 ;  /* 0x00000042004cc202 */ /* 0x000fe40000000f00 */
[----:B------:R-:W-:Y:S01]  /*5450*/  @!P4 MOV R77, RZ ;  /* 0x000000ff004dc202 */ /* 0x000fe20000000f00 */
[C---:B------:R-:W-:Y:S02]  /*5460*/  @!P5 IMAD R159, R119.reuse, R73, R75 ;  /* 0x00000049779fd224 */ /* 0x040fe400078e024b */
[C---:B------:R-:W-:Y:S01]  /*5470*/  @!P3 IMAD.WIDE.U32 R144, R119.reuse, R82, R144 ;  /* 0x000000527790b225 */ /* 0x040fe200078e0090 */
[----:B------:R-:W-:Y:S01]  /*5480*/  @!P5 LEA R82, P2, R74, R13, 0x1 ;  /* 0x0000000d4a52d211 */ /* 0x000fe200078408ff */
[----:B------:R-:W-:Y:S02]  /*5490*/  MUFU.SIN R153, R147 ;  /* 0x0000009300997308 */ /* 0x000fe40000000400 */
[----:B------:R-:W-:Y:S01]  /*54a0*/  @!P3 IMAD R73, R119, R83, R145 ;  /* 0x000000537749b224 */ /* 0x000fe200078e0291 */
[----:B------:R-:W-:-:S02]  /*54b0*/  @!P3 LEA R72, P6, R144, R13, 0x1 ;  /* 0x0000000d9048b211 */ /* 0x000fc400078c08ff */
[----:B------:R-:W-:-:S03]  /*54c0*/  @!P5 LEA.HI.X R83, R74, R15, R159, 0x1, P2 ;  /* 0x0000000f4a53d211 */ /* 0x000fc600010f0c9f */
[----:B------:R-:W-:Y:S01]  /*54d0*/  MUFU.COS R155, R147 ;  /* 0x00000093009b7308 */ /* 0x000fe20000000000 */
[----:B------:R-:W-:-:S07]  /*54e0*/  @!P3 LEA.HI.X R73, R144, R15, R73, 0x1, P6 ;  /* 0x0000000f9049b211 */ /* 0x000fce00030f0c49 */
[----:B------:R5:W0:Y:S02]  /*54f0*/  MUFU.EX2 R184, R146 ;  /* 0x0000009200b87308 */ /* 0x000a240000000800 */
[--C-:B-----5:R-:W-:Y:S01]  /*5500*/  @!P4 IMAD.WIDE.U32 R146, R119, R80, R76.reuse ;  /* 0x000000507792c225 */ /* 0x120fe200078e004c */
[----:B------:R-:W-:Y:S02]  /*5510*/  PRMT R76, RZ, 0x7610, R76 ;  /* 0x00007610ff4c7816 */ /* 0x000fe4000000004c */
[----:B------:R-:W-:-:S04]  /*5520*/  PRMT R77, RZ, 0x7610, R77 ;  /* 0x00007610ff4d7816 */ /* 0x000fc8000000004d */
[----:B------:R-:W5:Y:S01]  /*5530*/  @!P5 LDG.E.U16 R76, desc[UR24][R82.64] ;  /* 0x00000018524cd981 */ /* 0x000f62000c1e1500 */
[----:B------:R-:W-:Y:S01]  /*5540*/  FMUL.FTZ R75, R79, R86 ;  /* 0x000000564f4b7220 */ /* 0x000fe20000410000 */
[----:B------:R-:W-:Y:S02]  /*5550*/  @!P4 IMAD R81, R119, R81, R147 ;  /* 0x000000517751c224 */ /* 0x000fe400078e0293 */
[----:B------:R1:W5:Y:S01]  /*5560*/  @!P3 LDG.E.U16 R77, desc[UR24][R72.64] ;  /* 0x00000018484db981 */ /* 0x000362000c1e1500 */
[C---:B------:R-:W-:Y:S01]  /*5570*/  @!P4 LEA R74, P2, R146.reuse, R13, 0x1 ;  /* 0x0000000d924ac211 */ /* 0x040fe200078408ff */
[----:B------:R-:W-:Y:S01]  /*5580*/  FMUL.RZ R159, R75, 0.15915493667125701904 ;  /* 0x3e22f9834b9f7820 */ /* 0x000fe2000040c000 */
[----:B------:R-:W-:Y:S02]  /*5590*/  PRMT R80, RZ, 0x7610, R80 ;  /* 0x00007610ff507816 */ /* 0x000fe40000000050 */
[----:B------:R-:W-:-:S05]  /*55a0*/  @!P4 LEA.HI.X R75, R146, R15, R81, 0x1, P2 ;  /* 0x0000000f924bc211 */ /* 0x000fca00010f0c51 */
[----:B------:R0:W5:Y:S01]  /*55b0*/  @!P4 LDG.E.U16 R80, desc[UR24][R74.64] ;  /* 0x000000184a50c981 */ /* 0x000162000c1e1500 */
[----:B------:R-:W2:Y:S01]  /*55c0*/  S2R R165, SR_CgaCtaId ;  /* 0x0000000000a57919 */ /* 0x000ea20000008800 */
[C---:B------:R-:W-:Y:S01]  /*55d0*/  FMUL.FTZ R145, R205.reuse, R84 ;  /* 0x00000054cd917220 */ /* 0x040fe20000410000 */
[----:B-1----:R-:W-:Y:S01]  /*55e0*/  FMUL.FTZ R72, R205, R90 ;  /* 0x0000005acd487220 */ /* 0x002fe20000410000 */
[----:B0-----:R-:W-:-:S03]  /*55f0*/  FMUL.FTZ R74, R79, R92 ;  /* 0x0000005c4f4a7220 */ /* 0x001fc60000410000 */
[----:B------:R0:W-:Y:S01]  /*5600*/  MUFU.EX2 R73, R72 ;  /* 0x0000004800497308 */ /* 0x0001e20000000800 */
[----:B------:R-:W-:Y:S01]  /*5610*/  FMUL.FTZ R81, R205, R86 ;  /* 0x00000056cd517220 */ /* 0x000fe20000410000 */
[----:B------:R-:W-:Y:S01]  /*5620*/  FMUL.RZ R163, R74, 0.15915493667125701904 ;  /* 0x3e22f9834aa37820 */ /* 0x000fe2000040c000 */
[----:B------:R-:W-:Y:S01]  /*5630*/  SHF.L.U32 R182, R4, 0x4, RZ ;  /* 0x0000000404b67819 */ /* 0x000fe200000006ff */
[----:B------:R-:W-:-:S04]  /*5640*/  FMUL.FTZ R147, R79, R88 ;  /* 0x000000584f937220 */ /* 0x000fc80000410000 */
[----:B------:R-:W-:Y:S01]  /*5650*/  MUFU.SIN R186, R157 ;  /* 0x0000009d00ba7308 */ /* 0x000fe20000000400 */
[----:B0-----:R-:W-:Y:S01]  /*5660*/  FMUL.FTZ R72, R79, R96 ;  /* 0x000000604f487220 */ /* 0x001fe20000410000 */
[----:B------:R-:W-:-:S06]  /*5670*/  FMUL.FTZ R82, R205, R88 ;  /* 0x00000058cd527220 */ /* 0x000fcc0000410000 */
[----:B------:R-:W-:Y:S01]  /*5680*/  MUFU.COS R188, R157 ;  /* 0x0000009d00bc7308 */ /* 0x000fe20000000000 */
[----:B------:R-:W-:-:S07]  /*5690*/  FMUL.RZ R161, R147, 0.15915493667125701904 ;  /* 0x3e22f98393a17820 */ /* 0x000fce000040c000 */
[----:B------:R-:W0:Y:S08]  /*56a0*/  MUFU.EX2 R145, R145 ;  /* 0x0000009100917308 */ /* 0x000e300000000800 */
[----:B------:R-:W-:Y:S08]  /*56b0*/  MUFU.SIN R196, R163 ;  /* 0x000000a300c47308 */ /* 0x000ff00000000400 */
[----:B------:R1:W-:Y:S02]  /*56c0*/  MUFU.COS R204, R163 ;  /* 0x000000a300cc7308 */ /* 0x0003e40000000000 */
[----:B-1----:R-:W-:Y:S01]  /*56d0*/  FMUL.RZ R163, R72, 0.15915493667125701904 ;  /* 0x3e22f98348a37820 */ /* 0x002fe2000040c000 */
[----:B------:R-:W-:-:S05]  /*56e0*/  IADD3 R72, PT, PT, R182, 0x1, RZ ;  /* 0x00000001b6487810 */ /* 0x000fca0007ffe0ff */
[----:B------:R-:W-:Y:S01]  /*56f0*/  MUFU.SIN R144, R159 ;  /* 0x0000009f00907308 */ /* 0x000fe20000000400 */
[----:B------:R-:W-:-:S07]  /*5700*/  ISETP.GE.U32.AND P2, PT, R72, R17, PT ;  /* 0x000000114800720c */ /* 0x000fce0003f46070 */
[----:B------:R1:W-:Y:S01]  /*5710*/  MUFU.COS R146, R159 ;  /* 0x0000009f00927308 */ /* 0x0003e20000000000 */
[----:B------:R-:W-:-:S07]  /*5720*/  IADD3 R72, PT, PT, R182, 0x2, RZ ;  /* 0x00000002b6487810 */ /* 0x000fce0007ffe0ff */
[----:B------:R-:W2:Y:S01]  /*5730*/  MUFU.EX2 R81, R81 ;  /* 0x0000005100517308 */ /* 0x000ea20000000800 */
[C---:B------:R-:W-:Y:S01]  /*5740*/  FMUL.FTZ R153, R184.reuse, R153 ;  /* 0x00000099b8997220 */ /* 0x040fe20000410000 */
[----:B------:R-:W-:Y:S01]  /*5750*/  FMUL.FTZ R155, R184, R155 ;  /* 0x0000009bb89b7220 */ /* 0x000fe20000410000 */
[-C--:B------:R-:W-:Y:S01]  /*5760*/  ISETP.GE.U32.AND P3, PT, R72, R17.reuse, PT ;  /* 0x000000114800720c */ /* 0x080fe20003f66070 */
[----:B------:R-:W-:Y:S01]  /*5770*/  FMUL.FTZ R74, R205, R92 ;  /* 0x0000005ccd4a7220 */ /* 0x000fe20000410000 */
[----:B------:R-:W-:-:S03]  /*5780*/  ISETP.GE.U32.AND P6, PT, R182, R17, PT ;  /* 0x00000011b600720c */ /* 0x000fc60003fc6070 */
[----:B------:R-:W-:Y:S01]  /*5790*/  MUFU.SIN R147, R161 ;  /* 0x000000a100937308 */ /* 0x000fe20000000400 */
[----:B------:R-:W-:Y:S01]  /*57a0*/  IADD3 R72, PT, PT, R182, 0x5, RZ ;  /* 0x00000005b6487810 */ /* 0x000fe20007ffe0ff */
[----:B------:R-:W-:-:S06]  /*57b0*/  FMUL.FTZ R157, R79, R90 ;  /* 0x0000005a4f9d7220 */ /* 0x000fcc0000410000 */
[----:B------:R-:W-:Y:S01]  /*57c0*/  MUFU.COS R83, R161 ;  /* 0x000000a100537308 */ /* 0x000fe20000000000 */
[----:B------:R-:W-:-:S07]  /*57d0*/  FSEL R198, R87, RZ, !P6 ;  /* 0x000000ff57c67208 */ /* 0x000fce0007000000 */
[----:B------:R-:W4:Y:S01]  /*57e0*/  MUFU.EX2 R82, R82 ;  /* 0x0000005200527308 */ /* 0x000f220000000800 */
[----:B------:R-:W-:Y:S01]  /*57f0*/  FSEL R200, R153, RZ, !P6 ;  /* 0x000000ff99c87208 */ /* 0x000fe20007000000 */
[----:B0-----:R-:W-:Y:S01]  /*5800*/  FMUL.FTZ R175, R145, R188 ;  /* 0x000000bc91af7220 */ /* 0x001fe20000410000 */
[----:B------:R-:W-:Y:S01]  /*5810*/  FSEL R202, R155, 1, !P6 ;  /* 0x3f8000009bca7808 */ /* 0x000fe20007000000 */
[----:B------:R-:W-:Y:S01]  /*5820*/  FMUL.FTZ R173, R145, R186 ;  /* 0x000000ba91ad7220 */ /* 0x000fe20000410000 */
[----:B------:R-:W-:Y:S01]  /*5830*/  MOV R180, 0x400 ;  /* 0x0000040000b47802 */ /* 0x000fe20000000f00 */
[----:B-1----:R-:W-:Y:S01]  /*5840*/  FMUL.RZ R159, R157, 0.15915493667125701904 ;  /* 0x3e22f9839d9f7820 */ /* 0x002fe2000040c000 */
[-C--:B------:R-:W-:Y:S01]  /*5850*/  ISETP.GE.U32.AND P6, PT, R72, R17.reuse, PT ;  /* 0x000000114800720c */ /* 0x080fe20003fc6070 */
[----:B------:R0:W-:Y:S01]  /*5860*/  MUFU.EX2 R75, R74 ;  /* 0x0000004a004b7308 */ /* 0x0001e20000000800 */
[----:B------:R-:W-:Y:S01]  /*5870*/  IADD3 R72, PT, PT, R182, 0x6, RZ ;  /* 0x00000006b6487810 */ /* 0x000fe20007ffe0ff */
[----:B--2---:R-:W-:Y:S01]  /*5880*/  FMUL.FTZ R144, R81, R144 ;  /* 0x0000009051907220 */ /* 0x004fe20000410000 */
[----:B------:R-:W-:Y:S01]  /*5890*/  LEA R180, R165, R180, 0x18 ;  /* 0x000000b4a5b47211 */ /* 0x000fe200078ec0ff */
[----:B------:R-:W-:Y:S01]  /*58a0*/  FMUL.FTZ R146, R81, R146 ;  /* 0x0000009251927220 */ /* 0x000fe20000410000 */
[----:B------:R-:W-:Y:S01]  /*58b0*/  FSEL R171, R89, RZ, !P2 ;  /* 0x000000ff59ab7208 */ /* 0x000fe20005000000 */
[----:B0-----:R-:W-:Y:S01]  /*58c0*/  FMUL.FTZ R74, R79, R98 ;  /* 0x000000624f4a7220 */ /* 0x001fe20000410000 */
[----:B------:R-:W-:Y:S01]  /*58d0*/  FSEL R173, R173, RZ, !P2 ;  /* 0x000000ffadad7208 */ /* 0x000fe20005000000 */
[----:B------:R-:W-:Y:S01]  /*58e0*/  MUFU.SIN R190, R159 ;  /* 0x0000009f00be7308 */ /* 0x000fe20000000400 */
[----:B------:R-:W-:Y:S01]  /*58f0*/  FSEL R175, R175, 1, !P2 ;  /* 0x3f800000afaf7808 */ /* 0x000fe20005000000 */
[----:B------:R-:W-:Y:S01]  /*5900*/  FMUL.RZ R165, R74, 0.15915493667125701904 ;  /* 0x3e22f9834aa57820 */ /* 0x000fe2000040c000 */
[----:B------:R-:W-:-:S02]  /*5910*/  ISETP.GE.U32.AND P2, PT, R72, R17, PT ;  /* 0x000000114800720c */ /* 0x000fc40003f46070 */
[C---:B------:R-:W-:Y:S02]  /*5920*/  IADD3 R74, PT, PT, R182.reuse, 0x3, RZ ;  /* 0x00000003b64a7810 */ /* 0x040fe40007ffe0ff */
[----:B------:R-:W-:Y:S01]  /*5930*/  IADD3 R72, PT, PT, R182, 0x7, RZ ;  /* 0x00000007b6487810 */ /* 0x000fe20007ffe0ff */
[----:B------:R-:W0:Y:S01]  /*5940*/  MUFU.COS R192, R159 ;  /* 0x0000009f00c07308 */ /* 0x000e220000000000 */
[----:B------:R-:W-:Y:S01]  /*5950*/  FSEL R177, R91, RZ, !P3 ;  /* 0x000000ff5bb17208 */ /* 0x000fe20005800000 */
[----:B----4-:R-:W-:Y:S01]  /*5960*/  FMUL.FTZ R147, R82, R147 ;  /* 0x0000009352937220 */ /* 0x010fe20000410000 */
[----:B------:R-:W-:Y:S01]  /*5970*/  FSEL R179, R144, RZ, !P3 ;  /* 0x000000ff90b37208 */ /* 0x000fe20005800000 */
[----:B------:R-:W-:Y:S01]  /*5980*/  FMUL.FTZ R83, R82, R83 ;  /* 0x0000005352537220 */ /* 0x000fe20000410000 */
[----:B------:R-:W-:Y:S02]  /*5990*/  FSEL R181, R146, 1, !P3 ;  /* 0x3f80000092b57808 */ /* 0x000fe40005800000 */
[----:B------:R-:W-:-:S02]  /*59a0*/  ISETP.GE.U32.AND P4, PT, R74, R17, PT ;  /* 0x000000114a00720c */ /* 0x000fc40003f86070 */
[-C--:B------:R-:W-:Y:S02]  /*59b0*/  ISETP.GE.U32.AND P3, PT, R72, R17.reuse, PT ;  /* 0x000000114800720c */ /* 0x080fe40003f66070 */
[----:B------:R-:W-:Y:S01]  /*59c0*/  IADD3 R72, PT, PT, R182, 0x8, RZ ;  /* 0x00000008b6487810 */ /* 0x000fe20007ffe0ff */
[----:B------:R-:W-:Y:S01]  /*59d0*/  FMUL.FTZ R145, R79, R100 ;  /* 0x000000644f917220 */ /* 0x000fe20000410000 */
[----:B------:R-:W-:Y:S02]  /*59e0*/  FSEL R183, R93, RZ, !P4 ;  /* 0x000000ff5db77208 */ /* 0x000fe40006000000 */
[----:B------:R-:W-:Y:S02]  /*59f0*/  FSEL R184, R147, RZ, !P4 ;  /* 0x000000ff93b87208 */ /* 0x000fe40006000000 */
[----:B------:R-:W-:Y:S01]  /*5a00*/  FSEL R185, R83, 1, !P4 ;  /* 0x3f80000053b97808 */ /* 0x000fe20006000000 */
[----:B------:R-:W-:Y:S01]  /*5a10*/  FMUL.FTZ R157, R79, R94 ;  /* 0x0000005e4f9d7220 */ /* 0x000fe20000410000 */
[----:B------:R-:W-:Y:S01]  /*5a20*/  ISETP.GE.U32.AND P4, PT, R72, R17, PT ;  /* 0x000000114800720c */ /* 0x000fe20003f86070 */
[----:B------:R-:W-:Y:S01]  /*5a30*/  FMUL.FTZ R72, R205, R100 ;  /* 0x00000064cd487220 */ /* 0x000fe20000410000 */
[----:B------:R-:W-:Y:S01]  /*5a40*/  FMUL.RZ R153, R145, 0.15915493667125701904 ;  /* 0x3e22f98391997820 */ /* 0x000fe2000040c000 */
[----:B------:R-:W-:Y:S01]  /*5a50*/  FMUL.RZ R161, R157, 0.15915493667125701904 ;  /* 0x3e22f9839da17820 */ /* 0x000fe2000040c000 */
[----:B------:R-:W-:Y:S01]  /*5a60*/  FMUL.FTZ R74, R205, R98 ;  /* 0x00000062cd4a7220 */ /* 0x000fe20000410000 */
[C---:B0-----:R-:W-:Y:S01]  /*5a70*/  FMUL.FTZ R188, R73.reuse, R192 ;  /* 0x000000c049bc7220 */ /* 0x041fe20000410000 */
[----:B------:R-:W-:Y:S01]  /*5a80*/  MUFU.SIN R81, R153 ;  /* 0x0000009900517308 */ /* 0x000fe20000000400 */
[----:B------:R-:W-:Y:S01]  /*5a90*/  FMUL.FTZ R187, R73, R190 ;  /* 0x000000be49bb7220 */ /* 0x000fe20000410000 */
[----:B------:R-:W-:Y:S01]  /*5aa0*/  FMUL.FTZ R73, R79, R102 ;  /* 0x000000664f497220 */ /* 0x000fe20000410000 */
[----:B------:R-:W-:Y:S01]  /*5ab0*/  FMUL.FTZ R159, R205, R96 ;  /* 0x00000060cd9f7220 */ /* 0x000fe20000410000 */
[C---:B------:R-:W-:Y:S01]  /*5ac0*/  FMUL.FTZ R190, R75.reuse, R196 ;  /* 0x000000c44bbe7220 */ /* 0x040fe20000410000 */
[----:B------:R-:W-:-:S03]  /*5ad0*/  FMUL.FTZ R191, R75, R204 ;  /* 0x000000cc4bbf7220 */ /* 0x000fc60000410000 */
[----:B------:R-:W-:Y:S01]  /*5ae0*/  MUFU.COS R145, R153 ;  /* 0x0000009900917308 */ /* 0x000fe20000000000 */
[----:B------:R-:W-:Y:S01]  /*5af0*/  IADD3 R144, PT, PT, R182, 0xa, RZ ;  /* 0x0000000ab6907810 */ /* 0x000fe20007ffe0ff */
[----:B------:R-:W-:-:S06]  /*5b00*/  FMUL.RZ R83, R73, 0.15915493667125701904 ;  /* 0x3e22f98349537820 */ /* 0x000fcc000040c000 */
[----:B------:R-:W0:Y:S01]  /*5b10*/  MUFU.EX2 R72, R72 ;  /* 0x0000004800487308 */ /* 0x000e220000000800 */
[----:B------:R-:W-:Y:S01]  /*5b20*/  FMUL.FTZ R73, R205, R102 ;  /* 0x00000066cd497220 */ /* 0x000fe20000410000 */
[----:B------:R-:W-:-:S06]  /*5b30*/  FSEL R189, R97, RZ, !P6 ;  /* 0x000000ff61bd7208 */ /* 0x000fcc0007000000 */
[----:B------:R-:W-:Y:S01]  /*5b40*/  MUFU.SIN R206, R161 ;  /* 0x000000a100ce7308 */ /* 0x000fe20000000400 */
[----:B------:R-:W-:Y:S02]  /*5b50*/  FSEL R190, R190, RZ, !P6 ;  /* 0x000000ffbebe7208 */ /* 0x000fe40007000000 */
[----:B------:R-:W-:-:S05]  /*5b60*/  FSEL R191, R191, 1, !P6 ;  /* 0x3f800000bfbf7808 */ /* 0x000fca0007000000 */
[----:B------:R-:W-:Y:S01]  /*5b70*/  MUFU.COS R208, R161 ;  /* 0x000000a100d07308 */ /* 0x000fe20000000000 */
[----:B------:R-:W-:-:S07]  /*5b80*/  ISETP.GE.U32.AND P6, PT, R144, R17, PT ;  /* 0x000000119000720c */ /* 0x000fce0003fc6070 */
[----:B------:R-:W-:Y:S01]  /*5b90*/  MUFU.SIN R210, R163 ;  /* 0x000000a300d27308 */ /* 0x000fe20000000400 */
[----:B------:R-:W-:-:S07]  /*5ba0*/  IADD3 R194, PT, PT, R182, 0x4, RZ ;  /* 0x00000004b6c27810 */ /* 0x000fce0007ffe0ff */
[----:B------:R-:W-:Y:S08]  /*5bb0*/  MUFU.COS R212, R163 ;  /* 0x000000a300d47308 */ /* 0x000ff00000000000 */
[----:B------:R-:W-:Y:S08]  /*5bc0*/  MUFU.SIN R161, R165 ;  /* 0x000000a500a17308 */ /* 0x000ff00000000400 */
[----:B------:R-:W-:Y:S08]  /*5bd0*/  MUFU.COS R163, R165 ;  /* 0x000000a500a37308 */ /* 0x000ff00000000000 */
[----:B------:R-:W1:Y:S01]  /*5be0*/  MUFU.EX2 R74, R74 ;  /* 0x0000004a004a7308 */ /* 0x000e620000000800 */
[----:B------:R-:W-:Y:S01]  /*5bf0*/  FMUL.FTZ R157, R205, R94 ;  /* 0x0000005ecd9d7220 */ /* 0x000fe20000410000 */
[----:B------:R-:W-:-:S06]  /*5c00*/  ISETP.GE.U32.AND P5, PT, R194, R17, PT ;  /* 0x00000011c200720c */ /* 0x000fcc0003fa6070 */
[----:B------:R-:W2:Y:S01]  /*5c10*/  MUFU.EX2 R159, R159 ;  /* 0x0000009f009f7308 */ /* 0x000ea20000000800 */
[----:B------:R-:W-:-:S07]  /*5c20*/  IADD3 R82, PT, PT, R182, 0x9, RZ ;  /* 0x00000009b6527810 */ /* 0x000fce0007ffe0ff */
[----:B------:R-:W-:Y:S01]  /*5c30*/  MUFU.COS R144, R83 ;  /* 0x0000005300907308 */ /* 0x000fe20000000000 */
[----:B0-----:R-:W-:-:S07]  /*5c40*/  FMUL.FTZ R145, R72, R145 ;  /* 0x0000009148917220 */ /* 0x001fce0000410000 */
[----:B------:R0:W4:Y:S01]  /*5c50*/  MUFU.EX2 R75, R73 ;  /* 0x00000049004b7308 */ /* 0x0001220000000800 */
[----:B------:R-:W-:Y:S01]  /*5c60*/  FMUL.FTZ R81, R72, R81 ;  /* 0x0000005148517220 */ /* 0x000fe20000410000 */
[----:B------:R-:W-:Y:S02]  /*5c70*/  FSEL R186, R95, RZ, !P5 ;  /* 0x000000ff5fba7208 */ /* 0x000fe40006800000 */
[----:B------:R-:W-:Y:S02]  /*5c80*/  FSEL R187, R187, RZ, !P5 ;  /* 0x000000ffbbbb7208 */ /* 0x000fe40006800000 */
[----:B------:R-:W-:Y:S02]  /*5c90*/  FSEL R188, R188, 1, !P5 ;  /* 0x3f800000bcbc7808 */ /* 0x000fe40006800000 */
[----:B------:R-:W3:Y:S01]  /*5ca0*/  MUFU.EX2 R157, R157 ;  /* 0x0000009d009d7308 */ /* 0x000ee20000000800 */
[----:B------:R-:W-:Y:S02]  /*5cb0*/  MOV R72, R134 ;  /* 0x0000008600487202 */ /* 0x000fe40000000f00 */
[----:B0-----:R-:W-:-:S02]  /*5cc0*/  MOV R73, R5 ;  /* 0x0000000500497202 */ /* 0x001fc40000000f00 */
[----:B------:R-:W-:Y:S01]  /*5cd0*/  ISETP.GE.U32.AND P5, PT, R82, R17, PT ;  /* 0x000000115200720c */ /* 0x000fe20003fa6070 */
[C---:B-1----:R-:W-:Y:S01]  /*5ce0*/  FMUL.FTZ R163, R74.reuse, R163 ;  /* 0x000000a34aa37220 */ /* 0x042fe20000410000 */
[----:B------:R-:W-:Y:S01]  /*5cf0*/  FMUL.FTZ R161, R74, R161 ;  /* 0x000000a14aa17220 */ /* 0x000fe20000410000 */
[----:B------:R-:W0:Y:S01]  /*5d00*/  MUFU.SIN R82, R83 ;  /* 0x0000005300527308 */ /* 0x000e220000000400 */
[----:B------:R-:W-:-:S04]  /*5d10*/  IMAD.WIDE.U32 R72, R119, UR8, R72 ;  /* 0x0000000877487c25 */ /* 0x000fc8000f8e0048 */
[C---:B--2---:R-:W-:Y:S01]  /*5d20*/  FMUL.FTZ R197, R159.reuse, R212 ;  /* 0x000000d49fc57220 */ /* 0x044fe20000410000 */
[----:B------:R-:W-:Y:S01]  /*5d30*/  FMUL.FTZ R196, R159, R210 ;  /* 0x000000d29fc47220 */ /* 0x000fe20000410000 */
[----:B------:R-:W-:Y:S01]  /*5d40*/  FSEL R167, R161, RZ, !P4 ;  /* 0x000000ffa1a77208 */ /* 0x000fe20006000000 */
[----:B----4-:R-:W-:Y:S01]  /*5d50*/  FMUL.FTZ R153, R75, R144 ;  /* 0x000000904b997220 */ /* 0x010fe20000410000 */
[----:B------:R-:W-:Y:S01]  /*5d60*/  FSEL R169, R163, 1, !P4 ;  /* 0x3f800000a3a97808 */ /* 0x000fe20006000000 */
[----:B------:R-:W-:Y:S01]  /*5d70*/  IMAD R73, R119, UR9, R73 ;  /* 0x0000000977497c24 */ /* 0x000fe2000f8e0249 */
[----:B------:R-:W-:Y:S02]  /*5d80*/  FSEL R163, R105, RZ, !P5 ;  /* 0x000000ff69a37208 */ /* 0x000fe40006800000 */
[----:B------:R-:W-:Y:S02]  /*5d90*/  FSEL R161, R81, RZ, !P5 ;  /* 0x000000ff51a17208 */ /* 0x000fe40006800000 */
[----:B------:R-:W-:-:S02]  /*5da0*/  FSEL R159, R145, 1, !P5 ;  /* 0x3f800000919f7808 */ /* 0x000fc40006800000 */
[----:B------:R-:W-:Y:S02]  /*5db0*/  LEA R144, P5, R72, R140, 0x3 ;  /* 0x0000008c48907211 */ /* 0x000fe400078a18ff */
[----:B------:R-:W-:Y:S02]  /*5dc0*/  IADD3 R74, PT, PT, R182, 0xc, RZ ;  /* 0x0000000cb64a7810 */ /* 0x000fe40007ffe0ff */
[----:B------:R-:W-:Y:S02]  /*5dd0*/  FSEL R195, R101, RZ, !P3 ;  /* 0x000000ff65c37208 */ /* 0x000fe40005800000 */
[----:B------:R-:W-:Y:S02]  /*5de0*/  FSEL R196, R196, RZ, !P3 ;  /* 0x000000ffc4c47208 */ /* 0x000fe40005800000 */
[----:B------:R-:W-:Y:S02]  /*5df0*/  FSEL R197, R197, 1, !P3 ;  /* 0x3f800000c5c57808 */ /* 0x000fe40005800000 */
[----:B------:R-:W-:Y:S01]  /*5e00*/  LEA.HI.X R145, R72, R141, R73, 0x3, P5 ;  /* 0x0000008d48917211 */ /* 0x000fe200028f1c49 */
[----:B------:R-:W-:Y:S01]  /*5e10*/  FMUL.FTZ R72, R79, R104 ;  /* 0x000000684f487220 */ /* 0x000fe20000410000 */
[-C--:B------:R-:W-:Y:S01]  /*5e20*/  ISETP.GE.U32.AND P3, PT, R74, R17.reuse, PT ;  /* 0x000000114a00720c */ /* 0x080fe20003f66070 */
[C---:B---3--:R-:W-:Y:S01]  /*5e30*/  FMUL.FTZ R194, R157.reuse, R208 ;  /* 0x000000d09dc27220 */ /* 0x048fe20000410000 */
[C---:B------:R-:W-:Y:S01]  /*5e40*/  IADD3 R74, PT, PT, R182.reuse, 0xd, RZ ;  /* 0x0000000db64a7810 */ /* 0x040fe20007ffe0ff */
[----:B------:R-:W-:Y:S01]  /*5e50*/  FMUL.FTZ R193, R157, R206 ;  /* 0x000000ce9dc17220 */ /* 0x000fe20000410000 */
[----:B------:R-:W-:Y:S01]  /*5e60*/  STS.U16 [R21], R178 ;  /* 0x000000b215007388 */ /* 0x000fe20000000400 */
[----:B------:R-:W-:Y:S01]  /*5e70*/  IADD3 R146, PT, PT, R182, 0xb, RZ ;  /* 0x0000000bb6927810 */ /* 0x000fe20007ffe0ff */
[----:B0-----:R-:W-:Y:S01]  /*5e80*/  FMUL.FTZ R82, R75, R82 ;  /* 0x000000524b527220 */ /* 0x001fe20000410000 */
[----:B------:R-:W-:Y:S01]  /*5e90*/  FSEL R165, R103, RZ, !P4 ;  /* 0x000000ff67a57208 */ /* 0x000fe20006000000 */
[----:B------:R-:W-:Y:S01]  /*5ea0*/  STS.U16 [R23+0x40], R150 ;  /* 0x0000409617007388 */ /* 0x000fe20000000400 */
[----:B------:R-:W-:Y:S01]  /*5eb0*/  FMUL.RZ R83, R72, 0.15915493667125701904 ;  /* 0x3e22f98348537820 */ /* 0x000fe2000040c000 */
[----:B------:R-:W-:-:S02]  /*5ec0*/  ISETP.GE.U32.AND P4, PT, R74, R17, PT ;  /* 0x000000114a00720c */ /* 0x000fc40003f86070 */
[----:B------:R0:W-:Y:S01]  /*5ed0*/  STS.U16 [R25+0x80], R148 ;  /* 0x0000809419007388 */ /* 0x0001e20000000400 */
[----:B------:R-:W-:Y:S02]  /*5ee0*/  IADD3 R72, PT, PT, R19, 0x200, RZ ;  /* 0x0000020013487810 */ /* 0x000fe40007ffe0ff */
[----:B------:R-:W-:Y:S01]  /*5ef0*/  IADD3 R74, PT, PT, R182, 0xe, RZ ;  /* 0x0000000eb64a7810 */ /* 0x000fe20007ffe0ff */
[----:B------:R1:W-:Y:S01]  /*5f00*/  STS.U16 [R27+0xc0], R152 ;  /* 0x0000c0981b007388 */ /* 0x0003e20000000400 */
[----:B------:R-:W-:Y:S02]  /*5f10*/  FSEL R192, R99, RZ, !P2 ;  /* 0x000000ff63c07208 */ /* 0x000fe40005000000 */
[----:B------:R-:W-:Y:S01]  /*5f20*/  FSEL R193, R193, RZ, !P2 ;  /* 0x000000ffc1c17208 */ /* 0x000fe20005000000 */
[----:B------:R-:W-:Y:S01]  /*5f30*/  STS.U16 [R29+0x100], R154 ;  /* 0x0001009a1d007388 */ /* 0x000fe20000000400 */
[----:B------:R-:W-:Y:S02]  /*5f40*/  FSEL R194, R194, 1, !P2 ;  /* 0x3f800000c2c27808 */ /* 0x000fe40005000000 */
[----:B------:R-:W-:Y:S01]  /*5f50*/  ISETP.GE.U32.AND P2, PT, R146, R17, PT ;  /* 0x000000119200720c */ /* 0x000fe20003f46070 */
[----:B------:R-:W-:Y:S01]  /*5f60*/  STS.U16 [R31+0x140], R156 ;  /* 0x0001409c1f007388 */ /* 0x000fe20000000400 */
[----:B------:R-:W-:-:S02]  /*5f70*/  IADD3 R146, PT, PT, R182, 0xf, RZ ;  /* 0x0000000fb6927810 */ /* 0x000fc40007ffe0ff */
[----:B------:R-:W-:Y:S01]  /*5f80*/  FSEL R157, R107, RZ, !P6 ;  /* 0x000000ff6b9d7208 */ /* 0x000fe20007000000 */
[----:B------:R-:W-:Y:S01]  /*5f90*/  STS.U16 [R33+0x180], R158 ;  /* 0x0001809e21007388 */ /* 0x000fe20000000400 */
[----:B------:R-:W-:Y:S02]  /*5fa0*/  FSEL R155, R82, RZ, !P6 ;  /* 0x000000ff529b7208 */ /* 0x000fe40007000000 */
[----:B------:R-:W-:Y:S01]  /*5fb0*/  FSEL R153, R153, 1, !P6 ;  /* 0x3f80000099997808 */ /* 0x000fe20007000000 */
[----:B------:R-:W-:Y:S01]  /*5fc0*/  STS.U16 [R35+0x1c0], R160 ;  /* 0x0001c0a023007388 */ /* 0x000fe20000000400 */
[----:B------:R-:W-:Y:S02]  /*5fd0*/  LEA.HI.SX32 R75, R72, R19, 0x1b ;  /* 0x00000013484b7211 */ /* 0x000fe400078fdaff */
[----:B------:R-:W-:Y:S01]  /*5fe0*/  ISETP.GE.U32.AND P6, PT, R74, R17, PT ;  /* 0x000000114a00720c */ /* 0x000fe20003fc6070 */
[----:B------:R-:W-:Y:S01]  /*5ff0*/  STS.U16 [R37+0x200], R162 ;  /* 0x000200a225007388 */ /* 0x000fe20000000400 */
[----:B------:R-:W-:-:S03]  /*6000*/  IADD3 R74, PT, PT, R19, 0x220, RZ ;  /* 0x00000220134a7810 */ /* 0x000fc60007ffe0ff */
[----:B------:R-:W-:Y:S01]  /*6010*/  STS.U16 [R39+0x240], R164 ;  /* 0x000240a427007388 */ /* 0x000fe20000000400 */
[----:B------:R-:W-:Y:S02]  /*6020*/  ISETP.GE.U32.AND P5, PT, R146, R17, PT ;  /* 0x000000119200720c */ /* 0x000fe40003fa6070 */
[----:B------:R-:W-:Y:S01]  /*6030*/  LEA R72, R75, R180, 0x1 ;  /* 0x000000b44b487211 */ /* 0x000fe200078e08ff */
[----:B------:R-:W-:Y:S01]  /*6040*/  STS.U16 [R41+0x280], R166 ;  /* 0x000280a629007388 */ /* 0x000fe20000000400 */
[----:B------:R-:W-:-:S03]  /*6050*/  IADD3 R146, PT, PT, R19, 0x240, RZ ;  /* 0x0000024013927810 */ /* 0x000fc60007ffe0ff */
[----:B------:R-:W-:Y:S01]  /*6060*/  STS.U16 [R43+0x2c0], R168 ;  /* 0x0002c0a82b007388 */ /* 0x000fe20000000400 */
[----:B0-----:R-:W-:-:S03]  /*6070*/  IADD3 R148, PT, PT, R19, 0x260, RZ ;  /* 0x0000026013947810 */ /* 0x001fc60007ffe0ff */
[----:B------:R-:W-:Y:S01]  /*6080*/  STS.U16 [R45+0x300], R170 ;  /* 0x000300aa2d007388 */ /* 0x000fe20000000400 */
[----:B------:R-:W-:Y:S01]  /*6090*/  LEA.HI.SX32 R81, R74, R19, 0x1b ;  /* 0x000000134a517211 */ /* 0x000fe200078fdaff */
[----:B------:R-:W-:Y:S01]  /*60a0*/  MUFU.SIN R73, R83 ;  /* 0x0000005300497308 */ /* 0x000fe20000000400 */
[C---:B------:R-:W-:Y:S01]  /*60b0*/  IADD3 R150, PT, PT, R19.reuse, 0x280, RZ ;  /* 0x0000028013967810 */ /* 0x040fe20007ffe0ff */
[----:B------:R-:W-:Y:S01]  /*60c0*/  STS.U16 [R47+0x340], R172 ;  /* 0x000340ac2f007388 */ /* 0x000fe20000000400 */
[----:B-1----:R-:W-:-:S03]  /*60d0*/  IADD3 R152, PT, PT, R19, 0x2a0, RZ ;  /* 0x000002a013987810 */ /* 0x002fc60007ffe0ff */
[----:B------:R-:W-:Y:S02]  /*60e0*/  STS.U16 [R49+0x380], R174 ;  /* 0x000380ae31007388 */ /* 0x000fe40000000400 */
[----:B------:R0:W-:Y:S02]  /*60f0*/  MUFU.COS R74, R83 ;  /* 0x00000053004a7308 */ /* 0x0001e40000000000 */
[----:B------:R-:W-:Y:S01]  /*6100*/  STS.U16 [R51+0x3c0], R176 ;  /* 0x0003c0b033007388 */ /* 0x000fe20000000400 */
[----:B------:R-:W-:-:S03]  /*6110*/  LEA.HI.SX32 R147, R150, R19, 0x1b ;  /* 0x0000001396937211 */ /* 0x000fc600078fdaff */
[----:B------:R1:W-:Y:S01]  /*6120*/  STS.U16 [R72+0x400], R121 ;  /* 0x0004007948007388 */ /* 0x0003e20000000400 */
[-C--:B0-----:R-:W-:Y:S02]  /*6130*/  LEA.HI.SX32 R83, R146, R19.reuse, 0x1b ;  /* 0x0000001392537211 */ /* 0x081fe400078fdaff */
[-C--:B------:R-:W-:Y:S02]  /*6140*/  LEA R82, R81, R180.reuse, 0x1 ;  /* 0x000000b451527211 */ /* 0x080fe400078e08ff */
[-C--:B------:R-:W-:Y:S02]  /*6150*/  LEA.HI.SX32 R207, R152, R19.reuse, 0x1b ;  /* 0x0000001398cf7211 */ /* 0x080fe400078fdaff */
[----:B-1----:R-:W-:Y:S02]  /*6160*/  LEA.HI.SX32 R121, R148, R19, 0x1b ;  /* 0x0000001394797211 */ /* 0x002fe400078fdaff */
[----:B------:R-:W-:Y:S02]  /*6170*/  LEA R72, R83, R180, 0x1 ;  /* 0x000000b453487211 */ /* 0x000fe400078e08ff */
[----:B------:R-:W-:-:S02]  /*6180*/  IADD3 R152, PT, PT, R19, 0x2c0, RZ ;  /* 0x000002c013987810 */ /* 0x000fc40007ffe0ff */
[----:B------:R-:W-:Y:S01]  /*6190*/  LEA R146, R121, R180, 0x1 ;  /* 0x000000b479927211 */ /* 0x000fe200078e08ff */
[----:B------:R-:W-:Y:S01]  /*61a0*/  FMUL.FTZ R121, R79, R108 ;  /* 0x0000006c4f797220 */ /* 0x000fe20000410000 */
[-C--:B------:R-:W-:Y:S01]  /*61b0*/  LEA R148, R147, R180.reuse, 0x1 ;  /* 0x000000b493947211 */ /* 0x080fe200078e08ff */
[----:B------:R-:W-:Y:S01]  /*61c0*/  STS.U16 [R82+0x440], R123 ;  /* 0x0004407b52007388 */ /* 0x000fe20000000400 */
[----:B------:R-:W-:Y:S02]  /*61d0*/  IADD3 R154, PT, PT, R19, 0x2e0, RZ ;  /* 0x000002e0139a7810 */ /* 0x000fe40007ffe0ff */
[----:B------:R-:W-:Y:S01]  /*61e0*/  LEA R150, R207, R180, 0x1 ;  /* 0x000000b4cf967211 */ /* 0x000fe200078e08ff */
[----:B------:R0:W-:Y:S01]  /*61f0*/  STS.U16 [R72+0x480], R125 ;  /* 0x0004807d48007388 */ /* 0x0001e20000000400 */
[-C--:B------:R-:W-:Y:S01]  /*6200*/  LEA.HI.SX32 R83, R152, R19.reuse, 0x1b ;  /* 0x0000001398537211 */ /* 0x080fe200078fdaff */
[----:B------:R-:W-:Y:S01]  /*6210*/  FMUL.RZ R147, R121, 0.15915493667125701904 ;  /* 0x3e22f98379937820 */ /* 0x000fe2000040c000 */
[----:B------:R-:W-:Y:S01]  /*6220*/  IADD3 R152, PT, PT, R19, 0x300, RZ ;  /* 0x0000030013987810 */ /* 0x000fe20007ffe0ff */
[----:B------:R1:W-:Y:S01]  /*6230*/  STS.U16 [R146+0x4c0], R127 ;  /* 0x0004c07f92007388 */ /* 0x0003e20000000400 */
[----:B------:R-:W-:-:S03]  /*6240*/  LEA.HI.SX32 R121, R154, R19, 0x1b ;  /* 0x000000139a797211 */ /* 0x000fc600078fdaff */
[----:B------:R2:W-:Y:S01]  /*6250*/  STS.U16 [R148+0x500], R129 ;  /* 0x0005008194007388 */ /* 0x0005e20000000400 */
[----:B0-----:R-:W-:-:S03]  /*6260*/  LEA R72, R83, R180, 0x1 ;  /* 0x000000b453487211 */ /* 0x001fc600078e08ff */
[----:B------:R0:W-:Y:S01]  /*6270*/  STS.U16 [R150+0x540], R131 ;  /* 0x0005408396007388 */ /* 0x0001e20000000400 */
[-C--:B------:R-:W-:Y:S02]  /*6280*/  LEA.HI.SX32 R83, R152, R19.reuse, 0x1b ;  /* 0x0000001398537211 */ /* 0x080fe400078fdaff */
[-C--:B-1----:R-:W-:Y:S02]  /*6290*/  LEA R146, R121, R180.reuse, 0x1 ;  /* 0x000000b479927211 */ /* 0x082fe400078e08ff */
[C---:B--2---:R-:W-:Y:S02]  /*62a0*/  IADD3 R148, PT, PT, R19.reuse, 0x320, RZ ;  /* 0x0000032013947810 */ /* 0x044fe40007ffe0ff */
[----:B0-----:R-:W-:Y:S02]  /*62b0*/  IADD3 R150, PT, PT, R19, 0x340, RZ ;  /* 0x0000034013967810 */ /* 0x001fe40007ffe0ff */
[-C--:B------:R-:W-:Y:S02]  /*62c0*/  LEA.HI.SX32 R121, R148, R19.reuse, 0x1b ;  /* 0x0000001394797211 */ /* 0x080fe400078fdaff */
[----:B------:R-:W-:Y:S01]  /*62d0*/  LEA R148, R83, R180, 0x1 ;  /* 0x000000b453947211 */ /* 0x000fe200078e08ff */
[----:B------:R0:W-:Y:S01]  /*62e0*/  STS.U16 [R72+0x580], R133 ;  /* 0x0005808548007388 */ /* 0x0001e20000000400 */
[----:B------:R-:W-:-:S02]  /*62f0*/  LEA.HI.SX32 R83, R150, R19, 0x1b ;  /* 0x0000001396537211 */ /* 0x000fc400078fdaff */
[----:B------:R-:W-:Y:S02]  /*6300*/  IADD3 R154, PT, PT, R19, 0x360, RZ ;  /* 0x00000360139a7810 */ /* 0x000fe40007ffe0ff */
[-C--:B------:R-:W-:Y:S02]  /*6310*/  LEA R152, R83, R180.reuse, 0x1 ;  /* 0x000000b453987211 */ /* 0x080fe400078e08ff */
[-C--:B------:R-:W-:Y:S02]  /*6320*/  LEA R150, R121, R180.reuse, 0x1 ;  /* 0x000000b479967211 */ /* 0x080fe400078e08ff */
[----:B0-----:R-:W-:Y:S02]  /*6330*/  IADD3 R72, PT, PT, R19, 0x380, RZ ;  /* 0x0000038013487810 */ /* 0x001fe40007ffe0ff */
[-C--:B------:R-:W-:Y:S02]  /*6340*/  LEA.HI.SX32 R83, R154, R19.reuse, 0x1b ;  /* 0x000000139a537211 */ /* 0x080fe400078fdaff */
[----:B------:R-:W-:Y:S01]  /*6350*/  LEA.HI.SX32 R121, R72, R19, 0x1b ;  /* 0x0000001348797211 */ /* 0x000fe200078fdaff */
[----:B------:R-:W-:Y:S01]  /*6360*/  FMUL.FTZ R72, R198, R173 ;  /* 0x000000adc6487220 */ /* 0x000fe20000410000 */
[----:B------:R0:W-:Y:S03]  /*6370*/  STS.U16 [R146+0x5c0], R149 ;  /* 0x0005c09592007388 */ /* 0x0001e60000000400 */
[----:B------:R-:W-:Y:S01]  /*6380*/  FFMA.FTZ R129, RZ, R175, R72 ;  /* 0x000000afff817223 */ /* 0x000fe20000010048 */
[----:B------:R1:W-:Y:S01]  /*6390*/  STS.U16 [R148+0x600], R151 ;  /* 0x0006009794007388 */ /* 0x0003e20000000400 */
[----:B0-----:R-:W-:Y:S01]  /*63a0*/  LEA R146, R83, R180, 0x1 ;  /* 0x000000b453927211 */ /* 0x001fe200078e08ff */
[----:B------:R-:W-:-:S02]  /*63b0*/  FMUL.FTZ R83, RZ, R173 ;  /* 0x000000adff537220 */ /* 0x000fc40000410000 */
[----:B------:R-:W-:Y:S02]  /*63c0*/  STS.U16 [R150+0x640], R199 ;  /* 0x000640c796007388 */ /* 0x000fe40000000400 */
[----:B-1----:R-:W-:Y:S02]  /*63d0*/  FFMA.FTZ R148, R198, R175, -R83 ;  /* 0x000000afc6947223 */ /* 0x002fe40000010853 */
[----:B------:R0:W-:Y:S02]  /*63e0*/  STS.U16 [R152+0x680], R201 ;  /* 0x000680c998007388 */ /* 0x0001e40000000400 */
[----:B------:R-:W-:Y:S01]  /*63f0*/  FADD.FTZ R148, R171, R148 ;  /* 0x00000094ab947221 */ /* 0x000fe20000010000 */
[----:B0-----:R-:W-:-:S03]  /*6400*/  FADD.FTZ R152, RZ, R129 ;  /* 0x00000081ff987221 */ /* 0x001fc60000010000 */
[C---:B------:R-:W-:Y:S01]  /*6410*/  FMUL.FTZ R83, R179.reuse, R148 ;  /* 0x00000094b3537220 */ /* 0x040fe20000410000 */
[----:B------:R-:W-:Y:S01]  /*6420*/  FMUL.FTZ R150, R179, R152 ;  /* 0x00000098b3967220 */ /* 0x000fe20000410000 */
[----:B------:R-:W-:Y:S01]  /*6430*/  LEA R121, R121, R180, 0x1 ;  /* 0x000000b479797211 */ /* 0x000fe200078e08ff */
[----:B------:R-:W-:Y:S02]  /*6440*/  FMUL.FTZ R72, R79, R110 ;  /* 0x0000006e4f487220 */ /* 0x000fe40000410000 */
[C---:B------:R-:W-:Y:S01]  /*6450*/  FFMA.FTZ R154, R181.reuse, R148, -R150 ;  /* 0x00000094b59a7223 */ /* 0x040fe20000010896 */
[----:B------:R0:W-:Y:S01]  /*6460*/  STS.U16 [R146+0x6c0], R203 ;  /* 0x0006c0cb92007388 */ /* 0x0001e20000000400 */
[----:B------:R-:W-:Y:S01]  /*6470*/  FFMA.FTZ R83, R181, R152, R83 ;  /* 0x00000098b5537223 */ /* 0x000fe20000010053 */
[----:B------:R-:W-:Y:S01]  /*6480*/  FMUL.RZ R133, R72, 0.15915493667125701904 ;  /* 0x3e22f98348857820 */ /* 0x000fe2000040c000 */
[----:B------:R-:W-:Y:S01]  /*6490*/  FADD.FTZ R154, R177, R154 ;  /* 0x0000009ab19a7221 */ /* 0x000fe20000010000 */
[----:B------:R1:W-:Y:S01]  /*64a0*/  STS.U16 [R121+0x700], R78 ;  /* 0x0007004e79007388 */ /* 0x0003e20000000400 */
[C---:B------:R-:W-:Y:S01]  /*64b0*/  IADD3 R72, PT, PT, R19.reuse, 0x3a0, RZ ;  /* 0x000003a013487810 */ /* 0x040fe20007ffe0ff */
[----:B------:R-:W-:Y:S01]  /*64c0*/  FADD.FTZ R131, RZ, R83 ;  /* 0x00000053ff837221 */ /* 0x000fe20000010000 */
[----:B0-----:R-:W-:Y:S01]  /*64d0*/  IADD3 R146, PT, PT, R19, 0x3e0, RZ ;  /* 0x000003e013927810 */ /* 0x001fe20007ffe0ff */
[C---:B------:R-:W-:Y:S01]  /*64e0*/  FMUL.FTZ R81, R79.reuse, R106 ;  /* 0x0000006a4f517220 */ /* 0x040fe20000410000 */
[----:B------:R-:W-:-:S02]  /*64f0*/  FMUL.FTZ R129, R79, R112 ;  /* 0x000000704f817220 */ /* 0x000fc40000410000 */
[-C--:B-1----:R-:W-:Y:S01]  /*6500*/  LEA.HI.SX32 R121, R146, R19.reuse, 0x1b ;  /* 0x0000001392797211 */ /* 0x082fe200078fdaff */
[-C--:B------:R-:W-:Y:S01]  /*6510*/  FMUL.FTZ R146, R184, R154.reuse ;  /* 0x0000009ab8927220 */ /* 0x080fe20000410000 */
[----:B------:R-:W-:Y:S02]  /*6520*/  IADD3 R148, PT, PT, R19, 0x3c0, RZ ;  /* 0x000003c013947810 */ /* 0x000fe40007ffe0ff */
[----:B------:R-:W-:Y:S01]  /*6530*/  LEA.HI.SX32 R79, R72, R19, 0x1b ;  /* 0x00000013484f7211 */ /* 0x000fe200078fdaff */
[-C--:B------:R-:W-:Y:S01]  /*6540*/  FMUL.FTZ R72, R184, R131.reuse ;  /* 0x00000083b8487220 */ /* 0x080fe20000410000 */
[----:B------:R-:W-:Y:S01]  /*6550*/  FMUL.RZ R156, R81, 0.15915493667125701904 ;  /* 0x3e22f983519c7820 */ /* 0x000fe2000040c000 */
[C---:B------:R-:W-:Y:S01]  /*6560*/  FFMA.FTZ R146, R185.reuse, R131, R146 ;  /* 0x00000083b9927223 */ /* 0x040fe20000010092 */
[----:B------:R-:W-:Y:S01]  /*6570*/  LEA.HI.SX32 R83, R148, R19, 0x1b ;  /* 0x0000001394537211 */ /* 0x000fe200078fdaff */
[----:B------:R-:W-:Y:S01]  /*6580*/  FFMA.FTZ R78, R185, R154, -R72 ;  /* 0x0000009ab94e7223 */ /* 0x000fe20000010848 */
[----:B------:R-:W-:Y:S01]  /*6590*/  MUFU.SIN R81, R156 ;  /* 0x0000009c00517308 */ /* 0x000fe20000000400 */
[----:B------:R-:W-:Y:S01]  /*65a0*/  FADD.FTZ R146, RZ, R146 ;  /* 0x00000092ff927221 */ /* 0x000fe20000010000 */
[C---:B------:R-:W-:Y:S01]  /*65b0*/  FMUL.FTZ R75, R205.reuse, R104 ;  /* 0x00000068cd4b7220 */ /* 0x040fe20000410000 */
[C---:B------:R-:W-:Y:S01]  /*65c0*/  FMUL.FTZ R123, R205.reuse, R106 ;  /* 0x0000006acd7b7220 */ /* 0x040fe20000410000 */
[C---:B------:R-:W-:Y:S01]  /*65d0*/  FMUL.FTZ R125, R205.reuse, R108 ;  /* 0x0000006ccd7d7220 */ /* 0x040fe20000410000 */
[----:B------:R-:W-:Y:S01]  /*65e0*/  FMUL.FTZ R127, R205, R110 ;  /* 0x0000006ecd7f7220 */ /* 0x000fe20000410000 */
[----:B------:R-:W-:-:S02]  /*65f0*/  LEA R72, R83, R180, 0x1 ;  /* 0x000000b453487211 */ /* 0x000fc400078e08ff */
[----:B------:R-:W-:Y:S01]  /*6600*/  MUFU.COS R82, R156 ;  /* 0x0000009c00527308 */ /* 0x000fe20000000000 */
[----:B------:R-:W-:Y:S01]  /*6610*/  FMUL.FTZ R205, R205, R112 ;  /* 0x00000070cdcd7220 */ /* 0x000fe20000410000 */
[----:B------:R-:W-:-:S06]  /*6620*/  FADD.FTZ R83, R183, R78 ;  /* 0x0000004eb7537221 */ /* 0x000fcc0000010000 */
[----:B------:R-:W-:Y:S01]  /*6630*/  MUFU.SIN R156, R147 ;  /* 0x00000093009c7308 */ /* 0x000fe20000000400 */
[----:B------:R-:W-:-:S07]  /*6640*/  FMUL.FTZ R131, R187, R83 ;  /* 0x00000053bb837220 */ /* 0x000fce0000410000 */
[----:B------:R0:W-:Y:S01]  /*6650*/  MUFU.COS R158, R147 ;  /* 0x00000093009e7308 */ /* 0x0001e20000000000 */
[----:B------:R-:W-:Y:S01]  /*6660*/  LEA R79, R79, R180, 0x1 ;  /* 0x000000b44f4f7211 */ /* 0x000fe200078e08ff */
[----:B0-----:R-:W-:Y:S01]  /*6670*/  FMUL.RZ R147, R129, 0.15915493667125701904 ;  /* 0x3e22f98381937820 */ /* 0x001fe2000040c000 */
[----:B------:R-:W-:-:S05]  /*6680*/  FMUL.FTZ R129, R187, R146 ;  /* 0x00000092bb817220 */ /* 0x000fca0000410000 */
[----:B------:R-:W0:Y:S01]  /*6690*/  MUFU.EX2 R125, R125 ;  /* 0x0000007d007d7308 */ /* 0x000e220000000800 */
[C---:B------:R-:W-:Y:S01]  /*66a0*/  FFMA.FTZ R129, R188.reuse, R83, -R129 ;  /* 0x00000053bc817223 */ /* 0x040fe20000010881 */
[----:B------:R-:W-:-:S06]  /*66b0*/  FFMA.FTZ R131, R188, R146, R131 ;  /* 0x00000092bc837223 */ /* 0x000fcc0000010083 */
[----:B------:R-:W-:Y:S01]  /*66c0*/  MUFU.EX2 R205, R205 ;  /* 0x000000cd00cd7308 */ /* 0x000fe20000000800 */
[----:B------:R-:W-:Y:S01]  /*66d0*/  FADD.FTZ R129, R186, R129 ;  /* 0x00000081ba817221 */ /* 0x000fe20000010000 */
[----:B-----5:R1:W-:Y:S06]  /*66e0*/  STS.U16 [R79+0x740], R76 ;  /* 0x0007404c4f007388 */ /* 0x0203ec0000000400 */
[----:B------:R-:W2:Y:S01]  /*66f0*/  MUFU.COS R78, R147 ;  /* 0x00000093004e7308 */ /* 0x000ea20000000000 */
[----:B------:R-:W-:Y:S01]  /*6700*/  FADD.FTZ R131, RZ, R131 ;  /* 0x00000083ff837221 */ /* 0x000fe20000010000 */
[----:B------:R3:W-:Y:S01]  /*6710*/  STS.U16 [R72+0x780], R77 ;  /* 0x0007804d48007388 */ /* 0x0007e20000000400 */
[----:B-1----:R-:W-:-:S05]  /*6720*/  FMUL.FTZ R76, R190, R129 ;  /* 0x00000081be4c7220 */ /* 0x002fca0000410000 */
[----:B------:R-:W1:Y:S01]  /*6730*/  MUFU.EX2 R75, R75 ;  /* 0x0000004b004b7308 */ /* 0x000e620000000800 */
[-C--:B------:R-:W-:Y:S01]  /*6740*/  FFMA.FTZ R76, R191, R131.reuse, R76 ;  /* 0x00000083bf4c7223 */ /* 0x080fe2000001004c */
[----:B---3--:R-:W-:-:S03]  /*6750*/  FMUL.FTZ R72, R190, R131 ;  /* 0x00000083be487220 */ /* 0x008fc60000410000 */
[----:B------:R-:W-:Y:S01]  /*6760*/  FADD.FTZ R79, RZ, R76 ;  /* 0x0000004cff4f7221 */ /* 0x000fe20000010000 */
[----:B------:R-:W-:Y:S01]  /*6770*/  LEA R121, R121, R180, 0x1 ;  /* 0x000000b479797211 */ /* 0x000fe200078e08ff */
[----:B------:R-:W-:Y:S01]  /*6780*/  FFMA.FTZ R72, R191, R129, -R72 ;  /* 0x00000081bf487223 */ /* 0x000fe20000010848 */
[----:B0-----:R-:W-:Y:S01]  /*6790*/  FMUL.FTZ R149, R125, R158 ;  /* 0x0000009e7d957220 */ /* 0x001fe20000410000 */
[----:B--2---:R-:W-:Y:S01]  /*67a0*/  FMUL.FTZ R158, R205, R78 ;  /* 0x0000004ecd9e7220 */ /* 0x004fe20000410000 */
[----:B------:R-:W-:Y:S01]  /*67b0*/  FMUL.FTZ R83, R193, R79 ;  /* 0x0000004fc1537220 */ /* 0x000fe20000410000 */
[----:B------:R-:W-:Y:S01]  /*67c0*/  FADD.FTZ R78, R189, R72 ;  /* 0x00000048bd4e7221 */ /* 0x000fe20000010000 */
[----:B------:R0:W-:Y:S01]  /*67d0*/  STS.U16 [R121+0x7c0], R80 ;  /* 0x0007c05079007388 */ /* 0x0001e20000000400 */
[----:B------:R-:W-:Y:S01]  /*67e0*/  FMUL.FTZ R77, R202, R173 ;  /* 0x000000adca4d7220 */ /* 0x000fe20000410000 */
[----:B------:R-:W2:Y:S01]  /*67f0*/  MUFU.EX2 R123, R123 ;  /* 0x0000007b007b7308 */ /* 0x000ea20000000800 */
[C---:B-1----:R-:W-:Y:S01]  /*6800*/  FMUL.FTZ R74, R75.reuse, R74 ;  /* 0x0000004a4b4a7220 */ /* 0x042fe20000410000 */
[----:B------:R-:W-:Y:S01]  /*6810*/  FMUL.FTZ R73, R75, R73 ;  /* 0x000000494b497220 */ /* 0x000fe20000410000 */
[----:B------:R-:W-:Y:S01]  /*6820*/  FMUL.FTZ R75, R200, R173 ;  /* 0x000000adc84b7220 */ /* 0x000fe20000410000 */
[-C--:B------:R-:W-:Y:S01]  /*6830*/  FFMA.FTZ R83, R194, R78.reuse, -R83 ;  /* 0x0000004ec2537223 */ /* 0x080fe20000010853 */
[----:B0-----:R-:W-:-:S02]  /*6840*/  FMUL.FTZ R80, R193, R78 ;  /* 0x0000004ec1507220 */ /* 0x001fc40000410000 */
[-C--:B------:R-:W-:Y:S01]  /*6850*/  FFMA.FTZ R72, R202, R175.reuse, -R75 ;  /* 0x000000afca487223 */ /* 0x080fe2000001084b */
[----:B------:R-:W-:Y:S01]  /*6860*/  FFMA.FTZ R76, R200, R175, R77 ;  /* 0x000000afc84c7223 */ /* 0x000fe2000001004d */
[----:B------:R-:W-:Y:S01]  /*6870*/  FADD.FTZ R83, R192, R83 ;  /* 0x00000053c0537221 */ /* 0x000fe20000010000 */
[----:B------:R-:W-:Y:S01]  /*6880*/  FFMA.FTZ R80, R194, R79, R80 ;  /* 0x0000004fc2507223 */ /* 0x000fe20000010050 */
[C---:B------:R-:W-:Y:S01]  /*6890*/  FMUL.FTZ R78, R179.reuse, R72 ;  /* 0x00000048b34e7220 */ /* 0x040fe20000410000 */
[-C--:B------:R-:W-:Y:S01]  /*68a0*/  FMUL.FTZ R75, R179, R76.reuse ;  /* 0x0000004cb34b7220 */ /* 0x080fe20000410000 */
[C---:B------:R-:W-:Y:S01]  /*68b0*/  FMUL.FTZ R146, R196.reuse, R83 ;  /* 0x00000053c4927220 */ /* 0x040fe20000410000 */
[----:B------:R-:W-:Y:S01]  /*68c0*/  FADD.FTZ R80, RZ, R80 ;  /* 0x00000050ff507221 */ /* 0x000fe20000010000 */
[C---:B------:R-:W-:Y:S01]  /*68d0*/  FFMA.FTZ R78, R181.reuse, R76, R78 ;  /* 0x0000004cb54e7223 */ /* 0x040fe2000001004e */
[----:B------:R-:W-:Y:S01]  /*68e0*/  FFMA.FTZ R75, R181, R72, -R75 ;  /* 0x00000048b54b7223 */ /* 0x000fe2000001084b */
[----:B------:R-:W-:Y:S01]  /*68f0*/  MUFU.EX2 R127, R127 ;  /* 0x0000007f007f7308 */ /* 0x000fe20000000800 */
[-C--:B------:R-:W-:Y:S01]  /*6900*/  FMUL.FTZ R76, R196, R80.reuse ;  /* 0x00000050c44c7220 */ /* 0x080fe20000410000 */
[----:B------:R-:W-:Y:S01]  /*6910*/  FFMA.FTZ R146, R197, R80, R146 ;  /* 0x00000050c5927223 */ /* 0x000fe20000010092 */
[----:B------:R-:W-:-:S05]  /*6920*/  FMUL.FTZ R77, R184, R75 ;  /* 0x0000004bb84d7220 */ /* 0x000fca0000410000 */
[----:B------:R-:W-:Y:S01]  /*6930*/  MUFU.SIN R150, R133 ;  /* 0x0000008500967308 */ /* 0x000fe20000000400 */
        /* <DEDUP_REMOVED lines=8> */
[-C--:B------:R-:W-:Y:S01]  /*69c0*/  FMUL.FTZ R83, R167, R76.reuse ;  /* 0x0000004ca7537220 */ /* 0x080fe20000410000 */
[----:B------:R-:W-:Y:S01]  /*69d0*/  FFMA.FTZ R78, R169, R76, -R78 ;  /* 0x0000004ca94e7223 */ /* 0x000fe2000001084e */
[-C--:B------:R-:W-:Y:S01]  /*69e0*/  FMUL.FTZ R79, R187, R72.reuse ;  /* 0x00000048bb4f7220 */ /* 0x080fe20000410000 */
[C---:B------:R-:W-:Y:S01]  /*69f0*/  FFMA.FTZ R75, R188.reuse, R72, -R75 ;  /* 0x00000048bc4b7223 */ /* 0x040fe2000001084b */
[----:B------:R-:W-:Y:S01]  /*6a00*/  FFMA.FTZ R83, R169, R146, R83 ;  /* 0x00000092a9537223 */ /* 0x000fe20000010053 */
[----:B------:R-:W-:Y:S01]  /*6a10*/  FADD.FTZ R78, R165, R78 ;  /* 0x0000004ea54e7221 */ /* 0x000fe20000010000 */
[----:B------:R-:W-:Y:S01]  /*6a20*/  FFMA.FTZ R79, R188, R77, R79 ;  /* 0x0000004dbc4f7223 */ /* 0x000fe2000001004f */
[C---:B------:R-:W-:Y:S01]  /*6a30*/  FMUL.FTZ R76, R190.reuse, R75 ;  /* 0x0000004bbe4c7220 */ /* 0x040fe20000410000 */
[----:B------:R-:W-:Y:S01]  /*6a40*/  FADD.FTZ R80, RZ, R83 ;  /* 0x00000053ff507221 */ /* 0x000fe20000010000 */
[----:B------:R-:W-:Y:S01]  /*6a50*/  FMUL.FTZ R146, R161, R78 ;  /* 0x0000004ea1927220 */ /* 0x000fe20000410000 */
[-C--:B------:R-:W-:Y:S01]  /*6a60*/  FMUL.FTZ R72, R190, R79.reuse ;  /* 0x0000004fbe487220 */ /* 0x080fe20000410000 */
[----:B------:R-:W-:Y:S01]  /*6a70*/  FFMA.FTZ R76, R191, R79, R76 ;  /* 0x0000004fbf4c7223 */ /* 0x000fe2000001004c */
[-C--:B------:R-:W-:Y:S01]  /*6a80*/  FMUL.FTZ R79, R161, R80.reuse ;  /* 0x00000050a14f7220 */ /* 0x080fe20000410000 */
[----:B------:R-:W-:Y:S01]  /*6a90*/  FFMA.FTZ R146, R159, R80, R146 ;  /* 0x000000509f927223 */ /* 0x000fe20000010092 */
[----:B------:R-:W-:Y:S01]  /*6aa0*/  FFMA.FTZ R72, R191, R75, -R72 ;  /* 0x0000004bbf487223 */ /* 0x000fe20000010848 */
[----:B------:R0:W1:Y:S01]  /*6ab0*/  MUFU.COS R152, R133 ;  /* 0x0000008500987308 */ /* 0x0000620000000000 */
[----:B------:R-:W-:Y:S01]  /*6ac0*/  FFMA.FTZ R78, R159, R78, -R79 ;  /* 0x0000004e9f4e7223 */ /* 0x000fe2000001084f */
[----:B------:R-:W-:Y:S01]  /*6ad0*/  FADD.FTZ R146, RZ, R146 ;  /* 0x00000092ff927221 */ /* 0x000fe20000010000 */
[----:B------:R-:W-:Y:S01]  /*6ae0*/  FMUL.FTZ R77, R193, R72 ;  /* 0x00000048c14d7220 */ /* 0x000fe20000410000 */
[----:B------:R-:W-:Y:S01]  /*6af0*/  FSEL R121, R109, RZ, !P2 ;  /* 0x000000ff6d797208 */ /* 0x000fe20005000000 */
[----:B------:R-:W-:Y:S01]  /*6b00*/  FADD.FTZ R78, R163, R78 ;  /* 0x0000004ea34e7221 */ /* 0x000fe20000010000 */
[----:B------:R-:W-:Y:S01]  /*6b10*/  FMUL.FTZ R80, R155, R146 ;  /* 0x000000929b507220 */ /* 0x000fe20000410000 */
[-C--:B------:R-:W-:Y:S01]  /*6b20*/  FMUL.FTZ R75, R193, R76.reuse ;  /* 0x0000004cc14b7220 */ /* 0x080fe20000410000 */
[C---:B------:R-:W-:Y:S01]  /*6b30*/  FFMA.FTZ R77, R194.reuse, R76, R77 ;  /* 0x0000004cc24d7223 */ /* 0x040fe2000001004d */
[-C--:B------:R-:W-:Y:S01]  /*6b40*/  FMUL.FTZ R79, R155, R78.reuse ;  /* 0x0000004e9b4f7220 */ /* 0x080fe20000410000 */
[----:B------:R-:W-:Y:S01]  /*6b50*/  FFMA.FTZ R80, R153, R78, -R80 ;  /* 0x0000004e99507223 */ /* 0x000fe20000010850 */
[C---:B--2---:R-:W-:Y:S01]  /*6b60*/  FMUL.FTZ R82, R123.reuse, R82 ;  /* 0x000000527b527220 */ /* 0x044fe20000410000 */
[----:B------:R-:W-:Y:S01]  /*6b70*/  FMUL.FTZ R81, R123, R81 ;  /* 0x000000517b517220 */ /* 0x000fe20000410000 */
[----:B------:R-:W-:Y:S01]  /*6b80*/  FFMA.FTZ R75, R194, R72, -R75 ;  /* 0x00000048c24b7223 */ /* 0x000fe2000001084b */
[C---:B------:R-:W-:Y:S01]  /*6b90*/  FMUL.FTZ R72, R196.reuse, R77 ;  /* 0x0000004dc4487220 */ /* 0x040fe20000410000 */
[----:B------:R-:W-:Y:S01]  /*6ba0*/  FFMA.FTZ R79, R153, R146, R79 ;  /* 0x00000092994f7223 */ /* 0x000fe2000001004f */
[----:B------:R-:W-:Y:S01]  /*6bb0*/  FSEL R123, R73, RZ, !P2 ;  /* 0x000000ff497b7208 */ /* 0x000fe20005000000 */
[----:B------:R-:W-:Y:S01]  /*6bc0*/  FADD.FTZ R80, R157, R80 ;  /* 0x000000509d507221 */ /* 0x000fe20000010000 */
[----:B0-----:R-:W-:Y:S01]  /*6bd0*/  FMUL.FTZ R133, R125, R156 ;  /* 0x0000009c7d857220 */ /* 0x001fe20000410000 */
[-C--:B------:R-:W-:Y:S01]  /*6be0*/  FMUL.FTZ R76, R196, R75.reuse ;  /* 0x0000004bc44c7220 */ /* 0x080fe20000410000 */
[----:B------:R-:W-:Y:S01]  /*6bf0*/  FFMA.FTZ R72, R197, R75, -R72 ;  /* 0x0000004bc5487223 */ /* 0x000fe20000010848 */
[----:B------:R-:W-:Y:S01]  /*6c00*/  FSEL R125, R74, 1, !P2 ;  /* 0x3f8000004a7d7808 */ /* 0x000fe20005000000 */
[----:B------:R-:W-:Y:S01]  /*6c10*/  FADD.FTZ R78, RZ, R79 ;  /* 0x0000004fff4e7221 */ /* 0x000fe20000010000 */
[----:B------:R-:W-:Y:S01]  /*6c20*/  FMUL.FTZ R75, R123, R80 ;  /* 0x000000507b4b7220 */ /* 0x000fe20000410000 */
[----:B------:R-:W-:-:S02]  /*6c30*/  NOP ;  /* 0x0000000000007918 */ /* 0x000fc40000000000 */
[-C--:B------:R-:W-:Y:S01]  /*6c40*/  FMUL.FTZ R146, R123, R78.reuse ;  /* 0x0000004e7b927220 */ /* 0x080fe20000410000 */
[----:B------:R-:W-:Y:S01]  /*6c50*/  FFMA.FTZ R75, R125, R78, R75 ;  /* 0x0000004e7d4b7223 */ /* 0x000fe2000001004b */
[C---:B-1----:R-:W-:Y:S01]  /*6c60*/  FMUL.FTZ R152, R127.reuse, R152 ;  /* 0x000000987f987220 */ /* 0x042fe20000410000 */
[----:B------:R-:W-:Y:S01]  /*6c70*/  FMUL.FTZ R150, R127, R150 ;  /* 0x000000967f967220 */ /* 0x000fe20000410000 */
[----:B------:R-:W-:Y:S01]  /*6c80*/  FFMA.FTZ R146, R125, R80, -R146 ;  /* 0x000000507d927223 */ /* 0x000fe20000010892 */
[----:B------:R-:W-:Y:S01]  /*6c90*/  FSEL R127, R81, RZ, !P3 ;  /* 0x000000ff517f7208 */ /* 0x000fe20005800000 */
[----:B------:R-:W-:Y:S01]  /*6ca0*/  FADD.FTZ R78, RZ, R75 ;  /* 0x0000004bff4e7221 */ /* 0x000fe20000010000 */
[----:B------:R-:W-:Y:S01]  /*6cb0*/  FFMA.FTZ R76, R197, R77, R76 ;  /* 0x0000004dc54c7223 */ /* 0x000fe2000001004c */
[----:B------:R-:W-:Y:S01]  /*6cc0*/  FMUL.FTZ R73, R167, R72 ;  /* 0x00000048a7497220 */ /* 0x000fe20000410000 */
[----:B------:R-:W-:Y:S01]  /*6cd0*/  FSEL R129, R82, 1, !P3 ;  /* 0x3f80000052817808 */ /* 0x000fe20005800000 */
[----:B------:R-:W-:Y:S01]  /*6ce0*/  FADD.FTZ R146, R121, R146 ;  /* 0x0000009279927221 */ /* 0x000fe20000010000 */
[----:B------:R-:W-:Y:S01]  /*6cf0*/  FMUL.FTZ R75, R127, R78 ;  /* 0x0000004e7f4b7220 */ /* 0x000fe20000410000 */
[-C--:B------:R-:W-:Y:S01]  /*6d00*/  FMUL.FTZ R74, R167, R76.reuse ;  /* 0x0000004ca74a7220 */ /* 0x080fe20000410000 */
[----:B------:R-:W2:Y:S01]  /*6d10*/  LDG.E.64 R144, desc[UR24][R144.64] ;  /* 0x0000001890907981 */ /* 0x000ea2000c1e1b00 */
[----:B------:R-:W-:Y:S01]  /*6d20*/  FFMA.FTZ R76, R169, R76, R73 ;  /* 0x0000004ca94c7223 */ /* 0x000fe20000010049 */
[-C--:B------:R-:W-:Y:S01]  /*6d30*/  FMUL.FTZ R80, R127, R146.reuse ;  /* 0x000000927f507220 */ /* 0x080fe20000410000 */
[----:B------:R-:W-:Y:S01]  /*6d40*/  FSEL R131, R111, RZ, !P3 ;  /* 0x000000ff6f837208 */ /* 0x000fe20005800000 */
[----:B------:R-:W-:Y:S01]  /*6d50*/  FFMA.FTZ R146, R129, R146, -R75 ;  /* 0x0000009281927223 */ /* 0x000fe2000001084b */
[----:B------:R-:W-:Y:S01]  /*6d60*/  FFMA.FTZ R74, R169, R72, -R74 ;  /* 0x00000048a94a7223 */ /* 0x000fe2000001084a */
[----:B------:R-:W-:Y:S01]  /*6d70*/  FMUL.FTZ R72, R161, R76 ;  /* 0x0000004ca1487220 */ /* 0x000fe20000410000 */
[----:B------:R-:W-:Y:S01]  /*6d80*/  FFMA.FTZ R80, R129, R78, R80 ;  /* 0x0000004e81507223 */ /* 0x000fe20000010050 */
[----:B------:R-:W-:Y:S01]  /*6d90*/  FSEL R133, R133, RZ, !P4 ;  /* 0x000000ff85857208 */ /* 0x000fe20006000000 */
[----:B------:R-:W-:Y:S01]  /*6da0*/  FADD.FTZ R146, R131, R146 ;  /* 0x0000009283927221 */ /* 0x000fe20000010000 */
[----:B------:R-:W0:Y:S01]  /*6db0*/  MUFU.SIN R154, R147 ;  /* 0x00000093009a7308 */ /* 0x000e220000000400 */
[-C--:B------:R-:W-:Y:S01]  /*6dc0*/  FMUL.FTZ R73, R161, R74.reuse ;  /* 0x0000004aa1497220 */ /* 0x080fe20000410000 */
[----:B------:R-:W-:Y:S01]  /*6dd0*/  FFMA.FTZ R72, R159, R74, -R72 ;  /* 0x0000004a9f487223 */ /* 0x000fe20000010848 */
[----:B------:R-:W-:Y:S01]  /*6de0*/  FSEL R149, R149, 1, !P4 ;  /* 0x3f80000095957808 */ /* 0x000fe20006000000 */
[----:B------:R-:W-:Y:S01]  /*6df0*/  FADD.FTZ R80, RZ, R80 ;  /* 0x00000050ff507221 */ /* 0x000fe20000010000 */
[----:B------:R-:W-:Y:S01]  /*6e00*/  FMUL.FTZ R75, R133, R146 ;  /* 0x00000092854b7220 */ /* 0x000fe20000410000 */
[----:B------:R-:W-:Y:S01]  /*6e10*/  FFMA.FTZ R76, R159, R76, R73 ;  /* 0x0000004c9f4c7223 */ /* 0x000fe20000010049 */
[----:B------:R-:W-:Y:S01]  /*6e20*/  FMUL.FTZ R73, R155, R72 ;  /* 0x000000489b497220 */ /* 0x000fe20000410000 */
[-C--:B------:R-:W-:Y:S01]  /*6e30*/  FMUL.FTZ R78, R133, R80.reuse ;  /* 0x00000050854e7220 */ /* 0x080fe20000410000 */
[----:B------:R-:W-:Y:S01]  /*6e40*/  FFMA.FTZ R75, R149, R80, R75 ;  /* 0x00000050954b7223 */ /* 0x000fe2000001004b */
[-C--:B------:R-:W-:Y:S01]  /*6e50*/  FMUL.FTZ R74, R155, R76.reuse ;  /* 0x0000004c9b4a7220 */ /* 0x080fe20000410000 */
[----:B------:R-:W-:Y:S01]  /*6e60*/  FFMA.FTZ R76, R153, R76, R73 ;  /* 0x0000004c994c7223 */ /* 0x000fe20000010049 */
[----:B------:R-:W-:Y:S01]  /*6e70*/  FSEL R148, R113, RZ, !P4 ;  /* 0x000000ff71947208 */ /* 0x000fe20006000000 */
[----:B------:R-:W-:Y:S01]  /*6e80*/  FFMA.FTZ R73, R149, R146, -R78 ;  /* 0x0000009295497223 */ /* 0x000fe2000001084e */
[----:B------:R-:W-:Y:S01]  /*6e90*/  FSEL R150, R150, RZ, !P6 ;  /* 0x000000ff96967208 */ /* 0x000fe20007000000 */
[----:B------:R-:W-:Y:S01]  /*6ea0*/  FADD.FTZ R75, RZ, R75 ;  /* 0x0000004bff4b7221 */ /* 0x000fe20000010000 */
[----:B------:R-:W-:Y:S01]  /*6eb0*/  FSEL R152, R152, 1, !P6 ;  /* 0x3f80000098987808 */ /* 0x000fe20007000000 */
[----:B------:R-:W-:-:S02]  /*6ec0*/  FADD.FTZ R73, R148, R73 ;  /* 0x0000004994497221 */ /* 0x000fc40000010000 */
[C---:B------:R-:W-:Y:S01]  /*6ed0*/  FMUL.FTZ R77, R150.reuse, R75 ;  /* 0x0000004b964d7220 */ /* 0x040fe20000410000 */
[----:B0-----:R-:W-:Y:S01]  /*6ee0*/  FMUL.FTZ R154, R205, R154 ;  /* 0x0000009acd9a7220 */ /* 0x001fe20000410000 */
[----:B------:R-:W-:Y:S01]  /*6ef0*/  FFMA.FTZ R74, R153, R72, -R74 ;  /* 0x00000048994a7223 */ /* 0x000fe2000001084a */
[----:B------:R-:W-:Y:S01]  /*6f00*/  FMUL.FTZ R72, R123, R76 ;  /* 0x0000004c7b487220 */ /* 0x000fe20000410000 */
[-C--:B------:R-:W-:Y:S01]  /*6f10*/  FMUL.FTZ R80, R150, R73.reuse ;  /* 0x0000004996507220 */ /* 0x080fe20000410000 */
[----:B------:R-:W-:Y:S01]  /*6f20*/  FSEL R151, R115, RZ, !P6 ;  /* 0x000000ff73977208 */ /* 0x000fe20007000000 */
[C---:B------:R-:W-:Y:S01]  /*6f30*/  FFMA.FTZ R78, R152.reuse, R73, -R77 ;  /* 0x00000049984e7223 */ /* 0x040fe2000001084d */
[-C--:B------:R-:W-:Y:S01]  /*6f40*/  FFMA.FTZ R72, R125, R74.reuse, -R72 ;  /* 0x0000004a7d487223 */ /* 0x080fe20000010848 */
[----:B------:R-:W-:Y:S01]  /*6f50*/  FFMA.FTZ R80, R152, R75, R80 ;  /* 0x0000004b98507223 */ /* 0x000fe20000010050 */
[----:B------:R-:W-:Y:S01]  /*6f60*/  FSEL R154, R154, RZ, !P5 ;  /* 0x000000ff9a9a7208 */ /* 0x000fe20006800000 */
[----:B------:R-:W-:Y:S01]  /*6f70*/  FMUL.FTZ R74, R123, R74 ;  /* 0x0000004a7b4a7220 */ /* 0x000fe20000410000 */
[----:B------:R-:W-:Y:S01]  /*6f80*/  FADD.FTZ R75, R151, R78 ;  /* 0x0000004e974b7221 */ /* 0x000fe20000010000 */
[----:B------:R-:W-:Y:S01]  /*6f90*/  FSEL R158, R158, 1, !P5 ;  /* 0x3f8000009e9e7808 */ /* 0x000fe20006800000 */
[----:B------:R-:W-:Y:S01]  /*6fa0*/  FADD.FTZ R77, RZ, R80 ;  /* 0x00000050ff4d7221 */ /* 0x000fe20000010000 */
[----:B------:R-:W-:Y:S01]  /*6fb0*/  FFMA.FTZ R74, R125, R76, R74 ;  /* 0x0000004c7d4a7223 */ /* 0x000fe2000001004a */
[C---:B------:R-:W-:Y:S01]  /*6fc0*/  FMUL.FTZ R79, R154.reuse, R75 ;  /* 0x0000004b9a4f7220 */ /* 0x040fe20000410000 */
[C---:B------:R-:W-:Y:S01]  /*6fd0*/  FMUL.FTZ R73, R127.reuse, R72 ;  /* 0x000000487f497220 */ /* 0x040fe20000410000 */
[-C--:B------:R-:W-:Y:S01]  /*6fe0*/  FMUL.FTZ R78, R154, R77.reuse ;  /* 0x0000004d9a4e7220 */ /* 0x080fe20000410000 */
[----:B------:R-:W-:Y:S01]  /*6ff0*/  FMUL.FTZ R76, R127, R74 ;  /* 0x0000004a7f4c7220 */ /* 0x000fe20000410000 */
[C---:B------:R-:W-:Y:S01]  /*7000*/  FFMA.FTZ R79, R158.reuse, R77, R79 ;  /* 0x0000004d9e4f7223 */ /* 0x040fe2000001004f */
[----:B------:R-:W-:Y:S01]  /*7010*/  FSEL R156, R117, RZ, !P5 ;  /* 0x000000ff759c7208 */ /* 0x000fe20006800000 */
[----:B------:R-:W-:Y:S01]  /*7020*/  FFMA.FTZ R75, R158, R75, -R78 ;  /* 0x0000004b9e4b7223 */ /* 0x000fe2000001084e */
[C---:B------:R-:W-:Y:S01]  /*7030*/  FFMA.FTZ R76, R129.reuse, R72, -R76 ;  /* 0x00000048814c7223 */ /* 0x040fe2000001084c */
[----:B------:R-:W-:Y:S01]  /*7040*/  FADD.FTZ R168, RZ, R79 ;  /* 0x0000004fffa87221 */ /* 0x000fe20000010000 */
[----:B------:R-:W-:Y:S01]  /*7050*/  FFMA.FTZ R74, R129, R74, R73 ;  /* 0x0000004a814a7223 */ /* 0x000fe20000010049 */
[----:B------:R-:W-:Y:S01]  /*7060*/  FADD.FTZ R199, R156, R75 ;  /* 0x0000004b9cc77221 */ /* 0x000fe20000010000 */
[----:B------:R-:W-:-:S02]  /*7070*/  FMUL.FTZ R72, R133, R76 ;  /* 0x0000004c85487220 */ /* 0x000fc40000410000 */
[-C--:B------:R-:W-:Y:S01]  /*7080*/  FMUL.FTZ R73, R133, R74.reuse ;  /* 0x0000004a85497220 */ /* 0x080fe20000410000 */
[----:B------:R-:W0:Y:S01]  /*7090*/  SHFL.UP PT, R78, R168, 0x1, RZ ;  /* 0x04200000a84e7989 */ /* 0x000e2200000e00ff */
[C---:B------:R-:W-:Y:S02]  /*70a0*/  FFMA.FTZ R75, R149.reuse, R74, R72 ;  /* 0x0000004a954b7223 */ /* 0x040fe40000010048 */
[----:B------:R-:W-:Y:S01]  /*70b0*/  FFMA.FTZ R73, R149, R76, -R73 ;  /* 0x0000004c95497223 */ /* 0x000fe20000010849 */
[----:B------:R-:W1:Y:S01]  /*70c0*/  SHFL.UP PT, R74, R199, 0x1, RZ ;  /* 0x04200000c74a7989 */ /* 0x000e6200000e00ff */
[C---:B------:R-:W-:Y:S02]  /*70d0*/  FMUL.FTZ R77, R150.reuse, R75 ;  /* 0x0000004b964d7220 */ /* 0x040fe40000410000 */
[-C--:B------:R-:W-:Y:S02]  /*70e0*/  FMUL.FTZ R72, R150, R73.reuse ;  /* 0x0000004996487220 */ /* 0x080fe40000410000 */
[----:B------:R-:W-:-:S02]  /*70f0*/  FFMA.FTZ R77, R152, R73, -R77 ;  /* 0x00000049984d7223 */ /* 0x000fc4000001084d */
[----:B------:R-:W-:Y:S01]  /*7100*/  FFMA.FTZ R75, R152, R75, R72 ;  /* 0x0000004b984b7223 */ /* 0x000fe20000010048 */
[----:B------:R-:W-:Y:S01]  /*7110*/  ISETP.GE.AND P2, PT, R19, 0x1, PT ;  /* 0x000000011300780c */ /* 0x000fe20003f46270 */
[C---:B------:R-:W-:Y:S02]  /*7120*/  FMUL.FTZ R73, R154.reuse, R77 ;  /* 0x0000004d9a497220 */ /* 0x040fe40000410000 */
[-C--:B------:R-:W-:Y:S02]  /*7130*/  FMUL.FTZ R72, R154, R75.reuse ;  /* 0x0000004b9a487220 */ /* 0x080fe40000410000 */
[C---:B------:R-:W-:Y:S02]  /*7140*/  FFMA.FTZ R170, R158.reuse, R75, R73 ;  /* 0x0000004b9eaa7223 */ /* 0x040fe40000010049 */
[----:B------:R-:W-:-:S04]  /*7150*/  FFMA.FTZ R217, R158, R77, -R72 ;  /* 0x0000004d9ed97223 */ /* 0x000fc80000010848 */
[CC--:B0-----:R-:W-:Y:S01]  /*7160*/  FMUL.FTZ R75, R217.reuse, R78.reuse ;  /* 0x0000004ed94b7220 */ /* 0x0c1fe20000410000 */
[----:B------:R-:W0:Y:S01]  /*7170*/  SHFL.UP PT, R73, R170, 0x1, RZ ;  /* 0x04200000aa497989 */ /* 0x000e2200000e00ff */
[C---:B------:R-:W-:Y:S02]  /*7180*/  FMUL.FTZ R78, R170.reuse, R78 ;  /* 0x0000004eaa4e7220 */ /* 0x040fe40000410000 */
[-C--:B-1----:R-:W-:Y:S01]  /*7190*/  FFMA.FTZ R75, R170, R74.reuse, R75 ;  /* 0x0000004aaa4b7223 */ /* 0x082fe2000001004b */
[----:B------:R-:W1:Y:S01]  /*71a0*/  SHFL.UP PT, R72, R217, 0x1, RZ ;  /* 0x04200000d9487989 */ /* 0x000e6200000e00ff */
[----:B------:R-:W-:Y:S02]  /*71b0*/  FFMA.FTZ R78, R217, R74, -R78 ;  /* 0x0000004ad94e7223 */ /* 0x000fe4000001084e */
[----:B------:R-:W-:Y:S02]  /*71c0*/  @P2 FADD.FTZ R168, R168, R75 ;  /* 0x0000004ba8a82221 */ /* 0x000fe40000010000 */
[----:B------:R-:W-:-:S03]  /*71d0*/  @P2 FADD.FTZ R199, R199, R78 ;  /* 0x0000004ec7c72221 */ /* 0x000fc60000010000 */
[----:B------:R-:W3:Y:S04]  /*71e0*/  SHFL.UP PT, R77, R168, 0x2, RZ ;  /* 0x04400000a84d7989 */ /* 0x000ee800000e00ff */
[----:B------:R-:W4:Y:S01]  /*71f0*/  SHFL.UP PT, R76, R199, 0x2, RZ ;  /* 0x04400000c74c7989 */ /* 0x000f2200000e00ff */
[-C--:B0-----:R-:W-:Y:S01]  /*7200*/  FMUL.FTZ R75, R217, R73.reuse ;  /* 0x00000049d94b7220 */ /* 0x081fe20000410000 */
[----:B------:R-:W-:-:S03]  /*7210*/  FMUL.FTZ R74, R170, R73 ;  /* 0x00000049aa4a7220 */ /* 0x000fc60000410000 */
[-C--:B-1----:R-:W-:Y:S01]  /*7220*/  @P2 FFMA.FTZ R170, R170, R72.reuse, R75 ;  /* 0x00000048aaaa2223 */ /* 0x082fe2000001004b */
[----:B------:R-:W-:Y:S01]  /*7230*/  @P2 FFMA.FTZ R217, R217, R72, -R74 ;  /* 0x00000048d9d92223 */ /* 0x000fe2000001084a */
[----:B------:R-:W-:-:S03]  /*7240*/  ISETP.GE.AND P2, PT, R19, 0x2, PT ;  /* 0x000000021300780c */ /* 0x000fc60003f46270 */
[----:B------:R-:W0:Y:S01]  /*7250*/  SHFL.UP PT, R73, R170, 0x2, RZ ;  /* 0x04400000aa497989 */ /* 0x000e2200000e00ff */
[----:B---3--:R-:W-:-:S03]  /*7260*/  FMUL.FTZ R75, R217, R77 ;  /* 0x0000004dd94b7220 */ /* 0x008fc60000410000 */
[----:B------:R-:W1:Y:S01]  /*7270*/  SHFL.UP PT, R72, R217, 0x2, RZ ;  /* 0x04400000d9487989 */ /* 0x000e6200000e00ff */
[C---:B------:R-:W-:Y:S01]  /*7280*/  FMUL.FTZ R74, R170.reuse, R77 ;  /* 0x0000004daa4a7220 */ /* 0x040fe20000410000 */
[----:B----4-:R-:W-:-:S03]  /*7290*/  FFMA.FTZ R75, R170, R76, R75 ;  /* 0x0000004caa4b7223 */ /* 0x010fc6000001004b */
[----:B------:R-:W-:Y:S01]  /*72a0*/  FFMA.FTZ R74, R217, R76, -R74 ;  /* 0x0000004cd94a7223 */ /* 0x000fe2000001084a */
[----:B------:R-:W-:-:S03]  /*72b0*/  @P2 FADD.FTZ R168, R168, R75 ;  /* 0x0000004ba8a82221 */ /* 0x000fc60000010000 */
[----:B------:R-:W-:Y:S02]  /*72c0*/  @P2 FADD.FTZ R199, R199, R74 ;  /* 0x0000004ac7c72221 */ /* 0x000fe40000010000 */
[----:B------:R-:W3:Y:S04]  /*72d0*/  SHFL.UP PT, R77, R168, 0x4, RZ ;  /* 0x04800000a84d7989 */ /* 0x000ee800000e00ff */
[----:B------:R-:W4:Y:S01]  /*72e0*/  SHFL.UP PT, R76, R199, 0x4, RZ ;  /* 0x04800000c74c7989 */ /* 0x000f2200000e00ff */
[-C--:B0-----:R-:W-:Y:S01]  /*72f0*/  FMUL.FTZ R75, R217, R73.reuse ;  /* 0x00000049d94b7220 */ /* 0x081fe20000410000 */
[----:B------:R-:W-:-:S03]  /*7300*/  FMUL.FTZ R74, R170, R73 ;  /* 0x00000049aa4a7220 */ /* 0x000fc60000410000 */
[-C--:B-1----:R-:W-:Y:S01]  /*7310*/  @P2 FFMA.FTZ R170, R170, R72.reuse, R75 ;  /* 0x00000048aaaa2223 */ /* 0x082fe2000001004b */
[----:B------:R-:W-:Y:S01]  /*7320*/  @P2 FFMA.FTZ R217, R217, R72, -R74 ;  /* 0x00000048d9d92223 */ /* 0x000fe2000001084a */
[----:B------:R-:W-:-:S03]  /*7330*/  ISETP.GE.AND P2, PT, R19, 0x4, PT ;  /* 0x000000041300780c */ /* 0x000fc60003f46270 */
[----:B------:R-:W0:Y:S04]  /*7340*/  SHFL.UP PT, R73, R170, 0x4, RZ ;  /* 0x04800000aa497989 */ /* 0x000e2800000e00ff */
[----:B------:R-:W1:Y:S01]  /*7350*/  SHFL.UP PT, R72, R217, 0x4, RZ ;  /* 0x04800000d9487989 */ /* 0x000e6200000e00ff */
[-C--:B---3--:R-:W-:Y:S01]  /*7360*/  FMUL.FTZ R75, R217, R77.reuse ;  /* 0x0000004dd94b7220 */ /* 0x088fe20000410000 */
[----:B------:R-:W-:-:S03]  /*7370*/  FMUL.FTZ R74, R170, R77 ;  /* 0x0000004daa4a7220 */ /* 0x000fc60000410000 */
[-C--:B----4-:R-:W-:Y:S01]  /*7380*/  FFMA.FTZ R75, R170, R76.reuse, R75 ;  /* 0x0000004caa4b7223 */ /* 0x090fe2000001004b */
[----:B------:R-:W-:-:S03]  /*7390*/  FFMA.FTZ R74, R217, R76, -R74 ;  /* 0x0000004cd94a7223 */ /* 0x000fc6000001084a */
[----:B------:R-:W-:Y:S01]  /*73a0*/  @P2 FADD.FTZ R168, R168, R75 ;  /* 0x0000004ba8a82221 */ /* 0x000fe20000010000 */
[----:B------:R-:W-:-:S04]  /*73b0*/  @P2 FADD.FTZ R199, R199, R74 ;  /* 0x0000004ac7c72221 */ /* 0x000fc80000010000 */
[----:B------:R-:W3:Y:S04]  /*73c0*/  SHFL.UP PT, R77, R168, 0x8, RZ ;  /* 0x05000000a84d7989 */ /* 0x000ee800000e00ff */
[----:B------:R-:W4:Y:S01]  /*73d0*/  SHFL.UP PT, R76, R199, 0x8, RZ ;  /* 0x05000000c74c7989 */ /* 0x000f2200000e00ff */
[-C--:B0-----:R-:W-:Y:S01]  /*73e0*/  FMUL.FTZ R75, R217, R73.reuse ;  /* 0x00000049d94b7220 */ /* 0x081fe20000410000 */
[----:B------:R-:W-:-:S03]  /*73f0*/  FMUL.FTZ R74, R170, R73 ;  /* 0x00000049aa4a7220 */ /* 0x000fc60000410000 */
[-C--:B-1----:R-:W-:Y:S01]  /*7400*/  @P2 FFMA.FTZ R170, R170, R72.reuse, R75 ;  /* 0x00000048aaaa2223 */ /* 0x082fe2000001004b */
[----:B------:R-:W-:-:S04]  /*7410*/  @P2 FFMA.FTZ R217, R217, R72, -R74 ;  /* 0x00000048d9d92223 */ /* 0x000fc8000001084a */
[----:B------:R-:W0:Y:S01]  /*7420*/  SHFL.UP PT, R73, R170, 0x8, RZ ;  /* 0x05000000aa497989 */ /* 0x000e2200000e00ff */
[----:B------:R-:W-:-:S03]  /*7430*/  ISETP.GE.AND P2, PT, R19, 0x8, PT ;  /* 0x000000081300780c */ /* 0x000fc60003f46270 */
[----:B------:R-:W1:Y:S01]  /*7440*/  SHFL.UP PT, R72, R217, 0x8, RZ ;  /* 0x05000000d9487989 */ /* 0x000e6200000e00ff */
[-C--:B---3--:R-:W-:Y:S01]  /*7450*/  FMUL.FTZ R75, R217, R77.reuse ;  /* 0x0000004dd94b7220 */ /* 0x088fe20000410000 */
[----:B------:R-:W-:-:S03]  /*7460*/  FMUL.FTZ R74, R170, R77 ;  /* 0x0000004daa4a7220 */ /* 0x000fc60000410000 */
[-C--:B----4-:R-:W-:Y:S01]  /*7470*/  FFMA.FTZ R75, R170, R76.reuse, R75 ;  /* 0x0000004caa4b7223 */ /* 0x090fe2000001004b */
[----:B------:R-:W-:-:S04]  /*7480*/  FFMA.FTZ R74, R217, R76, -R74 ;  /* 0x0000004cd94a7223 */ /* 0x000fc8000001084a */
[----:B------:R-:W-:Y:S01]  /*7490*/  @P2 FADD.FTZ R168, R168, R75 ;  /* 0x0000004ba8a82221 */ /* 0x000fe20000010000 */
[----:B------:R-:W-:-:S04]  /*74a0*/  @P2 FADD.FTZ R199, R199, R74 ;  /* 0x0000004ac7c72221 */ /* 0x000fc80000010000 */
[----:B------:R-:W3:Y:S01]  /*74b0*/  SHFL.UP PT, R78, R168, 0x10, RZ ;  /* 0x06000000a84e7989 */ /* 0x000ee200000e00ff */
[CC--:B0-----:R-:W-:Y:S01]  /*74c0*/  FMUL.FTZ R75, R217.reuse, R73.reuse ;  /* 0x00000049d94b7220 */ /* 0x0c1fe20000410000 */
[C---:B------:R-:W-:Y:S02]  /*74d0*/  FMUL.FTZ R74, R170.reuse, R73 ;  /* 0x00000049aa4a7220 */ /* 0x040fe40000410000 */
[----:B------:R-:W0:Y:S01]  /*74e0*/  SHFL.UP PT, R80, R199, 0x10, RZ ;  /* 0x06000000c7507989 */ /* 0x000e2200000e00ff */
[-C--:B-1----:R-:W-:Y:S01]  /*74f0*/  @P2 FFMA.FTZ R170, R170, R72.reuse, R75 ;  /* 0x00000048aaaa2223 */ /* 0x082fe2000001004b */
[----:B------:R-:W-:-:S04]  /*7500*/  @P2 FFMA.FTZ R217, R217, R72, -R74 ;  /* 0x00000048d9d92223 */ /* 0x000fc8000001084a */
[----:B------:R-:W1:Y:S01]  /*7510*/  SHFL.UP PT, R76, R170, 0x10, RZ ;  /* 0x06000000aa4c7989 */ /* 0x000e6200000e00ff */
[----:B------:R-:W-:-:S03]  /*7520*/  SHF.L.U32 R73, R19, 0x5, RZ ;  /* 0x0000000513497819 */ /* 0x000fc600000006ff */
[----:B------:R-:W4:Y:S01]  /*7530*/  SHFL.UP PT, R79, R217, 0x10, RZ ;  /* 0x06000000d94f7989 */ /* 0x000f2200000e00ff */
[----:B------:R-:W-:Y:S02]  /*7540*/  LEA.HI.SX32 R77, R73, R73, 0x1b ;  /* 0x00000049494d7211 */ /* 0x000fe400078fdaff */
[----:B------:R-:W-:Y:S02]  /*7550*/  CS2R R74, SRZ ;  /* 0x00000000004a7805 */ /* 0x000fe4000001ff00 */
[----:B------:R-:W-:Y:S02]  /*7560*/  MOV R72, 0x3f800000 ;  /* 0x3f80000000487802 */ /* 0x000fe40000000f00 */
[----:B------:R-:W-:Y:S02]  /*7570*/  MOV R73, RZ ;  /* 0x000000ff00497202 */ /* 0x000fe40000000f00 */
[----:B------:R-:W-:Y:S01]  /*7580*/  LEA R174, R77, R180, 0x1 ;  /* 0x000000b44dae7211 */ /* 0x000fe200078e08ff */
[-C--:B---3--:R-:W-:Y:S01]  /*7590*/  FMUL.FTZ R82, R170, R78.reuse ;  /* 0x0000004eaa527220 */ /* 0x088fe20000410000 */
[----:B------:R-:W-:Y:S01]  /*75a0*/  FMUL.FTZ R81, R217, R78 ;  /* 0x0000004ed9517220 */ /* 0x000fe20000410000 */
[----:B------:R-:W-:-:S02]  /*75b0*/  @P0 LEA R78, R119, R180, 0x4 ;  /* 0x000000b4774e0211 */ /* 0x000fc400078e20ff */
[----:B------:R-:W-:Y:S01]  /*75c0*/  LDS.U16 R176, [R174] ;  /* 0x00000000aeb07984 */ /* 0x000fe20000000400 */
[-C--:B0-----:R-:W-:Y:S01]  /*75d0*/  FFMA.FTZ R146, R217, R80.reuse, -R82 ;  /* 0x00000050d9927223 */ /* 0x081fe20000010852 */
[----:B------:R-:W-:Y:S02]  /*75e0*/  FFMA.FTZ R81, R170, R80, R81 ;  /* 0x00000050aa517223 */ /* 0x000fe40000010051 */
[----:B------:R-:W0:Y:S01]  /*75f0*/  LDS.U16 R80, [R174+0x2] ;  /* 0x00000200ae507984 */ /* 0x000e220000000400 */
[----:B------:R-:W-:-:S03]  /*7600*/  ISETP.NE.AND P3, PT, R19, 0x1f, PT ;  /* 0x0000001f1300780c */ /* 0x000fc60003f65270 */
[----:B------:R3:W5:Y:S01]  /*7610*/  @P0 LDS.128 R72, [R78+0x880] ;  /* 0x000880004e480984 */ /* 0x0007620000000c00 */
[CC--:B-1----:R-:W-:Y:S01]  /*7620*/  FMUL.FTZ R82, R170.reuse, R76.reuse ;  /* 0x0000004caa527220 */ /* 0x0c2fe20000410000 */
[C---:B------:R-:W-:Y:S02]  /*7630*/  FMUL.FTZ R77, R217.reuse, R76 ;  /* 0x0000004cd94d7220 */ /* 0x040fe40000410000 */
[----:B------:R-:W-:Y:S01]  /*7640*/  LDS.U16 R178, [R174+0x4] ;  /* 0x00000400aeb27984 */ /* 0x000fe20000000400 */
[-C--:B----4-:R-:W-:Y:S01]  /*7650*/  FFMA.FTZ R76, R217, R79.reuse, -R82 ;  /* 0x0000004fd94c7223 */ /* 0x090fe20000010852 */
[----:B------:R-:W-:Y:S01]  /*7660*/  FFMA.FTZ R77, R170, R79, R77 ;  /* 0x0000004faa4d7223 */ /* 0x000fe2000001004d */
[----:B------:R-:W-:Y:S01]  /*7670*/  FADD.FTZ R79, R168, R81 ;  /* 0x00000051a84f7221 */ /* 0x000fe20000010000 */
[----:B---3--:R-:W-:Y:S01]  /*7680*/  FADD.FTZ R78, R199, R146 ;  /* 0x00000092c74e7221 */ /* 0x008fe20000010000 */
[----:B------:R-:W1:Y:S04]  /*7690*/  LDS.U16 R224, [R174+0x6] ;  /* 0x00000600aee07984 */ /* 0x000e680000000400 */
[----:B------:R-:W-:Y:S04]  /*76a0*/  LDS.U16 R225, [R174+0x8] ;  /* 0x00000800aee17984 */ /* 0x000fe80000000400 */
[----:B------:R-:W3:Y:S04]  /*76b0*/  LDS.U16 R226, [R174+0xa] ;  /* 0x00000a00aee27984 */ /* 0x000ee80000000400 */
[----:B------:R-:W-:Y:S04]  /*76c0*/  LDS.U16 R222, [R174+0xc] ;  /* 0x00000c00aede7984 */ /* 0x000fe80000000400 */
[----:B------:R-:W4:Y:S04]  /*76d0*/  LDS.U16 R172, [R174+0xe] ;  /* 0x00000e00aeac7984 */ /* 0x000f280000000400 */
[----:B------:R-:W-:Y:S04]  /*76e0*/  LDS.U16 R221, [R174+0x10] ;  /* 0x00001000aedd7984 */ /* 0x000fe80000000400 */
[----:B------:R-:W4:Y:S04]  /*76f0*/  LDS.U16 R223, [R174+0x12] ;  /* 0x00001200aedf7984 */ /* 0x000f280000000400 */
        /* <DEDUP_REMOVED lines=22> */
[----:B------:R3:W-:Y:S01]  /*7860*/  @!P3 STS.128 [R180+0x840], R76 ;  /* 0x0008404cb400b388 */ /* 0x0007e20000000c00 */
[----:B------:R-:W-:Y:S01]  /*7870*/  ISETP.NE.AND P4, PT, R19, RZ, PT ;  /* 0x000000ff1300720c */ /* 0x000fe20003f85270 */
[----:B------:R-:W-:Y:S01]  /*7880*/  BAR.SYNC.DEFER_BLOCKING 0x0 ;  /* 0x0000000000007b1d */ /* 0x000fe20000010000 */
[----:B0-----:R-:W-:Y:S01]  /*7890*/  HADD2.F32 R227, -RZ, R80.H0_H0 ;  /* 0x20000050ffe37230 */ /* 0x001fe20000004100 */
[----:B------:R-:W-:-:S10]  /*78a0*/  ISETP.NE.AND P5, PT, R4, RZ, PT ;  /* 0x000000ff0400720c */ /* 0x000fd40003fa5270 */
[----:B-----5:R-:W-:Y:S04]  /*78b0*/  @!P4 STS.128 [R180+0x860], R72 ;  /* 0x00086048b400c388 */ /* 0x020fe80000000c00 */
[----:B------:R-:W-:Y:S01]  /*78c0*/  LDS.128 R80, [R180+0x840] ;  /* 0x00084000b4507984 */ /* 0x000fe20000000c00 */
[----:B------:R-:W-:Y:S01]  /*78d0*/  BAR.SYNC.DEFER_BLOCKING 0x0 ;  /* 0x0000000000007b1d */ /* 0x000fe20000010000 */
[----:B------:R-:W-:-:S04]  /*78e0*/  ISETP.GE.AND P2, PT, R19, 0x10, PT ;  /* 0x000000101300780c */ /* 0x000fc80003f46270 */
[----:B------:R-:W-:Y:S01]  /*78f0*/  FSEL R170, R170, R77, !P2 ;  /* 0x0000004daaaa7208 */ /* 0x000fe20005000000 */
[----:B------:R-:W-:Y:S01]  /*7900*/  HADD2.F32 R176, -RZ, R176.H0_H0 ;  /* 0x200000b0ffb07230 */ /* 0x000fe20000004100 */
[----:B------:R-:W-:Y:S01]  /*7910*/  FSEL R228, R217, R76, !P2 ;  /* 0x0000004cd9e47208 */ /* 0x000fe20005000000 */
[CC--:B--2---:R-:W-:Y:S01]  /*7920*/  FMUL.FTZ R217, R227.reuse, R145.reuse ;  /* 0x00000091e3d97220 */ /* 0x0c4fe20000410000 */
[----:B-1----:R-:W-:Y:S01]  /*7930*/  FMUL.FTZ R174, R227, R144 ;  /* 0x00000090e3ae7220 */ /* 0x002fe20000410000 */
[----:B------:R-:W-:Y:S01]  /*7940*/  HADD2.F32 R224, -RZ, R224.H0_H0 ;  /* 0x200000e0ffe07230 */ /* 0x000fe20000004100 */
[----:B------:R-:W0:Y:S04]  /*7950*/  SHFL.UP PT, R227, R170, 0x1, RZ ;  /* 0x04200000aae37989 */ /* 0x000e2800000e00ff */
[----:B------:R-:W-:Y:S01]  /*7960*/  @P5 LDS.64 R146, [R180+0x868] ;  /* 0x00086800b4925984 */ /* 0x000fe20000000a00 */
[----:B---3--:R-:W-:Y:S01]  /*7970*/  FSEL R77, R199, R78, !P2 ;  /* 0x0000004ec74d7208 */ /* 0x008fe20005000000 */
[C---:B------:R-:W-:Y:S01]  /*7980*/  FFMA.FTZ R199, R176.reuse, R144, -R217 ;  /* 0x00000090b0c77223 */ /* 0x040fe200000108d9 */
[----:B------:R-:W-:Y:S01]  /*7990*/  FFMA.FTZ R76, R176, R145, R174 ;  /* 0x00000091b04c7223 */ /* 0x000fe200000100ae */
[----:B------:R-:W1:Y:S01]  /*79a0*/  SHFL.UP PT, R228, R228, 0x1, RZ ;  /* 0x04200000e4e47989 */ /* 0x000e6200000e00ff */
[----:B------:R-:W-:-:S02]  /*79b0*/  HADD2.F32 R176, -RZ, R178.H0_H0 ;  /* 0x200000b2ffb07230 */ /* 0x000fc40000004100 */
[----:B------:R-:W-:Y:S01]  /*79c0*/  FMUL.FTZ R217, R224, R145 ;  /* 0x00000091e0d97220 */ /* 0x000fe20000410000 */
[----:B------:R-:W-:Y:S01]  /*79d0*/  FSEL R79, R168, R79, !P2 ;  /* 0x0000004fa84f7208 */ /* 0x000fe20005000000 */
[----:B------:R-:W2:Y:S01]  /*79e0*/  SHFL.UP PT, R77, R77, 0x1, RZ ;  /* 0x042000004d4d7989 */ /* 0x000ea200000e00ff */
[----:B------:R-:W-:Y:S02]  /*79f0*/  HADD2.F32 R226, -RZ, R226.H0_H0 ;  /* 0x200000e2ffe27230 */ /* 0x000fe40000004100 */
[-C--:B------:R-:W-:Y:S02]  /*7a00*/  FFMA.FTZ R178, R176, R144.reuse, -R217 ;  /* 0x00000090b0b27223 */ /* 0x080fe400000108d9 */
[----:B------:R3:W5:Y:S01]  /*7a10*/  SHFL.UP PT, R217, R79, 0x1, RZ ;  /* 0x042000004fd97989 */ /* 0x00076200000e00ff */
[----:B------:R-:W-:Y:S02]  /*7a20*/  HADD2.F32 R225, -RZ, R225.H0_H0 ;  /* 0x200000e1ffe17230 */ /* 0x000fe40000004100 */
[C---:B------:R-:W-:Y:S01]  /*7a30*/  FMUL.FTZ R174, R226.reuse, R145 ;  /* 0x00000091e2ae7220 */ /* 0x040fe20000410000 */
[----:B------:R-:W-:Y:S01]  /*7a40*/  FMUL.FTZ R226, R226, R144 ;  /* 0x00000090e2e27220 */ /* 0x000fe20000410000 */
[----:B----4-:R-:W-:-:S02]  /*7a50*/  HADD2.F32 R78, -RZ, R172.H0_H0 ;  /* 0x200000acff4e7230 */ /* 0x010fc40000004100 */
[CC--:B------:R-:W-:Y:S01]  /*7a60*/  FFMA.FTZ R174, R225.reuse, R144.reuse, -R174 ;  /* 0x00000090e1ae7223 */ /* 0x0c0fe200000108ae */
[-C--:B------:R-:W-:Y:S01]  /*7a70*/  FFMA.FTZ R172, R225, R145.reuse, R226 ;  /* 0x00000091e1ac7223 */ /* 0x080fe200000100e2 */
[----:B------:R-:W-:Y:S02]  /*7a80*/  HADD2.F32 R223, -RZ, R223.H0_H0 ;  /* 0x200000dfffdf7230 */ /* 0x000fe40000004100 */
[C---:B------:R-:W-:Y:S01]  /*7a90*/  FMUL.FTZ R225, R78.reuse, R145 ;  /* 0x000000914ee17220 */ /* 0x040fe20000410000 */
[----:B------:R-:W-:Y:S02]  /*7aa0*/  HADD2.F32 R222, -RZ, R222.H0_H0 ;  /* 0x200000deffde7230 */ /* 0x000fe40000004100 */
[-C--:B------:R-:W-:Y:S01]  /*7ab0*/  FMUL.FTZ R168, R78, R144.reuse ;  /* 0x000000904ea87220 */ /* 0x080fe20000410000 */
[----:B0-----:R-:W-:Y:S01]  /*7ac0*/  @!P4 MOV R227, R73 ;  /* 0x0000004900e3c202 */ /* 0x001fe20000000f00 */
[----:B------:R-:W-:Y:S02]  /*7ad0*/  HADD2.F32 R221, -RZ, R221.H0_H0 ;  /* 0x200000ddffdd7230 */ /* 0x000fe40000004100 */
[CC--:B------:R-:W-:Y:S01]  /*7ae0*/  FMUL.FTZ R78, R223.reuse, R145.reuse ;  /* 0x00000091df4e7220 */ /* 0x0c0fe20000410000 */
[CC--:B------:R-:W-:Y:S01]  /*7af0*/  FFMA.FTZ R170, R222.reuse, R144.reuse, -R225 ;  /* 0x00000090deaa7223 */ /* 0x0c0fe200000108e1 */
[-C--:B------:R-:W-:Y:S01]  /*7b00*/  FFMA.FTZ R168, R222, R145.reuse, R168 ;  /* 0x00000091dea87223 */ /* 0x080fe200000100a8 */
[----:B------:R-:W-:Y:S01]  /*7b10*/  FMUL.FTZ R222, R223, R144 ;  /* 0x00000090dfde7220 */ /* 0x000fe20000410000 */
[----:B-1----:R-:W-:Y:S01]  /*7b20*/  @!P4 MOV R228, R72 ;  /* 0x0000004800e4c202 */ /* 0x002fe20000000f00 */
[C---:B---3--:R-:W-:Y:S01]  /*7b30*/  FFMA.FTZ R79, R221.reuse, R144, -R78 ;  /* 0x00000090dd4f7223 */ /* 0x048fe2000001084e */
[----:B--2---:R-:W-:Y:S01]  /*7b40*/  @!P4 MOV R77, R74 ;  /* 0x0000004a004dc202 */ /* 0x004fe20000000f00 */
[----:B------:R-:W-:Y:S01]  /*7b50*/  FFMA.FTZ R78, R221, R145, R222 ;  /* 0x00000091dd4e7223 */ /* 0x000fe200000100de */
[----:B------:R-:W-:-:S02]  /*7b60*/  HADD2.F32 R220, -RZ, R220.H0_H0 ;  /* 0x200000dcffdc7230 */ /* 0x000fc40000004100 */
[CC--:B------:R-:W-:Y:S01]  /*7b70*/  @P5 FMUL.FTZ R223, R147.reuse, R227.reuse ;  /* 0x000000e393df5220 */ /* 0x0c0fe20000410000 */
[C---:B------:R-:W-:Y:S01]  /*7b80*/  @P5 FMUL.FTZ R222, R146.reuse, R227 ;  /* 0x000000e392de5220 */ /* 0x040fe20000410000 */
[----:B-----5:R-:W-:Y:S02]  /*7b90*/  @!P4 MOV R217, R75 ;  /* 0x0000004b00d9c202 */ /* 0x020fe40000000f00 */
[-C--:B------:R-:W-:Y:S01]  /*7ba0*/  @P5 FFMA.FTZ R146, R146, R228.reuse, -R223 ;  /* 0x000000e492925223 */ /* 0x080fe200000108df */
[----:B------:R-:W-:Y:S01]  /*7bb0*/  @P5 FFMA.FTZ R222, R147, R228, R222 ;  /* 0x000000e493de5223 */ /* 0x000fe200000100de */
[----:B------:R-:W-:Y:S02]  /*7bc0*/  HADD2.F32 R219, -RZ, R219.H0_H0 ;  /* 0x200000dbffdb7230 */ /* 0x000fe40000004100 */
[----:B------:R-:W-:Y:S01]  /*7bd0*/  @P5 FADD.FTZ R77, R77, R146 ;  /* 0x000000924d4d5221 */ /* 0x000fe20000010000 */
[C---:B------:R-:W-:Y:S01]  /*7be0*/  FMUL.FTZ R146, R220.reuse, R145 ;  /* 0x00000091dc927220 */ /* 0x040fe20000410000 */
[----:B------:R-:W-:Y:S01]  /*7bf0*/  FMUL.FTZ R220, R220, R144 ;  /* 0x00000090dcdc7220 */ /* 0x000fe20000410000 */
[----:B------:R-:W-:Y:S01]  /*7c00*/  @P5 FADD.FTZ R217, R217, R222 ;  /* 0x000000ded9d95221 */ /* 0x000fe20000010000 */
[----:B------:R-:W-:-:S02]  /*7c10*/  HADD2.F32 R218, -RZ, R218.H0_H0 ;  /* 0x200000daffda7230 */ /* 0x000fc40000004100 */
[CC--:B------:R-:W-:Y:S01]  /*7c20*/  FFMA.FTZ R147, R219.reuse, R144.reuse, -R146 ;  /* 0x00000090db937223 */ /* 0x0c0fe20000010892 */
[----:B------:R-:W-:Y:S01]  /*7c30*/  FFMA.FTZ R146, R219, R145, R220 ;  /* 0x00000091db927223 */ /* 0x000fe200000100dc */
[C---:B------:R-:W-:Y:S01]  /*7c40*/  FMUL.FTZ R219, R200.reuse, R217 ;  /* 0x000000d9c8db7220 */ /* 0x040fe20000410000 */
[----:B------:R-:W-:Y:S01]  /*7c50*/  FMUL.FTZ R200, R200, R77 ;  /* 0x0000004dc8c87220 */ /* 0x000fe20000410000 */
[----:B------:R-:W-:Y:S02]  /*7c60*/  HADD2.F32 R216, -RZ, R216.H0_H0 ;  /* 0x200000d8ffd87230 */ /* 0x000fe40000004100 */
[C---:B------:R-:W-:Y:S01]  /*7c70*/  FMUL.FTZ R221, R218.reuse, R145 ;  /* 0x00000091dadd7220 */ /* 0x040fe20000410000 */
[----:B------:R-:W-:Y:S01]  /*7c80*/  FMUL.FTZ R218, R218, R144 ;  /* 0x00000090dada7220 */ /* 0x000fe20000410000 */
[C---:B------:R-:W-:Y:S01]  /*7c90*/  FFMA.FTZ R219, R202.reuse, R77, -R219 ;  /* 0x0000004dcadb7223 */ /* 0x040fe200000108db */
[----:B------:R-:W-:Y:S01]  /*7ca0*/  FFMA.FTZ R217, R202, R217, R200 ;  /* 0x000000d9cad97223 */ /* 0x000fe200000100c8 */
[----:B------:R-:W-:-:S02]  /*7cb0*/  HADD2.F32 R215, -RZ, R215.H0_H0 ;  /* 0x200000d7ffd77230 */ /* 0x000fc40000004100 */
[CC--:B------:R-:W-:Y:S01]  /*7cc0*/  FFMA.FTZ R202, R216.reuse, R144.reuse, -R221 ;  /* 0x00000090d8ca7223 */ /* 0x0c0fe200000108dd */
[-C--:B------:R-:W-:Y:S01]  /*7cd0*/  FFMA.FTZ R200, R216, R145.reuse, R218 ;  /* 0x00000091d8c87223 */ /* 0x080fe200000100da */
[----:B------:R-:W-:Y:S01]  /*7ce0*/  FADD.FTZ R198, R198, R219 ;  /* 0x000000dbc6c67221 */ /* 0x000fe20000010000 */
[----:B------:R-:W-:Y:S01]  /*7cf0*/  FADD.FTZ R216, RZ, R217 ;  /* 0x000000d9ffd87221 */ /* 0x000fe20000010000 */
[----:B------:R-:W-:Y:S02]  /*7d00*/  HADD2.F32 R213, -RZ, R213.H0_H0 ;  /* 0x200000d5ffd57230 */ /* 0x000fe40000004100 */
[CC--:B------:R-:W-:Y:S01]  /*7d10*/  FMUL.FTZ R218, R215.reuse, R145.reuse ;  /* 0x00000091d7da7220 */ /* 0x0c0fe20000410000 */
[----:B------:R-:W-:Y:S01]  /*7d20*/  FMUL.FTZ R220, R215, R144 ;  /* 0x00000090d7dc7220 */ /* 0x000fe20000410000 */
[----:B------:R-:W-:Y:S02]  /*7d30*/  HADD2.F32 R77, -RZ, R214.H0_H0 ;  /* 0x200000d6ff4d7230 */ /* 0x000fe40000004100 */
[C---:B------:R-:W-:Y:S01]  /*7d40*/  FMUL.FTZ R215, R173.reuse, R198 ;  /* 0x000000c6add77220 */ /* 0x040fe20000410000 */
[----:B------:R-:W-:Y:S01]  /*7d50*/  FMUL.FTZ R214, R173, R216 ;  /* 0x000000d8add67220 */ /* 0x000fe20000410000 */
[C---:B------:R-:W-:Y:S01]  /*7d60*/  FFMA.FTZ R173, R213.reuse, R144, -R218 ;  /* 0x00000090d5ad7223 */ /* 0x040fe200000108da */
[----:B------:R-:W-:Y:S01]  /*7d70*/  FFMA.FTZ R213, R213, R145, R220 ;  /* 0x00000091d5d57223 */ /* 0x000fe200000100dc */
[C---:B------:R-:W-:Y:S01]  /*7d80*/  FFMA.FTZ R215, R175.reuse, R216, R215 ;  /* 0x000000d8afd77223 */ /* 0x040fe200000100d7 */
[----:B------:R-:W-:Y:S01]  /*7d90*/  FFMA.FTZ R214, R175, R198, -R214 ;  /* 0x000000c6afd67223 */ /* 0x000fe200000108d6 */
[----:B------:R-:W-:-:S02]  /*7da0*/  HADD2.F32 R211, -RZ, R211.H0_H0 ;  /* 0x200000d3ffd37230 */ /* 0x000fc40000004100 */
[CC--:B------:R-:W-:Y:S01]  /*7db0*/  FMUL.FTZ R218, R77.reuse, R145.reuse ;  /* 0x000000914dda7220 */ /* 0x0c0fe20000410000 */
[-C--:B------:R-:W-:Y:S01]  /*7dc0*/  FMUL.FTZ R220, R77, R144.reuse ;  /* 0x000000904ddc7220 */ /* 0x080fe20000410000 */
[----:B------:R-:W-:Y:S02]  /*7dd0*/  HADD2.F32 R77, -RZ, R212.H0_H0 ;  /* 0x200000d4ff4d7230 */ /* 0x000fe40000004100 */
[----:B------:R-:W-:Y:S01]  /*7de0*/  FADD.FTZ R212, RZ, R215 ;  /* 0x000000d7ffd47221 */ /* 0x000fe20000010000 */
[----:B------:R-:W-:Y:S01]  /*7df0*/  FADD.FTZ R214, R171, R214 ;  /* 0x000000d6abd67221 */ /* 0x000fe20000010000 */
[----:B------:R-:W-:Y:S02]  /*7e00*/  FFMA.FTZ R171, R211, R144, -R218 ;  /* 0x00000090d3ab7223 */ /* 0x000fe400000108da */
[C---:B------:R-:W-:Y:S01]  /*7e10*/  FMUL.FTZ R218, R179.reuse, R212 ;  /* 0x000000d4b3da7220 */ /* 0x040fe20000410000 */
[----:B------:R-:W-:Y:S01]  /*7e20*/  FMUL.FTZ R179, R179, R214 ;  /* 0x000000d6b3b37220 */ /* 0x000fe20000410000 */
[----:B------:R-:W-:Y:S01]  /*7e30*/  FFMA.FTZ R175, R211, R145, R220 ;  /* 0x00000091d3af7223 */ /* 0x000fe200000100dc */
[----:B------:R-:W-:-:S02]  /*7e40*/  HADD2.F32 R210, -RZ, R210.H0_H0 ;  /* 0x200000d2ffd27230 */ /* 0x000fc40000004100 */
[----:B------:R-:W-:Y:S01]  /*7e50*/  FFMA.FTZ R211, R181, R212, R179 ;  /* 0x000000d4b5d37223 */ /* 0x000fe200000100b3 */
[CC--:B------:R-:W-:Y:S01]  /*7e60*/  FMUL.FTZ R215, R77.reuse, R145.reuse ;  /* 0x000000914dd77220 */ /* 0x0c0fe20000410000 */
[----:B------:R-:W-:Y:S01]  /*7e70*/  FMUL.FTZ R220, R77, R144 ;  /* 0x000000904ddc7220 */ /* 0x000fe20000410000 */
[----:B------:R-:W-:Y:S01]  /*7e80*/  FFMA.FTZ R218, R181, R214, -R218 ;  /* 0x000000d6b5da7223 */ /* 0x000fe200000108da */
[----:B------:R-:W-:Y:S02]  /*7e90*/  HADD2.F32 R77, -RZ, R209.H0_H0 ;  /* 0x200000d1ff4d7230 */ /* 0x000fe40000004100 */
[----:B------:R-:W-:Y:S01]  /*7ea0*/  FADD.FTZ R209, RZ, R211 ;  /* 0x000000d3ffd17221 */ /* 0x000fe20000010000 */
[C---:B------:R-:W-:Y:S01]  /*7eb0*/  FFMA.FTZ R179, R210.reuse, R144, -R215 ;  /* 0x00000090d2b37223 */ /* 0x040fe200000108d7 */
[----:B------:R-:W-:Y:S01]  /*7ec0*/  FFMA.FTZ R181, R210, R145, R220 ;  /* 0x00000091d2b57223 */ /* 0x000fe200000100dc */
[----:B------:R-:W-:Y:S01]  /*7ed0*/  FADD.FTZ R177, R177, R218 ;  /* 0x000000dab1b17221 */ /* 0x000fe20000010000 */
[----:B------:R-:W-:Y:S01]  /*7ee0*/  FMUL.FTZ R210, R184, R209 ;  /* 0x000000d1b8d27220 */ /* 0x000fe20000410000 */
[----:B------:R-:W-:-:S02]  /*7ef0*/  HADD2.F32 R208, -RZ, R208.H0_H0 ;  /* 0x200000d0ffd07230 */ /* 0x000fc40000004100 */
[-C--:B------:R-:W-:Y:S01]  /*7f00*/  FMUL.FTZ R218, R184, R177.reuse ;  /* 0x000000b1b8da7220 */ /* 0x080fe20000410000 */
[----:B------:R-:W-:Y:S01]  /*7f10*/  FFMA.FTZ R210, R185, R177, -R210 ;  /* 0x000000b1b9d27223 */ /* 0x000fe200000108d2 */
[C---:B------:R-:W-:Y:S01]  /*7f20*/  FMUL.FTZ R220, R77.reuse, R145 ;  /* 0x000000914ddc7220 */ /* 0x040fe20000410000 */
[-C--:B------:R-:W-:Y:S01]  /*7f30*/  FMUL.FTZ R222, R77, R144.reuse ;  /* 0x000000904dde7220 */ /* 0x080fe20000410000 */
[----:B------:R-:W-:Y:S01]  /*7f40*/  FFMA.FTZ R185, R185, R209, R218 ;  /* 0x000000d1b9b97223 */ /* 0x000fe200000100da */
[----:B------:R-:W-:Y:S01]  /*7f50*/  FADD.FTZ R183, R183, R210 ;  /* 0x000000d2b7b77221 */ /* 0x000fe20000010000 */
[----:B------:R-:W-:Y:S02]  /*7f60*/  HADD2.F32 R77, -RZ, R205.H0_H0 ;  /* 0x200000cdff4d7230 */ /* 0x000fe40000004100 */
[C---:B------:R-:W-:Y:S01]  /*7f70*/  FMUL.FTZ R210, R208.reuse, R145 ;  /* 0x00000091d0d27220 */ /* 0x040fe20000410000 */
[----:B------:R-:W-:Y:S01]  /*7f80*/  FMUL.FTZ R218, R208, R144 ;  /* 0x00000090d0da7220 */ /* 0x000fe20000410000 */
[----:B------:R-:W-:-:S02]  /*7f90*/  HADD2.F32 R208, -RZ, R206.H0_H0 ;  /* 0x200000ceffd07230 */ /* 0x000fc40000004100 */
[----:B------:R-:W-:Y:S01]  /*7fa0*/  FADD.FTZ R185, RZ, R185 ;  /* 0x000000b9ffb97221 */ /* 0x000fe20000010000 */
[CC--:B------:R-:W-:Y:S01]  /*7fb0*/  FFMA.FTZ R205, R77.reuse, R144.reuse, -R210 ;  /* 0x000000904dcd7223 */ /* 0x0c0fe200000108d2 */
[----:B------:R-:W-:Y:S01]  /*7fc0*/  FFMA.FTZ R206, R77, R145, R218 ;  /* 0x000000914dce7223 */ /* 0x000fe200000100da */
[C---:B------:R-:W-:Y:S01]  /*7fd0*/  FMUL.FTZ R210, R187.reuse, R183 ;  /* 0x000000b7bbd27220 */ /* 0x040fe20000410000 */
[----:B------:R-:W-:Y:S01]  /*7fe0*/  FMUL.FTZ R77, R187, R185 ;  /* 0x000000b9bb4d7220 */ /* 0x000fe20000410000 */
[----:B------:R-:W-:Y:S02]  /*7ff0*/  HADD2.F32 R203, -RZ, R203.H0_H0 ;  /* 0x200000cbffcb7230 */ /* 0x000fe40000004100 */
[C---:B------:R-:W-:Y:S01]  /*8000*/  FMUL.FTZ R218, R208.reuse, R145 ;  /* 0x00000091d0da7220 */ /* 0x040fe20000410000 */
[----:B------:R-:W-:Y:S01]  /*8010*/  FMUL.FTZ R208, R208, R144 ;  /* 0x00000090d0d07220 */ /* 0x000fe20000410000 */
[C---:B------:R-:W-:Y:S01]  /*8020*/  FFMA.FTZ R210, R188.reuse, R185, R210 ;  /* 0x000000b9bcd27223 */ /* 0x040fe200000100d2 */
[----:B------:R-:W-:Y:S01]  /*8030*/  FFMA.FTZ R77, R188, R183, -R77 ;  /* 0x000000b7bc4d7223 */ /* 0x000fe2000001084d */
[----:B------:R-:W-:-:S02]  /*8040*/  HADD2.F32 R204, -RZ, R204.H0_H0 ;  /* 0x200000ccffcc7230 */ /* 0x000fc40000004100 */
[CC--:B------:R-:W-:Y:S01]  /*8050*/  FFMA.FTZ R187, R203.reuse, R144.reuse, -R218 ;  /* 0x00000090cbbb7223 */ /* 0x0c0fe200000108da */
[-C--:B------:R-:W-:Y:S01]  /*8060*/  FFMA.FTZ R188, R203, R145.reuse, R208 ;  /* 0x00000091cbbc7223 */ /* 0x080fe200000100d0 */
[----:B------:R-:W-:Y:S01]  /*8070*/  FADD.FTZ R203, RZ, R210 ;  /* 0x000000d2ffcb7221 */ /* 0x000fe20000010000 */
[----:B------:R-:W-:Y:S01]  /*8080*/  FADD.FTZ R186, R186, R77 ;  /* 0x0000004dbaba7221 */ /* 0x000fe20000010000 */
[C---:B------:R-:W-:Y:S01]  /*8090*/  FMUL.FTZ R210, R204.reuse, R145 ;  /* 0x00000091ccd27220 */ /* 0x040fe20000410000 */
[----:B------:R-:W-:Y:S01]  /*80a0*/  FMUL.FTZ R218, R204, R144 ;  /* 0x00000090ccda7220 */ /* 0x000fe20000410000 */
[C---:B------:R-:W-:Y:S01]  /*80b0*/  FMUL.FTZ R208, R190.reuse, R203 ;  /* 0x000000cbbed07220 */ /* 0x040fe20000410000 */
[----:B------:R-:W-:-:S03]  /*80c0*/  FMUL.FTZ R204, R190, R186 ;  /* 0x000000babecc7220 */ /* 0x000fc60000410000 */
[C---:B------:R-:W-:Y:S01]  /*80d0*/  FFMA.FTZ R208, R191.reuse, R186, -R208 ;  /* 0x000000babfd07223 */ /* 0x040fe200000108d0 */
[----:B------:R-:W-:Y:S01]  /*80e0*/  FFMA.FTZ R204, R191, R203, R204 ;  /* 0x000000cbbfcc7223 */ /* 0x000fe200000100cc */
[----:B------:R-:W-:Y:S02]  /*80f0*/  HADD2.F32 R191, -RZ, R162.H0_H0 ;  /* 0x200000a2ffbf7230 */ /* 0x000fe40000004100 */
[----:B------:R-:W-:Y:S01]  /*8100*/  FADD.FTZ R162, R189, R208 ;  /* 0x000000d0bda27221 */ /* 0x000fe20000010000 */
[----:B------:R-:W-:Y:S01]  /*8110*/  FADD.FTZ R189, RZ, R204 ;  /* 0x000000ccffbd7221 */ /* 0x000fe20000010000 */
[----:B------:R-:W-:Y:S02]  /*8120*/  HADD2.F32 R77, -RZ, R160.H0_H0 ;  /* 0x200000a0ff4d7230 */ /* 0x000fe40000004100 */
[C---:B------:R-:W-:Y:S01]  /*8130*/  FMUL.FTZ R160, R191.reuse, R145 ;  /* 0x00000091bfa07220 */ /* 0x040fe20000410000 */
[----:B------:R-:W-:Y:S02]  /*8140*/  HADD2.F32 R204, -RZ, R166.H0_H0 ;  /* 0x200000a6ffcc7230 */ /* 0x000fe40000004100 */
[----:B------:R-:W-:Y:S01]  /*8150*/  FMUL.FTZ R166, R191, R144 ;  /* 0x00000090bfa67220 */ /* 0x000fe20000410000 */
[C---:B------:R-:W-:Y:S01]  /*8160*/  FMUL.FTZ R191, R193.reuse, R189 ;  /* 0x000000bdc1bf7220 */ /* 0x040fe20000410000 */
[----:B------:R-:W-:-:S03]  /*8170*/  FMUL.FTZ R208, R193, R162 ;  /* 0x000000a2c1d07220 */ /* 0x000fc60000410000 */
[C---:B------:R-:W-:Y:S01]  /*8180*/  FFMA.FTZ R191, R194.reuse, R162, -R191 ;  /* 0x000000a2c2bf7223 */ /* 0x040fe200000108bf */
[----:B------:R-:W-:Y:S02]  /*8190*/  HADD2.F32 R207, -RZ, R207.H0_H0 ;  /* 0x200000cfffcf7230 */ /* 0x000fe40000004100 */
[----:B------:R-:W-:Y:S01]  /*81a0*/  FFMA.FTZ R193, R194, R189, R208 ;  /* 0x000000bdc2c17223 */ /* 0x000fe200000100d0 */
[----:B------:R-:W-:Y:S02]  /*81b0*/  HADD2.F32 R201, -RZ, R201.H0_H0 ;  /* 0x200000c9ffc97230 */ /* 0x000fe40000004100 */
[----:B------:R-:W-:Y:S01]  /*81c0*/  FADD.FTZ R191, R192, R191 ;  /* 0x000000bfc0bf7221 */ /* 0x000fe20000010000 */
[-C--:B------:R-:W-:Y:S01]  /*81d0*/  FMUL.FTZ R224, R224, R144.reuse ;  /* 0x00000090e0e07220 */ /* 0x080fe20000410000 */
[C---:B------:R-:W-:Y:S01]  /*81e0*/  FFMA.FTZ R160, R77.reuse, R144, -R160 ;  /* 0x000000904da07223 */ /* 0x040fe200000108a0 */
[----:B------:R-:W-:Y:S01]  /*81f0*/  FFMA.FTZ R166, R77, R145, R166 ;  /* 0x000000914da67223 */ /* 0x000fe200000100a6 */
[----:B------:R-:W-:-:S02]  /*8200*/  HADD2.F32 R164, -RZ, R164.H0_H0 ;  /* 0x200000a4ffa47230 */ /* 0x000fc40000004100 */
[C---:B------:R-:W-:Y:S01]  /*8210*/  FMUL.FTZ R77, R204.reuse, R145 ;  /* 0x00000091cc4d7220 */ /* 0x040fe20000410000 */
[-C--:B------:R-:W-:Y:S01]  /*8220*/  FMUL.FTZ R211, R204, R144.reuse ;  /* 0x00000090ccd37220 */ /* 0x080fe20000410000 */
[----:B------:R-:W-:Y:S01]  /*8230*/  FADD.FTZ R193, RZ, R193 ;  /* 0x000000c1ffc17221 */ /* 0x000fe20000010000 */
[----:B------:R-:W-:Y:S01]  /*8240*/  FMUL.FTZ R192, R196, R191 ;  /* 0x000000bfc4c07220 */ /* 0x000fe20000410000 */
[-C--:B------:R-:W-:Y:S01]  /*8250*/  FFMA.FTZ R184, R207, R144.reuse, -R220 ;  /* 0x00000090cfb87223 */ /* 0x080fe200000108dc */
[-C--:B------:R-:W-:Y:S01]  /*8260*/  FFMA.FTZ R190, R201, R144.reuse, -R210 ;  /* 0x00000090c9be7223 */ /* 0x080fe200000108d2 */
[-C--:B------:R-:W-:Y:S01]  /*8270*/  FFMA.FTZ R176, R176, R145.reuse, R224 ;  /* 0x00000091b0b07223 */ /* 0x080fe200000100e0 */
[-C--:B------:R-:W-:Y:S01]  /*8280*/  FFMA.FTZ R207, R207, R145.reuse, R222 ;  /* 0x00000091cfcf7223 */ /* 0x080fe200000100de */
[-C--:B------:R-:W-:Y:S01]  /*8290*/  FFMA.FTZ R201, R201, R145.reuse, R218 ;  /* 0x00000091c9c97223 */ /* 0x080fe200000100da */
[C---:B------:R-:W-:Y:S01]  /*82a0*/  FFMA.FTZ R144, R164.reuse, R144, -R77 ;  /* 0x00000090a4907223 */ /* 0x040fe2000001084d */
[----:B------:R-:W-:Y:S01]  /*82b0*/  FFMA.FTZ R145, R164, R145, R211 ;  /* 0x00000091a4917223 */ /* 0x000fe200000100d3 */
[-C--:B------:R-:W-:Y:S01]  /*82c0*/  FMUL.FTZ R196, R196, R193.reuse ;  /* 0x000000c1c4c47220 */ /* 0x080fe20000410000 */
[----:B------:R-:W-:Y:S01]  /*82d0*/  FFMA.FTZ R164, R197, R193, R192 ;  /* 0x000000c1c5a47223 */ /* 0x000fe200000100c0 */
[----:B------:R-:W-:Y:S01]  /*82e0*/  FMUL.FTZ R77, R81, R75 ;  /* 0x0000004b514d7220 */ /* 0x000fe20000410000 */
[----:B------:R-:W-:Y:S01]  /*82f0*/  ISETP.NE.AND P2, PT, R4, RZ, PT ;  /* 0x000000ff0400720c */ /* 0x000fe20003f45270 */
[----:B------:R-:W-:Y:S01]  /*8300*/  FFMA.FTZ R192, R197, R191, -R196 ;  /* 0x000000bfc5c07223 */ /* 0x000fe200000108c4 */
[----:B------:R-:W-:Y:S01]  /*8310*/  FADD.FTZ R164, RZ, R164 ;  /* 0x000000a4ffa47221 */ /* 0x000fe20000010000 */
[CC--:B------:R-:W-:Y:S01]  /*8320*/  FFMA.FTZ R197, R80.reuse, R74.reuse, -R77 ;  /* 0x0000004a50c57223 */ /* 0x0c0fe2000001084d */
[C---:B------:R-:W-:Y:S01]  /*8330*/  FMUL.FTZ R211, R81.reuse, R74 ;  /* 0x0000004a51d37220 */ /* 0x040fe20000410000 */
[----:B------:R-:W-:Y:S01]  /*8340*/  FMUL.FTZ R74, R81, R72 ;  /* 0x00000048514a7220 */ /* 0x000fe20000410000 */
[----:B------:R-:W-:Y:S01]  /*8350*/  FADD.FTZ R192, R195, R192 ;  /* 0x000000c0c3c07221 */ /* 0x000fe20000010000 */
[----:B------:R-:W-:Y:S01]  /*8360*/  FMUL.FTZ R194, R167, R164 ;  /* 0x000000a4a7c27220 */ /* 0x000fe20000410000 */
[-C--:B------:R-:W-:Y:S01]  /*8370*/  FMUL.FTZ R77, R81, R73.reuse ;  /* 0x00000049514d7220 */ /* 0x080fe20000410000 */
[C---:B------:R-:W-:Y:S01]  /*8380*/  FFMA.FTZ R73, R80.reuse, R73, R74 ;  /* 0x0000004950497223 */ /* 0x040fe2000001004a */
[-C--:B------:R-:W-:Y:S01]  /*8390*/  FMUL.FTZ R167, R167, R192.reuse ;  /* 0x000000c0a7a77220 */ /* 0x080fe20000410000 */
[C---:B------:R-:W-:Y:S01]  /*83a0*/  FFMA.FTZ R74, R169.reuse, R192, -R194 ;  /* 0x000000c0a94a7223 */ /* 0x040fe200000108c2 */
[C---:B------:R-:W-:Y:S01]  /*83b0*/  FFMA.FTZ R72, R80.reuse, R72, -R77 ;  /* 0x0000004850487223 */ /* 0x040fe2000001084d */
[----:B------:R-:W-:Y:S01]  /*83c0*/  FFMA.FTZ R194, R80, R75, R211 ;  /* 0x0000004b50c27223 */ /* 0x000fe200000100d3 */
[----:B------:R-:W-:Y:S01]  /*83d0*/  FFMA.FTZ R167, R169, R164, R167 ;  /* 0x000000a4a9a77223 */ /* 0x000fe200000100a7 */
[----:B------:R-:W-:Y:S01]  /*83e0*/  FADD.FTZ R80, R165, R74 ;  /* 0x0000004aa5507221 */ /* 0x000fe20000010000 */
[----:B------:R-:W-:Y:S01]  /*83f0*/  BSSY.RECONVERGENT B0, `(.L_x_1421) ;  /* 0x0000010000007945 */ /* 0x000fe20003800200 */
[----:B------:R-:W-:Y:S01]  /*8400*/  FADD.FTZ R74, R82, R197 ;  /* 0x000000c5524a7221 */ /* 0x000fe20000010000 */
[----:B------:R-:W-:Y:S01]  /*8410*/  FMUL.FTZ R81, R216, R76 ;  /* 0x0000004cd8517220 */ /* 0x000fe20000410000 */
[----:B------:R-:W-:Y:S01]  /*8420*/  FADD.FTZ R196, RZ, R167 ;  /* 0x000000a7ffc47221 */ /* 0x000fe20000010000 */
[----:B------:R-:W-:Y:S01]  /*8430*/  FMUL.FTZ R82, R161, R80 ;  /* 0x00000050a1527220 */ /* 0x000fe20000410000 */
[----:B------:R-:W-:Y:S01]  /*8440*/  FADD.FTZ R75, R83, R194 ;  /* 0x000000c2534b7221 */ /* 0x000fe20000010000 */
[----:B------:R-:W-:Y:S06]  /*8450*/  @P2 BRA `(.L_x_1422) ;  /* 0x0000000000242947 */ /* 0x000fec0003800000 */
[----:B------:R-:W-:-:S05]  /*8460*/  IMAD R77, R7, R130, R119 ;  /* 0x00000082074d7224 */ /* 0x000fca00078e0277 */
[----:B------:R-:W-:Y:S02]  /*8470*/  SHF.R.S32.HI R83, RZ, 0x1f, R77 ;  /* 0x0000001fff537819 */ /* 0x000fe4000001144d */
[----:B------:R-:W-:-:S04]  /*8480*/  IADD3 R77, P2, PT, R6, R77, RZ ;  /* 0x0000004d064d7210 */ /* 0x000fc80007f5e0ff */
[----:B------:R-:W-:Y:S02]  /*8490*/  LEA.HI.X.SX32 R194, R6, R83, 0x1, P2 ;  /* 0x0000005306c27211 */ /* 0x000fe400010f0eff */
[----:B------:R-:W-:Y:S02]  /*84a0*/  LEA R76, P2, R77, R142, 0x4 ;  /* 0x0000008e4d4c7211 */ /* 0x000fe400078420ff */
[----:B------:R-:W-:Y:S02]  /*84b0*/  LEA R83, R119, R180, 0x4 ;  /* 0x000000b477537211 */ /* 0x000fe400078e20ff */
[----:B------:R-:W-:-:S03]  /*84c0*/  LEA.HI.X R77, R77, R143, R194, 0x4, P2 ;  /* 0x0000008f4d4d7211 */ /* 0x000fc600010f24c2 */
[----:B------:R0:W-:Y:S04]  /*84d0*/  STS.128 [R83+0x880], R72 ;  /* 0x0008804853007388 */ /* 0x0001e80000000c00 */
[----:B------:R0:W-:Y:S02]  /*84e0*/  STG.E.128 desc[UR24][R76.64], R72 ;  /* 0x000000484c007986 */ /* 0x0001e4000c101d18 */
.L_x_1422:
[----:B------:R-:W-:Y:S05]  /*84f0*/  BSYNC.RECONVERGENT B0 ;  /* 0x0000000000007941 */ /* 0x000fea0003800200 */
.L_x_1421:
[-C--:B------:R-:W-:Y:S01]  /*8500*/  FMUL.FTZ R161, R161, R196.reuse ;  /* 0x000000c4a1a17220 */ /* 0x080fe20000410000 */
[----:B------:R-:W-:Y:S01]  /*8510*/  FFMA.FTZ R82, R159, R196, R82 ;  /* 0x000000c49f527223 */ /* 0x000fe20000010052 */
[----:B------:R-:W-:Y:S01]  /*8520*/  FMUL.FTZ R172, R209, R172 ;  /* 0x000000acd1ac7220 */ /* 0x000fe20000410000 */
[----:B------:R-:W-:Y:S01]  /*8530*/  FMUL.FTZ R168, R185, R168 ;  /* 0x000000a8b9a87220 */ /* 0x000fe20000410000 */
[----:B0-----:R-:W-:Y:S01]  /*8540*/  FFMA.FTZ R72, R159, R80, -R161 ;  /* 0x000000509f487223 */ /* 0x001fe200000108a1 */
[----:B------:R-:W-:Y:S01]  /*8550*/  FADD.FTZ R82, RZ, R82 ;  /* 0x00000052ff527221 */ /* 0x000fe20000010000 */
[----:B------:R-:W-:Y:S01]  /*8560*/  FFMA.FTZ R172, R177, R174, -R172 ;  /* 0x000000aeb1ac7223 */ /* 0x000fe200000108ac */
[----:B------:R-:W-:Y:S01]  /*8570*/  FFMA.FTZ R183, R183, R170, -R168 ;  /* 0x000000aab7b77223 */ /* 0x000fe200000108a8 */
[----:B------:R-:W-:Y:S01]  /*8580*/  FADD.FTZ R163, R163, R72 ;  /* 0x00000048a3a37221 */ /* 0x000fe20000010000 */
[----:B------:R-:W-:Y:S01]  /*8590*/  FMUL.FTZ R72, R155, R82 ;  /* 0x000000529b487220 */ /* 0x000fe20000410000 */
[----:B------:R-:W-:Y:S01]  /*85a0*/  FMUL.FTZ R203, R203, R78 ;  /* 0x0000004ecbcb7220 */ /* 0x000fe20000410000 */
[----:B------:R-:W-:Y:S01]  /*85b0*/  FMUL.FTZ R73, R212, R176 ;  /* 0x000000b0d4497220 */ /* 0x000fe20000410000 */
[-C--:B------:R-:W-:Y:S01]  /*85c0*/  FMUL.FTZ R74, R155, R163.reuse ;  /* 0x000000a39b4a7220 */ /* 0x080fe20000410000 */
[C---:B------:R-:W-:Y:S01]  /*85d0*/  FFMA.FTZ R72, R153.reuse, R163, -R72 ;  /* 0x000000a399487223 */ /* 0x040fe20000010848 */
        /* <DEDUP_REMOVED lines=8> */
[----:B------:R-:W-:Y:S01]  /*8660*/  IADD3 R119, PT, PT, R119, 0x1, RZ ;  /* 0x0000000177777810 */ /* 0x000fe20007ffe0ff */
[----:B------:R-:W-:Y:S01]  /*8670*/  FMUL.FTZ R189, R189, R146 ;  /* 0x00000092bdbd7220 */ /* 0x000fe20000410000 */
[-C--:B------:R-:W-:Y:S01]  /*8680*/  FMUL.FTZ R72, R123, R168.reuse ;  /* 0x000000a87b487220 */ /* 0x080fe20000410000 */
[----:B------:R-:W-:Y:S01]  /*8690*/  FFMA.FTZ R74, R125, R168, R74 ;  /* 0x000000a87d4a7223 */ /* 0x000fe2000001004a */
[----:B------:R-:W-:Y:S01]  /*86a0*/  ISETP.GE.AND P2, PT, R119, UR5, PT ;  /* 0x0000000577007c0c */ /* 0x000fe2000bf46270 */
[----:B------:R-:W-:Y:S01]  /*86b0*/  FMUL.FTZ R200, R193, R200 ;  /* 0x000000c8c1c87220 */ /* 0x000fe20000410000 */
[----:B------:R-:W-:Y:S01]  /*86c0*/  FFMA.FTZ R72, R125, R174, -R72 ;  /* 0x000000ae7d487223 */ /* 0x000fe20000010848 */
[----:B------:R-:W-:Y:S01]  /*86d0*/  FADD.FTZ R77, RZ, R74 ;  /* 0x0000004aff4d7221 */ /* 0x000fe20000010000 */
[----:B------:R-:W-:Y:S01]  /*86e0*/  FMUL.FTZ R213, R164, R213 ;  /* 0x000000d5a4d57220 */ /* 0x000fe20000410000 */
[----:B------:R-:W-:Y:S01]  /*86f0*/  FMUL.FTZ R175, R196, R175 ;  /* 0x000000afc4af7220 */ /* 0x000fe20000410000 */
[----:B------:R-:W-:Y:S01]  /*8700*/  FADD.FTZ R121, R121, R72 ;  /* 0x0000004879797221 */ /* 0x000fe20000010000 */
[----:B------:R-:W-:Y:S01]  /*8710*/  FMUL.FTZ R72, R127, R77 ;  /* 0x0000004d7f487220 */ /* 0x000fe20000410000 */
[----:B------:R-:W-:Y:S01]  /*8720*/  FMUL.FTZ R206, R77, R206 ;  /* 0x000000ce4dce7220 */ /* 0x000fe20000410000 */
[----:B------:R-:W-:Y:S01]  /*8730*/  FMUL.FTZ R207, R168, R207 ;  /* 0x000000cfa8cf7220 */ /* 0x000fe20000410000 */
[-C--:B------:R-:W-:Y:S01]  /*8740*/  FMUL.FTZ R74, R127, R121.reuse ;  /* 0x000000797f4a7220 */ /* 0x080fe20000410000 */
[C---:B------:R-:W-:Y:S01]  /*8750*/  FFMA.FTZ R72, R129.reuse, R121, -R72 ;  /* 0x0000007981487223 */ /* 0x040fe20000010848 */
[----:B------:R-:W-:Y:S01]  /*8760*/  FFMA.FTZ R198, R198, R199, -R81 ;  /* 0x000000c7c6c67223 */ /* 0x000fe20000010851 */
[----:B------:R-:W-:Y:S01]  /*8770*/  FFMA.FTZ R186, R186, R79, -R203 ;  /* 0x0000004fbaba7223 */ /* 0x000fe200000108cb */
[----:B------:R-:W-:Y:S01]  /*8780*/  FFMA.FTZ R74, R129, R77, R74 ;  /* 0x0000004d814a7223 */ /* 0x000fe2000001004a */
[----:B------:R-:W-:Y:S01]  /*8790*/  FADD.FTZ R131, R131, R72 ;  /* 0x0000004883837221 */ /* 0x000fe20000010000 */
[----:B------:R-:W-:Y:S01]  /*87a0*/  FFMA.FTZ R147, R162, R147, -R189 ;  /* 0x00000093a2937223 */ /* 0x000fe200000108bd */
[----:B------:R-:W-:Y:S01]  /*87b0*/  FFMA.FTZ R200, R191, R202, -R200 ;  /* 0x000000cabfc87223 */ /* 0x000fe200000108c8 */
[----:B------:R-:W-:Y:S01]  /*87c0*/  FADD.FTZ R78, RZ, R74 ;  /* 0x0000004aff4e7221 */ /* 0x000fe20000010000 */
[C---:B------:R-:W-:Y:S01]  /*87d0*/  FMUL.FTZ R74, R133.reuse, R131 ;  /* 0x00000083854a7220 */ /* 0x040fe20000410000 */
[----:B------:R-:W-:Y:S01]  /*87e0*/  FFMA.FTZ R173, R192, R173, -R213 ;  /* 0x000000adc0ad7223 */ /* 0x000fe200000108d5 */
[----:B------:R-:W-:Y:S01]  /*87f0*/  FFMA.FTZ R80, R80, R171, -R175 ;  /* 0x000000ab50507223 */ /* 0x000fe200000108af */
[-C--:B------:R-:W-:Y:S01]  /*8800*/  FMUL.FTZ R72, R133, R78.reuse ;  /* 0x0000004e85487220 */ /* 0x080fe20000410000 */
[C---:B------:R-:W-:Y:S01]  /*8810*/  FFMA.FTZ R74, R149.reuse, R78, R74 ;  /* 0x0000004e954a7223 */ /* 0x040fe2000001004a */
[----:B------:R-:W-:Y:S01]  /*8820*/  FMUL.FTZ R188, R78, R188 ;  /* 0x000000bc4ebc7220 */ /* 0x000fe20000410000 */
[----:B------:R-:W-:Y:S01]  /*8830*/  FFMA.FTZ R184, R174, R184, -R207 ;  /* 0x000000b8aeb87223 */ /* 0x000fe200000108cf */
[----:B------:R-:W-:Y:S01]  /*8840*/  FFMA.FTZ R149, R149, R131, -R72 ;  /* 0x0000008395957223 */ /* 0x000fe20000010848 */
[----:B------:R-:W-:Y:S01]  /*8850*/  FADD.FTZ R74, RZ, R74 ;  /* 0x0000004aff4a7221 */ /* 0x000fe20000010000 */
[----:B------:R-:W-:Y:S01]  /*8860*/  FFMA.FTZ R205, R121, R205, -R206 ;  /* 0x000000cd79cd7223 */ /* 0x000fe200000108ce */
[----:B------:R-:W-:Y:S01]  /*8870*/  FFMA.FTZ R188, R131, R187, -R188 ;  /* 0x000000bb83bc7223 */ /* 0x000fe200000108bc */
[----:B------:R-:W-:Y:S01]  /*8880*/  FADD.FTZ R148, R148, R149 ;  /* 0x0000009594947221 */ /* 0x000fe20000010000 */
[----:B------:R-:W-:Y:S01]  /*8890*/  FMUL.FTZ R73, R150, R74 ;  /* 0x0000004a96497220 */ /* 0x000fe20000410000 */
[----:B------:R-:W-:Y:S01]  /*88a0*/  FMUL.FTZ R201, R74, R201 ;  /* 0x000000c94ac97220 */ /* 0x000fe20000410000 */
[----:B------:R-:W-:Y:S01]  /*88b0*/  FFMA.FTZ R55, R198, 2, R55 ;  /* 0x40000000c6377823 */ /* 0x000fe20000010037 */
[-C--:B------:R-:W-:Y:S01]  /*88c0*/  FMUL.FTZ R75, R150, R148.reuse ;  /* 0x00000094964b7220 */ /* 0x080fe20000410000 */
[----:B------:R-:W-:Y:S01]  /*88d0*/  FFMA.FTZ R72, R152, R148, -R73 ;  /* 0x0000009498487223 */ /* 0x000fe20000010849 */
[----:B------:R-:W-:Y:S01]  /*88e0*/  FFMA.FTZ R201, R148, R190, -R201 ;  /* 0x000000be94c97223 */ /* 0x000fe200000108c9 */
[----:B------:R-:W-:Y:S01]  /*88f0*/  FFMA.FTZ R57, R172, 2, R57 ;  /* 0x40000000ac397823 */ /* 0x000fe20000010039 */
[----:B------:R-:W-:Y:S01]  /*8900*/  FFMA.FTZ R75, R152, R74, R75 ;  /* 0x0000004a984b7223 */ /* 0x000fe2000001004b */
[----:B------:R-:W-:Y:S01]  /*8910*/  FADD.FTZ R76, R151, R72 ;  /* 0x00000048974c7221 */ /* 0x000fe20000010000 */
[----:B------:R-:W-:Y:S01]  /*8920*/  FFMA.FTZ R116, R183, 2, R116 ;  /* 0x40000000b7747823 */ /* 0x000fe20000010074 */
[----:B------:R-:W-:Y:S01]  /*8930*/  FFMA.FTZ R59, R186, 2, R59 ;  /* 0x40000000ba3b7823 */ /* 0x000fe2000001003b */
[----:B------:R-:W-:Y:S01]  /*8940*/  FADD.FTZ R77, RZ, R75 ;  /* 0x0000004bff4d7221 */ /* 0x000fe20000010000 */
[----:B------:R-:W-:Y:S01]  /*8950*/  FMUL.FTZ R75, R154, R76 ;  /* 0x0000004c9a4b7220 */ /* 0x000fe20000410000 */
[----:B------:R-:W-:Y:S01]  /*8960*/  FFMA.FTZ R118, R147, 2, R118 ;  /* 0x4000000093767823 */ /* 0x000fe20000010076 */
[----:B------:R-:W-:Y:S01]  /*8970*/  FFMA.FTZ R61, R200, 2, R61 ;  /* 0x40000000c83d7823 */ /* 0x000fe2000001003d */
[-C--:B------:R-:W-:Y:S01]  /*8980*/  FMUL.FTZ R73, R154, R77.reuse ;  /* 0x0000004d9a497220 */ /* 0x080fe20000410000 */
[C---:B------:R-:W-:Y:S01]  /*8990*/  FFMA.FTZ R72, R158.reuse, R77, R75 ;  /* 0x0000004d9e487223 */ /* 0x040fe2000001004b */
[----:B------:R-:W-:Y:S01]  /*89a0*/  FMUL.FTZ R75, R77, R166 ;  /* 0x000000a64d4b7220 */ /* 0x000fe20000410000 */
[----:B------:R-:W-:Y:S01]  /*89b0*/  FFMA.FTZ R120, R173, 2, R120 ;  /* 0x40000000ad787823 */ /* 0x000fe20000010078 */
[----:B------:R-:W-:Y:S01]  /*89c0*/  FFMA.FTZ R73, R158, R76, -R73 ;  /* 0x0000004c9e497223 */ /* 0x000fe20000010849 */
[----:B------:R-:W-:Y:S01]  /*89d0*/  FADD.FTZ R72, RZ, R72 ;  /* 0x00000048ff487221 */ /* 0x000fe20000010000 */
[----:B------:R-:W-:Y:S01]  /*89e0*/  FFMA.FTZ R160, R76, R160, -R75 ;  /* 0x000000a04ca07223 */ /* 0x000fe2000001084b */
[----:B------:R-:W-:Y:S01]  /*89f0*/  FFMA.FTZ R63, R80, 2, R63 ;  /* 0x40000000503f7823 */ /* 0x000fe2000001003f */
[----:B------:R-:W-:Y:S01]  /*8a00*/  FADD.FTZ R156, R156, R73 ;  /* 0x000000499c9c7221 */ /* 0x000fe20000010000 */
[----:B------:R-:W-:Y:S01]  /*8a10*/  FMUL.FTZ R145, R145, R72 ;  /* 0x0000004891917220 */ /* 0x000fe20000410000 */
[----:B------:R-:W-:Y:S01]  /*8a20*/  FFMA.FTZ R122, R179, 2, R122 ;  /* 0x40000000b37a7823 */ /* 0x000fe2000001007a */
[----:B------:R-:W-:Y:S01]  /*8a30*/  FFMA.FTZ R65, R184, 2, R65 ;  /* 0x40000000b8417823 */ /* 0x000fe20000010041 */
[----:B------:R-:W-:Y:S01]  /*8a40*/  FFMA.FTZ R124, R205, 2, R124 ;  /* 0x40000000cd7c7823 */ /* 0x000fe2000001007c */
[----:B------:R-:W-:Y:S01]  /*8a50*/  FFMA.FTZ R145, R156, R144, -R145 ;  /* 0x000000909c917223 */ /* 0x000fe20000010891 */
[----:B------:R-:W-:Y:S01]  /*8a60*/  FFMA.FTZ R67, R188, 2, R67 ;  /* 0x40000000bc437823 */ /* 0x000fe20000010043 */
[----:B------:R-:W-:Y:S01]  /*8a70*/  FFMA.FTZ R126, R201, 2, R126 ;  /* 0x40000000c97e7823 */ /* 0x000fe2000001007e */
[----:B------:R-:W-:Y:S01]  /*8a80*/  FFMA.FTZ R69, R160, 2, R69 ;  /* 0x40000000a0457823 */ /* 0x000fe20000010045 */
[----:B------:R-:W-:Y:S01]  /*8a90*/  FFMA.FTZ R128, R145, 2, R128 ;  /* 0x4000000091807823 */ /* 0x000fe20000010080 */
[----:B------:R-:W-:Y:S06]  /*8aa0*/  @!P2 BRA `(.L_x_1423) ;  /* 0xffffffb40084a947 */ /* 0x000fec000383ffff */
.L_x_1420:
[----:B------:R-:W-:Y:S01]  /*8ab0*/  BAR.SYNC.DEFER_BLOCKING 0x0 ;  /* 0x0000000000007b1d */ /* 0x000fe20000010000 */
[----:B------:R-:W-:Y:S02]  /*8ac0*/  F2FP.F16.F32.PACK_AB R55, R114, R55 ;  /* 0x000000377237723e */ /* 0x000fe400000000ff */
[----:B------:R-:W-:Y:S02]  /*8ad0*/  F2FP.F16.F32.PACK_AB R57, R116, R57 ;  /* 0x000000397439723e */ /* 0x000fe400000000ff */
[----:B------:R-:W-:-:S03]  /*8ae0*/  PRMT R19, R55, 0x7632, R19 ;  /* 0x0000763237137816 */ /* 0x000fc60000000013 */
[----:B------:R-:W0:Y:S01]  /*8af0*/  S2UR UR5, SR_CTAID.X ;  /* 0x00000000000579c3 */ /* 0x000e220000002500 */
[----:B------:R-:W-:Y:S01]  /*8b00*/  F2FP.F16.F32.PACK_AB R59, R118, R59 ;  /* 0x0000003b763b723e */ /* 0x000fe200000000ff */
[----:B------:R-:W1:Y:S01]  /*8b10*/  LDCU.64 UR6, c[0x0][0x478] ;  /* 0x00008f00ff0677ac */ /* 0x000e620008000a00 */
[----:B------:R-:W-:Y:S02]  /*8b20*/  F2FP.F16.F32.PACK_AB R61, R120, R61 ;  /* 0x0000003d783d723e */ /* 0x000fe400000000ff */
[----:B------:R-:W-:Y:S02]  /*8b30*/  ISETP.NE.AND P0, PT, R4, RZ, PT ;  /* 0x000000ff0400720c */ /* 0x000fe40003f05270 */
[----:B------:R-:W-:Y:S01]  /*8b40*/  F2FP.F16.F32.PACK_AB R63, R122, R63 ;  /* 0x0000003f7a3f723e */ /* 0x000fe200000000ff */
[----:B------:R-:W0:Y:S01]  /*8b50*/  LDC.64 R72, c[0x0][0x420] ;  /* 0x00010800ff487b82 */ /* 0x000e220000000a00 */
[----:B------:R-:W-:Y:S02]  /*8b60*/  F2FP.F16.F32.PACK_AB R65, R124, R65 ;  /* 0x000000417c41723e */ /* 0x000fe400000000ff */
[----:B------:R-:W-:-:S02]  /*8b70*/  F2FP.F16.F32.PACK_AB R67, R126, R67 ;  /* 0x000000437e43723e */ /* 0x000fc400000000ff */
[----:B------:R-:W-:Y:S02]  /*8b80*/  F2FP.F16.F32.PACK_AB R69, R128, R69 ;  /* 0x000000458045723e */ /* 0x000fe400000000ff */
[----:B------:R-:W-:Y:S01]  /*8b90*/  PRMT R70, R57, 0x7632, R70 ;  /* 0x0000763239467816 */ /* 0x000fe20000000046 */
[----:B------:R-:W2:Y:S01]  /*8ba0*/  LDC.64 R74, c[0x0][0x428] ;  /* 0x00010a00ff4a7b82 */ /* 0x000ea20000000a00 */
[----:B------:R-:W-:Y:S01]  /*8bb0*/  PRMT R71, R59, 0x7632, R71 ;  /* 0x000076323b477816 */ /* 0x000fe20000000047 */
[----:B------:R3:W-:Y:S01]  /*8bc0*/  STS.U16 [R53+0x2], R19 ;  /* 0x0000021335007388 */ /* 0x0007e20000000400 */
[----:B------:R-:W-:-:S03]  /*8bd0*/  IADD3 R7, PT, PT, R7, 0x1, RZ ;  /* 0x0000000107077810 */ /* 0x000fc60007ffe0ff */
[----:B------:R4:W-:Y:S04]  /*8be0*/  STS.U16 [R53], R55 ;  /* 0x0000003735007388 */ /* 0x0009e80000000400 */
[----:B------:R5:W-:Y:S01]  /*8bf0*/  STS.U16 [R53+0x4], R57 ;  /* 0x0000043935007388 */ /* 0x000be20000000400 */
[----:B---3--:R-:W-:-:S03]  /*8c00*/  PRMT R19, R61, 0x7632, R19 ;  /* 0x000076323d137816 */ /* 0x008fc60000000013 */
[----:B------:R3:W-:Y:S01]  /*8c10*/  STS.U16 [R53+0x8], R59 ;  /* 0x0000083b35007388 */ /* 0x0007e20000000400 */
[----:B----4-:R-:W-:-:S03]  /*8c20*/  PRMT R55, R63, 0x7632, R55 ;  /* 0x000076323f377816 */ /* 0x010fc60000000037 */
[----:B------:R4:W-:Y:S01]  /*8c30*/  STS.U16 [R53+0xc], R61 ;  /* 0x00000c3d35007388 */ /* 0x0009e20000000400 */
[----:B-----5:R-:W-:-:S03]  /*8c40*/  PRMT R57, R65, 0x7632, R57 ;  /* 0x0000763241397816 */ /* 0x020fc60000000039 */
[----:B------:R-:W-:Y:S01]  /*8c50*/  STS.U16 [R53+0x6], R70 ;  /* 0x0000064635007388 */ /* 0x000fe20000000400 */
[----:B---3--:R-:W-:-:S03]  /*8c60*/  PRMT R59, R67, 0x7632, R59 ;  /* 0x00007632433b7816 */ /* 0x008fc6000000003b */
[----:B------:R-:W-:Y:S01]  /*8c70*/  STS.U16 [R53+0xa], R71 ;  /* 0x00000a4735007388 */ /* 0x000fe20000000400 */
[----:B----4-:R-:W-:-:S03]  /*8c80*/  PRMT R61, R69, 0x7632, R61 ;  /* 0x00007632453d7816 */ /* 0x010fc6000000003d */
[----:B------:R3:W-:Y:S04]  /*8c90*/  STS.U16 [R53+0xe], R19 ;  /* 0x00000e1335007388 */ /* 0x0007e80000000400 */
[----:B------:R-:W-:Y:S04]  /*8ca0*/  STS.U16 [R53+0x10], R63 ;  /* 0x0000103f35007388 */ /* 0x000fe80000000400 */
[----:B------:R4:W-:Y:S01]  /*8cb0*/  STS.U16 [R53+0x12], R55 ;  /* 0x0000123735007388 */ /* 0x0009e20000000400 */
[----:B---3--:R-:W-:-:S03]  /*8cc0*/  LOP3.LUT R19, R182, 0x3e00, RZ, 0xc0, !PT ;  /* 0x00003e00b6137812 */ /* 0x008fc600078ec0ff */
[----:B------:R-:W-:Y:S01]  /*8cd0*/  STS.U16 [R53+0x14], R65 ;  /* 0x0000144135007388 */ /* 0x000fe20000000400 */
[----:B------:R-:W-:-:S03]  /*8ce0*/  LOP3.LUT R19, R19, 0x1f, R4, 0xf8, !PT ;  /* 0x0000001f13137812 */ /* 0x000fc600078ef804 */
[----:B------:R-:W-:Y:S01]  /*8cf0*/  STS.U16 [R53+0x16], R57 ;  /* 0x0000163935007388 */ /* 0x000fe20000000400 */
[----:B----4-:R-:W-:-:S03]  /*8d00*/  LOP3.LUT R55, R19, 0xc0, RZ, 0xfc, !PT ;  /* 0x000000c013377812 */ /* 0x010fc600078efcff */
[----:B------:R-:W-:Y:S04]  /*8d10*/  STS.U16 [R53+0x18], R67 ;  /* 0x0000184335007388 */ /* 0x000fe80000000400 */
[----:B------:R-:W-:Y:S04]  /*8d20*/  STS.U16 [R53+0x1a], R59 ;  /* 0x00001a3b35007388 */ /* 0x000fe80000000400 */
[----:B------:R3:W-:Y:S04]  /*8d30*/  STS.U16 [R53+0x1c], R69 ;  /* 0x00001c4535007388 */ /* 0x0007e80000000400 */
[----:B------:R4:W-:Y:S01]  /*8d40*/  STS.U16 [R53+0x1e], R61 ;  /* 0x00001e3d35007388 */ /* 0x0009e20000000400 */
[----:B------:R-:W-:-:S03]  /*8d50*/  NOP ;  /* 0x0000000000007918 */ /* 0x000fc60000000000 */
[----:B------:R-:W-:Y:S01]  /*8d60*/  LDS.U16 R21, [R21] ;  /* 0x0000000015157984 */ /* 0x000fe20000000400 */
[----:B---3--:R-:W-:Y:S02]  /*8d70*/  MOV R69, RZ ;  /* 0x000000ff00457202 */ /* 0x008fe40000000f00 */
[----:B----4-:R-:W-:Y:S01]  /*8d80*/  LOP3.LUT R53, R19, 0x60, RZ, 0xfc, !PT ;  /* 0x0000006013357812 */ /* 0x010fe200078efcff */
[----:B------:R-:W-:Y:S01]  /*8d90*/  LDS.U16 R23, [R23+0x40] ;  /* 0x0000400017177984 */ /* 0x000fe20000000400 */
[----:B0-----:R-:W-:-:S03]  /*8da0*/  IMAD.WIDE.U32 R68, R72, UR5, R68 ;  /* 0x0000000548447c25 */ /* 0x001fc6000f8e0044 */
[----:B------:R-:W-:Y:S01]  /*8db0*/  LDS.U16 R25, [R25+0x80] ;  /* 0x0000800019197984 */ /* 0x000fe20000000400 */
[----:B------:R-:W-:Y:S01]  /*8dc0*/  IMAD R69, R73, UR5, R69 ;  /* 0x0000000549457c24 */ /* 0x000fe2000f8e0245 */
[----:B------:R-:W0:Y:S02]  /*8dd0*/  LDCU UR5, c[0x0][0x394] ;  /* 0x00007280ff0577ac */ /* 0x000e240008000800 */
[----:B------:R-:W-:Y:S01]  /*8de0*/  LDS.U16 R27, [R27+0xc0] ;  /* 0x0000c0001b1b7984 */ /* 0x000fe20000000400 */
[----:B--2---:R-:W-:-:S03]  /*8df0*/  IMAD.WIDE.U32 R68, R0, R74, R68 ;  /* 0x0000004a00447225 */ /* 0x004fc600078e0044 */
[----:B------:R-:W-:Y:S01]  /*8e00*/  LDS.U16 R29, [R29+0x100] ;  /* 0x000100001d1d7984 */ /* 0x000fe20000000400 */
[----:B------:R-:W-:Y:S01]  /*8e10*/  IMAD R72, R0, R75, R69 ;  /* 0x0000004b00487224 */ /* 0x000fe200078e0245 */
[----:B------:R-:W-:Y:S02]  /*8e20*/  IADD3 R69, P3, PT, R19, R68, RZ ;  /* 0x0000004413457210 */ /* 0x000fe40007f7e0ff */
[----:B------:R-:W-:Y:S02]  /*8e30*/  LDS.U16 R31, [R31+0x140] ;  /* 0x000140001f1f7984 */ /* 0x000fe40000000400 */
[----:B------:R-:W-:Y:S02]  /*8e40*/  IADD3.X R72, PT, PT, RZ, R72, RZ, P3, !PT ;  /* 0x00000048ff487210 */ /* 0x000fe40001ffe4ff */
[----:B------:R-:W-:Y:S01]  /*8e50*/  LDS.U16 R33, [R33+0x180] ;  /* 0x0001800021217984 */ /* 0x000fe20000000400 */
[----:B-1----:R-:W-:-:S03]  /*8e60*/  LEA R68, P3, R69, UR6, 0x1 ;  /* 0x0000000645447c11 */ /* 0x002fc6000f8608ff */
[----:B------:R-:W-:Y:S01]  /*8e70*/  LDS.U16 R35, [R35+0x1c0] ;  /* 0x0001c00023237984 */ /* 0x000fe20000000400 */
[----:B------:R-:W-:-:S03]  /*8e80*/  LEA.HI.X R69, R69, UR7, R72, 0x1, P3 ;  /* 0x0000000745457c11 */ /* 0x000fc600098f0c48 */
        /* <DEDUP_REMOVED lines=8> */
[----:B------:R1:W-:Y:S01]  /*8f10*/  @!P0 STS [R180+0x420], R17 ;  /* 0x00042011b4008388 */ /* 0x0003e20000000800 */
[----:B------:R-:W-:Y:S01]  /*8f20*/  BAR.SYNC.DEFER_BLOCKING 0x0 ;  /* 0x0000000000007b1d */ /* 0x000fe20000010000 */
[----:B-1----:R-:W-:-:S05]  /*8f30*/  LOP3.LUT R17, R19, 0x20, RZ, 0xfc, !PT ;  /* 0x0000002013117812 */ /* 0x002fca00078efcff */
[----:B------:R-:W1:Y:S02]  /*8f40*/  LDS R70, [R180+0x420] ;  /* 0x00042000b4467984 */ /* 0x000e640000000800 */
[-C--:B-1----:R-:W-:Y:S02]  /*8f50*/  ISETP.GE.AND P1, PT, R17, R70.reuse, PT ;  /* 0x000000461100720c */ /* 0x082fe40003f26270 */
[C---:B------:R-:W-:Y:S02]  /*8f60*/  LOP3.LUT R17, R19.reuse, 0x40, RZ, 0xfc, !PT ;  /* 0x0000004013117812 */ /* 0x040fe400078efcff */
[-C--:B------:R-:W-:Y:S02]  /*8f70*/  ISETP.GE.AND P2, PT, R19, R70.reuse, PT ;  /* 0x000000461300720c */ /* 0x080fe40003f46270 */
[-C--:B------:R-:W-:Y:S02]  /*8f80*/  ISETP.GE.AND P0, PT, R17, R70.reuse, PT ;  /* 0x000000461100720c */ /* 0x080fe40003f06270 */
[----:B------:R-:W-:-:S02]  /*8f90*/  ISETP.GE.AND P4, PT, R53, R70, PT ;  /* 0x000000463500720c */ /* 0x000fc40003f86270 */
[C---:B------:R-:W-:Y:S02]  /*8fa0*/  LOP3.LUT R17, R19.reuse, 0x80, RZ, 0xfc, !PT ;  /* 0x0000008013117812 */ /* 0x040fe400078efcff */
[----:B------:R-:W-:Y:S01]  /*8fb0*/  LOP3.LUT R53, R19, 0xa0, RZ, 0xfc, !PT ;  /* 0x000000a013357812 */ /* 0x000fe200078efcff */
[----:B------:R-:W-:Y:S01]  /*8fc0*/  @!P1 STG.E.U16 desc[UR24][R68.64+0x40], R23 ;  /* 0x0000401744009986 */ /* 0x000fe2000c101518 */
[-C--:B------:R-:W-:Y:S02]  /*8fd0*/  ISETP.GE.AND P6, PT, R17, R70.reuse, PT ;  /* 0x000000461100720c */ /* 0x080fe40003fc6270 */
[-C--:B------:R-:W-:Y:S01]  /*8fe0*/  ISETP.GE.AND P5, PT, R53, R70.reuse, PT ;  /* 0x000000463500720c */ /* 0x080fe20003fa6270 */
[----:B------:R1:W-:Y:S01]  /*8ff0*/  @!P2 STG.E.U16 desc[UR24][R68.64], R21 ;  /* 0x000000154400a986 */ /* 0x0003e2000c101518 */
[C---:B------:R-:W-:Y:S02]  /*9000*/  LOP3.LUT R17, R19.reuse, 0xe0, RZ, 0xfc, !PT ;  /* 0x000000e013117812 */ /* 0x040fe400078efcff */
[----:B------:R-:W-:Y:S01]  /*9010*/  LOP3.LUT R53, R19, 0x100, RZ, 0xfc, !PT ;  /* 0x0000010013357812 */ /* 0x000fe200078efcff */
[----:B------:R2:W-:Y:S01]  /*9020*/  @!P0 STG.E.U16 desc[UR24][R68.64+0x80], R25 ;  /* 0x0000801944008986 */ /* 0x0005e2000c101518 */
[----:B------:R-:W-:-:S02]  /*9030*/  ISETP.GE.AND P2, PT, R17, R70, PT ;  /* 0x000000461100720c */ /* 0x000fc40003f46270 */
[----:B------:R-:W-:Y:S01]  /*9040*/  LOP3.LUT R17, R19, 0x120, RZ, 0xfc, !PT ;  /* 0x0000012013117812 */ /* 0x000fe200078efcff */
[----:B------:R2:W-:Y:S01]  /*9050*/  @!P4 STG.E.U16 desc[UR24][R68.64+0xc0], R27 ;  /* 0x0000c01b4400c986 */ /* 0x0005e2000c101518 */
[-C--:B------:R-:W-:Y:S02]  /*9060*/  ISETP.GE.AND P1, PT, R53, R70.reuse, PT ;  /* 0x000000463500720c */ /* 0x080fe40003f26270 */
[-C--:B------:R-:W-:Y:S01]  /*9070*/  ISETP.GE.AND P0, PT, R17, R70.reuse, PT ;  /* 0x000000461100720c */ /* 0x080fe20003f06270 */
[----:B------:R2:W-:Y:S01]  /*9080*/  @!P6 STG.E.U16 desc[UR24][R68.64+0x100], R29 ;  /* 0x0001001d4400e986 */ /* 0x0005e2000c101518 */
[----:B------:R-:W-:Y:S02]  /*9090*/  ISETP.GE.AND P3, PT, R55, R70, PT ;  /* 0x000000463700720c */ /* 0x000fe40003f66270 */
[C---:B------:R-:W-:Y:S01]  /*90a0*/  LOP3.LUT R53, R19.reuse, 0x140, RZ, 0xfc, !PT ;  /* 0x0000014013357812 */ /* 0x040fe200078efcff */
[----:B------:R2:W-:Y:S01]  /*90b0*/  @!P5 STG.E.U16 desc[UR24][R68.64+0x140], R31 ;  /* 0x0001401f4400d986 */ /* 0x0005e2000c101518 */
[----:B------:R-:W-:-:S02]  /*90c0*/  LOP3.LUT R17, R19, 0x160, RZ, 0xfc, !PT ;  /* 0x0000016013117812 */ /* 0x000fc400078efcff */
[----:B-1----:R-:W-:Y:S01]  /*90d0*/  LOP3.LUT R21, R19, 0x180, RZ, 0xfc, !PT ;  /* 0x0000018013157812 */ /* 0x002fe200078efcff */
        /* <DEDUP_REMOVED lines=8> */
[-C--:B------:R-:W-:Y:S01]  /*9160*/  ISETP.GE.AND P3, PT, R17, R70.reuse, PT ;  /* 0x000000461100720c */ /* 0x080fe20003f66270 */
[----:B------:R2:W-:Y:S01]  /*9170*/  @!P0 STG.E.U16 desc[UR24][R68.64+0x240], R39 ;  /* 0x0002402744008986 */ /* 0x0005e2000c101518 */
[----:B------:R-:W-:Y:S02]  /*9180*/  LOP3.LUT R17, R19, 0x1e0, RZ, 0xfc, !PT ;  /* 0x000001e013117812 */ /* 0x000fe400078efcff */
[-C--:B------:R-:W-:Y:S01]  /*9190*/  ISETP.GE.AND P2, PT, R21, R70.reuse, PT ;  /* 0x000000461500720c */ /* 0x080fe20003f46270 */
[----:B------:R2:W-:Y:S01]  /*91a0*/  @!P4 STG.E.U16 desc[UR24][R68.64+0x280], R41 ;  /* 0x000280294400c986 */ /* 0x0005e2000c101518 */
[----:B------:R-:W-:Y:S02]  /*91b0*/  ISETP.GE.AND P1, PT, R17, R70, PT ;  /* 0x000000461100720c */ /* 0x000fe40003f26270 */
[----:B0-----:R-:W-:Y:S01]  /*91c0*/  ISETP.GE.AND P0, PT, R7, UR5, PT ;  /* 0x0000000507007c0c */ /* 0x001fe2000bf06270 */
[----:B------:R2:W-:Y:S04]  /*91d0*/  @!P6 STG.E.U16 desc[UR24][R68.64+0x2c0], R43 ;  /* 0x0002c02b4400e986 */ /* 0x0005e8000c101518 */
[----:B------:R2:W-:Y:S04]  /*91e0*/  @!P5 STG.E.U16 desc[UR24][R68.64+0x300], R45 ;  /* 0x0003002d4400d986 */ /* 0x0005e8000c101518 */
[----:B------:R2:W-:Y:S01]  /*91f0*/  @!P3 STG.E.U16 desc[UR24][R68.64+0x340], R47 ;  /* 0x0003402f4400b986 */ /* 0x0005e2000c101518 */
[----:B------:R-:W-:-:S03]  /*9200*/  IADD3 R8, P3, PT, R8, 0x400, RZ ;  /* 0x0000040008087810 */ /* 0x000fc60007f7e0ff */
[----:B------:R2:W-:Y:S01]  /*9210*/  @!P2 STG.E.U16 desc[UR24][R68.64+0x380], R49 ;  /* 0x000380314400a986 */ /* 0x0005e2000c101518 */
[----:B------:R-:W-:Y:S02]  /*9220*/  IADD3 R9, P2, PT, R9, 0x400, RZ ;  /* 0x0000040009097810 */ /* 0x000fe40007f5e0ff */
[----:B------:R-:W-:Y:S01]  /*9230*/  IADD3.X R11, PT, PT, RZ, R11, RZ, P3, !PT ;  /* 0x0000000bff0b7210 */ /* 0x000fe20001ffe4ff */
[----:B------:R2:W-:Y:S01]  /*9240*/  @!P1 STG.E.U16 desc[UR24][R68.64+0x3c0], R51 ;  /* 0x0003c03344009986 */ /* 0x0005e2000c101518 */
[----:B------:R-:W-:Y:S02]  /*9250*/  IADD3 R13, P1, PT, R13, 0x800, RZ ;  /* 0x000008000d0d7810 */ /* 0x000fe40007f3e0ff */
[----:B------:R-:W-:Y:S02]  /*9260*/  IADD3.X R10, PT, PT, RZ, R10, RZ, P2, !PT ;  /* 0x0000000aff0a7210 */ /* 0x000fe400017fe4ff */
[----:B------:R-:W-:Y:S01]  /*9270*/  IADD3.X R15, PT, PT, RZ, R15, RZ, P1, !PT ;  /* 0x0000000fff0f7210 */ /* 0x000fe20000ffe4ff */
[----:B------:R-:W-:Y:S08]  /*9280*/  @!P0 BRA `(.L_x_1424) ;  /* 0xffffff7400688947 */ /* 0x000ff0000383ffff */
[----:B------:R-:W-:Y:S05]  /*9290*/  EXIT ;  /* 0x000000000000794d */ /* 0x000fea0003800000 */
.L_x_1425:
        /* <DEDUP_REMOVED lines=14> */
.L_x_5032:


//--------------------- .text._Z25selective_scan_fwd_kernelI32Selective_Scan_fwd_kernel_traitsILi32ELi16ELi1ELb0ELb0ELb1ELb1EN3c104HalfENS1_7complexIfEEEEv13SSMParamsBase --------------------------
	.section	.text._Z25selective_scan_fwd_kernelI32Selective_Scan_fwd_kernel_traitsILi32ELi16ELi1ELb0ELb0ELb1ELb1EN3c104HalfENS1_7complexIfEEEEv13SSMParamsBase,"ax",@progbits
	.align	128
        .global         _Z25selective_scan_fwd_kernelI32Selective_Scan_fwd_kernel_traitsILi32ELi16ELi1ELb0ELb0ELb1ELb1EN3c104HalfENS1_7complexIfEEEEv13SSMParamsBase
        .type           _Z25selective_scan_fwd_kernelI32Selective_Scan_fwd_kernel_traitsILi32ELi16ELi1ELb0ELb0ELb1ELb1EN3c104HalfENS1_7complexIfEEEEv13SSMParamsBase,@function
        .size           _Z25selective_scan_fwd_kernelI32Selective_Scan_fwd_kernel_traitsILi32ELi16ELi1ELb0ELb0ELb1ELb1EN3c104HalfENS1_7complexIfEEEEv13SSMParamsBase,(.L_x_5033 - _Z25selective_scan_fwd_kernelI32Selective_Scan_fwd_kernel_traitsILi32ELi16ELi1ELb0ELb0ELb1ELb1EN3c104HalfENS1_7complexIfEEEEv13SSMParamsBase)
        .other          _Z25selective_scan_fwd_kernelI32Selective_Scan_fwd_kernel_traitsILi32ELi16ELi1ELb0ELb0ELb1ELb1EN3c104HalfENS1_7complexIfEEEEv13SSMParamsBase,@"STO_CUDA_ENTRY STV_DEFAULT"
_Z25selective_scan_fwd_kernelI32Selective_Scan_fwd_kernel_traitsILi32ELi16ELi1ELb0ELb0ELb1ELb1EN3c104HalfENS1_7complexIfEEEEv13SSMParamsBase:
.text._Z25selective_scan_fwd_kernelI32Selective_Scan_fwd_kernel_traitsILi32ELi16ELi1ELb0ELb0ELb1ELb1EN3c104HalfENS1_7complexIfEEEEv13SSMParamsBase:
        /* <DEDUP_REMOVED lines=127> */
[----:B------:R-:W-:Y:S02]  /*07f0*/  MOV R13, R15 ;  /* 0x0000000f000d7202 */ /* 0x000fe40000000f00 */
[----:B------:R-:W-:-:S02]  /*0800*/  LOP3.LUT R64, R64, 0x3e0, RZ, 0xfc, !PT ;  /* 0x000003e040407812 */ /* 0x000fc400078efcff */
[----:B0-----:R-:W-:-:S07]  /*0810*/  MOV R15, R17 ;  /* 0x00000011000f7202 */ /* 0x001fce0000000f00 */
.L_x_1462:
[----:B0-----:R-:W0:Y:S01]  /*0820*/  LDC R83, c[0x0][0x388] ;  /* 0x0000e200ff537b82 */ /* 0x001e220000000800 */
[----:B------:R-:W-:Y:S02]  /*0830*/  SHF.L.U32 R182, R4, 0x4, RZ ;  /* 0x0000000404b67819 */ /* 0x000fe400000006ff */
[----:B------:R-:W-:Y:S02]  /*0840*/  SHF.L.U32 R66, R7, 0x9, RZ ;  /* 0x0000000907427819 */ /* 0x000fe400000006ff */
[----:B------:R-:W-:Y:S02]  /*0850*/  LOP3.LUT R17, R182, 0x3e00, RZ, 0xc0, !PT ;  /* 0x00003e00b6117812 */ /* 0x000fe400078ec0ff */
[----:B------:R-:W-:Y:S02]  /*0860*/  MOV R68, R8 ;  /* 0x0000000800447202 */ /* 0x000fe40000000f00 */
[----:B------:R-:W-:Y:S02]  /*0870*/  LOP3.LUT R130, R17, 0x1f, R4, 0xf8, !PT ;  /* 0x0000001f11827812 */ /* 0x000fe400078ef804 */
[----:B------:R-:W-:-:S02]  /*0880*/  MOV R69, R11 ;  /* 0x0000000b00457202 */ /* 0x000fc40000000f00 */
[----:B------:R-:W-:Y:S02]  /*0890*/  LOP3.LUT R98, R130, 0xe0, RZ, 0xfc, !PT ;  /* 0x000000e082627812 */ /* 0x000fe400078efcff */
[----:B------:R-:W-:Y:S01]  /*08a0*/  PRMT R100, RZ, 0x7610, R100 ;  /* 0x00007610ff647816 */ /* 0x000fe20000000064 */
[----:B------:R-:W-:Y:S01]  /*08b0*/  IMAD.WIDE.U32 R72, R70, 0x2, R68 ;  /* 0x0000000246487825 */ /* 0x000fe200078e0044 */
[C---:B------:R-:W-:Y:S02]  /*08c0*/  LOP3.LUT R80, R130.reuse, 0x20, RZ, 0xfc, !PT ;  /* 0x0000002082507812 */ /* 0x040fe400078efcff */
[C---:B------:R-:W-:Y:S02]  /*08d0*/  LOP3.LUT R102, R130.reuse, 0x100, RZ, 0xfc, !PT ;  /* 0x0000010082667812 */ /* 0x040fe400078efcff */
[C---:B------:R-:W-:Y:S02]  /*08e0*/  LOP3.LUT R94, R130.reuse, 0xc0, RZ, 0xfc, !PT ;  /* 0x000000c0825e7812 */ /* 0x040fe400078efcff */
[----:B------:R-:W-:-:S02]  /*08f0*/  LOP3.LUT R90, R130, 0xa0, RZ, 0xfc, !PT ;  /* 0x000000a0825a7812 */ /* 0x000fc400078efcff */
[----:B0-----:R-:W-:Y:S02]  /*0900*/  IADD3 R17, PT, PT, -R66, R83, RZ ;  /* 0x0000005342117210 */ /* 0x001fe40007ffe1ff */
[----:B------:R-:W-:Y:S02]  /*0910*/  LOP3.LUT R86, R130, 0x80, RZ, 0xfc, !PT ;  /* 0x0000008082567812 */ /* 0x000fe400078efcff */
[----:B------:R-:W-:Y:S02]  /*0920*/  ISETP.GE.AND P0, PT, R70, R17, PT ;  /* 0x000000114600720c */ /* 0x000fe40003f06270 */
[----:B------:R-:W-:Y:S02]  /*0930*/  PRMT R70, RZ, 0x7610, R70 ;  /* 0x00007610ff467816 */ /* 0x000fe40000000046 */
        /* <DEDUP_REMOVED lines=279> */
.L_x_1427:
[----:B------:R-:W-:Y:S05]  /*1ab0*/  BSYNC.RECONVERGENT B0 ;  /* 0x0000000000007941 */ /* 0x000fea0003800200 */
.L_x_1426:
        /* <DEDUP_REMOVED lines=35> */
.L_x_1429:
[----:B------:R-:W-:Y:S05]  /*1cf0*/  BSYNC.RECONVERGENT B0 ;  /* 0x0000000000007941 */ /* 0x000fea0003800200 */
.L_x_1428:
        /* <DEDUP_REMOVED lines=37> */
.L_x_1431:
[----:B------:R-:W-:Y:S05]  /*1f50*/  BSYNC.RECONVERGENT B0 ;  /* 0x0000000000007941 */ /* 0x000fea0003800200 */
.L_x_1430:
        /* <DEDUP_REMOVED lines=35> */
.L_x_1433:
[----:B------:R-:W-:Y:S05]  /*2190*/  BSYNC.RECONVERGENT B0 ;  /* 0x0000000000007941 */ /* 0x000fea0003800200 */
.L_x_1432:
        /* <DEDUP_REMOVED lines=37> */
.L_x_1435:
[----:B------:R-:W-:Y:S05]  /*23f0*/  BSYNC.RECONVERGENT B0 ;  /* 0x0000000000007941 */ /* 0x000fea0003800200 */
.L_x_1434:
        /* <DEDUP_REMOVED lines=35> */
.L_x_1437:
[----:B------:R-:W-:Y:S05]  /*2630*/  BSYNC.RECONVERGENT B0 ;  /* 0x0000000000007941 */ /* 0x000fea0003800200 */
.L_x_1436:
        /* <DEDUP_REMOVED lines=37> */
.L_x_1439:
[----:B------:R-:W-:Y:S05]  /*2890*/  BSYNC.RECONVERGENT B0 ;  /* 0x0000000000007941 */ /* 0x000fea0003800200 */
.L_x_1438:
        /* <DEDUP_REMOVED lines=35> */
.L_x_1441:
[----:B------:R-:W-:Y:S05]  /*2ad0*/  BSYNC.RECONVERGENT B0 ;  /* 0x0000000000007941 */ /* 0x000fea0003800200 */
.L_x_1440:
        /* <DEDUP_REMOVED lines=40> */
.L_x_1443:
[----:B------:R-:W-:Y:S05]  /*2d60*/  BSYNC.RECONVERGENT B0 ;  /* 0x0000000000007941 */ /* 0x000fea0003800200 */
.L_x_1442:
        /* <DEDUP_REMOVED lines=39> */
.L_x_1445:
[----:B------:R-:W-:Y:S05]  /*2fe0*/  BSYNC.RECONVERGENT B0 ;  /* 0x0000000000007941 */ /* 0x000fea0003800200 */
.L_x_1444:
        /* <DEDUP_REMOVED lines=45> */
.L_x_1447:
[----:B------:R-:W-:Y:S05]  /*32c0*/  BSYNC.RECONVERGENT B0 ;  /* 0x0000000000007941 */ /* 0x000fea0003800200 */
.L_x_1446:
        /* <DEDUP_REMOVED lines=32> */
.L_x_1449:
[----:B------:R-:W-:Y:S05]  /*34d0*/  BSYNC.RECONVERGENT B0 ;  /* 0x0000000000007941 */ /* 0x000fea0003800200 */
.L_x_1448:
        /* <DEDUP_REMOVED lines=32> */
.L_x_1451:
[----:B------:R-:W-:Y:S05]  /*36e0*/  BSYNC.RECONVERGENT B0 ;  /* 0x0000000000007941 */ /* 0x000fea0003800200 */
.L_x_1450:
        /* <DEDUP_REMOVED lines=32> */
.L_x_1453:
[----:B------:R-:W-:Y:S05]  /*38f0*/  BSYNC.RECONVERGENT B0 ;  /* 0x0000000000007941 */ /* 0x000fea0003800200 */
.L_x_1452:
        /* <DEDUP_REMOVED lines=32> */
.L_x_1455:
[----:B------:R-:W-:Y:S05]  /*3b00*/  BSYNC.RECONVERGENT B0 ;  /* 0x0000000000007941 */ /* 0x000fea0003800200 */
.L_x_1454:
        /* <DEDUP_REMOVED lines=32> */
.L_x_1457:
[----:B------:R-:W-:Y:S05]  /*3d10*/  BSYNC.RECONVERGENT B0 ;  /* 0x0000000000007941 */ /* 0x000fea0003800200 */
.L_x_1456:
        /* <DEDUP_REMOVED lines=26> */
[----:B------:R-:W-:Y:S01]  /*3ec0*/  SHF.L.U32 R68, R7, 0xa, RZ ;  /* 0x0000000a07447819 */ /* 0x000fe200000006ff */
[----:B------:R-:W-:Y:S01]  /*3ed0*/  HFMA2 R119, -RZ, RZ, 0, 0 ;  /* 0x00000000ff777431 */ /* 0x000fe200000001ff */
[----:B------:R-:W-:Y:S01]  /*3ee0*/  SHF.L.U32 R69, R4, 0x5, RZ ;  /* 0x0000000504457819 */ /* 0x000fe200000006ff */
[----:B------:R-:W-:Y:S01]  /*3ef0*/  FMUL.FTZ R87, R87, R80 ;  /* 0x0000005057577220 */ /* 0x000fe20000410000 */
[----:B------:R-:W-:Y:S01]  /*3f00*/  ISETP.NE.AND P0, PT, R7, RZ, PT ;  /* 0x000000ff0700720c */ /* 0x000fe20003f05270 */
[----:B------:R-:W-:Y:S01]  /*3f10*/  FMUL.FTZ R89, R77, R82 ;  /* 0x000000524d597220 */ /* 0x000fe20000410000 */
[----:B------:R-:W-:Y:S01]  /*3f20*/  LEA R83, R83, -R68, 0x1 ;  /* 0x8000004453537211 */ /* 0x000fe200078e08ff */
[----:B------:R-:W2:Y:S01]  /*3f30*/  LDC.64 R138, c[0x0][0x440] ;  /* 0x00011000ff8a7b82 */ /* 0x000ea20000000a00 */
[----:B------:R-:W-:Y:S01]  /*3f40*/  LOP3.LUT R132, R69, 0x7c1f, R4, 0xc8, !PT ;  /* 0x00007c1f45847812 */ /* 0x000fe200078ec804 */
[----:B------:R-:W-:Y:S01]  /*3f50*/  FMUL.FTZ R91, R91, R84 ;  /* 0x000000545b5b7220 */ /* 0x000fe20000410000 */
[----:B------:R-:W-:Y:S01]  /*3f60*/  FMUL.FTZ R93, R75, R86 ;  /* 0x000000564b5d7220 */ /* 0x000fe20000410000 */
        /* <DEDUP_REMOVED lines=21> */
.L_x_1461:
[-C--:B------:R-:W-:Y:S01]  /*40c0*/  ISETP.GE.AND P4, PT, R12, R83.reuse, PT ;  /* 0x000000530c00720c */ /* 0x080fe20003f86270 */
[----:B------:R-:W5:Y:S01]  /*40d0*/  @!P1 LDC.64 R70, c[0x0][0x3e0] ;  /* 0x0000f800ff469b82 */ /* 0x000f620000000a00 */
[C---:B------:R-:W-:Y:S02]  /*40e0*/  LOP3.LUT R146, R132.reuse, 0x40, RZ, 0xfc, !PT ;  /* 0x0000004084927812 */ /* 0x040fe400078efcff */
[----:B------:R-:W-:Y:S02]  /*40f0*/  LOP3.LUT R74, R132, 0x60, RZ, 0xfc, !PT ;  /* 0x00000060844a7812 */ /* 0x000fe400078efcff */
[-C--:B------:R-:W-:Y:S02]  /*4100*/  ISETP.GE.AND P5, PT, R146, R83.reuse, PT ;  /* 0x000000539200720c */ /* 0x080fe40003fa6270 */
[----:B------:R-:W-:Y:S02]  /*4110*/  ISETP.GE.AND P2, PT, R74, R83, PT ;  /* 0x000000534a00720c */ /* 0x000fe40003f46270 */
[----:B------:R-:W-:-:S02]  /*4120*/  @!P1 MOV R133, RZ ;  /* 0x000000ff00859202 */ /* 0x000fc40000000f00 */
[----:B------:R-:W-:Y:S01]  /*4130*/  LOP3.LUT R144, R132, 0x80, RZ, 0xfc, !PT ;  /* 0x0000008084907812 */ /* 0x000fe200078efcff */
[----:B------:R-:W1:Y:S01]  /*4140*/  @!P4 LDC.64 R76, c[0x0][0x3e0] ;  /* 0x0000f800ff4ccb82 */ /* 0x000e620000000a00 */
[----:B------:R-:W-:Y:S02]  /*4150*/  @!P4 MOV R78, R12 ;  /* 0x0000000c004ec202 */ /* 0x000fe40000000f00 */
[----:B------:R-:W-:Y:S02]  /*4160*/  @!P4 MOV R79, RZ ;  /* 0x000000ff004fc202 */ /* 0x000fe40000000f00 */
[----:B------:R-:W-:Y:S02]  /*4170*/  ISETP.GE.AND P3, PT, R144, R83, PT ;  /* 0x000000539000720c */ /* 0x000fe40003f66270 */
[----:B------:R-:W-:Y:S01]  /*4180*/  @!P5 MOV R147, RZ ;  /* 0x000000ff0093d202 */ /* 0x000fe20000000f00 */
[----:B------:R-:W4:Y:S01]  /*4190*/  @!P5 LDC.64 R68, c[0x0][0x3e0] ;  /* 0x0000f800ff44db82 */ /* 0x000f220000000a00 */
[----:B------:R-:W-:Y:S01]  /*41a0*/  PRMT R150, RZ, 0x7610, R150 ;  /* 0x00007610ff967816 */ /* 0x000fe20000000096 */
[----:B-----5:R-:W-:-:S04]  /*41b0*/  @!P1 IMAD.WIDE.U32 R148, R119, R70, R132 ;  /* 0x0000004677949225 */ /* 0x020fc800078e0084 */
[C---:B------:R-:W-:Y:S01]  /*41c0*/  @!P1 IMAD R73, R119.reuse, R71, R149 ;  /* 0x0000004777499224 */ /* 0x040fe200078e0295 */
[C---:B------:R-:W-:Y:S01]  /*41d0*/  @!P1 LEA R72, P6, R148.reuse, R13, 0x1 ;  /* 0x0000000d94489211 */ /* 0x040fe200078c08ff */
[----:B------:R-:W5:Y:S03]  /*41e0*/  @!P2 LDC.64 R70, c[0x0][0x3e0] ;  /* 0x0000f800ff46ab82 */ /* 0x000f660000000a00 */
[----:B------:R-:W-:Y:S01]  /*41f0*/  @!P1 LEA.HI.X R73, R148, R15, R73, 0x1, P6 ;  /* 0x0000000f94499211 */ /* 0x000fe200030f0c49 */
[----:B-1----:R-:W-:-:S04]  /*4200*/  @!P4 IMAD.WIDE.U32 R78, R119, R76, R78 ;  /* 0x0000004c774ec225 */ /* 0x002fc800078e004e */
[C---:B------:R-:W-:Y:S01]  /*4210*/  @!P4 IMAD R75, R119.reuse, R77, R79 ;  /* 0x0000004d774bc224 */ /* 0x040fe200078e024f */
        /* <DEDUP_REMOVED lines=1069> */
.L_x_1460:
[----:B------:R-:W-:Y:S05]  /*84f0*/  BSYNC.RECONVERGENT B0 ;  /* 0x0000000000007941 */ /* 0x000fea0003800200 */
.L_x_1459:
        /* <DEDUP_REMOVED lines=91> */
.L_x_1458:
        /* <DEDUP_REMOVED lines=8> */
[C---:B------:R-:W-:Y:S01]  /*8b30*/  PRMT R71, R68.reuse, 0x7610, R71 ;  /* 0x0000761044477816 */ /* 0x040fe20000000047 */
[----:B------:R-:W2:Y:S01]  /*8b40*/  LDCU UR5, c[0x0][0x394] ;  /* 0x00007280ff0577ac */ /* 0x000ea20008000800 */
[----:B------:R-:W-:Y:S01]  /*8b50*/  PRMT R72, R68, 0x7632, R72 ;  /* 0x0000763244487816 */ /* 0x000fe20000000048 */
[----:B------:R-:W3:Y:S01]  /*8b60*/  LDC.64 R112, c[0x0][0x410] ;  /* 0x00010400ff707b82 */ /* 0x000ee20000000a00 */
[C---:B------:R-:W-:Y:S02]  /*8b70*/  PRMT R73, R19.reuse, 0x7610, R73 ;  /* 0x0000761013497816 */ /* 0x040fe40000000049 */
[----:B------:R-:W-:-:S02]  /*8b80*/  PRMT R74, R19, 0x7632, R74 ;  /* 0x00007632134a7816 */ /* 0x000fc4000000004a */
[----:B------:R-:W-:Y:S02]  /*8b90*/  F2FP.F16.F32.PACK_AB R19, R120, R61 ;  /* 0x0000003d7813723e */ /* 0x000fe400000000ff */
[----:B------:R-:W-:Y:S01]  /*8ba0*/  F2FP.F16.F32.PACK_AB R68, R122, R63 ;  /* 0x0000003f7a44723e */ /* 0x000fe200000000ff */
[----:B------:R-:W4:Y:S01]  /*8bb0*/  LDC.64 R130, c[0x0][0x418] ;  /* 0x00010600ff827b82 */ /* 0x000f220000000a00 */
[----:B------:R-:W-:Y:S01]  /*8bc0*/  PRMT R75, R19, 0x7610, R75 ;  /* 0x00007610134b7816 */ /* 0x000fe2000000004b */
[----:B------:R5:W-:Y:S01]  /*8bd0*/  STS.U16 [R53+0x2], R70 ;  /* 0x0000024635007388 */ /* 0x000be20000000400 */
[C---:B------:R-:W-:Y:S02]  /*8be0*/  PRMT R76, R68.reuse, 0x7610, R76 ;  /* 0x00007610444c7816 */ /* 0x040fe4000000004c */
[----:B------:R-:W-:Y:S01]  /*8bf0*/  PRMT R77, R68, 0x7632, R77 ;  /* 0x00007632444d7816 */ /* 0x000fe2000000004d */
[----:B------:R1:W-:Y:S01]  /*8c00*/  STS.U16 [R53], R69 ;  /* 0x0000004535007388 */ /* 0x0003e20000000400 */
[----:B------:R-:W-:-:S02]  /*8c10*/  ISETP.NE.AND P0, PT, R4, RZ, PT ;  /* 0x000000ff0400720c */ /* 0x000fc40003f05270 */
[----:B------:R-:W-:Y:S01]  /*8c20*/  F2FP.F16.F32.PACK_AB R68, R128, R81 ;  /* 0x000000518044723e */ /* 0x000fe200000000ff */
[----:B------:R2:W-:Y:S01]  /*8c30*/  STS.U16 [R53+0x4], R71 ;  /* 0x0000044735007388 */ /* 0x0005e20000000400 */
[----:B------:R-:W-:Y:S02]  /*8c40*/  LOP3.LUT R103, R182, 0x3e00, RZ, 0xc0, !PT ;  /* 0x00003e00b6677812 */ /* 0x000fe400078ec0ff */
[----:B-----5:R-:W-:Y:S01]  /*8c50*/  PRMT R70, R19, 0x7632, R70 ;  /* 0x0000763213467816 */ /* 0x020fe20000000046 */
[----:B------:R5:W-:Y:S01]  /*8c60*/  STS.U16 [R53+0xa], R74 ;  /* 0x00000a4a35007388 */ /* 0x000be20000000400 */
[----:B------:R-:W-:Y:S02]  /*8c70*/  F2FP.F16.F32.PACK_AB R19, R126, R67 ;  /* 0x000000437e13723e */ /* 0x000fe400000000ff */
[----:B-1----:R-:W-:Y:S01]  /*8c80*/  F2FP.F16.F32.PACK_AB R69, R124, R65 ;  /* 0x000000417c45723e */ /* 0x002fe200000000ff */
[----:B------:R-:W-:Y:S01]  /*8c90*/  STS.U16 [R53+0x6], R72 ;  /* 0x0000064835007388 */ /* 0x000fe20000000400 */
[----:B------:R-:W-:-:S02]  /*8ca0*/  PRMT R78, R19, 0x7632, R78 ;  /* 0x00007632134e7816 */ /* 0x000fc4000000004e */
[----:B--2---:R-:W-:Y:S01]  /*8cb0*/  PRMT R71, R69, 0x7632, R71 ;  /* 0x0000763245477816 */ /* 0x004fe20000000047 */
[----:B------:R1:W-:Y:S01]  /*8cc0*/  STS.U16 [R53+0x8], R73 ;  /* 0x0000084935007388 */ /* 0x0003e20000000400 */
[----:B------:R-:W-:Y:S02]  /*8cd0*/  PRMT R80, R68, 0x7632, R80 ;  /* 0x0000763244507816 */ /* 0x000fe40000000050 */
[----:B-----5:R-:W-:Y:S01]  /*8ce0*/  PRMT R74, R19, 0x7610, R74 ;  /* 0x00007610134a7816 */ /* 0x020fe2000000004a */
[----:B------:R-:W-:Y:S01]  /*8cf0*/  STS.U16 [R53+0xc], R75 ;  /* 0x00000c4b35007388 */ /* 0x000fe20000000400 */
[----:B------:R-:W-:Y:S02]  /*8d00*/  PRMT R106, RZ, 0x7610, R106 ;  /* 0x00007610ff6a7816 */ /* 0x000fe4000000006a */
[----:B------:R-:W-:Y:S01]  /*8d10*/  PRMT R110, RZ, 0x7610, R110 ;  /* 0x00007610ff6e7816 */ /* 0x000fe2000000006e */
[----:B------:R-:W-:Y:S01]  /*8d20*/  STS.U16 [R53+0xe], R70 ;  /* 0x00000e4635007388 */ /* 0x000fe20000000400 */
[----:B------:R-:W-:Y:S01]  /*8d30*/  PRMT R132, RZ, 0x7610, R132 ;  /* 0x00007610ff847816 */ /* 0x000fe20000000084 */
[----:B-1----:R-:W1:Y:S01]  /*8d40*/  LDC.64 R72, c[0x0][0x420] ;  /* 0x00010800ff487b82 */ /* 0x002e620000000a00 */
[----:B------:R-:W-:Y:S01]  /*8d50*/  PRMT R136, RZ, 0x7610, R136 ;  /* 0x00007610ff887816 */ /* 0x000fe20000000088 */
        /* <DEDUP_REMOVED lines=8> */
[----:B------:R5:W-:Y:S01]  /*8de0*/  STS.U16 [R53+0x1e], R80 ;  /* 0x00001e5035007388 */ /* 0x000be20000000400 */
[----:B------:R-:W-:-:S03]  /*8df0*/  NOP ;  /* 0x0000000000007918 */ /* 0x000fc60000000000 */
[----:B------:R-:W-:Y:S01]  /*8e00*/  LDS.U16 R19, [R21] ;  /* 0x0000000015137984 */ /* 0x000fe20000000400 */
[----:B--2---:R-:W-:-:S03]  /*8e10*/  MOV R68, R66 ;  /* 0x0000004200447202 */ /* 0x004fc60000000f00 */
[----:B------:R-:W-:Y:S02]  /*8e20*/  LDS.U16 R75, [R23+0x40] ;  /* 0x00004000174b7984 */ /* 0x000fe40000000400 */
[----:B-1----:R-:W-:Y:S02]  /*8e30*/  IMAD.WIDE.U32 R70, R72, UR22, R68 ;  /* 0x0000001648467c25 */ /* 0x002fe4000f8e0044 */
[----:B------:R-:W-:Y:S02]  /*8e40*/  LDS.U16 R77, [R25+0x80] ;  /* 0x00008000194d7984 */ /* 0x000fe40000000400 */
[----:B------:R-:W-:Y:S02]  /*8e50*/  IMAD R71, R73, UR22, R71 ;  /* 0x0000001649477c24 */ /* 0x000fe4000f8e0247 */
[----:B------:R-:W-:Y:S01]  /*8e60*/  LDS.U16 R79, [R27+0xc0] ;  /* 0x0000c0001b4f7984 */ /* 0x000fe20000000400 */
[----:B0-----:R-:W-:Y:S01]  /*8e70*/  IMAD.WIDE.U32 R72, R0, R100, R70 ;  /* 0x0000006400487225 */ /* 0x001fe200078e0046 */
[----:B------:R-:W-:-:S02]  /*8e80*/  LOP3.LUT R70, R103, 0x1f, R4, 0xf8, !PT ;  /* 0x0000001f67467812 */ /* 0x000fc400078ef804 */
[----:B------:R-:W-:Y:S01]  /*8e90*/  LDS.U16 R83, [R29+0x100] ;  /* 0x000100001d537984 */ /* 0x000fe20000000400 */
[----:B------:R-:W-:Y:S01]  /*8ea0*/  IMAD R71, R0, R101, R73 ;  /* 0x0000006500477224 */ /* 0x000fe200078e0249 */
[C---:B------:R-:W-:Y:S02]  /*8eb0*/  IADD3 R72, P2, PT, R70.reuse, R72, RZ ;  /* 0x0000004846487210 */ /* 0x040fe40007f5e0ff */
[----:B------:R-:W-:Y:S01]  /*8ec0*/  LDS.U16 R85, [R31+0x140] ;  /* 0x000140001f557984 */ /* 0x000fe20000000400 */
[----:B------:R-:W-:Y:S01]  /*8ed0*/  LOP3.LUT R74, R70, 0x20, RZ, 0xfc, !PT ;  /* 0x00000020464a7812 */ /* 0x000fe200078efcff */
[----:B---3--:R-:W-:Y:S01]  /*8ee0*/  IMAD.WIDE.U32 R100, R112, UR22, R68 ;  /* 0x0000001670647c25 */ /* 0x008fe2000f8e0044 */
[----:B------:R-:W-:Y:S01]  /*8ef0*/  IADD3.X R71, PT, PT, RZ, R71, RZ, P2, !PT ;  /* 0x00000047ff477210 */ /* 0x000fe200017fe4ff */
[----:B------:R-:W-:Y:S01]  /*8f00*/  LDS.U16 R87, [R33+0x180] ;  /* 0x0001800021577984 */ /* 0x000fe20000000400 */
[----:B------:R-:W-:Y:S01]  /*8f10*/  LEA R102, P4, R72, UR6, 0x1 ;  /* 0x0000000648667c11 */ /* 0x000fe2000f8808ff */
[----:B------:R-:W-:Y:S01]  /*8f20*/  IMAD R101, R113, UR22, R101 ;  /* 0x0000001671657c24 */ /* 0x000fe2000f8e0265 */
[----:B------:R-:W-:Y:S01]  /*8f30*/  LOP3.LUT R66, R70, 0x40, RZ, 0xfc, !PT ;  /* 0x0000004046427812 */ /* 0x000fe200078efcff */
[----:B------:R-:W-:Y:S01]  /*8f40*/  LDS.U16 R89, [R35+0x1c0] ;  /* 0x0001c00023597984 */ /* 0x000fe20000000400 */
[----:B------:R-:W-:Y:S01]  /*8f50*/  LEA.HI.X R103, R72, UR7, R71, 0x1, P4 ;  /* 0x0000000748677c11 */ /* 0x000fe2000a0f0c47 */
[----:B------:R-:W0:Y:S01]  /*8f60*/  LDCU.64 UR6, c[0x0][0x488] ;  /* 0x00009100ff0677ac */ /* 0x000e220008000a00 */
[C---:B------:R-:W-:Y:S01]  /*8f70*/  LOP3.LUT R72, R70.reuse, 0x60, RZ, 0xfc, !PT ;  /* 0x0000006046487812 */ /* 0x040fe200078efcff */
[----:B------:R-:W-:Y:S01]  /*8f80*/  LDS.U16 R91, [R37+0x200] ;  /* 0x00020000255b7984 */ /* 0x000fe20000000400 */
[----:B------:R-:W-:Y:S01]  /*8f90*/  LOP3.LUT R86, R70, 0x80, RZ, 0xfc, !PT ;  /* 0x0000008046567812 */ /* 0x000fe200078efcff */
[----:B----4-:R-:W-:Y:S01]  /*8fa0*/  IMAD.WIDE.U32 R100, R0, R130, R100 ;  /* 0x0000008200647225 */ /* 0x010fe200078e0064 */
[C---:B------:R-:W-:Y:S01]  /*8fb0*/  LOP3.LUT R84, R70.reuse, 0xa0, RZ, 0xfc, !PT ;  /* 0x000000a046547812 */ /* 0x040fe200078efcff */
[----:B------:R-:W-:Y:S01]  /*8fc0*/  LDS.U16 R93, [R39+0x240] ;  /* 0x00024000275d7984 */ /* 0x000fe20000000400 */
[----:B------:R-:W-:Y:S01]  /*8fd0*/  LOP3.LUT R82, R70, 0xc0, RZ, 0xfc, !PT ;  /* 0x000000c046527812 */ /* 0x000fe200078efcff */
[----:B------:R-:W-:Y:S01]  /*8fe0*/  IMAD R104, R0, R131, R101 ;  /* 0x0000008300687224 */ /* 0x000fe200078e0265 */
[C---:B-----5:R-:W-:Y:S01]  /*8ff0*/  LOP3.LUT R80, R70.reuse, 0xe0, RZ, 0xfc, !PT ;  /* 0x000000e046507812 */ /* 0x060fe200078efcff */
[----:B------:R-:W-:Y:S01]  /*9000*/  LDS.U16 R95, [R41+0x280] ;  /* 0x00028000295f7984 */ /* 0x000fe20000000400 */
[----:B------:R-:W-:-:S02]  /*9010*/  LOP3.LUT R78, R70, 0x100, RZ, 0xfc, !PT ;  /* 0x00000100464e7812 */ /* 0x000fc400078efcff */
[C---:B------:R-:W-:Y:S01]  /*9020*/  LOP3.LUT R76, R70.reuse, 0x120, RZ, 0xfc, !PT ;  /* 0x00000120464c7812 */ /* 0x040fe200078efcff */
[----:B------:R-:W-:Y:S01]  /*9030*/  LDS.U16 R97, [R43+0x2c0] ;  /* 0x0002c0002b617984 */ /* 0x000fe20000000400 */
[C---:B------:R-:W-:Y:S02]  /*9040*/  LOP3.LUT R98, R70.reuse, 0x140, RZ, 0xfc, !PT ;  /* 0x0000014046627812 */ /* 0x040fe400078efcff */
[C---:B------:R-:W-:Y:S01]  /*9050*/  LOP3.LUT R96, R70.reuse, 0x160, RZ, 0xfc, !PT ;  /* 0x0000016046607812 */ /* 0x040fe200078efcff */
[----:B------:R-:W-:Y:S01]  /*9060*/  LDS.U16 R99, [R45+0x300] ;  /* 0x000300002d637984 */ /* 0x000fe20000000400 */
[C---:B------:R-:W-:Y:S02]  /*9070*/  LOP3.LUT R94, R70.reuse, 0x180, RZ, 0xfc, !PT ;  /* 0x00000180465e7812 */ /* 0x040fe400078efcff */
[C---:B------:R-:W-:Y:S01]  /*9080*/  LOP3.LUT R92, R70.reuse, 0x1a0, RZ, 0xfc, !PT ;  /* 0x000001a0465c7812 */ /* 0x040fe200078efcff */
[----:B------:R-:W-:Y:S01]  /*9090*/  LDS.U16 R105, [R47+0x340] ;  /* 0x000340002f697984 */ /* 0x000fe20000000400 */
[----:B------:R-:W-:-:S02]  /*90a0*/  LOP3.LUT R90, R70, 0x1c0, RZ, 0xfc, !PT ;  /* 0x000001c0465a7812 */ /* 0x000fc400078efcff */
[C---:B------:R-:W-:Y:S01]  /*90b0*/  LOP3.LUT R88, R70.reuse, 0x1e0, RZ, 0xfc, !PT ;  /* 0x000001e046587812 */ /* 0x040fe200078efcff */
[----:B------:R-:W-:Y:S01]  /*90c0*/  LDS.U16 R107, [R49+0x380] ;  /* 0x00038000316b7984 */ /* 0x000fe20000000400 */
[----:B------:R-:W-:Y:S02]  /*90d0*/  PRMT R112, RZ, 0x7610, R112 ;  /* 0x00007610ff707816 */ /* 0x000fe40000000070 */
[----:B------:R-:W-:Y:S01]  /*90e0*/  PRMT R130, RZ, 0x7610, R130 ;  /* 0x00007610ff827816 */ /* 0x000fe20000000082 */
[----:B------:R-:W-:Y:S04]  /*90f0*/  LDS.U16 R109, [R51+0x3c0] ;  /* 0x0003c000336d7984 */ /* 0x000fe80000000400 */
[----:B------:R-:W-:Y:S01]  /*9100*/  @!P0 STS [R180+0x420], R17 ;  /* 0x00042011b4008388 */ /* 0x000fe20000000800 */
[----:B------:R-:W-:Y:S06]  /*9110*/  BAR.SYNC.DEFER_BLOCKING 0x0 ;  /* 0x0000000000007b1d */ /* 0x000fec0000010000 */
[----:B------:R-:W1:Y:S02]  /*9120*/  LDS R111, [R180+0x420] ;  /* 0x00042000b46f7984 */ /* 0x000e640000000800 */
        /* <DEDUP_REMOVED lines=28> */
[----:B------:R-:W-:Y:S04]  /*92f0*/  @!P4 STG.E.U16 desc[UR24][R102.64+0x300], R99 ;  /* 0x000300636600c986 */ /* 0x000fe8000c101518 */
[----:B------:R-:W-:Y:S01]  /*9300*/  @!P5 STG.E.U16 desc[UR24][R102.64+0x2c0], R97 ;  /* 0x0002c0616600d986 */ /* 0x000fe2000c101518 */
[----:B------:R-:W-:-:S03]  /*9310*/  ISETP.GE.AND P5, PT, R72, R17, PT ;  /* 0x000000114800720c */ /* 0x000fc60003fa6270 */
[----:B------:R-:W-:Y:S01]  /*9320*/  @!P6 STG.E.U16 desc[UR24][R102.64+0x280], R95 ;  /* 0x0002805f6600e986 */ /* 0x000fe2000c101518 */
[----:B------:R-:W-:-:S03]  /*9330*/  IADD3 R101, P6, PT, R70, R100, RZ ;  /* 0x0000006446657210 */ /* 0x000fc60007fde0ff */
[----:B------:R-:W-:Y:S01]  /*9340*/  @!P3 STG.E.U16 desc[UR24][R102.64+0x380], R107 ;  /* 0x0003806b6600b986 */ /* 0x000fe2000c101518 */
[----:B------:R-:W-:Y:S02]  /*9350*/  IADD3.X R104, PT, PT, RZ, R104, RZ, P6, !PT ;  /* 0x00000068ff687210 */ /* 0x000fe400037fe4ff */
[C---:B0-----:R-:W-:Y:S01]  /*9360*/  LEA R100, P4, R101.reuse, UR6, 0x1 ;  /* 0x0000000665647c11 */ /* 0x041fe2000f8808ff */
[----:B------:R0:W-:Y:S01]  /*9370*/  @!P2 STG.E.U16 desc[UR24][R102.64+0x3c0], R109 ;  /* 0x0003c06d6600a986 */ /* 0x0001e2000c101518 */
[-C--:B------:R-:W-:Y:S02]  /*9380*/  ISETP.GE.AND P2, PT, R70, R17.reuse, PT ;  /* 0x000000114600720c */ /* 0x080fe40003f46270 */
[----:B------:R-:W-:Y:S01]  /*9390*/  LEA.HI.X R101, R101, UR7, R104, 0x1, P4 ;  /* 0x0000000765657c11 */ /* 0x000fe2000a0f0c68 */
[----:B------:R-:W-:Y:S01]  /*93a0*/  BAR.SYNC.DEFER_BLOCKING 0x0 ;  /* 0x0000000000007b1d */ /* 0x000fe20000010000 */
[-C--:B------:R-:W-:Y:S02]  /*93b0*/  ISETP.GE.AND P3, PT, R74, R17.reuse, PT ;  /* 0x000000114a00720c */ /* 0x080fe40003f66270 */
[----:B------:R-:W-:-:S02]  /*93c0*/  ISETP.GE.AND P4, PT, R66, R17, PT ;  /* 0x000000114200720c */ /* 0x000fc40003f86270 */
[----:B------:R-:W-:Y:S01]  /*93d0*/  PRMT R104, RZ, 0x7610, R104 ;  /* 0x00007610ff687816 */ /* 0x000fe20000000068 */
[----:B------:R-:W1:Y:S01]  /*93e0*/  LDCU.64 UR6, c[0x0][0x490] ;  /* 0x00009200ff0677ac */ /* 0x000e620008000a00 */
[-C--:B------:R-:W-:Y:S02]  /*93f0*/  ISETP.GE.AND P6, PT, R86, R17.reuse, PT ;  /* 0x000000115600720c */ /* 0x080fe40003fc6270 */
[----:B0-----:R-:W-:Y:S02]  /*9400*/  PRMT R102, RZ, 0x7610, R102 ;  /* 0x00007610ff667816 */ /* 0x001fe40000000066 */
        /* <DEDUP_REMOVED lines=51> */
[----:B------:R-:W2:Y:S04]  /*9740*/  LDS.U16 R73, [R53+0x4] ;  /* 0x0000040035497984 */ /* 0x000ea80000000400 */
[----:B------:R-:W3:Y:S04]  /*9750*/  LDS.U16 R71, [R53+0x2] ;  /* 0x0000020035477984 */ /* 0x000ee80000000400 */
[----:B------:R-:W4:Y:S04]  /*9760*/  LDS.U16 R75, [R53+0x6] ;  /* 0x00000600354b7984 */ /* 0x000f280000000400 */
[----:B------:R-:W5:Y:S04]  /*9770*/  LDS.U16 R77, [R53+0x8] ;  /* 0x00000800354d7984 */ /* 0x000f680000000400 */
[----:B------:R-:W1:Y:S04]  /*9780*/  LDS.U16 R79, [R53+0xa] ;  /* 0x00000a00354f7984 */ /* 0x000e680000000400 */
[----:B------:R-:W1:Y:S04]  /*9790*/  LDS.U16 R83, [R53+0xc] ;  /* 0x00000c0035537984 */ /* 0x000e680000000400 */
[----:B------:R-:W-:Y:S01]  /*97a0*/  LDS.U16 R85, [R53+0x16] ;  /* 0x0000160035557984 */ /* 0x000fe20000000400 */
[----:B0-----:R-:W-:-:S03]  /*97b0*/  HADD2.F32 R87, -RZ, R19.H0_H0 ;  /* 0x20000013ff577230 */ /* 0x001fc60000004100 */
[----:B------:R-:W0:Y:S01]  /*97c0*/  LDS.U16 R19, [R53+0xe] ;  /* 0x00000e0035137984 */ /* 0x000e220000000400 */
        /* <DEDUP_REMOVED lines=8> */
[----:B-1----:R-:W-:-:S03]  /*9850*/  HADD2.F32 R103, -RZ, R79.H0_H0 ;  /* 0x2000004fff677230 */ /* 0x002fc60000004100 */
[----:B------:R-:W1:Y:S01]  /*9860*/  LDS.U16 R79, [R53+0x1a] ;  /* 0x00001a00354f7984 */ /* 0x000e620000000400 */
[----:B------:R-:W-:-:S03]  /*9870*/  HADD2.F32 R105, -RZ, R83.H0_H0 ;  /* 0x20000053ff697230 */ /* 0x000fc60000004100 */
[----:B------:R-:W1:Y:S01]  /*9880*/  LDS.U16 R83, [R53+0x1c] ;  /* 0x00001c0035537984 */ /* 0x000e620000000400 */
[----:B0-----:R-:W-:-:S03]  /*9890*/  HADD2.F32 R107, -RZ, R19.H0_H0 ;  /* 0x20000013ff6b7230 */ /* 0x001fc60000004100 */
[----:B------:R-:W0:Y:S01]  /*98a0*/  LDS.U16 R19, [R53+0x1e] ;  /* 0x00001e0035137984 */ /* 0x000e220000000400 */
[----:B------:R-:W-:Y:S01]  /*98b0*/  FMUL.FTZ R93, R91, -1.4426950216293334961 ;  /* 0xbfb8aa3b5b5d7820 */ /* 0x000fe20000410000 */
[----:B------:R-:W-:Y:S01]  /*98c0*/  FMUL.FTZ R100, R99, -1.4426950216293334961 ;  /* 0xbfb8aa3b63647820 */ /* 0x000fe20000410000 */
[----:B------:R-:W-:-:S04]  /*98d0*/  FMUL.FTZ R89, R87, -1.4426950216293334961 ;  /* 0xbfb8aa3b57597820 */ /* 0x000fc80000410000 */
[----:B------:R-:W0:Y:S08]  /*98e0*/  MUFU.EX2 R93, R93 ;  /* 0x0000005d005d7308 */ /* 0x000e300000000800 */
[----:B------:R-:W0:Y:S01]  /*98f0*/  MUFU.EX2 R100, R100 ;  /* 0x0000006400647308 */ /* 0x000e220000000800 */
[----:B--2---:R-:W-:Y:S02]  /*9900*/  HADD2.F32 R109, -RZ, R73.H0_H0 ;  /* 0x20000049ff6d7230 */ /* 0x004fe40000004100 */
[----:B------:R-:W-:-:S05]  /*9910*/  HADD2.F32 R111, -RZ, R85.H0_H0 ;  /* 0x20000055ff6f7230 */ /* 0x000fca0000004100 */
[----:B------:R-:W2:Y:S01]  /*9920*/  MUFU.EX2 R89, R89 ;  /* 0x0000005900597308 */ /* 0x000ea20000000800 */
[----:B------:R-:W-:Y:S01]  /*9930*/  FMUL.FTZ R97, R95, -1.4426950216293334961 ;  /* 0xbfb8aa3b5f617820 */ /* 0x000fe20000410000 */
[----:B------:R-:W-:Y:S01]  /*9940*/  FMUL.FTZ R102, R101, -1.4426950216293334961 ;  /* 0xbfb8aa3b65667820 */ /* 0x000fe20000410000 */
[----:B------:R-:W-:Y:S01]  /*9950*/  FMUL.FTZ R104, R103, -1.4426950216293334961 ;  /* 0xbfb8aa3b67687820 */ /* 0x000fe20000410000 */
[----:B---3--:R-:W-:Y:S02]  /*9960*/  HADD2.F32 R71, -RZ, R71.H0_H0 ;  /* 0x20000047ff477230 */ /* 0x008fe40000004100 */
[----:B----4-:R-:W-:Y:S02]  /*9970*/  HADD2.F32 R75, -RZ, R75.H0_H0 ;  /* 0x2000004bff4b7230 */ /* 0x010fe40000004100 */
[----:B-----5:R-:W-:Y:S02]  /*9980*/  HADD2.F32 R77, -RZ, R77.H0_H0 ;  /* 0x2000004dff4d7230 */ /* 0x020fe40000004100 */
[----:B-1----:R-:W-:-:S02]  /*9990*/  HADD2.F32 R113, -RZ, R79.H0_H0 ;  /* 0x2000004fff717230 */ /* 0x002fc40000004100 */
[----:B------:R-:W-:Y:S02]  /*99a0*/  HADD2.F32 R83, -RZ, R83.H0_H0 ;  /* 0x20000053ff537230 */ /* 0x000fe40000004100 */
[----:B------:R-:W-:Y:S01]  /*99b0*/  FMUL.FTZ R108, R107, -1.4426950216293334961 ;  /* 0xbfb8aa3b6b6c7820 */ /* 0x000fe20000410000 */
[----:B------:R-:W-:Y:S01]  /*99c0*/  FMUL.FTZ R110, R109, -1.4426950216293334961 ;  /* 0xbfb8aa3b6d6e7820 */ /* 0x000fe20000410000 */
[----:B------:R-:W-:Y:S01]  /*99d0*/  FMUL.FTZ R112, R111, -1.4426950216293334961 ;  /* 0xbfb8aa3b6f707820 */ /* 0x000fe20000410000 */
[----:B0-----:R-:W-:Y:S02]  /*99e0*/  HADD2.F32 R117, -RZ, R19.H0_H0 ;  /* 0x20000013ff757230 */ /* 0x001fe40000004100 */
[----:B------:R-:W-:Y:S01]  /*99f0*/  FMUL.FTZ R106, R105, -1.4426950216293334961 ;  /* 0xbfb8aa3b696a7820 */ /* 0x000fe20000410000 */
[----:B------:R-:W0:Y:S01]  /*9a00*/  MUFU.EX2 R97, R97 ;  /* 0x0000006100617308 */ /* 0x000e220000000800 */
[----:B------:R-:W-:Y:S01]  /*9a10*/  FMUL.FTZ R73, R71, -1.4426950216293334961 ;  /* 0xbfb8aa3b47497820 */ /* 0x000fe20000410000 */
[----:B------:R-:W-:Y:S01]  /*9a20*/  FMUL.FTZ R85, R75, -1.4426950216293334961 ;  /* 0xbfb8aa3b4b557820 */ /* 0x000fe20000410000 */
[----:B------:R-:W-:Y:S01]  /*9a30*/  FMUL.FTZ R79, R77, -1.4426950216293334961 ;  /* 0xbfb8aa3b4d4f7820 */ /* 0x000fe20000410000 */
[----:B------:R-:W-:Y:S01]  /*9a40*/  FMUL.FTZ R115, R113, -1.4426950216293334961 ;  /* 0xbfb8aa3b71737820 */ /* 0x000fe20000410000 */
[----:B------:R-:W-:Y:S01]  /*9a50*/  FMUL.FTZ R19, R83, -1.4426950216293334961 ;  /* 0xbfb8aa3b53137820 */ /* 0x000fe20000410000 */
[----:B------:R-:W-:Y:S01]  /*9a60*/  FMUL.FTZ R119, R117, -1.4426950216293334961 ;  /* 0xbfb8aa3b75777820 */ /* 0x000fe20000410000 */
[----:B------:R-:W-:Y:S01]  /*9a70*/  FADD.FTZ R93, R93, 1 ;  /* 0x3f8000005d5d7421 */ /* 0x000fe20000010000 */
[----:B------:R-:W1:Y:S01]  /*9a80*/  MUFU.EX2 R102, R102 ;  /* 0x0000006600667308 */ /* 0x000e620000000800 */
[----:B------:R-:W-:Y:S01]  /*9a90*/  FADD.FTZ R100, R100, 1 ;  /* 0x3f80000064647421 */ /* 0x000fe20000010000 */
[----:B--2---:R-:W-:-:S06]  /*9aa0*/  FADD.FTZ R89, R89, 1 ;  /* 0x3f80000059597421 */ /* 0x004fcc0000010000 */
[----:B------:R-:W2:Y:S08]  /*9ab0*/  MUFU.EX2 R104, R104 ;  /* 0x0000006800687308 */ /* 0x000eb00000000800 */
[----:B------:R-:W3:Y:S08]  /*9ac0*/  MUFU.EX2 R108, R108 ;  /* 0x0000006c006c7308 */ /* 0x000ef00000000800 */
[----:B------:R-:W4:Y:S08]  /*9ad0*/  MUFU.EX2 R110, R110 ;  /* 0x0000006e006e7308 */ /* 0x000f300000000800 */
[----:B------:R-:W5:Y:S08]  /*9ae0*/  MUFU.EX2 R112, R112 ;  /* 0x0000007000707308 */ /* 0x000f700000000800 */
[----:B------:R-:W5:Y:S08]  /*9af0*/  MUFU.EX2 R106, R106 ;  /* 0x0000006a006a7308 */ /* 0x000f700000000800 */
[----:B------:R-:W5:Y:S08]  /*9b00*/  MUFU.RCP R132, R93 ;  /* 0x0000005d00847308 */ /* 0x000f700000001000 */
[----:B------:R-:W5:Y:S08]  /*9b10*/  MUFU.RCP R138, R100 ;  /* 0x00000064008a7308 */ /* 0x000f700000001000 */
[----:B------:R-:W5:Y:S08]  /*9b20*/  MUFU.EX2 R73, R73 ;  /* 0x0000004900497308 */ /* 0x000f700000000800 */
[----:B------:R-:W5:Y:S08]  /*9b30*/  MUFU.EX2 R85, R85 ;  /* 0x0000005500557308 */ /* 0x000f700000000800 */
[----:B------:R-:W5:Y:S08]  /*9b40*/  MUFU.EX2 R79, R79 ;  /* 0x0000004f004f7308 */ /* 0x000f700000000800 */
[----:B------:R-:W5:Y:S08]  /*9b50*/  MUFU.EX2 R115, R115 ;  /* 0x0000007300737308 */ /* 0x000f700000000800 */
[----:B------:R-:W5:Y:S08]  /*9b60*/  MUFU.EX2 R19, R19 ;  /* 0x0000001300137308 */ /* 0x000f700000000800 */
[----:B------:R-:W5:Y:S08]  /*9b70*/  MUFU.EX2 R119, R119 ;  /* 0x0000007700777308 */ /* 0x000f700000000800 */
[----:B------:R-:W5:Y:S01]  /*9b80*/  MUFU.RCP R130, R89 ;  /* 0x0000005900827308 */ /* 0x000f620000001000 */
[----:B0-----:R-:W-:Y:S01]  /*9b90*/  FADD.FTZ R97, R97, 1 ;  /* 0x3f80000061617421 */ /* 0x001fe20000010000 */
[----:B-1----:R-:W-:Y:S01]  /*9ba0*/  FADD.FTZ R102, R102, 1 ;  /* 0x3f80000066667421 */ /* 0x002fe20000010000 */
[----:B--2---:R-:W-:Y:S01]  /*9bb0*/  FADD.FTZ R104, R104, 1 ;  /* 0x3f80000068687421 */ /* 0x004fe20000010000 */
[----:B---3--:R-:W-:Y:S01]  /*9bc0*/  FADD.FTZ R108, R108, 1 ;  /* 0x3f8000006c6c7421 */ /* 0x008fe20000010000 */
[----:B----4-:R-:W-:Y:S01]  /*9bd0*/  FADD.FTZ R110, R110, 1 ;  /* 0x3f8000006e6e7421 */ /* 0x010fe20000010000 */
[----:B-----5:R-:W-:Y:S01]  /*9be0*/  FADD.FTZ R112, R112, 1 ;  /* 0x3f80000070707421 */ /* 0x020fe20000010000 */
[----:B------:R-:W-:Y:S01]  /*9bf0*/  FADD.FTZ R106, R106, 1 ;  /* 0x3f8000006a6a7421 */ /* 0x000fe20000010000 */
[----:B------:R-:W0:Y:S01]  /*9c00*/  MUFU.RCP R136, R97 ;  /* 0x0000006100887308 */ /* 0x000e220000001000 */
[----:B------:R-:W-:Y:S01]  /*9c10*/  FMUL.FTZ R91, R91, R132 ;  /* 0x000000845b5b7220 */ /* 0x000fe20000410000 */
[----:B------:R-:W-:Y:S01]  /*9c20*/  FMUL.FTZ R99, R99, R138 ;  /* 0x0000008a63637220 */ /* 0x000fe20000410000 */
[----:B------:R-:W-:Y:S01]  /*9c30*/  FADD.FTZ R73, R73, 1 ;  /* 0x3f80000049497421 */ /* 0x000fe20000010000 */
[----:B------:R-:W-:Y:S01]  /*9c40*/  FADD.FTZ R85, R85, 1 ;  /* 0x3f80000055557421 */ /* 0x000fe20000010000 */
[----:B------:R-:W-:Y:S01]  /*9c50*/  FADD.FTZ R79, R79, 1 ;  /* 0x3f8000004f4f7421 */ /* 0x000fe20000010000 */
[----:B------:R-:W-:-:S02]  /*9c60*/  FADD.FTZ R115, R115, 1 ;  /* 0x3f80000073737421 */ /* 0x000fc40000010000 */
[----:B------:R0:W1:Y:S01]  /*9c70*/  MUFU.RCP R140, R102 ;  /* 0x00000066008c7308 */ /* 0x0000620000001000 */
[----:B------:R-:W-:Y:S01]  /*9c80*/  FADD.FTZ R19, R19, 1 ;  /* 0x3f80000013137421 */ /* 0x000fe20000010000 */
[----:B------:R-:W-:Y:S01]  /*9c90*/  FADD.FTZ R119, R119, 1 ;  /* 0x3f80000077777421 */ /* 0x000fe20000010000 */
[----:B------:R-:W-:-:S05]  /*9ca0*/  FMUL.FTZ R100, R87, R130 ;  /* 0x0000008257647220 */ /* 0x000fca0000410000 */
[----:B------:R1:W2:Y:S01]  /*9cb0*/  MUFU.RCP R142, R104 ;  /* 0x00000068008e7308 */ /* 0x0002a20000001000 */
[----:B------:R-:W-:Y:S01]  /*9cc0*/  FMUL.FTZ R91, R91, R114 ;  /* 0x000000725b5b7220 */ /* 0x000fe20000410000 */
[----:B------:R-:W-:-:S06]  /*9cd0*/  FMUL.FTZ R99, R99, R116 ;  /* 0x0000007463637220 */ /* 0x000fcc0000410000 */
[----:B------:R-:W3:Y:S08]  /*9ce0*/  MUFU.RCP R108, R108 ;  /* 0x0000006c006c7308 */ /* 0x000ef00000001000 */
[----:B------:R-:W4:Y:S08]  /*9cf0*/  MUFU.RCP R110, R110 ;  /* 0x0000006e006e7308 */ /* 0x000f300000001000 */
[----:B------:R-:W5:Y:S08]  /*9d00*/  MUFU.RCP R112, R112 ;  /* 0x0000007000707308 */ /* 0x000f700000001000 */
[----:B------:R-:W5:Y:S08]  /*9d10*/  MUFU.RCP R106, R106 ;  /* 0x0000006a006a7308 */ /* 0x000f700000001000 */
[----:B------:R-:W5:Y:S08]  /*9d20*/  MUFU.RCP R144, R73 ;  /* 0x0000004900907308 */ /* 0x000f700000001000 */
[----:B------:R-:W5:Y:S08]  /*9d30*/  MUFU.RCP R146, R85 ;  /* 0x0000005500927308 */ /* 0x000f700000001000 */
[----:B------:R-:W5:Y:S08]  /*9d40*/  MUFU.RCP R148, R79 ;  /* 0x0000004f00947308 */ /* 0x000f700000001000 */
[----:B------:R-:W5:Y:S08]  /*9d50*/  MUFU.RCP R130, R115 ;  /* 0x0000007300827308 */ /* 0x000f700000001000 */
[----:B------:R-:W5:Y:S08]  /*9d60*/  MUFU.RCP R114, R19 ;  /* 0x0000001300727308 */ /* 0x000f700000001000 */
[----:B------:R-:W5:Y:S01]  /*9d70*/  MUFU.RCP R116, R119 ;  /* 0x0000007700747308 */ /* 0x000f620000001000 */
[----:B0-----:R-:W-:Y:S01]  /*9d80*/  FMUL.FTZ R102, R95, R136 ;  /* 0x000000885f667220 */ /* 0x001fe20000410000 */
[----:B-1----:R-:W-:Y:S01]  /*9d90*/  FMUL.FTZ R104, R101, R140 ;  /* 0x0000008c65687220 */ /* 0x002fe20000410000 */
[----:B--2---:R-:W-:Y:S01]  /*9da0*/  FMUL.FTZ R103, R103, R142 ;  /* 0x0000008e67677220 */ /* 0x004fe20000410000 */
[----:B------:R-:W-:Y:S01]  /*9db0*/  FMUL.FTZ R100, R100, R55 ;  /* 0x0000003764647220 */ /* 0x000fe20000410000 */
[----:B------:R-:W-:Y:S01]  /*9dc0*/  FMUL.FTZ R102, R102, R57 ;  /* 0x0000003966667220 */ /* 0x000fe20000410000 */
[----:B------:R-:W-:Y:S01]  /*9dd0*/  FMUL.FTZ R104, R104, R59 ;  /* 0x0000003b68687220 */ /* 0x000fe20000410000 */
[----:B------:R-:W-:Y:S01]  /*9de0*/  FMUL.FTZ R103, R103, R118 ;  /* 0x0000007667677220 */ /* 0x000fe20000410000 */
[----:B---3--:R-:W-:Y:S01]  /*9df0*/  FMUL.FTZ R107, R107, R108 ;  /* 0x0000006c6b6b7220 */ /* 0x008fe20000410000 */
        /* <DEDUP_REMOVED lines=10> */
[----:B------:R-:W-:Y:S01]  /*9ea0*/  BAR.SYNC.DEFER_BLOCKING 0x0 ;  /* 0x0000000000007b1d */ /* 0x000fe20000010000 */
        /* <DEDUP_REMOVED lines=14> */
[----:B------:R-:W-:-:S02]  /*9f90*/  PRMT R55, R99, 0x7632, R55 ;  /* 0x0000763263377816 */ /* 0x000fc40000000037 */
[----:B------:R-:W-:Y:S02]  /*9fa0*/  PRMT R57, R103, 0x7632, R57 ;  /* 0x0000763267397816 */ /* 0x000fe40000000039 */
[----:B------:R-:W-:Y:S02]  /*9fb0*/  F2FP.F16.F32.PACK_AB R106, R107, R106 ;  /* 0x0000006a6b6a723e */ /* 0x000fe400000000ff */
[----:B------:R-:W-:Y:S02]  /*9fc0*/  F2FP.F16.F32.PACK_AB R108, R109, R108 ;  /* 0x0000006c6d6c723e */ /* 0x000fe400000000ff */
[----:B------:R-:W-:Y:S02]  /*9fd0*/  F2FP.F16.F32.PACK_AB R110, R111, R110 ;  /* 0x0000006e6f6e723e */ /* 0x000fe400000000ff */
[----:B------:R-:W-:Y:S02]  /*9fe0*/  F2FP.F16.F32.PACK_AB R112, R113, R112 ;  /* 0x000000707170723e */ /* 0x000fe400000000ff */
[----:B------:R-:W-:Y:S01]  /*9ff0*/  F2FP.F16.F32.PACK_AB R114, R117, R114 ;  /* 0x000000727572723e */ /* 0x000fe200000000ff */
[----:B------:R1:W-:Y:S01]  /*a000*/  STS.U16 [R53+0x2], R19 ;  /* 0x0000021335007388 */ /* 0x0003e20000000400 */
[----:B------:R-:W-:-:S02]  /*a010*/  PRMT R59, R108, 0x7632, R59 ;  /* 0x000076326c3b7816 */ /* 0x000fc4000000003b */
[----:B------:R-:W-:Y:S01]  /*a020*/  PRMT R61, R114, 0x7632, R61 ;  /* 0x00007632723d7816 */ /* 0x000fe2000000003d */
[----:B------:R2:W-:Y:S04]  /*a030*/  STS.U16 [R53+0x6], R55 ;  /* 0x0000063735007388 */ /* 0x0005e80000000400 */
[----:B------:R3:W-:Y:S01]  /*a040*/  STS.U16 [R53+0xa], R57 ;  /* 0x00000a3935007388 */ /* 0x0007e20000000400 */
[----:B-1----:R-:W-:Y:S02]  /*a050*/  PRMT R19, R106, 0x7632, R19 ;  /* 0x000076326a137816 */ /* 0x002fe40000000013 */
[----:B--2---:R-:W-:Y:S02]  /*a060*/  PRMT R55, R110, 0x7632, R55 ;  /* 0x000076326e377816 */ /* 0x004fe40000000037 */
[----:B---3--:R-:W-:Y:S01]  /*a070*/  PRMT R57, R112, 0x7632, R57 ;  /* 0x0000763270397816 */ /* 0x008fe20000000039 */
[----:B------:R-:W-:Y:S04]  /*a080*/  STS.U16 [R53], R91 ;  /* 0x0000005b35007388 */ /* 0x000fe80000000400 */
[----:B------:R-:W-:Y:S04]  /*a090*/  STS.U16 [R53+0x4], R99 ;  /* 0x0000046335007388 */ /* 0x000fe80000000400 */
[----:B------:R1:W-:Y:S04]  /*a0a0*/  STS.U16 [R53+0x8], R103 ;  /* 0x0000086735007388 */ /* 0x0003e80000000400 */
[----:B------:R-:W-:Y:S04]  /*a0b0*/  STS.U16 [R53+0xc], R106 ;  /* 0x00000c6a35007388 */ /* 0x000fe80000000400 */
[----:B------:R-:W-:Y:S01]  /*a0c0*/  STS.U16 [R53+0xe], R19 ;  /* 0x00000e1335007388 */ /* 0x000fe20000000400 */
[----:B-1----:R-:W1:Y:S03]  /*a0d0*/  LDC.64 R102, c[0x0][0x438] ;  /* 0x00010e00ff667b82 */ /* 0x002e660000000a00 */
[----:B------:R-:W-:Y:S04]  /*a0e0*/  STS.U16 [R53+0x10], R108 ;  /* 0x0000106c35007388 */ /* 0x000fe80000000400 */
[----:B------:R-:W-:Y:S04]  /*a0f0*/  STS.U16 [R53+0x12], R59 ;  /* 0x0000123b35007388 */ /* 0x000fe80000000400 */
        /* <DEDUP_REMOVED lines=23> */
[----:B------:R-:W-:Y:S01]  /*a270*/  @!P0 STS [R180+0x420], R17 ;  /* 0x00042011b4008388 */ /* 0x000fe20000000800 */
[----:B------:R-:W-:Y:S06]  /*a280*/  BAR.SYNC.DEFER_BLOCKING 0x0 ;  /* 0x0000000000007b1d */ /* 0x000fec0000010000 */
[----:B------:R-:W3:Y:S01]  /*a290*/  LDS R19, [R180+0x420] ;  /* 0x00042000b4137984 */ /* 0x000ee20000000800 */
[----:B0-----:R-:W-:-:S04]  /*a2a0*/  IMAD.WIDE.U32 R68, R100, UR22, R68 ;  /* 0x0000001664447c25 */ /* 0x001fc8000f8e0044 */
[----:B------:R-:W-:Y:S02]  /*a2b0*/  IMAD R69, R101, UR22, R69 ;  /* 0x0000001665457c24 */ /* 0x000fe4000f8e0245 */
[----:B-1----:R-:W-:-:S04]  /*a2c0*/  IMAD.WIDE.U32 R68, R0, R102, R68 ;  /* 0x0000006600447225 */ /* 0x002fc800078e0044 */
[----:B--2---:R-:W-:Y:S01]  /*a2d0*/  IMAD R53, R0, R103, R69 ;  /* 0x0000006700357224 */ /* 0x004fe200078e0245 */
[----:B------:R-:W-:-:S04]  /*a2e0*/  IADD3 R69, P0, PT, R70, R68, RZ ;  /* 0x0000004446457210 */ /* 0x000fc80007f1e0ff */
[----:B------:R-:W-:Y:S02]  /*a2f0*/  LEA R68, P3, R69, UR6, 0x1 ;  /* 0x0000000645447c11 */ /* 0x000fe4000f8608ff */
[-C--:B---3--:R-:W-:Y:S02]  /*a300*/  ISETP.GE.AND P4, PT, R72, R19.reuse, PT ;  /* 0x000000134800720c */ /* 0x088fe40003f86270 */
[-C--:B------:R-:W-:Y:S02]  /*a310*/  ISETP.GE.AND P6, PT, R86, R19.reuse, PT ;  /* 0x000000135600720c */ /* 0x080fe40003fc6270 */
[-C--:B------:R-:W-:Y:S02]  /*a320*/  ISETP.GE.AND P5, PT, R84, R19.reuse, PT ;  /* 0x000000135400720c */ /* 0x080fe40003fa6270 */
[-C--:B------:R-:W-:Y:S02]  /*a330*/  ISETP.GE.AND P2, PT, R70, R19.reuse, PT ;  /* 0x000000134600720c */ /* 0x080fe40003f46270 */
[----:B------:R-:W-:-:S02]  /*a340*/  ISETP.GE.AND P1, PT, R74, R19, PT ;  /* 0x000000134a00720c */ /* 0x000fc40003f26270 */
[----:B------:R-:W-:Y:S02]  /*a350*/  IADD3.X R74, PT, PT, RZ, R53, RZ, P0, !PT ;  /* 0x00000035ff4a7210 */ /* 0x000fe400007fe4ff */
[-C--:B------:R-:W-:Y:S02]  /*a360*/  ISETP.GE.AND P0, PT, R66, R19.reuse, PT ;  /* 0x000000134200720c */ /* 0x080fe40003f06270 */
[----:B------:R-:W-:Y:S02]  /*a370*/  LEA.HI.X R69, R69, UR7, R74, 0x1, P3 ;  /* 0x0000000745457c11 */ /* 0x000fe400098f0c4a */
        /* <DEDUP_REMOVED lines=22> */
[----:B------:R-:W-:-:S03]  /*a4e0*/  ISETP.GE.AND P1, PT, R88, R19, PT ;  /* 0x000000135800720c */ /* 0x000fc60003f26270 */
[----:B------:R0:W-:Y:S01]  /*a4f0*/  @!P0 STG.E.U16 desc[UR24][R68.64+0x240], R39 ;  /* 0x0002402744008986 */ /* 0x0001e2000c101518 */
[----:B------:R-:W-:-:S03]  /*a500*/  ISETP.GE.AND P0, PT, R7, UR5, PT ;  /* 0x0000000507007c0c */ /* 0x000fc6000bf06270 */
[----:B------:R0:W-:Y:S01]  /*a510*/  @!P3 STG.E.U16 desc[UR24][R68.64+0x340], R47 ;  /* 0x0003402f4400b986 */ /* 0x0001e2000c101518 */
[----:B------:R-:W-:-:S03]  /*a520*/  IADD3 R8, P3, PT, R8, 0x400, RZ ;  /* 0x0000040008087810 */ /* 0x000fc60007f7e0ff */
[----:B------:R0:W-:Y:S01]  /*a530*/  @!P2 STG.E.U16 desc[UR24][R68.64+0x380], R49 ;  /* 0x000380314400a986 */ /* 0x0001e2000c101518 */
[----:B------:R-:W-:-:S03]  /*a540*/  IADD3 R9, P2, PT, R9, 0x400, RZ ;  /* 0x0000040009097810 */ /* 0x000fc60007f5e0ff */
[----:B------:R0:W-:Y:S01]  /*a550*/  @!P1 STG.E.U16 desc[UR24][R68.64+0x3c0], R51 ;  /* 0x0003c03344009986 */ /* 0x0001e2000c101518 */
[----:B------:R-:W-:Y:S02]  /*a560*/  IADD3 R13, P1, PT, R13, 0x800, RZ ;  /* 0x000008000d0d7810 */ /* 0x000fe40007f3e0ff */
[----:B------:R-:W-:Y:S02]  /*a570*/  IADD3.X R10, PT, PT, RZ, R10, RZ, P2, !PT ;  /* 0x0000000aff0a7210 */ /* 0x000fe400017fe4ff */
[----:B------:R-:W-:Y:S02]  /*a580*/  IADD3.X R15, PT, PT, RZ, R15, RZ, P1, !PT ;  /* 0x0000000fff0f7210 */ /* 0x000fe40000ffe4ff */
[----:B------:R-:W-:Y:S01]  /*a590*/  IADD3.X R11, PT, PT, RZ, R11, RZ, P3, !PT ;  /* 0x0000000bff0b7210 */ /* 0x000fe20001ffe4ff */
[----:B------:R-:W-:Y:S06]  /*a5a0*/  @!P0 BRA `(.L_x_1462) ;  /* 0xffffff60009c8947 */ /* 0x000fec000383ffff */
[----:B------:R-:W-:Y:S05]  /*a5b0*/  EXIT ;  /* 0x000000000000794d */ /* 0x000fea0003800000 */
.L_x_1463:
        /* <DEDUP_REMOVED lines=12> */
.L_x_5033:


//--------------------- .text._Z25selective_scan_fwd_kernelI32Selective_Scan_fwd_kernel_traitsILi32ELi16ELi1ELb0ELb1ELb0ELb0EN3c104HalfENS1_7complexIfEEEEv13SSMParamsBase --------------------------
	.section	.text._Z25selective_scan_fwd_kernelI32Selective_Scan_fwd_kernel_traitsILi32ELi16ELi1ELb0ELb1ELb0ELb0EN3c104HalfENS1_7complexIfEEEEv13SSMParamsBase,"ax",@progbits
	.align	128
        .global         _Z25selective_scan_fwd_kernelI32Selective_Scan_fwd_kernel_traitsILi32ELi16ELi1ELb0ELb1ELb0ELb0EN3c104HalfENS1_7complexIfEEEEv13SSMParamsBase
        .type           _Z25selective_scan_fwd_kernelI32Selective_Scan_fwd_kernel_traitsILi32ELi16ELi1ELb0ELb1ELb0ELb0EN3c104HalfENS1_7complexIfEEEEv13SSMParamsBase,@function
        .size           _Z25selective_scan_fwd_kernelI32Selective_Scan_fwd_kernel_traitsILi32ELi16ELi1ELb0ELb1ELb0ELb0EN3c104HalfENS1_7complexIfEEEEv13SSMParamsBase,(.L_x_5034 - _Z25selective_scan_fwd_kernelI32Selective_Scan_fwd_kernel_traitsILi32ELi16ELi1ELb0ELb1ELb0ELb0EN3c104HalfENS1_7complexIfEEEEv13SSMParamsBase)
        .other          _Z25selective_scan_fwd_kernelI32Selective_Scan_fwd_kernel_traitsILi32ELi16ELi1ELb0ELb1ELb0ELb0EN3c104HalfENS1_7complexIfEEEEv13SSMParamsBase,@"STO_CUDA_ENTRY STV_DEFAULT"
_Z25selective_scan_fwd_kernelI32Selective_Scan_fwd_kernel_traitsILi32ELi16ELi1ELb0ELb1ELb0ELb0EN3c104HalfENS1_7complexIfEEEEv13SSMParamsBase:
.text._Z25selective_scan_fwd_kernelI32Selective_Scan_fwd_kernel_traitsILi32ELi16ELi1ELb0ELb1ELb0ELb0EN3c104HalfENS1_7complexIfEEEEv13SSMParamsBase:
        /* <DEDUP_REMOVED lines=11> */
[----:B------:R-:W3:Y:S01]  /*00b0*/  S2UR UR18, SR_CTAID.X ;  /* 0x00000000001279c3 */ /* 0x000ee20000002500 */
[----:B------:R-:W0:Y:S01]  /*00c0*/  I2F.RP R10, R12 ;  /* 0x0000000c000a7306 */ /* 0x000e220000209400 */
[----:B----4-:R-:W-:-:S06]  /*00d0*/  ISETP.NE.U32.AND P0, PT, R4, RZ, PT ;  /* 0x000000ff0400720c */ /* 0x010fcc0003f05070 */
[----:B------:R-:W4:Y:S01]  /*00e0*/  LDC R28, c[0x0][0x394] ;  /* 0x0000e500ff1c7b82 */ /* 0x000f220000000800 */
[----:B------:R-:W-:Y:S02]  /*00f0*/  ISETP.NE.AND.EX P0, PT, R5, RZ, PT, P0 ;  /* 0x000000ff0500720c */ /* 0x000fe40003f05300 */
[----:B--2---:R-:W-:-:S05]  /*0100*/  ISETP.NE.U32.AND P1, PT, R6, RZ, PT ;  /* 0x000000ff0600720c */ /* 0x004fca0003f25070 */
[----:B------:R-:W2:Y:S01]  /*0110*/  LDC R15, c[0x0][0x384] ;  /* 0x0000e100ff0f7b82 */ /* 0x000ea20000000800 */
[----:B0-----:R-:W0:Y:S01]  /*0120*/  MUFU.RCP R10, R10 ;  /* 0x0000000a000a7308 */ /* 0x001e220000001000 */
[----:B------:R-:W-:-:S04]  /*0130*/  ISETP.NE.AND.EX P1, PT, R7, RZ, PT, P1 ;  /* 0x000000ff0700720c */ /* 0x000fc80003f25310 */
[C---:B-1----:R-:W-:Y:S02]  /*0140*/  @P0 LEA R4, P2, R0.reuse, R4, 0x2 ;  /* 0x0000000400040211 */ /* 0x042fe400078410ff */
[----:B------:R-:W1:Y:S02]  /*0150*/  LDC.64 R20, c[0x0][0x460] ;  /* 0x00011800ff147b82 */ /* 0x000e640000000a00 */
[----:B------:R-:W-:-:S05]  /*0160*/  @P0 LEA.HI.X R5, R0, R5, RZ, 0x2, P2 ;  /* 0x0000000500050211 */ /* 0x000fca00010f14ff */
[----:B------:R-:W-:Y:S01]  /*0170*/  @P1 LEA R6, P3, R0, R6, 0x2 ;  /* 0x0000000600061211 */ /* 0x000fe200078610ff */
[----:B------:R3:W5:Y:S01]  /*0180*/  @P0 LDG.E R2, desc[UR20][R4.64] ;  /* 0x0000001404020981 */ /* 0x000762000c1e1900 */
[----:B------:R-:W1:Y:S01]  /*0190*/  LDC.64 R22, c[0x0][0x468] ;  /* 0x00011a00ff167b82 */ /* 0x000e620000000a00 */
[----:B0-----:R-:W-:Y:S02]  /*01a0*/  IADD3 R8, PT, PT, R10, 0xffffffe, RZ ;  /* 0x0ffffffe0a087810 */ /* 0x001fe40007ffe0ff */
[----:B------:R-:W-:Y:S02]  /*01b0*/  @P1 LEA.HI.X R7, R0, R7, RZ, 0x2, P3 ;  /* 0x0000000700071211 */ /* 0x000fe400018f14ff */
[----:B------:R0:W3:Y:S03]  /*01c0*/  F2I.FTZ.U32.TRUNC.NTZ R9, R8 ;  /* 0x0000000800097305 */ /* 0x0000e6000021f000 */
[----:B------:R4:W5:Y:S01]  /*01d0*/  @P1 LDG.E R3, desc[UR20][R6.64] ;  /* 0x0000001406031981 */ /* 0x000962000c1e1900 */
[----:B------:R-:W1:Y:S01]  /*01e0*/  LDC.64 R24, c[0x0][0x3c8] ;  /* 0x0000f200ff187b82 */ /* 0x000e620000000a00 */
[----:B0-----:R-:W-:-:S07]  /*01f0*/  HFMA2 R8, -RZ, RZ, 0, 0 ;  /* 0x00000000ff087431 */ /* 0x001fce00000001ff */
[----:B------:R-:W0:Y:S01]  /*0200*/  LDC.64 R26, c[0x0][0x448] ;  /* 0x00011200ff1a7b82 */ /* 0x000e220000000a00 */
[----:B---3--:R-:W-:Y:S02]  /*0210*/  IADD3 R11, PT, PT, RZ, -R9, RZ ;  /* 0x80000009ff0b7210 */ /* 0x008fe40007ffe0ff */
[----:B------:R-:W-:-:S03]  /*0220*/  IABS R4, R0 ;  /* 0x0000000000047213 */ /* 0x000fc60000000000 */
[----:B------:R-:W-:-:S04]  /*0230*/  IMAD R5, R11, R12, RZ ;  /* 0x0000000c0b057224 */ /* 0x000fc800078e02ff */
[----:B------:R-:W-:Y:S01]  /*0240*/  IMAD.HI.U32 R9, R9, R5, R8 ;  /* 0x0000000509097227 */ /* 0x000fe200078e0008 */
[----:B------:R-:W-:-:S05]  /*0250*/  MOV R5, R4 ;  /* 0x0000000400057202 */ /* 0x000fca0000000f00 */
[----:B------:R-:W-:-:S05]  /*0260*/  IMAD.HI.U32 R4, R9, R5, RZ ;  /* 0x0000000509047227 */ /* 0x000fca00078e00ff */
[----:B----4-:R-:W-:-:S05]  /*0270*/  IADD3 R6, PT, PT, -R4, RZ, RZ ;  /* 0x000000ff04067210 */ /* 0x010fca0007ffe1ff */
[----:B------:R-:W-:-:S05]  /*0280*/  IMAD R5, R12, R6, R5 ;  /* 0x000000060c057224 */ /* 0x000fca00078e0205 */
[----:B------:R-:W-:Y:S01]  /*0290*/  ISETP.GT.U32.AND P1, PT, R12, R5, PT ;  /* 0x000000050c00720c */ /* 0x000fe20003f24070 */
[----:B------:R-:W-:Y:S01]  /*02a0*/  UIMAD.WIDE.U32 UR4, UR18, UR8, URZ ;  /* 0x00000008120472a5 */ /* 0x000fe2000f8e00ff */
[----:B------:R-:W-:-:S03]  /*02b0*/  ISETP.GE.AND P3, PT, R28, 0x1, PT ;  /* 0x000000011c00780c */ /* 0x000fc60003f66270 */
[----:B------:R-:W-:-:S08]  /*02c0*/  UIMAD UR6, UR18, UR9, UR5 ;  /* 0x00000009120672a4 */ /* 0x000fd0000f8e0205 */
[----:B------:R-:W-:-:S04]  /*02d0*/  @!P1 IADD3 R5, PT, PT, R5, -R12, RZ ;  /* 0x8000000c05059210 */ /* 0x000fc80007ffe0ff */
[----:B------:R-:W-:Y:S02]  /*02e0*/  ISETP.GE.U32.AND P0, PT, R5, R12, PT ;  /* 0x0000000c0500720c */ /* 0x000fe40003f06070 */
[----:B------:R-:W-:Y:S02]  /*02f0*/  MOV R6, UR4 ;  /* 0x0000000400067c02 */ /* 0x000fe40008000f00 */
[----:B------:R-:W-:Y:S01]  /*0300*/  MOV R7, UR5 ;  /* 0x0000000500077c02 */ /* 0x000fe20008000f00 */
[----:B------:R-:W-:Y:S01]  /*0310*/  UIMAD.WIDE.U32 UR4, UR18, UR12, URZ ;  /* 0x0000000c120472a5 */ /* 0x000fe2000f8e00ff */
[----:B------:R-:W-:Y:S01]  /*0320*/  MOV R7, UR6 ;  /* 0x0000000600077c02 */ /* 0x000fe20008000f00 */
[----:B------:R-:W-:Y:S01]  /*0330*/  UIMAD.WIDE.U32 UR6, UR18, UR16, URZ ;  /* 0x00000010120672a5 */ /* 0x000fe2000f8e00ff */
[----:B------:R-:W-:Y:S01]  /*0340*/  @!P1 IADD3 R4, PT, PT, R4, 0x1, RZ ;  /* 0x0000000104049810 */ /* 0x000fe20007ffe0ff */
[----:B------:R-:W-:Y:S01]  /*0350*/  UIMAD UR9, UR18, UR13, UR5 ;  /* 0x0000000d120972a4 */ /* 0x000fe2000f8e0205 */
[----:B------:R-:W-:Y:S01]  /*0360*/  LOP3.LUT R8, R0, R13, RZ, 0x3c, !PT ;  /* 0x0000000d00087212 */ /* 0x000fe200078e3cff */
[----:B------:R-:W-:Y:S01]  /*0370*/  UIMAD UR8, UR18, UR17, UR7 ;  /* 0x00000011120872a4 */ /* 0x000fe2000f8e0207 */
[----:B------:R-:W-:-:S02]  /*0380*/  MOV R10, UR4 ;  /* 0x00000004000a7c02 */ /* 0x000fc40008000f00 */
[----:B------:R-:W-:Y:S02]  /*0390*/  @P0 IADD3 R4, PT, PT, R4, 0x1, RZ ;  /* 0x0000000104040810 */ /* 0x000fe40007ffe0ff */
[----:B------:R-:W-:Y:S02]  /*03a0*/  MOV R11, UR5 ;  /* 0x00000005000b7c02 */ /* 0x000fe40008000f00 */
[----:B------:R-:W-:Y:S02]  /*03b0*/  MOV R9, UR9 ;  /* 0x0000000900097c02 */ /* 0x000fe40008000f00 */
[----:B------:R-:W-:Y:S02]  /*03c0*/  ISETP.GE.AND P2, PT, R8, RZ, PT ;  /* 0x000000ff0800720c */ /* 0x000fe40003f46270 */
[----:B------:R-:W-:Y:S02]  /*03d0*/  ISETP.NE.AND P0, PT, R13, RZ, PT ;  /* 0x000000ff0d00720c */ /* 0x000fe40003f05270 */
[----:B------:R-:W-:Y:S01]  /*03e0*/  MOV R5, R4 ;  /* 0x0000000400057202 */ /* 0x000fe20000000f00 */
[----:B012---:R-:W-:Y:S10]  /*03f0*/  @!P3 EXIT ;  /* 0x000000000000b94d */ /* 0x007ff40003800000 */
[----:B------:R-:W0:Y:S01]  /*0400*/  S2R R4, SR_TID.X ;  /* 0x0000000000047919 */ /* 0x000e220000002100 */
[----:B------:R-:W-:Y:S01]  /*0410*/  @!P2 IADD3 R5, PT, PT, -R5, RZ, RZ ;  /* 0x000000ff0505a210 */ /* 0x000fe20007ffe1ff */
[----:B------:R-:W1:Y:S01]  /*0420*/  LDCU.64 UR4, c[0x0][0x3a0] ;  /* 0x00007400ff0477ac */ /* 0x000e620008000a00 */
[----:B------:R-:W-:Y:S01]  /*0430*/  @!P0 LOP3.LUT R5, RZ, R13, RZ, 0x33, !PT ;  /* 0x0000000dff058212 */ /* 0x000fe200078e33ff */
[C---:B------:R-:W-:Y:S01]  /*0440*/  IMAD.WIDE.U32 R6, R0.reuse, UR10, R6 ;  /* 0x0000000a00067c25 */ /* 0x040fe2000f8e0006 */
[----:B------:R-:W-:Y:S01]  /*0450*/  MOV R8, R10 ;  /* 0x0000000a00087202 */ /* 0x000fe20000000f00 */
[----:B------:R-:W2:Y:S01]  /*0460*/  LDCU.64 UR12, c[0x0][0x3d8] ;  /* 0x00007b00ff0c77ac */ /* 0x000ea20008000a00 */
[----:B------:R-:W-:Y:S01]  /*0470*/  SHF.R.S32.HI R11, RZ, 0x1f, R5 ;  /* 0x0000001fff0b7819 */ /* 0x000fe20000011405 */
[----:B------:R-:W-:Y:S01]  /*0480*/  IMAD R16, R0, UR11, R7 ;  /* 0x0000000b00107c24 */ /* 0x000fe2000f8e0207 */
[----:B------:R-:W-:Y:S01]  /*0490*/  LEA R12, P0, R6, R20, 0x1 ;  /* 0x00000014060c7211 */ /* 0x000fe200078008ff */
[----:B------:R-:W3:Y:S01]  /*04a0*/  LDCU UR9, c[0x0][0x38c] ;  /* 0x00007180ff0977ac */ /* 0x000ee20008000800 */
[----:B------:R-:W-:-:S02]  /*04b0*/  IMAD.WIDE.U32 R8, R0, UR14, R8 ;  /* 0x0000000e00087c25 */ /* 0x000fc4000f8e0008 */
[----:B------:R-:W-:Y:S01]  /*04c0*/  LEA.HI.X R16, R6, R21, R16, 0x1, P0 ;  /* 0x0000001506107211 */ /* 0x000fe200000f0c10 */
[----:B------:R-:W-:Y:S01]  /*04d0*/  UMOV UR7, UR8 ;  /* 0x0000000800077c82 */ /* 0x000fe20008000000 */
[-C--:B------:R-:W-:Y:S02]  /*04e0*/  IMAD R18, R11, R24.reuse, RZ ;  /* 0x000000180b127224 */ /* 0x080fe400078e02ff */
[----:B------:R-:W-:-:S04]  /*04f0*/  IMAD.WIDE.U32 R10, R5, R24, UR6 ;  /* 0x00000006050a7e25 */ /* 0x000fc8000f8e0018 */
[----:B------:R-:W-:Y:S02]  /*0500*/  IMAD R17, R5, R25, R18 ;  /* 0x0000001905117224 */ /* 0x000fe400078e0212 */
[----:B------:R-:W-:Y:S01]  /*0510*/  IMAD R5, R15, UR18, R0 ;  /* 0x000000120f057c24 */ /* 0x000fe2000f8e0200 */
[----:B------:R-:W-:Y:S01]  /*0520*/  LEA R15, P0, R10, R26, 0x1 ;  /* 0x0000001a0a0f7211 */ /* 0x000fe200078008ff */
[C---:B------:R-:W-:Y:S01]  /*0530*/  IMAD R14, R0.reuse, UR15, R9 ;  /* 0x0000000f000e7c24 */ /* 0x040fe2000f8e0209 */
[----:B------:R-:W-:Y:S01]  /*0540*/  IADD3 R17, PT, PT, R11, R17, RZ ;  /* 0x000000110b117210 */ /* 0x000fe20007ffe0ff */
[----:B-1----:R-:W-:Y:S01]  /*0550*/  IMAD.WIDE.U32 R148, R0, UR4, RZ ;  /* 0x0000000400947c25 */ /* 0x002fe2000f8e00ff */
[----:B------:R-:W-:Y:S01]  /*0560*/  LEA R9, P1, R8, R22, 0x1 ;  /* 0x0000001608097211 */ /* 0x000fe200078208ff */
[----:B------:R-:W1:Y:S01]  /*0570*/  LDCU.U8 UR4, c[0x0][0x39e] ;  /* 0x000073c0ff0477ac */ /* 0x000e620008000000 */
[----:B------:R-:W-:Y:S01]  /*0580*/  LEA.HI.X R17, R10, R27, R17, 0x1, P0 ;  /* 0x0000001b0a117211 */ /* 0x000fe200000f0c11 */
[----:B--2---:R-:W-:Y:S01]  /*0590*/  IMAD.WIDE.U32 R146, R0, UR12, RZ ;  /* 0x0000000c00927c25 */ /* 0x004fe2000f8e00ff */
[----:B0-----:R-:W-:-:S02]  /*05a0*/  SHF.L.U32 R11, R4, 0x5, RZ ;  /* 0x00000005040b7819 */ /* 0x001fc400000006ff */
[----:B------:R-:W-:Y:S01]  /*05b0*/  SHF.L.U32 R13, R4, 0x4, RZ ;  /* 0x00000004040d7819 */ /* 0x000fe200000006ff */
[----:B------:R-:W-:Y:S01]  /*05c0*/  IMAD R6, R5, R28, RZ ;  /* 0x0000001c05067224 */ /* 0x000fe200078e02ff */
[----:B------:R-:W-:Y:S01]  /*05d0*/  MOV R10, R12 ;  /* 0x0000000c000a7202 */ /* 0x000fe20000000f00 */
[C---:B------:R-:W-:Y:S01]  /*05e0*/  IMAD R5, R0.reuse, UR5, R149 ;  /* 0x0000000500057c24 */ /* 0x040fe2000f8e0295 */
[----:B------:R-:W-:Y:S01]  /*05f0*/  LOP3.LUT R12, R11, 0x7c1f, R4, 0xc8, !PT ;  /* 0x00007c1f0b0c7812 */ /* 0x000fe200078ec804 */
[----:B------:R-:W-:Y:S01]  /*0600*/  IMAD R7, R0, UR13, R147 ;  /* 0x0000000d00077c24 */ /* 0x000fe2000f8e0293 */
[----:B------:R-:W-:Y:S01]  /*0610*/  LOP3.LUT R11, R13, 0x3e00, RZ, 0xc0, !PT ;  /* 0x00003e000d0b7812 */ /* 0x000fe200078ec0ff */
[----:B---3--:R-:W-:Y:S01]  /*0620*/  IMAD R6, R6, UR9, RZ ;  /* 0x0000000906067c24 */ /* 0x008fe2000f8e02ff */
[----:B------:R-:W-:Y:S02]  /*0630*/  LEA.HI.X R14, R8, R23, R14, 0x1, P1 ;  /* 0x00000017080e7211 */ /* 0x000fe400008f0c0e */
[----:B------:R-:W-:-:S02]  /*0640*/  MOV R13, R16 ;  /* 0x00000010000d7202 */ /* 0x000fc40000000f00 */
[----:B------:R-:W-:Y:S02]  /*0650*/  MOV R8, RZ ;  /* 0x000000ff00087202 */ /* 0x000fe40000000f00 */
        /* <DEDUP_REMOVED lines=30> */
[----:B------:R-:W-:Y:S02]  /*0840*/  LOP3.LUT R76, R12, 0x3e0, RZ, 0xfc, !PT ;  /* 0x000003e00c4c7812 */ /* 0x000fe400078efcff */
[----:B-1----:R-:W-:-:S07]  /*0850*/  LOP3.LUT R21, R11, 0x1f, R4, 0xf8, !PT ;  /* 0x0000001f0b157812 */ /* 0x002fce00078ef804 */
.L_x_1500:
[----:B0-----:R-:W0:Y:S01]  /*0860*/  LDC R77, c[0x0][0x388] ;  /* 0x0000e200ff4d7b82 */ /* 0x001e220000000800 */
[----:B------:R-:W-:Y:S02]  /*0870*/  SHF.L.U32 R78, R8, 0x9, RZ ;  /* 0x00000009084e7819 */ /* 0x000fe400000006ff */
[----:B------:R-:W-:Y:S02]  /*0880*/  LEA R80, P0, R21, R9, 0x1 ;  /* 0x0000000915507211 */ /* 0x000fe400078008ff */
[----:B------:R-:W-:Y:S02]  /*0890*/  MOV R82, R10 ;  /* 0x0000000a00527202 */ /* 0x000fe40000000f00 */
[----:B------:R-:W-:Y:S02]  /*08a0*/  IADD3.X R81, PT, PT, RZ, R14, RZ, P0, !PT ;  /* 0x0000000eff517210 */ /* 0x000fe400007fe4ff */
[----:B------:R-:W-:Y:S02]  /*08b0*/  MOV R83, R13 ;  /* 0x0000000d00537202 */ /* 0x000fe40000000f00 */
[----:B------:R-:W-:-:S02]  /*08c0*/  PRMT R84, RZ, 0x7610, R84 ;  /* 0x00007610ff547816 */ /* 0x000fc40000000054 */
[C---:B------:R-:W-:Y:S01]  /*08d0*/  LOP3.LUT R110, R21.reuse, 0xe0, RZ, 0xfc, !PT ;  /* 0x000000e0156e7812 */ /* 0x040fe200078efcff */
[C---:B------:R-:W-:Y:S01]  /*08e0*/  IMAD.WIDE.U32 R82, R21.reuse, 0x2, R82 ;  /* 0x0000000215527825 */ /* 0x040fe200078e0052 */
[C---:B------:R-:W-:Y:S02]  /*08f0*/  LOP3.LUT R88, R21.reuse, 0x20, RZ, 0xfc, !PT ;  /* 0x0000002015587812 */ /* 0x040fe400078efcff */
[C---:B------:R-:W-:Y:S02]  /*0900*/  LOP3.LUT R90, R21.reuse, 0x40, RZ, 0xfc, !PT ;  /* 0x00000040155a7812 */ /* 0x040fe400078efcff */
[C---:B------:R-:W-:Y:S02]  /*0910*/  LOP3.LUT R94, R21.reuse, 0x60, RZ, 0xfc, !PT ;  /* 0x00000060155e7812 */ /* 0x040fe400078efcff */
[C---:B------:R-:W-:Y:S02]  /*0920*/  LOP3.LUT R98, R21.reuse, 0x80, RZ, 0xfc, !PT ;  /* 0x0000008015627812 */ /* 0x040fe400078efcff */
[----:B------:R-:W-:-:S02]  /*0930*/  LOP3.LUT R102, R21, 0xa0, RZ, 0xfc, !PT ;  /* 0x000000a015667812 */ /* 0x000fc400078efcff */
[----:B0-----:R-:W-:Y:S02]  /*0940*/  IADD3 R19, PT, PT, -R78, R77, RZ ;  /* 0x0000004d4e137210 */ /* 0x001fe40007ffe1ff */
[C---:B------:R-:W-:Y:S02]  /*0950*/  LOP3.LUT R106, R21.reuse, 0xc0, RZ, 0xfc, !PT ;  /* 0x000000c0156a7812 */ /* 0x040fe400078efcff */
[C---:B------:R-:W-:Y:S01]  /*0960*/  ISETP.GE.AND P0, PT, R21.reuse, R19, PT ;  /* 0x000000131500720c */ /* 0x040fe20003f06270 */
[----:B------:R-:W-:Y:S01]  /*0970*/  BAR.SYNC.DEFER_BLOCKING 0x0 ;  /* 0x0000000000007b1d */ /* 0x000fe20000010000 */
        /* <DEDUP_REMOVED lines=8> */
[----:B------:R-:W-:-:S02]  /*0a00*/  P2R R21, PR, RZ, 0x1 ;  /* 0x00000001ff157803 */ /* 0x000fc40000000000 */
[----:B------:R-:W-:Y:S02]  /*0a10*/  PRMT R112, RZ, 0x7610, R112 ;  /* 0x00007610ff707816 */ /* 0x000fe40000000070 */
[-C--:B------:R-:W-:Y:S02]  /*0a20*/  ISETP.GE.AND P6, PT, R88, R19.reuse, PT ;  /* 0x000000135800720c */ /* 0x080fe40003fc6270 */
[-C--:B------:R-:W-:Y:S01]  /*0a30*/  ISETP.GE.AND P1, PT, R106, R19.reuse, PT ;  /* 0x000000136a00720c */ /* 0x080fe20003f26270 */
[----:B------:R-:W2:Y:S01]  /*0a40*/  @!P0 LDG.E.U16 R84, desc[UR20][R82.64] ;  /* 0x0000001452548981 */ /* 0x000ea2000c1e1500 */
[-C--:B------:R-:W-:Y:S02]  /*0a50*/  ISETP.GE.AND P0, PT, R110, R19.reuse, PT ;  /* 0x000000136e00720c */ /* 0x080fe40003f06270 */
[----:B------:R-:W-:Y:S02]  /*0a60*/  ISETP.GE.AND P2, PT, R102, R19, PT ;  /* 0x000000136600720c */ /* 0x000fe40003f46270 */
[----:B------:R-:W-:-:S02]  /*0a70*/  P2R R23, PR, RZ, 0x1 ;  /* 0x00000001ff177803 */ /* 0x000fc40000000000 */
[-C--:B------:R-:W-:Y:S02]  /*0a80*/  ISETP.GE.AND P3, PT, R98, R19.reuse, PT ;  /* 0x000000136200720c */ /* 0x080fe40003f66270 */
[-C--:B------:R-:W-:Y:S02]  /*0a90*/  ISETP.GE.AND P4, PT, R94, R19.reuse, PT ;  /* 0x000000135e00720c */ /* 0x080fe40003f86270 */
[-C--:B------:R-:W-:Y:S02]  /*0aa0*/  ISETP.GE.AND P5, PT, R90, R19.reuse, PT ;  /* 0x000000135a00720c */ /* 0x080fe40003fa6270 */
[----:B------:R-:W-:Y:S01]  /*0ab0*/  PRMT R86, RZ, 0x7610, R86 ;  /* 0x00007610ff567816 */ /* 0x000fe20000000056 */
[----:B------:R-:W3:Y:S01]  /*0ac0*/  @!P0 LDG.E.U16 R112, desc[UR20][R82.64+0x1c0] ;  /* 0x0001c01452708981 */ /* 0x000ee2000c1e1500 */
[----:B------:R-:W-:Y:S02]  /*0ad0*/  ISETP.GE.AND P0, PT, R114, R19, PT ;  /* 0x000000137200720c */ /* 0x000fe40003f06270 */
[----:B------:R-:W-:-:S02]  /*0ae0*/  PRMT R116, RZ, 0x7610, R116 ;  /* 0x00007610ff747816 */ /* 0x000fc40000000074 */
[----:B------:R-:W-:Y:S01]  /*0af0*/  PRMT R108, RZ, 0x7610, R108 ;  /* 0x00007610ff6c7816 */ /* 0x000fe2000000006c */
[----:B------:R-:W4:Y:S01]  /*0b00*/  @!P6 LDG.E.U16 R86, desc[UR20][R82.64+0x40] ;  /* 0x000040145256e981 */ /* 0x000f22000c1e1500 */
[----:B------:R-:W-:Y:S02]  /*0b10*/  PRMT R104, RZ, 0x7610, R104 ;  /* 0x00007610ff687816 */ /* 0x000fe40000000068 */
[----:B------:R-:W-:Y:S02]  /*0b20*/  PRMT R100, RZ, 0x7610, R100 ;  /* 0x00007610ff647816 */ /* 0x000fe40000000064 */
[----:B------:R-:W-:Y:S01]  /*0b30*/  PRMT R96, RZ, 0x7610, R96 ;  /* 0x00007610ff607816 */ /* 0x000fe20000000060 */
[----:B------:R-:W3:Y:S01]  /*0b40*/  @!P1 LDG.E.U16 R108, desc[UR20][R82.64+0x180] ;  /* 0x00018014526c9981 */ /* 0x000ee2000c1e1500 */
[----:B------:R-:W-:Y:S02]  /*0b50*/  PRMT R92, RZ, 0x7610, R92 ;  /* 0x00007610ff5c7816 */ /* 0x000fe4000000005c */
[----:B------:R-:W-:Y:S01]  /*0b60*/  P2R R25, PR, RZ, 0x1 ;  /* 0x00000001ff197803 */ /* 0x000fe20000000000 */
[----:B------:R-:W3:Y:S01]  /*0b70*/  @!P0 LDG.E.U16 R116, desc[UR20][R82.64+0x200] ;  /* 0x0002001452748981 */ /* 0x000ee2000c1e1500 */
[----:B------:R-:W-:-:S02]  /*0b80*/  ISETP.GE.AND P0, PT, R118, R19, PT ;  /* 0x000000137600720c */ /* 0x000fc40003f06270 */
[-C--:B------:R-:W-:Y:S01]  /*0b90*/  ISETP.GE.AND P1, PT, R122, R19.reuse, PT ;  /* 0x000000137a00720c */ /* 0x080fe20003f26270 */
[----:B------:R-:W3:Y:S01]  /*0ba0*/  @!P2 LDG.E.U16 R104, desc[UR20][R82.64+0x140] ;  /* 0x000140145268a981 */ /* 0x000ee2000c1e1500 */
[-C--:B------:R-:W-:Y:S02]  /*0bb0*/  ISETP.GE.AND P2, PT, R126, R19.reuse, PT ;  /* 0x000000137e00720c */ /* 0x080fe40003f46270 */
[----:B------:R-:W-:Y:S01]  /*0bc0*/  PRMT R120, RZ, 0x7610, R120 ;  /* 0x00007610ff787816 */ /* 0x000fe20000000078 */
[----:B------:R-:W3:Y:S01]  /*0bd0*/  @!P3 LDG.E.U16 R100, desc[UR20][R82.64+0x100] ;  /* 0x000100145264b981 */ /* 0x000ee2000c1e1500 */
[-C--:B------:R-:W-:Y:S02]  /*0be0*/  ISETP.GE.AND P3, PT, R130, R19.reuse, PT ;  /* 0x000000138200720c */ /* 0x080fe40003f66270 */
[----:B------:R-:W-:Y:S01]  /*0bf0*/  PRMT R124, RZ, 0x7610, R124 ;  /* 0x00007610ff7c7816 */ /* 0x000fe2000000007c */
[----:B------:R-:W3:Y:S01]  /*0c00*/  @!P4 LDG.E.U16 R96, desc[UR20][R82.64+0xc0] ;  /* 0x0000c0145260c981 */ /* 0x000ee2000c1e1500 */
[----:B------:R-:W-:-:S02]  /*0c10*/  ISETP.GE.AND P4, PT, R134, R19, PT ;  /* 0x000000138600720c */ /* 0x000fc40003f86270 */
[----:B------:R-:W-:Y:S01]  /*0c20*/  PRMT R128, RZ, 0x7610, R128 ;  /* 0x00007610ff807816 */ /* 0x000fe20000000080 */
[----:B------:R-:W3:Y:S01]  /*0c30*/  @!P5 LDG.E.U16 R92, desc[UR20][R82.64+0x80] ;  /* 0x00008014525cd981 */ /* 0x000ee2000c1e1500 */
[-C--:B------:R-:W-:Y:S02]  /*0c40*/  ISETP.GE.AND P5, PT, R138, R19.reuse, PT ;  /* 0x000000138a00720c */ /* 0x080fe40003fa6270 */
[----:B------:R-:W-:Y:S01]  /*0c50*/  ISETP.GE.AND P6, PT, R142, R19, PT ;  /* 0x000000138e00720c */ /* 0x000fe20003fc6270 */
[----:B------:R-:W3:Y:S01]  /*0c60*/  @!P0 LDG.E.U16 R120, desc[UR20][R82.64+0x240] ;  /* 0x0002401452788981 */ /* 0x000ee2000c1e1500 */
[----:B------:R-:W-:Y:S02]  /*0c70*/  PRMT R132, RZ, 0x7610, R132 ;  /* 0x00007610ff847816 */ /* 0x000fe40000000084 */
[----:B------:R-:W-:Y:S01]  /*0c80*/  PRMT R136, RZ, 0x7610, R136 ;  /* 0x00007610ff887816 */ /* 0x000fe20000000088 */
[----:B------:R-:W3:Y:S01]  /*0c90*/  @!P1 LDG.E.U16 R124, desc[UR20][R82.64+0x280] ;  /* 0x00028014527c9981 */ /* 0x000ee2000c1e1500 */
[----:B------:R-:W-:-:S02]  /*0ca0*/  PRMT R140, RZ, 0x7610, R140 ;  /* 0x00007610ff8c7816 */ /* 0x000fc4000000008c */
[----:B------:R-:W-:Y:S01]  /*0cb0*/  PRMT R144, RZ, 0x7610, R144 ;  /* 0x00007610ff907816 */ /* 0x000fe20000000090 */
[----:B------:R-:W3:Y:S04]  /*0cc0*/  @!P2 LDG.E.U16 R128, desc[UR20][R82.64+0x2c0] ;  /* 0x0002c0145280a981 */ /* 0x000ee8000c1e1500 */
[----:B------:R-:W3:Y:S04]  /*0cd0*/  @!P3 LDG.E.U16 R132, desc[UR20][R82.64+0x300] ;  /* 0x000300145284b981 */ /* 0x000ee8000c1e1500 */
[----:B------:R-:W3:Y:S04]  /*0ce0*/  @!P4 LDG.E.U16 R136, desc[UR20][R82.64+0x340] ;  /* 0x000340145288c981 */ /* 0x000ee8000c1e1500 */
[----:B------:R-:W3:Y:S04]  /*0cf0*/  @!P5 LDG.E.U16 R140, desc[UR20][R82.64+0x380] ;  /* 0x00038014528cd981 */ /* 0x000ee8000c1e1500 */
[----:B------:R0:W3:Y:S01]  /*0d00*/  @!P6 LDG.E.U16 R144, desc[UR20][R82.64+0x3c0] ;  /* 0x0003c0145290e981 */ /* 0x0000e2000c1e1500 */
[----:B------:R-:W-:-:S02]  /*0d10*/  P2R R93, PR, RZ, 0x1 ;  /* 0x00000001ff5d7803 */ /* 0x000fc40000000000 */
[----:B------:R-:W-:-:S04]  /*0d20*/  ISETP.NE.AND P0, PT, R25, RZ, PT ;  /* 0x000000ff1900720c */ /* 0x000fc80003f05270 */
[----:B------:R-:W-:Y:S02]  /*0d30*/  P2R R91, PR, RZ, 0x1 ;  /* 0x00000001ff5b7803 */ /* 0x000fe40000000000 */
[----:B------:R-:W-:-:S04]  /*0d40*/  ISETP.NE.AND P0, PT, R23, RZ, PT ;  /* 0x000000ff1700720c */ /* 0x000fc80003f05270 */
[----:B------:R-:W-:Y:S02]  /*0d50*/  P2R R89, PR, RZ, 0x1 ;  /* 0x00000001ff597803 */ /* 0x000fe40000000000 */
[----:B------:R-:W-:Y:S02]  /*0d60*/  ISETP.NE.AND P0, PT, R21, RZ, PT ;  /* 0x000000ff1500720c */ /* 0x000fe40003f05270 */
[----:B------:R-:W1:Y:S01]  /*0d70*/  S2R R21, SR_LANEID ;  /* 0x0000000000157919 */ /* 0x000e620000000000 */
[----:B------:R-:W0:Y:S01]  /*0d80*/  S2R R23, SR_CgaCtaId ;  /* 0x0000000000177919 */ /* 0x000e220000008800 */
[----:B------:R-:W-:Y:S02]  /*0d90*/  MOV R154, 0x400 ;  /* 0x00000400009a7802 */ /* 0x000fe40000000f00 */
[----:B-1----:R-:W-:Y:S02]  /*0da0*/  IADD3 R110, PT, PT, R21, 0x20, RZ ;  /* 0x00000020156e7810 */ /* 0x002fe40007ffe0ff */
[----:B0-----:R-:W-:-:S02]  /*0db0*/  LEA R154, R23, R154, 0x18 ;  /* 0x0000009a179a7211 */ /* 0x001fc400078ec0ff */
[CC--:B------:R-:W-:Y:S02]  /*0dc0*/  LEA.HI.SX32 R23, R21.reuse, R21.reuse, 0x1b ;  /* 0x0000001515177211 */ /* 0x0c0fe400078fdaff */
[----:B------:R-:W-:Y:S02]  /*0dd0*/  LEA.HI.SX32 R25, R110, R21, 0x1b ;  /* 0x000000156e197211 */ /* 0x000fe400078fdaff */
[----:B------:R-:W-:Y:S02]  /*0de0*/  IADD3 R82, PT, PT, R21, 0x40, RZ ;  /* 0x0000004015527810 */ /* 0x000fe40007ffe0ff */
[-C--:B------:R-:W-:Y:S02]  /*0df0*/  LEA R23, R23, R154.reuse, 0x1 ;  /* 0x0000009a17177211 */ /* 0x080fe400078e08ff */
[----:B------:R-:W-:Y:S02]  /*0e00*/  LEA R25, R25, R154, 0x1 ;  /* 0x0000009a19197211 */ /* 0x000fe400078e08ff */
[----:B------:R-:W-:-:S02]  /*0e10*/  IADD3 R110, PT, PT, R21, 0x60, RZ ;  /* 0x00000060156e7810 */ /* 0x000fc40007ffe0ff */
[C---:B------:R-:W-:Y:S02]  /*0e20*/  IADD3 R114, PT, PT, R21.reuse, 0x80, RZ ;  /* 0x0000008015727810 */ /* 0x040fe40007ffe0ff */
[C---:B------:R-:W-:Y:S02]  /*0e30*/  IADD3 R118, PT, PT, R21.reuse, 0xa0, RZ ;  /* 0x000000a015767810 */ /* 0x040fe40007ffe0ff */
[-C--:B------:R-:W-:Y:S02]  /*0e40*/  LEA.HI.SX32 R27, R82, R21.reuse, 0x1b ;  /* 0x00000015521b7211 */ /* 0x080fe400078fdaff */
[C---:B------:R-:W-:Y:S02]  /*0e50*/  IADD3 R122, PT, PT, R21.reuse, 0xc0, RZ ;  /* 0x000000c0157a7810 */ /* 0x040fe40007ffe0ff */
[----:B------:R-:W-:Y:S02]  /*0e60*/  LEA.HI.SX32 R29, R110, R21, 0x1b ;  /* 0x000000156e1d7211 */ /* 0x000fe400078fdaff */
[----:B------:R-:W-:-:S02]  /*0e70*/  IADD3 R82, PT, PT, R21, 0xe0, RZ ;  /* 0x000000e015527810 */ /* 0x000fc40007ffe0ff */
[-C--:B------:R-:W-:Y:S02]  /*0e80*/  LEA.HI.SX32 R31, R114, R21.reuse, 0x1b ;  /* 0x00000015721f7211 */ /* 0x080fe400078fdaff */
[-C--:B------:R-:W-:Y:S02]  /*0e90*/  LEA.HI.SX32 R33, R118, R21.reuse, 0x1b ;  /* 0x0000001576217211 */ /* 0x080fe400078fdaff */
[-C--:B------:R-:W-:Y:S02]  /*0ea0*/  LEA R27, R27, R154.reuse, 0x1 ;  /* 0x0000009a1b1b7211 */ /* 0x080fe400078e08ff */
[----:B------:R-:W-:Y:S02]  /*0eb0*/  LEA.HI.SX32 R35, R122, R21, 0x1b ;  /* 0x000000157a237211 */ /* 0x000fe400078fdaff */
[----:B------:R-:W-:Y:S02]  /*0ec0*/  IADD3 R110, PT, PT, R21, 0x140, RZ ;  /* 0x00000140156e7810 */ /* 0x000fe40007ffe0ff */
[----:B------:R-:W-:-:S02]  /*0ed0*/  LEA R29, R29, R154, 0x1 ;  /* 0x0000009a1d1d7211 */ /* 0x000fc400078e08ff */
[----:B------:R-:W-:Y:S02]  /*0ee0*/  IADD3 R114, PT, PT, R21, 0x160, RZ ;  /* 0x0000016015727810 */ /* 0x000fe40007ffe0ff */
[----:B------:R-:W-:Y:S02]  /*0ef0*/  LEA.HI.SX32 R37, R82, R21, 0x1b ;  /* 0x0000001552257211 */ /* 0x000fe400078fdaff */
[-C--:B------:R-:W-:Y:S02]  /*0f00*/  LEA R31, R31, R154.reuse, 0x1 ;  /* 0x0000009a1f1f7211 */ /* 0x080fe400078e08ff */
[----:B------:R-:W-:Y:S02]  /*0f10*/  IADD3 R82, PT, PT, R21, 0x180, RZ ;  /* 0x0000018015527810 */ /* 0x000fe40007ffe0ff */
[-C--:B------:R-:W-:Y:S02]  /*0f20*/  LEA R33, R33, R154.reuse, 0x1 ;  /* 0x0000009a21217211 */ /* 0x080fe400078e08ff */
[----:B------:R-:W-:-:S02]  /*0f30*/  LEA R35, R35, R154, 0x1 ;  /* 0x0000009a23237211 */ /* 0x000fc400078e08ff */
[-C--:B------:R-:W-:Y:S02]  /*0f40*/  LEA.HI.SX32 R43, R110, R21.reuse, 0x1b ;  /* 0x000000156e2b7211 */ /* 0x080fe400078fdaff */
[-C--:B------:R-:W-:Y:S02]  /*0f50*/  LEA.HI.SX32 R45, R114, R21.reuse, 0x1b ;  /* 0x00000015722d7211 */ /* 0x080fe400078fdaff */
[-C--:B------:R-:W-:Y:S02]  /*0f60*/  LEA R37, R37, R154.reuse, 0x1 ;  /* 0x0000009a25257211 */ /* 0x080fe400078e08ff */
[----:B------:R-:W-:Y:S02]  /*0f70*/  LEA.HI.SX32 R47, R82, R21, 0x1b ;  /* 0x00000015522f7211 */ /* 0x000fe400078fdaff */
[----:B------:R-:W-:Y:S02]  /*0f80*/  SHF.L.U32 R55, R21, 0x4, RZ ;  /* 0x0000000415377819 */ /* 0x000fe400000006ff */
[----:B------:R-:W-:-:S02]  /*0f90*/  LEA R43, R43, R154, 0x1 ;  /* 0x0000009a2b2b7211 */ /* 0x000fc400078e08ff */
[-C--:B------:R-:W-:Y:S02]  /*0fa0*/  LEA R45, R45, R154.reuse, 0x1 ;  /* 0x0000009a2d2d7211 */ /* 0x080fe400078e08ff */
[----:B------:R-:W-:Y:S02]  /*0fb0*/  LEA R47, R47, R154, 0x1 ;  /* 0x0000009a2f2f7211 */ /* 0x000fe400078e08ff */
[----:B------:R-:W-:-:S04]  /*0fc0*/  LEA.HI.SX32 R55, R55, R55, 0x1b ;  /* 0x0000003737377211 */ /* 0x000fc800078fdaff */
[----:B------:R-:W-:Y:S02]  /*0fd0*/  LEA R55, R55, R154, 0x1 ;  /* 0x0000009a37377211 */ /* 0x000fe400078e08ff */
[----:B------:R-:W-:Y:S02]  /*0fe0*/  P2R R87, PR, RZ, 0x2 ;  /* 0x00000002ff577803 */ /* 0x000fe40000000000 */
[----:B------:R-:W-:Y:S02]  /*0ff0*/  ISETP.GE.AND P1, PT, R88, R19, PT ;  /* 0x000000135800720c */ /* 0x000fe40003f26270 */
[----:B------:R-:W-:Y:S01]  /*1000*/  PRMT R88, RZ, 0x7610, R88 ;  /* 0x00007610ff587816 */ /* 0x000fe20000000058 */
[----:B--2---:R0:W-:Y:S02]  /*1010*/  STS.U16 [R23], R84 ;  /* 0x0000005417007388 */ /* 0x0041e40000000400 */
[----:B0-----:R-:W-:-:S04]  /*1020*/  IADD3 R84, PT, PT, R21, 0x100, RZ ;  /* 0x0000010015547810 */ /* 0x001fc80007ffe0ff */
[----:B------:R-:W-:Y:S01]  /*1030*/  LEA.HI.SX32 R39, R84, R21, 0x1b ;  /* 0x0000001554277211 */ /* 0x000fe200078fdaff */
[----:B----4-:R0:W-:Y:S01]  /*1040*/  STS.U16 [R25+0x40], R86 ;  /* 0x0000405619007388 */ /* 0x0101e20000000400 */
[----:B------:R-:W-:Y:S02]  /*1050*/  IADD3 R84, PT, PT, R21, 0x1a0, RZ ;  /* 0x000001a015547810 */ /* 0x000fe40007ffe0ff */
[----:B------:R-:W-:Y:S02]  /*1060*/  LEA R39, R39, R154, 0x1 ;  /* 0x0000009a27277211 */ /* 0x000fe400078e08ff */
[----:B0-----:R-:W-:-:S04]  /*1070*/  IADD3 R86, PT, PT, R21, 0x120, RZ ;  /* 0x0000012015567810 */ /* 0x001fc80007ffe0ff */
[-C--:B------:R-:W-:Y:S02]  /*1080*/  LEA.HI.SX32 R41, R86, R21.reuse, 0x1b ;  /* 0x0000001556297211 */ /* 0x080fe400078fdaff */
[----:B------:R-:W-:Y:S02]  /*1090*/  IADD3 R86, PT, PT, R21, 0x1c0, RZ ;  /* 0x000001c015567810 */ /* 0x000fe40007ffe0ff */
[----:B------:R-:W-:Y:S02]  /*10a0*/  LEA R41, R41, R154, 0x1 ;  /* 0x0000009a29297211 */ /* 0x000fe400078e08ff */
[-C--:B------:R-:W-:Y:S02]  /*10b0*/  LEA.HI.SX32 R49, R84, R21.reuse, 0x1b ;  /* 0x0000001554317211 */ /* 0x080fe400078fdaff */
[----:B------:R-:W-:Y:S01]  /*10c0*/  LEA.HI.SX32 R51, R86, R21, 0x1b ;  /* 0x0000001556337211 */ /* 0x000fe200078fdaff */
[----:B---3--:R0:W-:Y:S04]  /*10d0*/  STS.U16 [R27+0x80], R92 ;  /* 0x0000805c1b007388 */ /* 0x0081e80000000400 */
[----:B------:R1:W-:Y:S04]  /*10e0*/  STS.U16 [R29+0xc0], R96 ;  /* 0x0000c0601d007388 */ /* 0x0003e80000000400 */
[----:B------:R2:W-:Y:S01]  /*10f0*/  STS.U16 [R31+0x100], R100 ;  /* 0x000100641f007388 */ /* 0x0005e20000000400 */
[----:B0-----:R-:W-:-:S03]  /*1100*/  IADD3 R92, PT, PT, R21, 0x1e0, RZ ;  /* 0x000001e0155c7810 */ /* 0x001fc60007ffe0ff */
[----:B------:R0:W-:Y:S01]  /*1110*/  STS.U16 [R33+0x140], R104 ;  /* 0x0001406821007388 */ /* 0x0001e20000000400 */
[----:B------:R-:W-:-:S03]  /*1120*/  LEA.HI.SX32 R53, R92, R21, 0x1b ;  /* 0x000000155c357211 */ /* 0x000fc600078fdaff */
[----:B------:R3:W-:Y:S01]  /*1130*/  STS.U16 [R35+0x180], R108 ;  /* 0x0001806c23007388 */ /* 0x0007e20000000400 */
[----:B------:R-:W-:-:S03]  /*1140*/  LEA R49, R49, R154, 0x1 ;  /* 0x0000009a31317211 */ /* 0x000fc600078e08ff */
[----:B------:R4:W-:Y:S01]  /*1150*/  STS.U16 [R37+0x1c0], R112 ;  /* 0x0001c07025007388 */ /* 0x0009e20000000400 */
[----:B------:R-:W-:-:S03]  /*1160*/  LEA R51, R51, R154, 0x1 ;  /* 0x0000009a33337211 */ /* 0x000fc600078e08ff */
[----:B------:R4:W-:Y:S01]  /*1170*/  STS.U16 [R39+0x200], R116 ;  /* 0x0002007427007388 */ /* 0x0009e20000000400 */
[----:B------:R-:W-:-:S03]  /*1180*/  LEA R53, R53, R154, 0x1 ;  /* 0x0000009a35357211 */ /* 0x000fc600078e08ff */
        /* <DEDUP_REMOVED lines=25> */
[----:B------:R-:W-:-:S06]  /*1320*/  PRMT R92, RZ, 0x7610, R92 ;  /* 0x00007610ff5c7816 */ /* 0x000fcc000000005c */
[----:B------:R-:W4:Y:S01]  /*1330*/  @!P0 LDG.E.U16 R92, desc[UR20][R80.64] ;  /* 0x00000014505c8981 */ /* 0x000f22000c1e1500 */
[----:B------:R-:W-:Y:S02]  /*1340*/  ISETP.GE.AND P0, PT, R90, R19, PT ;  /* 0x000000135a00720c */ /* 0x000fe40003f06270 */
[----:B------:R-:W-:Y:S01]  /*1350*/  PRMT R90, RZ, 0x7610, R90 ;  /* 0x00007610ff5a7816 */ /* 0x000fe2000000005a */
[----:B------:R-:W4:Y:S01]  /*1360*/  @!P1 LDG.E.U16 R88, desc[UR20][R80.64+0x40] ;  /* 0x0000401450589981 */ /* 0x000f22000c1e1500 */
[----:B-1----:R-:W-:-:S09]  /*1370*/  PRMT R96, RZ, 0x7610, R96 ;  /* 0x00007610ff607816 */ /* 0x002fd20000000060 */
[----:B------:R-:W4:Y:S01]  /*1380*/  @!P0 LDG.E.U16 R90, desc[UR20][R80.64+0x80] ;  /* 0x00008014505a8981 */ /* 0x000f22000c1e1500 */
[-C--:B------:R-:W-:Y:S02]  /*1390*/  ISETP.GE.AND P0, PT, R98, R19.reuse, PT ;  /* 0x000000136200720c */ /* 0x080fe40003f06270 */
[----:B------:R-:W-:Y:S02]  /*13a0*/  ISETP.GE.AND P1, PT, R94, R19, PT ;  /* 0x000000135e00720c */ /* 0x000fe40003f26270 */
[----:B--2---:R-:W-:-:S09]  /*13b0*/  PRMT R100, RZ, 0x7610, R100 ;  /* 0x00007610ff647816 */ /* 0x004fd20000000064 */
[----:B------:R-:W2:Y:S01]  /*13c0*/  @!P0 LDG.E.U16 R96, desc[UR20][R80.64+0x100] ;  /* 0x0001001450608981 */ /* 0x000ea2000c1e1500 */
[----:B------:R-:W-:Y:S02]  /*13d0*/  ISETP.GE.AND P0, PT, R106, R19, PT ;  /* 0x000000136a00720c */ /* 0x000fe40003f06270 */
[----:B------:R-:W-:-:S06]  /*13e0*/  PRMT R94, RZ, 0x7610, R94 ;  /* 0x00007610ff5e7816 */ /* 0x000fcc000000005e */
[----:B------:R-:W2:Y:S05]  /*13f0*/  @!P1 LDG.E.U16 R94, desc[UR20][R80.64+0xc0] ;  /* 0x0000c014505e9981 */ /* 0x000eaa000c1e1500 */
[----:B------:R-:W2:Y:S01]  /*1400*/  @!P0 LDG.E.U16 R100, desc[UR20][R80.64+0x180] ;  /* 0x0001801450648981 */ /* 0x000ea2000c1e1500 */
[----:B------:R-:W-:Y:S02]  /*1410*/  ISETP.NE.AND P0, PT, R89, RZ, PT ;  /* 0x000000ff5900720c */ /* 0x000fe40003f05270 */
[----:B------:R-:W-:Y:S02]  /*1420*/  ISETP.GE.AND P1, PT, R102, R19, PT ;  /* 0x000000136600720c */ /* 0x000fe40003f26270 */
[----:B------:R-:W-:-:S09]  /*1430*/  PRMT R102, RZ, 0x7610, R102 ;  /* 0x00007610ff667816 */ /* 0x000fd20000000066 */
[----:B------:R-:W2:Y:S01]  /*1440*/  @!P0 LDG.E.U16 R102, desc[UR20][R80.64+0x1c0] ;  /* 0x0001c01450668981 */ /* 0x000ea2000c1e1500 */
[----:B------:R-:W-:Y:S02]  /*1450*/  ISETP.NE.AND P0, PT, R91, RZ, PT ;  /* 0x000000ff5b00720c */ /* 0x000fe40003f05270 */
[----:B0-----:R-:W-:Y:S02]  /*1460*/  PRMT R104, RZ, 0x7610, R104 ;  /* 0x00007610ff687816 */ /* 0x001fe40000000068 */
        /* <DEDUP_REMOVED lines=11> */
[----:B------:R-:W-:-:S02]  /*1520*/  PRMT R116, RZ, 0x7610, R116 ;  /* 0x00007610ff747816 */ /* 0x000fc40000000074 */
[----:B------:R-:W-:Y:S01]  /*1530*/  PRMT R118, RZ, 0x7610, R118 ;  /* 0x00007610ff767816 */ /* 0x000fe20000000076 */
[----:B------:R-:W4:Y:S04]  /*1540*/  @!P0 LDG.E.U16 R106, desc[UR20][R80.64+0x240] ;  /* 0x00024014506a8981 */ /* 0x000f28000c1e1500 */
[----:B------:R-:W3:Y:S04]  /*1550*/  @!P2 LDG.E.U16 R110, desc[UR20][R80.64+0x2c0] ;  /* 0x0002c014506ea981 */ /* 0x000ee8000c1e1500 */
        /* <DEDUP_REMOVED lines=8> */
[----:B--2---:R-:W-:Y:S04]  /*15e0*/  STS.U16 [R29+0xc0], R94 ;  /* 0x0000c05e1d007388 */ /* 0x004fe80000000400 */
[----:B------:R-:W-:Y:S04]  /*15f0*/  STS.U16 [R31+0x100], R96 ;  /* 0x000100601f007388 */ /* 0x000fe80000000400 */
[----:B------:R-:W-:Y:S04]  /*1600*/  STS.U16 [R33+0x140], R98 ;  /* 0x0001406221007388 */ /* 0x000fe80000000400 */
[----:B------:R-:W-:Y:S04]  /*1610*/  STS.U16 [R35+0x180], R100 ;  /* 0x0001806423007388 */ /* 0x000fe80000000400 */
[----:B------:R-:W-:Y:S04]  /*1620*/  STS.U16 [R37+0x1c0], R102 ;  /* 0x0001c06625007388 */ /* 0x000fe80000000400 */
        /* <DEDUP_REMOVED lines=16> */
[----:B------:R0:W2:Y:S04]  /*1730*/  LDS.U16 R97, [R55+0xe] ;  /* 0x00000e0037617984 */ /* 0x0000a80000000400 */
[----:B------:R0:W2:Y:S04]  /*1740*/  LDS.U16 R99, [R55+0x10] ;  /* 0x0000100037637984 */ /* 0x0000a80000000400 */
[----:B------:R0:W4:Y:S04]  /*1750*/  LDS.U16 R101, [R55+0x12] ;  /* 0x0000120037657984 */ /* 0x0001280000000400 */
[----:B------:R0:W4:Y:S04]  /*1760*/  LDS.U16 R103, [R55+0x14] ;  /* 0x0000140037677984 */ /* 0x0001280000000400 */
[----:B------:R0:W4:Y:S04]  /*1770*/  LDS.U16 R105, [R55+0x16] ;  /* 0x0000160037697984 */ /* 0x0001280000000400 */
[----:B------:R0:W4:Y:S04]  /*1780*/  LDS.U16 R88, [R55+0x18] ;  /* 0x0000180037587984 */ /* 0x0001280000000400 */
[----:B------:R0:W4:Y:S04]  /*1790*/  LDS.U16 R87, [R55+0x1a] ;  /* 0x00001a0037577984 */ /* 0x0001280000000400 */
[----:B------:R2:W4:Y:S04]  /*17a0*/  LDS.U16 R81, [R55+0x1c] ;  /* 0x00001c0037517984 */ /* 0x0005280000000400 */
[----:B------:R2:W4:Y:S01]  /*17b0*/  LDS.U16 R80, [R55+0x1e] ;  /* 0x00001e0037507984 */ /* 0x0005220000000400 */
[----:B0-----:R-:W-:-:S02]  /*17c0*/  HADD2.F32 R96, -RZ, R89.H0_H0 ;  /* 0x20000059ff607230 */ /* 0x001fc40000004100 */
[----:B-1----:R-:W-:-:S03]  /*17d0*/  HADD2.F32 R100, -RZ, R92.H0_H0 ;  /* 0x2000005cff647230 */ /* 0x002fc60000004100 */
[----:B-----5:R-:W-:-:S05]  /*17e0*/  FADD.FTZ R92, R96, R3 ;  /* 0x00000003605c7221 */ /* 0x020fca0000010000 */
[----:B------:R-:W-:Y:S01]  /*17f0*/  FSETP.GTU.FTZ.AND P0, PT, R92, 20, PT ;  /* 0x41a000005c00780b */ /* 0x000fe20003f1c000 */
[----:B--2---:R-:W-:Y:S02]  /*1800*/  HADD2.F32 R90, -RZ, R90.H0_H0 ;  /* 0x2000005aff5a7230 */ /* 0x004fe40000004100 */
[----:B---3--:R-:W-:Y:S01]  /*1810*/  HADD2.F32 R98, -RZ, R91.H0_H0 ;  /* 0x2000005bff627230 */ /* 0x008fe20000004100 */
[----:B------:R-:W-:Y:S01]  /*1820*/  ISETP.EQ.OR P0, PT, RZ, UR4, P0 ;  /* 0x00000004ff007c0c */ /* 0x000fe20008702670 */
[----:B----4-:R-:W-:Y:S02]  /*1830*/  HADD2.F32 R102, -RZ, R93.H0_H0 ;  /* 0x2000005dff667230 */ /* 0x010fe40000004100 */
[----:B------:R-:W-:Y:S02]  /*1840*/  HADD2.F32 R104, -RZ, R94.H0_H0 ;  /* 0x2000005eff687230 */ /* 0x000fe40000004100 */
[--C-:B------:R-:W-:Y:S01]  /*1850*/  FADD.FTZ R94, R90, R3.reuse ;  /* 0x000000035a5e7221 */ /* 0x100fe20000010000 */
[--C-:B------:R-:W-:Y:S01]  /*1860*/  FADD.FTZ R96, R98, R3.reuse ;  /* 0x0000000362607221 */ /* 0x100fe20000010000 */
[--C-:B------:R-:W-:Y:S01]  /*1870*/  FADD.FTZ R98, R100, R3.reuse ;  /* 0x0000000364627221 */ /* 0x100fe20000010000 */
[--C-:B------:R-:W-:Y:S01]  /*1880*/  FADD.FTZ R100, R102, R3.reuse ;  /* 0x0000000366647221 */ /* 0x100fe20000010000 */
[----:B------:R-:W-:Y:S01]  /*1890*/  FADD.FTZ R102, R104, R3 ;  /* 0x0000000368667221 */ /* 0x000fe20000010000 */
[----:B------:R-:W-:Y:S01]  /*18a0*/  HADD2.F32 R104, -RZ, R95.H0_H0 ;  /* 0x2000005fff687230 */ /* 0x000fe20000004100 */
[----:B------:R-:W-:-:S02]  /*18b0*/  FSETP.GTU.FTZ.AND P1, PT, R94, 20, PT ;  /* 0x41a000005e00780b */ /* 0x000fc40003f3c000 */
[----:B------:R-:W-:Y:S02]  /*18c0*/  FSETP.GTU.FTZ.AND P5, PT, R96, 20, PT ;  /* 0x41a000006000780b */ /* 0x000fe40003fbc000 */
[----:B------:R-:W-:Y:S01]  /*18d0*/  FSETP.GTU.FTZ.AND P4, PT, R98, 20, PT ;  /* 0x41a000006200780b */ /* 0x000fe20003f9c000 */
[----:B------:R-:W-:Y:S01]  /*18e0*/  FADD.FTZ R104, R104, R3 ;  /* 0x0000000368687221 */ /* 0x000fe20000010000 */
        /* <DEDUP_REMOVED lines=34> */
.L_x_1465:
[----:B------:R-:W-:Y:S05]  /*1b10*/  BSYNC.RECONVERGENT B0 ;  /* 0x0000000000007941 */ /* 0x000fea0003800200 */
.L_x_1464:
        /* <DEDUP_REMOVED lines=35> */
.L_x_1467:
[----:B------:R-:W-:Y:S05]  /*1d50*/  BSYNC.RECONVERGENT B0 ;  /* 0x0000000000007941 */ /* 0x000fea0003800200 */
.L_x_1466:
        /* <DEDUP_REMOVED lines=37> */
.L_x_1469:
[----:B------:R-:W-:Y:S05]  /*1fb0*/  BSYNC.RECONVERGENT B0 ;  /* 0x0000000000007941 */ /* 0x000fea0003800200 */
.L_x_1468:
        /* <DEDUP_REMOVED lines=35> */
.L_x_1471:
[----:B------:R-:W-:Y:S05]  /*21f0*/  BSYNC.RECONVERGENT B0 ;  /* 0x0000000000007941 */ /* 0x000fea0003800200 */
.L_x_1470:
        /* <DEDUP_REMOVED lines=37> */
.L_x_1473:
[----:B------:R-:W-:Y:S05]  /*2450*/  BSYNC.RECONVERGENT B0 ;  /* 0x0000000000007941 */ /* 0x000fea0003800200 */
.L_x_1472:
        /* <DEDUP_REMOVED lines=35> */
.L_x_1475:
[----:B------:R-:W-:Y:S05]  /*2690*/  BSYNC.RECONVERGENT B0 ;  /* 0x0000000000007941 */ /* 0x000fea0003800200 */
.L_x_1474:
        /* <DEDUP_REMOVED lines=37> */
.L_x_1477:
[----:B------:R-:W-:Y:S05]  /*28f0*/  BSYNC.RECONVERGENT B0 ;  /* 0x0000000000007941 */ /* 0x000fea0003800200 */
.L_x_1476:
        /* <DEDUP_REMOVED lines=35> */
.L_x_1479:
[----:B------:R-:W-:Y:S05]  /*2b30*/  BSYNC.RECONVERGENT B0 ;  /* 0x0000000000007941 */ /* 0x000fea0003800200 */
.L_x_1478:
        /* <DEDUP_REMOVED lines=39> */
.L_x_1481:
[----:B------:R-:W-:Y:S05]  /*2db0*/  BSYNC.RECONVERGENT B0 ;  /* 0x0000000000007941 */ /* 0x000fea0003800200 */
.L_x_1480:
        /* <DEDUP_REMOVED lines=39> */
.L_x_1483:
[----:B------:R-:W-:Y:S05]  /*3030*/  BSYNC.RECONVERGENT B0 ;  /* 0x0000000000007941 */ /* 0x000fea0003800200 */
.L_x_1482:
        /* <DEDUP_REMOVED lines=45> */
.L_x_1485:
[----:B------:R-:W-:Y:S05]  /*3310*/  BSYNC.RECONVERGENT B0 ;  /* 0x0000000000007941 */ /* 0x000fea0003800200 */
.L_x_1484:
        /* <DEDUP_REMOVED lines=32> */
.L_x_1487:
[----:B------:R-:W-:Y:S05]  /*3520*/  BSYNC.RECONVERGENT B0 ;  /* 0x0000000000007941 */ /* 0x000fea0003800200 */
.L_x_1486:
        /* <DEDUP_REMOVED lines=32> */
.L_x_1489:
[----:B------:R-:W-:Y:S05]  /*3730*/  BSYNC.RECONVERGENT B0 ;  /* 0x0000000000007941 */ /* 0x000fea0003800200 */
.L_x_1488:
        /* <DEDUP_REMOVED lines=32> */
.L_x_1491:
[----:B------:R-:W-:Y:S05]  /*3940*/  BSYNC.RECONVERGENT B0 ;  /* 0x0000000000007941 */ /* 0x000fea0003800200 */
.L_x_1490:
        /* <DEDUP_REMOVED lines=32> */
.L_x_1493:
[----:B------:R-:W-:Y:S05]  /*3b50*/  BSYNC.RECONVERGENT B0 ;  /* 0x0000000000007941 */ /* 0x000fea0003800200 */
.L_x_1492:
        /* <DEDUP_REMOVED lines=32> */
.L_x_1495:
[----:B------:R-:W-:Y:S05]  /*3d60*/  BSYNC.RECONVERGENT B0 ;  /* 0x0000000000007941 */ /* 0x000fea0003800200 */
.L_x_1494:
        /* <DEDUP_REMOVED lines=24> */
[----:B------:R-:W0:Y:S01]  /*3ef0*/  LDC R97, c[0x0][0x38c] ;  /* 0x0000e300ff617b82 */ /* 0x000e220000000800 */
[C---:B------:R-:W-:Y:S01]  /*3f00*/  SHF.L.U32 R80, R8.reuse, 0xa, RZ ;  /* 0x0000000a08507819 */ /* 0x040fe200000006ff */
[----:B------:R-:W-:Y:S01]  /*3f10*/  HFMA2 R121, -RZ, RZ, 0, 0 ;  /* 0x00000000ff797431 */ /* 0x000fe200000001ff */
[----:B------:R-:W-:Y:S01]  /*3f20*/  ISETP.NE.AND P0, PT, R8, RZ, PT ;  /* 0x000000ff0800720c */ /* 0x000fe20003f05270 */
[----:B------:R-:W-:Y:S01]  /*3f30*/  FMUL.FTZ R73, R73, R122 ;  /* 0x0000007a49497220 */ /* 0x000fe20000410000 */
[----:B------:R-:W-:Y:S01]  /*3f40*/  LEA R77, R77, -R80, 0x1 ;  /* 0x800000504d4d7211 */ /* 0x000fe200078e08ff */
        /* <DEDUP_REMOVED lines=12> */
[----:B------:R-:W-:Y:S01]  /*4010*/  ISETP.EQ.AND P0, PT, R4, RZ, P0 ;  /* 0x000000ff0400720c */ /* 0x000fe20000702270 */
[----:B------:R-:W-:Y:S01]  /*4020*/  FMUL.FTZ R111, R111, R100 ;  /* 0x000000646f6f7220 */ /* 0x000fe20000410000 */
[----:B------:R-:W-:Y:S01]  /*4030*/  ISETP.GE.AND P1, PT, R12, R77, PT ;  /* 0x0000004d0c00720c */ /* 0x000fe20003f26270 */
[----:B------:R-:W-:Y:S01]  /*4040*/  FMUL.FTZ R113, R83, R98 ;  /* 0x0000006253717220 */ /* 0x000fe20000410000 */
[----:B------:R-:W-:Y:S01]  /*4050*/  FMUL.FTZ R115, R115, R96 ;  /* 0x0000006073737220 */ /* 0x000fe20000410000 */
[----:B------:R-:W-:Y:S01]  /*4060*/  FMUL.FTZ R117, R85, R94 ;  /* 0x0000005e55757220 */ /* 0x000fe20000410000 */
[----:B------:R-:W3:Y:S01]  /*4070*/  LDC.64 R140, c[0x0][0x480] ;  /* 0x00012000ff8c7b82 */ /* 0x000ee20000000a00 */
[----:B------:R-:W-:Y:S01]  /*4080*/  FMUL.FTZ R119, R119, R92 ;  /* 0x0000005c77777220 */ /* 0x000fe20000410000 */
[----:B------:R-:W4:Y:S01]  /*4090*/  LDCU UR5, c[0x0][0x38c] ;  /* 0x00007180ff0577ac */ /* 0x000f220008000800 */
[----:B------:R-:W0:Y:S01]  /*40a0*/  LDCU.64 UR6, c[0x0][0x3a8] ;  /* 0x00007500ff0677ac */ /* 0x000e220008000a00 */
[----:B------:R-:W0:Y:S05]  /*40b0*/  LDCU.64 UR8, c[0x0][0x3e0] ;  /* 0x00007c00ff0877ac */ /* 0x000e2a0008000a00 */
.L_x_1499:
[-C--:B------:R-:W-:Y:S01]  /*40c0*/  ISETP.GE.AND P4, PT, R16, R77.reuse, PT ;  /* 0x0000004d1000720c */ /* 0x080fe20003f86270 */
[----:B------:R-:W5:Y:S01]  /*40d0*/  @!P1 LDC.64 R84, c[0x0][0x3c0] ;  /* 0x0000f000ff549b82 */ /* 0x000f620000000a00 */
[-C--:B------:R-:W-:Y:S02]  /*40e0*/  ISETP.GE.AND P5, PT, R18, R77.reuse, PT ;  /* 0x0000004d1200720c */ /* 0x080fe40003fa6270 */
[----:B------:R-:W-:Y:S02]  /*40f0*/  @!P1 MOV R86, R12 ;  /* 0x0000000c00569202 */ /* 0x000fe40000000f00 */
[----:B------:R-:W-:Y:S02]  /*4100*/  @!P1 MOV R87, RZ ;  /* 0x000000ff00579202 */ /* 0x000fe40000000f00 */
[----:B------:R-:W-:Y:S02]  /*4110*/  ISETP.GE.AND P3, PT, R20, R77, PT ;  /* 0x0000004d1400720c */ /* 0x000fe40003f66270 */
[----:B------:R-:W-:-:S03]  /*4120*/  PRMT R156, RZ, 0x7610, R156 ;  /* 0x00007610ff9c7816 */ /* 0x000fc6000000009c */
[----:B------:R-:W4:Y:S08]  /*4130*/  @!P4 LDC.64 R82, c[0x0][0x3c0] ;  /* 0x0000f000ff52cb82 */ /* 0x000f300000000a00 */
[----:B------:R-:W0:Y:S01]  /*4140*/  @!P5 LDC.64 R80, c[0x0][0x3c0] ;  /* 0x0000f000ff50db82 */ /* 0x000e220000000a00 */
[----:B-----5:R-:W-:Y:S01]  /*4150*/  @!P1 IMAD.WIDE.U32 R86, R121, R84, R86 ;  /* 0x0000005479569225 */ /* 0x020fe200078e0056 */
[----:B------:R-:W-:-:S03]  /*4160*/  @!P4 MOV R84, R16 ;  /* 0x000000100054c202 */ /* 0x000fc60000000f00 */
[----:B------:R-:W-:Y:S01]  /*4170*/  @!P1 IMAD R87, R121, R85, R87 ;  /* 0x0000005579579224 */ /* 0x000fe200078e0257 */
[----:B------:R-:W-:Y:S02]  /*4180*/  @!P4 MOV R85, RZ ;  /* 0x000000ff0055c202 */ /* 0x000fe40000000f00 */
[----:B------:R-:W-:-:S04]  /*4190*/  @!P1 LEA R88, P2, R86, R15, 0x1 ;  /* 0x0000000f56589211 */ /* 0x000fc800078408ff */
[----:B------:R-:W-:Y:S01]  /*41a0*/  @!P1 LEA.HI.X R89, R86, R17, R87, 0x1, P2 ;  /* 0x0000001156599211 */ /* 0x000fe200010f0c57 */
[----:B----4-:R-:W-:Y:S01]  /*41b0*/  @!P4 IMAD.WIDE.U32 R84, R121, R82, R84 ;  /* 0x000000527954c225 */ /* 0x010fe200078e0054 */
[----:B------:R-:W-:-:S03]  /*41c0*/  ISETP.GE.AND P2, PT, R22, R77, PT ;  /* 0x0000004d1600720c */ /* 0x000fc60003f46270 */
[C---:B------:R-:W-:Y:S01]  /*41d0*/  @!P4 IMAD R85, R121.reuse, R83, R85 ;  /* 0x000000537955c224 */ /* 0x040fe200078e0255 */
[C---:B------:R-:W-:Y:S01]  /*41e0*/  @!P4 LEA R90, P6, R84.reuse, R15, 0x1 ;  /* 0x0000000f545ac211 */ /* 0x040fe200078c08ff */
[----:B------:R-:W4:Y:S03]  /*41f0*/  @!P3 LDC.64 R82, c[0x0][0x3c0] ;  /* 0x0000f000ff52bb82 */ /* 0x000f260000000a00 */
[----:B------:R-:W-:Y:S02]  /*4200*/  @!P4 LEA.HI.X R91, R84, R17, R85, 0x1, P6 ;  /* 0x00000011545bc211 */ /* 0x000fe400030f0c55 */
[----:B------:R-:W-:Y:S02]  /*4210*/  @!P5 MOV R84, R18 ;  /* 0x000000120054d202 */ /* 0x000fe40000000f00 */
[----:B------:R-:W-:Y:S01]  /*4220*/  @!P5 MOV R85, RZ ;  /* 0x000000ff0055d202 */ /* 0x000fe20000000f00 */
[----:B------:R5:W2:Y:S02]  /*4230*/  @!P4 LDG.E.U16 R156, desc[UR20][R90.64] ;  /* 0x000000145a9cc981 */ /* 0x000aa4000c1e1500 */
[----:B0-----:R-:W-:-:S03]  /*4240*/  @!P5 IMAD.WIDE.U32 R86, R121, R80, R84 ;  /* 0x000000507956d225 */ /* 0x001fc600078e0054 */
[----:B------:R-:W5:Y:S01]  /*4250*/  @!P2 LDC.64 R84, c[0x0][0x3c0] ;  /* 0x0000f000ff54ab82 */ /* 0x000f620000000a00 */
[----:B------:R-:W-:Y:S01]  /*4260*/  @!P5 IMAD R81, R121, R81, R87 ;  /* 0x000000517951d224 */ /* 0x000fe200078e0257 */
[----:B------:R-:W-:Y:S02]  /*4270*/  @!P5 LEA R152, P6, R86, R15, 0x1 ;  /* 0x0000000f5698d211 */ /* 0x000fe400078c08ff */
[----:B------:R-:W-:Y:S02]  /*4280*/  ISETP.GE.AND P4, PT, R24, R77, PT ;  /* 0x0000004d1800720c */ /* 0x000fe40003f86270 */
[----:B------:R-:W-:Y:S02]  /*4290*/  @!P5 LEA.HI.X R153, R86, R17, R81, 0x1, P6 ;  /* 0x000000115699d211 */ /* 0x000fe400030f0c51 */
[----:B------:R-:W-:Y:S02]  /*42a0*/  @!P3 MOV R80, R20 ;  /* 0x000000140050b202 */ /* 0x000fe40000000f00 */
[----:B------:R-:W-:-:S02]  /*42b0*/  @!P3 MOV R81, RZ ;  /* 0x000000ff0051b202 */ /* 0x000fc40000000f00 */
[----:B------:R-:W-:Y:S01]  /*42c0*/  PRMT R158, RZ, 0x7610, R158 ;  /* 0x00007610ff9e7816 */ /* 0x000fe2000000009e */
[----:B----4-:R-:W-:-:S04]  /*42d0*/  @!P3 IMAD.WIDE.U32 R86, R121, R82, R80 ;  /* 0x000000527956b225 */ /* 0x010fc800078e0050 */
[----:B------:R-:W0:Y:S01]  /*42e0*/  @!P4 LDC.64 R80, c[0x0][0x3c0] ;  /* 0x0000f000ff50cb82 */ /* 0x000e220000000a00 */
[----:B------:R-:W4:Y:S01]  /*42f0*/  @!P5 LDG.E.U16 R158, desc[UR20][R152.64] ;  /* 0x00000014989ed981 */ /* 0x000f22000c1e1500 */
        /* <DEDUP_REMOVED lines=9> */
[----:B------:R1:W3:Y:S01]  /*4390*/  @!P3 LDG.E.U16 R160, desc[UR20][R150.64] ;  /* 0x0000001496a0b981 */ /* 0x0002e2000c1e1500 */
[----:B------:R-:W-:Y:S01]  /*43a0*/  @!P2 IMAD R85, R121, R85, R91 ;  /* 0x000000557955a224 */ /* 0x000fe200078e025b */
[----:B------:R-:W-:Y:S02]  /*43b0*/  @!P2 LEA R86, P6, R90, R15, 0x1 ;  /* 0x0000000f5a56a211 */ /* 0x000fe400078c08ff */
[----:B------:R-:W-:Y:S02]  /*43c0*/  ISETP.GE.AND P3, PT, R28, R77, PT ;  /* 0x0000004d1c00720c */ /* 0x000fe40003f66270 */
[----:B------:R-:W-:Y:S02]  /*43d0*/  @!P2 LEA.HI.X R87, R90, R17, R85, 0x1, P6 ;  /* 0x000000115a57a211 */ /* 0x000fe400030f0c55 */
[----:B------:R-:W-:Y:S02]  /*43e0*/  @!P4 MOV R84, R24 ;  /* 0x000000180054c202 */ /* 0x000fe40000000f00 */
[----:B------:R-:W-:-:S02]  /*43f0*/  @!P4 MOV R85, RZ ;  /* 0x000000ff0055c202 */ /* 0x000fc40000000f00 */
[----:B------:R-:W-:Y:S01]  /*4400*/  PRMT R162, RZ, 0x7610, R162 ;  /* 0x00007610ffa27816 */ /* 0x000fe200000000a2 */
[----:B0-----:R-:W-:-:S05]  /*4410*/  @!P4 IMAD.WIDE.U32 R84, R121, R80, R84 ;  /* 0x000000507954c225 */ /* 0x001fca00078e0054 */
[----:B------:R0:W3:Y:S01]  /*4420*/  @!P2 LDG.E.U16 R162, desc[UR20][R86.64] ;  /* 0x0000001456a2a981 */ /* 0x0000e2000c1e1500 */
[----:B------:R-:W-:Y:S01]  /*4430*/  @!P4 IMAD R85, R121, R81, R85 ;  /* 0x000000517955c224 */ /* 0x000fe200078e0255 */
[----:B-1----:R-:W-:Y:S01]  /*4440*/  @!P4 LEA R150, P6, R84, R15, 0x1 ;  /* 0x0000000f5496c211 */ /* 0x002fe200078c08ff */
[----:B------:R-:W0:Y:S01]  /*4450*/  @!P3 LDC.64 R80, c[0x0][0x3c0] ;  /* 0x0000f000ff50bb82 */ /* 0x000e220000000a00 */
[----:B------:R-:W-:Y:S02]  /*4460*/  ISETP.GE.AND P2, PT, R30, R77, PT ;  /* 0x0000004d1e00720c */ /* 0x000fe40003f46270 */
[----:B------:R-:W-:Y:S02]  /*4470*/  @!P4 LEA.HI.X R151, R84, R17, R85, 0x1, P6 ;  /* 0x000000115497c211 */ /* 0x000fe400030f0c55 */
[----:B------:R-:W-:Y:S02]  /*4480*/  @!P5 MOV R84, R26 ;  /* 0x0000001a0054d202 */ /* 0x000fe40000000f00 */
[----:B------:R-:W-:-:S02]  /*4490*/  @!P5 MOV R85, RZ ;  /* 0x000000ff0055d202 */ /* 0x000fc40000000f00 */
[----:B------:R-:W-:Y:S01]  /*44a0*/  PRMT R164, RZ, 0x7610, R164 ;  /* 0x00007610ffa47816 */ /* 0x000fe200000000a4 */
[----:B-----5:R-:W-:-:S05]  /*44b0*/  @!P5 IMAD.WIDE.U32 R84, R121, R82, R84 ;  /* 0x000000527954d225 */ /* 0x020fca00078e0054 */
[----:B------:R1:W5:Y:S01]  /*44c0*/  @!P4 LDG.E.U16 R164, desc[UR20][R150.64] ;  /* 0x0000001496a4c981 */ /* 0x000362000c1e1500 */
[----:B------:R-:W-:Y:S01]  /*44d0*/  @!P5 IMAD R85, R121, R83, R85 ;  /* 0x000000537955d224 */ /* 0x000fe200078e0255 */
[----:B------:R-:W-:Y:S01]  /*44e0*/  @!P5 LEA R90, P6, R84, R15, 0x1 ;  /* 0x0000000f545ad211 */ /* 0x000fe200078c08ff */
[----:B------:R-:W1:Y:S01]  /*44f0*/  @!P2 LDC.64 R82, c[0x0][0x3c0] ;  /* 0x0000f000ff52ab82 */ /* 0x000e620000000a00 */
[----:B------:R-:W-:Y:S02]  /*4500*/  ISETP.GE.AND P4, PT, R32, R77, PT ;  /* 0x0000004d2000720c */ /* 0x000fe40003f86270 */
[----:B------:R-:W-:Y:S02]  /*4510*/  @!P5 LEA.HI.X R91, R84, R17, R85, 0x1, P6 ;  /* 0x00000011545bd211 */ /* 0x000fe400030f0c55 */
[----:B------:R-:W-:Y:S02]  /*4520*/  @!P3 MOV R84, R28 ;  /* 0x0000001c0054b202 */ /* 0x000fe40000000f00 */
[----:B------:R-:W-:-:S02]  /*4530*/  @!P3 MOV R85, RZ ;  /* 0x000000ff0055b202 */ /* 0x000fc40000000f00 */
[----:B------:R-:W-:Y:S01]  /*4540*/  PRMT R166, RZ, 0x7610, R166 ;  /* 0x00007610ffa67816 */ /* 0x000fe200000000a6 */
[----:B0-----:R-:W-:-:S04]  /*4550*/  @!P3 IMAD.WIDE.U32 R86, R121, R80, R84 ;  /* 0x000000507956b225 */ /* 0x001fc800078e0054 */
[----:B------:R-:W0:Y:S01]  /*4560*/  @!P4 LDC.64 R84, c[0x0][0x3c0] ;  /* 0x0000f000ff54cb82 */ /* 0x000e220000000a00 */
[----:B------:R0:W5:Y:S01]  /*4570*/  @!P5 LDG.E.U16 R166, desc[UR20][R90.64] ;  /* 0x000000145aa6d981 */ /* 0x000162000c1e1500 */
[----:B------:R-:W-:Y:S01]  /*4580*/  @!P3 IMAD R81, R121, R81, R87 ;  /* 0x000000517951b224 */ /* 0x000fe200078e0257 */
[----:B------:R-:W-:Y:S02]  /*4590*/  @!P3 LEA R152, P6, R86, R15, 0x1 ;  /* 0x0000000f5698b211 */ /* 0x000fe400078c08ff */
[----:B------:R-:W-:Y:S02]  /*45a0*/  ISETP.GE.AND P5, PT, R34, R77, PT ;  /* 0x0000004d2200720c */ /* 0x000fe40003fa6270 */
[----:B------:R-:W-:Y:S02]  /*45b0*/  @!P3 LEA.HI.X R153, R86, R17, R81, 0x1, P6 ;  /* 0x000000115699b211 */ /* 0x000fe400030f0c51 */
[----:B------:R-:W-:Y:S02]  /*45c0*/  @!P2 MOV R80, R30 ;  /* 0x0000001e0050a202 */ /* 0x000fe40000000f00 */
[----:B------:R-:W-:-:S02]  /*45d0*/  @!P2 MOV R81, RZ ;  /* 0x000000ff0051a202 */ /* 0x000fc40000000f00 */
[----:B------:R-:W-:Y:S01]  /*45e0*/  PRMT R168, RZ, 0x7610, R168 ;  /* 0x00007610ffa87816 */ /* 0x000fe200000000a8 */
[----:B-1----:R-:W-:-:S04]  /*45f0*/  @!P2 IMAD.WIDE.U32 R86, R121, R82, R80 ;  /* 0x000000527956a225 */ /* 0x002fc800078e0050 */
[----:B------:R-:W1:Y:S01]  /*4600*/  @!P5 LDC.64 R80, c[0x0][0x3c0] ;  /* 0x0000f000ff50db82 */ /* 0x000e620000000a00 */
[----:B------:R-:W5:Y:S01]  /*4610*/  @!P3 LDG.E.U16 R168, desc[UR20][R152.64] ;  /* 0x0000001498a8b981 */ /* 0x000f62000c1e1500 */
[----:B------:R-:W-:Y:S01]  /*4620*/  @!P2 IMAD R83, R121, R83, R87 ;  /* 0x000000537953a224 */ /* 0x000fe200078e0257 */
[----:B------:R-:W-:Y:S02]  /*4630*/  @!P2 LEA R150, P6, R86, R15, 0x1 ;  /* 0x0000000f5696a211 */ /* 0x000fe400078c08ff */
        /* <DEDUP_REMOVED lines=15> */
[----:B-1----:R-:W-:-:S05]  /*4730*/  @!P5 IMAD.WIDE.U32 R84, R121, R80, R84 ;  /* 0x000000507954d225 */ /* 0x002fca00078e0054 */
        /* <DEDUP_REMOVED lines=9> */
[----:B0-----:R-:W-:-:S05]  /*47d0*/  @!P3 IMAD.WIDE.U32 R84, R121, R82, R84 ;  /* 0x000000527954b225 */ /* 0x001fca00078e0054 */
[----:B------:R0:W5:Y:S01]  /*47e0*/  @!P5 LDG.E.U16 R174, desc[UR20][R90.64] ;  /* 0x000000145aaed981 */ /* 0x000162000c1e1500 */
[----:B------:R-:W-:Y:S01]  /*47f0*/  @!P3 IMAD R85, R121, R83, R85 ;  /* 0x000000537955b224 */ /* 0x000fe200078e0255 */
[----:B------:R-:W-:Y:S01]  /*4800*/  @!P3 LEA R150, P6, R84, R15, 0x1 ;  /* 0x0000000f5496b211 */ /* 0x000fe200078c08ff */
[----:B------:R-:W2:Y:S01]  /*4810*/  @!P4 LDC.64 R82, c[0x0][0x3c0] ;  /* 0x0000f000ff52cb82 */ /* 0x000ea20000000a00 */
[----:B------:R-:W-:Y:S02]  /*4820*/  ISETP.GE.AND P5, PT, R42, R77, PT ;  /* 0x0000004d2a00720c */ /* 0x000fe40003fa6270 */
[----:B------:R-:W-:Y:S02]  /*4830*/  @!P3 LEA.HI.X R151, R84, R17, R85, 0x1, P6 ;  /* 0x000000115497b211 */ /* 0x000fe400030f0c55 */
[----:B------:R-:W-:Y:S02]  /*4840*/  @!P2 MOV R84, R38 ;  /* 0x000000260054a202 */ /* 0x000fe40000000f00 */
[----:B------:R-:W-:-:S02]  /*4850*/  @!P2 MOV R85, RZ ;  /* 0x000000ff0055a202 */ /* 0x000fc40000000f00 */
[----:B------:R-:W-:Y:S01]  /*4860*/  PRMT R176, RZ, 0x7610, R176 ;  /* 0x00007610ffb07816 */ /* 0x000fe200000000b0 */
[----:B-1----:R-:W-:-:S04]  /*4870*/  @!P2 IMAD.WIDE.U32 R86, R121, R80, R84 ;  /* 0x000000507956a225 */ /* 0x002fc800078e0054 */
[----:B------:R-:W1:Y:S01]  /*4880*/  @!P5 LDC.64 R84, c[0x0][0x3c0] ;  /* 0x0000f000ff54db82 */ /* 0x000e620000000a00 */
[----:B------:R2:W5:Y:S01]  /*4890*/  @!P3 LDG.E.U16 R176, desc[UR20][R150.64] ;  /* 0x0000001496b0b981 */ /* 0x000562000c1e1500 */
[----:B------:R-:W-:Y:S01]  /*48a0*/  @!P2 IMAD R81, R121, R81, R87 ;  /* 0x000000517951a224 */ /* 0x000fe200078e0257 */
[----:B0-----:R-:W-:Y:S02]  /*48b0*/  @!P2 LEA R90, P6, R86, R15, 0x1 ;  /* 0x0000000f565aa211 */ /* 0x001fe400078c08ff */
[----:B------:R-:W-:Y:S02]  /*48c0*/  ISETP.GE.AND P3, PT, R44, R77, PT ;  /* 0x0000004d2c00720c */ /* 0x000fe40003f66270 */
[----:B------:R-:W-:Y:S02]  /*48d0*/  @!P2 LEA.HI.X R91, R86, R17, R81, 0x1, P6 ;  /* 0x00000011565ba211 */ /* 0x000fe400030f0c51 */
[----:B------:R-:W-:Y:S02]  /*48e0*/  @!P4 MOV R80, R40 ;  /* 0x000000280050c202 */ /* 0x000fe40000000f00 */
[----:B------:R-:W-:-:S02]  /*48f0*/  @!P4 MOV R81, RZ ;  /* 0x000000ff0051c202 */ /* 0x000fc40000000f00 */
[----:B------:R-:W-:Y:S01]  /*4900*/  PRMT R178, RZ, 0x7610, R178 ;  /* 0x00007610ffb27816 */ /* 0x000fe200000000b2 */
[----:B--2---:R-:W-:-:S04]  /*4910*/  @!P4 IMAD.WIDE.U32 R86, R121, R82, R80 ;  /* 0x000000527956c225 */ /* 0x004fc800078e0050 */
        /* <DEDUP_REMOVED lines=13> */
[----:B--2---:R-:W-:Y:S02]  /*49f0*/  @!P5 LEA R90, P6, R86, R15, 0x1 ;  /* 0x0000000f565ad211 */ /* 0x004fe400078c08ff */
[----:B------:R-:W-:Y:S02]  /*4a00*/  ISETP.GE.AND P4, PT, R48, R77, PT ;  /* 0x0000004d3000720c */ /* 0x000fe40003f86270 */
[----:B------:R-:W-:Y:S02]  /*4a10*/  @!P5 LEA.HI.X R91, R86, R17, R85, 0x1, P6 ;  /* 0x00000011565bd211 */ /* 0x000fe400030f0c55 */
[----:B------:R-:W-:Y:S02]  /*4a20*/  @!P3 MOV R84, R44 ;  /* 0x0000002c0054b202 */ /* 0x000fe40000000f00 */
[----:B------:R-:W-:-:S02]  /*4a30*/  @!P3 MOV R85, RZ ;  /* 0x000000ff0055b202 */ /* 0x000fc40000000f00 */
[----:B------:R-:W-:Y:S01]  /*4a40*/  PRMT R182, RZ, 0x7610, R182 ;  /* 0x00007610ffb67816 */ /* 0x000fe200000000b6 */
[----:B0-----:R-:W-:-:S05]  /*4a50*/  @!P3 IMAD.WIDE.U32 R84, R121, R80, R84 ;  /* 0x000000507954b225 */ /* 0x001fca00078e0054 */
[----:B------:R0:W2:Y:S01]  /*4a60*/  @!P5 LDG.E.U16 R182, desc[UR20][R90.64] ;  /* 0x000000145ab6d981 */ /* 0x0000a2000c1e1500 */
[----:B------:R-:W-:Y:S01]  /*4a70*/  @!P3 IMAD R85, R121, R81, R85 ;  /* 0x000000517955b224 */ /* 0x000fe200078e0255 */
[----:B------:R-:W-:Y:S01]  /*4a80*/  @!P3 LEA R150, P6, R84, R15, 0x1 ;  /* 0x0000000f5496b211 */ /* 0x000fe200078c08ff */
[----:B------:R-:W4:Y:S01]  /*4a90*/  @!P4 LDC.64 R80, c[0x0][0x3c0] ;  /* 0x0000f000ff50cb82 */ /* 0x000f220000000a00 */
[----:B------:R-:W-:Y:S02]  /*4aa0*/  ISETP.GE.AND P5, PT, R50, R77, PT ;  /* 0x0000004d3200720c */ /* 0x000fe40003fa6270 */
[----:B------:R-:W-:Y:S02]  /*4ab0*/  @!P3 LEA.HI.X R151, R84, R17, R85, 0x1, P6 ;  /* 0x000000115497b211 */ /* 0x000fe400030f0c55 */
[----:B------:R-:W-:Y:S02]  /*4ac0*/  @!P2 MOV R84, R46 ;  /* 0x0000002e0054a202 */ /* 0x000fe40000000f00 */
[----:B------:R-:W-:-:S02]  /*4ad0*/  @!P2 MOV R85, RZ ;  /* 0x000000ff0055a202 */ /* 0x000fc40000000f00 */
[----:B------:R-:W-:Y:S01]  /*4ae0*/  PRMT R184, RZ, 0x7610, R184 ;  /* 0x00007610ffb87816 */ /* 0x000fe200000000b8 */
[----:B-1----:R-:W-:-:S04]  /*4af0*/  @!P2 IMAD.WIDE.U32 R86, R121, R82, R84 ;  /* 0x000000527956a225 */ /* 0x002fc800078e0054 */
[----:B------:R-:W1:Y:S01]  /*4b00*/  @!P5 LDC.64 R84, c[0x0][0x3c0] ;  /* 0x0000f000ff54db82 */ /* 0x000e620000000a00 */
[----:B------:R4:W2:Y:S01]  /*4b10*/  @!P3 LDG.E.U16 R184, desc[UR20][R150.64] ;  /* 0x0000001496b8b981 */ /* 0x0008a2000c1e1500 */
[----:B------:R-:W-:Y:S01]  /*4b20*/  @!P2 IMAD R83, R121, R83, R87 ;  /* 0x000000537953a224 */ /* 0x000fe200078e0257 */
[----:B0-----:R-:W-:Y:S02]  /*4b30*/  @!P2 LEA R90, P6, R86, R15, 0x1 ;  /* 0x0000000f565aa211 */ /* 0x001fe400078c08ff */
[----:B------:R-:W-:Y:S02]  /*4b40*/  ISETP.GE.AND P3, PT, R52, R77, PT ;  /* 0x0000004d3400720c */ /* 0x000fe40003f66270 */
[----:B------:R-:W-:Y:S02]  /*4b50*/  @!P2 LEA.HI.X R91, R86, R17, R83, 0x1, P6 ;  /* 0x00000011565ba211 */ /* 0x000fe400030f0c53 */
[----:B------:R-:W-:Y:S02]  /*4b60*/  @!P4 MOV R82, R48 ;  /* 0x000000300052c202 */ /* 0x000fe40000000f00 */
[----:B------:R-:W-:-:S02]  /*4b70*/  @!P4 MOV R83, RZ ;  /* 0x000000ff0053c202 */ /* 0x000fc40000000f00 */
[----:B------:R-:W-:Y:S01]  /*4b80*/  PRMT R123, RZ, 0x7610, R123 ;  /* 0x00007610ff7b7816 */ /* 0x000fe2000000007b */
[----:B----4-:R-:W-:-:S04]  /*4b90*/  @!P4 IMAD.WIDE.U32 R86, R121, R80, R82 ;  /* 0x000000507956c225 */ /* 0x010fc800078e0052 */
        /* <DEDUP_REMOVED lines=23> */
[----:B---3--:R-:W-:Y:S02]  /*4d10*/  @!P3 LEA R150, P6, R86, R15, 0x1 ;  /* 0x0000000f5696b211 */ /* 0x008fe400078c08ff */
[----:B------:R-:W-:Y:S02]  /*4d20*/  ISETP.GE.AND P5, PT, R58, R77, PT ;  /* 0x0000004d3a00720c */ /* 0x000fe40003fa6270 */
[----:B------:R-:W-:Y:S02]  /*4d30*/  @!P3 LEA.HI.X R151, R86, R17, R83, 0x1, P6 ;  /* 0x000000115697b211 */ /* 0x000fe400030f0c53 */
[----:B------:R-:W-:Y:S02]  /*4d40*/  @!P2 MOV R82, R54 ;  /* 0x000000360052a202 */ /* 0x000fe40000000f00 */
[----:B------:R-:W-:-:S03]  /*4d50*/  @!P2 MOV R83, RZ ;  /* 0x000000ff0053a202 */ /* 0x000fc60000000f00 */
[----:B-1----:R-:W-:Y:S01]  /*4d60*/  @!P2 IMAD.WIDE.U32 R86, R121, R80, R82 ;  /* 0x000000507956a225 */ /* 0x002fe200078e0052 */
[----:B------:R-:W-:-:S03]  /*4d70*/  PRMT R129, RZ, 0x7610, R129 ;  /* 0x00007610ff817816 */ /* 0x000fc60000000081 */
[----:B------:R-:W1:Y:S01]  /*4d80*/  @!P5 LDC.64 R82, c[0x0][0x3c0] ;  /* 0x0000f000ff52db82 */ /* 0x000e620000000a00 */
[----:B------:R-:W-:Y:S01]  /*4d90*/  @!P2 IMAD R81, R121, R81, R87 ;  /* 0x000000517951a224 */ /* 0x000fe200078e0257 */
[C---:B------:R-:W-:Y:S02]  /*4da0*/  @!P2 LEA R152, P6, R86.reuse, R15, 0x1 ;  /* 0x0000000f5698a211 */ /* 0x040fe400078c08ff */
[----:B------:R-:W-:Y:S01]  /*4db0*/  MOV R87, R5 ;  /* 0x0000000500577202 */ /* 0x000fe20000000f00 */
[----:B------:R3:W2:Y:S01]  /*4dc0*/  @!P3 LDG.E.U16 R129, desc[UR20][R150.64] ;  /* 0x000000149681b981 */ /* 0x0006a2000c1e1500 */
[----:B------:R-:W-:Y:S02]  /*4dd0*/  @!P2 LEA.HI.X R153, R86, R17, R81, 0x1, P6 ;  /* 0x000000115699a211 */ /* 0x000fe400030f0c51 */
[----:B------:R-:W-:Y:S02]  /*4de0*/  MOV R86, R148 ;  /* 0x0000009400567202 */ /* 0x000fe40000000f00 */
[----:B------:R-:W-:-:S02]  /*4df0*/  @!P4 MOV R80, R56 ;  /* 0x000000380050c202 */ /* 0x000fc40000000f00 */
[----:B------:R-:W-:Y:S02]  /*4e00*/  @!P4 MOV R81, RZ ;  /* 0x000000ff0051c202 */ /* 0x000fe40000000f00 */
[----:B------:R-:W-:Y:S02]  /*4e10*/  ISETP.GE.AND P3, PT, R60, R77, PT ;  /* 0x0000004d3c00720c */ /* 0x000fe40003f66270 */
[----:B------:R-:W-:Y:S01]  /*4e20*/  PRMT R131, RZ, 0x7610, R131 ;  /* 0x00007610ff837816 */ /* 0x000fe20000000083 */
[----:B----4-:R-:W-:-:S04]  /*4e30*/  IMAD.WIDE.U32 R90, R121, UR6, R86 ;  /* 0x00000006795a7c25 */ /* 0x010fc8000f8e0056 */
[C---:B0-----:R-:W-:Y:S01]  /*4e40*/  @!P4 IMAD.WIDE.U32 R80, R121.reuse, R84, R80 ;  /* 0x000000547950c225 */ /* 0x041fe200078e0050 */
[----:B------:R0:W4:Y:S01]  /*4e50*/  @!P2 LDG.E.U16 R131, desc[UR20][R152.64] ;  /* 0x000000149883a981 */ /* 0x000122000c1e1500 */
[----:B---3--:R-:W-:Y:S02]  /*4e60*/  LEA R150, P2, R90, R144, 0x3 ;  /* 0x000000905a967211 */ /* 0x008fe400078418ff */
[C---:B------:R-:W-:Y:S01]  /*4e70*/  IMAD R87, R121.reuse, UR7, R91 ;  /* 0x0000000779577c24 */ /* 0x040fe2000f8e025b */
[----:B------:R-:W-:Y:S01]  /*4e80*/  @!P4 LEA R86, P6, R80, R15, 0x1 ;  /* 0x0000000f5056c211 */ /* 0x000fe200078c08ff */
[----:B------:R-:W-:Y:S02]  /*4e90*/  @!P4 IMAD R81, R121, R85, R81 ;  /* 0x000000557951c224 */ /* 0x000fe400078e0251 */
[----:B------:R-:W3:Y:S01]  /*4ea0*/  @!P3 LDC.64 R84, c[0x0][0x3c0] ;  /* 0x0000f000ff54bb82 */ /* 0x000ee20000000a00 */
[----:B------:R-:W-:Y:S02]  /*4eb0*/  LEA.HI.X R151, R90, R145, R87, 0x3, P2 ;  /* 0x000000915a977211 */ /* 0x000fe400010f1c57 */
[----:B------:R-:W-:-:S02]  /*4ec0*/  @!P4 LEA.HI.X R87, R80, R17, R81, 0x1, P6 ;  /* 0x000000115057c211 */ /* 0x000fc400030f0c51 */
[----:B------:R-:W-:Y:S02]  /*4ed0*/  @!P5 MOV R80, R58 ;  /* 0x0000003a0050d202 */ /* 0x000fe40000000f00 */
[----:B------:R-:W-:Y:S02]  /*4ee0*/  @!P5 MOV R81, RZ ;  /* 0x000000ff0051d202 */ /* 0x000fe40000000f00 */
[----:B------:R-:W-:Y:S01]  /*4ef0*/  ISETP.GE.AND P2, PT, R62, R77, PT ;  /* 0x0000004d3e00720c */ /* 0x000fe20003f46270 */
[C---:B-1----:R-:W-:Y:S01]  /*4f00*/  @!P5 IMAD.WIDE.U32 R90, R121.reuse, R82, R80 ;  /* 0x00000052795ad225 */ /* 0x042fe200078e0050 */
[----:B------:R-:W-:Y:S02]  /*4f10*/  PRMT R133, RZ, 0x7610, R133 ;  /* 0x00007610ff857816 */ /* 0x000fe40000000085 */
[----:B------:R-:W5:Y:S01]  /*4f20*/  LDG.E.64 R80, desc[UR20][R150.64] ;  /* 0x0000001496507981 */ /* 0x000f62000c1e1b00 */
[----:B------:R-:W-:Y:S01]  /*4f30*/  @!P5 IMAD R83, R121, R83, R91 ;  /* 0x000000537953d224 */ /* 0x000fe200078e025b */
[----:B0-----:R-:W-:-:S02]  /*4f40*/  @!P5 LEA R152, P6, R90, R15, 0x1 ;  /* 0x0000000f5a98d211 */ /* 0x001fc400078c08ff */
[----:B------:R0:W4:Y:S02]  /*4f50*/  @!P4 LDG.E.U16 R133, desc[UR20][R86.64] ;  /* 0x000000145685c981 */ /* 0x000124000c1e1500 */
[----:B------:R-:W-:-:S03]  /*4f60*/  @!P5 LEA.HI.X R153, R90, R17, R83, 0x1, P6 ;  /* 0x000000115a99d211 */ /* 0x000fc600030f0c53 */
[----:B------:R-:W1:Y:S01]  /*4f70*/  @!P2 LDC.64 R82, c[0x0][0x3c0] ;  /* 0x0000f000ff52ab82 */ /* 0x000e620000000a00 */
[-C--:B------:R-:W-:Y:S02]  /*4f80*/  ISETP.GE.AND P4, PT, R64, R77.reuse, PT ;  /* 0x0000004d4000720c */ /* 0x080fe40003f86270 */
[----:B------:R-:W-:Y:S02]  /*4f90*/  PRMT R135, RZ, 0x7610, R135 ;  /* 0x00007610ff877816 */ /* 0x000fe40000000087 */
[----:B0-----:R-:W-:Y:S02]  /*4fa0*/  @!P3 MOV R86, R60 ;  /* 0x0000003c0056b202 */ /* 0x001fe40000000f00 */
[----:B------:R-:W-:Y:S02]  /*4fb0*/  @!P3 MOV R87, RZ ;  /* 0x000000ff0057b202 */ /* 0x000fe40000000f00 */
[----:B------:R-:W4:Y:S01]  /*4fc0*/  @!P5 LDG.E.U16 R135, desc[UR20][R152.64] ;  /* 0x000000149887d981 */ /* 0x000f22000c1e1500 */
[----:B------:R-:W-:Y:S01]  /*4fd0*/  ISETP.GE.AND P6, PT, R66, R77, PT ;  /* 0x0000004d4200720c */ /* 0x000fe20003fc6270 */
[----:B---3--:R-:W-:-:S04]  /*4fe0*/  @!P3 IMAD.WIDE.U32 R90, R121, R84, R86 ;  /* 0x00000054795ab225 */ /* 0x008fc800078e0056 */
[C---:B------:R-:W-:Y:S01]  /*4ff0*/  @!P3 IMAD R86, R121.reuse, R85, R91 ;  /* 0x000000557956b224 */ /* 0x040fe200078e025b */
[C---:B------:R-:W-:Y:S01]  /*5000*/  @!P3 LEA R154, P5, R90.reuse, R15, 0x1 ;  /* 0x0000000f5a9ab211 */ /* 0x040fe200078a08ff */
[----:B------:R-:W0:Y:S01]  /*5010*/  @!P4 LDC.64 R84, c[0x0][0x3c0] ;  /* 0x0000f000ff54cb82 */ /* 0x000e220000000a00 */
[----:B------:R-:W-:Y:S02]  /*5020*/  @!P2 MOV R87, RZ ;  /* 0x000000ff0057a202 */ /* 0x000fe40000000f00 */
[----:B------:R-:W-:Y:S02]  /*5030*/  @!P3 LEA.HI.X R155, R90, R17, R86, 0x1, P5 ;  /* 0x000000115a9bb211 */ /* 0x000fe400028f0c56 */
[----:B------:R-:W-:Y:S02]  /*5040*/  @!P2 MOV R86, R62 ;  /* 0x0000003e0056a202 */ /* 0x000fe40000000f00 */
[----:B------:R-:W-:Y:S01]  /*5050*/  PRMT R137, RZ, 0x7610, R137 ;  /* 0x00007610ff897816 */ /* 0x000fe20000000089 */
[----:B------:R-:W3:Y:S02]  /*5060*/  @!P6 LDC.64 R90, c[0x0][0x3c0] ;  /* 0x0000f000ff5aeb82 */ /* 0x000ee40000000a00 */
[----:B-1----:R-:W-:Y:S01]  /*5070*/  @!P2 IMAD.WIDE.U32 R86, R121, R82, R86 ;  /* 0x000000527956a225 */ /* 0x002fe200078e0056 */
[----:B------:R-:W-:-:S02]  /*5080*/  ISETP.GE.AND P5, PT, R68, R77, PT ;  /* 0x0000004d4400720c */ /* 0x000fc40003fa6270 */
[----:B------:R-:W4:Y:S01]  /*5090*/  @!P3 LDG.E.U16 R137, desc[UR20][R154.64] ;  /* 0x000000149a89b981 */ /* 0x000f22000c1e1500 */
[----:B------:R-:W-:Y:S01]  /*50a0*/  @!P2 IMAD R87, R121, R83, R87 ;  /* 0x000000537957a224 */ /* 0x000fe200078e0257 */
[C---:B------:R-:W-:Y:S02]  /*50b0*/  @!P2 LEA R150, P3, R86.reuse, R15, 0x1 ;  /* 0x0000000f5696a211 */ /* 0x040fe400078608ff */
[----:B------:R-:W-:Y:S02]  /*50c0*/  PRMT R186, RZ, 0x7610, R186 ;  /* 0x00007610ffba7816 */ /* 0x000fe400000000ba */
[----:B------:R-:W-:Y:S02]  /*50d0*/  @!P2 LEA.HI.X R151, R86, R17, R87, 0x1, P3 ;  /* 0x000000115697a211 */ /* 0x000fe400018f0c57 */
[----:B------:R-:W-:Y:S02]  /*50e0*/  @!P4 MOV R86, R64 ;  /* 0x000000400056c202 */ /* 0x000fe40000000f00 */
[----:B------:R-:W-:Y:S01]  /*50f0*/  @!P4 MOV R87, RZ ;  /* 0x000000ff0057c202 */ /* 0x000fe20000000f00 */
[----:B------:R0:W2:Y:S01]  /*5100*/  @!P1 LDG.E.U16 R186, desc[UR20][R88.64] ;  /* 0x0000001458ba9981 */ /* 0x0000a2000c1e1500 */
[----:B------:R-:W1:Y:S01]  /*5110*/  @!P5 LDC.64 R82, c[0x0][0x3c0] ;  /* 0x0000f000ff52db82 */ /* 0x000e620000000a00 */
[----:B------:R-:W-:-:S06]  /*5120*/  PRMT R139, RZ, 0x7610, R139 ;  /* 0x00007610ff8b7816 */ /* 0x000fcc000000008b */
[----:B------:R1:W4:Y:S01]  /*5130*/  @!P2 LDG.E.U16 R139, desc[UR20][R150.64] ;  /* 0x00000014968ba981 */ /* 0x000322000c1e1500 */
[----:B0-----:R-:W-:Y:S01]  /*5140*/  @!P4 IMAD.WIDE.U32 R88, R121, R84, R86 ;  /* 0x000000547958c225 */ /* 0x001fe200078e0056 */
[----:B------:R-:W-:-:S03]  /*5150*/  @!P6 MOV R84, R66 ;  /* 0x000000420054e202 */ /* 0x000fc60000000f00 */
[C---:B------:R-:W-:Y:S01]  /*5160*/  @!P4 IMAD R87, R121.reuse, R85, R89 ;  /* 0x000000557957c224 */ /* 0x040fe200078e0259 */
[----:B------:R-:W-:Y:S02]  /*5170*/  @!P6 MOV R85, RZ ;  /* 0x000000ff0055e202 */ /* 0x000fe40000000f00 */
[----:B------:R-:W-:Y:S01]  /*5180*/  @!P4 LEA R86, P3, R88, R15, 0x1 ;  /* 0x0000000f5856c211 */ /* 0x000fe200078608ff */
[----:B---3--:R-:W-:-:S03]  /*5190*/  @!P6 IMAD.WIDE.U32 R84, R121, R90, R84 ;  /* 0x0000005a7954e225 */ /* 0x008fc600078e0054 */
[----:B------:R-:W-:Y:S02]  /*51a0*/  @!P4 LEA.HI.X R87, R88, R17, R87, 0x1, P3 ;  /* 0x000000115857c211 */ /* 0x000fe400018f0c57 */
[----:B------:R-:W-:Y:S01]  /*51b0*/  ISETP.GE.AND P2, PT, R70, R77, PT ;  /* 0x0000004d4600720c */ /* 0x000fe20003f46270 */
[----:B------:R-:W-:Y:S01]  /*51c0*/  @!P6 IMAD R91, R121, R91, R85 ;  /* 0x0000005b795be224 */ /* 0x000fe200078e0255 */
[C---:B------:R-:W-:Y:S02]  /*51d0*/  @!P6 LEA R152, P3, R84.reuse, R15, 0x1 ;  /* 0x0000000f5498e211 */ /* 0x040fe400078608ff */
[----:B------:R-:W-:Y:S02]  /*51e0*/  @!P5 MOV R85, RZ ;  /* 0x000000ff0055d202 */ /* 0x000fe40000000f00 */
[----:B------:R-:W-:Y:S02]  /*51f0*/  @!P6 LEA.HI.X R153, R84, R17, R91, 0x1, P3 ;  /* 0x000000115499e211 */ /* 0x000fe400018f0c5b */
[----:B------:R-:W-:-:S02]  /*5200*/  @!P5 MOV R84, R68 ;  /* 0x000000440054d202 */ /* 0x000fc40000000f00 */
[----:B------:R-:W-:Y:S02]  /*5210*/  PRMT R155, RZ, 0x7610, R155 ;  /* 0x00007610ff9b7816 */ /* 0x000fe4000000009b */
[----:B------:R-:W-:Y:S01]  /*5220*/  PRMT R159, RZ, 0x7610, R159 ;  /* 0x00007610ff9f7816 */ /* 0x000fe2000000009f */
[C---:B-1----:R-:W-:Y:S01]  /*5230*/  @!P5 IMAD.WIDE.U32 R88, R121.reuse, R82, R84 ;  /* 0x000000527958d225 */ /* 0x042fe200078e0054 */
[----:B------:R-:W-:Y:S01]  /*5240*/  ISETP.GE.AND P3, PT, R72, R77, PT ;  /* 0x0000004d4800720c */ /* 0x000fe20003f66270 */
[----:B------:R-:W0:Y:S01]  /*5250*/  @!P2 LDC.64 R90, c[0x0][0x3c0] ;  /* 0x0000f000ff5aab82 */ /* 0x000e220000000a00 */
[----:B------:R1:W3:Y:S01]  /*5260*/  @!P4 LDG.E.U16 R155, desc[UR20][R86.64] ;  /* 0x00000014569bc981 */ /* 0x0002e2000c1e1500 */
[----:B------:R-:W-:Y:S01]  /*5270*/  @!P5 IMAD R83, R121, R83, R89 ;  /* 0x000000537953d224 */ /* 0x000fe200078e0259 */
[----:B------:R-:W-:Y:S02]  /*5280*/  @!P5 LEA R84, P4, R88, R15, 0x1 ;  /* 0x0000000f5854d211 */ /* 0x000fe400078808ff */
[----:B------:R-:W3:Y:S01]  /*5290*/  @!P6 LDG.E.U16 R159, desc[UR20][R152.64] ;  /* 0x00000014989fe981 */ /* 0x000ee2000c1e1500 */
[----:B------:R-:W-:-:S02]  /*52a0*/  ISETP.GE.AND P6, PT, R74, R77, PT ;  /* 0x0000004d4a00720c */ /* 0x000fc40003fc6270 */
[----:B------:R-:W-:Y:S02]  /*52b0*/  @!P5 LEA.HI.X R85, R88, R17, R83, 0x1, P4 ;  /* 0x000000115855d211 */ /* 0x000fe400020f0c53 */
[----:B------:R-:W-:Y:S02]  /*52c0*/  ISETP.GE.AND P4, PT, R76, R77, PT ;  /* 0x0000004d4c00720c */ /* 0x000fe40003f86270 */
[----:B------:R-:W0:Y:S01]  /*52d0*/  @!P3 LDC.64 R88, c[0x0][0x3c0] ;  /* 0x0000f000ff58bb82 */ /* 0x000e220000000a00 */
[----:B------:R-:W-:Y:S02]  /*52e0*/  @!P2 MOV R150, R70 ;  /* 0x000000460096a202 */ /* 0x000fe40000000f00 */
[----:B------:R-:W-:-:S05]  /*52f0*/  @!P2 MOV R151, RZ ;  /* 0x000000ff0097a202 */ /* 0x000fca0000000f00 */
[----:B-1----:R-:W1:Y:S01]  /*5300*/  @!P6 LDC.64 R86, c[0x0][0x3c0] ;  /* 0x0000f000ff56eb82 */ /* 0x002e620000000a00 */
[----:B------:R-:W-:Y:S01]  /*5310*/  PRMT R161, RZ, 0x7610, R161 ;  /* 0x00007610ffa17816 */ /* 0x000fe200000000a1 */
[----:B0-----:R-:W-:-:S05]  /*5320*/  @!P2 IMAD.WIDE.U32 R150, R121, R90, R150 ;  /* 0x0000005a7996a225 */ /* 0x001fca00078e0096 */
[----:B------:R0:W3:Y:S01]  /*5330*/  @!P5 LDG.E.U16 R161, desc[UR20][R84.64] ;  /* 0x0000001454a1d981 */ /* 0x0000e2000c1e1500 */
[----:B------:R-:W1:Y:S01]  /*5340*/  @!P4 LDC.64 R82, c[0x0][0x3c0] ;  /* 0x0000f000ff52cb82 */ /* 0x000e620000000a00 */
[C---:B------:R-:W-:Y:S01]  /*5350*/  @!P2 IMAD R91, R121.reuse, R91, R151 ;  /* 0x0000005b795ba224 */ /* 0x040fe200078e0297 */
[C---:B------:R-:W-:Y:S02]  /*5360*/  @!P2 LEA R90, P5, R150.reuse, R15, 0x1 ;  /* 0x0000000f965aa211 */ /* 0x040fe400078a08ff */
[----:B------:R-:W-:Y:S02]  /*5370*/  PRMT R157, RZ, 0x7610, R157 ;  /* 0x00007610ff9d7816 */ /* 0x000fe4000000009d */
[----:B0-----:R-:W-:Y:S02]  /*5380*/  @!P3 MOV R84, R72 ;  /* 0x000000480054b202 */ /* 0x001fe40000000f00 */
[----:B------:R-:W-:Y:S02]  /*5390*/  @!P3 MOV R85, RZ ;  /* 0x000000ff0055b202 */ /* 0x000fe40000000f00 */
[----:B------:R-:W-:Y:S01]  /*53a0*/  @!P2 LEA.HI.X R91, R150, R17, R91, 0x1, P5 ;  /* 0x00000011965ba211 */ /* 0x000fe200028f0c5b */
[----:B------:R-:W-:Y:S01]  /*53b0*/  @!P3 IMAD.WIDE.U32 R150, R121, R88, R84 ;  /* 0x000000587996b225 */ /* 0x000fe200078e0054 */
[----:B------:R-:W-:-:S03]  /*53c0*/  @!P6 MOV R84, R74 ;  /* 0x0000004a0054e202 */ /* 0x000fc60000000f00 */
[----:B------:R0:W3:Y:S01]  /*53d0*/  @!P2 LDG.E.U16 R157, desc[UR20][R90.64] ;  /* 0x000000145a9da981 */ /* 0x0000e2000c1e1500 */
[----:B------:R-:W-:Y:S01]  /*53e0*/  @!P6 MOV R85, RZ ;  /* 0x000000ff0055e202 */ /* 0x000fe20000000f00 */
[C---:B------:R-:W-:Y:S01]  /*53f0*/  @!P3 IMAD R89, R121.reuse, R89, R151 ;  /* 0x000000597959b224 */ /* 0x040fe200078e0297 */
[C---:B------:R-:W-:Y:S01]  /*5400*/  @!P3 LEA R88, P2, R150.reuse, R15, 0x1 ;  /* 0x0000000f9658b211 */ /* 0x040fe200078408ff */
[C---:B-1----:R-:W-:Y:S01]  /*5410*/  @!P6 IMAD.WIDE.U32 R84, R121.reuse, R86, R84 ;  /* 0x000000567954e225 */ /* 0x042fe200078e0054 */
[----:B0-----:R-:W-:Y:S02]  /*5420*/  @!P4 MOV R90, R76 ;  /* 0x0000004c005ac202 */ /* 0x001fe40000000f00 */
[----:B------:R-:W-:Y:S01]  /*5430*/  @!P4 MOV R91, RZ ;  /* 0x000000ff005bc202 */ /* 0x000fe20000000f00 */
[C---:B------:R-:W-:Y:S01]  /*5440*/  @!P6 IMAD R87, R121.reuse, R87, R85 ;  /* 0x000000577957e224 */ /* 0x040fe200078e0255 */
[----:B------:R-:W-:Y:S01]  /*5450*/  @!P3 LEA.HI.X R89, R150, R17, R89, 0x1, P2 ;  /* 0x000000119659b211 */ /* 0x000fe200010f0c59 */
[----:B------:R-:W-:Y:S01]  /*5460*/  @!P4 IMAD.WIDE.U32 R152, R121, R82, R90 ;  /* 0x000000527998c225 */ /* 0x000fe200078e005a */
[----:B------:R-:W-:-:S03]  /*5470*/  @!P6 LEA R82, P2, R84, R15, 0x1 ;  /* 0x0000000f5452e211 */ /* 0x000fc600078408ff */
[----:B------:R-:W-:Y:S01]  /*5480*/  @!P4 IMAD R85, R121, R83, R153 ;  /* 0x000000537955c224 */ /* 0x000fe200078e0299 */
[----:B------:R-:W-:Y:S02]  /*5490*/  @!P4 LEA R86, P5, R152, R15, 0x1 ;  /* 0x0000000f9856c211 */ /* 0x000fe400078a08ff */
[-C--:B------:R-:W-:Y:S02]  /*54a0*/  @!P6 LEA.HI.X R83, R84, R17.reuse, R87, 0x1, P2 ;  /* 0x000000115453e211 */ /* 0x080fe400010f0c57 */
[----:B------:R-:W-:Y:S02]  /*54b0*/  PRMT R84, RZ, 0x7610, R84 ;  /* 0x00007610ff547816 */ /* 0x000fe40000000054 */
[----:B------:R-:W-:Y:S02]  /*54c0*/  PRMT R165, RZ, 0x7610, R165 ;  /* 0x00007610ffa57816 */ /* 0x000fe400000000a5 */
[----:B------:R-:W-:Y:S02]  /*54d0*/  PRMT R163, RZ, 0x7610, R163 ;  /* 0x00007610ffa37816 */ /* 0x000fe400000000a3 */
[----:B------:R-:W-:Y:S01]  /*54e0*/  @!P4 LEA.HI.X R87, R152, R17, R85, 0x1, P5 ;  /* 0x000000119857c211 */ /* 0x000fe200028f0c55 */
[----:B------:R0:W3:Y:S04]  /*54f0*/  @!P3 LDG.E.U16 R84, desc[UR20][R88.64] ;  /* 0x000000145854b981 */ /* 0x0000e8000c1e1500 */
[----:B------:R-:W3:Y:S04]  /*5500*/  @!P6 LDG.E.U16 R165, desc[UR20][R82.64] ;  /* 0x0000001452a5e981 */ /* 0x000ee8000c1e1500 */
[----:B------:R1:W3:Y:S01]  /*5510*/  @!P4 LDG.E.U16 R163, desc[UR20][R86.64] ;  /* 0x0000001456a3c981 */ /* 0x0002e2000c1e1500 */
[----:B------:R-:W0:Y:S01]  /*5520*/  S2R R151, SR_CgaCtaId ;  /* 0x0000000000977919 */ /* 0x000e220000008800 */
[----:B------:R-:W-:-:S02]  /*5530*/  MOV R154, 0x400 ;  /* 0x00000400009a7802 */ /* 0x000fc40000000f00 */
[----:B------:R-:W-:Y:S02]  /*5540*/  IADD3 R152, PT, PT, R21, 0x240, RZ ;  /* 0x0000024015987810 */ /* 0x000fe40007ffe0ff */
[----:B0-----:R-:W-:Y:S01]  /*5550*/  LEA R154, R151, R154, 0x18 ;  /* 0x0000009a979a7211 */ /* 0x001fe200078ec0ff */
[----:B-----5:R-:W-:-:S04]  /*5560*/  FMUL.FTZ R85, R81, R92 ;  /* 0x0000005c51557220 */ /* 0x020fc80000410000 */
[----:B------:R-:W-:Y:S01]  /*5570*/  FMUL.RZ R150, R85, 0.15915493667125701904 ;  /* 0x3e22f98355967820 */ /* 0x000fe2000040c000 */
[----:B------:R-:W-:Y:S01]  /*5580*/  FMUL.FTZ R85, R80, 1.4426950216293334961 ;  /* 0x3fb8aa3b50557820 */ /* 0x000fe20000410000 */
[----:B------:R-:W-:-:S03]  /*5590*/  FMUL.FTZ R89, R81, R94 ;  /* 0x0000005e51597220 */ /* 0x000fc60000410000 */
[----:B------:R-:W-:Y:S01]  /*55a0*/  FMUL.FTZ R80, R85, R92 ;  /* 0x0000005c55507220 */ /* 0x000fe20000410000 */
[----:B------:R-:W-:Y:S01]  /*55b0*/  MUFU.SIN R90, R150 ;  /* 0x00000096005a7308 */ /* 0x000fe20000000400 */
[----:B-1----:R-:W-:Y:S01]  /*55c0*/  FMUL.RZ R87, R89, 0.15915493667125701904 ;  /* 0x3e22f98359577820 */ /* 0x002fe2000040c000 */
[----:B------:R-:W-:-:S06]  /*55d0*/  FMUL.FTZ R151, R81, R96 ;  /* 0x0000006051977220 */ /* 0x000fcc0000410000 */
[----:B------:R0:W-:Y:S02]  /*55e0*/  MUFU.EX2 R88, R80 ;  /* 0x0000005000587308 */ /* 0x0001e40000000800 */
[----:B0-----:R-:W-:-:S06]  /*55f0*/  IADD3 R80, PT, PT, R21, 0x200, RZ ;  /* 0x0000020015507810 */ /* 0x001fcc0007ffe0ff */
[----:B------:R0:W1:Y:S01]  /*5600*/  MUFU.COS R91, R150 ;  /* 0x00000096005b7308 */ /* 0x0000620000000000 */
[----:B------:R-:W-:Y:S02]  /*5610*/  LEA.HI.SX32 R83, R80, R21, 0x1b ;  /* 0x0000001550537211 */ /* 0x000fe400078fdaff */
[----:B0-----:R-:W-:-:S05]  /*5620*/  IADD3 R150, PT, PT, R21, 0x220, RZ ;  /* 0x0000022015967810 */ /* 0x001fca0007ffe0ff */
[----:B------:R-:W-:Y:S01]  /*5630*/  MUFU.SIN R82, R87 ;  /* 0x0000005700527308 */ /* 0x000fe20000000400 */
[----:B------:R-:W-:Y:S01]  /*5640*/  LEA R80, R83, R154, 0x1 ;  /* 0x0000009a53507211 */ /* 0x000fe200078e08ff */
[----:B--2---:R-:W-:Y:S04]  /*5650*/  STS.U16 [R23], R186 ;  /* 0x000000ba17007388 */ /* 0x004fe80000000400 */
[----:B------:R-:W-:Y:S04]  /*5660*/  STS.U16 [R25+0x40], R156 ;  /* 0x0000409c19007388 */ /* 0x000fe80000000400 */
[----:B------:R0:W-:Y:S04]  /*5670*/  STS.U16 [R27+0x80], R158 ;  /* 0x0000809e1b007388 */ /* 0x0001e80000000400 */
[----:B------:R-:W-:Y:S04]  /*5680*/  STS.U16 [R29+0xc0], R160 ;  /* 0x0000c0a01d007388 */ /* 0x000fe80000000400 */
[----:B------:R-:W-:Y:S04]  /*5690*/  STS.U16 [R31+0x100], R162 ;  /* 0x000100a21f007388 */ /* 0x000fe80000000400 */
[----:B------:R-:W-:Y:S01]  /*56a0*/  STS.U16 [R33+0x140], R164 ;  /* 0x000140a421007388 */ /* 0x000fe20000000400 */
[----:B------:R2:W-:Y:S03]  /*56b0*/  MUFU.COS R86, R87 ;  /* 0x0000005700567308 */ /* 0x0005e60000000000 */
[----:B------:R5:W-:Y:S04]  /*56c0*/  STS.U16 [R35+0x180], R166 ;  /* 0x000180a623007388 */ /* 0x000be80000000400 */
[----:B------:R1:W-:Y:S01]  /*56d0*/  STS.U16 [R37+0x1c0], R168 ;  /* 0x0001c0a825007388 */ /* 0x0003e20000000400 */
[----:B0-----:R-:W-:-:S03]  /*56e0*/  IADD3 R158, PT, PT, R21, 0x260, RZ ;  /* 0x00000260159e7810 */ /* 0x001fc60007ffe0ff */
[----:B------:R-:W-:Y:S01]  /*56f0*/  STS.U16 [R39+0x200], R170 ;  /* 0x000200aa27007388 */ /* 0x000fe20000000400 */
[-C--:B--2---:R-:W-:Y:S01]  /*5700*/  LEA.HI.SX32 R87, R150, R21.reuse, 0x1b ;  /* 0x0000001596577211 */ /* 0x084fe200078fdaff */
[----:B-----5:R-:W-:Y:S02]  /*5710*/  FMUL.RZ R166, R151, 0.15915493667125701904 ;  /* 0x3e22f98397a67820 */ /* 0x020fe4000040c000 */
[----:B------:R-:W-:Y:S01]  /*5720*/  STS.U16 [R41+0x240], R172 ;  /* 0x000240ac29007388 */ /* 0x000fe20000000400 */
[----:B------:R-:W-:-:S03]  /*5730*/  LEA.HI.SX32 R151, R152, R21, 0x1b ;  /* 0x0000001598977211 */ /* 0x000fc600078fdaff */
[----:B------:R-:W-:Y:S01]  /*5740*/  STS.U16 [R43+0x280], R174 ;  /* 0x000280ae2b007388 */ /* 0x000fe20000000400 */
[----:B------:R-:W-:-:S03]  /*5750*/  IADD3 R160, PT, PT, R21, 0x280, RZ ;  /* 0x0000028015a07810 */ /* 0x000fc60007ffe0ff */
[----:B------:R-:W-:Y:S01]  /*5760*/  STS.U16 [R45+0x2c0], R176 ;  /* 0x0002c0b02d007388 */ /* 0x000fe20000000400 */
[----:B------:R-:W-:-:S03]  /*5770*/  IADD3 R162, PT, PT, R21, 0x2a0, RZ ;  /* 0x000002a015a27810 */ /* 0x000fc60007ffe0ff */
[----:B------:R-:W-:Y:S01]  /*5780*/  STS.U16 [R47+0x300], R178 ;  /* 0x000300b22f007388 */ /* 0x000fe20000000400 */
[----:B------:R-:W-:-:S03]  /*5790*/  LEA R152, R87, R154, 0x1 ;  /* 0x0000009a57987211 */ /* 0x000fc600078e08ff */
[----:B------:R-:W-:Y:S01]  /*57a0*/  STS.U16 [R49+0x340], R180 ;  /* 0x000340b431007388 */ /* 0x000fe20000000400 */
[----:B------:R-:W-:Y:S02]  /*57b0*/  LEA R156, R151, R154, 0x1 ;  /* 0x0000009a979c7211 */ /* 0x000fe400078e08ff */
[-C--:B------:R-:W-:Y:S01]  /*57c0*/  LEA.HI.SX32 R87, R158, R21.reuse, 0x1b ;  /* 0x000000159e577211 */ /* 0x080fe200078fdaff */
[----:B------:R-:W-:Y:S01]  /*57d0*/  STS.U16 [R51+0x380], R182 ;  /* 0x000380b633007388 */ /* 0x000fe20000000400 */
[C---:B------:R-:W-:Y:S02]  /*57e0*/  IADD3 R164, PT, PT, R21.reuse, 0x2c0, RZ ;  /* 0x000002c015a47810 */ /* 0x040fe40007ffe0ff */
[----:B------:R-:W-:Y:S01]  /*57f0*/  LEA.HI.SX32 R153, R160, R21, 0x1b ;  /* 0x00000015a0997211 */ /* 0x000fe200078fdaff */
[----:B------:R-:W-:Y:S01]  /*5800*/  STS.U16 [R53+0x3c0], R184 ;  /* 0x0003c0b835007388 */ /* 0x000fe20000000400 */
[----:B------:R-:W-:-:S03]  /*5810*/  IADD3 R160, PT, PT, R21, 0x2e0, RZ ;  /* 0x000002e015a07810 */ /* 0x000fc60007ffe0ff */
[----:B------:R0:W-:Y:S01]  /*5820*/  STS.U16 [R80+0x400], R123 ;  /* 0x0004007b50007388 */ /* 0x0001e20000000400 */
[----:B------:R-:W-:-:S03]  /*5830*/  FMUL.FTZ R158, R81, R98 ;  /* 0x00000062519e7220 */ /* 0x000fc60000410000 */
[----:B------:R2:W-:Y:S01]  /*5840*/  STS.U16 [R152+0x440], R125 ;  /* 0x0004407d98007388 */ /* 0x0005e20000000400 */
[----:B-1----:R-:W-:Y:S02]  /*5850*/  IADD3 R168, PT, PT, R21, 0x360, RZ ;  /* 0x0000036015a87810 */ /* 0x002fe40007ffe0ff */
[-C--:B0-----:R-:W-:Y:S01]  /*5860*/  LEA.HI.SX32 R123, R162, R21.reuse, 0x1b ;  /* 0x00000015a27b7211 */ /* 0x081fe200078fdaff */
[----:B------:R0:W-:Y:S01]  /*5870*/  STS.U16 [R156+0x480], R127 ;  /* 0x0004807f9c007388 */ /* 0x0001e20000000400 */
[-C--:B------:R-:W-:Y:S02]  /*5880*/  LEA R80, R87, R154.reuse, 0x1 ;  /* 0x0000009a57507211 */ /* 0x080fe400078e08ff */
[-C--:B--2---:R-:W-:Y:S02]  /*5890*/  LEA.HI.SX32 R125, R164, R21.reuse, 0x1b ;  /* 0x00000015a47d7211 */ /* 0x084fe400078fdaff */
[-C--:B------:R-:W-:Y:S02]  /*58a0*/  LEA R152, R153, R154.reuse, 0x1 ;  /* 0x0000009a99987211 */ /* 0x080fe400078e08ff */
[----:B------:R-:W-:Y:S01]  /*58b0*/  IADD3 R162, PT, PT, R21, 0x300, RZ ;  /* 0x0000030015a27810 */ /* 0x000fe20007ffe0ff */
[----:B------:R-:W-:Y:S01]  /*58c0*/  MUFU.SIN R83, R166 ;  /* 0x000000a600537308 */ /* 0x000fe20000000400 */
[----:B0-----:R-:W-:Y:S01]  /*58d0*/  LEA R156, R123, R154, 0x1 ;  /* 0x0000009a7b9c7211 */ /* 0x001fe200078e08ff */
[----:B------:R-:W-:Y:S01]  /*58e0*/  FMUL.RZ R167, R158, 0.15915493667125701904 ;  /* 0x3e22f9839ea77820 */ /* 0x000fe2000040c000 */
[----:B------:R-:W-:Y:S01]  /*58f0*/  LEA.HI.SX32 R123, R160, R21, 0x1b ;  /* 0x00000015a07b7211 */ /* 0x000fe200078fdaff */
[----:B------:R0:W-:Y:S01]  /*5900*/  STS.U16 [R80+0x4c0], R129 ;  /* 0x0004c08150007388 */ /* 0x0001e20000000400 */
[----:B------:R-:W-:-:S03]  /*5910*/  IADD3 R164, PT, PT, R21, 0x320, RZ ;  /* 0x0000032015a47810 */ /* 0x000fc60007ffe0ff */
[----:B------:R1:W-:Y:S01]  /*5920*/  MUFU.COS R150, R166 ;  /* 0x000000a600967308 */ /* 0x0003e20000000000 */
[-C--:B------:R-:W-:Y:S01]  /*5930*/  LEA R158, R125, R154.reuse, 0x1 ;  /* 0x0000009a7d9e7211 */ /* 0x080fe200078e08ff */
[----:B----4-:R2:W-:Y:S01]  /*5940*/  STS.U16 [R152+0x500], R131 ;  /* 0x0005008398007388 */ /* 0x0105e20000000400 */
[-C--:B------:R-:W-:Y:S02]  /*5950*/  LEA.HI.SX32 R125, R162, R21.reuse, 0x1b ;  /* 0x00000015a27d7211 */ /* 0x080fe400078fdaff */
[-C--:B------:R-:W-:Y:S02]  /*5960*/  LEA.HI.SX32 R127, R164, R21.reuse, 0x1b ;  /* 0x00000015a47f7211 */ /* 0x080fe400078fdaff */
[----:B0-----:R-:W-:Y:S02]  /*5970*/  LEA R80, R123, R154, 0x1 ;  /* 0x0000009a7b507211 */ /* 0x001fe400078e08ff */
[----:B-1----:R-:W-:Y:S01]  /*5980*/  IADD3 R166, PT, PT, R21, 0x340, RZ ;  /* 0x0000034015a67810 */ /* 0x002fe20007ffe0ff */
[----:B------:R0:W-:Y:S01]  /*5990*/  STS.U16 [R156+0x540], R133 ;  /* 0x000540859c007388 */ /* 0x0001e20000000400 */
[----:B--2---:R-:W-:-:S02]  /*59a0*/  LEA.HI.SX32 R131, R168, R21, 0x1b ;  /* 0x00000015a8837211 */ /* 0x004fc400078fdaff */
[C---:B------:R-:W-:Y:S02]  /*59b0*/  IADD3 R168, PT, PT, R21.reuse, 0x380, RZ ;  /* 0x0000038015a87810 */ /* 0x040fe40007ffe0ff */
[----:B------:R-:W-:Y:S02]  /*59c0*/  LEA.HI.SX32 R129, R166, R21, 0x1b ;  /* 0x00000015a6817211 */ /* 0x000fe400078fdaff */
[----:B------:R-:W-:Y:S01]  /*59d0*/  IADD3 R170, PT, PT, R21, 0x3a0, RZ ;  /* 0x000003a015aa7810 */ /* 0x000fe20007ffe0ff */
[----:B------:R1:W-:Y:S01]  /*59e0*/  STS.U16 [R158+0x580], R135 ;  /* 0x000580879e007388 */ /* 0x0003e20000000400 */
[----:B0-----:R-:W-:Y:S02]  /*59f0*/  LEA R156, R125, R154, 0x1 ;  /* 0x0000009a7d9c7211 */ /* 0x001fe400078e08ff */
[C---:B------:R-:W-:Y:S01]  /*5a00*/  IADD3 R172, PT, PT, R21.reuse, 0x3c0, RZ ;  /* 0x000003c015ac7810 */ /* 0x040fe20007ffe0ff */
[----:B------:R0:W-:Y:S01]  /*5a10*/  STS.U16 [R80+0x5c0], R137 ;  /* 0x0005c08950007388 */ /* 0x0001e20000000400 */
[----:B------:R-:W-:-:S02]  /*5a20*/  IADD3 R174, PT, PT, R21, 0x3e0, RZ ;  /* 0x000003e015ae7810 */ /* 0x000fc40007ffe0ff */
[-C--:B------:R-:W-:Y:S02]  /*5a30*/  LEA.HI.SX32 R123, R168, R21.reuse, 0x1b ;  /* 0x00000015a87b7211 */ /* 0x080fe400078fdaff */
[-C--:B------:R-:W-:Y:S02]  /*5a40*/  LEA R164, R129, R154.reuse, 0x1 ;  /* 0x0000009a81a47211 */ /* 0x080fe400078e08ff */
[----:B-1----:R-:W-:Y:S02]  /*5a50*/  LEA R158, R127, R154, 0x1 ;  /* 0x0000009a7f9e7211 */ /* 0x002fe400078e08ff */
[-C--:B------:R-:W-:Y:S02]  /*5a60*/  LEA.HI.SX32 R125, R170, R21.reuse, 0x1b ;  /* 0x00000015aa7d7211 */ /* 0x080fe400078fdaff */
[----:B0-----:R-:W-:Y:S01]  /*5a70*/  SHF.L.U32 R80, R21, 0x5, RZ ;  /* 0x0000000515507819 */ /* 0x001fe200000006ff */
[----:B------:R0:W-:Y:S01]  /*5a80*/  STS.U16 [R156+0x600], R139 ;  /* 0x0006008b9c007388 */ /* 0x0001e20000000400 */
[----:B------:R-:W-:-:S02]  /*5a90*/  LEA.HI.SX32 R127, R172, R21, 0x1b ;  /* 0x00000015ac7f7211 */ /* 0x000fc400078fdaff */
[-C--:B------:R-:W-:Y:S02]  /*5aa0*/  LEA R166, R131, R154.reuse, 0x1 ;  /* 0x0000009a83a67211 */ /* 0x080fe400078e08ff */
[----:B------:R-:W-:Y:S01]  /*5ab0*/  LEA.HI.SX32 R129, R174, R21, 0x1b ;  /* 0x00000015ae817211 */ /* 0x000fe200078fdaff */
[----:B---3--:R1:W-:Y:S01]  /*5ac0*/  STS.U16 [R158+0x640], R155 ;  /* 0x0006409b9e007388 */ /* 0x0083e20000000400 */
[-C--:B------:R-:W-:Y:S02]  /*5ad0*/  LEA R125, R125, R154.reuse, 0x1 ;  /* 0x0000009a7d7d7211 */ /* 0x080fe400078e08ff */
[----:B0-----:R-:W-:Y:S01]  /*5ae0*/  LEA R156, R123, R154, 0x1 ;  /* 0x0000009a7b9c7211 */ /* 0x001fe200078e08ff */
[----:B------:R0:W-:Y:S01]  /*5af0*/  STS.U16 [R164+0x680], R159 ;  /* 0x0006809fa4007388 */ /* 0x0001e20000000400 */
[----:B------:R-:W-:Y:S02]  /*5b00*/  LEA.HI.SX32 R123, R80, R80, 0x1b ;  /* 0x00000050507b7211 */ /* 0x000fe400078fdaff */
[-C--:B-1----:R-:W-:Y:S01]  /*5b10*/  LEA R158, R127, R154.reuse, 0x1 ;  /* 0x0000009a7f9e7211 */ /* 0x082fe200078e08ff */
[----:B------:R-:W-:Y:S01]  /*5b20*/  STS.U16 [R166+0x6c0], R161 ;  /* 0x0006c0a1a6007388 */ /* 0x000fe20000000400 */
[----:B------:R-:W-:-:S02]  /*5b30*/  LEA R80, R123, R154, 0x1 ;  /* 0x0000009a7b507211 */ /* 0x000fc400078e08ff */
[----:B0-----:R-:W-:Y:S01]  /*5b40*/  LEA R164, R129, R154, 0x1 ;  /* 0x0000009a81a47211 */ /* 0x001fe200078e08ff */
[----:B------:R-:W-:Y:S04]  /*5b50*/  STS.U16 [R156+0x700], R157 ;  /* 0x0007009d9c007388 */ /* 0x000fe80000000400 */
[----:B------:R0:W-:Y:S04]  /*5b60*/  STS.U16 [R125+0x740], R84 ;  /* 0x000740547d007388 */ /* 0x0001e80000000400 */
[----:B------:R1:W-:Y:S04]  /*5b70*/  STS.U16 [R158+0x780], R165 ;  /* 0x000780a59e007388 */ /* 0x0003e80000000400 */
[----:B------:R-:W-:Y:S01]  /*5b80*/  STS.U16 [R164+0x7c0], R163 ;  /* 0x0007c0a3a4007388 */ /* 0x000fe20000000400 */
[----:B------:R-:W-:-:S03]  /*5b90*/  NOP ;  /* 0x0000000000007918 */ /* 0x000fc60000000000 */
[----:B------:R-:W2:Y:S04]  /*5ba0*/  LDS.U16 R123, [R80] ;  /* 0x00000000507b7984 */ /* 0x000ea80000000400 */
[----:B------:R-:W3:Y:S01]  /*5bb0*/  LDS.U16 R127, [R80+0x2] ;  /* 0x00000200507f7984 */ /* 0x000ee20000000400 */
[C---:B------:R-:W-:Y:S01]  /*5bc0*/  FMUL.FTZ R133, R81.reuse, R100 ;  /* 0x0000006451857220 */ /* 0x040fe20000410000 */
[C---:B------:R-:W-:Y:S01]  /*5bd0*/  FMUL.FTZ R131, R81.reuse, R102 ;  /* 0x0000006651837220 */ /* 0x040fe20000410000 */
[----:B0-----:R-:W-:Y:S01]  /*5be0*/  SHF.L.U32 R84, R4, 0x4, RZ ;  /* 0x0000000404547819 */ /* 0x001fe200000006ff */
[----:B------:R-:W-:Y:S01]  /*5bf0*/  FMUL.FTZ R125, R81, R106 ;  /* 0x0000006a517d7220 */ /* 0x000fe20000410000 */
[----:B------:R-:W-:Y:S01]  /*5c00*/  FMUL.RZ R133, R133, 0.15915493667125701904 ;  /* 0x3e22f98385857820 */ /* 0x000fe2000040c000 */
[----:B------:R-:W-:Y:S03]  /*5c10*/  LDS.U16 R135, [R80+0x8] ;  /* 0x0000080050877984 */ /* 0x000fe60000000400 */
[----:B------:R-:W-:Y:S01]  /*5c20*/  MUFU.SIN R152, R133 ;  /* 0x0000008500987308 */ /* 0x000fe20000000400 */
[----:B------:R-:W-:Y:S01]  /*5c30*/  FMUL.FTZ R89, R85, R94 ;  /* 0x0000005e55597220 */ /* 0x000fe20000410000 */
[----:B------:R-:W-:Y:S01]  /*5c40*/  LDS.U16 R157, [R80+0xe] ;  /* 0x00000e00509d7984 */ /* 0x000fe20000000400 */
[----:B------:R-:W-:-:S03]  /*5c50*/  FMUL.FTZ R129, R81, R104 ;  /* 0x0000006851817220 */ /* 0x000fc60000410000 */
[----:B------:R-:W-:Y:S02]  /*5c60*/  LDS.U16 R137, [R80+0xa] ;  /* 0x00000a0050897984 */ /* 0x000fe40000000400 */
[----:B------:R0:W-:Y:S01]  /*5c70*/  MUFU.COS R162, R133 ;  /* 0x0000008500a27308 */ /* 0x0001e20000000000 */
[----:B------:R-:W-:Y:S01]  /*5c80*/  IADD3 R156, PT, PT, R84, 0x1, RZ ;  /* 0x00000001549c7810 */ /* 0x000fe20007ffe0ff */
[C---:B------:R-:W-:Y:S01]  /*5c90*/  FMUL.FTZ R160, R85.reuse, R98 ;  /* 0x0000006255a07220 */ /* 0x040fe20000410000 */
[----:B------:R-:W-:Y:S01]  /*5ca0*/  FMUL.FTZ R91, R88, R91 ;  /* 0x0000005b585b7220 */ /* 0x000fe20000410000 */
[----:B------:R-:W-:-:S04]  /*5cb0*/  FMUL.FTZ R151, R85, R96 ;  /* 0x0000006055977220 */ /* 0x000fc80000410000 */
[----:B------:R-:W-:Y:S01]  /*5cc0*/  MUFU.SIN R87, R167 ;  /* 0x000000a700577308 */ /* 0x000fe20000000400 */
[----:B0-----:R-:W-:Y:S01]  /*5cd0*/  FMUL.RZ R133, R131, 0.15915493667125701904 ;  /* 0x3e22f98383857820 */ /* 0x001fe2000040c000 */
[----:B------:R-:W-:Y:S01]  /*5ce0*/  ISETP.GE.U32.AND P5, PT, R156, R19, PT ;  /* 0x000000139c00720c */ /* 0x000fe20003fa6070 */
[----:B------:R-:W-:Y:S01]  /*5cf0*/  FMUL.RZ R159, R125, 0.15915493667125701904 ;  /* 0x3e22f9837d9f7820 */ /* 0x000fe2000040c000 */
[----:B------:R-:W-:Y:S01]  /*5d00*/  FMUL.FTZ R139, R85, R106 ;  /* 0x0000006a558b7220 */ /* 0x000fe20000410000 */
[----:B------:R-:W-:Y:S03]  /*5d10*/  LDS.U16 R163, [R80+0x10] ;  /* 0x0000100050a37984 */ /* 0x000fe60000000400 */
[----:B------:R-:W-:Y:S01]  /*5d20*/  MUFU.SIN R166, R133 ;  /* 0x0000008500a67308 */ /* 0x000fe20000000400 */
[----:B------:R-:W-:-:S07]  /*5d30*/  IADD3 R156, PT, PT, R84, 0x2, RZ ;  /* 0x00000002549c7810 */ /* 0x000fce0007ffe0ff */
[----:B------:R-:W0:Y:S01]  /*5d40*/  MUFU.EX2 R89, R89 ;  /* 0x0000005900597308 */ /* 0x000e220000000800 */
[----:B------:R-:W-:Y:S01]  /*5d50*/  FMUL.FTZ R125, R88, R90 ;  /* 0x0000005a587d7220 */ /* 0x000fe20000410000 */
[C---:B-1----:R-:W-:Y:S01]  /*5d60*/  IADD3 R158, PT, PT, R84.reuse, 0x3, RZ ;  /* 0x00000003549e7810 */ /* 0x042fe20007ffe0ff */
[----:B------:R-:W-:Y:S01]  /*5d70*/  FMUL.RZ R129, R129, 0.15915493667125701904 ;  /* 0x3e22f98381817820 */ /* 0x000fe2000040c000 */
[-C--:B------:R-:W-:Y:S01]  /*5d80*/  ISETP.GE.U32.AND P6, PT, R84, R19.reuse, PT ;  /* 0x000000135400720c */ /* 0x080fe20003fc6070 */
[----:B------:R-:W-:Y:S03]  /*5d90*/  LDS.U16 R131, [R80+0x4] ;  /* 0x0000040050837984 */ /* 0x000fe60000000400 */
[----:B------:R1:W-:Y:S01]  /*5da0*/  MUFU.COS R168, R133 ;  /* 0x0000008500a87308 */ /* 0x0003e20000000000 */
[----:B--2---:R-:W-:Y:S01]  /*5db0*/  HADD2.F32 R90, -RZ, R123.H0_H0 ;  /* 0x2000007bff5a7230 */ /* 0x004fe20000004100 */
[----:B-1----:R-:W1:Y:S01]  /*5dc0*/  LDS.U16 R133, [R80+0x6] ;  /* 0x0000060050857984 */ /* 0x002e620000000400 */
[----:B------:R-:W-:Y:S01]  /*5dd0*/  ISETP.GE.U32.AND P2, PT, R156, R19, PT ;  /* 0x000000139c00720c */ /* 0x000fe20003f46070 */
[----:B---3--:R-:W-:-:S02]  /*5de0*/  HADD2.F32 R156, -RZ, R127.H0_H0 ;  /* 0x2000007fff9c7230 */ /* 0x008fc40000004100 */
[C---:B------:R-:W-:Y:S02]  /*5df0*/  FMUL.FTZ R127, R119.reuse, R90 ;  /* 0x0000005a777f7220 */ /* 0x040fe40000410000 */
[----:B------:R-:W2:Y:S01]  /*5e00*/  LDS.U16 R90, [R80+0xc] ;  /* 0x00000c00505a7984 */ /* 0x000ea20000000400 */
[----:B------:R-:W-:Y:S01]  /*5e10*/  ISETP.GE.U32.AND P4, PT, R158, R19, PT ;  /* 0x000000139e00720c */ /* 0x000fe20003f86070 */
[----:B------:R-:W-:Y:S01]  /*5e20*/  FMUL.FTZ R156, R119, R156 ;  /* 0x0000009c779c7220 */ /* 0x000fe20000410000 */
[----:B------:R-:W-:Y:S01]  /*5e30*/  IADD3 R158, PT, PT, R84, 0x5, RZ ;  /* 0x00000005549e7810 */ /* 0x000fe20007ffe0ff */
[----:B------:R-:W3:Y:S01]  /*5e40*/  MUFU.EX2 R160, R160 ;  /* 0x000000a000a07308 */ /* 0x000ee20000000800 */
[----:B------:R-:W-:Y:S02]  /*5e50*/  FSEL R123, R125, RZ, !P6 ;  /* 0x000000ff7d7b7208 */ /* 0x000fe40007000000 */
[----:B------:R-:W-:Y:S02]  /*5e60*/  FSEL R125, R127, RZ, !P6 ;  /* 0x000000ff7f7d7208 */ /* 0x000fe40007000000 */
[----:B------:R-:W-:-:S03]  /*5e70*/  FSEL R127, R156, RZ, !P6 ;  /* 0x000000ff9c7f7208 */ /* 0x000fc60007000000 */
[----:B------:R-:W-:Y:S01]  /*5e80*/  MUFU.SIN R170, R129 ;  /* 0x0000008100aa7308 */ /* 0x000fe20000000400 */
[----:B0-----:R-:W-:-:S07]  /*5e90*/  FMUL.FTZ R86, R89, R86 ;  /* 0x0000005659567220 */ /* 0x001fce0000410000 */
[----:B------:R0:W-:Y:S02]  /*5ea0*/  MUFU.COS R171, R129 ;  /* 0x0000008100ab7308 */ /* 0x0001e40000000000 */
[----:B0-----:R-:W-:Y:S02]  /*5eb0*/  FSEL R129, R91, 1, !P6 ;  /* 0x3f8000005b817808 */ /* 0x001fe40007000000 */
[----:B------:R-:W-:-:S04]  /*5ec0*/  ISETP.GE.U32.AND P6, PT, R158, R19, PT ;  /* 0x000000139e00720c */ /* 0x000fc80003fc6070 */
[----:B------:R-:W0:Y:S01]  /*5ed0*/  MUFU.EX2 R151, R151 ;  /* 0x0000009700977308 */ /* 0x000e220000000800 */
[----:B-1----:R-:W-:-:S05]  /*5ee0*/  HADD2.F32 R158, -RZ, R133.H0_H0 ;  /* 0x20000085ff9e7230 */ /* 0x002fca0000004100 */
[----:B------:R-:W-:Y:S01]  /*5ef0*/  FMUL.FTZ R133, R117, R158 ;  /* 0x0000009e75857220 */ /* 0x000fe20000410000 */
[----:B------:R-:W-:Y:S01]  /*5f00*/  FSEL R158, R86, 1, !P5 ;  /* 0x3f800000569e7808 */ /* 0x000fe20006800000 */
[----:B------:R-:W-:Y:S02]  /*5f10*/  HADD2.F32 R86, -RZ, R135.H0_H0 ;  /* 0x20000087ff567230 */ /* 0x000fe40000004100 */
[----:B---3--:R-:W-:Y:S01]  /*5f20*/  FMUL.FTZ R87, R160, R87 ;  /* 0x00000057a0577220 */ /* 0x008fe20000410000 */
[----:B--2---:R-:W-:Y:S02]  /*5f30*/  HADD2.F32 R90, -RZ, R90.H0_H0 ;  /* 0x2000005aff5a7230 */ /* 0x004fe40000004100 */
[----:B------:R-:W-:Y:S01]  /*5f40*/  FMUL.FTZ R86, R115, R86 ;  /* 0x0000005673567220 */ /* 0x000fe20000410000 */
[----:B------:R1:W-:Y:S01]  /*5f50*/  MUFU.EX2 R91, R139 ;  /* 0x0000008b005b7308 */ /* 0x0003e20000000800 */
[----:B------:R-:W-:Y:S01]  /*5f60*/  FMUL.FTZ R155, R81, R108 ;  /* 0x0000006c519b7220 */ /* 0x000fe20000410000 */
[----:B0-----:R-:W-:Y:S01]  /*5f70*/  FMUL.FTZ R150, R151, R150 ;  /* 0x0000009697967220 */ /* 0x001fe20000410000 */
[----:B------:R-:W-:-:S05]  /*5f80*/  FMUL.FTZ R90, R113, R90 ;  /* 0x0000005a715a7220 */ /* 0x000fca0000410000 */
[----:B------:R-:W-:Y:S01]  /*5f90*/  MUFU.SIN R174, R159 ;  /* 0x0000009f00ae7308 */ /* 0x000fe20000000400 */
[----:B-1----:R-:W-:Y:S01]  /*5fa0*/  FSEL R139, R86, RZ, !P2 ;  /* 0x000000ff568b7208 */ /* 0x002fe20005000000 */
[----:B------:R-:W-:Y:S01]  /*5fb0*/  HADD2.F32 R86, -RZ, R157.H0_H0 ;  /* 0x2000009dff567230 */ /* 0x000fe20000004100 */
[----:B------:R-:W-:Y:S02]  /*5fc0*/  FSEL R157, R87, RZ, !P4 ;  /* 0x000000ff579d7208 */ /* 0x000fe40006000000 */
[----:B------:R-:W0:Y:S03]  /*5fd0*/  LDS.U16 R87, [R80+0x18] ;  /* 0x0000180050577984 */ /* 0x000e260000000400 */
[----:B------:R1:W-:Y:S01]  /*5fe0*/  MUFU.COS R88, R159 ;  /* 0x0000009f00587308 */ /* 0x0003e20000000000 */
[----:B------:R-:W-:Y:S01]  /*5ff0*/  FMUL.RZ R161, R155, 0.15915493667125701904 ;  /* 0x3e22f9839ba17820 */ /* 0x000fe2000040c000 */
[----:B------:R-:W-:-:S02]  /*6000*/  FSEL R155, R150, 1, !P2 ;  /* 0x3f800000969b7808 */ /* 0x000fc40005000000 */
[----:B------:R-:W2:Y:S01]  /*6010*/  LDS.U16 R150, [R80+0x14] ;  /* 0x0000140050967984 */ /* 0x000ea20000000400 */
[----:B-1----:R-:W-:-:S04]  /*6020*/  FMUL.FTZ R159, R81, R110 ;  /* 0x0000006e519f7220 */ /* 0x002fc80000410000 */
[----:B------:R-:W-:Y:S01]  /*6030*/  FMUL.RZ R175, R159, 0.15915493667125701904 ;  /* 0x3e22f9839faf7820 */ /* 0x000fe2000040c000 */
[----:B------:R-:W-:Y:S02]  /*6040*/  FSEL R159, R90, RZ, !P4 ;  /* 0x000000ff5a9f7208 */ /* 0x000fe40006000000 */
[----:B------:R-:W1:Y:S01]  /*6050*/  LDS.U16 R90, [R80+0x1a] ;  /* 0x00001a00505a7984 */ /* 0x000e620000000400 */
[----:B------:R3:W-:Y:S01]  /*6060*/  MUFU.COS R153, R167 ;  /* 0x000000a700997308 */ /* 0x0007e20000000000 */
[----:B------:R-:W-:Y:S02]  /*6070*/  HADD2.F32 R176, -RZ, R137.H0_H0 ;  /* 0x20000089ffb07230 */ /* 0x000fe40000004100 */
[----:B------:R-:W-:Y:S01]  /*6080*/  FMUL.FTZ R137, R151, R83 ;  /* 0x0000005397897220 */ /* 0x000fe20000410000 */
[C---:B------:R-:W-:Y:S01]  /*6090*/  FMUL.FTZ R169, R85.reuse, R102 ;  /* 0x0000006655a97220 */ /* 0x040fe20000410000 */
[----:B------:R-:W4:Y:S01]  /*60a0*/  LDS.U16 R151, [R80+0x16] ;  /* 0x0000160050977984 */ /* 0x000f220000000400 */
[----:B---3--:R-:W-:-:S04]  /*60b0*/  FMUL.FTZ R167, R85, R100 ;  /* 0x0000006455a77220 */ /* 0x008fc80000410000 */
[----:B------:R-:W3:Y:S01]  /*60c0*/  MUFU.EX2 R169, R169 ;  /* 0x000000a900a97308 */ /* 0x000ee20000000800 */
[----:B------:R-:W-:Y:S01]  /*60d0*/  FMUL.FTZ R172, R85, R104 ;  /* 0x0000006855ac7220 */ /* 0x000fe20000410000 */
[----:B------:R-:W-:-:S06]  /*60e0*/  IADD3 R164, PT, PT, R84, 0x4, RZ ;  /* 0x0000000454a47810 */ /* 0x000fcc0007ffe0ff */
[----:B------:R-:W5:Y:S01]  /*60f0*/  MUFU.EX2 R167, R167 ;  /* 0x000000a700a77308 */ /* 0x000f620000000800 */
[----:B------:R-:W-:Y:S02]  /*6100*/  ISETP.GE.U32.AND P3, PT, R164, R19, PT ;  /* 0x00000013a400720c */ /* 0x000fe40003f66070 */
[----:B------:R-:W4:Y:S05]  /*6110*/  LDS.U16 R164, [R80+0x12] ;  /* 0x0000120050a47984 */ /* 0x000f2a0000000400 */
[----:B------:R-:W0:Y:S01]  /*6120*/  MUFU.EX2 R172, R172 ;  /* 0x000000ac00ac7308 */ /* 0x000e220000000800 */
[----:B------:R-:W-:-:S04]  /*6130*/  FMUL.FTZ R173, R81, R112 ;  /* 0x0000007051ad7220 */ /* 0x000fc80000410000 */
[----:B------:R-:W-:Y:S01]  /*6140*/  FMUL.RZ R184, R173, 0.15915493667125701904 ;  /* 0x3e22f983adb87820 */ /* 0x000fe2000040c000 */
[----:B---3--:R-:W-:Y:S01]  /*6150*/  FMUL.FTZ R173, R169, R168 ;  /* 0x000000a8a9ad7220 */ /* 0x008fe20000410000 */
[C---:B-----5:R-:W-:Y:S01]  /*6160*/  FMUL.FTZ R165, R167.reuse, R162 ;  /* 0x000000a2a7a57220 */ /* 0x060fe20000410000 */
[----:B------:R-:W-:Y:S01]  /*6170*/  FMUL.FTZ R162, R167, R152 ;  /* 0x00000098a7a27220 */ /* 0x000fe20000410000 */
[----:B------:R-:W-:Y:S02]  /*6180*/  HADD2.F32 R152, -RZ, R163.H0_H0 ;  /* 0x200000a3ff987230 */ /* 0x000fe40000004100 */
[----:B------:R-:W-:Y:S01]  /*6190*/  FMUL.FTZ R166, R169, R166 ;  /* 0x000000a6a9a67220 */ /* 0x000fe20000410000 */
[----:B------:R-:W-:Y:S01]  /*61a0*/  HADD2.F32 R156, -RZ, R131.H0_H0 ;  /* 0x20000083ff9c7230 */ /* 0x000fe20000004100 */
[----:B------:R-:W-:Y:S01]  /*61b0*/  FSEL R169, R173, 1, !P6 ;  /* 0x3f800000ada97808 */ /* 0x000fe20007000000 */
[----:B------:R-:W-:Y:S01]  /*61c0*/  FMUL.FTZ R153, R160, R153 ;  /* 0x00000099a0997220 */ /* 0x000fe20000410000 */
[----:B------:R-:W-:Y:S01]  /*61d0*/  FMUL.FTZ R163, R111, R152 ;  /* 0x000000986fa37220 */ /* 0x000fe20000410000 */
[C---:B0-----:R-:W-:Y:S01]  /*61e0*/  FMUL.FTZ R173, R172.reuse, R171 ;  /* 0x000000abacad7220 */ /* 0x041fe20000410000 */
[----:B------:R-:W0:Y:S01]  /*61f0*/  LDS.U16 R152, [R80+0x1c] ;  /* 0x00001c0050987984 */ /* 0x000e220000000400 */
[----:B------:R-:W-:Y:S01]  /*6200*/  FMUL.FTZ R171, R172, R170 ;  /* 0x000000aaacab7220 */ /* 0x000fe20000410000 */
[----:B------:R-:W-:-:S02]  /*6210*/  HADD2.F32 R170, -RZ, R87.H0_H0 ;  /* 0x20000057ffaa7230 */ /* 0x000fc40000004100 */
[----:B------:R-:W-:Y:S01]  /*6220*/  FMUL.FTZ R89, R89, R82 ;  /* 0x0000005259597220 */ /* 0x000fe20000410000 */
[----:B------:R-:W-:Y:S01]  /*6230*/  FMUL.FTZ R131, R117, R156 ;  /* 0x0000009c75837220 */ /* 0x000fe20000410000 */
[----:B------:R-:W3:Y:S01]  /*6240*/  LDS.U16 R87, [R80+0x24] ;  /* 0x0000240050577984 */ /* 0x000ee20000000400 */
[----:B------:R-:W-:Y:S01]  /*6250*/  IADD3 R178, PT, PT, R84, 0x6, RZ ;  /* 0x0000000654b27810 */ /* 0x000fe20007ffe0ff */
[----:B------:R-:W-:Y:S01]  /*6260*/  MUFU.SIN R82, R161 ;  /* 0x000000a100527308 */ /* 0x000fe20000000400 */
[----:B------:R-:W-:Y:S01]  /*6270*/  FMUL.FTZ R167, R85, R110 ;  /* 0x0000006e55a77220 */ /* 0x000fe20000410000 */
[----:B--2---:R-:W-:Y:S02]  /*6280*/  HADD2.F32 R150, -RZ, R150.H0_H0 ;  /* 0x20000096ff967230 */ /* 0x004fe40000004100 */
[----:B-1----:R-:W-:Y:S01]  /*6290*/  HADD2.F32 R90, -RZ, R90.H0_H0 ;  /* 0x2000005aff5a7230 */ /* 0x002fe20000004100 */
[----:B------:R-:W-:-:S03]  /*62a0*/  FSEL R156, R89, RZ, !P5 ;  /* 0x000000ff599c7208 */ /* 0x000fc60006800000 */
[----:B------:R1:W-:Y:S01]  /*62b0*/  MUFU.COS R83, R161 ;  /* 0x000000a100537308 */ /* 0x0003e20000000000 */
[----:B------:R-:W-:Y:S01]  /*62c0*/  FSEL R131, R131, RZ, !P5 ;  /* 0x000000ff83837208 */ /* 0x000fe20006800000 */
[----:B------:R-:W-:Y:S01]  /*62d0*/  FMUL.FTZ R177, R81, R114 ;  /* 0x0000007251b17220 */ /* 0x000fe20000410000 */
[----:B------:R-:W-:Y:S01]  /*62e0*/  FSEL R133, R133, RZ, !P5 ;  /* 0x000000ff85857208 */ /* 0x000fe20006800000 */
[----:B------:R-:W-:Y:S01]  /*62f0*/  FMUL.FTZ R160, R113, R86 ;  /* 0x0000005671a07220 */ /* 0x000fe20000410000 */
[----:B------:R-:W-:Y:S02]  /*6300*/  ISETP.GE.U32.AND P5, PT, R178, R19, PT ;  /* 0x00000013b200720c */ /* 0x000fe40003fa6070 */
[----:B-1----:R-:W-:Y:S02]  /*6310*/  FSEL R161, R153, 1, !P4 ;  /* 0x3f80000099a17808 */ /* 0x002fe40006000000 */
[----:B------:R-:W1:Y:S01]  /*6320*/  LDS.U16 R153, [R80+0x1e] ;  /* 0x00001e0050997984 */ /* 0x000e620000000400 */
[----:B------:R-:W-:Y:S01]  /*6330*/  MUFU.SIN R86, R175 ;  /* 0x000000af00567308 */ /* 0x000fe20000000400 */
[----:B----4-:R-:W-:-:S02]  /*6340*/  HADD2.F32 R168, -RZ, R151.H0_H0 ;  /* 0x20000097ffa87230 */ /* 0x010fc40000004100 */
[----:B------:R-:W-:Y:S01]  /*6350*/  FMUL.RZ R192, R177, 0.15915493667125701904 ;  /* 0x3e22f983b1c07820 */ /* 0x000fe2000040c000 */
[----:B------:R-:W-:Y:S01]  /*6360*/  LDS.U16 R151, [R80+0x22] ;  /* 0x0000220050977984 */ /* 0x000fe20000000400 */
[C---:B------:R-:W-:Y:S01]  /*6370*/  FMUL.FTZ R177, R91.reuse, R88 ;  /* 0x000000585bb17220 */ /* 0x040fe20000410000 */
[----:B------:R-:W-:Y:S02]  /*6380*/  FMUL.FTZ R174, R91, R174 ;  /* 0x000000ae5bae7220 */ /* 0x000fe40000410000 */
[----:B------:R2:W-:Y:S01]  /*6390*/  MUFU.EX2 R179, R167 ;  /* 0x000000a700b37308 */ /* 0x0005e20000000800 */
[----:B------:R-:W-:Y:S01]  /*63a0*/  FMUL.FTZ R89, R85, R108 ;  /* 0x0000006c55597220 */ /* 0x000fe20000410000 */
[----:B------:R-:W-:Y:S01]  /*63b0*/  LDS.U16 R91, [R80+0x2a] ;  /* 0x00002a00505b7984 */ /* 0x000fe20000000400 */
[----:B------:R-:W-:-:S03]  /*63c0*/  FMUL.FTZ R135, R115, R176 ;  /* 0x000000b073877220 */ /* 0x000fc60000410000 */
[----:B------:R-:W-:Y:S02]  /*63d0*/  LDS.U16 R88, [R80+0x28] ;  /* 0x0000280050587984 */ /* 0x000fe40000000400 */
[----:B------:R4:W-:Y:S01]  /*63e0*/  MUFU.COS R178, R175 ;  /* 0x000000af00b27308 */ /* 0x0009e20000000000 */
[----:B--2---:R-:W-:Y:S02]  /*63f0*/  FMUL.FTZ R167, R109, R150 ;  /* 0x000000966da77220 */ /* 0x004fe40000410000 */
[----:B------:R-:W2:Y:S01]  /*6400*/  LDS.U16 R150, [R80+0x20] ;  /* 0x0000200050967984 */ /* 0x000ea20000000400 */
[----:B----4-:R-:W-:-:S03]  /*6410*/  FMUL.FTZ R175, R107, R90 ;  /* 0x0000005a6baf7220 */ /* 0x010fc60000410000 */
[----:B------:R-:W4:Y:S01]  /*6420*/  LDS.U16 R90, [R80+0x26] ;  /* 0x00002600505a7984 */ /* 0x000f220000000400 */
[----:B------:R-:W5:Y:S01]  /*6430*/  MUFU.EX2 R89, R89 ;  /* 0x0000005900597308 */ /* 0x000f620000000800 */
[----:B------:R-:W-:Y:S01]  /*6440*/  IADD3 R176, PT, PT, R84, 0x7, RZ ;  /* 0x0000000754b07810 */ /* 0x000fe20007ffe0ff */
[----:B------:R-:W-:Y:S01]  /*6450*/  HADD2.F32 R164, -RZ, R164.H0_H0 ;  /* 0x200000a4ffa47230 */ /* 0x000fe20000004100 */
[----:B------:R-:W-:Y:S02]  /*6460*/  FSEL R137, R137, RZ, !P2 ;  /* 0x000000ff89897208 */ /* 0x000fe40005000000 */
[----:B------:R-:W-:Y:S02]  /*6470*/  FSEL R135, R135, RZ, !P2 ;  /* 0x000000ff87877208 */ /* 0x000fe40005000000 */
[----:B------:R-:W-:Y:S02]  /*6480*/  ISETP.GE.U32.AND P2, PT, R176, R19, PT ;  /* 0x00000013b000720c */ /* 0x000fe40003f46070 */
[----:B------:R-:W-:Y:S01]  /*6490*/  IADD3 R176, PT, PT, R84, 0x8, RZ ;  /* 0x0000000854b07810 */ /* 0x000fe20007ffe0ff */
[----:B------:R-:W-:Y:S01]  /*64a0*/  FMUL.FTZ R164, R111, R164 ;  /* 0x000000a46fa47220 */ /* 0x000fe20000410000 */
[----:B------:R-:W-:-:S02]  /*64b0*/  FSEL R160, R160, RZ, !P4 ;  /* 0x000000ffa0a07208 */ /* 0x000fc40006000000 */
[-C--:B------:R-:W-:Y:S02]  /*64c0*/  ISETP.GE.U32.AND P4, PT, R176, R19.reuse, PT ;  /* 0x00000013b000720c */ /* 0x080fe40003f86070 */
[----:B------:R-:W-:Y:S01]  /*64d0*/  IADD3 R176, PT, PT, R84, 0x9, RZ ;  /* 0x0000000954b07810 */ /* 0x000fe20007ffe0ff */
[----:B------:R-:W-:Y:S01]  /*64e0*/  FMUL.FTZ R168, R109, R168 ;  /* 0x000000a86da87220 */ /* 0x000fe20000410000 */
[----:B------:R-:W-:Y:S02]  /*64f0*/  FSEL R162, R162, RZ, !P3 ;  /* 0x000000ffa2a27208 */ /* 0x000fe40005800000 */
[----:B------:R-:W-:Y:S02]  /*6500*/  FSEL R163, R163, RZ, !P3 ;  /* 0x000000ffa3a37208 */ /* 0x000fe40005800000 */
[----:B------:R-:W-:Y:S02]  /*6510*/  FSEL R164, R164, RZ, !P3 ;  /* 0x000000ffa4a47208 */ /* 0x000fe40005800000 */
[----:B------:R-:W-:Y:S01]  /*6520*/  FSEL R165, R165, 1, !P3 ;  /* 0x3f800000a5a57808 */ /* 0x000fe20005800000 */
[----:B-----5:R-:W-:Y:S01]  /*6530*/  FMUL.FTZ R82, R89, R82 ;  /* 0x0000005259527220 */ /* 0x020fe20000410000 */
[----:B------:R-:W-:-:S02]  /*6540*/  ISETP.GE.U32.AND P3, PT, R176, R19, PT ;  /* 0x00000013b000720c */ /* 0x000fc40003f66070 */
[----:B------:R-:W-:Y:S01]  /*6550*/  IADD3 R176, PT, PT, R84, 0xa, RZ ;  /* 0x0000000a54b07810 */ /* 0x000fe20007ffe0ff */
[----:B0-----:R-:W-:Y:S01]  /*6560*/  HADD2.F32 R152, -RZ, R152.H0_H0 ;  /* 0x20000098ff987230 */ /* 0x001fe20000004100 */
[----:B------:R-:W-:Y:S02]  /*6570*/  FSEL R166, R166, RZ, !P6 ;  /* 0x000000ffa6a67208 */ /* 0x000fe40007000000 */
[----:B------:R-:W-:Y:S02]  /*6580*/  FSEL R167, R167, RZ, !P6 ;  /* 0x000000ffa7a77208 */ /* 0x000fe40007000000 */
[----:B------:R-:W-:Y:S02]  /*6590*/  FSEL R168, R168, RZ, !P6 ;  /* 0x000000ffa8a87208 */ /* 0x000fe40007000000 */
[----:B------:R-:W-:Y:S01]  /*65a0*/  ISETP.GE.U32.AND P6, PT, R176, R19, PT ;  /* 0x00000013b000720c */ /* 0x000fe20003fc6070 */
[----:B------:R-:W-:Y:S01]  /*65b0*/  FMUL.FTZ R176, R85, R112 ;  /* 0x0000007055b07220 */ /* 0x000fe20000410000 */
[----:B------:R-:W-:Y:S01]  /*65c0*/  FSEL R186, R82, RZ, !P4 ;  /* 0x000000ff52ba7208 */ /* 0x000fe20006000000 */
[----:B---3--:R-:W-:-:S02]  /*65d0*/  HADD2.F32 R82, -RZ, R87.H0_H0 ;  /* 0x20000057ff527230 */ /* 0x008fc40000004100 */
[----:B------:R-:W-:Y:S01]  /*65e0*/  FMUL.FTZ R170, R107, R170 ;  /* 0x000000aa6baa7220 */ /* 0x000fe20000410000 */
[----:B------:R1:W-:Y:S01]  /*65f0*/  MUFU.EX2 R180, R176 ;  /* 0x000000b000b47308 */ /* 0x0003e20000000800 */
[----:B------:R-:W-:Y:S01]  /*6600*/  FMUL.FTZ R152, R105, R152 ;  /* 0x0000009869987220 */ /* 0x000fe20000410000 */
[----:B------:R-:W-:Y:S01]  /*6610*/  IADD3 R182, PT, PT, R84, 0xb, RZ ;  /* 0x0000000b54b67810 */ /* 0x000fe20007ffe0ff */
[----:B------:R-:W-:Y:S01]  /*6620*/  FMUL.FTZ R82, R101, R82 ;  /* 0x0000005265527220 */ /* 0x000fe20000410000 */
[----:B------:R-:W-:Y:S02]  /*6630*/  FSEL R172, R170, RZ, !P5 ;  /* 0x000000ffaaac7208 */ /* 0x000fe40006800000 */
[----:B------:R-:W-:Y:S02]  /*6640*/  FSEL R170, R175, RZ, !P5 ;  /* 0x000000ffafaa7208 */ /* 0x000fe40006800000 */
[----:B------:R-:W0:Y:S01]  /*6650*/  MUFU.COS R183, R184 ;  /* 0x000000b800b77308 */ /* 0x000e220000000000 */
[----:B-1----:R-:W-:Y:S01]  /*6660*/  HADD2.F32 R176, -RZ, R153.H0_H0 ;  /* 0x20000099ffb07230 */ /* 0x002fe20000004100 */
[----:B------:R-:W-:Y:S01]  /*6670*/  FSEL R175, R152, RZ, !P2 ;  /* 0x000000ff98af7208 */ /* 0x000fe20005000000 */
[----:B--2---:R-:W-:Y:S01]  /*6680*/  HADD2.F32 R150, -RZ, R150.H0_H0 ;  /* 0x20000096ff967230 */ /* 0x004fe20000004100 */
[----:B------:R-:W-:Y:S01]  /*6690*/  FSEL R171, R171, RZ, !P5 ;  /* 0x000000ffabab7208 */ /* 0x000fe20006800000 */
[----:B------:R-:W-:-:S03]  /*66a0*/  HADD2.F32 R152, -RZ, R151.H0_H0 ;  /* 0x20000097ff987230 */ /* 0x000fc60000004100 */
[----:B------:R1:W2:Y:S01]  /*66b0*/  MUFU.SIN R181, R184 ;  /* 0x000000b800b57308 */ /* 0x0002a20000000400 */
[----:B------:R-:W-:Y:S01]  /*66c0*/  FSEL R173, R173, 1, !P5 ;  /* 0x3f800000adad7808 */ /* 0x000fe20006800000 */
[----:B------:R-:W-:Y:S01]  /*66d0*/  FMUL.FTZ R176, R105, R176 ;  /* 0x000000b069b07220 */ /* 0x000fe20000410000 */
[C---:B------:R-:W-:Y:S01]  /*66e0*/  FMUL.FTZ R188, R179.reuse, R178 ;  /* 0x000000b2b3bc7220 */ /* 0x040fe20000410000 */
[----:B----4-:R-:W-:Y:S02]  /*66f0*/  HADD2.F32 R90, -RZ, R90.H0_H0 ;  /* 0x2000005aff5a7230 */ /* 0x010fe40000004100 */
[----:B------:R-:W-:Y:S01]  /*6700*/  FMUL.FTZ R86, R179, R86 ;  /* 0x00000056b3567220 */ /* 0x000fe20000410000 */
[----:B------:R-:W-:Y:S01]  /*6710*/  ISETP.GE.U32.AND P5, PT, R182, R19, PT ;  /* 0x00000013b600720c */ /* 0x000fe20003fa6070 */
[----:B------:R-:W-:Y:S01]  /*6720*/  FMUL.FTZ R83, R89, R83 ;  /* 0x0000005359537220 */ /* 0x000fe20000410000 */
[----:B------:R-:W-:Y:S01]  /*6730*/  FSEL R179, R82, RZ, !P3 ;  /* 0x000000ff52b37208 */ /* 0x000fe20005800000 */
[----:B------:R-:W-:Y:S01]  /*6740*/  HADD2.F32 R82, -RZ, R91.H0_H0 ;  /* 0x2000005bff527230 */ /* 0x000fe20000004100 */
[----:B------:R-:W-:Y:S01]  /*6750*/  IADD3 R182, PT, PT, R84, 0xc, RZ ;  /* 0x0000000c54b67810 */ /* 0x000fe20007ffe0ff */
[C---:B------:R-:W-:Y:S01]  /*6760*/  FMUL.FTZ R150, R103.reuse, R150 ;  /* 0x0000009667967220 */ /* 0x040fe20000410000 */
[----:B------:R-:W-:Y:S01]  /*6770*/  FSEL R174, R174, RZ, !P2 ;  /* 0x000000ffaeae7208 */ /* 0x000fe20005000000 */
[----:B------:R-:W-:Y:S01]  /*6780*/  FMUL.FTZ R152, R103, R152 ;  /* 0x0000009867987220 */ /* 0x000fe20000410000 */
[----:B------:R-:W-:Y:S01]  /*6790*/  FSEL R176, R176, RZ, !P2 ;  /* 0x000000ffb0b07208 */ /* 0x000fe20005000000 */
[----:B------:R-:W-:Y:S01]  /*67a0*/  FMUL.FTZ R90, R101, R90 ;  /* 0x0000005a655a7220 */ /* 0x000fe20000410000 */
[----:B------:R-:W-:Y:S01]  /*67b0*/  FSEL R177, R177, 1, !P2 ;  /* 0x3f800000b1b17808 */ /* 0x000fe20005000000 */
[----:B------:R-:W-:Y:S01]  /*67c0*/  FMUL.FTZ R87, R81, R116 ;  /* 0x0000007451577220 */ /* 0x000fe20000410000 */
[----:B------:R-:W-:Y:S01]  /*67d0*/  ISETP.GE.U32.AND P2, PT, R182, R19, PT ;  /* 0x00000013b600720c */ /* 0x000fe20003f46070 */
[----:B------:R-:W-:Y:S01]  /*67e0*/  FMUL.FTZ R82, R99, R82 ;  /* 0x0000005263527220 */ /* 0x000fe20000410000 */
[----:B------:R-:W-:-:S02]  /*67f0*/  IADD3 R182, PT, PT, R84, 0xd, RZ ;  /* 0x0000000d54b67810 */ /* 0x000fc40007ffe0ff */
[----:B-1----:R-:W-:Y:S01]  /*6800*/  FSEL R184, R83, 1, !P4 ;  /* 0x3f80000053b87808 */ /* 0x002fe20006000000 */
[----:B------:R-:W-:Y:S01]  /*6810*/  FMUL.FTZ R83, R85, R116 ;  /* 0x0000007455537220 */ /* 0x000fe20000410000 */
[----:B------:R-:W-:Y:S01]  /*6820*/  HADD2.F32 R88, -RZ, R88.H0_H0 ;  /* 0x20000058ff587230 */ /* 0x000fe20000004100 */
[----:B------:R-:W-:Y:S01]  /*6830*/  FSEL R185, R150, RZ, !P4 ;  /* 0x000000ff96b97208 */ /* 0x000fe20006000000 */
[----:B------:R-:W-:Y:S01]  /*6840*/  FMUL.RZ R87, R87, 0.15915493667125701904 ;  /* 0x3e22f98357577820 */ /* 0x000fe2000040c000 */
[----:B------:R-:W-:Y:S02]  /*6850*/  FSEL R187, R152, RZ, !P4 ;  /* 0x000000ff98bb7208 */ /* 0x000fe40006000000 */
[----:B------:R-:W-:Y:S02]  /*6860*/  FSEL R178, R90, RZ, !P3 ;  /* 0x000000ff5ab27208 */ /* 0x000fe40005800000 */
[----:B------:R-:W-:Y:S02]  /*6870*/  ISETP.GE.U32.AND P4, PT, R182, R19, PT ;  /* 0x00000013b600720c */ /* 0x000fe40003f86070 */
[----:B------:R-:W-:-:S02]  /*6880*/  IADD3 R150, PT, PT, R84, 0xe, RZ ;  /* 0x0000000e54967810 */ /* 0x000fc40007ffe0ff */
[----:B------:R-:W-:Y:S01]  /*6890*/  IADD3 R90, PT, PT, R84, 0xf, RZ ;  /* 0x0000000f545a7810 */ /* 0x000fe20007ffe0ff */
[----:B------:R-:W-:Y:S01]  /*68a0*/  FMUL.FTZ R84, R81, R118 ;  /* 0x0000007651547220 */ /* 0x000fe20000410000 */
[----:B------:R-:W-:Y:S01]  /*68b0*/  FSEL R182, R82, RZ, !P6 ;  /* 0x000000ff52b67208 */ /* 0x000fe20007000000 */
[----:B0-----:R-:W-:Y:S01]  /*68c0*/  FMUL.FTZ R183, R180, R183 ;  /* 0x000000b7b4b77220 */ /* 0x001fe20000410000 */
[----:B------:R-:W-:Y:S01]  /*68d0*/  FSEL R189, R86, RZ, !P3 ;  /* 0x000000ff56bd7208 */ /* 0x000fe20005800000 */
[----:B------:R-:W-:Y:S01]  /*68e0*/  FMUL.FTZ R82, R127, R156 ;  /* 0x0000009c7f527220 */ /* 0x000fe20000410000 */
[----:B------:R-:W-:Y:S01]  /*68f0*/  MUFU.EX2 R83, R83 ;  /* 0x0000005300537308 */ /* 0x000fe20000000800 */
[----:B--2---:R-:W-:Y:S01]  /*6900*/  FMUL.FTZ R180, R180, R181 ;  /* 0x000000b5b4b47220 */ /* 0x004fe20000410000 */
[----:B------:R-:W-:Y:S01]  /*6910*/  FMUL.FTZ R88, R99, R88 ;  /* 0x0000005863587220 */ /* 0x000fe20000410000 */
[----:B------:R-:W-:Y:S01]  /*6920*/  FMUL.RZ R199, R84, 0.15915493667125701904 ;  /* 0x3e22f98354c77820 */ /* 0x000fe2000040c000 */
[C---:B------:R-:W-:Y:S01]  /*6930*/  FMUL.FTZ R84, R125.reuse, R156 ;  /* 0x0000009c7d547220 */ /* 0x040fe20000410000 */
[----:B------:R-:W-:-:S03]  /*6940*/  FFMA.FTZ R82, R125, R158, -R82 ;  /* 0x0000009e7d527223 */ /* 0x000fc60000010852 */
[----:B------:R-:W0:Y:S01]  /*6950*/  MUFU.COS R86, R87 ;  /* 0x0000005700567308 */ /* 0x000e220000000000 */
[----:B------:R-:W-:Y:S01]  /*6960*/  FMUL.FTZ R89, R85, R114 ;  /* 0x0000007255597220 */ /* 0x000fe20000410000 */
[----:B------:R-:W-:Y:S02]  /*6970*/  FSEL R180, R180, RZ, !P6 ;  /* 0x000000ffb4b47208 */ /* 0x000fe40007000000 */
[----:B------:R-:W-:Y:S02]  /*6980*/  FSEL R181, R88, RZ, !P6 ;  /* 0x000000ff58b57208 */ /* 0x000fe40007000000 */
[----:B------:R-:W-:Y:S02]  /*6990*/  FSEL R183, R183, 1, !P6 ;  /* 0x3f800000b7b77808 */ /* 0x000fe40007000000 */
[----:B------:R-:W1:Y:S01]  /*69a0*/  MUFU.SIN R194, R87 ;  /* 0x0000005700c27308 */ /* 0x000e620000000400 */
[----:B------:R-:W-:Y:S01]  /*69b0*/  ISETP.GE.U32.AND P6, PT, R90, R19, PT ;  /* 0x000000135a00720c */ /* 0x000fe20003fc6070 */
[----:B------:R-:W-:Y:S01]  /*69c0*/  FFMA.FTZ R88, R127, R158, R84 ;  /* 0x0000009e7f587223 */ /* 0x000fe20000010054 */
[----:B------:R-:W-:Y:S01]  /*69d0*/  FADD.FTZ R90, R131, R82 ;  /* 0x00000052835a7221 */ /* 0x000fe20000010000 */
[----:B------:R-:W-:-:S02]  /*69e0*/  FSEL R188, R188, 1, !P3 ;  /* 0x3f800000bcbc7808 */ /* 0x000fc40005800000 */
[----:B------:R-:W-:Y:S02]  /*69f0*/  ISETP.GE.U32.AND P3, PT, R150, R19, PT ;  /* 0x000000139600720c */ /* 0x000fe40003f66070 */
[----:B------:R-:W-:Y:S01]  /*6a00*/  MUFU.SIN R190, R192 ;  /* 0x000000c000be7308 */ /* 0x000fe20000000400 */
[----:B------:R-:W-:Y:S01]  /*6a10*/  FADD.FTZ R88, R133, R88 ;  /* 0x0000005885587221 */ /* 0x000fe20000010000 */
[----:B------:R-:W-:Y:S01]  /*6a20*/  FMUL.FTZ R150, R137, R90 ;  /* 0x0000005a89967220 */ /* 0x000fe20000410000 */
[----:B------:R-:W-:-:S05]  /*6a30*/  FMUL.FTZ R84, R129, R156 ;  /* 0x0000009c81547220 */ /* 0x000fca0000410000 */
[----:B------:R-:W-:Y:S01]  /*6a40*/  MUFU.COS R192, R192 ;  /* 0x000000c000c07308 */ /* 0x000fe20000000000 */
[-C--:B------:R-:W-:Y:S01]  /*6a50*/  FFMA.FTZ R150, R155, R88.reuse, R150 ;  /* 0x000000589b967223 */ /* 0x080fe20000010096 */
[----:B------:R-:W-:-:S06]  /*6a60*/  FMUL.FTZ R88, R137, R88 ;  /* 0x0000005889587220 */ /* 0x000fcc0000410000 */
[----:B------:R-:W2:Y:S01]  /*6a70*/  MUFU.EX2 R89, R89 ;  /* 0x0000005900597308 */ /* 0x000ea20000000800 */
[----:B0-----:R-:W-:Y:S01]  /*6a80*/  FMUL.FTZ R195, R83, R86 ;  /* 0x0000005653c37220 */ /* 0x001fe20000410000 */
[C---:B------:R-:W-:Y:S01]  /*6a90*/  FMUL.FTZ R82, R123.reuse, R156 ;  /* 0x0000009c7b527220 */ /* 0x040fe20000410000 */
[----:B------:R-:W-:Y:S01]  /*6aa0*/  FFMA.FTZ R86, R123, R158, R84 ;  /* 0x0000009e7b567223 */ /* 0x000fe20000010054 */
[----:B------:R-:W-:Y:S01]  /*6ab0*/  FFMA.FTZ R90, R155, R90, -R88 ;  /* 0x0000005a9b5a7223 */ /* 0x000fe20000010858 */
[----:B-1----:R-:W-:Y:S01]  /*6ac0*/  FMUL.FTZ R194, R83, R194 ;  /* 0x000000c253c27220 */ /* 0x002fe20000410000 */
[----:B------:R-:W-:Y:S01]  /*6ad0*/  FFMA.FTZ R84, R129, R158, -R82 ;  /* 0x0000009e81547223 */ /* 0x000fe20000010852 */
[----:B------:R-:W-:Y:S01]  /*6ae0*/  FMUL.FTZ R83, R137, R86 ;  /* 0x0000005689537220 */ /* 0x000fe20000410000 */
[----:B------:R-:W-:Y:S01]  /*6af0*/  FADD.FTZ R90, R139, R90 ;  /* 0x0000005a8b5a7221 */ /* 0x000fe20000010000 */
[----:B------:R-:W-:Y:S02]  /*6b00*/  FADD.FTZ R150, R135, R150 ;  /* 0x0000009687967221 */ /* 0x000fe40000010000 */
[-C--:B------:R-:W-:Y:S01]  /*6b10*/  FFMA.FTZ R88, R155, R84.reuse, -R83 ;  /* 0x000000549b587223 */ /* 0x080fe20000010853 */
[----:B------:R-:W-:Y:S01]  /*6b20*/  FMUL.FTZ R84, R137, R84 ;  /* 0x0000005489547220 */ /* 0x000fe20000410000 */
[----:B------:R-:W-:Y:S01]  /*6b30*/  FMUL.FTZ R82, R85, R118 ;  /* 0x0000007655527220 */ /* 0x000fe20000410000 */
[----:B------:R-:W-:Y:S01]  /*6b40*/  FMUL.FTZ R152, R157, R150 ;  /* 0x000000969d987220 */ /* 0x000fe20000410000 */
[C---:B--2---:R-:W-:Y:S01]  /*6b50*/  FMUL.FTZ R191, R89.reuse, R192 ;  /* 0x000000c059bf7220 */ /* 0x044fe20000410000 */
[----:B------:R-:W-:Y:S01]  /*6b60*/  FMUL.FTZ R190, R89, R190 ;  /* 0x000000be59be7220 */ /* 0x000fe20000410000 */
[----:B------:R-:W-:Y:S01]  /*6b70*/  FMUL.FTZ R89, R157, R90 ;  /* 0x0000005a9d597220 */ /* 0x000fe20000410000 */
[----:B------:R-:W-:Y:S01]  /*6b80*/  FFMA.FTZ R86, R155, R86, R84 ;  /* 0x000000569b567223 */ /* 0x000fe20000010054 */
[----:B------:R-:W-:Y:S02]  /*6b90*/  MUFU.SIN R87, R199 ;  /* 0x000000c700577308 */ /* 0x000fe40000000400 */
[C---:B------:R-:W-:Y:S01]  /*6ba0*/  FFMA.FTZ R89, R161.reuse, R150, R89 ;  /* 0x00000096a1597223 */ /* 0x040fe20000010059 */
[----:B------:R-:W-:Y:S01]  /*6bb0*/  FFMA.FTZ R152, R161, R90, -R152 ;  /* 0x0000005aa1987223 */ /* 0x000fe20000010898 */
[----:B------:R-:W-:-:S02]  /*6bc0*/  FMUL.FTZ R90, R157, R86 ;  /* 0x000000569d5a7220 */ /* 0x000fc40000410000 */
[----:B------:R-:W-:Y:S02]  /*6bd0*/  FADD.FTZ R89, R160, R89 ;  /* 0x00000059a0597221 */ /* 0x000fe40000010000 */
[----:B------:R-:W-:Y:S01]  /*6be0*/  MUFU.COS R199, R199 ;  /* 0x000000c700c77308 */ /* 0x000fe20000000000 */
[----:B------:R-:W-:Y:S01]  /*6bf0*/  FADD.FTZ R152, R159, R152 ;  /* 0x000000989f987221 */ /* 0x000fe20000010000 */
[----:B------:R-:W-:-:S06]  /*6c00*/  FFMA.FTZ R90, R161, R88, -R90 ;  /* 0x00000058a15a7223 */ /* 0x000fcc000001085a */
[----:B------:R-:W0:Y:S01]  /*6c10*/  MUFU.EX2 R82, R82 ;  /* 0x0000005200527308 */ /* 0x000e220000000800 */
[----:B------:R-:W-:Y:S01]  /*6c20*/  FMUL.FTZ R88, R157, R88 ;  /* 0x000000589d587220 */ /* 0x000fe20000410000 */
[CC--:B------:R-:W-:Y:S01]  /*6c30*/  FMUL.FTZ R150, R162.reuse, R89.reuse ;  /* 0x00000059a2967220 */ /* 0x0c0fe20000410000 */
[----:B------:R-:W-:Y:S01]  /*6c40*/  FMUL.FTZ R84, R81, R120 ;  /* 0x0000007851547220 */ /* 0x000fe20000410000 */
[----:B------:R-:W-:Y:S01]  /*6c50*/  FMUL.FTZ R192, R162, R152 ;  /* 0x00000098a2c07220 */ /* 0x000fe20000410000 */
[----:B------:R-:W-:Y:S01]  /*6c60*/  FFMA.FTZ R88, R161, R86, R88 ;  /* 0x00000056a1587223 */ /* 0x000fe20000010058 */
[----:B------:R-:W-:Y:S01]  /*6c70*/  FFMA.FTZ R150, R165, R152, -R150 ;  /* 0x00000098a5967223 */ /* 0x000fe20000010896 */
[----:B------:R-:W-:Y:S01]  /*6c80*/  FMUL.FTZ R83, R85, R120 ;  /* 0x0000007855537220 */ /* 0x000fe20000410000 */
[----:B------:R-:W-:Y:S01]  /*6c90*/  FMUL.RZ R91, R84, 0.15915493667125701904 ;  /* 0x3e22f983545b7820 */ /* 0x000fe2000040c000 */
[----:B------:R-:W-:Y:S01]  /*6ca0*/  FFMA.FTZ R89, R165, R89, R192 ;  /* 0x00000059a5597223 */ /* 0x000fe200000100c0 */
[----:B------:R-:W-:Y:S01]  /*6cb0*/  FMUL.FTZ R84, R162, R88 ;  /* 0x00000058a2547220 */ /* 0x000fe20000410000 */
[----:B------:R-:W-:-:S02]  /*6cc0*/  FADD.FTZ R150, R163, R150 ;  /* 0x00000096a3967221 */ /* 0x000fc40000010000 */
[----:B------:R-:W-:Y:S01]  /*6cd0*/  FADD.FTZ R89, R164, R89 ;  /* 0x00000059a4597221 */ /* 0x000fe20000010000 */
[----:B------:R-:W-:Y:S01]  /*6ce0*/  MUFU.EX2 R83, R83 ;  /* 0x0000005300537308 */ /* 0x000fe20000000800 */
[----:B------:R-:W-:Y:S01]  /*6cf0*/  FFMA.FTZ R84, R165, R90, -R84 ;  /* 0x0000005aa5547223 */ /* 0x000fe20000010854 */
[----:B------:R-:W-:Y:S01]  /*6d00*/  FMUL.FTZ R86, R166, R150 ;  /* 0x00000096a6567220 */ /* 0x000fe20000410000 */
[C---:B0-----:R-:W-:Y:S01]  /*6d10*/  FMUL.FTZ R199, R82.reuse, R199 ;  /* 0x000000c752c77220 */ /* 0x041fe20000410000 */
[----:B------:R-:W-:Y:S01]  /*6d20*/  FMUL.FTZ R198, R82, R87 ;  /* 0x0000005752c67220 */ /* 0x000fe20000410000 */
[----:B------:R-:W-:-:S03]  /*6d30*/  FMUL.FTZ R90, R162, R90 ;  /* 0x0000005aa25a7220 */ /* 0x000fc60000410000 */
[----:B------:R-:W0:Y:S01]  /*6d40*/  MUFU.COS R82, R91 ;  /* 0x0000005b00527308 */ /* 0x000e220000000000 */
[-C--:B------:R-:W-:Y:S01]  /*6d50*/  FMUL.FTZ R87, R166, R89.reuse ;  /* 0x00000059a6577220 */ /* 0x080fe20000410000 */
[----:B------:R-:W-:Y:S01]  /*6d60*/  FFMA.FTZ R89, R169, R89, R86 ;  /* 0x00000059a9597223 */ /* 0x000fe20000010056 */
[----:B------:R-:W-:Y:S02]  /*6d70*/  FFMA.FTZ R90, R165, R88, R90 ;  /* 0x00000058a55a7223 */ /* 0x000fe4000001005a */
[----:B------:R-:W-:Y:S01]  /*6d80*/  FFMA.FTZ R150, R169, R150, -R87 ;  /* 0x00000096a9967223 */ /* 0x000fe20000010857 */
[----:B------:R-:W-:Y:S01]  /*6d90*/  FADD.FTZ R152, R168, R89 ;  /* 0x00000059a8987221 */ /* 0x000fe20000010000 */
[C---:B------:R-:W-:Y:S01]  /*6da0*/  FMUL.FTZ R86, R166.reuse, R90 ;  /* 0x0000005aa6567220 */ /* 0x040fe20000410000 */
[----:B------:R-:W1:Y:S01]  /*6db0*/  MUFU.SIN R202, R91 ;  /* 0x0000005b00ca7308 */ /* 0x000e620000000400 */
[----:B------:R-:W-:Y:S01]  /*6dc0*/  FADD.FTZ R150, R167, R150 ;  /* 0x00000096a7967221 */ /* 0x000fe20000010000 */
[----:B------:R-:W-:Y:S01]  /*6dd0*/  FMUL.FTZ R192, R171, R152 ;  /* 0x00000098abc07220 */ /* 0x000fe20000410000 */
[-C--:B------:R-:W-:Y:S01]  /*6de0*/  FFMA.FTZ R88, R169, R84.reuse, -R86 ;  /* 0x00000054a9587223 */ /* 0x080fe20000010856 */
[----:B------:R-:W-:Y:S01]  /*6df0*/  FMUL.FTZ R84, R166, R84 ;  /* 0x00000054a6547220 */ /* 0x000fe20000410000 */
[-C--:B------:R-:W-:Y:S01]  /*6e00*/  FMUL.FTZ R89, R171, R150.reuse ;  /* 0x00000096ab597220 */ /* 0x080fe20000410000 */
[----:B------:R-:W-:Y:S01]  /*6e10*/  FFMA.FTZ R87, R173, R150, -R192 ;  /* 0x00000096ad577223 */ /* 0x000fe200000108c0 */
[----:B------:R-:W-:Y:S01]  /*6e20*/  FMUL.FTZ R81, R81, R122 ;  /* 0x0000007a51517220 */ /* 0x000fe20000410000 */
[----:B------:R-:W-:Y:S01]  /*6e30*/  FFMA.FTZ R84, R169, R90, R84 ;  /* 0x0000005aa9547223 */ /* 0x000fe20000010054 */
[----:B0-----:R-:W-:Y:S01]  /*6e40*/  FMUL.FTZ R203, R83, R82 ;  /* 0x0000005253cb7220 */ /* 0x001fe20000410000 */
[----:B------:R-:W-:Y:S01]  /*6e50*/  FMUL.FTZ R82, R171, R88 ;  /* 0x00000058ab527220 */ /* 0x000fe20000410000 */
[----:B------:R-:W-:Y:S01]  /*6e60*/  FFMA.FTZ R89, R173, R152, R89 ;  /* 0x00000098ad597223 */ /* 0x000fe20000010059 */
[----:B------:R-:W-:Y:S01]  /*6e70*/  FADD.FTZ R87, R172, R87 ;  /* 0x00000057ac577221 */ /* 0x000fe20000010000 */
[----:B------:R-:W-:Y:S01]  /*6e80*/  FMUL.RZ R151, R81, 0.15915493667125701904 ;  /* 0x3e22f98351977820 */ /* 0x000fe2000040c000 */
[-C--:B------:R-:W-:Y:S01]  /*6e90*/  FFMA.FTZ R81, R173, R84.reuse, R82 ;  /* 0x00000054ad517223 */ /* 0x080fe20000010052 */
[----:B------:R-:W-:Y:S01]  /*6ea0*/  FADD.FTZ R89, R170, R89 ;  /* 0x00000059aa597221 */ /* 0x000fe20000010000 */
[----:B------:R-:W-:Y:S01]  /*6eb0*/  FMUL.FTZ R84, R171, R84 ;  /* 0x00000054ab547220 */ /* 0x000fe20000410000 */
[----:B------:R-:W-:Y:S01]  /*6ec0*/  FMUL.FTZ R85, R85, R122 ;  /* 0x0000007a55557220 */ /* 0x000fe20000410000 */
[C---:B------:R-:W-:Y:S01]  /*6ed0*/  FMUL.FTZ R150, R174.reuse, R87 ;  /* 0x00000057ae967220 */ /* 0x040fe20000410000 */
[-C--:B------:R-:W-:Y:S01]  /*6ee0*/  FMUL.FTZ R90, R174, R89.reuse ;  /* 0x00000059ae5a7220 */ /* 0x080fe20000410000 */
[----:B------:R-:W-:Y:S01]  /*6ef0*/  FFMA.FTZ R88, R173, R88, -R84 ;  /* 0x00000058ad587223 */ /* 0x000fe20000010854 */
[----:B-1----:R-:W-:Y:S01]  /*6f00*/  FMUL.FTZ R202, R83, R202 ;  /* 0x000000ca53ca7220 */ /* 0x002fe20000410000 */
[C---:B------:R-:W-:Y:S01]  /*6f10*/  FFMA.FTZ R89, R177.reuse, R89, R150 ;  /* 0x00000059b1597223 */ /* 0x040fe20000010096 */
[----:B------:R-:W0:Y:S01]  /*6f20*/  LDS.U16 R84, [R80+0x2e] ;  /* 0x00002e0050547984 */ /* 0x000e220000000400 */
[----:B------:R-:W-:Y:S01]  /*6f30*/  MUFU.EX2 R85, R85 ;  /* 0x0000005500557308 */ /* 0x000fe20000000800 */
[----:B------:R-:W-:-:S02]  /*6f40*/  FFMA.FTZ R150, R177, R87, -R90 ;  /* 0x00000057b1967223 */ /* 0x000fc4000001085a */
[----:B------:R-:W1:Y:S01]  /*6f50*/  LDS.U16 R83, [R80+0x2c] ;  /* 0x00002c0050537984 */ /* 0x000e620000000400 */
[----:B------:R-:W-:-:S04]  /*6f60*/  FADD.FTZ R89, R176, R89 ;  /* 0x00000059b0597221 */ /* 0x000fc80000010000 */
[----:B------:R-:W2:Y:S01]  /*6f70*/  MUFU.COS R86, R151 ;  /* 0x0000009700567308 */ /* 0x000ea20000000000 */
[----:B------:R-:W-:Y:S01]  /*6f80*/  FADD.FTZ R87, R175, R150 ;  /* 0x00000096af577221 */ /* 0x000fe20000010000 */
[----:B------:R-:W-:-:S06]  /*6f90*/  FMUL.FTZ R91, R186, R89 ;  /* 0x00000059ba5b7220 */ /* 0x000fcc0000410000 */
[----:B------:R3:W4:Y:S01]  /*6fa0*/  MUFU.SIN R82, R151 ;  /* 0x0000009700527308 */ /* 0x0007220000000400 */
[-C--:B------:R-:W-:Y:S01]  /*6fb0*/  FMUL.FTZ R192, R186, R87.reuse ;  /* 0x00000057bac07220 */ /* 0x080fe20000410000 */
[----:B------:R-:W-:Y:S01]  /*6fc0*/  FFMA.FTZ R152, R184, R87, -R91 ;  /* 0x00000057b8987223 */ /* 0x000fe2000001085b */
[CC--:B------:R-:W-:Y:S01]  /*6fd0*/  FMUL.FTZ R150, R174.reuse, R88.reuse ;  /* 0x00000058ae967220 */ /* 0x0c0fe20000410000 */
[----:B------:R-:W-:Y:S01]  /*6fe0*/  FMUL.FTZ R90, R174, R81 ;  /* 0x00000051ae5a7220 */ /* 0x000fe20000410000 */
[----:B------:R-:W-:Y:S01]  /*6ff0*/  FFMA.FTZ R192, R184, R89, R192 ;  /* 0x00000059b8c07223 */ /* 0x000fe200000100c0 */
[----:B------:R-:W-:Y:S01]  /*7000*/  FADD.FTZ R152, R185, R152 ;  /* 0x00000098b9987221 */ /* 0x000fe20000010000 */
[C---:B------:R-:W-:Y:S01]  /*7010*/  FFMA.FTZ R89, R177.reuse, R81, R150 ;  /* 0x00000051b1597223 */ /* 0x040fe20000010096 */
[----:B------:R-:W-:Y:S01]  /*7020*/  FFMA.FTZ R87, R177, R88, -R90 ;  /* 0x00000058b1577223 */ /* 0x000fe2000001085a */
[----:B--2---:R-:W-:Y:S01]  /*7030*/  FMUL.FTZ R81, R85, R86 ;  /* 0x0000005655517220 */ /* 0x004fe20000410000 */
[----:B------:R-:W-:Y:S01]  /*7040*/  FADD.FTZ R192, R187, R192 ;  /* 0x000000c0bbc07221 */ /* 0x000fe20000010000 */
[----:B---3--:R-:W-:Y:S01]  /*7050*/  FMUL.FTZ R151, R189, R152 ;  /* 0x00000098bd977220 */ /* 0x008fe20000410000 */
[----:B------:R-:W-:Y:S01]  /*7060*/  FMUL.FTZ R88, R186, R89 ;  /* 0x00000059ba587220 */ /* 0x000fe20000410000 */
[----:B------:R-:W2:Y:S01]  /*7070*/  LDS.U16 R86, [R80+0x32] ;  /* 0x0000320050567984 */ /* 0x000ea20000000400 */
[----:B----4-:R-:W-:-:S03]  /*7080*/  FMUL.FTZ R82, R85, R82 ;  /* 0x0000005255527220 */ /* 0x010fc60000410000 */
[----:B------:R-:W3:Y:S01]  /*7090*/  LDS.U16 R85, [R80+0x30] ;  /* 0x0000300050557984 */ /* 0x000ee20000000400 */
[-C--:B------:R-:W-:Y:S01]  /*70a0*/  FMUL.FTZ R91, R186, R87.reuse ;  /* 0x00000057ba5b7220 */ /* 0x080fe20000410000 */
[-C--:B------:R-:W-:Y:S01]  /*70b0*/  FFMA.FTZ R153, R188, R192.reuse, R151 ;  /* 0x000000c0bc997223 */ /* 0x080fe20000010097 */
[C---:B------:R-:W-:Y:S01]  /*70c0*/  FFMA.FTZ R88, R184.reuse, R87, -R88 ;  /* 0x00000057b8587223 */ /* 0x040fe20000010858 */
[C---:B------:R-:W-:Y:S01]  /*70d0*/  FMUL.FTZ R151, R189.reuse, R192 ;  /* 0x000000c0bd977220 */ /* 0x040fe20000410000 */
[----:B------:R-:W-:Y:S02]  /*70e0*/  FFMA.FTZ R91, R184, R89, R91 ;  /* 0x00000059b85b7223 */ /* 0x000fe4000001005b */
[C---:B------:R-:W-:Y:S01]  /*70f0*/  FMUL.FTZ R90, R189.reuse, R88 ;  /* 0x00000058bd5a7220 */ /* 0x040fe20000410000 */
[C---:B------:R-:W-:Y:S01]  /*7100*/  FFMA.FTZ R152, R188.reuse, R152, -R151 ;  /* 0x00000098bc987223 */ /* 0x040fe20000010897 */
[-C--:B------:R-:W-:Y:S02]  /*7110*/  FMUL.FTZ R87, R189, R91.reuse ;  /* 0x0000005bbd577220 */ /* 0x080fe40000410000 */
[----:B------:R-:W-:Y:S01]  /*7120*/  FFMA.FTZ R91, R188, R91, R90 ;  /* 0x0000005bbc5b7223 */ /* 0x000fe2000001005a */
[----:B------:R-:W-:Y:S01]  /*7130*/  FADD.FTZ R152, R179, R152 ;  /* 0x00000098b3987221 */ /* 0x000fe20000010000 */
[----:B------:R-:W-:Y:S01]  /*7140*/  FADD.FTZ R153, R178, R153 ;  /* 0x00000099b2997221 */ /* 0x000fe20000010000 */
[----:B------:R-:W-:Y:S01]  /*7150*/  FFMA.FTZ R89, R188, R88, -R87 ;  /* 0x00000058bc597223 */ /* 0x000fe20000010857 */
[C---:B------:R-:W-:Y:S01]  /*7160*/  FMUL.FTZ R90, R180.reuse, R91 ;  /* 0x0000005bb45a7220 */ /* 0x040fe20000410000 */
[C---:B------:R-:W-:Y:S01]  /*7170*/  FMUL.FTZ R192, R180.reuse, R152 ;  /* 0x00000098b4c07220 */ /* 0x040fe20000410000 */
[----:B------:R-:W4:Y:S01]  /*7180*/  LDS.U16 R88, [R80+0x36] ;  /* 0x0000360050587984 */ /* 0x000f220000000400 */
[----:B------:R-:W-:Y:S01]  /*7190*/  FMUL.FTZ R150, R180, R153 ;  /* 0x00000099b4967220 */ /* 0x000fe20000410000 */
[C---:B------:R-:W-:Y:S01]  /*71a0*/  FFMA.FTZ R151, R183.reuse, R89, -R90 ;  /* 0x00000059b7977223 */ /* 0x040fe2000001085a */
[----:B------:R-:W-:Y:S01]  /*71b0*/  FFMA.FTZ R153, R183, R153, R192 ;  /* 0x00000099b7997223 */ /* 0x000fe200000100c0 */
[----:B------:R-:W5:Y:S01]  /*71c0*/  LDS.U16 R87, [R80+0x34] ;  /* 0x0000340050577984 */ /* 0x000f620000000400 */
[----:B0-----:R-:W-:-:S02]  /*71d0*/  HADD2.F32 R90, -RZ, R84.H0_H0 ;  /* 0x20000054ff5a7230 */ /* 0x001fc40000004100 */
[----:B-1----:R-:W-:Y:S01]  /*71e0*/  HADD2.F32 R84, -RZ, R83.H0_H0 ;  /* 0x20000053ff547230 */ /* 0x002fe20000004100 */
[----:B------:R-:W-:Y:S01]  /*71f0*/  FSEL R190, R190, RZ, !P5 ;  /* 0x000000ffbebe7208 */ /* 0x000fe20006800000 */
[----:B------:R-:W-:Y:S01]  /*7200*/  FFMA.FTZ R152, R183, R152, -R150 ;  /* 0x00000098b7987223 */ /* 0x000fe20000010896 */
[----:B------:R-:W-:Y:S01]  /*7210*/  FADD.FTZ R153, R182, R153 ;  /* 0x00000099b6997221 */ /* 0x000fe20000010000 */
[----:B------:R-:W-:Y:S01]  /*7220*/  FSEL R191, R191, 1, !P5 ;  /* 0x3f800000bfbf7808 */ /* 0x000fe20006800000 */
[----:B------:R-:W-:Y:S01]  /*7230*/  FMUL.FTZ R84, R95, R84 ;  /* 0x000000545f547220 */ /* 0x000fe20000410000 */
[----:B------:R-:W-:Y:S01]  /*7240*/  FMUL.FTZ R150, R180, R89 ;  /* 0x00000059b4967220 */ /* 0x000fe20000410000 */
[----:B------:R-:W-:Y:S01]  /*7250*/  FADD.FTZ R152, R181, R152 ;  /* 0x00000098b5987221 */ /* 0x000fe20000010000 */
[----:B------:R-:W-:Y:S01]  /*7260*/  FMUL.FTZ R192, R190, R153 ;  /* 0x00000099bec07220 */ /* 0x000fe20000410000 */
[----:B------:R-:W0:Y:S01]  /*7270*/  LDS.U16 R83, [R80+0x38] ;  /* 0x0000380050537984 */ /* 0x000e220000000400 */
[----:B------:R-:W-:Y:S01]  /*7280*/  FFMA.FTZ R91, R183, R91, R150 ;  /* 0x0000005bb75b7223 */ /* 0x000fe20000010096 */
[----:B------:R-:W-:Y:S01]  /*7290*/  FMUL.FTZ R90, R95, R90 ;  /* 0x0000005a5f5a7220 */ /* 0x000fe20000410000 */
[----:B------:R-:W-:Y:S01]  /*72a0*/  FSEL R193, R84, RZ, !P5 ;  /* 0x000000ff54c17208 */ /* 0x000fe20006800000 */
[-C--:B------:R-:W-:Y:S01]  /*72b0*/  FFMA.FTZ R150, R191, R152.reuse, -R192 ;  /* 0x00000098bf967223 */ /* 0x080fe200000108c0 */
[----:B------:R-:W1:Y:S01]  /*72c0*/  LDS.U16 R84, [R80+0x3a] ;  /* 0x00003a0050547984 */ /* 0x000e620000000400 */
[----:B------:R-:W-:Y:S01]  /*72d0*/  FMUL.FTZ R152, R190, R152 ;  /* 0x00000098be987220 */ /* 0x000fe20000410000 */
[----:B------:R-:W-:Y:S01]  /*72e0*/  FSEL R192, R90, RZ, !P5 ;  /* 0x000000ff5ac07208 */ /* 0x000fe20006800000 */
[----:B------:R-:W-:Y:S01]  /*72f0*/  FADD.FTZ R89, R193, R150 ;  /* 0x00000096c1597221 */ /* 0x000fe20000010000 */
[----:B------:R-:W-:Y:S01]  /*7300*/  FSEL R194, R194, RZ, !P2 ;  /* 0x000000ffc2c27208 */ /* 0x000fe20005000000 */
[----:B------:R-:W-:Y:S01]  /*7310*/  FFMA.FTZ R153, R191, R153, R152 ;  /* 0x00000099bf997223 */ /* 0x000fe20000010098 */
[----:B--2---:R-:W-:Y:S01]  /*7320*/  HADD2.F32 R150, -RZ, R86.H0_H0 ;  /* 0x20000056ff967230 */ /* 0x004fe20000004100 */
[----:B------:R-:W-:Y:S01]  /*7330*/  FSEL R195, R195, 1, !P2 ;  /* 0x3f800000c3c37808 */ /* 0x000fe20005000000 */
[----:B---3--:R-:W-:Y:S01]  /*7340*/  HADD2.F32 R90, -RZ, R85.H0_H0 ;  /* 0x20000055ff5a7230 */ /* 0x008fe20000004100 */
[----:B------:R-:W2:Y:S01]  /*7350*/  LDS.U16 R86, [R80+0x3e] ;  /* 0x00003e0050567984 */ /* 0x000ea20000000400 */
[----:B------:R-:W-:Y:S01]  /*7360*/  FADD.FTZ R153, R192, R153 ;  /* 0x00000099c0997221 */ /* 0x000fe20000010000 */
[----:B------:R-:W-:-:S02]  /*7370*/  FMUL.FTZ R152, R194, R89 ;  /* 0x00000059c2987220 */ /* 0x000fc40000410000 */
[----:B------:R3:W2:Y:S01]  /*7380*/  LDS.U16 R85, [R80+0x3c] ;  /* 0x00003c0050557984 */ /* 0x0006a20000000400 */
[----:B------:R-:W-:Y:S01]  /*7390*/  FMUL.FTZ R90, R93, R90 ;  /* 0x0000005a5d5a7220 */ /* 0x000fe20000410000 */
[-C--:B------:R-:W-:Y:S01]  /*73a0*/  FFMA.FTZ R201, R195, R153.reuse, R152 ;  /* 0x00000099c3c97223 */ /* 0x080fe20000010098 */
[----:B------:R-:W-:Y:S01]  /*73b0*/  FMUL.FTZ R152, R194, R153 ;  /* 0x00000099c2987220 */ /* 0x000fe20000410000 */
[----:B------:R-:W-:Y:S02]  /*73c0*/  FMUL.FTZ R150, R93, R150 ;  /* 0x000000965d967220 */ /* 0x000fe40000410000 */
[----:B------:R-:W-:Y:S01]  /*73d0*/  FSEL R197, R90, RZ, !P2 ;  /* 0x000000ff5ac57208 */ /* 0x000fe20005000000 */
[----:B------:R-:W-:Y:S01]  /*73e0*/  FFMA.FTZ R152, R195, R89, -R152 ;  /* 0x00000059c3987223 */ /* 0x000fe20000010898 */
[----:B------:R-:W-:Y:S02]  /*73f0*/  FSEL R198, R198, RZ, !P4 ;  /* 0x000000ffc6c67208 */ /* 0x000fe40006000000 */
[----:B------:R-:W-:Y:S01]  /*7400*/  FSEL R196, R150, RZ, !P2 ;  /* 0x000000ff96c47208 */ /* 0x000fe20005000000 */
[----:B------:R-:W-:Y:S01]  /*7410*/  FADD.FTZ R152, R197, R152 ;  /* 0x00000098c5987221 */ /* 0x000fe20000010000 */
[----:B----4-:R-:W-:Y:S01]  /*7420*/  HADD2.F32 R90, -RZ, R88.H0_H0 ;  /* 0x20000058ff5a7230 */ /* 0x010fe20000004100 */
[----:B------:R-:W-:-:S02]  /*7430*/  FSEL R199, R199, 1, !P4 ;  /* 0x3f800000c7c77808 */ /* 0x000fc40006000000 */
[----:B------:R-:W-:Y:S01]  /*7440*/  FADD.FTZ R201, R196, R201 ;  /* 0x000000c9c4c97221 */ /* 0x000fe20000010000 */
[----:B---3--:R-:W-:Y:S01]  /*7450*/  FMUL.FTZ R80, R198, R152 ;  /* 0x00000098c6507220 */ /* 0x008fe20000410000 */
[----:B-----5:R-:W-:Y:S02]  /*7460*/  HADD2.F32 R88, -RZ, R87.H0_H0 ;  /* 0x20000057ff587230 */ /* 0x020fe40000004100 */
[----:B------:R-:W-:Y:S01]  /*7470*/  FMUL.FTZ R90, R79, R90 ;  /* 0x0000005a4f5a7220 */ /* 0x000fe20000410000 */
[----:B------:R-:W-:Y:S01]  /*7480*/  FFMA.FTZ R89, R199, R201, R80 ;  /* 0x000000c9c7597223 */ /* 0x000fe20000010050 */
[----:B------:R-:W-:Y:S01]  /*7490*/  FMUL.FTZ R80, R190, R91 ;  /* 0x0000005bbe507220 */ /* 0x000fe20000410000 */
[----:B------:R-:W-:Y:S02]  /*74a0*/  FMUL.FTZ R88, R79, R88 ;  /* 0x000000584f587220 */ /* 0x000fe40000410000 */
[----:B------:R-:W-:Y:S01]  /*74b0*/  FSEL R200, R90, RZ, !P4 ;  /* 0x000000ff5ac87208 */ /* 0x000fe20006000000 */
[----:B------:R-:W-:Y:S01]  /*74c0*/  FMUL.FTZ R150, R198, R201 ;  /* 0x000000c9c6967220 */ /* 0x000fe20000410000 */
[----:B------:R-:W-:Y:S01]  /*74d0*/  FFMA.FTZ R87, R191, R151, -R80 ;  /* 0x00000097bf577223 */ /* 0x000fe20000010850 */
[----:B0-----:R-:W-:Y:S01]  /*74e0*/  HADD2.F32 R80, -RZ, R83.H0_H0 ;  /* 0x20000053ff507230 */ /* 0x001fe20000004100 */
[----:B------:R-:W-:Y:S01]  /*74f0*/  FSEL R201, R88, RZ, !P4 ;  /* 0x000000ff58c97208 */ /* 0x000fe20006000000 */
[----:B------:R-:W-:Y:S01]  /*7500*/  FFMA.FTZ R150, R199, R152, -R150 ;  /* 0x00000098c7967223 */ /* 0x000fe20000010896 */
[----:B------:R-:W-:Y:S01]  /*7510*/  FSEL R202, R202, RZ, !P3 ;  /* 0x000000ffcaca7208 */ /* 0x000fe20005800000 */
[----:B------:R-:W-:Y:S01]  /*7520*/  FADD.FTZ R89, R200, R89 ;  /* 0x00000059c8597221 */ /* 0x000fe20000010000 */
[----:B-1----:R-:W-:-:S02]  /*7530*/  HADD2.F32 R84, -RZ, R84.H0_H0 ;  /* 0x20000054ff547230 */ /* 0x002fc40000004100 */
[----:B------:R-:W-:Y:S01]  /*7540*/  FMUL.FTZ R80, R75, R80 ;  /* 0x000000504b507220 */ /* 0x000fe20000410000 */
[----:B------:R-:W-:Y:S01]  /*7550*/  FSEL R203, R203, 1, !P3 ;  /* 0x3f800000cbcb7808 */ /* 0x000fe20005800000 */
[----:B------:R-:W-:Y:S01]  /*7560*/  FADD.FTZ R150, R201, R150 ;  /* 0x00000096c9967221 */ /* 0x000fe20000010000 */
[----:B------:R-:W-:Y:S01]  /*7570*/  FMUL.FTZ R90, R202, R89 ;  /* 0x00000059ca5a7220 */ /* 0x000fe20000410000 */
[----:B------:R-:W-:Y:S01]  /*7580*/  FMUL.FTZ R88, R190, R151 ;  /* 0x00000097be587220 */ /* 0x000fe20000410000 */
[----:B------:R-:W-:Y:S01]  /*7590*/  FMUL.FTZ R84, R75, R84 ;  /* 0x000000544b547220 */ /* 0x000fe20000410000 */
[----:B------:R-:W-:Y:S01]  /*75a0*/  FSEL R206, R80, RZ, !P3 ;  /* 0x000000ff50ce7208 */ /* 0x000fe20005800000 */
[-C--:B------:R-:W-:Y:S01]  /*75b0*/  FMUL.FTZ R152, R202, R150.reuse ;  /* 0x00000096ca987220 */ /* 0x080fe20000410000 */
[----:B------:R-:W-:Y:S01]  /*75c0*/  FFMA.FTZ R83, R203, R150, -R90 ;  /* 0x00000096cb537223 */ /* 0x000fe2000001085a */
[----:B--2---:R-:W-:Y:S02]  /*75d0*/  HADD2.F32 R86, -RZ, R86.H0_H0 ;  /* 0x20000056ff567230 */ /* 0x004fe40000004100 */
[----:B------:R-:W-:Y:S01]  /*75e0*/  FFMA.FTZ R88, R191, R91, R88 ;  /* 0x0000005bbf587223 */ /* 0x000fe20000010058 */
[----:B------:R-:W-:Y:S01]  /*75f0*/  FSEL R204, R82, RZ, !P6 ;  /* 0x000000ff52cc7208 */ /* 0x000fe20007000000 */
[----:B------:R-:W-:Y:S01]  /*7600*/  HADD2.F32 R80, -RZ, R85.H0_H0 ;  /* 0x20000055ff507230 */ /* 0x000fe20000004100 */
[----:B------:R-:W-:Y:S01]  /*7610*/  FSEL R207, R84, RZ, !P3 ;  /* 0x000000ff54cf7208 */ /* 0x000fe20005800000 */
[----:B------:R-:W-:Y:S01]  /*7620*/  FFMA.FTZ R152, R203, R89, R152 ;  /* 0x00000059cb987223 */ /* 0x000fe20000010098 */
[----:B------:R-:W-:Y:S01]  /*7630*/  FADD.FTZ R83, R206, R83 ;  /* 0x00000053ce537221 */ /* 0x000fe20000010000 */
[----:B------:R-:W-:Y:S01]  /*7640*/  FMUL.FTZ R82, R194, R88 ;  /* 0x00000058c2527220 */ /* 0x000fe20000410000 */
[----:B------:R-:W-:Y:S01]  /*7650*/  FMUL.FTZ R86, R73, R86 ;  /* 0x0000005649567220 */ /* 0x000fe20000410000 */
[----:B------:R-:W-:Y:S01]  /*7660*/  FSEL R205, R81, 1, !P6 ;  /* 0x3f80000051cd7808 */ /* 0x000fe20007000000 */
[----:B------:R-:W-:Y:S01]  /*7670*/  FADD.FTZ R152, R207, R152 ;  /* 0x00000098cf987221 */ /* 0x000fe20000010000 */
[----:B------:R-:W-:Y:S01]  /*7680*/  FMUL.FTZ R150, R204, R83 ;  /* 0x00000053cc967220 */ /* 0x000fe20000410000 */
[----:B------:R-:W-:Y:S01]  /*7690*/  FMUL.FTZ R80, R73, R80 ;  /* 0x0000005049507220 */ /* 0x000fe20000410000 */
[-C--:B------:R-:W-:Y:S01]  /*76a0*/  FMUL.FTZ R84, R194, R87.reuse ;  /* 0x00000057c2547220 */ /* 0x080fe20000410000 */
[----:B------:R-:W-:Y:S01]  /*76b0*/  FFMA.FTZ R82, R195, R87, -R82 ;  /* 0x00000057c3527223 */ /* 0x000fe20000010852 */
[----:B------:R-:W-:Y:S01]  /*76c0*/  FSEL R208, R86, RZ, !P6 ;  /* 0x000000ff56d07208 */ /* 0x000fe20007000000 */
[----:B------:R-:W-:Y:S01]  /*76d0*/  FFMA.FTZ R81, R205, R152, R150 ;  /* 0x00000098cd517223 */ /* 0x000fe20000010096 */
[----:B------:R-:W-:Y:S01]  /*76e0*/  FFMA.FTZ R84, R195, R88, R84 ;  /* 0x00000058c3547223 */ /* 0x000fe20000010054 */
[----:B------:R-:W-:Y:S01]  /*76f0*/  FSEL R209, R80, RZ, !P6 ;  /* 0x000000ff50d17208 */ /* 0x000fe20007000000 */
[----:B------:R-:W-:Y:S01]  /*7700*/  FMUL.FTZ R90, R204, R152 ;  /* 0x00000098cc5a7220 */ /* 0x000fe20000410000 */
[----:B------:R-:W-:Y:S01]  /*7710*/  FMUL.FTZ R80, R198, R82 ;  /* 0x00000052c6507220 */ /* 0x000fe20000410000 */
[----:B------:R-:W-:Y:S01]  /*7720*/  FADD.FTZ R210, R208, R81 ;  /* 0x00000051d0d27221 */ /* 0x000fe20000010000 */
[-C--:B------:R-:W-:Y:S01]  /*7730*/  FMUL.FTZ R81, R198, R84.reuse ;  /* 0x00000054c6517220 */ /* 0x080fe20000410000 */
[----:B------:R-:W-:Y:S01]  /*7740*/  FFMA.FTZ R90, R205, R83, -R90 ;  /* 0x00000053cd5a7223 */ /* 0x000fe2000001085a */
[----:B------:R-:W-:-:S02]  /*7750*/  FFMA.FTZ R80, R199, R84, R80 ;  /* 0x00000054c7507223 */ /* 0x000fc40000010050 */
[----:B------:R-:W-:Y:S01]  /*7760*/  FFMA.FTZ R81, R199, R82, -R81 ;  /* 0x00000052c7517223 */ /* 0x000fe20000010851 */
[----:B------:R-:W-:Y:S01]  /*7770*/  FADD.FTZ R211, R209, R90 ;  /* 0x0000005ad1d37221 */ /* 0x000fe20000010000 */
[CC--:B------:R-:W-:Y:S01]  /*7780*/  FMUL.FTZ R82, R202.reuse, R80.reuse ;  /* 0x00000050ca527220 */ /* 0x0c0fe20000410000 */
[----:B------:R-:W0:Y:S01]  /*7790*/  SHFL.UP PT, R85, R210, 0x1, RZ ;  /* 0x04200000d2557989 */ /* 0x000e2200000e00ff */
[-C--:B------:R-:W-:Y:S02]  /*77a0*/  FMUL.FTZ R83, R202, R81.reuse ;  /* 0x00000051ca537220 */ /* 0x080fe40000410000 */
[C---:B------:R-:W-:Y:S01]  /*77b0*/  FFMA.FTZ R82, R203.reuse, R81, -R82 ;  /* 0x00000051cb527223 */ /* 0x040fe20000010852 */
[----:B------:R-:W1:Y:S01]  /*77c0*/  SHFL.UP PT, R84, R211, 0x1, RZ ;  /* 0x04200000d3547989 */ /* 0x000e6200000e00ff */
[----:B------:R-:W-:Y:S02]  /*77d0*/  FFMA.FTZ R83, R203, R80, R83 ;  /* 0x00000050cb537223 */ /* 0x000fe40000010053 */
[----:B------:R-:W-:-:S02]  /*77e0*/  FMUL.FTZ R212, R204, R82 ;  /* 0x00000052ccd47220 */ /* 0x000fc40000410000 */
[-C--:B------:R-:W-:Y:S02]  /*77f0*/  FMUL.FTZ R213, R204, R83.reuse ;  /* 0x00000053ccd57220 */ /* 0x080fe40000410000 */
[C---:B------:R-:W-:Y:S02]  /*7800*/  FFMA.FTZ R212, R205.reuse, R83, R212 ;  /* 0x00000053cdd47223 */ /* 0x040fe400000100d4 */
        /* <DEDUP_REMOVED lines=9> */
[----:B------:R-:W-:-:S04]  /*78a0*/  @P2 FADD.FTZ R211, R211, R86 ;  /* 0x00000056d3d32221 */ /* 0x000fc80000010000 */
[----:B------:R-:W0:Y:S01]  /*78b0*/  SHFL.UP PT, R85, R210, 0x2, RZ ;  /* 0x04400000d2557989 */ /* 0x000e2200000e00ff */
[----:B--2---:R-:W-:-:S03]  /*78c0*/  FMUL.FTZ R81, R213, R80 ;  /* 0x00000050d5517220 */ /* 0x004fc60000410000 */
[----:B------:R-:W1:Y:S01]  /*78d0*/  SHFL.UP PT, R83, R211, 0x2, RZ ;  /* 0x04400000d3537989 */ /* 0x000e6200000e00ff */
[C---:B------:R-:W-:Y:S01]  /*78e0*/  FMUL.FTZ R84, R212.reuse, R80 ;  /* 0x00000050d4547220 */ /* 0x040fe20000410000 */
[----:B------:R-:W-:Y:S01]  /*78f0*/  MOV R80, R146 ;  /* 0x0000009200507202 */ /* 0x000fe20000000f00 */
[-C--:B---3--:R-:W-:Y:S01]  /*7900*/  @P2 FFMA.FTZ R212, R212, R82.reuse, R81 ;  /* 0x00000052d4d42223 */ /* 0x088fe20000010051 */
[----:B------:R-:W-:Y:S01]  /*7910*/  MOV R81, R7 ;  /* 0x0000000700517202 */ /* 0x000fe20000000f00 */
[----:B------:R-:W-:Y:S02]  /*7920*/  @P2 FFMA.FTZ R213, R213, R82, -R84 ;  /* 0x00000052d5d52223 */ /* 0x000fe40000010854 */
[----:B------:R-:W-:Y:S01]  /*7930*/  IMAD.WIDE.U32 R80, R121, UR8, R80 ;  /* 0x0000000879507c25 */ /* 0x000fe2000f8e0050 */
[----:B------:R-:W2:Y:S01]  /*7940*/  SHFL.UP PT, R82, R212, 0x2, RZ ;  /* 0x04400000d4527989 */ /* 0x000ea200000e00ff */
[----:B------:R-:W-:Y:S02]  /*7950*/  ISETP.GE.AND P2, PT, R21, 0x2, PT ;  /* 0x000000021500780c */ /* 0x000fe40003f46270 */
[----:B------:R-:W-:-:S02]  /*7960*/  IMAD R84, R121, UR9, R81 ;  /* 0x0000000979547c24 */ /* 0x000fc4000f8e0251 */
[----:B------:R-:W3:Y:S01]  /*7970*/  SHFL.UP PT, R81, R213, 0x2, RZ ;  /* 0x04400000d5517989 */ /* 0x000ee200000e00ff */
[----:B------:R-:W-:Y:S01]  /*7980*/  LEA R150, P3, R80, R142, 0x3 ;  /* 0x0000008e50967211 */ /* 0x000fe200078618ff */
[----:B0-----:R-:W-:-:S03]  /*7990*/  FMUL.FTZ R87, R213, R85 ;  /* 0x00000055d5577220 */ /* 0x001fc60000410000 */
[----:B------:R-:W-:Y:S01]  /*79a0*/  LEA.HI.X R151, R80, R143, R84, 0x3, P3 ;  /* 0x0000008f50977211 */ /* 0x000fe200018f1c54 */
[C---:B------:R-:W-:Y:S01]  /*79b0*/  FMUL.FTZ R80, R212.reuse, R85 ;  /* 0x00000055d4507220 */ /* 0x040fe20000410000 */
[----:B-1----:R-:W-:-:S03]  /*79c0*/  FFMA.FTZ R87, R212, R83, R87 ;  /* 0x00000053d4577223 */ /* 0x002fc60000010057 */
[----:B------:R-:W-:Y:S01]  /*79d0*/  FFMA.FTZ R80, R213, R83, -R80 ;  /* 0x00000053d5507223 */ /* 0x000fe20000010850 */
[----:B------:R-:W4:Y:S01]  /*79e0*/  LDG.E.64 R150, desc[UR20][R150.64] ;  /* 0x0000001496967981 */ /* 0x000f22000c1e1b00 */
[----:B------:R-:W-:Y:S02]  /*79f0*/  @P2 FADD.FTZ R210, R210, R87 ;  /* 0x00000057d2d22221 */ /* 0x000fe40000010000 */
[----:B------:R-:W-:-:S03]  /*7a00*/  @P2 FADD.FTZ R211, R211, R80 ;  /* 0x00000050d3d32221 */ /* 0x000fc60000010000 */
[----:B------:R-:W0:Y:S01]  /*7a10*/  SHFL.UP PT, R85, R210, 0x4, RZ ;  /* 0x04800000d2557989 */ /* 0x000e2200000e00ff */
[CC--:B--2---:R-:W-:Y:S01]  /*7a20*/  FMUL.FTZ R83, R213.reuse, R82.reuse ;  /* 0x00000052d5537220 */ /* 0x0c4fe20000410000 */
[C---:B------:R-:W-:Y:S02]  /*7a30*/  FMUL.FTZ R82, R212.reuse, R82 ;  /* 0x00000052d4527220 */ /* 0x040fe40000410000 */
[----:B------:R-:W1:Y:S01]  /*7a40*/  SHFL.UP PT, R84, R211, 0x4, RZ ;  /* 0x04800000d3547989 */ /* 0x000e6200000e00ff */
[-C--:B---3--:R-:W-:Y:S01]  /*7a50*/  @P2 FFMA.FTZ R212, R212, R81.reuse, R83 ;  /* 0x00000051d4d42223 */ /* 0x088fe20000010053 */
[----:B------:R-:W-:-:S04]  /*7a60*/  @P2 FFMA.FTZ R213, R213, R81, -R82 ;  /* 0x00000051d5d52223 */ /* 0x000fc80000010852 */
        /* <DEDUP_REMOVED lines=9> */
[-C--:B--2---:R-:W-:Y:S01]  /*7b00*/  FMUL.FTZ R83, R213, R81.reuse ;  /* 0x00000051d5537220 */ /* 0x084fe20000410000 */
[C---:B------:R-:W-:Y:S02]  /*7b10*/  FMUL.FTZ R82, R212.reuse, R81 ;  /* 0x00000051d4527220 */ /* 0x040fe40000410000 */
        /* <DEDUP_REMOVED lines=14> */
[----:B------:R-:W-:Y:S01]  /*7c00*/  @P2 FADD.FTZ R211, R211, R88 ;  /* 0x00000058d3d32221 */ /* 0x000fe20000010000 */
[-C--:B---3--:R-:W-:Y:S02]  /*7c10*/  @P2 FFMA.FTZ R212, R212, R85.reuse, R87 ;  /* 0x00000055d4d42223 */ /* 0x088fe40000010057 */
[----:B------:R-:W0:Y:S01]  /*7c20*/  SHFL.UP PT, R88, R210, 0x10, RZ ;  /* 0x06000000d2587989 */ /* 0x000e2200000e00ff */
[----:B------:R-:W-:-:S03]  /*7c30*/  @P2 FFMA.FTZ R213, R213, R85, -R86 ;  /* 0x00000055d5d52223 */ /* 0x000fc60000010856 */
[----:B------:R-:W1:Y:S04]  /*7c40*/  SHFL.UP PT, R86, R212, 0x10, RZ ;  /* 0x06000000d4567989 */ /* 0x000e6800000e00ff */
[----:B------:R-:W2:Y:S04]  /*7c50*/  SHFL.UP PT, R87, R211, 0x10, RZ ;  /* 0x06000000d3577989 */ /* 0x000ea800000e00ff */
[----:B------:R-:W3:Y:S01]  /*7c60*/  SHFL.UP PT, R85, R213, 0x10, RZ ;  /* 0x06000000d5557989 */ /* 0x000ee200000e00ff */
[----:B------:R-:W-:Y:S02]  /*7c70*/  MOV R80, 0x3f800000 ;  /* 0x3f80000000507802 */ /* 0x000fe40000000f00 */
[----:B------:R-:W-:-:S02]  /*7c80*/  CS2R R82, SRZ ;  /* 0x0000000000527805 */ /* 0x000fc4000001ff00 */
[----:B------:R-:W-:Y:S02]  /*7c90*/  MOV R81, RZ ;  /* 0x000000ff00517202 */ /* 0x000fe40000000f00 */
[----:B------:R-:W-:Y:S02]  /*7ca0*/  @P0 LEA R84, R121, R154, 0x4 ;  /* 0x0000009a79540211 */ /* 0x000fe400078e20ff */
[----:B------:R-:W-:-:S03]  /*7cb0*/  ISETP.NE.AND P2, PT, R21, 0x1f, PT ;  /* 0x0000001f1500780c */ /* 0x000fc60003f45270 */
[----:B------:R3:W5:Y:S01]  /*7cc0*/  @P0 LDS.128 R80, [R84+0x880] ;  /* 0x0008800054500984 */ /* 0x0007620000000c00 */
[CC--:B0-----:R-:W-:Y:S01]  /*7cd0*/  FMUL.FTZ R90, R212.reuse, R88.reuse ;  /* 0x00000058d45a7220 */ /* 0x0c1fe20000410000 */
[C---:B------:R-:W-:Y:S01]  /*7ce0*/  FMUL.FTZ R89, R213.reuse, R88 ;  /* 0x00000058d5597220 */ /* 0x040fe20000410000 */
[CC--:B-1----:R-:W-:Y:S01]  /*7cf0*/  FMUL.FTZ R88, R212.reuse, R86.reuse ;  /* 0x00000056d4587220 */ /* 0x0c2fe20000410000 */
[C---:B------:R-:W-:Y:S01]  /*7d00*/  FMUL.FTZ R86, R213.reuse, R86 ;  /* 0x00000056d5567220 */ /* 0x040fe20000410000 */
[CC--:B--2---:R-:W-:Y:S01]  /*7d10*/  FFMA.FTZ R90, R213.reuse, R87.reuse, -R90 ;  /* 0x00000057d55a7223 */ /* 0x0c4fe2000001085a */
[C---:B------:R-:W-:Y:S01]  /*7d20*/  FFMA.FTZ R87, R212.reuse, R87, R89 ;  /* 0x00000057d4577223 */ /* 0x040fe20000010059 */
[-C--:B---3--:R-:W-:Y:S01]  /*7d30*/  FFMA.FTZ R84, R213, R85.reuse, -R88 ;  /* 0x00000055d5547223 */ /* 0x088fe20000010858 */
[----:B------:R-:W-:Y:S01]  /*7d40*/  FFMA.FTZ R85, R212, R85, R86 ;  /* 0x00000055d4557223 */ /* 0x000fe20000010056 */
[----:B------:R-:W-:Y:S01]  /*7d50*/  FADD.FTZ R86, R211, R90 ;  /* 0x0000005ad3567221 */ /* 0x000fe20000010000 */
[----:B------:R-:W-:-:S05]  /*7d60*/  FADD.FTZ R87, R210, R87 ;  /* 0x00000057d2577221 */ /* 0x000fca0000010000 */
[----:B------:R0:W-:Y:S01]  /*7d70*/  @!P2 STS.128 [R154+0x840], R84 ;  /* 0x000840549a00a388 */ /* 0x0001e20000000c00 */
[----:B------:R-:W-:Y:S01]  /*7d80*/  BAR.SYNC.DEFER_BLOCKING 0x0 ;  /* 0x0000000000007b1d */ /* 0x000fe20000010000 */
[----:B------:R-:W-:Y:S02]  /*7d90*/  ISETP.NE.AND P3, PT, R21, RZ, PT ;  /* 0x000000ff1500720c */ /* 0x000fe40003f65270 */
[----:B------:R-:W-:-:S11]  /*7da0*/  ISETP.NE.AND P4, PT, R4, RZ, PT ;  /* 0x000000ff0400720c */ /* 0x000fd60003f85270 */
[----:B-----5:R-:W-:Y:S04]  /*7db0*/  @!P3 STS.128 [R154+0x860], R80 ;  /* 0x000860509a00b388 */ /* 0x020fe80000000c00 */
[----:B------:R-:W-:Y:S01]  /*7dc0*/  LDS.128 R88, [R154+0x840] ;  /* 0x000840009a587984 */ /* 0x000fe20000000c00 */
[----:B------:R-:W-:Y:S01]  /*7dd0*/  BAR.SYNC.DEFER_BLOCKING 0x0 ;  /* 0x0000000000007b1d */ /* 0x000fe20000010000 */
[----:B------:R-:W-:-:S04]  /*7de0*/  ISETP.GE.AND P2, PT, R21, 0x10, PT ;  /* 0x000000101500780c */ /* 0x000fc80003f46270 */
[----:B------:R-:W-:Y:S02]  /*7df0*/  FSEL R212, R212, R85, !P2 ;  /* 0x00000055d4d47208 */ /* 0x000fe40005000000 */
[----:B------:R-:W-:-:S03]  /*7e00*/  FSEL R213, R213, R84, !P2 ;  /* 0x00000054d5d57208 */ /* 0x000fc60005000000 */
[----:B------:R-:W1:Y:S04]  /*7e10*/  SHFL.UP PT, R214, R212, 0x1, RZ ;  /* 0x04200000d4d67989 */ /* 0x000e6800000e00ff */
[----:B------:R-:W-:Y:S01]  /*7e20*/  @P4 LDS.64 R152, [R154+0x868] ;  /* 0x000868009a984984 */ /* 0x000fe20000000a00 */
[----:B0-----:R-:W-:Y:S02]  /*7e30*/  FSEL R87, R210, R87, !P2 ;  /* 0x00000057d2577208 */ /* 0x001fe40005000000 */
[----:B------:R-:W-:Y:S01]  /*7e40*/  FSEL R86, R211, R86, !P2 ;  /* 0x00000056d3567208 */ /* 0x000fe20005000000 */
[----:B------:R-:W0:Y:S04]  /*7e50*/  SHFL.UP PT, R215, R213, 0x1, RZ ;  /* 0x04200000d5d77989 */ /* 0x000e2800000e00ff */
[----:B------:R-:W2:Y:S04]  /*7e60*/  SHFL.UP PT, R84, R87, 0x1, RZ ;  /* 0x0420000057547989 */ /* 0x000ea800000e00ff */
[----:B------:R-:W3:Y:S01]  /*7e70*/  SHFL.UP PT, R210, R86, 0x1, RZ ;  /* 0x0420000056d27989 */ /* 0x000ee200000e00ff */
[----:B-1----:R-:W-:-:S02]  /*7e80*/  @!P3 MOV R214, R81 ;  /* 0x0000005100d6b202 */ /* 0x002fc40000000f00 */
[----:B0-----:R-:W-:Y:S02]  /*7e90*/  @!P3 MOV R215, R80 ;  /* 0x0000005000d7b202 */ /* 0x001fe40000000f00 */
[----:B--2---:R-:W-:Y:S02]  /*7ea0*/  @!P3 MOV R84, R83 ;  /* 0x000000530054b202 */ /* 0x004fe40000000f00 */
[----:B---3--:R-:W-:Y:S01]  /*7eb0*/  @!P3 MOV R210, R82 ;  /* 0x0000005200d2b202 */ /* 0x008fe20000000f00 */
[-C--:B------:R-:W-:Y:S01]  /*7ec0*/  @P4 FMUL.FTZ R216, R152, R214.reuse ;  /* 0x000000d698d84220 */ /* 0x080fe20000410000 */
[----:B------:R-:W-:-:S03]  /*7ed0*/  @P4 FMUL.FTZ R85, R153, R214 ;  /* 0x000000d699554220 */ /* 0x000fc60000410000 */
[-C--:B------:R-:W-:Y:S01]  /*7ee0*/  @P4 FFMA.FTZ R153, R153, R215.reuse, R216 ;  /* 0x000000d799994223 */ /* 0x080fe200000100d8 */
[----:B------:R-:W-:-:S03]  /*7ef0*/  @P4 FFMA.FTZ R85, R152, R215, -R85 ;  /* 0x000000d798554223 */ /* 0x000fc60000010855 */
[----:B------:R-:W-:Y:S01]  /*7f00*/  @P4 FADD.FTZ R84, R84, R153 ;  /* 0x0000009954544221 */ /* 0x000fe20000010000 */
[----:B------:R-:W-:-:S03]  /*7f10*/  @P4 FADD.FTZ R210, R210, R85 ;  /* 0x00000055d2d24221 */ /* 0x000fc60000010000 */
        /* <DEDUP_REMOVED lines=48> */
[CC--:B------:R-:W-:Y:S01]  /*8220*/  FMUL.FTZ R85, R186.reuse, R176.reuse ;  /* 0x000000b0ba557220 */ /* 0x0c0fe20000410000 */
[-C--:B------:R-:W-:Y:S01]  /*8230*/  FMUL.FTZ R123, R186, R175.reuse ;  /* 0x000000afba7b7220 */ /* 0x080fe20000410000 */
[----:B------:R-:W-:Y:S02]  /*8240*/  ISETP.NE.AND P2, PT, R4, RZ, PT ;  /* 0x000000ff0400720c */ /* 0x000fe40003f45270 */
[C---:B------:R-:W-:Y:S01]  /*8250*/  FFMA.FTZ R84, R184.reuse, R175, -R85 ;  /* 0x000000afb8547223 */ /* 0x040fe20000010855 */
[----:B------:R-:W-:Y:S01]  /*8260*/  FFMA.FTZ R184, R184, R176, R123 ;  /* 0x000000b0b8b87223 */ /* 0x000fe2000001007b */
[C---:B------:R-:W-:Y:S01]  /*8270*/  FMUL.FTZ R123, R89.reuse, R83 ;  /* 0x00000053597b7220 */ /* 0x040fe20000410000 */
[----:B------:R-:W-:-:S03]  /*8280*/  FMUL.FTZ R85, R89, R81 ;  /* 0x0000005159557220 */ /* 0x000fc60000410000 */
[CC--:B------:R-:W-:Y:S01]  /*8290*/  FFMA.FTZ R123, R88.reuse, R82.reuse, -R123 ;  /* 0x00000052587b7223 */ /* 0x0c0fe2000001087b */
[----:B------:R-:W-:Y:S01]  /*82a0*/  FMUL.FTZ R82, R89, R82 ;  /* 0x0000005259527220 */ /* 0x000fe20000410000 */
[----:B------:R-:W-:Y:S01]  /*82b0*/  FADD.FTZ R184, R187, R184 ;  /* 0x000000b8bbb87221 */ /* 0x000fe20000010000 */
[-C--:B------:R-:W-:Y:S01]  /*82c0*/  FMUL.FTZ R89, R89, R80.reuse ;  /* 0x0000005059597220 */ /* 0x080fe20000410000 */
[----:B------:R-:W-:Y:S01]  /*82d0*/  FADD.FTZ R170, R185, R84 ;  /* 0x00000054b9aa7221 */ /* 0x000fe20000010000 */
[C---:B------:R-:W-:Y:S01]  /*82e0*/  FFMA.FTZ R80, R88.reuse, R80, -R85 ;  /* 0x0000005058507223 */ /* 0x040fe20000010855 */
[C---:B------:R-:W-:Y:S01]  /*82f0*/  FMUL.FTZ R85, R189.reuse, R184 ;  /* 0x000000b8bd557220 */ /* 0x040fe20000410000 */
[C---:B------:R-:W-:Y:S01]  /*8300*/  FFMA.FTZ R81, R88.reuse, R81, R89 ;  /* 0x0000005158517223 */ /* 0x040fe20000010059 */
[-C--:B------:R-:W-:Y:S01]  /*8310*/  FMUL.FTZ R189, R189, R170.reuse ;  /* 0x000000aabdbd7220 */ /* 0x080fe20000410000 */
[----:B------:R-:W-:Y:S01]  /*8320*/  FFMA.FTZ R88, R88, R83, R82 ;  /* 0x0000005358587223 */ /* 0x000fe20000010052 */
[----:B------:R-:W-:Y:S01]  /*8330*/  BSSY.RECONVERGENT B0, `(.L_x_1497) ;  /* 0x0000010000007945 */ /* 0x000fe20003800200 */
[C---:B------:R-:W-:Y:S01]  /*8340*/  FFMA.FTZ R166, R188.reuse, R170, -R85 ;  /* 0x000000aabca67223 */ /* 0x040fe20000010855 */
[----:B------:R-:W-:Y:S01]  /*8350*/  FFMA.FTZ R189, R188, R184, R189 ;  /* 0x000000b8bcbd7223 */ /* 0x000fe200000100bd */
[----:B------:R-:W-:Y:S01]  /*8360*/  FADD.FTZ R82, R90, R123 ;  /* 0x0000007b5a527221 */ /* 0x000fe20000010000 */
[----:B----4-:R-:W-:Y:S01]  /*8370*/  FMUL.FTZ R127, R151, R127 ;  /* 0x0000007f977f7220 */ /* 0x010fe20000410000 */
        /* <DEDUP_REMOVED lines=11> */
.L_x_1498:
[----:B------:R-:W-:Y:S05]  /*8430*/  BSYNC.RECONVERGENT B0 ;  /* 0x0000000000007941 */ /* 0x000fea0003800200 */
.L_x_1497:
[----:B0-----:R-:W-:Y:S01]  /*8440*/  FFMA.FTZ R80, R150, R125, -R127 ;  /* 0x0000007d96507223 */ /* 0x001fe2000001087f */
[----:B------:R-:W-:Y:S01]  /*8450*/  FADD.FTZ R179, R179, R166 ;  /* 0x000000a6b3b37221 */ /* 0x000fe20000010000 */
[----:B------:R-:W-:Y:S01]  /*8460*/  FADD.FTZ R189, R178, R189 ;  /* 0x000000bdb2bd7221 */ /* 0x000fe20000010000 */
[C---:B------:R-:W-:Y:S01]  /*8470*/  FMUL.FTZ R81, R151.reuse, R86 ;  /* 0x0000005697517220 */ /* 0x040fe20000410000 */
[----:B------:R-:W-:Y:S01]  /*8480*/  FFMA.FTZ R57, R80, 2, R57 ;  /* 0x4000000050397823 */ /* 0x000fe20000010039 */
[C---:B------:R-:W-:Y:S01]  /*8490*/  FMUL.FTZ R80, R180.reuse, R179 ;  /* 0x000000b3b4507220 */ /* 0x040fe20000410000 */
[-C--:B------:R-:W-:Y:S01]  /*84a0*/  FMUL.FTZ R180, R180, R189.reuse ;  /* 0x000000bdb4b47220 */ /* 0x080fe20000410000 */
[----:B------:R-:W-:Y:S01]  /*84b0*/  FFMA.FTZ R83, R150, R152, -R81 ;  /* 0x0000009896537223 */ /* 0x000fe20000010851 */
[----:B------:R-:W-:Y:S01]  /*84c0*/  FMUL.FTZ R85, R151, R158 ;  /* 0x0000009e97557220 */ /* 0x000fe20000410000 */
[C---:B------:R-:W-:Y:S01]  /*84d0*/  FFMA.FTZ R81, R183.reuse, R189, R80 ;  /* 0x000000bdb7517223 */ /* 0x040fe20000010050 */
[----:B------:R-:W-:Y:S01]  /*84e0*/  FFMA.FTZ R180, R183, R179, -R180 ;  /* 0x000000b3b7b47223 */ /* 0x000fe200000108b4 */
[----:B------:R-:W-:Y:S01]  /*84f0*/  FFMA.FTZ R124, R83, 2, R124 ;  /* 0x40000000537c7823 */ /* 0x000fe2000001007c */
[----:B------:R-:W-:Y:S01]  /*8500*/  FMUL.FTZ R83, R151, R164 ;  /* 0x000000a497537220 */ /* 0x000fe20000410000 */
[----:B------:R-:W-:Y:S01]  /*8510*/  FADD.FTZ R89, R182, R81 ;  /* 0x00000051b6597221 */ /* 0x000fe20000010000 */
[----:B------:R-:W-:Y:S01]  /*8520*/  FADD.FTZ R181, R181, R180 ;  /* 0x000000b4b5b57221 */ /* 0x000fe20000010000 */
[----:B------:R-:W-:Y:S01]  /*8530*/  FMUL.FTZ R81, R151, R160 ;  /* 0x000000a097517220 */ /* 0x000fe20000410000 */
[----:B------:R-:W-:Y:S01]  /*8540*/  FFMA.FTZ R156, R150, R156, -R85 ;  /* 0x0000009c969c7223 */ /* 0x000fe20000010855 */
[C---:B------:R-:W-:Y:S01]  /*8550*/  FMUL.FTZ R80, R190.reuse, R89 ;  /* 0x00000059be507220 */ /* 0x040fe20000410000 */
[----:B------:R-:W-:Y:S01]  /*8560*/  FMUL.FTZ R190, R190, R181 ;  /* 0x000000b5bebe7220 */ /* 0x000fe20000410000 */
[C---:B------:R-:W-:Y:S01]  /*8570*/  FFMA.FTZ R81, R150.reuse, R159, -R81 ;  /* 0x0000009f96517223 */ /* 0x040fe20000010851 */
[----:B------:R-:W-:Y:S01]  /*8580*/  FFMA.FTZ R82, R150, R163, -R83 ;  /* 0x000000a396527223 */ /* 0x000fe20000010853 */
[C---:B------:R-:W-:Y:S01]  /*8590*/  FFMA.FTZ R80, R191.reuse, R181, -R80 ;  /* 0x000000b5bf507223 */ /* 0x040fe20000010850 */
[----:B------:R-:W-:Y:S01]  /*85a0*/  FFMA.FTZ R191, R191, R89, R190 ;  /* 0x00000059bfbf7223 */ /* 0x000fe200000100be */
[----:B------:R-:W-:Y:S01]  /*85b0*/  FFMA.FTZ R126, R81, 2, R126 ;  /* 0x40000000517e7823 */ /* 0x000fe2000001007e */
[----:B------:R-:W-:Y:S01]  /*85c0*/  FMUL.FTZ R81, R151, R168 ;  /* 0x000000a897517220 */ /* 0x000fe20000410000 */
[----:B------:R-:W-:Y:S01]  /*85d0*/  FADD.FTZ R193, R193, R80 ;  /* 0x00000050c1c17221 */ /* 0x000fe20000010000 */
[----:B------:R-:W-:Y:S01]  /*85e0*/  FADD.FTZ R191, R192, R191 ;  /* 0x000000bfc0bf7221 */ /* 0x000fe20000010000 */
[----:B------:R-:W-:Y:S01]  /*85f0*/  FMUL.FTZ R85, R151, R171 ;  /* 0x000000ab97557220 */ /* 0x000fe20000410000 */
[----:B------:R-:W-:Y:S01]  /*8600*/  FFMA.FTZ R83, R150, R162, -R81 ;  /* 0x000000a296537223 */ /* 0x000fe20000010851 */
[C---:B------:R-:W-:Y:S01]  /*8610*/  FMUL.FTZ R80, R194.reuse, R193 ;  /* 0x000000c1c2507220 */ /* 0x040fe20000410000 */
[-C--:B------:R-:W-:Y:S01]  /*8620*/  FMUL.FTZ R194, R194, R191.reuse ;  /* 0x000000bfc2c27220 */ /* 0x080fe20000410000 */
[----:B------:R-:W-:Y:S01]  /*8630*/  FFMA.FTZ R61, R82, 2, R61 ;  /* 0x40000000523d7823 */ /* 0x000fe2000001003d */
[----:B------:R-:W-:Y:S01]  /*8640*/  FFMA.FTZ R128, R83, 2, R128 ;  /* 0x4000000053807823 */ /* 0x000fe20000010080 */
[C---:B------:R-:W-:Y:S01]  /*8650*/  FFMA.FTZ R81, R195.reuse, R191, R80 ;  /* 0x000000bfc3517223 */ /* 0x040fe20000010050 */
[----:B------:R-:W-:Y:S01]  /*8660*/  FFMA.FTZ R194, R195, R193, -R194 ;  /* 0x000000c1c3c27223 */ /* 0x000fe200000108c2 */
[----:B------:R-:W-:Y:S01]  /*8670*/  FFMA.FTZ R80, R150, R87, -R85 ;  /* 0x0000005796507223 */ /* 0x000fe20000010855 */
[----:B------:R-:W-:Y:S01]  /*8680*/  FMUL.FTZ R83, R151, R184 ;  /* 0x000000b897537220 */ /* 0x000fe20000410000 */
[----:B------:R-:W-:Y:S01]  /*8690*/  FADD.FTZ R85, R196, R81 ;  /* 0x00000051c4557221 */ /* 0x000fe20000010000 */
[----:B------:R-:W-:Y:S01]  /*86a0*/  FADD.FTZ R197, R197, R194 ;  /* 0x000000c2c5c57221 */ /* 0x000fe20000010000 */
[----:B------:R-:W-:Y:S01]  /*86b0*/  FFMA.FTZ R63, R80, 2, R63 ;  /* 0x40000000503f7823 */ /* 0x000fe2000001003f */
[----:B------:R-:W-:Y:S01]  /*86c0*/  FMUL.FTZ R81, R151, R176 ;  /* 0x000000b097517220 */ /* 0x000fe20000410000 */
[C---:B------:R-:W-:Y:S01]  /*86d0*/  FMUL.FTZ R80, R198.reuse, R85 ;  /* 0x00000055c6507220 */ /* 0x040fe20000410000 */
[----:B------:R-:W-:Y:S01]  /*86e0*/  FMUL.FTZ R198, R198, R197 ;  /* 0x000000c5c6c67220 */ /* 0x000fe20000410000 */
[C---:B------:R-:W-:Y:S01]  /*86f0*/  FFMA.FTZ R82, R150.reuse, R170, -R83 ;  /* 0x000000aa96527223 */ /* 0x040fe20000010853 */
[----:B------:R-:W-:Y:S01]  /*8700*/  FFMA.FTZ R81, R150, R175, -R81 ;  /* 0x000000af96517223 */ /* 0x000fe20000010851 */
[C---:B------:R-:W-:Y:S01]  /*8710*/  FFMA.FTZ R80, R199.reuse, R197, -R80 ;  /* 0x000000c5c7507223 */ /* 0x040fe20000010850 */
[----:B------:R-:W-:Y:S01]  /*8720*/  FFMA.FTZ R199, R199, R85, R198 ;  /* 0x00000055c7c77223 */ /* 0x000fe200000100c6 */
[----:B------:R-:W-:Y:S01]  /*8730*/  FMUL.FTZ R83, R151, R89 ;  /* 0x0000005997537220 */ /* 0x000fe20000410000 */
[----:B------:R-:W-:Y:S01]  /*8740*/  FFMA.FTZ R130, R81, 2, R130 ;  /* 0x4000000051827823 */ /* 0x000fe20000010082 */
[----:B------:R-:W-:Y:S01]  /*8750*/  FADD.FTZ R201, R201, R80 ;  /* 0x00000050c9c97221 */ /* 0x000fe20000010000 */
[----:B------:R-:W-:Y:S01]  /*8760*/  FADD.FTZ R199, R200, R199 ;  /* 0x000000c7c8c77221 */ /* 0x000fe20000010000 */
[----:B------:R-:W-:Y:S01]  /*8770*/  FMUL.FTZ R81, R151, R189 ;  /* 0x000000bd97517220 */ /* 0x000fe20000410000 */
[----:B------:R-:W-:Y:S01]  /*8780*/  IADD3 R121, PT, PT, R121, 0x1, RZ ;  /* 0x0000000179797810 */ /* 0x000fe20007ffe0ff */
[C---:B------:R-:W-:Y:S01]  /*8790*/  FMUL.FTZ R80, R202.reuse, R201 ;  /* 0x000000c9ca507220 */ /* 0x040fe20000410000 */
[----:B------:R-:W-:Y:S01]  /*87a0*/  FMUL.FTZ R202, R202, R199 ;  /* 0x000000c7caca7220 */ /* 0x000fe20000410000 */
[----:B------:R-:W-:Y:S01]  /*87b0*/  FFMA.FTZ R81, R150, R179, -R81 ;  /* 0x000000b396517223 */ /* 0x000fe20000010851 */
[----:B------:R-:W-:Y:S01]  /*87c0*/  FFMA.FTZ R65, R82, 2, R65 ;  /* 0x4000000052417823 */ /* 0x000fe20000010041 */
[C---:B------:R-:W-:Y:S01]  /*87d0*/  FFMA.FTZ R80, R203.reuse, R199, R80 ;  /* 0x000000c7cb507223 */ /* 0x040fe20000010050 */
[----:B------:R-:W-:Y:S01]  /*87e0*/  FFMA.FTZ R203, R203, R201, -R202 ;  /* 0x000000c9cbcb7223 */ /* 0x000fe200000108ca */
[----:B------:R-:W-:Y:S01]  /*87f0*/  FFMA.FTZ R132, R81, 2, R132 ;  /* 0x4000000051847823 */ /* 0x000fe20000010084 */
[----:B------:R-:W-:Y:S01]  /*8800*/  FMUL.FTZ R81, R151, R191 ;  /* 0x000000bf97517220 */ /* 0x000fe20000410000 */
[----:B------:R-:W-:Y:S01]  /*8810*/  FADD.FTZ R207, R207, R80 ;  /* 0x00000050cfcf7221 */ /* 0x000fe20000010000 */
[----:B------:R-:W-:Y:S01]  /*8820*/  FADD.FTZ R206, R206, R203 ;  /* 0x000000cbcece7221 */ /* 0x000fe20000010000 */
[----:B------:R-:W-:Y:S01]  /*8830*/  FFMA.FTZ R82, R150, R181, -R83 ;  /* 0x000000b596527223 */ /* 0x000fe20000010853 */
[----:B------:R-:W-:Y:S01]  /*8840*/  ISETP.GE.AND P2, PT, R121, UR5, PT ;  /* 0x0000000579007c0c */ /* 0x000fe2000bf46270 */
[C---:B------:R-:W-:Y:S01]  /*8850*/  FMUL.FTZ R80, R204.reuse, R207 ;  /* 0x000000cfcc507220 */ /* 0x040fe20000410000 */
[-C--:B------:R-:W-:Y:S01]  /*8860*/  FMUL.FTZ R204, R204, R206.reuse ;  /* 0x000000cecccc7220 */ /* 0x080fe20000410000 */
[----:B------:R-:W-:Y:S01]  /*8870*/  FFMA.FTZ R81, R150, R193, -R81 ;  /* 0x000000c196517223 */ /* 0x000fe20000010851 */
[----:B------:R-:W-:Y:S01]  /*8880*/  FMUL.FTZ R83, R151, R85 ;  /* 0x0000005597537220 */ /* 0x000fe20000410000 */
[C---:B------:R-:W-:Y:S01]  /*8890*/  FFMA.FTZ R80, R205.reuse, R206, -R80 ;  /* 0x000000cecd507223 */ /* 0x040fe20000010850 */
[----:B------:R-:W-:Y:S01]  /*88a0*/  FFMA.FTZ R205, R205, R207, R204 ;  /* 0x000000cfcdcd7223 */ /* 0x000fe200000100cc */
[----:B------:R-:W-:Y:S01]  /*88b0*/  FFMA.FTZ R67, R82, 2, R67 ;  /* 0x4000000052437823 */ /* 0x000fe20000010043 */
[----:B------:R-:W-:Y:S01]  /*88c0*/  FFMA.FTZ R134, R81, 2, R134 ;  /* 0x4000000051867823 */ /* 0x000fe20000010086 */
[----:B------:R-:W-:Y:S01]  /*88d0*/  FFMA.FTZ R82, R150, R197, -R83 ;  /* 0x000000c596527223 */ /* 0x000fe20000010853 */
[----:B------:R-:W-:Y:S01]  /*88e0*/  FADD.FTZ R208, R208, R205 ;  /* 0x000000cdd0d07221 */ /* 0x000fe20000010000 */
[C---:B------:R-:W-:Y:S01]  /*88f0*/  FMUL.FTZ R81, R151.reuse, R199 ;  /* 0x000000c797517220 */ /* 0x040fe20000410000 */
[----:B------:R-:W-:Y:S01]  /*8900*/  FMUL.FTZ R83, R151, R207 ;  /* 0x000000cf97537220 */ /* 0x000fe20000410000 */
[----:B------:R-:W-:Y:S01]  /*8910*/  FADD.FTZ R84, R209, R80 ;  /* 0x00000050d1547221 */ /* 0x000fe20000010000 */
[----:B------:R-:W-:Y:S01]  /*8920*/  FMUL.FTZ R151, R151, R208 ;  /* 0x000000d097977220 */ /* 0x000fe20000410000 */
[C---:B------:R-:W-:Y:S01]  /*8930*/  FFMA.FTZ R81, R150.reuse, R201, -R81 ;  /* 0x000000c996517223 */ /* 0x040fe20000010851 */
[----:B------:R-:W-:Y:S01]  /*8940*/  FFMA.FTZ R80, R150, R206, -R83 ;  /* 0x000000ce96507223 */ /* 0x000fe20000010853 */
[----:B------:R-:W-:Y:S01]  /*8950*/  FFMA.FTZ R59, R156, 2, R59 ;  /* 0x400000009c3b7823 */ /* 0x000fe2000001003b */
[----:B------:R-:W-:Y:S01]  /*8960*/  FFMA.FTZ R151, R150, R84, -R151 ;  /* 0x0000005496977223 */ /* 0x000fe20000010897 */
[----:B------:R-:W-:Y:S01]  /*8970*/  FFMA.FTZ R69, R82, 2, R69 ;  /* 0x4000000052457823 */ /* 0x000fe20000010045 */
[----:B------:R-:W-:Y:S01]  /*8980*/  FFMA.FTZ R136, R81, 2, R136 ;  /* 0x4000000051887823 */ /* 0x000fe20000010088 */
[----:B------:R-:W-:Y:S01]  /*8990*/  FFMA.FTZ R71, R80, 2, R71 ;  /* 0x4000000050477823 */ /* 0x000fe20000010047 */
[----:B------:R-:W-:Y:S01]  /*89a0*/  FFMA.FTZ R138, R151, 2, R138 ;  /* 0x40000000978a7823 */ /* 0x000fe2000001008a */
[----:B------:R-:W-:Y:S06]  /*89b0*/  @!P2 BRA `(.L_x_1499) ;  /* 0xffffffb400c0a947 */ /* 0x000fec000383ffff */
.L_x_1496:
        /* <DEDUP_REMOVED lines=18> */
[----:B------:R-:W-:Y:S02]  /*8ae0*/  MOV R79, RZ ;  /* 0x000000ff004f7202 */ /* 0x000fe40000000f00 */
[----:B------:R-:W-:Y:S01]  /*8af0*/  IADD3 R8, PT, PT, R8, 0x1, RZ ;  /* 0x0000000108087810 */ /* 0x000fe20007ffe0ff */
[----:B------:R4:W-:Y:S04]  /*8b00*/  STS.U16 [R55], R57 ;  /* 0x0000003937007388 */ /* 0x0009e80000000400 */
[----:B------:R5:W-:Y:S01]  /*8b10*/  STS.U16 [R55+0x4], R59 ;  /* 0x0000043b37007388 */ /* 0x000be20000000400 */
[----:B---3--:R-:W-:-:S03]  /*8b20*/  PRMT R21, R63, 0x7632, R21 ;  /* 0x000076323f157816 */ /* 0x008fc60000000015 */
[----:B------:R3:W-:Y:S01]  /*8b30*/  STS.U16 [R55+0x8], R61 ;  /* 0x0000083d37007388 */ /* 0x0007e20000000400 */
[----:B----4-:R-:W-:Y:S01]  /*8b40*/  PRMT R57, R65, 0x7632, R57 ;  /* 0x0000763241397816 */ /* 0x010fe20000000039 */
[----:B0-----:R-:W-:Y:S02]  /*8b50*/  IMAD.WIDE.U32 R78, R82, UR5, R78 ;  /* 0x00000005524e7c25 */ /* 0x001fe4000f8e004e */
[----:B------:R0:W-:Y:S01]  /*8b60*/  STS.U16 [R55+0xc], R63 ;  /* 0x00000c3f37007388 */ /* 0x0001e20000000400 */
[----:B-----5:R-:W-:Y:S01]  /*8b70*/  PRMT R59, R67, 0x7632, R59 ;  /* 0x00007632433b7816 */ /* 0x020fe2000000003b */
[----:B------:R-:W-:Y:S02]  /*8b80*/  IMAD R79, R83, UR5, R79 ;  /* 0x00000005534f7c24 */ /* 0x000fe4000f8e024f */
[----:B------:R-:W-:Y:S01]  /*8b90*/  STS.U16 [R55+0x6], R73 ;  /* 0x0000064937007388 */ /* 0x000fe20000000400 */
[----:B------:R-:W4:Y:S01]  /*8ba0*/  LDCU UR5, c[0x0][0x394] ;  /* 0x00007280ff0577ac */ /* 0x000f220008000800 */
[----:B---3--:R-:W-:Y:S01]  /*8bb0*/  PRMT R61, R69, 0x7632, R61 ;  /* 0x00007632453d7816 */ /* 0x008fe2000000003d */
[----:B--2---:R-:W-:Y:S01]  /*8bc0*/  IMAD.WIDE.U32 R78, R0, R84, R78 ;  /* 0x00000054004e7225 */ /* 0x004fe200078e004e */
[----:B------:R-:W-:Y:S01]  /*8bd0*/  STS.U16 [R55+0xa], R75 ;  /* 0x00000a4b37007388 */ /* 0x000fe20000000400 */
[----:B0-----:R-:W-:-:S02]  /*8be0*/  PRMT R63, R71, 0x7632, R63 ;  /* 0x00007632473f7816 */ /* 0x001fc4000000003f */
[----:B------:R-:W-:Y:S01]  /*8bf0*/  IMAD R82, R0, R85, R79 ;  /* 0x0000005500527224 */ /* 0x000fe200078e024f */
[----:B------:R0:W-:Y:S04]  /*8c00*/  STS.U16 [R55+0xe], R21 ;  /* 0x00000e1537007388 */ /* 0x0001e80000000400 */
[----:B------:R-:W-:Y:S04]  /*8c10*/  STS.U16 [R55+0x10], R65 ;  /* 0x0000104137007388 */ /* 0x000fe80000000400 */
[----:B------:R-:W-:Y:S01]  /*8c20*/  STS.U16 [R55+0x12], R57 ;  /* 0x0000123937007388 */ /* 0x000fe20000000400 */
[----:B0-----:R-:W-:-:S03]  /*8c30*/  LOP3.LUT R21, R11, 0x1f, R4, 0xf8, !PT ;  /* 0x0000001f0b157812 */ /* 0x001fc600078ef804 */
[----:B------:R-:W-:Y:S01]  /*8c40*/  STS.U16 [R55+0x14], R67 ;  /* 0x0000144337007388 */ /* 0x000fe20000000400 */
[----:B------:R-:W-:-:S03]  /*8c50*/  LOP3.LUT R11, R21, 0x20, RZ, 0xfc, !PT ;  /* 0x00000020150b7812 */ /* 0x000fc600078efcff */
[----:B------:R-:W-:Y:S01]  /*8c60*/  STS.U16 [R55+0x16], R59 ;  /* 0x0000163b37007388 */ /* 0x000fe20000000400 */
[----:B------:R-:W-:-:S03]  /*8c70*/  IADD3 R79, P3, PT, R21, R78, RZ ;  /* 0x0000004e154f7210 */ /* 0x000fc60007f7e0ff */
[----:B------:R-:W-:Y:S01]  /*8c80*/  STS.U16 [R55+0x18], R69 ;  /* 0x0000184537007388 */ /* 0x000fe20000000400 */
[----:B------:R-:W-:Y:S02]  /*8c90*/  IADD3.X R82, PT, PT, RZ, R82, RZ, P3, !PT ;  /* 0x00000052ff527210 */ /* 0x000fe40001ffe4ff */
[C---:B-1----:R-:W-:Y:S01]  /*8ca0*/  LEA R78, P3, R79.reuse, UR6, 0x1 ;  /* 0x000000064f4e7c11 */ /* 0x042fe2000f8608ff */
[----:B------:R-:W-:Y:S03]  /*8cb0*/  STS.U16 [R55+0x1a], R61 ;  /* 0x00001a3d37007388 */ /* 0x000fe60000000400 */
[----:B------:R-:W-:Y:S01]  /*8cc0*/  LEA.HI.X R79, R79, UR7, R82, 0x1, P3 ;  /* 0x000000074f4f7c11 */ /* 0x000fe200098f0c52 */
[----:B------:R-:W-:Y:S04]  /*8cd0*/  STS.U16 [R55+0x1c], R71 ;  /* 0x00001c4737007388 */ /* 0x000fe80000000400 */
[----:B------:R0:W-:Y:S01]  /*8ce0*/  STS.U16 [R55+0x1e], R63 ;  /* 0x00001e3f37007388 */ /* 0x0001e20000000400 */
[----:B------:R-:W-:-:S03]  /*8cf0*/  NOP ;  /* 0x0000000000007918 */ /* 0x000fc60000000000 */
[----:B------:R-:W-:Y:S01]  /*8d00*/  LDS.U16 R23, [R23] ;  /* 0x0000000017177984 */ /* 0x000fe20000000400 */
[----:B0-----:R-:W-:-:S03]  /*8d10*/  LOP3.LUT R55, R21, 0xc0, RZ, 0xfc, !PT ;  /* 0x000000c015377812 */ /* 0x001fc600078efcff */
        /* <DEDUP_REMOVED lines=17> */
[----:B0-----:R-:W-:-:S05]  /*8e30*/  LOP3.LUT R19, R21, 0x60, RZ, 0xfc, !PT ;  /* 0x0000006015137812 */ /* 0x001fca00078efcff */
[----:B------:R-:W0:Y:S02]  /*8e40*/  LDS R80, [R154+0x420] ;  /* 0x000420009a507984 */ /* 0x000e240000000800 */
[-C--:B0-----:R-:W-:Y:S02]  /*8e50*/  ISETP.GE.AND P1, PT, R11, R80.reuse, PT ;  /* 0x000000500b00720c */ /* 0x081fe40003f26270 */
[C---:B------:R-:W-:Y:S02]  /*8e60*/  LOP3.LUT R11, R21.reuse, 0x40, RZ, 0xfc, !PT ;  /* 0x00000040150b7812 */ /* 0x040fe400078efcff */
[-C--:B------:R-:W-:Y:S02]  /*8e70*/  ISETP.GE.AND P2, PT, R21, R80.reuse, PT ;  /* 0x000000501500720c */ /* 0x080fe40003f46270 */
[-C--:B------:R-:W-:Y:S02]  /*8e80*/  ISETP.GE.AND P0, PT, R11, R80.reuse, PT ;  /* 0x000000500b00720c */ /* 0x080fe40003f06270 */
[----:B------:R-:W-:-:S02]  /*8e90*/  ISETP.GE.AND P4, PT, R19, R80, PT ;  /* 0x000000501300720c */ /* 0x000fc40003f86270 */
[C---:B------:R-:W-:Y:S02]  /*8ea0*/  LOP3.LUT R11, R21.reuse, 0x80, RZ, 0xfc, !PT ;  /* 0x00000080150b7812 */ /* 0x040fe400078efcff */
[----:B------:R-:W-:Y:S01]  /*8eb0*/  LOP3.LUT R19, R21, 0xa0, RZ, 0xfc, !PT ;  /* 0x000000a015137812 */ /* 0x000fe200078efcff */
        /* <DEDUP_REMOVED lines=11> */
[----:B------:R-:W-:Y:S01]  /*8f70*/  LOP3.LUT R19, R21, 0x140, RZ, 0xfc, !PT ;  /* 0x0000014015137812 */ /* 0x000fe200078efcff */
[----:B------:R0:W-:Y:S01]  /*8f80*/  @!P6 STG.E.U16 desc[UR20][R78.64+0x100], R31 ;  /* 0x0001001f4e00e986 */ /* 0x0001e2000c101514 */
[-C--:B------:R-:W-:Y:S02]  /*8f90*/  ISETP.GE.AND P0, PT, R11, R80.reuse, PT ;  /* 0x000000500b00720c */ /* 0x080fe40003f06270 */
[-C--:B------:R-:W-:Y:S01]  /*8fa0*/  ISETP.GE.AND P4, PT, R19, R80.reuse, PT ;  /* 0x000000501300720c */ /* 0x080fe20003f86270 */
[----:B------:R0:W-:Y:S01]  /*8fb0*/  @!P5 STG.E.U16 desc[UR20][R78.64+0x140], R33 ;  /* 0x000140214e00d986 */ /* 0x0001e2000c101514 */
[----:B------:R-:W-:-:S02]  /*8fc0*/  ISETP.GE.AND P3, PT, R55, R80, PT ;  /* 0x000000503700720c */ /* 0x000fc40003f66270 */
[C---:B------:R-:W-:Y:S01]  /*8fd0*/  LOP3.LUT R11, R21.reuse, 0x160, RZ, 0xfc, !PT ;  /* 0x00000160150b7812 */ /* 0x040fe200078efcff */
[----:B------:R0:W-:Y:S01]  /*8fe0*/  @!P2 STG.E.U16 desc[UR20][R78.64+0x1c0], R37 ;  /* 0x0001c0254e00a986 */ /* 0x0001e2000c101514 */
[----:B------:R-:W-:Y:S02]  /*8ff0*/  LOP3.LUT R19, R21, 0x180, RZ, 0xfc, !PT ;  /* 0x0000018015137812 */ /* 0x000fe400078efcff */
[-C--:B------:R-:W-:Y:S01]  /*9000*/  ISETP.GE.AND P6, PT, R11, R80.reuse, PT ;  /* 0x000000500b00720c */ /* 0x080fe20003fc6270 */
[----:B------:R0:W-:Y:S01]  /*9010*/  @!P1 STG.E.U16 desc[UR20][R78.64+0x200], R39 ;  /* 0x000200274e009986 */ /* 0x0001e2000c101514 */
[----:B------:R-:W-:Y:S02]  /*9020*/  ISETP.GE.AND P5, PT, R19, R80, PT ;  /* 0x000000501300720c */ /* 0x000fe40003fa6270 */
[C---:B------:R-:W-:Y:S01]  /*9030*/  LOP3.LUT R11, R21.reuse, 0x1a0, RZ, 0xfc, !PT ;  /* 0x000001a0150b7812 */ /* 0x040fe200078efcff */
[----:B------:R0:W-:Y:S01]  /*9040*/  @!P4 STG.E.U16 desc[UR20][R78.64+0x280], R43 ;  /* 0x0002802b4e00c986 */ /* 0x0001e2000c101514 */
[----:B------:R-:W-:-:S03]  /*9050*/  LOP3.LUT R19, R21, 0x1c0, RZ, 0xfc, !PT ;  /* 0x000001c015137812 */ /* 0x000fc600078efcff */
[----:B------:R0:W-:Y:S01]  /*9060*/  @!P3 STG.E.U16 desc[UR20][R78.64+0x180], R35 ;  /* 0x000180234e00b986 */ /* 0x0001e2000c101514 */
[-C--:B------:R-:W-:Y:S02]  /*9070*/  ISETP.GE.AND P3, PT, R11, R80.reuse, PT ;  /* 0x000000500b00720c */ /* 0x080fe40003f66270 */
[----:B------:R-:W-:Y:S01]  /*9080*/  LOP3.LUT R11, R21, 0x1e0, RZ, 0xfc, !PT ;  /* 0x000001e0150b7812 */ /* 0x000fe200078efcff */
[----:B------:R0:W-:Y:S01]  /*9090*/  @!P6 STG.E.U16 desc[UR20][R78.64+0x2c0], R45 ;  /* 0x0002c02d4e00e986 */ /* 0x0001e2000c101514 */
[-C--:B------:R-:W-:Y:S02]  /*90a0*/  ISETP.GE.AND P2, PT, R19, R80.reuse, PT ;  /* 0x000000501300720c */ /* 0x080fe40003f46270 */
[----:B------:R-:W-:Y:S01]  /*90b0*/  ISETP.GE.AND P1, PT, R11, R80, PT ;  /* 0x000000500b00720c */ /* 0x000fe20003f26270 */
[----:B------:R0:W-:Y:S01]  /*90c0*/  @!P5 STG.E.U16 desc[UR20][R78.64+0x300], R47 ;  /* 0x0003002f4e00d986 */ /* 0x0001e2000c101514 */
[----:B------:R-:W-:-:S03]  /*90d0*/  SHF.L.U32 R11, R4, 0x4, RZ ;  /* 0x00000004040b7819 */ /* 0x000fc600000006ff */
[----:B------:R0:W-:Y:S01]  /*90e0*/  @!P0 STG.E.U16 desc[UR20][R78.64+0x240], R41 ;  /* 0x000240294e008986 */ /* 0x0001e2000c101514 */
[----:B----4-:R-:W-:Y:S02]  /*90f0*/  ISETP.GE.AND P0, PT, R8, UR5, PT ;  /* 0x0000000508007c0c */ /* 0x010fe4000bf06270 */
[----:B------:R-:W-:Y:S01]  /*9100*/  LOP3.LUT R11, R11, 0x3e00, RZ, 0xc0, !PT ;  /* 0x00003e000b0b7812 */ /* 0x000fe200078ec0ff */
        /* <DEDUP_REMOVED lines=11> */
.L_x_1501:
        /* <DEDUP_REMOVED lines=12> */
.L_x_5034:


//--------------------- .text._Z25selective_scan_fwd_kernelI32Selective_Scan_fwd_kernel_traitsILi32ELi16ELi1ELb0ELb1ELb0ELb1EN3c104HalfENS1_7complexIfEEEEv13SSMParamsBase --------------------------
	.section	.text._Z25selective_scan_fwd_kernelI32Selective_Scan_fwd_kernel_traitsILi32ELi16ELi1ELb0ELb1ELb0ELb1EN3c104HalfENS1_7complexIfEEEEv13SSMParamsBase,"ax",@progbits
	.align	128
        .global         _Z25selective_scan_fwd_kernelI32Selective_Scan_fwd_kernel_traitsILi32ELi16ELi1ELb0ELb1ELb0ELb1EN3c104HalfENS1_7complexIfEEEEv13SSMParamsBase
        .type           _Z25selective_scan_fwd_kernelI32Selective_Scan_fwd_kernel_traitsILi32ELi16ELi1ELb0ELb1ELb0ELb1EN3c104HalfENS1_7complexIfEEEEv13SSMParamsBase,@function
        .size           _Z25selective_scan_fwd_kernelI32Selective_Scan_fwd_kernel_traitsILi32ELi16ELi1ELb0ELb1ELb0ELb1EN3c104HalfENS1_7complexIfEEEEv13SSMParamsBase,(.L_x_5035 - _Z25selective_scan_fwd_kernelI32Selective_Scan_fwd_kernel_traitsILi32ELi16ELi1ELb0ELb1ELb0ELb1EN3c104HalfENS1_7complexIfEEEEv13SSMParamsBase)
        .other          _Z25selective_scan_fwd_kernelI32Selective_Scan_fwd_kernel_traitsILi32ELi16ELi1ELb0ELb1ELb0ELb1EN3c104HalfENS1_7complexIfEEEEv13SSMParamsBase,@"STO_CUDA_ENTRY STV_DEFAULT"
_Z25selective_scan_fwd_kernelI32Selective_Scan_fwd_kernel_traitsILi32ELi16ELi1ELb0ELb1ELb0ELb1EN3c104HalfENS1_7complexIfEEEEv13SSMParamsBase:
.text._Z25selective_scan_fwd_kernelI32Selective_Scan_fwd_kernel_traitsILi32ELi16ELi1ELb0ELb1ELb0ELb1EN3c104HalfENS1_7complexIfEEEEv13SSMParamsBase:
        /* <DEDUP_REMOVED lines=89> */
[----:B------:R-:W-:Y:S01]  /*0590*/  LEA.HI.X R12, R8, R21, R12, 0x1, P0 ;  /* 0x00000015080c7211 */ /* 0x000fe200000f0c0c */
[----:B------:R-:W-:Y:S01]  /*05a0*/  IMAD R6, R5, R24, RZ ;  /* 0x0000001805067224 */ /* 0x000fe200078e02ff */
[----:B------:R-:W-:Y:S01]  /*05b0*/  MOV R8, R13 ;  /* 0x0000000d00087202 */ /* 0x000fe20000000f00 */
[----:B------:R-:W-:Y:S01]  /*05c0*/  IMAD R5, R0, UR7, R143 ;  /* 0x0000000700057c24 */ /* 0x000fe2000f8e028f */
[----:B------:R-:W-:Y:S01]  /*05d0*/  SHF.L.U32 R11, R4, 0x5, RZ ;  /* 0x00000005040b7819 */ /* 0x000fe200000006ff */
[----:B--2---:R-:W-:Y:S01]  /*05e0*/  IMAD R6, R6, UR4, RZ ;  /* 0x0000000406067c24 */ /* 0x004fe2000f8e02ff */
[----:B------:R-:W-:Y:S01]  /*05f0*/  LOP3.LUT R13, R10, 0x3e00, RZ, 0xc0, !PT ;  /* 0x00003e000a0d7812 */ /* 0x000fe200078ec0ff */
[----:B------:R-:W0:Y:S01]  /*0600*/  LDCU.U8 UR4, c[0x0][0x39e] ;  /* 0x000073c0ff0477ac */ /* 0x000e220008000000 */
[--C-:B------:R-:W-:Y:S02]  /*0610*/  LOP3.LUT R72, R11, 0x7c1f, R4.reuse, 0xc8, !PT ;  /* 0x00007c1f0b487812 */ /* 0x100fe400078ec804 */
[----:B------:R-:W-:-:S02]  /*0620*/  LOP3.LUT R27, R13, 0x1f, R4, 0xf8, !PT ;  /* 0x0000001f0d1b7812 */ /* 0x000fc400078ef804 */
[----:B------:R-:W-:Y:S02]  /*0630*/  MOV R11, R14 ;  /* 0x0000000e000b7202 */ /* 0x000fe40000000f00 */
[----:B------:R-:W-:Y:S02]  /*0640*/  MOV R10, R12 ;  /* 0x0000000c000a7202 */ /* 0x000fe40000000f00 */
        /* <DEDUP_REMOVED lines=30> */
[C---:B------:R-:W-:Y:S02]  /*0830*/  LOP3.LUT R13, R27.reuse, 0x40, RZ, 0xfc, !PT ;  /* 0x000000401b0d7812 */ /* 0x040fe400078efcff */
[C---:B------:R-:W-:Y:S02]  /*0840*/  LOP3.LUT R15, R27.reuse, 0xa0, RZ, 0xfc, !PT ;  /* 0x000000a01b0f7812 */ /* 0x040fe400078efcff */
[C---:B------:R-:W-:Y:S02]  /*0850*/  LOP3.LUT R17, R27.reuse, 0xc0, RZ, 0xfc, !PT ;  /* 0x000000c01b117812 */ /* 0x040fe400078efcff */
[----:B------:R-:W-:-:S02]  /*0860*/  LOP3.LUT R19, R27, 0xe0, RZ, 0xfc, !PT ;  /* 0x000000e01b137812 */ /* 0x000fc400078efcff */
[C---:B------:R-:W-:Y:S02]  /*0870*/  LOP3.LUT R21, R27.reuse, 0x100, RZ, 0xfc, !PT ;  /* 0x000001001b157812 */ /* 0x040fe400078efcff */
[C---:B------:R-:W-:Y:S02]  /*0880*/  LOP3.LUT R23, R27.reuse, 0x1a0, RZ, 0xfc, !PT ;  /* 0x000001a01b177812 */ /* 0x040fe400078efcff */
[C---:B------:R-:W-:Y:S02]  /*0890*/  LOP3.LUT R25, R27.reuse, 0x1c0, RZ, 0xfc, !PT ;  /* 0x000001c01b197812 */ /* 0x040fe400078efcff */
[----:B------:R-:W-:Y:S02]  /*08a0*/  LOP3.LUT R72, R72, 0x3e0, RZ, 0xfc, !PT ;  /* 0x000003e048487812 */ /* 0x000fe400078efcff */
[----:B0-----:R-:W-:-:S07]  /*08b0*/  LOP3.LUT R27, R27, 0x1e0, RZ, 0xfc, !PT ;  /* 0x000001e01b1b7812 */ /* 0x001fce00078efcff */
.L_x_1538:
[----:B0-----:R-:W0:Y:S01]  /*08c0*/  LDC R99, c[0x0][0x388] ;  /* 0x0000e200ff637b82 */ /* 0x001e220000000800 */
[----:B------:R-:W-:Y:S02]  /*08d0*/  SHF.L.U32 R74, R7, 0x9, RZ ;  /* 0x00000009074a7819 */ /* 0x000fe400000006ff */
[----:B------:R-:W-:Y:S02]  /*08e0*/  SHF.L.U32 R135, R4, 0x4, RZ ;  /* 0x0000000404877819 */ /* 0x000fe400000006ff */
[----:B------:R-:W-:Y:S02]  /*08f0*/  MOV R80, R8 ;  /* 0x0000000800507202 */ /* 0x000fe40000000f00 */
[----:B------:R-:W-:Y:S02]  /*0900*/  LOP3.LUT R33, R135, 0x3e00, RZ, 0xc0, !PT ;  /* 0x00003e0087217812 */ /* 0x000fe400078ec0ff */
[----:B------:R-:W-:Y:S02]  /*0910*/  MOV R81, R11 ;  /* 0x0000000b00517202 */ /* 0x000fe40000000f00 */
[----:B------:R-:W-:-:S02]  /*0920*/  LOP3.LUT R75, R33, 0x1f, R4, 0xf8, !PT ;  /* 0x0000001f214b7812 */ /* 0x000fc400078ef804 */
[----:B------:R-:W-:Y:S02]  /*0930*/  PRMT R98, RZ, 0x7610, R98 ;  /* 0x00007610ff627816 */ /* 0x000fe40000000062 */
[----:B------:R-:W-:Y:S01]  /*0940*/  PRMT R96, RZ, 0x7610, R96 ;  /* 0x00007610ff607816 */ /* 0x000fe20000000060 */
[C---:B------:R-:W-:Y:S01]  /*0950*/  IMAD.WIDE.U32 R80, R75.reuse, 0x2, R80 ;  /* 0x000000024b507825 */ /* 0x040fe200078e0050 */
[C---:B------:R-:W-:Y:S02]  /*0960*/  LEA R78, P0, R75.reuse, R9, 0x1 ;  /* 0x000000094b4e7211 */ /* 0x040fe400078008ff */
[----:B------:R-:W-:Y:S02]  /*0970*/  LOP3.LUT R91, R75, 0x20, RZ, 0xfc, !PT ;  /* 0x000000204b5b7812 */ /* 0x000fe400078efcff */
[----:B------:R-:W-:Y:S02]  /*0980*/  IADD3.X R79, PT, PT, RZ, R10, RZ, P0, !PT ;  /* 0x0000000aff4f7210 */ /* 0x000fe400007fe4ff */
[----:B------:R-:W-:-:S02]  /*0990*/  PRMT R110, RZ, 0x7610, R110 ;  /* 0x00007610ff6e7816 */ /* 0x000fc4000000006e */
[----:B0-----:R-:W-:Y:S02]  /*09a0*/  IADD3 R76, PT, PT, -R74, R99, RZ ;  /* 0x000000634a4c7210 */ /* 0x001fe40007ffe1ff */
[----:B------:R-:W-:Y:S02]  /*09b0*/  PRMT R82, RZ, 0x7610, R82 ;  /* 0x00007610ff527816 */ /* 0x000fe40000000052 */
[-C--:B------:R-:W-:Y:S01]  /*09c0*/  ISETP.GE.AND P1, PT, R21, R76.reuse, PT ;  /* 0x0000004c1500720c */ /* 0x080fe20003f26270 */
[----:B------:R-:W-:Y:S01]  /*09d0*/  BAR.SYNC.DEFER_BLOCKING 0x0 ;  /* 0x0000000000007b1d */ /* 0x000fe20000010000 */
[-C--:B------:R-:W-:Y:S02]  /*09e0*/  ISETP.GE.AND P2, PT, R19, R76.reuse, PT ;  /* 0x0000004c1300720c */ /* 0x080fe40003f46270 */
[-C--:B------:R-:W-:Y:S02]  /*09f0*/  ISETP.GE.AND P6, PT, R75, R76.reuse, PT ;  /* 0x0000004c4b00720c */ /* 0x080fe40003fc6270 */
[----:B------:R-:W-:-:S02]  /*0a00*/  ISETP.GE.AND P0, PT, R23, R76, PT ;  /* 0x0000004c1700720c */ /* 0x000fc40003f06270 */
[-C--:B------:R-:W-:Y:S02]  /*0a10*/  ISETP.GE.AND P3, PT, R17, R76.reuse, PT ;  /* 0x0000004c1100720c */ /* 0x080fe40003f66270 */
[----:B------:R-:W-:Y:S02]  /*0a20*/  PRMT R108, RZ, 0x7610, R108 ;  /* 0x00007610ff6c7816 */ /* 0x000fe4000000006c */
[-C--:B------:R-:W-:Y:S02]  /*0a30*/  ISETP.GE.AND P4, PT, R15, R76.reuse, PT ;  /* 0x0000004c0f00720c */ /* 0x080fe40003f86270 */
[----:B------:R-:W-:Y:S02]  /*0a40*/  PRMT R84, RZ, 0x7610, R84 ;  /* 0x00007610ff547816 */ /* 0x000fe40000000054 */
[----:B------:R-:W-:Y:S02]  /*0a50*/  ISETP.GE.AND P5, PT, R13, R76, PT ;  /* 0x0000004c0d00720c */ /* 0x000fe40003fa6270 */
[----:B------:R-:W-:-:S02]  /*0a60*/  LOP3.LUT R33, R75, 0x60, RZ, 0xfc, !PT ;  /* 0x000000604b217812 */ /* 0x000fc400078efcff */
[----:B------:R-:W-:Y:S02]  /*0a70*/  LOP3.LUT R35, R75, 0x80, RZ, 0xfc, !PT ;  /* 0x000000804b237812 */ /* 0x000fe400078efcff */
[----:B------:R-:W-:Y:S02]  /*0a80*/  PRMT R94, RZ, 0x7610, R94 ;  /* 0x00007610ff5e7816 */ /* 0x000fe4000000005e */
[----:B------:R-:W-:Y:S01]  /*0a90*/  PRMT R92, RZ, 0x7610, R92 ;  /* 0x00007610ff5c7816 */ /* 0x000fe2000000005c */
[----:B------:R-:W2:Y:S01]  /*0aa0*/  @!P1 LDG.E.U16 R98, desc[UR24][R80.64+0x200] ;  /* 0x0002001850629981 */ /* 0x000ea2000c1e1500 */
[-C--:B------:R-:W-:Y:S02]  /*0ab0*/  ISETP.GE.AND P1, PT, R25, R76.reuse, PT ;  /* 0x0000004c1900720c */ /* 0x080fe40003f26270 */
[----:B------:R-:W-:Y:S01]  /*0ac0*/  PRMT R86, RZ, 0x7610, R86 ;  /* 0x00007610ff567816 */ /* 0x000fe20000000056 */
[----:B------:R-:W3:Y:S01]  /*0ad0*/  @!P2 LDG.E.U16 R96, desc[UR24][R80.64+0x1c0] ;  /* 0x0001c0185060a981 */ /* 0x000ee2000c1e1500 */
[----:B------:R-:W-:-:S02]  /*0ae0*/  ISETP.GE.AND P2, PT, R91, R76, PT ;  /* 0x0000004c5b00720c */ /* 0x000fc40003f46270 */
[----:B------:R-:W-:Y:S01]  /*0af0*/  P2R R97, PR, RZ, 0x2 ;  /* 0x00000002ff617803 */ /* 0x000fe20000000000 */
[----:B------:R-:W4:Y:S01]  /*0b00*/  @!P6 LDG.E.U16 R82, desc[UR24][R80.64] ;  /* 0x000000185052e981 */ /* 0x000f22000c1e1500 */
[----:B------:R-:W-:Y:S02]  /*0b10*/  P2R R101, PR, RZ, 0x1 ;  /* 0x00000001ff657803 */ /* 0x000fe40000000000 */
[----:B------:R-:W-:Y:S01]  /*0b20*/  LOP3.LUT R37, R75, 0x120, RZ, 0xfc, !PT ;  /* 0x000001204b257812 */ /* 0x000fe200078efcff */
[----:B------:R-:W2:Y:S01]  /*0b30*/  @!P0 LDG.E.U16 R108, desc[UR24][R80.64+0x340] ;  /* 0x00034018506c8981 */ /* 0x000ea2000c1e1500 */
[-C--:B------:R-:W-:Y:S02]  /*0b40*/  ISETP.GE.AND P0, PT, R35, R76.reuse, PT ;  /* 0x0000004c2300720c */ /* 0x080fe40003f06270 */
[----:B------:R-:W-:Y:S01]  /*0b50*/  LOP3.LUT R39, R75, 0x140, RZ, 0xfc, !PT ;  /* 0x000001404b277812 */ /* 0x000fe200078efcff */
[----:B------:R-:W2:Y:S01]  /*0b60*/  @!P1 LDG.E.U16 R110, desc[UR24][R80.64+0x380] ;  /* 0x00038018506e9981 */ /* 0x000ea2000c1e1500 */
[----:B------:R-:W-:-:S02]  /*0b70*/  ISETP.GE.AND P1, PT, R33, R76, PT ;  /* 0x0000004c2100720c */ /* 0x000fc40003f26270 */
[C---:B------:R-:W-:Y:S01]  /*0b80*/  LOP3.LUT R41, R75.reuse, 0x160, RZ, 0xfc, !PT ;  /* 0x000001604b297812 */ /* 0x040fe200078efcff */
[----:B------:R-:W3:Y:S01]  /*0b90*/  @!P2 LDG.E.U16 R84, desc[UR24][R80.64+0x40] ;  /* 0x000040185054a981 */ /* 0x000ee2000c1e1500 */
[----:B------:R-:W-:Y:S02]  /*0ba0*/  LOP3.LUT R43, R75, 0x180, RZ, 0xfc, !PT ;  /* 0x000001804b2b7812 */ /* 0x000fe400078efcff */
[-C--:B------:R-:W-:Y:S01]  /*0bb0*/  ISETP.GE.AND P2, PT, R37, R76.reuse, PT ;  /* 0x0000004c2500720c */ /* 0x080fe20003f46270 */
[----:B------:R-:W2:Y:S01]  /*0bc0*/  @!P3 LDG.E.U16 R94, desc[UR24][R80.64+0x180] ;  /* 0x00018018505eb981 */ /* 0x000ea2000c1e1500 */
[----:B------:R-:W-:Y:S02]  /*0bd0*/  PRMT R88, RZ, 0x7610, R88 ;  /* 0x00007610ff587816 */ /* 0x000fe40000000058 */
[----:B------:R-:W-:Y:S01]  /*0be0*/  ISETP.GE.AND P3, PT, R39, R76, PT ;  /* 0x0000004c2700720c */ /* 0x000fe20003f66270 */
[----:B------:R-:W2:Y:S01]  /*0bf0*/  @!P4 LDG.E.U16 R92, desc[UR24][R80.64+0x140] ;  /* 0x00014018505cc981 */ /* 0x000ea2000c1e1500 */
[----:B------:R-:W-:-:S02]  /*0c00*/  PRMT R90, RZ, 0x7610, R90 ;  /* 0x00007610ff5a7816 */ /* 0x000fc4000000005a */
[-C--:B------:R-:W-:Y:S01]  /*0c10*/  ISETP.GE.AND P4, PT, R41, R76.reuse, PT ;  /* 0x0000004c2900720c */ /* 0x080fe20003f86270 */
[----:B------:R-:W2:Y:S01]  /*0c20*/  @!P5 LDG.E.U16 R86, desc[UR24][R80.64+0x80] ;  /* 0x000080185056d981 */ /* 0x000ea2000c1e1500 */
[-C--:B------:R-:W-:Y:S02]  /*0c30*/  ISETP.GE.AND P5, PT, R43, R76.reuse, PT ;  /* 0x0000004c2b00720c */ /* 0x080fe40003fa6270 */
[----:B------:R-:W-:Y:S01]  /*0c40*/  ISETP.GE.AND P6, PT, R27, R76, PT ;  /* 0x0000004c1b00720c */ /* 0x000fe20003fc6270 */
[----:B------:R-:W2:Y:S01]  /*0c50*/  @!P1 LDG.E.U16 R88, desc[UR24][R80.64+0xc0] ;  /* 0x0000c01850589981 */ /* 0x000ea2000c1e1500 */
[----:B------:R-:W-:Y:S02]  /*0c60*/  PRMT R100, RZ, 0x7610, R100 ;  /* 0x00007610ff647816 */ /* 0x000fe40000000064 */
[----:B------:R-:W-:Y:S01]  /*0c70*/  PRMT R102, RZ, 0x7610, R102 ;  /* 0x00007610ff667816 */ /* 0x000fe20000000066 */
[----:B------:R-:W2:Y:S01]  /*0c80*/  @!P0 LDG.E.U16 R90, desc[UR24][R80.64+0x100] ;  /* 0x00010018505a8981 */ /* 0x000ea2000c1e1500 */
[----:B------:R-:W-:-:S02]  /*0c90*/  PRMT R104, RZ, 0x7610, R104 ;  /* 0x00007610ff687816 */ /* 0x000fc40000000068 */
[----:B------:R-:W-:Y:S01]  /*0ca0*/  PRMT R106, RZ, 0x7610, R106 ;  /* 0x00007610ff6a7816 */ /* 0x000fe2000000006a */
[----:B------:R-:W2:Y:S01]  /*0cb0*/  @!P2 LDG.E.U16 R100, desc[UR24][R80.64+0x240] ;  /* 0x000240185064a981 */ /* 0x000ea2000c1e1500 */
[----:B------:R-:W-:-:S03]  /*0cc0*/  PRMT R112, RZ, 0x7610, R112 ;  /* 0x00007610ff707816 */ /* 0x000fc60000000070 */
[----:B------:R-:W2:Y:S04]  /*0cd0*/  @!P3 LDG.E.U16 R102, desc[UR24][R80.64+0x280] ;  /* 0x000280185066b981 */ /* 0x000ea8000c1e1500 */
[----:B------:R-:W2:Y:S04]  /*0ce0*/  @!P4 LDG.E.U16 R104, desc[UR24][R80.64+0x2c0] ;  /* 0x0002c0185068c981 */ /* 0x000ea8000c1e1500 */
[----:B------:R-:W2:Y:S04]  /*0cf0*/  @!P5 LDG.E.U16 R106, desc[UR24][R80.64+0x300] ;  /* 0x00030018506ad981 */ /* 0x000ea8000c1e1500 */
[----:B------:R0:W2:Y:S01]  /*0d00*/  @!P6 LDG.E.U16 R112, desc[UR24][R80.64+0x3c0] ;  /* 0x0003c0185070e981 */ /* 0x0000a2000c1e1500 */
[----:B------:R-:W1:Y:S01]  /*0d10*/  S2R R33, SR_LANEID ;  /* 0x0000000000217919 */ /* 0x000e620000000000 */
[----:B------:R-:W0:Y:S01]  /*0d20*/  S2R R114, SR_CgaCtaId ;  /* 0x0000000000727919 */ /* 0x000e220000008800 */
[----:B------:R-:W-:-:S02]  /*0d30*/  MOV R159, 0x400 ;  /* 0x00000400009f7802 */ /* 0x000fc40000000f00 */
[C---:B-1----:R-:W-:Y:S02]  /*0d40*/  IADD3 R116, PT, PT, R33.reuse, 0x20, RZ ;  /* 0x0000002021747810 */ /* 0x042fe40007ffe0ff */
[C---:B0-----:R-:W-:Y:S02]  /*0d50*/  IADD3 R80, PT, PT, R33.reuse, 0x40, RZ ;  /* 0x0000004021507810 */ /* 0x041fe40007ffe0ff */
[----:B------:R-:W-:Y:S02]  /*0d60*/  LEA R159, R114, R159, 0x18 ;  /* 0x0000009f729f7211 */ /* 0x000fe400078ec0ff */
[-C--:B------:R-:W-:Y:S02]  /*0d70*/  LEA.HI.SX32 R114, R33, R33.reuse, 0x1b ;  /* 0x0000002121727211 */ /* 0x080fe400078fdaff */
[----:B------:R-:W-:Y:S02]  /*0d80*/  LEA.HI.SX32 R116, R116, R33, 0x1b ;  /* 0x0000002174747211 */ /* 0x000fe400078fdaff */
[----:B------:R-:W-:-:S02]  /*0d90*/  LEA R35, R114, R159, 0x1 ;  /* 0x0000009f72237211 */ /* 0x000fc400078e08ff */
[----:B------:R-:W-:Y:S02]  /*0da0*/  LEA.HI.SX32 R80, R80, R33, 0x1b ;  /* 0x0000002150507211 */ /* 0x000fe400078fdaff */
[-C--:B------:R-:W-:Y:S02]  /*0db0*/  LEA R37, R116, R159.reuse, 0x1 ;  /* 0x0000009f74257211 */ /* 0x080fe400078e08ff */
[C---:B------:R-:W-:Y:S02]  /*0dc0*/  IADD3 R114, PT, PT, R33.reuse, 0x60, RZ ;  /* 0x0000006021727810 */ /* 0x040fe40007ffe0ff */
[C---:B------:R-:W-:Y:S02]  /*0dd0*/  IADD3 R116, PT, PT, R33.reuse, 0x80, RZ ;  /* 0x0000008021747810 */ /* 0x040fe40007ffe0ff */
[----:B------:R-:W-:Y:S02]  /*0de0*/  LEA R39, R80, R159, 0x1 ;  /* 0x0000009f50277211 */ /* 0x000fe400078e08ff */
[----:B------:R-:W-:-:S02]  /*0df0*/  IADD3 R80, PT, PT, R33, 0xe0, RZ ;  /* 0x000000e021507810 */ /* 0x000fc40007ffe0ff */
[C---:B------:R-:W-:Y:S02]  /*0e00*/  IADD3 R118, PT, PT, R33.reuse, 0xa0, RZ ;  /* 0x000000a021767810 */ /* 0x040fe40007ffe0ff */
[-C--:B------:R-:W-:Y:S02]  /*0e10*/  LEA.HI.SX32 R114, R114, R33.reuse, 0x1b ;  /* 0x0000002172727211 */ /* 0x080fe400078fdaff */
[----:B------:R-:W-:Y:S02]  /*0e20*/  IADD3 R120, PT, PT, R33, 0xc0, RZ ;  /* 0x000000c021787810 */ /* 0x000fe40007ffe0ff */
[-C--:B------:R-:W-:Y:S02]  /*0e30*/  LEA.HI.SX32 R116, R116, R33.reuse, 0x1b ;  /* 0x0000002174747211 */ /* 0x080fe400078fdaff */
[-C--:B------:R-:W-:Y:S02]  /*0e40*/  LEA.HI.SX32 R80, R80, R33.reuse, 0x1b ;  /* 0x0000002150507211 */ /* 0x080fe400078fdaff */
[----:B------:R-:W-:-:S02]  /*0e50*/  LEA.HI.SX32 R118, R118, R33, 0x1b ;  /* 0x0000002176767211 */ /* 0x000fc400078fdaff */
[----:B------:R-:W-:Y:S02]  /*0e60*/  LEA R41, R114, R159, 0x1 ;  /* 0x0000009f72297211 */ /* 0x000fe400078e08ff */
[----:B------:R-:W-:Y:S02]  /*0e70*/  LEA.HI.SX32 R120, R120, R33, 0x1b ;  /* 0x0000002178787211 */ /* 0x000fe400078fdaff */
[-C--:B------:R-:W-:Y:S02]  /*0e80*/  LEA R43, R116, R159.reuse, 0x1 ;  /* 0x0000009f742b7211 */ /* 0x080fe400078e08ff */
[C---:B------:R-:W-:Y:S02]  /*0e90*/  IADD3 R114, PT, PT, R33.reuse, 0x140, RZ ;  /* 0x0000014021727810 */ /* 0x040fe40007ffe0ff */
[----:B------:R-:W-:Y:S02]  /*0ea0*/  IADD3 R116, PT, PT, R33, 0x160, RZ ;  /* 0x0000016021747810 */ /* 0x000fe40007ffe0ff */
[----:B------:R-:W-:-:S02]  /*0eb0*/  LEA R49, R80, R159, 0x1 ;  /* 0x0000009f50317211 */ /* 0x000fc400078e08ff */
[----:B------:R-:W-:Y:S02]  /*0ec0*/  IADD3 R80, PT, PT, R33, 0x180, RZ ;  /* 0x0000018021507810 */ /* 0x000fe40007ffe0ff */
[-C--:B------:R-:W-:Y:S02]  /*0ed0*/  LEA R45, R118, R159.reuse, 0x1 ;  /* 0x0000009f762d7211 */ /* 0x080fe400078e08ff */
[----:B------:R-:W-:Y:S02]  /*0ee0*/  LEA R47, R120, R159, 0x1 ;  /* 0x0000009f782f7211 */ /* 0x000fe400078e08ff */
[-C--:B------:R-:W-:Y:S02]  /*0ef0*/  LEA.HI.SX32 R114, R114, R33.reuse, 0x1b ;  /* 0x0000002172727211 */ /* 0x080fe400078fdaff */
[-C--:B------:R-:W-:Y:S02]  /*0f00*/  LEA.HI.SX32 R116, R116, R33.reuse, 0x1b ;  /* 0x0000002174747211 */ /* 0x080fe400078fdaff */
        /* <DEDUP_REMOVED lines=8> */
[-C--:B------:R-:W-:Y:S02]  /*0f90*/  ISETP.GE.AND P1, PT, R75, R76.reuse, PT ;  /* 0x0000004c4b00720c */ /* 0x080fe40003f26270 */
[----:B------:R-:W-:Y:S02]  /*0fa0*/  P2R R93, PR, RZ, 0x1 ;  /* 0x00000001ff5d7803 */ /* 0x000fe40000000000 */
[----:B------:R-:W-:Y:S02]  /*0fb0*/  ISETP.GE.AND P0, PT, R91, R76, PT ;  /* 0x0000004c5b00720c */ /* 0x000fe40003f06270 */
[----:B------:R-:W-:-:S02]  /*0fc0*/  PRMT R114, RZ, 0x7610, R114 ;  /* 0x00007610ff727816 */ /* 0x000fc40000000072 */
[----:B------:R-:W-:Y:S02]  /*0fd0*/  PRMT R116, RZ, 0x7610, R116 ;  /* 0x00007610ff747816 */ /* 0x000fe40000000074 */
[----:B------:R-:W-:Y:S02]  /*0fe0*/  PRMT R118, RZ, 0x7610, R118 ;  /* 0x00007610ff767816 */ /* 0x000fe40000000076 */
[----:B------:R-:W-:Y:S02]  /*0ff0*/  PRMT R120, RZ, 0x7610, R120 ;  /* 0x00007610ff787816 */ /* 0x000fe40000000078 */
[----:B------:R-:W-:Y:S01]  /*1000*/  PRMT R122, RZ, 0x7610, R122 ;  /* 0x00007610ff7a7816 */ /* 0x000fe2000000007a */
[----:B----4-:R0:W-:Y:S02]  /*1010*/  STS.U16 [R35], R82 ;  /* 0x0000005223007388 */ /* 0x0101e40000000400 */
[----:B0-----:R-:W-:Y:S02]  /*1020*/  IADD3 R82, PT, PT, R33, 0x100, RZ ;  /* 0x0000010021527810 */ /* 0x001fe40007ffe0ff */
[----:B---3--:R0:W-:Y:S02]  /*1030*/  STS.U16 [R37+0x40], R84 ;  /* 0x0000405425007388 */ /* 0x0081e40000000400 */
[----:B------:R-:W-:-:S02]  /*1040*/  LEA.HI.SX32 R82, R82, R33, 0x1b ;  /* 0x0000002152527211 */ /* 0x000fc400078fdaff */
[----:B0-----:R-:W-:-:S04]  /*1050*/  IADD3 R84, PT, PT, R33, 0x120, RZ ;  /* 0x0000012021547810 */ /* 0x001fc80007ffe0ff */
[----:B------:R-:W-:Y:S02]  /*1060*/  LEA.HI.SX32 R84, R84, R33, 0x1b ;  /* 0x0000002154547211 */ /* 0x000fe400078fdaff */
[-C--:B------:R-:W-:Y:S01]  /*1070*/  LEA R51, R82, R159.reuse, 0x1 ;  /* 0x0000009f52337211 */ /* 0x080fe200078e08ff */
[----:B--2---:R0:W-:Y:S01]  /*1080*/  STS.U16 [R39+0x80], R86 ;  /* 0x0000805627007388 */ /* 0x0041e20000000400 */
[----:B------:R-:W-:Y:S02]  /*1090*/  LEA R53, R84, R159, 0x1 ;  /* 0x0000009f54357211 */ /* 0x000fe400078e08ff */
[C---:B------:R-:W-:Y:S02]  /*10a0*/  IADD3 R82, PT, PT, R33.reuse, 0x1a0, RZ ;  /* 0x000001a021527810 */ /* 0x040fe40007ffe0ff */
[----:B------:R-:W-:Y:S01]  /*10b0*/  IADD3 R84, PT, PT, R33, 0x1c0, RZ ;  /* 0x000001c021547810 */ /* 0x000fe20007ffe0ff */
[----:B------:R-:W-:Y:S01]  /*10c0*/  STS.U16 [R41+0xc0], R88 ;  /* 0x0000c05829007388 */ /* 0x000fe20000000400 */
[----:B------:R-:W-:-:S02]  /*10d0*/  LEA.HI.SX32 R82, R82, R33, 0x1b ;  /* 0x0000002152527211 */ /* 0x000fc400078fdaff */
[----:B0-----:R-:W-:Y:S01]  /*10e0*/  IADD3 R86, PT, PT, R33, 0x1e0, RZ ;  /* 0x000001e021567810 */ /* 0x001fe20007ffe0ff */
[----:B------:R-:W-:Y:S01]  /*10f0*/  STS.U16 [R43+0x100], R90 ;  /* 0x0001005a2b007388 */ /* 0x000fe20000000400 */
[-C--:B------:R-:W-:Y:S02]  /*1100*/  LEA.HI.SX32 R84, R84, R33.reuse, 0x1b ;  /* 0x0000002154547211 */ /* 0x080fe400078fdaff */
[----:B------:R-:W-:Y:S01]  /*1110*/  LEA.HI.SX32 R86, R86, R33, 0x1b ;  /* 0x0000002156567211 */ /* 0x000fe200078fdaff */
[----:B------:R0:W-:Y:S01]  /*1120*/  STS.U16 [R45+0x140], R92 ;  /* 0x0001405c2d007388 */ /* 0x0001e20000000400 */
[----:B------:R-:W-:-:S03]  /*1130*/  LEA R61, R82, R159, 0x1 ;  /* 0x0000009f523d7211 */ /* 0x000fc600078e08ff */
[----:B------:R1:W-:Y:S01]  /*1140*/  STS.U16 [R47+0x180], R94 ;  /* 0x0001805e2f007388 */ /* 0x0003e20000000400 */
[----:B------:R-:W-:-:S03]  /*1150*/  LEA R63, R84, R159, 0x1 ;  /* 0x0000009f543f7211 */ /* 0x000fc600078e08ff */
[----:B------:R2:W-:Y:S01]  /*1160*/  STS.U16 [R49+0x1c0], R96 ;  /* 0x0001c06031007388 */ /* 0x0005e20000000400 */
[----:B------:R-:W-:-:S03]  /*1170*/  LEA R65, R86, R159, 0x1 ;  /* 0x0000009f56417211 */ /* 0x000fc600078e08ff */
[----:B------:R-:W-:Y:S04]  /*1180*/  STS.U16 [R51+0x200], R98 ;  /* 0x0002006233007388 */ /* 0x000fe80000000400 */
[----:B------:R3:W-:Y:S04]  /*1190*/  STS.U16 [R53+0x240], R100 ;  /* 0x0002406435007388 */ /* 0x0007e80000000400 */
[----:B------:R-:W-:Y:S04]  /*11a0*/  STS.U16 [R55+0x280], R102 ;  /* 0x0002806637007388 */ /* 0x000fe80000000400 */
[----:B------:R4:W-:Y:S04]  /*11b0*/  STS.U16 [R57+0x2c0], R104 ;  /* 0x0002c06839007388 */ /* 0x0009e80000000400 */
[----:B------:R-:W-:Y:S04]  /*11c0*/  STS.U16 [R59+0x300], R106 ;  /* 0x0003006a3b007388 */ /* 0x000fe80000000400 */
[----:B------:R4:W-:Y:S04]  /*11d0*/  STS.U16 [R61+0x340], R108 ;  /* 0x0003406c3d007388 */ /* 0x0009e80000000400 */
        /* <DEDUP_REMOVED lines=21> */
[----:B-1----:R-:W-:Y:S02]  /*1330*/  PRMT R94, RZ, 0x7610, R94 ;  /* 0x00007610ff5e7816 */ /* 0x002fe4000000005e */
[----:B--2---:R-:W-:Y:S02]  /*1340*/  PRMT R96, RZ, 0x7610, R96 ;  /* 0x00007610ff607816 */ /* 0x004fe40000000060 */
[----:B------:R-:W2:Y:S01]  /*1350*/  @!P1 LDG.E.U16 R92, desc[UR24][R78.64] ;  /* 0x000000184e5c9981 */ /* 0x000ea2000c1e1500 */
[----:B------:R-:W-:-:S03]  /*1360*/  ISETP.GE.AND P1, PT, R13, R76, PT ;  /* 0x0000004c0d00720c */ /* 0x000fc60003f26270 */
[----:B------:R-:W2:Y:S01]  /*1370*/  @!P0 LDG.E.U16 R94, desc[UR24][R78.64+0x40] ;  /* 0x000040184e5e8981 */ /* 0x000ea2000c1e1500 */
[----:B------:R-:W-:Y:S02]  /*1380*/  ISETP.NE.AND P0, PT, R93, RZ, PT ;  /* 0x000000ff5d00720c */ /* 0x000fe40003f05270 */
[----:B---3--:R-:W-:Y:S01]  /*1390*/  PRMT R100, RZ, 0x7610, R100 ;  /* 0x00007610ff647816 */ /* 0x008fe20000000064 */
[----:B------:R-:W3:Y:S01]  /*13a0*/  @!P4 LDG.E.U16 R114, desc[UR24][R78.64+0x2c0] ;  /* 0x0002c0184e72c981 */ /* 0x000ee2000c1e1500 */
[----:B------:R-:W-:Y:S02]  /*13b0*/  PRMT R98, RZ, 0x7610, R98 ;  /* 0x00007610ff627816 */ /* 0x000fe40000000062 */
[----:B----4-:R-:W-:Y:S01]  /*13c0*/  PRMT R104, RZ, 0x7610, R104 ;  /* 0x00007610ff687816 */ /* 0x010fe20000000068 */
[----:B------:R-:W4:Y:S04]  /*13d0*/  @!P5 LDG.E.U16 R116, desc[UR24][R78.64+0x300] ;  /* 0x000300184e74d981 */ /* 0x000f28000c1e1500 */
[----:B------:R-:W3:Y:S01]  /*13e0*/  @!P1 LDG.E.U16 R96, desc[UR24][R78.64+0x80] ;  /* 0x000080184e609981 */ /* 0x000ee2000c1e1500 */
[----:B------:R-:W-:-:S03]  /*13f0*/  ISETP.NE.AND P1, PT, R95, RZ, PT ;  /* 0x000000ff5f00720c */ /* 0x000fc60003f25270 */
[----:B------:R-:W4:Y:S01]  /*1400*/  @!P0 LDG.E.U16 R100, desc[UR24][R78.64+0x100] ;  /* 0x000100184e648981 */ /* 0x000f22000c1e1500 */
[-C--:B------:R-:W-:Y:S02]  /*1410*/  ISETP.GE.AND P0, PT, R17, R76.reuse, PT ;  /* 0x0000004c1100720c */ /* 0x080fe40003f06270 */
[----:B------:R-:W-:Y:S01]  /*1420*/  PRMT R102, RZ, 0x7610, R102 ;  /* 0x00007610ff667816 */ /* 0x000fe20000000066 */
[----:B------:R-:W4:Y:S06]  /*1430*/  @!P6 LDG.E.U16 R122, desc[UR24][R78.64+0x3c0] ;  /* 0x0003c0184e7ae981 */ /* 0x000f2c000c1e1500 */
[----:B------:R-:W4:Y:S01]  /*1440*/  @!P1 LDG.E.U16 R98, desc[UR24][R78.64+0xc0] ;  /* 0x0000c0184e629981 */ /* 0x000f22000c1e1500 */
[----:B------:R-:W-:-:S03]  /*1450*/  ISETP.GE.AND P1, PT, R15, R76, PT ;  /* 0x0000004c0f00720c */ /* 0x000fc60003f26270 */
[----:B------:R-:W4:Y:S01]  /*1460*/  @!P0 LDG.E.U16 R104, desc[UR24][R78.64+0x180] ;  /* 0x000180184e688981 */ /* 0x000f22000c1e1500 */
[----:B------:R-:W-:Y:S02]  /*1470*/  ISETP.GE.AND P0, PT, R21, R76, PT ;  /* 0x0000004c1500720c */ /* 0x000fe40003f06270 */
[----:B------:R-:W-:-:S07]  /*1480*/  PRMT R108, RZ, 0x7610, R108 ;  /* 0x00007610ff6c7816 */ /* 0x000fce000000006c */
[----:B------:R-:W4:Y:S01]  /*1490*/  @!P1 LDG.E.U16 R102, desc[UR24][R78.64+0x140] ;  /* 0x000140184e669981 */ /* 0x000f22000c1e1500 */
[----:B------:R-:W-:Y:S02]  /*14a0*/  ISETP.GE.AND P1, PT, R19, R76, PT ;  /* 0x0000004c1300720c */ /* 0x000fe40003f26270 */
[----:B------:R-:W-:Y:S01]  /*14b0*/  PRMT R106, RZ, 0x7610, R106 ;  /* 0x00007610ff6a7816 */ /* 0x000fe2000000006a */
[----:B------:R-:W4:Y:S01]  /*14c0*/  @!P0 LDG.E.U16 R108, desc[UR24][R78.64+0x200] ;  /* 0x000200184e6c8981 */ /* 0x000f22000c1e1500 */
[----:B------:R-:W-:Y:S02]  /*14d0*/  ISETP.NE.AND P0, PT, R101, RZ, PT ;  /* 0x000000ff6500720c */ /* 0x000fe40003f05270 */
[----:B------:R-:W-:Y:S02]  /*14e0*/  PRMT R110, RZ, 0x7610, R110 ;  /* 0x00007610ff6e7816 */ /* 0x000fe4000000006e */
[----:B------:R-:W-:-:S04]  /*14f0*/  PRMT R112, RZ, 0x7610, R112 ;  /* 0x00007610ff707816 */ /* 0x000fc80000000070 */
[----:B------:R-:W4:Y:S04]  /*1500*/  @!P2 LDG.E.U16 R110, desc[UR24][R78.64+0x240] ;  /* 0x000240184e6ea981 */ /* 0x000f28000c1e1500 */
[----:B------:R-:W4:Y:S01]  /*1510*/  @!P1 LDG.E.U16 R106, desc[UR24][R78.64+0x1c0] ;  /* 0x0001c0184e6a9981 */ /* 0x000f22000c1e1500 */
[----:B------:R-:W-:-:S03]  /*1520*/  ISETP.NE.AND P1, PT, R97, RZ, PT ;  /* 0x000000ff6100720c */ /* 0x000fc60003f25270 */
[----:B------:R-:W4:Y:S04]  /*1530*/  @!P3 LDG.E.U16 R112, desc[UR24][R78.64+0x280] ;  /* 0x000280184e70b981 */ /* 0x000f28000c1e1500 */
[----:B------:R-:W4:Y:S06]  /*1540*/  @!P0 LDG.E.U16 R118, desc[UR24][R78.64+0x340] ;  /* 0x000340184e768981 */ /* 0x000f2c000c1e1500 */
[----:B------:R-:W4:Y:S01]  /*1550*/  @!P1 LDG.E.U16 R120, desc[UR24][R78.64+0x380] ;  /* 0x000380184e789981 */ /* 0x000f22000c1e1500 */
[----:B------:R-:W-:Y:S03]  /*1560*/  BSSY.RECONVERGENT B0, `(.L_x_1502) ;  /* 0x0000057000007945 */ /* 0x000fe60003800200 */
[----:B--2---:R-:W-:Y:S04]  /*1570*/  STS.U16 [R35], R92 ;  /* 0x0000005c23007388 */ /* 0x004fe80000000400 */
[----:B------:R-:W-:Y:S04]  /*1580*/  STS.U16 [R37+0x40], R94 ;  /* 0x0000405e25007388 */ /* 0x000fe80000000400 */
[----:B---3--:R-:W-:Y:S04]  /*1590*/  STS.U16 [R39+0x80], R96 ;  /* 0x0000806027007388 */ /* 0x008fe80000000400 */
        /* <DEDUP_REMOVED lines=37> */
[--C-:B------:R-:W-:Y:S01]  /*17f0*/  FADD.FTZ R92, R92, R3.reuse ;  /* 0x000000035c5c7221 */ /* 0x100fe20000010000 */
[----:B----4-:R-:W-:Y:S02]  /*1800*/  HADD2.F32 R94, -RZ, R94.H0_H0 ;  /* 0x2000005eff5e7230 */ /* 0x010fe40000004100 */
        /* <DEDUP_REMOVED lines=44> */
.L_x_1503:
[----:B------:R-:W-:Y:S05]  /*1ad0*/  BSYNC.RECONVERGENT B0 ;  /* 0x0000000000007941 */ /* 0x000fea0003800200 */
.L_x_1502:
        /* <DEDUP_REMOVED lines=35> */
.L_x_1505:
[----:B------:R-:W-:Y:S05]  /*1d10*/  BSYNC.RECONVERGENT B0 ;  /* 0x0000000000007941 */ /* 0x000fea0003800200 */
.L_x_1504:
        /* <DEDUP_REMOVED lines=37> */
.L_x_1507:
[----:B------:R-:W-:Y:S05]  /*1f70*/  BSYNC.RECONVERGENT B0 ;  /* 0x0000000000007941 */ /* 0x000fea0003800200 */
.L_x_1506:
        /* <DEDUP_REMOVED lines=35> */
.L_x_1509:
[----:B------:R-:W-:Y:S05]  /*21b0*/  BSYNC.RECONVERGENT B0 ;  /* 0x0000000000007941 */ /* 0x000fea0003800200 */
.L_x_1508:
        /* <DEDUP_REMOVED lines=37> */
.L_x_1511:
[----:B------:R-:W-:Y:S05]  /*2410*/  BSYNC.RECONVERGENT B0 ;  /* 0x0000000000007941 */ /* 0x000fea0003800200 */
.L_x_1510:
        /* <DEDUP_REMOVED lines=35> */
.L_x_1513:
[----:B------:R-:W-:Y:S05]  /*2650*/  BSYNC.RECONVERGENT B0 ;  /* 0x0000000000007941 */ /* 0x000fea0003800200 */
.L_x_1512:
        /* <DEDUP_REMOVED lines=37> */
.L_x_1515:
[----:B------:R-:W-:Y:S05]  /*28b0*/  BSYNC.RECONVERGENT B0 ;  /* 0x0000000000007941 */ /* 0x000fea0003800200 */
.L_x_1514:
        /* <DEDUP_REMOVED lines=35> */
.L_x_1517:
[----:B------:R-:W-:Y:S05]  /*2af0*/  BSYNC.RECONVERGENT B0 ;  /* 0x0000000000007941 */ /* 0x000fea0003800200 */
.L_x_1516:
        /* <DEDUP_REMOVED lines=40> */
.L_x_1519:
[----:B------:R-:W-:Y:S05]  /*2d80*/  BSYNC.RECONVERGENT B0 ;  /* 0x0000000000007941 */ /* 0x000fea0003800200 */
.L_x_1518:
        /* <DEDUP_REMOVED lines=39> */
.L_x_1521:
[----:B------:R-:W-:Y:S05]  /*3000*/  BSYNC.RECONVERGENT B0 ;  /* 0x0000000000007941 */ /* 0x000fea0003800200 */
.L_x_1520:
        /* <DEDUP_REMOVED lines=45> */
.L_x_1523:
[----:B------:R-:W-:Y:S05]  /*32e0*/  BSYNC.RECONVERGENT B0 ;  /* 0x0000000000007941 */ /* 0x000fea0003800200 */
.L_x_1522:
        /* <DEDUP_REMOVED lines=32> */
.L_x_1525:
[----:B------:R-:W-:Y:S05]  /*34f0*/  BSYNC.RECONVERGENT B0 ;  /* 0x0000000000007941 */ /* 0x000fea0003800200 */
.L_x_1524:
        /* <DEDUP_REMOVED lines=32> */
.L_x_1527:
[----:B------:R-:W-:Y:S05]  /*3700*/  BSYNC.RECONVERGENT B0 ;  /* 0x0000000000007941 */ /* 0x000fea0003800200 */
.L_x_1526:
        /* <DEDUP_REMOVED lines=32> */
.L_x_1529:
[----:B------:R-:W-:Y:S05]  /*3910*/  BSYNC.RECONVERGENT B0 ;  /* 0x0000000000007941 */ /* 0x000fea0003800200 */
.L_x_1528:
        /* <DEDUP_REMOVED lines=32> */
.L_x_1531:
[----:B------:R-:W-:Y:S05]  /*3b20*/  BSYNC.RECONVERGENT B0 ;  /* 0x0000000000007941 */ /* 0x000fea0003800200 */
.L_x_1530:
        /* <DEDUP_REMOVED lines=32> */
.L_x_1533:
[----:B------:R-:W-:Y:S05]  /*3d30*/  BSYNC.RECONVERGENT B0 ;  /* 0x0000000000007941 */ /* 0x000fea0003800200 */
.L_x_1532:
        /* <DEDUP_REMOVED lines=26> */
[----:B------:R-:W-:Y:S01]  /*3ee0*/  FMUL.FTZ R113, R81, R108 ;  /* 0x0000006c51717220 */ /* 0x000fe20000410000 */
[----:B------:R-:W-:Y:S01]  /*3ef0*/  SHF.L.U32 R80, R7, 0xa, RZ ;  /* 0x0000000a07507819 */ /* 0x000fe200000006ff */
[----:B------:R-:W-:Y:S01]  /*3f00*/  HFMA2 R133, -RZ, RZ, 0, 0 ;  /* 0x00000000ff857431 */ /* 0x000fe200000001ff */
[----:B------:R-:W-:Y:S01]  /*3f10*/  SHF.L.U32 R81, R4, 0x5, RZ ;  /* 0x0000000504517819 */ /* 0x000fe200000006ff */
[----:B------:R-:W-:Y:S01]  /*3f20*/  FMUL.FTZ R97, R97, R122 ;  /* 0x0000007a61617220 */ /* 0x000fe20000410000 */
[----:B------:R-:W-:Y:S01]  /*3f30*/  LEA R99, R99, -R80, 0x1 ;  /* 0x8000005063637211 */ /* 0x000fe200078e08ff */
[----:B------:R-:W-:Y:S01]  /*3f40*/  FMUL.FTZ R103, R103, R120 ;  /* 0x0000007867677220 */ /* 0x000fe20000410000 */
[----:B------:R-:W2:Y:S01]  /*3f50*/  LDC.64 R144, c[0x0][0x440] ;  /* 0x00011000ff907b82 */ /* 0x000ea20000000a00 */
[----:B------:R-:W-:Y:S01]  /*3f60*/  ISETP.NE.AND P0, PT, R7, RZ, PT ;  /* 0x000000ff0700720c */ /* 0x000fe20003f05270 */
        /* <DEDUP_REMOVED lines=23> */
.L_x_1537:
[-C--:B------:R-:W-:Y:S01]  /*40e0*/  ISETP.GE.AND P4, PT, R12, R99.reuse, PT ;  /* 0x000000630c00720c */ /* 0x080fe20003f86270 */
[----:B------:R-:W5:Y:S01]  /*40f0*/  @!P1 LDC.64 R84, c[0x0][0x3c0] ;  /* 0x0000f000ff549b82 */ /* 0x000f620000000a00 */
[-C--:B------:R-:W-:Y:S02]  /*4100*/  ISETP.GE.AND P5, PT, R14, R99.reuse, PT ;  /* 0x000000630e00720c */ /* 0x080fe40003fa6270 */
[----:B------:R-:W-:Y:S02]  /*4110*/  @!P1 MOV R157, RZ ;  /* 0x000000ff009d9202 */ /* 0x000fe40000000f00 */
[----:B------:R-:W-:Y:S02]  /*4120*/  ISETP.GE.AND P3, PT, R16, R99, PT ;  /* 0x000000631000720c */ /* 0x000fe40003f66270 */
[----:B------:R-:W-:-:S05]  /*4130*/  PRMT R158, RZ, 0x7610, R158 ;  /* 0x00007610ff9e7816 */ /* 0x000fca000000009e */
[----:B------:R-:W1:Y:S08]  /*4140*/  @!P4 LDC.64 R82, c[0x0][0x3c0] ;  /* 0x0000f000ff52cb82 */ /* 0x000e700000000a00 */
[----:B------:R-:W4:Y:S01]  /*4150*/  @!P5 LDC.64 R80, c[0x0][0x3c0] ;  /* 0x0000f000ff50db82 */ /* 0x000f220000000a00 */
[----:B-----5:R-:W-:Y:S01]  /*4160*/  @!P1 IMAD.WIDE.U32 R88, R133, R84, R156 ;  /* 0x0000005485589225 */ /* 0x020fe200078e009c */
[----:B------:R-:W-:-:S03]  /*4170*/  @!P4 MOV R84, R12 ;  /* 0x0000000c0054c202 */ /* 0x000fc60000000f00 */
[----:B------:R-:W-:Y:S01]  /*4180*/  @!P1 IMAD R87, R133, R85, R89 ;  /* 0x0000005585579224 */ /* 0x000fe200078e0259 */
[----:B------:R-:W-:Y:S02]  /*4190*/  @!P4 MOV R85, RZ ;  /* 0x000000ff0055c202 */ /* 0x000fe40000000f00 */
[----:B------:R-:W-:-:S04]  /*41a0*/  @!P1 LEA R86, P2, R88, R29, 0x1 ;  /* 0x0000001d58569211 */ /* 0x000fc800078408ff */
[----:B------:R-:W-:Y:S01]  /*41b0*/  @!P1 LEA.HI.X R87, R88, R31, R87, 0x1, P2 ;  /* 0x0000001f58579211 */ /* 0x000fe200010f0c57 */
[----:B-1----:R-:W-:Y:S01]  /*41c0*/  @!P4 IMAD.WIDE.U32 R84, R133, R82, R84 ;  /* 0x000000528554c225 */ /* 0x002fe200078e0054 */
[----:B------:R-:W-:-:S03]  /*41d0*/  ISETP.GE.AND P2, PT, R18, R99, PT ;  /* 0x000000631200720c */ /* 0x000fc60003f46270 */
[C---:B------:R-:W-:Y:S01]  /*41e0*/  @!P4 IMAD R85, R133.reuse, R83, R85 ;  /* 0x000000538555c224 */ /* 0x040fe200078e0255 */
[C---:B------:R-:W-:Y:S01]  /*41f0*/  @!P4 LEA R90, P6, R84.reuse, R29, 0x1 ;  /* 0x0000001d545ac211 */ /* 0x040fe200078c08ff */
[----:B------:R-:W1:Y:S03]  /*4200*/  @!P3 LDC.64 R82, c[0x0][0x3c0] ;  /* 0x0000f000ff52bb82 */ /* 0x000e660000000a00 */
[----:B------:R-:W-:Y:S02]  /*4210*/  @!P4 LEA.HI.X R91, R84, R31, R85, 0x1, P6 ;  /* 0x0000001f545bc211 */ /* 0x000fe400030f0c55 */
[----:B------:R-:W-:Y:S02]  /*4220*/  @!P5 MOV R84, R14 ;  /* 0x0000000e0054d202 */ /* 0x000fe40000000f00 */
[----:B------:R-:W-:Y:S01]  /*4230*/  @!P5 MOV R85, RZ ;  /* 0x000000ff0055d202 */ /* 0x000fe20000000f00 */
[----:B------:R5:W3:Y:S02]  /*4240*/  @!P4 LDG.E.U16 R158, desc[UR24][R90.64] ;  /* 0x000000185a9ec981 */ /* 0x000ae4000c1e1500 */
[----:B----4-:R-:W-:-:S03]  /*4250*/  @!P5 IMAD.WIDE.U32 R88, R133, R80, R84 ;  /* 0x000000508558d225 */ /* 0x010fc600078e0054 */
        /* <DEDUP_REMOVED lines=20> */
[----:B------:R2:W4:Y:S01]  /*43a0*/  @!P3 LDG.E.U16 R162, desc[UR24][R150.64] ;  /* 0x0000001896a2b981 */ /* 0x000522000c1e1500 */
        /* <DEDUP_REMOVED lines=8> */
[----:B------:R1:W4:Y:S01]  /*4430*/  @!P2 LDG.E.U16 R164, desc[UR24][R88.64] ;  /* 0x0000001858a4a981 */ /* 0x000322000c1e1500 */
[----:B------:R-:W-:Y:S01]  /*4440*/  @!P4 IMAD R85, R133, R81, R85 ;  /* 0x000000518555c224 */ /* 0x000fe200078e0255 */
[----:B--2---:R-:W-:Y:S01]  /*4450*/  @!P4 LEA R150, P6, R84, R29, 0x1 ;  /* 0x0000001d5496c211 */ /* 0x004fe200078c08ff */
[----:B------:R-:W1:Y:S01]  /*4460*/  @!P3 LDC.64 R80, c[0x0][0x3c0] ;  /* 0x0000f000ff50bb82 */ /* 0x000e620000000a00 */
        /* <DEDUP_REMOVED lines=9> */
[----:B------:R-:W0:Y:S01]  /*4500*/  @!P2 LDC.64 R82, c[0x0][0x3c0] ;  /* 0x0000f000ff52ab82 */ /* 0x000e220000000a00 */
        /* <DEDUP_REMOVED lines=17> */
[----:B------:R-:W5:Y:S01]  /*4620*/  @!P3 LDG.E.U16 R170, desc[UR24][R152.64] ;  /* 0x0000001898aab981 */ /* 0x000f62000c1e1500 */
[----:B------:R-:W-:Y:S01]  /*4630*/  @!P2 IMAD R83, R133, R83, R89 ;  /* 0x000000538553a224 */ /* 0x000fe200078e0259 */
[----:B--2---:R-:W-:Y:S02]  /*4640*/  @!P2 LEA R150, P6, R88, R29, 0x1 ;  /* 0x0000001d5896a211 */ /* 0x004fe400078c08ff */
        /* <DEDUP_REMOVED lines=18> */
[----:B--2---:R-:W-:Y:S01]  /*4770*/  @!P5 LEA R150, P6, R84, R29, 0x1 ;  /* 0x0000001d5496d211 */ /* 0x004fe200078c08ff */
[----:B------:R-:W0:Y:S01]  /*4780*/  @!P2 LDC.64 R80, c[0x0][0x3c0] ;  /* 0x0000f000ff50ab82 */ /* 0x000e220000000a00 */
[----:B------:R-:W-:Y:S02]  /*4790*/  ISETP.GE.AND P4, PT, R36, R99, PT ;  /* 0x000000632400720c */ /* 0x000fe40003f86270 */
[----:B------:R-:W-:Y:S02]  /*47a0*/  @!P5 LEA.HI.X R151, R84, R31, R85, 0x1, P6 ;  /* 0x0000001f5497d211 */ /* 0x000fe400030f0c55 */
[----:B------:R-:W-:Y:S02]  /*47b0*/  @!P3 MOV R84, R32 ;  /* 0x000000200054b202 */ /* 0x000fe40000000f00 */
[----:B------:R-:W-:-:S02]  /*47c0*/  @!P3 MOV R85, RZ ;  /* 0x000000ff0055b202 */ /* 0x000fc40000000f00 */
[----:B------:R-:W-:Y:S01]  /*47d0*/  PRMT R176, RZ, 0x7610, R176 ;  /* 0x00007610ffb07816 */ /* 0x000fe200000000b0 */
[----:B-1----:R-:W-:-:S05]  /*47e0*/  @!P3 IMAD.WIDE.U32 R84, R133, R82, R84 ;  /* 0x000000528554b225 */ /* 0x002fca00078e0054 */
[----:B------:R1:W2:Y:S01]  /*47f0*/  @!P5 LDG.E.U16 R176, desc[UR24][R150.64] ;  /* 0x0000001896b0d981 */ /* 0x0002a2000c1e1500 */
        /* <DEDUP_REMOVED lines=20> */
[----:B------:R-:W2:Y:S01]  /*4940*/  @!P2 LDG.E.U16 R180, desc[UR24][R152.64] ;  /* 0x0000001898b4a981 */ /* 0x000ea2000c1e1500 */
        /* <DEDUP_REMOVED lines=20> */
[----:B---3--:R-:W-:Y:S01]  /*4a90*/  @!P3 LEA R150, P6, R84, R29, 0x1 ;  /* 0x0000001d5496b211 */ /* 0x008fe200078c08ff */
[----:B------:R-:W1:Y:S01]  /*4aa0*/  @!P4 LDC.64 R80, c[0x0][0x3c0] ;  /* 0x0000f000ff50cb82 */ /* 0x000e620000000a00 */
        /* <DEDUP_REMOVED lines=27> */
[----:B------:R4:W3:Y:S01]  /*4c60*/  @!P4 LDG.E.U16 R137, desc[UR24][R152.64] ;  /* 0x000000189889c981 */ /* 0x0008e2000c1e1500 */
[----:B------:R-:W-:Y:S01]  /*4c70*/  @!P5 IMAD R83, R133, R83, R89 ;  /* 0x000000538553d224 */ /* 0x000fe200078e0259 */
[----:B------:R-:W-:Y:S02]  /*4c80*/  @!P5 LEA R150, P6, R88, R29, 0x1 ;  /* 0x0000001d5896d211 */ /* 0x000fe400078c08ff */
[----:B------:R-:W-:Y:S02]  /*4c90*/  ISETP.GE.AND P4, PT, R52, R99, PT ;  /* 0x000000633400720c */ /* 0x000fe40003f86270 */
[----:B------:R-:W-:Y:S02]  /*4ca0*/  @!P5 LEA.HI.X R151, R88, R31, R83, 0x1, P6 ;  /* 0x0000001f5897d211 */ /* 0x000fe400030f0c53 */
[----:B------:R-:W-:Y:S02]  /*4cb0*/  @!P3 MOV R82, R48 ;  /* 0x000000300052b202 */ /* 0x000fe40000000f00 */
[----:B------:R-:W-:-:S03]  /*4cc0*/  @!P3 MOV R83, RZ ;  /* 0x000000ff0053b202 */ /* 0x000fc60000000f00 */
[----:B-1----:R-:W-:Y:S01]  /*4cd0*/  @!P3 IMAD.WIDE.U32 R90, R133, R84, R82 ;  /* 0x00000054855ab225 */ /* 0x002fe200078e0052 */
[----:B------:R-:W-:-:S03]  /*4ce0*/  PRMT R139, RZ, 0x7610, R139 ;  /* 0x00007610ff8b7816 */ /* 0x000fc6000000008b */
[----:B------:R-:W1:Y:S01]  /*4cf0*/  @!P4 LDC.64 R82, c[0x0][0x3c0] ;  /* 0x0000f000ff52cb82 */ /* 0x000e620000000a00 */
[C---:B------:R-:W-:Y:S01]  /*4d00*/  @!P3 IMAD R85, R133.reuse, R85, R91 ;  /* 0x000000558555b224 */ /* 0x040fe200078e025b */
[C---:B------:R-:W-:Y:S02]  /*4d10*/  @!P3 LEA R88, P6, R90.reuse, R29, 0x1 ;  /* 0x0000001d5a58b211 */ /* 0x040fe400078c08ff */
[----:B------:R-:W-:Y:S01]  /*4d20*/  @!P2 MOV R84, R50 ;  /* 0x000000320054a202 */ /* 0x000fe20000000f00 */
[----:B------:R-:W3:Y:S01]  /*4d30*/  @!P5 LDG.E.U16 R139, desc[UR24][R150.64] ;  /* 0x00000018968bd981 */ /* 0x000ee2000c1e1500 */
[----:B------:R-:W-:Y:S02]  /*4d40*/  @!P3 LEA.HI.X R89, R90, R31, R85, 0x1, P6 ;  /* 0x0000001f5a59b211 */ /* 0x000fe400030f0c55 */
[----:B------:R-:W-:Y:S02]  /*4d50*/  @!P2 MOV R85, RZ ;  /* 0x000000ff0055a202 */ /* 0x000fe40000000f00 */
[----:B------:R-:W-:Y:S01]  /*4d60*/  ISETP.GE.AND P5, PT, R54, R99, PT ;  /* 0x000000633600720c */ /* 0x000fe20003fa6270 */
[----:B0-----:R-:W-:-:S04]  /*4d70*/  @!P2 IMAD.WIDE.U32 R84, R133, R80, R84 ;  /* 0x000000508554a225 */ /* 0x001fc800078e0054 */
[----:B------:R-:W-:Y:S01]  /*4d80*/  @!P2 IMAD R85, R133, R81, R85 ;  /* 0x000000518555a224 */ /* 0x000fe200078e0255 */
[C---:B----4-:R-:W-:Y:S02]  /*4d90*/  @!P2 LEA R152, P6, R84.reuse, R29, 0x1 ;  /* 0x0000001d5498a211 */ /* 0x050fe400078c08ff */
[----:B------:R-:W-:Y:S02]  /*4da0*/  PRMT R155, RZ, 0x7610, R155 ;  /* 0x00007610ff9b7816 */ /* 0x000fe4000000009b */
[----:B------:R-:W-:-:S03]  /*4db0*/  @!P2 LEA.HI.X R153, R84, R31, R85, 0x1, P6 ;  /* 0x0000001f5499a211 */ /* 0x000fc600030f0c55 */
[----:B------:R-:W0:Y:S01]  /*4dc0*/  @!P5 LDC.64 R80, c[0x0][0x3c0] ;  /* 0x0000f000ff50db82 */ /* 0x000e220000000a00 */
[----:B------:R-:W-:Y:S02]  /*4dd0*/  @!P4 MOV R84, R52 ;  /* 0x000000340054c202 */ /* 0x000fe40000000f00 */
[----:B------:R-:W-:Y:S01]  /*4de0*/  @!P4 MOV R85, RZ ;  /* 0x000000ff0055c202 */ /* 0x000fe20000000f00 */
[----:B------:R4:W3:Y:S01]  /*4df0*/  @!P3 LDG.E.U16 R155, desc[UR24][R88.64] ;  /* 0x00000018589bb981 */ /* 0x0008e2000c1e1500 */
[----:B------:R-:W-:Y:S01]  /*4e00*/  ISETP.GE.AND P3, PT, R56, R99, PT ;  /* 0x000000633800720c */ /* 0x000fe20003f66270 */
[C---:B-1----:R-:W-:Y:S01]  /*4e10*/  @!P4 IMAD.WIDE.U32 R90, R133.reuse, R82, R84 ;  /* 0x00000052855ac225 */ /* 0x042fe200078e0054 */
[----:B------:R-:W-:Y:S02]  /*4e20*/  MOV R84, R140 ;  /* 0x0000008c00547202 */ /* 0x000fe40000000f00 */
[----:B------:R-:W-:Y:S02]  /*4e30*/  MOV R85, R101 ;  /* 0x0000006500557202 */ /* 0x000fe40000000f00 */
[----:B------:R-:W-:Y:S01]  /*4e40*/  PRMT R157, RZ, 0x7610, R157 ;  /* 0x00007610ff9d7816 */ /* 0x000fe2000000009d */
[----:B----4-:R-:W-:-:S02]  /*4e50*/  @!P4 IMAD R89, R133, R83, R91 ;  /* 0x000000538559c224 */ /* 0x010fc400078e025b */
[----:B------:R-:W-:Y:S01]  /*4e60*/  IMAD.WIDE.U32 R150, R133, UR6, R84 ;  /* 0x0000000685967c25 */ /* 0x000fe2000f8e0054 */
[----:B------:R-:W-:-:S03]  /*4e70*/  @!P4 LEA R88, P6, R90, R29, 0x1 ;  /* 0x0000001d5a58c211 */ /* 0x000fc600078c08ff */
[----:B------:R-:W1:Y:S01]  /*4e80*/  @!P3 LDC.64 R84, c[0x0][0x3c0] ;  /* 0x0000f000ff54bb82 */ /* 0x000e620000000a00 */
[----:B------:R-:W4:Y:S01]  /*4e90*/  @!P2 LDG.E.U16 R157, desc[UR24][R152.64] ;  /* 0x00000018989da981 */ /* 0x000f22000c1e1500 */
[----:B------:R-:W-:Y:S01]  /*4ea0*/  IMAD R83, R133, UR7, R151 ;  /* 0x0000000785537c24 */ /* 0x000fe2000f8e0297 */
[----:B------:R-:W-:Y:S02]  /*4eb0*/  LEA R82, P2, R150, R144, 0x3 ;  /* 0x0000009096527211 */ /* 0x000fe400078418ff */
[----:B------:R-:W-:Y:S02]  /*4ec0*/  @!P4 LEA.HI.X R89, R90, R31, R89, 0x1, P6 ;  /* 0x0000001f5a59c211 */ /* 0x000fe400030f0c59 */
[----:B------:R-:W-:Y:S02]  /*4ed0*/  @!P5 MOV R90, R54 ;  /* 0x00000036005ad202 */ /* 0x000fe40000000f00 */
[----:B------:R-:W-:Y:S02]  /*4ee0*/  @!P5 MOV R91, RZ ;  /* 0x000000ff005bd202 */ /* 0x000fe40000000f00 */
[----:B------:R-:W-:-:S02]  /*4ef0*/  LEA.HI.X R83, R150, R145, R83, 0x3, P2 ;  /* 0x0000009196537211 */ /* 0x000fc400010f1c53 */
[----:B------:R-:W-:Y:S01]  /*4f00*/  ISETP.GE.AND P2, PT, R58, R99, PT ;  /* 0x000000633a00720c */ /* 0x000fe20003f46270 */
[C---:B0-----:R-:W-:Y:S01]  /*4f10*/  @!P5 IMAD.WIDE.U32 R90, R133.reuse, R80, R90 ;  /* 0x00000050855ad225 */ /* 0x041fe200078e005a */
[----:B------:R-:W-:Y:S02]  /*4f20*/  PRMT R161, RZ, 0x7610, R161 ;  /* 0x00007610ffa17816 */ /* 0x000fe400000000a1 */
[----:B------:R-:W-:Y:S01]  /*4f30*/  PRMT R188, RZ, 0x7610, R188 ;  /* 0x00007610ffbc7816 */ /* 0x000fe200000000bc */
[----:B------:R-:W-:Y:S01]  /*4f40*/  @!P5 IMAD R81, R133, R81, R91 ;  /* 0x000000518551d224 */ /* 0x000fe200078e025b */
[C---:B------:R-:W-:Y:S01]  /*4f50*/  @!P5 LEA R150, P6, R90.reuse, R29, 0x1 ;  /* 0x0000001d5a96d211 */ /* 0x040fe200078c08ff */
[----:B------:R-:W5:Y:S03]  /*4f60*/  LDG.E.64 R82, desc[UR24][R82.64] ;  /* 0x0000001852527981 */ /* 0x000f66000c1e1b00 */
[----:B------:R-:W-:Y:S01]  /*4f70*/  @!P5 LEA.HI.X R151, R90, R31, R81, 0x1, P6 ;  /* 0x0000001f5a97d211 */ /* 0x000fe200030f0c51 */
[----:B------:R0:W4:Y:S02]  /*4f80*/  @!P4 LDG.E.U16 R161, desc[UR24][R88.64] ;  /* 0x0000001858a1c981 */ /* 0x000124000c1e1500 */
[----:B------:R-:W1:Y:S01]  /*4f90*/  @!P2 LDC.64 R80, c[0x0][0x3c0] ;  /* 0x0000f000ff50ab82 */ /* 0x000e620000000a00 */
[----:B------:R-:W-:Y:S01]  /*4fa0*/  ISETP.GE.AND P4, PT, R60, R99, PT ;  /* 0x000000633c00720c */ /* 0x000fe20003f86270 */
[----:B------:R1:W2:Y:S01]  /*4fb0*/  @!P1 LDG.E.U16 R188, desc[UR24][R86.64] ;  /* 0x0000001856bc9981 */ /* 0x0002a2000c1e1500 */
[----:B0-----:R-:W-:-:S02]  /*4fc0*/  @!P3 MOV R88, R56 ;  /* 0x000000380058b202 */ /* 0x001fc40000000f00 */
[----:B------:R-:W-:Y:S02]  /*4fd0*/  @!P3 MOV R89, RZ ;  /* 0x000000ff0059b202 */ /* 0x000fe40000000f00 */
[----:B------:R-:W-:Y:S01]  /*4fe0*/  PRMT R163, RZ, 0x7610, R163 ;  /* 0x00007610ffa37816 */ /* 0x000fe200000000a3 */
[----:B-1----:R-:W-:Y:S01]  /*4ff0*/  @!P3 IMAD.WIDE.U32 R90, R133, R84, R88 ;  /* 0x00000054855ab225 */ /* 0x002fe200078e0058 */
[----:B------:R-:W-:-:S04]  /*5000*/  ISETP.GE.AND P6, PT, R62, R99, PT ;  /* 0x000000633e00720c */ /* 0x000fc80003fc6270 */
[----:B------:R0:W4:Y:S01]  /*5010*/  @!P5 LDG.E.U16 R163, desc[UR24][R150.64] ;  /* 0x0000001896a3d981 */ /* 0x000122000c1e1500 */
[----:B------:R-:W-:Y:S02]  /*5020*/  @!P3 IMAD R88, R133, R85, R91 ;  /* 0x000000558558b224 */ /* 0x000fe400078e025b */
[----:B------:R-:W1:Y:S01]  /*5030*/  @!P4 LDC.64 R84, c[0x0][0x3c0] ;  /* 0x0000f000ff54cb82 */ /* 0x000e620000000a00 */
[----:B------:R-:W-:Y:S02]  /*5040*/  @!P3 LEA R152, P5, R90, R29, 0x1 ;  /* 0x0000001d5a98b211 */ /* 0x000fe400078a08ff */
[----:B------:R-:W-:Y:S02]  /*5050*/  @!P2 MOV R86, R58 ;  /* 0x0000003a0056a202 */ /* 0x000fe40000000f00 */
[----:B------:R-:W-:Y:S02]  /*5060*/  @!P2 MOV R87, RZ ;  /* 0x000000ff0057a202 */ /* 0x000fe40000000f00 */
[----:B------:R-:W-:-:S02]  /*5070*/  PRMT R165, RZ, 0x7610, R165 ;  /* 0x00007610ffa57816 */ /* 0x000fc400000000a5 */
[----:B------:R-:W-:Y:S01]  /*5080*/  @!P3 LEA.HI.X R153, R90, R31, R88, 0x1, P5 ;  /* 0x0000001f5a99b211 */ /* 0x000fe200028f0c58 */
[C---:B------:R-:W-:Y:S01]  /*5090*/  @!P2 IMAD.WIDE.U32 R88, R133.reuse, R80, R86 ;  /* 0x000000508558a225 */ /* 0x040fe200078e0056 */
[----:B------:R-:W1:Y:S01]  /*50a0*/  @!P6 LDC.64 R90, c[0x0][0x3c0] ;  /* 0x0000f000ff5aeb82 */ /* 0x000e620000000a00 */
[----:B------:R-:W-:Y:S02]  /*50b0*/  ISETP.GE.AND P5, PT, R64, R99, PT ;  /* 0x000000634000720c */ /* 0x000fe40003fa6270 */
[----:B------:R1:W4:Y:S01]  /*50c0*/  @!P3 LDG.E.U16 R165, desc[UR24][R152.64] ;  /* 0x0000001898a5b981 */ /* 0x000322000c1e1500 */
[----:B------:R-:W-:Y:S01]  /*50d0*/  @!P2 IMAD R86, R133, R81, R89 ;  /* 0x000000518556a224 */ /* 0x000fe200078e0259 */
[C---:B0-----:R-:W-:Y:S02]  /*50e0*/  @!P2 LEA R150, P3, R88.reuse, R29, 0x1 ;  /* 0x0000001d5896a211 */ /* 0x041fe400078608ff */
[----:B------:R-:W-:Y:S02]  /*50f0*/  @!P4 MOV R87, RZ ;  /* 0x000000ff0057c202 */ /* 0x000fe40000000f00 */
[----:B------:R-:W-:-:S02]  /*5100*/  @!P2 LEA.HI.X R151, R88, R31, R86, 0x1, P3 ;  /* 0x0000001f5897a211 */ /* 0x000fc400018f0c56 */
[----:B------:R-:W-:-:S03]  /*5110*/  @!P4 MOV R86, R60 ;  /* 0x0000003c0056c202 */ /* 0x000fc60000000f00 */
[----:B------:R-:W0:Y:S02]  /*5120*/  @!P5 LDC.64 R80, c[0x0][0x3c0] ;  /* 0x0000f000ff50db82 */ /* 0x000e240000000a00 */
[----:B-1----:R-:W-:Y:S01]  /*5130*/  @!P4 IMAD.WIDE.U32 R88, R133, R84, R86 ;  /* 0x000000548558c225 */ /* 0x002fe200078e0056 */
[----:B------:R-:W-:-:S03]  /*5140*/  @!P6 MOV R84, R62 ;  /* 0x0000003e0054e202 */ /* 0x000fc60000000f00 */
[C---:B------:R-:W-:Y:S01]  /*5150*/  @!P4 IMAD R87, R133.reuse, R85, R89 ;  /* 0x000000558557c224 */ /* 0x040fe200078e0259 */
[----:B------:R-:W-:Y:S02]  /*5160*/  @!P6 MOV R85, RZ ;  /* 0x000000ff0055e202 */ /* 0x000fe40000000f00 */
[----:B------:R-:W-:Y:S02]  /*5170*/  PRMT R167, RZ, 0x7610, R167 ;  /* 0x00007610ffa77816 */ /* 0x000fe400000000a7 */
[----:B------:R-:W-:Y:S01]  /*5180*/  @!P4 LEA R86, P3, R88, R29, 0x1 ;  /* 0x0000001d5856c211 */ /* 0x000fe200078608ff */
[----:B------:R-:W-:-:S03]  /*5190*/  @!P6 IMAD.WIDE.U32 R84, R133, R90, R84 ;  /* 0x0000005a8554e225 */ /* 0x000fc600078e0054 */
[----:B------:R1:W4:Y:S01]  /*51a0*/  @!P2 LDG.E.U16 R167, desc[UR24][R150.64] ;  /* 0x0000001896a7a981 */ /* 0x000322000c1e1500 */
[----:B------:R-:W-:Y:S01]  /*51b0*/  @!P4 LEA.HI.X R87, R88, R31, R87, 0x1, P3 ;  /* 0x0000001f5857c211 */ /* 0x000fe200018f0c57 */
[----:B------:R-:W-:Y:S01]  /*51c0*/  @!P6 IMAD R91, R133, R91, R85 ;  /* 0x0000005b855be224 */ /* 0x000fe200078e0255 */
[----:B------:R-:W-:Y:S02]  /*51d0*/  ISETP.GE.AND P2, PT, R66, R99, PT ;  /* 0x000000634200720c */ /* 0x000fe40003f46270 */
[C---:B------:R-:W-:Y:S02]  /*51e0*/  @!P6 LEA R152, P3, R84.reuse, R29, 0x1 ;  /* 0x0000001d5498e211 */ /* 0x040fe400078608ff */
[----:B------:R-:W-:Y:S02]  /*51f0*/  @!P5 MOV R85, RZ ;  /* 0x000000ff0055d202 */ /* 0x000fe40000000f00 */
[----:B------:R-:W-:Y:S02]  /*5200*/  @!P6 LEA.HI.X R153, R84, R31, R91, 0x1, P3 ;  /* 0x0000001f5499e211 */ /* 0x000fe400018f0c5b */
[----:B------:R-:W-:-:S02]  /*5210*/  @!P5 MOV R84, R64 ;  /* 0x000000400054d202 */ /* 0x000fc40000000f00 */
[----:B------:R-:W-:-:S03]  /*5220*/  PRMT R169, RZ, 0x7610, R169 ;  /* 0x00007610ffa97816 */ /* 0x000fc600000000a9 */
[C---:B0-----:R-:W-:Y:S01]  /*5230*/  @!P5 IMAD.WIDE.U32 R88, R133.reuse, R80, R84 ;  /* 0x000000508558d225 */ /* 0x041fe200078e0054 */
[----:B------:R-:W-:Y:S01]  /*5240*/  PRMT R171, RZ, 0x7610, R171 ;  /* 0x00007610ffab7816 */ /* 0x000fe200000000ab */
[----:B------:R-:W0:Y:S01]  /*5250*/  @!P2 LDC.64 R90, c[0x0][0x3c0] ;  /* 0x0000f000ff5aab82 */ /* 0x000e220000000a00 */
[----:B------:R-:W-:Y:S01]  /*5260*/  ISETP.GE.AND P3, PT, R68, R99, PT ;  /* 0x000000634400720c */ /* 0x000fe20003f66270 */
[----:B------:R1:W4:Y:S01]  /*5270*/  @!P4 LDG.E.U16 R169, desc[UR24][R86.64] ;  /* 0x0000001856a9c981 */ /* 0x000322000c1e1500 */
[----:B------:R-:W-:Y:S01]  /*5280*/  @!P5 IMAD R81, R133, R81, R89 ;  /* 0x000000518551d224 */ /* 0x000fe200078e0259 */
[----:B------:R-:W-:Y:S02]  /*5290*/  @!P5 LEA R84, P4, R88, R29, 0x1 ;  /* 0x0000001d5854d211 */ /* 0x000fe400078808ff */
[----:B------:R-:W4:Y:S01]  /*52a0*/  @!P6 LDG.E.U16 R171, desc[UR24][R152.64] ;  /* 0x0000001898abe981 */ /* 0x000f22000c1e1500 */
[----:B------:R-:W-:Y:S02]  /*52b0*/  ISETP.GE.AND P6, PT, R70, R99, PT ;  /* 0x000000634600720c */ /* 0x000fe40003fc6270 */
[----:B------:R-:W-:-:S02]  /*52c0*/  @!P5 LEA.HI.X R85, R88, R31, R81, 0x1, P4 ;  /* 0x0000001f5855d211 */ /* 0x000fc400020f0c51 */
[----:B------:R-:W-:-:S03]  /*52d0*/  ISETP.GE.AND P4, PT, R72, R99, PT ;  /* 0x000000634800720c */ /* 0x000fc60003f86270 */
[----:B------:R-:W0:Y:S01]  /*52e0*/  @!P3 LDC.64 R88, c[0x0][0x3c0] ;  /* 0x0000f000ff58bb82 */ /* 0x000e220000000a00 */
[----:B-1----:R-:W-:Y:S02]  /*52f0*/  @!P2 MOV R150, R66 ;  /* 0x000000420096a202 */ /* 0x002fe40000000f00 */
[----:B------:R-:W-:Y:S02]  /*5300*/  @!P2 MOV R151, RZ ;  /* 0x000000ff0097a202 */ /* 0x000fe40000000f00 */
[----:B------:R-:W-:-:S03]  /*5310*/  PRMT R173, RZ, 0x7610, R173 ;  /* 0x00007610ffad7816 */ /* 0x000fc600000000ad */
[----:B------:R-:W1:Y:S01]  /*5320*/  @!P6 LDC.64 R86, c[0x0][0x3c0] ;  /* 0x0000f000ff56eb82 */ /* 0x000e620000000a00 */
[C---:B0-----:R-:W-:Y:S02]  /*5330*/  @!P2 IMAD.WIDE.U32 R150, R133.reuse, R90, R150 ;  /* 0x0000005a8596a225 */ /* 0x041fe400078e0096 */
[----:B------:R0:W4:Y:S05]  /*5340*/  @!P5 LDG.E.U16 R173, desc[UR24][R84.64] ;  /* 0x0000001854add981 */ /* 0x00012a000c1e1500 */
[----:B------:R-:W3:Y:S01]  /*5350*/  @!P4 LDC.64 R80, c[0x0][0x3c0] ;  /* 0x0000f000ff50cb82 */ /* 0x000ee20000000a00 */
[----:B------:R-:W-:Y:S01]  /*5360*/  @!P2 IMAD R91, R133, R91, R151 ;  /* 0x0000005b855ba224 */ /* 0x000fe200078e0297 */
[----:B------:R-:W-:-:S02]  /*5370*/  @!P2 LEA R90, P5, R150, R29, 0x1 ;  /* 0x0000001d965aa211 */ /* 0x000fc400078a08ff */
[----:B------:R-:W-:Y:S02]  /*5380*/  PRMT R175, RZ, 0x7610, R175 ;  /* 0x00007610ffaf7816 */ /* 0x000fe400000000af */
[----:B0-----:R-:W-:Y:S02]  /*5390*/  @!P3 MOV R84, R68 ;  /* 0x000000440054b202 */ /* 0x001fe40000000f00 */
[----:B------:R-:W-:Y:S02]  /*53a0*/  @!P3 MOV R85, RZ ;  /* 0x000000ff0055b202 */ /* 0x000fe40000000f00 */
[----:B------:R-:W-:Y:S01]  /*53b0*/  @!P2 LEA.HI.X R91, R150, R31, R91, 0x1, P5 ;  /* 0x0000001f965ba211 */ /* 0x000fe200028f0c5b */
[----:B------:R-:W-:Y:S01]  /*53c0*/  @!P3 IMAD.WIDE.U32 R150, R133, R88, R84 ;  /* 0x000000588596b225 */ /* 0x000fe200078e0054 */
[----:B------:R-:W-:-:S03]  /*53d0*/  @!P6 MOV R84, R70 ;  /* 0x000000460054e202 */ /* 0x000fc60000000f00 */
[----:B------:R0:W4:Y:S01]  /*53e0*/  @!P2 LDG.E.U16 R175, desc[UR24][R90.64] ;  /* 0x000000185aafa981 */ /* 0x000122000c1e1500 */
        /* <DEDUP_REMOVED lines=8> */
[----:B---3--:R-:W-:Y:S01]  /*5470*/  @!P4 IMAD.WIDE.U32 R152, R133, R80, R90 ;  /* 0x000000508598c225 */ /* 0x008fe200078e005a */
[----:B------:R-:W-:-:S03]  /*5480*/  @!P6 LEA R80, P2, R84, R29, 0x1 ;  /* 0x0000001d5450e211 */ /* 0x000fc600078408ff */
[----:B------:R-:W-:Y:S01]  /*5490*/  @!P4 IMAD R85, R133, R81, R153 ;  /* 0x000000518555c224 */ /* 0x000fe200078e0299 */
[----:B------:R-:W-:Y:S02]  /*54a0*/  @!P4 LEA R86, P5, R152, R29, 0x1 ;  /* 0x0000001d9856c211 */ /* 0x000fe400078a08ff */
[----:B------:R-:W-:Y:S02]  /*54b0*/  PRMT R151, RZ, 0x7610, R151 ;  /* 0x00007610ff977816 */ /* 0x000fe40000000097 */
[----:B------:R-:W-:Y:S02]  /*54c0*/  PRMT R179, RZ, 0x7610, R179 ;  /* 0x00007610ffb37816 */ /* 0x000fe400000000b3 */
[-C--:B------:R-:W-:Y:S02]  /*54d0*/  @!P6 LEA.HI.X R81, R84, R31.reuse, R87, 0x1, P2 ;  /* 0x0000001f5451e211 */ /* 0x080fe400010f0c57 */
[----:B------:R-:W-:Y:S01]  /*54e0*/  PRMT R177, RZ, 0x7610, R177 ;  /* 0x00007610ffb17816 */ /* 0x000fe200000000b1 */
[----:B------:R0:W3:Y:S01]  /*54f0*/  @!P3 LDG.E.U16 R151, desc[UR24][R88.64] ;  /* 0x000000185897b981 */ /* 0x0000e2000c1e1500 */
[----:B------:R-:W-:-:S03]  /*5500*/  @!P4 LEA.HI.X R87, R152, R31, R85, 0x1, P5 ;  /* 0x0000001f9857c211 */ /* 0x000fc600028f0c55 */
[----:B------:R1:W3:Y:S04]  /*5510*/  @!P6 LDG.E.U16 R179, desc[UR24][R80.64] ;  /* 0x0000001850b3e981 */ /* 0x0002e8000c1e1500 */
[----:B------:R1:W3:Y:S01]  /*5520*/  @!P4 LDG.E.U16 R177, desc[UR24][R86.64] ;  /* 0x0000001856b1c981 */ /* 0x0002e2000c1e1500 */
[----:B------:R-:W0:Y:S01]  /*5530*/  S2R R150, SR_CgaCtaId ;  /* 0x0000000000967919 */ /* 0x000e220000008800 */
[----:B------:R-:W-:Y:S02]  /*5540*/  MOV R159, 0x400 ;  /* 0x00000400009f7802 */ /* 0x000fe40000000f00 */
[----:B------:R-:W-:-:S04]  /*5550*/  IADD3 R152, PT, PT, R33, 0x240, RZ ;  /* 0x0000024021987810 */ /* 0x000fc80007ffe0ff */
[----:B------:R-:W-:Y:S02]  /*5560*/  LEA.HI.SX32 R152, R152, R33, 0x1b ;  /* 0x0000002198987211 */ /* 0x000fe400078fdaff */
[----:B0-----:R-:W-:-:S04]  /*5570*/  LEA R159, R150, R159, 0x18 ;  /* 0x0000009f969f7211 */ /* 0x001fc800078ec0ff */
[----:B------:R-:W-:Y:S01]  /*5580*/  LEA R152, R152, R159, 0x1 ;  /* 0x0000009f98987211 */ /* 0x000fe200078e08ff */
[----:B-----5:R-:W-:Y:S01]  /*5590*/  FMUL.FTZ R85, R82, 1.4426950216293334961 ;  /* 0x3fb8aa3b52557820 */ /* 0x020fe20000410000 */
[----:B------:R-:W-:-:S03]  /*55a0*/  FMUL.FTZ R88, R83, R92 ;  /* 0x0000005c53587220 */ /* 0x000fc60000410000 */
[----:B------:R-:W-:Y:S01]  /*55b0*/  FMUL.FTZ R82, R85, R78 ;  /* 0x0000004e55527220 */ /* 0x000fe20000410000 */
[----:B------:R-:W-:Y:S01]  /*55c0*/  FMUL.RZ R150, R88, 0.15915493667125701904 ;  /* 0x3e22f98358967820 */ /* 0x000fe2000040c000 */
[----:B--2---:R-:W-:Y:S02]  /*55d0*/  STS.U16 [R35], R188 ;  /* 0x000000bc23007388 */ /* 0x004fe40000000400 */
[----:B------:R0:W-:Y:S02]  /*55e0*/  MUFU.EX2 R89, R82 ;  /* 0x0000005200597308 */ /* 0x0001e40000000800 */
[----:B------:R2:W-:Y:S01]  /*55f0*/  STS.U16 [R37+0x40], R158 ;  /* 0x0000409e25007388 */ /* 0x0005e20000000400 */
[----:B------:R-:W-:-:S03]  /*5600*/  IADD3 R88, PT, PT, R33, 0x220, RZ ;  /* 0x0000022021587810 */ /* 0x000fc60007ffe0ff */
[----:B------:R5:W-:Y:S01]  /*5610*/  STS.U16 [R39+0x80], R160 ;  /* 0x000080a027007388 */ /* 0x000be20000000400 */
[----:B0-----:R-:W-:-:S03]  /*5620*/  IADD3 R82, PT, PT, R33, 0x200, RZ ;  /* 0x0000020021527810 */ /* 0x001fc60007ffe0ff */
[----:B------:R0:W-:Y:S01]  /*5630*/  STS.U16 [R41+0xc0], R162 ;  /* 0x0000c0a229007388 */ /* 0x0001e20000000400 */
[----:B-1----:R-:W-:Y:S01]  /*5640*/  MUFU.SIN R80, R150 ;  /* 0x0000009600507308 */ /* 0x002fe20000000400 */
[----:B--2---:R-:W-:Y:S02]  /*5650*/  IADD3 R158, PT, PT, R33, 0x260, RZ ;  /* 0x00000260219e7810 */ /* 0x004fe40007ffe0ff */
[----:B------:R1:W-:Y:S01]  /*5660*/  STS.U16 [R43+0x100], R164 ;  /* 0x000100a42b007388 */ /* 0x0003e20000000400 */
[----:B------:R-:W-:-:S03]  /*5670*/  LEA.HI.SX32 R82, R82, R33, 0x1b ;  /* 0x0000002152527211 */ /* 0x000fc600078fdaff */
[----:B------:R2:W-:Y:S01]  /*5680*/  STS.U16 [R45+0x140], R166 ;  /* 0x000140a62d007388 */ /* 0x0005e20000000400 */
[----:B------:R2:W-:Y:S01]  /*5690*/  MUFU.COS R86, R150 ;  /* 0x0000009600567308 */ /* 0x0005e20000000000 */
[C---:B-----5:R-:W-:Y:S02]  /*56a0*/  IADD3 R160, PT, PT, R33.reuse, 0x280, RZ ;  /* 0x0000028021a07810 */ /* 0x060fe40007ffe0ff */
[----:B------:R5:W-:Y:S01]  /*56b0*/  STS.U16 [R47+0x180], R168 ;  /* 0x000180a82f007388 */ /* 0x000be20000000400 */
[----:B0-----:R-:W-:-:S03]  /*56c0*/  IADD3 R162, PT, PT, R33, 0x2a0, RZ ;  /* 0x000002a021a27810 */ /* 0x001fc60007ffe0ff */
[----:B------:R0:W-:Y:S01]  /*56d0*/  STS.U16 [R49+0x1c0], R170 ;  /* 0x0001c0aa31007388 */ /* 0x0001e20000000400 */
[----:B-1----:R-:W-:Y:S02]  /*56e0*/  IADD3 R164, PT, PT, R33, 0x2c0, RZ ;  /* 0x000002c021a47810 */ /* 0x002fe40007ffe0ff */
[-C--:B--2---:R-:W-:Y:S01]  /*56f0*/  LEA.HI.SX32 R150, R88, R33.reuse, 0x1b ;  /* 0x0000002158967211 */ /* 0x084fe200078fdaff */
[----:B------:R1:W-:Y:S01]  /*5700*/  STS.U16 [R51+0x200], R172 ;  /* 0x000200ac33007388 */ /* 0x0003e20000000400 */
[----:B------:R-:W-:Y:S01]  /*5710*/  LEA.HI.SX32 R158, R158, R33, 0x1b ;  /* 0x000000219e9e7211 */ /* 0x000fe200078fdaff */
[----:B------:R-:W-:Y:S02]  /*5720*/  FMUL.FTZ R81, R83, R94 ;  /* 0x0000005e53517220 */ /* 0x000fe40000410000 */
[----:B------:R2:W-:Y:S01]  /*5730*/  STS.U16 [R53+0x240], R174 ;  /* 0x000240ae35007388 */ /* 0x0005e20000000400 */
[----:B------:R-:W-:Y:S02]  /*5740*/  LEA R88, R82, R159, 0x1 ;  /* 0x0000009f52587211 */ /* 0x000fe400078e08ff */
[----:B------:R-:W-:Y:S01]  /*5750*/  LEA.HI.SX32 R160, R160, R33, 0x1b ;  /* 0x00000021a0a07211 */ /* 0x000fe200078fdaff */
[----:B------:R-:W-:Y:S01]  /*5760*/  STS.U16 [R55+0x280], R176 ;  /* 0x000280b037007388 */ /* 0x000fe20000000400 */
[----:B------:R-:W-:-:S02]  /*5770*/  IADD3 R166, PT, PT, R33, 0x2e0, RZ ;  /* 0x000002e021a67810 */ /* 0x000fc40007ffe0ff */
[----:B------:R-:W-:Y:S01]  /*5780*/  LEA R150, R150, R159, 0x1 ;  /* 0x0000009f96967211 */ /* 0x000fe200078e08ff */
[----:B------:R-:W-:Y:S01]  /*5790*/  STS.U16 [R57+0x2c0], R178 ;  /* 0x0002c0b239007388 */ /* 0x000fe20000000400 */
[-C--:B------:R-:W-:Y:S02]  /*57a0*/  LEA.HI.SX32 R162, R162, R33.reuse, 0x1b ;  /* 0x00000021a2a27211 */ /* 0x080fe400078fdaff */
[C---:B-----5:R-:W-:Y:S01]  /*57b0*/  IADD3 R168, PT, PT, R33.reuse, 0x300, RZ ;  /* 0x0000030021a87810 */ /* 0x060fe20007ffe0ff */
[----:B------:R-:W-:Y:S01]  /*57c0*/  STS.U16 [R59+0x300], R180 ;  /* 0x000300b43b007388 */ /* 0x000fe20000000400 */
[----:B------:R-:W-:Y:S02]  /*57d0*/  LEA.HI.SX32 R164, R164, R33, 0x1b ;  /* 0x00000021a4a47211 */ /* 0x000fe400078fdaff */
[----:B0-----:R-:W-:Y:S01]  /*57e0*/  IADD3 R170, PT, PT, R33, 0x320, RZ ;  /* 0x0000032021aa7810 */ /* 0x001fe20007ffe0ff */
[----:B------:R-:W-:Y:S01]  /*57f0*/  STS.U16 [R61+0x340], R182 ;  /* 0x000340b63d007388 */ /* 0x000fe20000000400 */
[-C--:B------:R-:W-:Y:S01]  /*5800*/  LEA R158, R158, R159.reuse, 0x1 ;  /* 0x0000009f9e9e7211 */ /* 0x080fe200078e08ff */
[----:B------:R-:W-:Y:S01]  /*5810*/  FMUL.RZ R153, R81, 0.15915493667125701904 ;  /* 0x3e22f98351997820 */ /* 0x000fe2000040c000 */
[----:B-1----:R-:W-:Y:S01]  /*5820*/  IADD3 R172, PT, PT, R33, 0x340, RZ ;  /* 0x0000034021ac7810 */ /* 0x002fe20007ffe0ff */
[----:B------:R-:W-:Y:S01]  /*5830*/  STS.U16 [R63+0x380], R184 ;  /* 0x000380b83f007388 */ /* 0x000fe20000000400 */
[----:B------:R-:W-:Y:S01]  /*5840*/  LEA R160, R160, R159, 0x1 ;  /* 0x0000009fa0a07211 */ /* 0x000fe200078e08ff */
[----:B------:R-:W-:Y:S01]  /*5850*/  FMUL.FTZ R81, R85, R94 ;  /* 0x0000005e55517220 */ /* 0x000fe20000410000 */
[----:B------:R-:W-:Y:S01]  /*5860*/  LEA.HI.SX32 R166, R166, R33, 0x1b ;  /* 0x00000021a6a67211 */ /* 0x000fe200078fdaff */
[----:B------:R-:W-:Y:S01]  /*5870*/  STS.U16 [R65+0x3c0], R186 ;  /* 0x0003c0ba41007388 */ /* 0x000fe20000000400 */
[----:B------:R-:W-:-:S02]  /*5880*/  LEA R162, R162, R159, 0x1 ;  /* 0x0000009fa2a27211 */ /* 0x000fc400078e08ff */
[----:B------:R-:W-:Y:S01]  /*5890*/  LEA.HI.SX32 R168, R168, R33, 0x1b ;  /* 0x00000021a8a87211 */ /* 0x000fe200078fdaff */
[----:B------:R-:W-:Y:S01]  /*58a0*/  STS.U16 [R88+0x400], R135 ;  /* 0x0004008758007388 */ /* 0x000fe20000000400 */
[----:B------:R-:W-:Y:S02]  /*58b0*/  LEA R164, R164, R159, 0x1 ;  /* 0x0000009fa4a47211 */ /* 0x000fe400078e08ff */
[-C--:B------:R-:W-:Y:S01]  /*58c0*/  LEA.HI.SX32 R170, R170, R33.reuse, 0x1b ;  /* 0x00000021aaaa7211 */ /* 0x080fe200078fdaff */
[----:B------:R0:W-:Y:S01]  /*58d0*/  STS.U16 [R150+0x440], R137 ;  /* 0x0004408996007388 */ /* 0x0001e20000000400 */
[----:B------:R-:W-:Y:S02]  /*58e0*/  LEA.HI.SX32 R172, R172, R33, 0x1b ;  /* 0x00000021acac7211 */ /* 0x000fe400078fdaff */
[----:B------:R-:W-:Y:S01]  /*58f0*/  LEA R166, R166, R159, 0x1 ;  /* 0x0000009fa6a67211 */ /* 0x000fe200078e08ff */
[----:B------:R-:W-:Y:S01]  /*5900*/  STS.U16 [R152+0x480], R139 ;  /* 0x0004808b98007388 */ /* 0x000fe20000000400 */
[----:B--2---:R-:W-:-:S02]  /*5910*/  IADD3 R174, PT, PT, R33, 0x360, RZ ;  /* 0x0000036021ae7810 */ /* 0x004fc40007ffe0ff */
[-C--:B------:R-:W-:Y:S01]  /*5920*/  LEA R168, R168, R159.reuse, 0x1 ;  /* 0x0000009fa8a87211 */ /* 0x080fe200078e08ff */
[----:B------:R1:W-:Y:S01]  /*5930*/  STS.U16 [R158+0x4c0], R155 ;  /* 0x0004c09b9e007388 */ /* 0x0003e20000000400 */
[----:B------:R-:W-:Y:S01]  /*5940*/  LEA R170, R170, R159, 0x1 ;  /* 0x0000009faaaa7211 */ /* 0x000fe200078e08ff */
[----:B0-----:R0:W-:Y:S02]  /*5950*/  MUFU.EX2 R150, R81 ;  /* 0x0000005100967308 */ /* 0x0011e40000000800 */
[----:B----4-:R2:W-:Y:S01]  /*5960*/  STS.U16 [R160+0x500], R157 ;  /* 0x0005009da0007388 */ /* 0x0105e20000000400 */
[----:B------:R-:W-:-:S03]  /*5970*/  LEA.HI.SX32 R174, R174, R33, 0x1b ;  /* 0x00000021aeae7211 */ /* 0x000fc600078fdaff */
[----:B------:R4:W-:Y:S01]  /*5980*/  STS.U16 [R162+0x540], R161 ;  /* 0x000540a1a2007388 */ /* 0x0009e20000000400 */
[----:B-1----:R-:W-:Y:S01]  /*5990*/  LEA R158, R172, R159, 0x1 ;  /* 0x0000009fac9e7211 */ /* 0x002fe200078e08ff */
[----:B0-----:R-:W-:Y:S02]  /*59a0*/  FMUL.FTZ R81, R83, R98 ;  /* 0x0000006253517220 */ /* 0x001fe40000410000 */
[----:B------:R0:W-:Y:S01]  /*59b0*/  STS.U16 [R164+0x580], R163 ;  /* 0x000580a3a4007388 */ /* 0x0001e20000000400 */
[----:B--2---:R-:W-:Y:S01]  /*59c0*/  IADD3 R160, PT, PT, R33, 0x380, RZ ;  /* 0x0000038021a07810 */ /* 0x004fe20007ffe0ff */
[----:B------:R-:W-:Y:S02]  /*59d0*/  FMUL.RZ R139, R81, 0.15915493667125701904 ;  /* 0x3e22f983518b7820 */ /* 0x000fe4000040c000 */
[----:B------:R1:W-:Y:S01]  /*59e0*/  STS.U16 [R166+0x5c0], R165 ;  /* 0x0005c0a5a6007388 */ /* 0x0003e20000000400 */
[C---:B----4-:R-:W-:Y:S02]  /*59f0*/  IADD3 R162, PT, PT, R33.reuse, 0x3a0, RZ ;  /* 0x000003a021a27810 */ /* 0x050fe40007ffe0ff */
[----:B------:R-:W-:-:S02]  /*5a00*/  IADD3 R176, PT, PT, R33, 0x3e0, RZ ;  /* 0x000003e021b07810 */ /* 0x000fc40007ffe0ff */
[C---:B0-----:R-:W-:Y:S01]  /*5a10*/  IADD3 R164, PT, PT, R33.reuse, 0x3c0, RZ ;  /* 0x000003c021a47810 */ /* 0x041fe20007ffe0ff */
[----:B------:R-:W-:Y:S01]  /*5a20*/  STS.U16 [R168+0x600], R167 ;  /* 0x000600a7a8007388 */ /* 0x000fe20000000400 */
[-C--:B------:R-:W-:Y:S02]  /*5a30*/  LEA.HI.SX32 R160, R160, R33.reuse, 0x1b ;  /* 0x00000021a0a07211 */ /* 0x080fe400078fdaff */
[----:B------:R-:W-:Y:S01]  /*5a40*/  SHF.L.U32 R81, R33, 0x5, RZ ;  /* 0x0000000521517819 */ /* 0x000fe200000006ff */
[----:B------:R-:W-:Y:S01]  /*5a50*/  STS.U16 [R170+0x640], R169 ;  /* 0x000640a9aa007388 */ /* 0x000fe20000000400 */
[-C--:B------:R-:W-:Y:S02]  /*5a60*/  LEA.HI.SX32 R162, R162, R33.reuse, 0x1b ;  /* 0x00000021a2a27211 */ /* 0x080fe400078fdaff */
[----:B------:R-:W-:Y:S01]  /*5a70*/  LEA.HI.SX32 R164, R164, R33, 0x1b ;  /* 0x00000021a4a47211 */ /* 0x000fe200078fdaff */
[----:B------:R0:W-:Y:S01]  /*5a80*/  STS.U16 [R158+0x680], R171 ;  /* 0x000680ab9e007388 */ /* 0x0001e20000000400 */
[----:B------:R-:W-:-:S02]  /*5a90*/  LEA R174, R174, R159, 0x1 ;  /* 0x0000009faeae7211 */ /* 0x000fc400078e08ff */
[-C--:B------:R-:W-:Y:S02]  /*5aa0*/  LEA R160, R160, R159.reuse, 0x1 ;  /* 0x0000009fa0a07211 */ /* 0x080fe400078e08ff */
[----:B------:R-:W-:Y:S02]  /*5ab0*/  LEA R162, R162, R159, 0x1 ;  /* 0x0000009fa2a27211 */ /* 0x000fe400078e08ff */
[----:B-1----:R-:W-:Y:S02]  /*5ac0*/  LEA.HI.SX32 R166, R81, R81, 0x1b ;  /* 0x0000005151a67211 */ /* 0x002fe400078fdaff */
[----:B0-----:R-:W-:Y:S02]  /*5ad0*/  LEA.HI.SX32 R158, R176, R33, 0x1b ;  /* 0x00000021b09e7211 */ /* 0x001fe400078fdaff */
[-C--:B------:R-:W-:Y:S01]  /*5ae0*/  LEA R164, R164, R159.reuse, 0x1 ;  /* 0x0000009fa4a47211 */ /* 0x080fe200078e08ff */
[----:B------:R-:W-:Y:S01]  /*5af0*/  STS.U16 [R174+0x6c0], R173 ;  /* 0x0006c0adae007388 */ /* 0x000fe20000000400 */
[-C--:B------:R-:W-:Y:S01]  /*5b00*/  LEA R158, R158, R159.reuse, 0x1 ;  /* 0x0000009f9e9e7211 */ /* 0x080fe200078e08ff */
[----:B------:R-:W-:Y:S01]  /*5b10*/  FMUL.FTZ R137, R83, R100 ;  /* 0x0000006453897220 */ /* 0x000fe20000410000 */
[----:B------:R-:W-:Y:S01]  /*5b20*/  LEA R81, R166, R159, 0x1 ;  /* 0x0000009fa6517211 */ /* 0x000fe200078e08ff */
[----:B------:R-:W-:Y:S02]  /*5b30*/  STS.U16 [R160+0x700], R175 ;  /* 0x000700afa0007388 */ /* 0x000fe40000000400 */
[----:B------:R-:W-:Y:S01]  /*5b40*/  FMUL.RZ R157, R137, 0.15915493667125701904 ;  /* 0x3e22f983899d7820 */ /* 0x000fe2000040c000 */
[C---:B------:R-:W-:Y:S01]  /*5b50*/  FMUL.FTZ R84, R83.reuse, R78 ;  /* 0x0000004e53547220 */ /* 0x040fe20000410000 */
[----:B------:R-:W-:-:S03]  /*5b60*/  FMUL.FTZ R88, R83, R96 ;  /* 0x0000006053587220 */ /* 0x000fc60000410000 */
[----:B------:R-:W-:Y:S01]  /*5b70*/  FMUL.RZ R91, R84, 0.15915493667125701904 ;  /* 0x3e22f983545b7820 */ /* 0x000fe2000040c000 */
[----:B------:R-:W-:Y:S01]  /*5b80*/  MUFU.SIN R82, R153 ;  /* 0x0000009900527308 */ /* 0x000fe20000000400 */
[----:B------:R-:W-:Y:S01]  /*5b90*/  FMUL.RZ R135, R88, 0.15915493667125701904 ;  /* 0x3e22f98358877820 */ /* 0x000fe2000040c000 */
[----:B---3--:R0:W-:Y:S04]  /*5ba0*/  STS.U16 [R162+0x740], R151 ;  /* 0x00074097a2007388 */ /* 0x0081e80000000400 */
[----:B------:R-:W-:Y:S04]  /*5bb0*/  STS.U16 [R164+0x780], R179 ;  /* 0x000780b3a4007388 */ /* 0x000fe80000000400 */
[----:B------:R-:W-:Y:S01]  /*5bc0*/  STS.U16 [R158+0x7c0], R177 ;  /* 0x0007c0b19e007388 */ /* 0x000fe20000000400 */
[----:B------:R-:W-:-:S03]  /*5bd0*/  NOP ;  /* 0x0000000000007918 */ /* 0x000fc60000000000 */
[----:B------:R-:W1:Y:S01]  /*5be0*/  LDS.U16 R137, [R81] ;  /* 0x0000000051897984 */ /* 0x000e620000000400 */
[----:B------:R-:W-:Y:S03]  /*5bf0*/  MUFU.SIN R84, R91 ;  /* 0x0000005b00547308 */ /* 0x000fe60000000400 */
[----:B------:R-:W2:Y:S04]  /*5c00*/  LDS.U16 R158, [R81+0x4] ;  /* 0x00000400519e7984 */ /* 0x000ea80000000400 */
[----:B------:R-:W3:Y:S01]  /*5c10*/  LDS.U16 R160, [R81+0x6] ;  /* 0x0000060051a07984 */ /* 0x000ee20000000400 */
[----:B------:R-:W4:Y:S01]  /*5c20*/  MUFU.COS R90, R91 ;  /* 0x0000005b005a7308 */ /* 0x000f220000000000 */
[----:B------:R-:W-:-:S02]  /*5c30*/  FMUL.FTZ R87, R85, R92 ;  /* 0x0000005c55577220 */ /* 0x000fc40000410000 */
[----:B------:R-:W-:Y:S01]  /*5c40*/  LDS.U16 R163, [R81+0x8] ;  /* 0x0000080051a37984 */ /* 0x000fe20000000400 */
[----:B------:R-:W-:Y:S01]  /*5c50*/  FMUL.FTZ R155, R85, R100 ;  /* 0x00000064559b7220 */ /* 0x000fe20000410000 */
[----:B------:R-:W-:Y:S02]  /*5c60*/  FMUL.FTZ R161, R83, R104 ;  /* 0x0000006853a17220 */ /* 0x000fe40000410000 */
[----:B------:R-:W-:Y:S01]  /*5c70*/  LDS.U16 R167, [R81+0xe] ;  /* 0x00000e0051a77984 */ /* 0x000fe20000000400 */
[----:B------:R-:W-:Y:S03]  /*5c80*/  MUFU.COS R91, R153 ;  /* 0x00000099005b7308 */ /* 0x000fe60000000000 */
[----:B------:R-:W-:Y:S04]  /*5c90*/  LDS.U16 R173, [R81+0x10] ;  /* 0x0000100051ad7984 */ /* 0x000fe80000000400 */
[----:B------:R-:W-:Y:S01]  /*5ca0*/  LDS.U16 R174, [R81+0x12] ;  /* 0x0000120051ae7984 */ /* 0x000fe20000000400 */
[----:B------:R-:W-:Y:S03]  /*5cb0*/  MUFU.SIN R153, R139 ;  /* 0x0000008b00997308 */ /* 0x000fe60000000400 */
[----:B------:R-:W-:Y:S01]  /*5cc0*/  LDS.U16 R164, [R81+0xa] ;  /* 0x00000a0051a47984 */ /* 0x000fe20000000400 */
[----:B------:R-:W-:-:S03]  /*5cd0*/  FMUL.FTZ R181, R85, R96 ;  /* 0x0000006055b57220 */ /* 0x000fc60000410000 */
[----:B------:R-:W-:Y:S01]  /*5ce0*/  LDS.U16 R177, [R81+0x16] ;  /* 0x0000160051b17984 */ /* 0x000fe20000000400 */
[----:B------:R5:W-:Y:S01]  /*5cf0*/  MUFU.COS R172, R139 ;  /* 0x0000008b00ac7308 */ /* 0x000be20000000000 */
[C---:B------:R-:W-:Y:S01]  /*5d00*/  FMUL.FTZ R166, R85.reuse, R104 ;  /* 0x0000006855a67220 */ /* 0x040fe20000410000 */
[C---:B------:R-:W-:Y:S01]  /*5d10*/  FMUL.FTZ R182, R85.reuse, R102 ;  /* 0x0000006655b67220 */ /* 0x040fe20000410000 */
[----:B------:R-:W-:Y:S04]  /*5d20*/  LDS.U16 R189, [R81+0x26] ;  /* 0x0000260051bd7984 */ /* 0x000fe80000000400 */
[----:B-----5:R-:W5:Y:S01]  /*5d30*/  LDS.U16 R139, [R81+0x2] ;  /* 0x00000200518b7984 */ /* 0x020f620000000400 */
[----:B------:R-:W-:Y:S08]  /*5d40*/  MUFU.SIN R88, R135 ;  /* 0x0000008700587308 */ /* 0x000ff00000000400 */
[----:B------:R0:W-:Y:S02]  /*5d50*/  MUFU.COS R152, R135 ;  /* 0x0000008700987308 */ /* 0x0001e40000000000 */
[----:B0-----:R-:W-:-:S06]  /*5d60*/  FMUL.FTZ R135, R85, R98 ;  /* 0x0000006255877220 */ /* 0x001fcc0000410000 */
[----:B------:R0:W-:Y:S02]  /*5d70*/  MUFU.EX2 R171, R135 ;  /* 0x0000008700ab7308 */ /* 0x0001e40000000800 */
[----:B0-----:R-:W-:-:S04]  /*5d80*/  FMUL.FTZ R135, R83, R102 ;  /* 0x0000006653877220 */ /* 0x001fc80000410000 */
[----:B------:R-:W-:Y:S01]  /*5d90*/  FMUL.RZ R162, R135, 0.15915493667125701904 ;  /* 0x3e22f98387a27820 */ /* 0x000fe2000040c000 */
[----:B------:R-:W-:Y:S01]  /*5da0*/  SHF.L.U32 R135, R4, 0x4, RZ ;  /* 0x0000000404877819 */ /* 0x000fe200000006ff */
[----:B------:R-:W-:Y:S08]  /*5db0*/  MUFU.SIN R176, R157 ;  /* 0x0000009d00b07308 */ /* 0x000ff00000000400 */
[----:B------:R0:W-:Y:S02]  /*5dc0*/  MUFU.COS R178, R157 ;  /* 0x0000009d00b27308 */ /* 0x0001e40000000000 */
[----:B0-----:R-:W-:-:S06]  /*5dd0*/  IADD3 R157, PT, PT, R135, 0x4, RZ ;  /* 0x00000004879d7810 */ /* 0x001fcc0007ffe0ff */
[----:B------:R-:W0:Y:S01]  /*5de0*/  MUFU.EX2 R87, R87 ;  /* 0x0000005700577308 */ /* 0x000e220000000800 */
[----:B------:R-:W-:Y:S01]  /*5df0*/  ISETP.GE.U32.AND P3, PT, R157, R76, PT ;  /* 0x0000004c9d00720c */ /* 0x000fe20003f66070 */
[----:B----4-:R-:W-:Y:S01]  /*5e00*/  FMUL.FTZ R157, R89, R90 ;  /* 0x0000005a599d7220 */ /* 0x010fe20000410000 */
[----:B-1----:R-:W-:Y:S01]  /*5e10*/  HADD2.F32 R90, -RZ, R137.H0_H0 ;  /* 0x20000089ff5a7230 */ /* 0x002fe20000004100 */
[----:B------:R-:W-:-:S04]  /*5e20*/  IADD3 R151, PT, PT, R135, 0x1, RZ ;  /* 0x0000000187977810 */ /* 0x000fc80007ffe0ff */
[----:B------:R-:W-:Y:S02]  /*5e30*/  FMUL.FTZ R137, R131, R90 ;  /* 0x0000005a83897220 */ /* 0x000fe40000410000 */
[----:B------:R-:W1:Y:S01]  /*5e40*/  LDS.U16 R90, [R81+0xc] ;  /* 0x00000c00515a7984 */ /* 0x000e620000000400 */
[----:B------:R4:W-:Y:S01]  /*5e50*/  MUFU.EX2 R175, R155 ;  /* 0x0000009b00af7308 */ /* 0x0009e20000000800 */
[----:B------:R-:W-:Y:S01]  /*5e60*/  ISETP.GE.U32.AND P5, PT, R151, R76, PT ;  /* 0x0000004c9700720c */ /* 0x000fe20003fa6070 */
[----:B------:R-:W-:Y:S01]  /*5e70*/  FMUL.RZ R165, R161, 0.15915493667125701904 ;  /* 0x3e22f983a1a57820 */ /* 0x000fe2000040c000 */
[----:B------:R-:W-:Y:S01]  /*5e80*/  IADD3 R151, PT, PT, R135, 0x2, RZ ;  /* 0x0000000287977810 */ /* 0x000fe20007ffe0ff */
[----:B------:R-:W-:Y:S01]  /*5e90*/  FMUL.FTZ R161, R83, R106 ;  /* 0x0000006a53a17220 */ /* 0x000fe20000410000 */
[----:B--2---:R-:W-:Y:S02]  /*5ea0*/  HADD2.F32 R158, -RZ, R158.H0_H0 ;  /* 0x2000009eff9e7230 */ /* 0x004fe40000004100 */
[----:B---3--:R-:W-:Y:S01]  /*5eb0*/  HADD2.F32 R160, -RZ, R160.H0_H0 ;  /* 0x200000a0ffa07230 */ /* 0x008fe20000004100 */
[----:B----4-:R-:W-:Y:S01]  /*5ec0*/  IADD3 R155, PT, PT, R135, 0x3, RZ ;  /* 0x00000003879b7810 */ /* 0x010fe20007ffe0ff */
[----:B------:R-:W-:Y:S01]  /*5ed0*/  MUFU.SIN R180, R162 ;  /* 0x000000a200b47308 */ /* 0x000fe20000000400 */
[----:B0-----:R-:W-:Y:S01]  /*5ee0*/  FMUL.FTZ R86, R87, R86 ;  /* 0x0000005657567220 */ /* 0x001fe20000410000 */
[----:B------:R-:W-:Y:S01]  /*5ef0*/  FMUL.RZ R168, R161, 0.15915493667125701904 ;  /* 0x3e22f983a1a87820 */ /* 0x000fe2000040c000 */
[----:B------:R-:W-:Y:S01]  /*5f00*/  ISETP.GE.U32.AND P4, PT, R155, R76, PT ;  /* 0x0000004c9b00720c */ /* 0x000fe20003f86070 */
[----:B------:R-:W-:Y:S01]  /*5f10*/  FMUL.FTZ R155, R89, R84 ;  /* 0x00000054599b7220 */ /* 0x000fe20000410000 */
[----:B------:R-:W-:Y:S01]  /*5f20*/  ISETP.GE.U32.AND P2, PT, R151, R76, PT ;  /* 0x0000004c9700720c */ /* 0x000fe20003f46070 */
[----:B------:R-:W-:-:S02]  /*5f30*/  FMUL.FTZ R87, R87, R80 ;  /* 0x0000005057577220 */ /* 0x000fc40000410000 */
[----:B------:R5:W-:Y:S01]  /*5f40*/  MUFU.COS R179, R162 ;  /* 0x000000a200b37308 */ /* 0x000be20000000000 */
[C---:B------:R-:W-:Y:S01]  /*5f50*/  FMUL.FTZ R161, R129.reuse, R158 ;  /* 0x0000009e81a17220 */ /* 0x040fe20000410000 */
[----:B------:R-:W-:Y:S01]  /*5f60*/  FMUL.FTZ R160, R129, R160 ;  /* 0x000000a081a07220 */ /* 0x000fe20000410000 */
[----:B------:R-:W-:Y:S01]  /*5f70*/  FSEL R158, R87, RZ, !P5 ;  /* 0x000000ff579e7208 */ /* 0x000fe20006800000 */
[----:B-----5:R-:W-:-:S04]  /*5f80*/  HADD2.F32 R162, -RZ, R139.H0_H0 ;  /* 0x2000008bffa27230 */ /* 0x020fc80000004100 */
[----:B------:R-:W-:Y:S01]  /*5f90*/  MUFU.SIN R151, R165 ;  /* 0x000000a500977308 */ /* 0x000fe20000000400 */
[----:B------:R-:W-:Y:S02]  /*5fa0*/  FSEL R161, R161, RZ, !P5 ;  /* 0x000000ffa1a17208 */ /* 0x000fe40006800000 */
[----:B------:R-:W-:Y:S01]  /*5fb0*/  FSEL R160, R160, RZ, !P5 ;  /* 0x000000ffa0a07208 */ /* 0x000fe20006800000 */
[----:B------:R-:W-:-:S04]  /*5fc0*/  FMUL.FTZ R139, R131, R162 ;  /* 0x000000a2838b7220 */ /* 0x000fc80000410000 */
[----:B------:R0:W-:Y:S01]  /*5fd0*/  MUFU.COS R84, R165 ;  /* 0x000000a500547308 */ /* 0x0001e20000000000 */
[----:B------:R-:W-:Y:S01]  /*5fe0*/  FSEL R162, R86, 1, !P5 ;  /* 0x3f80000056a27808 */ /* 0x000fe20006800000 */
[----:B------:R-:W-:Y:S01]  /*5ff0*/  FMUL.FTZ R91, R150, R91 ;  /* 0x0000005b965b7220 */ /* 0x000fe20000410000 */
[----:B0-----:R-:W-:-:S04]  /*6000*/  IADD3 R165, PT, PT, R135, 0x6, RZ ;  /* 0x0000000687a57810 */ /* 0x001fc80007ffe0ff */
[----:B------:R-:W-:Y:S01]  /*6010*/  ISETP.GE.U32.AND P5, PT, R165, R76, PT ;  /* 0x0000004ca500720c */ /* 0x000fe20003fa6070 */
[----:B------:R-:W-:Y:S02]  /*6020*/  FMUL.FTZ R165, R150, R82 ;  /* 0x0000005296a57220 */ /* 0x000fe40000410000 */
[----:B------:R-:W0:Y:S01]  /*6030*/  LDS.U16 R150, [R81+0x14] ;  /* 0x0000140051967984 */ /* 0x000e220000000400 */
[----:B------:R-:W2:Y:S01]  /*6040*/  MUFU.EX2 R181, R181 ;  /* 0x000000b500b57308 */ /* 0x000ea20000000800 */
[----:B------:R-:W-:Y:S02]  /*6050*/  HADD2.F32 R86, -RZ, R163.H0_H0 ;  /* 0x200000a3ff567230 */ /* 0x000fe40000004100 */
[----:B-1----:R-:W-:-:S03]  /*6060*/  HADD2.F32 R90, -RZ, R90.H0_H0 ;  /* 0x2000005aff5a7230 */ /* 0x002fc60000004100 */
[----:B------:R-:W-:Y:S02]  /*6070*/  FMUL.FTZ R86, R127, R86 ;  /* 0x000000567f567220 */ /* 0x000fe40000410000 */
[----:B------:R-:W-:-:S03]  /*6080*/  FMUL.FTZ R90, R125, R90 ;  /* 0x0000005a7d5a7220 */ /* 0x000fc60000410000 */
[----:B------:R-:W-:Y:S01]  /*6090*/  FSEL R163, R86, RZ, !P2 ;  /* 0x000000ff56a37208 */ /* 0x000fe20005000000 */
[----:B--2---:R-:W-:Y:S01]  /*60a0*/  FMUL.FTZ R152, R181, R152 ;  /* 0x00000098b5987220 */ /* 0x004fe20000410000 */
[----:B------:R-:W-:Y:S01]  /*60b0*/  HADD2.F32 R86, -RZ, R167.H0_H0 ;  /* 0x200000a7ff567230 */ /* 0x000fe20000004100 */
[----:B------:R-:W-:-:S03]  /*60c0*/  FSEL R167, R90, RZ, !P4 ;  /* 0x000000ff5aa77208 */ /* 0x000fc60006000000 */
[----:B------:R-:W-:Y:S02]  /*60d0*/  FSEL R169, R152, 1, !P4 ;  /* 0x3f80000098a97808 */ /* 0x000fe40006000000 */
[----:B------:R-:W1:Y:S01]  /*60e0*/  LDS.U16 R152, [R81+0x18] ;  /* 0x0000180051987984 */ /* 0x000e620000000400 */
[----:B------:R-:W-:Y:S01]  /*60f0*/  FMUL.FTZ R88, R181, R88 ;  /* 0x00000058b5587220 */ /* 0x000fe20000410000 */
[----:B------:R-:W-:Y:S01]  /*6100*/  HADD2.F32 R90, -RZ, R173.H0_H0 ;  /* 0x200000adff5a7230 */ /* 0x000fe20000004100 */
[C---:B------:R-:W-:Y:S01]  /*6110*/  ISETP.GE.U32.AND P6, PT, R135.reuse, R76, PT ;  /* 0x0000004c8700720c */ /* 0x040fe20003fc6070 */
[----:B------:R-:W-:Y:S01]  /*6120*/  HADD2.F32 R174, -RZ, R174.H0_H0 ;  /* 0x200000aeffae7230 */ /* 0x000fe20000004100 */
[----:B------:R-:W-:Y:S01]  /*6130*/  IADD3 R89, PT, PT, R135, 0x5, RZ ;  /* 0x0000000587597810 */ /* 0x000fe20007ffe0ff */
[----:B------:R-:W2:Y:S01]  /*6140*/  LDS.U16 R181, [R81+0x1a] ;  /* 0x00001a0051b57984 */ /* 0x000ea20000000400 */
[----:B------:R-:W-:Y:S02]  /*6150*/  HADD2.F32 R164, -RZ, R164.H0_H0 ;  /* 0x200000a4ffa47230 */ /* 0x000fe40000004100 */
[----:B------:R-:W-:Y:S01]  /*6160*/  FMUL.FTZ R184, R171, R172 ;  /* 0x000000acabb87220 */ /* 0x000fe20000410000 */
[----:B------:R-:W-:Y:S01]  /*6170*/  FSEL R155, R155, RZ, !P6 ;  /* 0x000000ff9b9b7208 */ /* 0x000fe20007000000 */
[----:B------:R-:W-:Y:S01]  /*6180*/  FMUL.FTZ R153, R171, R153 ;  /* 0x00000099ab997220 */ /* 0x000fe20000410000 */
[----:B------:R-:W-:Y:S01]  /*6190*/  FSEL R137, R137, RZ, !P6 ;  /* 0x000000ff89897208 */ /* 0x000fe20007000000 */
[----:B------:R-:W-:Y:S01]  /*61a0*/  FMUL.FTZ R90, R123, R90 ;  /* 0x0000005a7b5a7220 */ /* 0x000fe20000410000 */
[----:B------:R-:W-:Y:S01]  /*61b0*/  FSEL R139, R139, RZ, !P6 ;  /* 0x000000ff8b8b7208 */ /* 0x000fe20007000000 */
[----:B------:R-:W-:Y:S01]  /*61c0*/  FMUL.FTZ R172, R123, R174 ;  /* 0x000000ae7bac7220 */ /* 0x000fe20000410000 */
[----:B------:R-:W-:-:S02]  /*61d0*/  FSEL R157, R157, 1, !P6 ;  /* 0x3f8000009d9d7808 */ /* 0x000fc40007000000 */
[----:B------:R-:W-:Y:S02]  /*61e0*/  ISETP.GE.U32.AND P6, PT, R89, R76, PT ;  /* 0x0000004c5900720c */ /* 0x000fe40003fc6070 */
[----:B------:R3:W4:Y:S01]  /*61f0*/  MUFU.EX2 R89, R166 ;  /* 0x000000a600597308 */ /* 0x0007220000000800 */
[----:B------:R-:W-:Y:S01]  /*6200*/  IADD3 R185, PT, PT, R135, 0x9, RZ ;  /* 0x0000000987b97810 */ /* 0x000fe20007ffe0ff */
[----:B------:R-:W-:Y:S01]  /*6210*/  FMUL.FTZ R164, R127, R164 ;  /* 0x000000a47fa47220 */ /* 0x000fe20000410000 */
[----:B0-----:R-:W-:Y:S01]  /*6220*/  HADD2.F32 R150, -RZ, R150.H0_H0 ;  /* 0x20000096ff967230 */ /* 0x001fe20000004100 */
[----:B------:R-:W-:Y:S02]  /*6230*/  FSEL R174, R153, RZ, !P3 ;  /* 0x000000ff99ae7208 */ /* 0x000fe40005800000 */
[----:B------:R-:W-:Y:S01]  /*6240*/  FSEL R171, R90, RZ, !P3 ;  /* 0x000000ff5aab7208 */ /* 0x000fe20005800000 */
[----:B------:R-:W-:Y:S01]  /*6250*/  FMUL.FTZ R186, R83, R110 ;  /* 0x0000006e53ba7220 */ /* 0x000fe20000410000 */
[----:B------:R-:W-:Y:S01]  /*6260*/  FSEL R172, R172, RZ, !P3 ;  /* 0x000000ffacac7208 */ /* 0x000fe20005800000 */
[----:B------:R-:W0:Y:S01]  /*6270*/  MUFU.EX2 R182, R182 ;  /* 0x000000b600b67308 */ /* 0x000e220000000800 */
[----:B------:R-:W-:Y:S01]  /*6280*/  FSEL R173, R184, 1, !P3 ;  /* 0x3f800000b8ad7808 */ /* 0x000fe20005800000 */
[----:B------:R-:W-:Y:S01]  /*6290*/  LDS.U16 R153, [R81+0x1c] ;  /* 0x00001c0051997984 */ /* 0x000fe20000000400 */
[----:B------:R-:W-:Y:S01]  /*62a0*/  ISETP.GE.U32.AND P3, PT, R185, R76, PT ;  /* 0x0000004cb900720c */ /* 0x000fe20003f66070 */
[C---:B------:R-:W-:Y:S01]  /*62b0*/  FMUL.FTZ R185, R175.reuse, R178 ;  /* 0x000000b2afb97220 */ /* 0x040fe20000410000 */
[----:B------:R-:W-:Y:S01]  /*62c0*/  FMUL.FTZ R175, R175, R176 ;  /* 0x000000b0afaf7220 */ /* 0x000fe20000410000 */
[----:B---3--:R-:W-:Y:S01]  /*62d0*/  FSEL R166, R164, RZ, !P2 ;  /* 0x000000ffa4a67208 */ /* 0x008fe20005000000 */
[----:B------:R-:W-:Y:S01]  /*62e0*/  FMUL.FTZ R176, R121, R150 ;  /* 0x0000009679b07220 */ /* 0x000fe20000410000 */
[----:B------:R-:W-:Y:S01]  /*62f0*/  FSEL R164, R91, 1, !P2 ;  /* 0x3f8000005ba47808 */ /* 0x000fe20005000000 */
[----:B------:R-:W3:Y:S01]  /*6300*/  LDS.U16 R150, [R81+0x20] ;  /* 0x0000200051967984 */ /* 0x000ee20000000400 */
[----:B------:R-:W-:Y:S01]  /*6310*/  FMUL.FTZ R91, R83, R108 ;  /* 0x0000006c535b7220 */ /* 0x000fe20000410000 */
[----:B------:R-:W-:Y:S01]  /*6320*/  MUFU.SIN R80, R168 ;  /* 0x000000a800507308 */ /* 0x000fe20000000400 */
[----:B------:R-:W-:Y:S01]  /*6330*/  IADD3 R87, PT, PT, R135, 0x7, RZ ;  /* 0x0000000787577810 */ /* 0x000fe20007ffe0ff */
[----:B----4-:R-:W-:Y:S01]  /*6340*/  FMUL.FTZ R190, R89, R84 ;  /* 0x0000005459be7220 */ /* 0x010fe20000410000 */
[----:B------:R-:W-:Y:S01]  /*6350*/  FMUL.RZ R183, R91, 0.15915493667125701904 ;  /* 0x3e22f9835bb77820 */ /* 0x000fe2000040c000 */
[----:B------:R-:W-:Y:S01]  /*6360*/  FSEL R170, R88, RZ, !P4 ;  /* 0x000000ff58aa7208 */ /* 0x000fe20006000000 */
[----:B------:R-:W4:Y:S03]  /*6370*/  LDS.U16 R84, [R81+0x28] ;  /* 0x0000280051547984 */ /* 0x000f260000000400 */
[----:B------:R5:W-:Y:S01]  /*6380*/  MUFU.COS R82, R168 ;  /* 0x000000a800527308 */ /* 0x000be20000000000 */
[----:B------:R-:W-:Y:S01]  /*6390*/  FSEL R165, R165, RZ, !P2 ;  /* 0x000000ffa5a57208 */ /* 0x000fe20005000000 */
[----:B------:R-:W-:Y:S01]  /*63a0*/  FMUL.FTZ R151, R89, R151 ;  /* 0x0000009759977220 */ /* 0x000fe20000410000 */
[----:B------:R-:W-:Y:S01]  /*63b0*/  ISETP.GE.U32.AND P2, PT, R87, R76, PT ;  /* 0x0000004c5700720c */ /* 0x000fe20003f46070 */
[----:B------:R-:W-:Y:S01]  /*63c0*/  FMUL.FTZ R87, R85, R106 ;  /* 0x0000006a55577220 */ /* 0x000fe20000410000 */
[----:B------:R-:W-:Y:S03]  /*63d0*/  LDS.U16 R89, [R81+0x2a] ;  /* 0x00002a0051597984 */ /* 0x000fe60000000400 */
[----:B------:R-:W-:Y:S01]  /*63e0*/  MUFU.COS R88, R183 ;  /* 0x000000b700587308 */ /* 0x000fe20000000000 */
[----:B-----5:R-:W-:Y:S01]  /*63f0*/  FMUL.FTZ R168, R125, R86 ;  /* 0x000000567da87220 */ /* 0x020fe20000410000 */
[----:B-1----:R-:W-:Y:S01]  /*6400*/  HADD2.F32 R152, -RZ, R152.H0_H0 ;  /* 0x20000098ff987230 */ /* 0x002fe20000004100 */
[----:B------:R-:W-:Y:S05]  /*6410*/  LDS.U16 R184, [R81+0x22] ;  /* 0x0000220051b87984 */ /* 0x000fea0000000400 */
[----:B------:R1:W-:Y:S01]  /*6420*/  MUFU.SIN R86, R183 ;  /* 0x000000b700567308 */ /* 0x0003e20000000400 */
[----:B------:R-:W-:Y:S01]  /*6430*/  HADD2.F32 R178, -RZ, R177.H0_H0 ;  /* 0x200000b1ffb27230 */ /* 0x000fe20000004100 */
[----:B------:R-:W-:Y:S01]  /*6440*/  IADD3 R91, PT, PT, R135, 0x8, RZ ;  /* 0x00000008875b7810 */ /* 0x000fe20007ffe0ff */
[----:B-1----:R-:W1:Y:S05]  /*6450*/  LDS.U16 R183, [R81+0x1e] ;  /* 0x00001e0051b77984 */ /* 0x002e6a0000000400 */
[----:B------:R-:W5:Y:S01]  /*6460*/  MUFU.EX2 R87, R87 ;  /* 0x0000005700577308 */ /* 0x000f620000000800 */
[----:B------:R-:W-:Y:S01]  /*6470*/  FSEL R168, R168, RZ, !P4 ;  /* 0x000000ffa8a87208 */ /* 0x000fe20006000000 */
[----:B------:R-:W-:Y:S01]  /*6480*/  FMUL.FTZ R177, R121, R178 ;  /* 0x000000b279b17220 */ /* 0x000fe20000410000 */
[----:B------:R-:W-:Y:S01]  /*6490*/  ISETP.GE.U32.AND P4, PT, R91, R76, PT ;  /* 0x0000004c5b00720c */ /* 0x000fe20003f86070 */
[----:B------:R-:W-:Y:S01]  /*64a0*/  FMUL.FTZ R91, R85, R108 ;  /* 0x0000006c555b7220 */ /* 0x000fe20000410000 */
[----:B------:R-:W-:Y:S01]  /*64b0*/  FSEL R178, R185, 1, !P6 ;  /* 0x3f800000b9b27808 */ /* 0x000fe20007000000 */
[C---:B0-----:R-:W-:Y:S01]  /*64c0*/  FMUL.FTZ R185, R182.reuse, R179 ;  /* 0x000000b3b6b97220 */ /* 0x041fe20000410000 */
[----:B------:R-:W-:Y:S01]  /*64d0*/  FMUL.FTZ R179, R182, R180 ;  /* 0x000000b4b6b37220 */ /* 0x000fe20000410000 */
[----:B--2---:R-:W-:-:S02]  /*64e0*/  HADD2.F32 R180, -RZ, R181.H0_H0 ;  /* 0x200000b5ffb47230 */ /* 0x004fc40000004100 */
[----:B------:R-:W-:Y:S01]  /*64f0*/  FMUL.FTZ R181, R119, R152 ;  /* 0x0000009877b57220 */ /* 0x000fe20000410000 */
[----:B------:R-:W0:Y:S01]  /*6500*/  MUFU.EX2 R91, R91 ;  /* 0x0000005b005b7308 */ /* 0x000e220000000800 */
[----:B------:R-:W2:Y:S01]  /*6510*/  LDS.U16 R152, [R81+0x24] ;  /* 0x0000240051987984 */ /* 0x000ea20000000400 */
[----:B------:R-:W-:Y:S01]  /*6520*/  IADD3 R187, PT, PT, R135, 0xa, RZ ;  /* 0x0000000a87bb7810 */ /* 0x000fe20007ffe0ff */
[----:B------:R-:W-:Y:S01]  /*6530*/  FMUL.FTZ R182, R119, R180 ;  /* 0x000000b477b67220 */ /* 0x000fe20000410000 */
[----:B------:R-:W-:Y:S02]  /*6540*/  FSEL R175, R175, RZ, !P6 ;  /* 0x000000ffafaf7208 */ /* 0x000fe40007000000 */
[----:B------:R-:W-:Y:S01]  /*6550*/  FSEL R176, R176, RZ, !P6 ;  /* 0x000000ffb0b07208 */ /* 0x000fe20007000000 */
[----:B-----5:R-:W-:Y:S01]  /*6560*/  FMUL.FTZ R80, R87, R80 ;  /* 0x0000005057507220 */ /* 0x020fe20000410000 */
[----:B------:R-:W-:Y:S01]  /*6570*/  FSEL R177, R177, RZ, !P6 ;  /* 0x000000ffb1b17208 */ /* 0x000fe20007000000 */
[----:B------:R-:W-:Y:S01]  /*6580*/  FMUL.RZ R188, R186, 0.15915493667125701904 ;  /* 0x3e22f983babc7820 */ /* 0x000fe2000040c000 */
[----:B------:R-:W-:Y:S01]  /*6590*/  ISETP.GE.U32.AND P6, PT, R187, R76, PT ;  /* 0x0000004cbb00720c */ /* 0x000fe20003fc6070 */
[----:B------:R-:W-:Y:S01]  /*65a0*/  FMUL.FTZ R187, R83, R112 ;  /* 0x0000007053bb7220 */ /* 0x000fe20000410000 */
[----:B------:R-:W-:Y:S01]  /*65b0*/  IADD3 R193, PT, PT, R135, 0xb, RZ ;  /* 0x0000000b87c17810 */ /* 0x000fe20007ffe0ff */
[----:B------:R-:W-:Y:S01]  /*65c0*/  FMUL.FTZ R186, R85, R110 ;  /* 0x0000006e55ba7220 */ /* 0x000fe20000410000 */
[----:B------:R-:W-:-:S02]  /*65d0*/  FSEL R180, R181, RZ, !P5 ;  /* 0x000000ffb5b47208 */ /* 0x000fc40006800000 */
[----:B------:R-:W-:Y:S01]  /*65e0*/  FSEL R181, R182, RZ, !P5 ;  /* 0x000000ffb6b57208 */ /* 0x000fe20006800000 */
[----:B---3--:R-:W-:Y:S01]  /*65f0*/  HADD2.F32 R150, -RZ, R150.H0_H0 ;  /* 0x20000096ff967230 */ /* 0x008fe20000004100 */
[----:B------:R-:W-:Y:S01]  /*6600*/  FSEL R179, R179, RZ, !P5 ;  /* 0x000000ffb3b37208 */ /* 0x000fe20006800000 */
[----:B------:R-:W-:Y:S01]  /*6610*/  FMUL.FTZ R82, R87, R82 ;  /* 0x0000005257527220 */ /* 0x000fe20000410000 */
[----:B------:R-:W-:Y:S01]  /*6620*/  FSEL R182, R185, 1, !P5 ;  /* 0x3f800000b9b67808 */ /* 0x000fe20006800000 */
[----:B------:R-:W-:Y:S01]  /*6630*/  FMUL.RZ R204, R187, 0.15915493667125701904 ;  /* 0x3e22f983bbcc7820 */ /* 0x000fe2000040c000 */
[----:B------:R-:W-:Y:S01]  /*6640*/  ISETP.GE.U32.AND P5, PT, R193, R76, PT ;  /* 0x0000004cc100720c */ /* 0x000fe20003fa6070 */
[----:B------:R-:W-:Y:S01]  /*6650*/  FMUL.FTZ R87, R85, R112 ;  /* 0x0000007055577220 */ /* 0x000fe20000410000 */
[----:B------:R-:W-:Y:S01]  /*6660*/  FSEL R193, R80, RZ, !P4 ;  /* 0x000000ff50c17208 */ /* 0x000fe20006000000 */
[----:B------:R-:W-:Y:S01]  /*6670*/  MUFU.SIN R90, R188 ;  /* 0x000000bc005a7308 */ /* 0x000fe20000000400 */
[----:B------:R-:W-:-:S02]  /*6680*/  HADD2.F32 R80, -RZ, R189.H0_H0 ;  /* 0x200000bdff507230 */ /* 0x000fc40000004100 */
[----:B------:R-:W-:Y:S01]  /*6690*/  FMUL.FTZ R150, R115, R150 ;  /* 0x0000009673967220 */ /* 0x000fe20000410000 */
[C---:B0-----:R-:W-:Y:S01]  /*66a0*/  FMUL.FTZ R88, R91.reuse, R88 ;  /* 0x000000585b587220 */ /* 0x041fe20000410000 */
[----:B------:R-:W-:-:S03]  /*66b0*/  FMUL.FTZ R86, R91, R86 ;  /* 0x000000565b567220 */ /* 0x000fc60000410000 */
[----:B------:R1:W-:Y:S01]  /*66c0*/  MUFU.COS R192, R188 ;  /* 0x000000bc00c07308 */ /* 0x0003e20000000000 */
[----:B------:R-:W-:Y:S01]  /*66d0*/  FMUL.FTZ R91, R83, R114 ;  /* 0x00000072535b7220 */ /* 0x000fe20000410000 */
[----:B------:R-:W-:-:S06]  /*66e0*/  FMUL.FTZ R80, R113, R80 ;  /* 0x0000005071507220 */ /* 0x000fcc0000410000 */
[----:B------:R-:W0:Y:S01]  /*66f0*/  MUFU.EX2 R191, R186 ;  /* 0x000000ba00bf7308 */ /* 0x000e220000000800 */
[----:B------:R-:W-:Y:S01]  /*6700*/  FSEL R196, R82, 1, !P4 ;  /* 0x3f80000052c47808 */ /* 0x000fe20006000000 */
[----:B------:R-:W-:Y:S01]  /*6710*/  FMUL.FTZ R82, R85, R114 ;  /* 0x0000007255527220 */ /* 0x000fe20000410000 */
[----:B------:R-:W-:Y:S01]  /*6720*/  FSEL R194, R150, RZ, !P4 ;  /* 0x000000ff96c27208 */ /* 0x000fe20006000000 */
[----:B----4-:R-:W-:-:S04]  /*6730*/  HADD2.F32 R84, -RZ, R84.H0_H0 ;  /* 0x20000054ff547230 */ /* 0x010fc80000004100 */
[----:B------:R-:W-:Y:S01]  /*6740*/  MUFU.SIN R200, R204 ;  /* 0x000000cc00c87308 */ /* 0x000fe20000000400 */
[----:B-1----:R-:W-:Y:S02]  /*6750*/  HADD2.F32 R188, -RZ, R183.H0_H0 ;  /* 0x200000b7ffbc7230 */ /* 0x002fe40000004100 */
[----:B------:R-:W-:Y:S01]  /*6760*/  FMUL.RZ R150, R91, 0.15915493667125701904 ;  /* 0x3e22f9835b967820 */ /* 0x000fe2000040c000 */
[----:B------:R-:W-:-:S04]  /*6770*/  FSEL R183, R80, RZ, !P3 ;  /* 0x000000ff50b77208 */ /* 0x000fc80005800000 */
[----:B------:R-:W-:Y:S01]  /*6780*/  MUFU.COS R204, R204 ;  /* 0x000000cc00cc7308 */ /* 0x000fe20000000000 */
[----:B------:R-:W-:-:S07]  /*6790*/  HADD2.F32 R80, -RZ, R89.H0_H0 ;  /* 0x20000059ff507230 */ /* 0x000fce0000004100 */
[----:B------:R-:W1:Y:S01]  /*67a0*/  MUFU.EX2 R87, R87 ;  /* 0x0000005700577308 */ /* 0x000e620000000800 */
[C---:B------:R-:W-:Y:S01]  /*67b0*/  FMUL.FTZ R84, R111.reuse, R84 ;  /* 0x000000546f547220 */ /* 0x040fe20000410000 */
[----:B------:R-:W-:Y:S01]  /*67c0*/  FMUL.FTZ R80, R111, R80 ;  /* 0x000000506f507220 */ /* 0x000fe20000410000 */
[C---:B0-----:R-:W-:Y:S01]  /*67d0*/  FMUL.FTZ R189, R191.reuse, R192 ;  /* 0x000000c0bfbd7220 */ /* 0x041fe20000410000 */
[----:B------:R-:W-:-:S04]  /*67e0*/  FMUL.FTZ R90, R191, R90 ;  /* 0x0000005abf5a7220 */ /* 0x000fc80000410000 */
[----:B------:R-:W-:Y:S01]  /*67f0*/  MUFU.EX2 R82, R82 ;  /* 0x0000005200527308 */ /* 0x000fe20000000800 */
[----:B------:R-:W-:Y:S01]  /*6800*/  FSEL R191, R84, RZ, !P6 ;  /* 0x000000ff54bf7208 */ /* 0x000fe20007000000 */
[----:B------:R-:W-:-:S06]  /*6810*/  FMUL.FTZ R187, R117, R188 ;  /* 0x000000bc75bb7220 */ /* 0x000fcc0000410000 */
[----:B------:R-:W0:Y:S01]  /*6820*/  MUFU.COS R91, R150 ;  /* 0x00000096005b7308 */ /* 0x000e220000000000 */
[-C--:B------:R-:W-:Y:S01]  /*6830*/  FMUL.FTZ R84, R137, R158.reuse ;  /* 0x0000009e89547220 */ /* 0x080fe20000410000 */
[----:B------:R-:W-:Y:S01]  /*6840*/  FSEL R188, R190, 1, !P2 ;  /* 0x3f800000bebc7808 */ /* 0x000fe20005000000 */
[----:B------:R-:W-:Y:S01]  /*6850*/  HADD2.F32 R184, -RZ, R184.H0_H0 ;  /* 0x200000b8ffb87230 */ /* 0x000fe20000004100 */
[----:B------:R-:W-:Y:S01]  /*6860*/  FSEL R190, R80, RZ, !P6 ;  /* 0x000000ff50be7208 */ /* 0x000fe20007000000 */
[----:B------:R-:W-:Y:S01]  /*6870*/  FMUL.FTZ R80, R139, R158 ;  /* 0x0000009e8b507220 */ /* 0x000fe20000410000 */
[C---:B-1----:R-:W-:Y:S01]  /*6880*/  FMUL.FTZ R201, R87.reuse, R204 ;  /* 0x000000cc57c97220 */ /* 0x042fe20000410000 */
[----:B------:R-:W-:Y:S01]  /*6890*/  FMUL.FTZ R197, R87, R200 ;  /* 0x000000c857c57220 */ /* 0x000fe20000410000 */
[----:B------:R-:W1:Y:S01]  /*68a0*/  MUFU.SIN R203, R150 ;  /* 0x0000009600cb7308 */ /* 0x000e620000000400 */
[----:B------:R-:W-:Y:S01]  /*68b0*/  FFMA.FTZ R87, R139, R162, R84 ;  /* 0x000000a28b577223 */ /* 0x000fe20000010054 */
[----:B------:R-:W-:Y:S01]  /*68c0*/  FSEL R202, R86, RZ, !P3 ;  /* 0x000000ff56ca7208 */ /* 0x000fe20005800000 */
[----:B------:R-:W-:Y:S01]  /*68d0*/  FMUL.FTZ R86, R83, R116 ;  /* 0x0000007453567220 */ /* 0x000fe20000410000 */
[----:B------:R-:W-:Y:S01]  /*68e0*/  FMUL.FTZ R184, R115, R184 ;  /* 0x000000b873b87220 */ /* 0x000fe20000410000 */
[----:B--2---:R-:W-:-:S02]  /*68f0*/  HADD2.F32 R152, -RZ, R152.H0_H0 ;  /* 0x20000098ff987230 */ /* 0x004fc40000004100 */
[----:B------:R-:W-:Y:S01]  /*6900*/  FFMA.FTZ R80, R137, R162, -R80 ;  /* 0x000000a289507223 */ /* 0x000fe20000010850 */
[----:B------:R-:W-:Y:S01]  /*6910*/  FSEL R185, R151, RZ, !P2 ;  /* 0x000000ff97b97208 */ /* 0x000fe20005000000 */
[----:B------:R-:W-:Y:S01]  /*6920*/  FADD.FTZ R87, R160, R87 ;  /* 0x00000057a0577221 */ /* 0x000fe20000010000 */
[C---:B------:R-:W-:Y:S02]  /*6930*/  IADD3 R151, PT, PT, R135.reuse, 0xd, RZ ;  /* 0x0000000d87977810 */ /* 0x040fe40007ffe0ff */
[----:B------:R-:W-:Y:S01]  /*6940*/  FSEL R198, R88, 1, !P3 ;  /* 0x3f80000058c67808 */ /* 0x000fe20005800000 */
[----:B------:R-:W-:Y:S01]  /*6950*/  FMUL.RZ R88, R86, 0.15915493667125701904 ;  /* 0x3e22f98356587820 */ /* 0x000fe2000040c000 */
[----:B------:R-:W-:Y:S01]  /*6960*/  IADD3 R89, PT, PT, R135, 0xf, RZ ;  /* 0x0000000f87597810 */ /* 0x000fe20007ffe0ff */
[----:B------:R-:W-:Y:S01]  /*6970*/  FADD.FTZ R86, R161, R80 ;  /* 0x00000050a1567221 */ /* 0x000fe20000010000 */
[----:B0-----:R-:W-:Y:S01]  /*6980*/  FMUL.FTZ R204, R82, R91 ;  /* 0x0000005b52cc7220 */ /* 0x001fe20000410000 */
[----:B------:R-:W-:Y:S01]  /*6990*/  FSEL R195, R184, RZ, !P4 ;  /* 0x000000ffb8c37208 */ /* 0x000fe20006000000 */
[----:B------:R-:W-:Y:S01]  /*69a0*/  FMUL.FTZ R152, R113, R152 ;  /* 0x0000009871987220 */ /* 0x000fe20000410000 */
[----:B------:R-:W-:Y:S01]  /*69b0*/  FMUL.FTZ R91, R165, R87 ;  /* 0x00000057a55b7220 */ /* 0x000fe20000410000 */
[----:B------:R-:W-:Y:S01]  /*69c0*/  ISETP.GE.U32.AND P4, PT, R151, R76, PT ;  /* 0x0000004c9700720c */ /* 0x000fe20003f86070 */
[----:B------:R-:W-:Y:S01]  /*69d0*/  FMUL.FTZ R84, R157, R158 ;  /* 0x0000009e9d547220 */ /* 0x000fe20000410000 */
[----:B------:R-:W-:-:S02]  /*69e0*/  FSEL R192, R90, RZ, !P6 ;  /* 0x000000ff5ac07208 */ /* 0x000fc40007000000 */
[----:B------:R-:W-:Y:S02]  /*69f0*/  FSEL R189, R189, 1, !P6 ;  /* 0x3f800000bdbd7808 */ /* 0x000fe40007000000 */
[----:B------:R-:W-:Y:S02]  /*6a00*/  IADD3 R151, PT, PT, R135, 0xe, RZ ;  /* 0x0000000e87977810 */ /* 0x000fe40007ffe0ff */
[----:B------:R-:W-:Y:S01]  /*6a10*/  ISETP.GE.U32.AND P6, PT, R89, R76, PT ;  /* 0x0000004c5900720c */ /* 0x000fe20003fc6070 */
[-C--:B------:R-:W-:Y:S01]  /*6a20*/  FMUL.FTZ R89, R165, R86.reuse ;  /* 0x00000056a5597220 */ /* 0x080fe20000410000 */
[----:B------:R-:W-:Y:S01]  /*6a30*/  FFMA.FTZ R86, R164, R86, -R91 ;  /* 0x00000056a4567223 */ /* 0x000fe2000001085b */
[----:B------:R-:W-:Y:S01]  /*6a40*/  FSEL R184, R152, RZ, !P3 ;  /* 0x000000ff98b87208 */ /* 0x000fe20005800000 */
[----:B------:R-:W-:Y:S01]  /*6a50*/  FMUL.FTZ R80, R155, R158 ;  /* 0x0000009e9b507220 */ /* 0x000fe20000410000 */
[----:B------:R-:W-:Y:S01]  /*6a60*/  ISETP.GE.U32.AND P3, PT, R151, R76, PT ;  /* 0x0000004c9700720c */ /* 0x000fe20003f66070 */
[-C--:B------:R-:W-:Y:S01]  /*6a70*/  FFMA.FTZ R84, R155, R162.reuse, R84 ;  /* 0x000000a29b547223 */ /* 0x080fe20000010054 */
[----:B------:R-:W-:Y:S01]  /*6a80*/  FFMA.FTZ R151, R164, R87, R89 ;  /* 0x00000057a4977223 */ /* 0x000fe20000010059 */
[----:B------:R-:W-:Y:S01]  /*6a90*/  FADD.FTZ R86, R163, R86 ;  /* 0x00000056a3567221 */ /* 0x000fe20000010000 */
[----:B-1----:R-:W-:Y:S01]  /*6aa0*/  FMUL.FTZ R203, R82, R203 ;  /* 0x000000cb52cb7220 */ /* 0x002fe20000410000 */
[----:B------:R-:W-:Y:S01]  /*6ab0*/  FFMA.FTZ R82, R157, R162, -R80 ;  /* 0x000000a29d527223 */ /* 0x000fe20000010850 */
[C---:B------:R-:W-:Y:S01]  /*6ac0*/  FMUL.FTZ R89, R165.reuse, R84 ;  /* 0x00000054a5597220 */ /* 0x040fe20000410000 */
[----:B------:R-:W-:Y:S01]  /*6ad0*/  FADD.FTZ R151, R166, R151 ;  /* 0x00000097a6977221 */ /* 0x000fe20000010000 */
[----:B------:R-:W-:Y:S01]  /*6ae0*/  FMUL.FTZ R90, R170, R86 ;  /* 0x00000056aa5a7220 */ /* 0x000fe20000410000 */
[-C--:B------:R-:W-:Y:S01]  /*6af0*/  FMUL.FTZ R91, R165, R82.reuse ;  /* 0x00000052a55b7220 */ /* 0x080fe20000410000 */
[----:B------:R-:W-:Y:S01]  /*6b00*/  FFMA.FTZ R89, R164, R82, -R89 ;  /* 0x00000052a4597223 */ /* 0x000fe20000010859 */
[-C--:B------:R-:W-:Y:S01]  /*6b10*/  FMUL.FTZ R82, R170, R151.reuse ;  /* 0x00000097aa527220 */ /* 0x080fe20000410000 */
[----:B------:R-:W-:Y:S01]  /*6b20*/  FMUL.FTZ R80, R85, R116 ;  /* 0x0000007455507220 */ /* 0x000fe20000410000 */
[----:B------:R-:W-:Y:S01]  /*6b30*/  FFMA.FTZ R151, R169, R151, R90 ;  /* 0x00000097a9977223 */ /* 0x000fe2000001005a */
[----:B------:R-:W-:Y:S01]  /*6b40*/  MUFU.SIN R207, R88 ;  /* 0x0000005800cf7308 */ /* 0x000fe20000000400 */
[----:B------:R-:W-:-:S02]  /*6b50*/  HADD2.F32 R186, -RZ, R153.H0_H0 ;  /* 0x20000099ffba7230 */ /* 0x000fc40000004100 */
[----:B------:R-:W-:-:S05]  /*6b60*/  FADD.FTZ R151, R168, R151 ;  /* 0x00000097a8977221 */ /* 0x000fca0000010000 */
[----:B------:R0:W-:Y:S01]  /*6b70*/  MUFU.COS R87, R88 ;  /* 0x0000005800577308 */ /* 0x0001e20000000000 */
[----:B------:R-:W-:Y:S01]  /*6b80*/  FMUL.FTZ R150, R174, R151 ;  /* 0x00000097ae967220 */ /* 0x000fe20000410000 */
[----:B------:R-:W-:Y:S01]  /*6b90*/  FMUL.FTZ R186, R117, R186 ;  /* 0x000000ba75ba7220 */ /* 0x000fe20000410000 */
[----:B0-----:R-:W-:-:S05]  /*6ba0*/  FFMA.FTZ R88, R169, R86, -R82 ;  /* 0x00000056a9587223 */ /* 0x001fca0000010852 */
[----:B------:R-:W0:Y:S01]  /*6bb0*/  MUFU.EX2 R80, R80 ;  /* 0x0000005000507308 */ /* 0x000e220000000800 */
[----:B------:R-:W-:Y:S01]  /*6bc0*/  FADD.FTZ R90, R167, R88 ;  /* 0x00000058a75a7221 */ /* 0x000fe20000010000 */
[----:B------:R-:W-:Y:S01]  /*6bd0*/  FFMA.FTZ R91, R164, R84, R91 ;  /* 0x00000054a45b7223 */ /* 0x000fe2000001005b */
[----:B------:R-:W-:Y:S01]  /*6be0*/  FMUL.FTZ R88, R170, R89 ;  /* 0x00000059aa587220 */ /* 0x000fe20000410000 */
[----:B------:R-:W-:Y:S01]  /*6bf0*/  IADD3 R153, PT, PT, R135, 0xc, RZ ;  /* 0x0000000c87997810 */ /* 0x000fe20007ffe0ff */
[-C--:B------:R-:W-:Y:S01]  /*6c00*/  FMUL.FTZ R152, R174, R90.reuse ;  /* 0x0000005aae987220 */ /* 0x080fe20000410000 */
[----:B------:R-:W-:Y:S01]  /*6c10*/  FFMA.FTZ R150, R173, R90, -R150 ;  /* 0x0000005aad967223 */ /* 0x000fe20000010896 */
[----:B------:R-:W-:Y:S01]  /*6c20*/  FMUL.FTZ R84, R83, R120 ;  /* 0x0000007853547220 */ /* 0x000fe20000410000 */
[-C--:B------:R-:W-:Y:S01]  /*6c30*/  FMUL.FTZ R86, R170, R91.reuse ;  /* 0x0000005baa567220 */ /* 0x080fe20000410000 */
[----:B------:R-:W-:Y:S01]  /*6c40*/  FFMA.FTZ R88, R169, R91, R88 ;  /* 0x0000005ba9587223 */ /* 0x000fe20000010058 */
[----:B------:R-:W-:Y:S01]  /*6c50*/  FSEL R186, R186, RZ, !P2 ;  /* 0x000000ffbaba7208 */ /* 0x000fe20005000000 */
[----:B------:R-:W-:Y:S01]  /*6c60*/  FFMA.FTZ R151, R173, R151, R152 ;  /* 0x00000097ad977223 */ /* 0x000fe20000010098 */
[----:B------:R-:W-:Y:S01]  /*6c70*/  FSEL R187, R187, RZ, !P2 ;  /* 0x000000ffbbbb7208 */ /* 0x000fe20005000000 */
[----:B------:R-:W-:Y:S01]  /*6c80*/  FADD.FTZ R150, R171, R150 ;  /* 0x00000096ab967221 */ /* 0x000fe20000010000 */
[----:B------:R-:W-:Y:S01]  /*6c90*/  ISETP.GE.U32.AND P2, PT, R153, R76, PT ;  /* 0x0000004c9900720c */ /* 0x000fe20003f46070 */
[----:B------:R-:W-:Y:S01]  /*6ca0*/  FMUL.RZ R153, R84, 0.15915493667125701904 ;  /* 0x3e22f98354997820 */ /* 0x000fe2000040c000 */
[----:B------:R-:W-:Y:S01]  /*6cb0*/  FFMA.FTZ R86, R169, R89, -R86 ;  /* 0x00000059a9567223 */ /* 0x000fe20000010856 */
[----:B------:R-:W-:Y:S01]  /*6cc0*/  FMUL.FTZ R84, R174, R88 ;  /* 0x00000058ae547220 */ /* 0x000fe20000410000 */
[----:B------:R-:W-:Y:S01]  /*6cd0*/  FADD.FTZ R151, R172, R151 ;  /* 0x00000097ac977221 */ /* 0x000fe20000010000 */
[----:B------:R-:W-:Y:S01]  /*6ce0*/  FMUL.FTZ R82, R85, R120 ;  /* 0x0000007855527220 */ /* 0x000fe20000410000 */
[----:B------:R-:W-:Y:S01]  /*6cf0*/  FMUL.FTZ R91, R175, R150 ;  /* 0x00000096af5b7220 */ /* 0x000fe20000410000 */
[-C--:B------:R-:W-:Y:S01]  /*6d00*/  FFMA.FTZ R84, R173, R86.reuse, -R84 ;  /* 0x00000056ad547223 */ /* 0x080fe20000010854 */
[C---:B0-----:R-:W-:Y:S01]  /*6d10*/  FMUL.FTZ R210, R80.reuse, R87 ;  /* 0x0000005750d27220 */ /* 0x041fe20000410000 */
[----:B------:R-:W-:Y:S01]  /*6d20*/  FMUL.FTZ R207, R80, R207 ;  /* 0x000000cf50cf7220 */ /* 0x000fe20000410000 */
[----:B------:R-:W-:Y:S01]  /*6d30*/  FMUL.FTZ R86, R174, R86 ;  /* 0x00000056ae567220 */ /* 0x000fe20000410000 */
[-C--:B------:R-:W-:Y:S01]  /*6d40*/  FMUL.FTZ R89, R175, R151.reuse ;  /* 0x00000097af597220 */ /* 0x080fe20000410000 */
[C---:B------:R-:W-:Y:S01]  /*6d50*/  FFMA.FTZ R80, R178.reuse, R151, R91 ;  /* 0x00000097b2507223 */ /* 0x040fe2000001005b */
[----:B------:R-:W-:Y:S01]  /*6d60*/  MUFU.EX2 R82, R82 ;  /* 0x0000005200527308 */ /* 0x000fe20000000800 */
[----:B------:R-:W-:Y:S01]  /*6d70*/  FFMA.FTZ R86, R173, R88, R86 ;  /* 0x00000058ad567223 */ /* 0x000fe20000010056 */
[----:B------:R-:W-:Y:S01]  /*6d80*/  FFMA.FTZ R91, R178, R150, -R89 ;  /* 0x00000096b25b7223 */ /* 0x000fe20000010859 */
[----:B------:R-:W-:-:S05]  /*6d90*/  FADD.FTZ R88, R177, R80 ;  /* 0x00000050b1587221 */ /* 0x000fca0000010000 */
[----:B------:R-:W0:Y:S01]  /*6da0*/  MUFU.COS R87, R153 ;  /* 0x0000009900577308 */ /* 0x000e220000000000 */
[----:B------:R-:W-:Y:S01]  /*6db0*/  FADD.FTZ R80, R176, R91 ;  /* 0x0000005bb0507221 */ /* 0x000fe20000010000 */
[----:B------:R-:W-:Y:S01]  /*6dc0*/  FMUL.FTZ R151, R179, R88 ;  /* 0x00000058b3977220 */ /* 0x000fe20000410000 */
[----:B------:R-:W-:-:S03]  /*6dd0*/  FMUL.FTZ R89, R175, R86 ;  /* 0x00000056af597220 */ /* 0x000fc60000410000 */
[----:B------:R-:W-:Y:S02]  /*6de0*/  FFMA.FTZ R151, R182, R80, -R151 ;  /* 0x00000050b6977223 */ /* 0x000fe40000010897 */
[----:B------:R1:W2:Y:S01]  /*6df0*/  MUFU.SIN R211, R153 ;  /* 0x0000009900d37308 */ /* 0x0002a20000000400 */
[----:B------:R-:W-:Y:S01]  /*6e00*/  FMUL.FTZ R83, R83, R122 ;  /* 0x0000007a53537220 */ /* 0x000fe20000410000 */
[----:B------:R-:W-:Y:S01]  /*6e10*/  FADD.FTZ R151, R180, R151 ;  /* 0x00000097b4977221 */ /* 0x000fe20000010000 */
[----:B-1----:R-:W-:Y:S01]  /*6e20*/  FMUL.FTZ R153, R179, R80 ;  /* 0x00000050b3997220 */ /* 0x002fe20000410000 */
[----:B------:R-:W-:-:S03]  /*6e30*/  FFMA.FTZ R89, R178, R84, -R89 ;  /* 0x00000054b2597223 */ /* 0x000fc60000010859 */
[----:B------:R-:W-:Y:S01]  /*6e40*/  FFMA.FTZ R88, R182, R88, R153 ;  /* 0x00000058b6587223 */ /* 0x000fe20000010099 */
[----:B------:R-:W-:Y:S01]  /*6e50*/  FMUL.FTZ R91, R175, R84 ;  /* 0x00000054af5b7220 */ /* 0x000fe20000410000 */
[----:B0-----:R-:W-:Y:S01]  /*6e60*/  FMUL.FTZ R212, R82, R87 ;  /* 0x0000005752d47220 */ /* 0x001fe20000410000 */
[----:B------:R-:W-:Y:S01]  /*6e70*/  FMUL.FTZ R87, R185, R151 ;  /* 0x00000097b9577220 */ /* 0x000fe20000410000 */
[----:B------:R-:W-:Y:S01]  /*6e80*/  FADD.FTZ R88, R181, R88 ;  /* 0x00000058b5587221 */ /* 0x000fe20000010000 */
[----:B------:R-:W-:Y:S01]  /*6e90*/  FMUL.RZ R90, R83, 0.15915493667125701904 ;  /* 0x3e22f983535a7820 */ /* 0x000fe2000040c000 */
[----:B------:R-:W-:Y:S01]  /*6ea0*/  FFMA.FTZ R91, R178, R86, R91 ;  /* 0x00000056b25b7223 */ /* 0x000fe2000001005b */
[----:B------:R-:W-:Y:S01]  /*6eb0*/  FMUL.FTZ R83, R179, R89 ;  /* 0x00000059b3537220 */ /* 0x000fe20000410000 */
[-C--:B------:R-:W-:Y:S01]  /*6ec0*/  FMUL.FTZ R80, R185, R88.reuse ;  /* 0x00000058b9507220 */ /* 0x080fe20000410000 */
[----:B------:R-:W-:Y:S01]  /*6ed0*/  FFMA.FTZ R88, R188, R88, R87 ;  /* 0x00000058bc587223 */ /* 0x000fe20000010057 */
[----:B------:R-:W-:Y:S01]  /*6ee0*/  FMUL.FTZ R85, R85, R122 ;  /* 0x0000007a55557220 */ /* 0x000fe20000410000 */
[-C--:B------:R-:W-:Y:S01]  /*6ef0*/  FFMA.FTZ R84, R182, R91.reuse, R83 ;  /* 0x0000005bb6547223 */ /* 0x080fe20000010053 */
[----:B------:R-:W-:Y:S01]  /*6f00*/  FMUL.FTZ R91, R179, R91 ;  /* 0x0000005bb35b7220 */ /* 0x000fe20000410000 */
[----:B------:R-:W-:Y:S01]  /*6f10*/  FFMA.FTZ R151, R188, R151, -R80 ;  /* 0x00000097bc977223 */ /* 0x000fe20000010850 */
[----:B------:R-:W-:Y:S01]  /*6f20*/  FADD.FTZ R88, R187, R88 ;  /* 0x00000058bb587221 */ /* 0x000fe20000010000 */
[----:B--2---:R-:W-:Y:S01]  /*6f30*/  FMUL.FTZ R211, R82, R211 ;  /* 0x000000d352d37220 */ /* 0x004fe20000410000 */
[----:B------:R-:W-:Y:S01]  /*6f40*/  MUFU.EX2 R85, R85 ;  /* 0x0000005500557308 */ /* 0x000fe20000000800 */
[----:B------:R-:W0:Y:S01]  /*6f50*/  LDS.U16 R82, [R81+0x2c] ;  /* 0x00002c0051527984 */ /* 0x000e220000000400 */
[----:B------:R-:W-:Y:S01]  /*6f60*/  FFMA.FTZ R91, R182, R89, -R91 ;  /* 0x00000059b65b7223 */ /* 0x000fe2000001085b */
[----:B------:R-:W-:Y:S01]  /*6f70*/  FADD.FTZ R151, R186, R151 ;  /* 0x00000097ba977221 */ /* 0x000fe20000010000 */
[C---:B------:R-:W-:Y:S01]  /*6f80*/  FMUL.FTZ R89, R193.reuse, R88 ;  /* 0x00000058c1597220 */ /* 0x040fe20000410000 */
[----:B------:R-:W1:Y:S03]  /*6f90*/  LDS.U16 R83, [R81+0x2e] ;  /* 0x00002e0051537984 */ /* 0x000e660000000400 */
[----:B------:R-:W2:Y:S01]  /*6fa0*/  MUFU.COS R216, R90 ;  /* 0x0000005a00d87308 */ /* 0x000ea20000000000 */
[-C--:B------:R-:W-:Y:S01]  /*6fb0*/  FMUL.FTZ R153, R193, R151.reuse ;  /* 0x00000097c1997220 */ /* 0x080fe20000410000 */
[----:B------:R-:W-:-:S06]  /*6fc0*/  FFMA.FTZ R151, R196, R151, -R89 ;  /* 0x00000097c4977223 */ /* 0x000fcc0000010859 */
[----:B------:R-:W3:Y:S01]  /*6fd0*/  MUFU.SIN R80, R90 ;  /* 0x0000005a00507308 */ /* 0x000ee20000000400 */
[----:B------:R-:W-:Y:S01]  /*6fe0*/  FFMA.FTZ R88, R196, R88, R153 ;  /* 0x00000058c4587223 */ /* 0x000fe20000010099 */
[----:B------:R-:W-:Y:S01]  /*6ff0*/  FADD.FTZ R151, R194, R151 ;  /* 0x00000097c2977221 */ /* 0x000fe20000010000 */
[C---:B------:R-:W-:Y:S01]  /*7000*/  FMUL.FTZ R89, R185.reuse, R91 ;  /* 0x0000005bb9597220 */ /* 0x040fe20000410000 */
[-C--:B------:R-:W-:Y:S01]  /*7010*/  FMUL.FTZ R87, R185, R84.reuse ;  /* 0x00000054b9577220 */ /* 0x080fe20000410000 */
[----:B------:R-:W-:Y:S01]  /*7020*/  FADD.FTZ R153, R195, R88 ;  /* 0x00000058c3997221 */ /* 0x000fe20000010000 */
[----:B------:R-:W-:Y:S01]  /*7030*/  FMUL.FTZ R199, R202, R151 ;  /* 0x00000097cac77220 */ /* 0x000fe20000410000 */
[C---:B------:R-:W-:Y:S01]  /*7040*/  FFMA.FTZ R89, R188.reuse, R84, R89 ;  /* 0x00000054bc597223 */ /* 0x040fe20000010059 */
[----:B------:R-:W-:Y:S01]  /*7050*/  FFMA.FTZ R87, R188, R91, -R87 ;  /* 0x0000005bbc577223 */ /* 0x000fe20000010857 */
[C---:B--2---:R-:W-:Y:S01]  /*7060*/  FMUL.FTZ R216, R85.reuse, R216 ;  /* 0x000000d855d87220 */ /* 0x044fe20000410000 */
[-C--:B------:R-:W-:Y:S01]  /*7070*/  FFMA.FTZ R86, R198, R153.reuse, R199 ;  /* 0x00000099c6567223 */ /* 0x080fe200000100c7 */
[----:B------:R-:W-:Y:S01]  /*7080*/  FMUL.FTZ R153, R202, R153 ;  /* 0x00000099ca997220 */ /* 0x000fe20000410000 */
[----:B------:R-:W-:Y:S01]  /*7090*/  LDS.U16 R84, [R81+0x30] ;  /* 0x0000300051547984 */ /* 0x000fe20000000400 */
[----:B---3--:R-:W-:-:S03]  /*70a0*/  FMUL.FTZ R213, R85, R80 ;  /* 0x0000005055d57220 */ /* 0x008fc60000410000 */
[----:B------:R-:W2:Y:S01]  /*70b0*/  LDS.U16 R85, [R81+0x32] ;  /* 0x0000320051557984 */ /* 0x000ea20000000400 */
[C---:B------:R-:W-:Y:S01]  /*70c0*/  FMUL.FTZ R91, R193.reuse, R87 ;  /* 0x00000057c15b7220 */ /* 0x040fe20000410000 */
[----:B------:R-:W-:Y:S01]  /*70d0*/  FFMA.FTZ R153, R198, R151, -R153 ;  /* 0x00000097c6997223 */ /* 0x000fe20000010899 */
[-C--:B------:R-:W-:Y:S02]  /*70e0*/  FMUL.FTZ R80, R193, R89.reuse ;  /* 0x00000059c1507220 */ /* 0x080fe40000410000 */
[----:B------:R-:W-:Y:S01]  /*70f0*/  FFMA.FTZ R91, R196, R89, R91 ;  /* 0x00000059c45b7223 */ /* 0x000fe2000001005b */
[----:B------:R-:W-:Y:S01]  /*7100*/  FADD.FTZ R153, R184, R153 ;  /* 0x00000099b8997221 */ /* 0x000fe20000010000 */
[----:B------:R-:W-:Y:S01]  /*7110*/  FFMA.FTZ R87, R196, R87, -R80 ;  /* 0x00000057c4577223 */ /* 0x000fe20000010850 */
[----:B------:R-:W-:Y:S01]  /*7120*/  FADD.FTZ R86, R183, R86 ;  /* 0x00000056b7567221 */ /* 0x000fe20000010000 */
[----:B------:R-:W-:Y:S01]  /*7130*/  FMUL.FTZ R89, R202, R91 ;  /* 0x0000005bca597220 */ /* 0x000fe20000410000 */
[----:B------:R-:W-:Y:S01]  /*7140*/  FMUL.FTZ R151, R192, R153 ;  /* 0x00000099c0977220 */ /* 0x000fe20000410000 */
[-C--:B------:R-:W-:Y:S01]  /*7150*/  FMUL.FTZ R80, R202, R87.reuse ;  /* 0x00000057ca507220 */ /* 0x080fe20000410000 */
[-C--:B------:R-:W-:Y:S01]  /*7160*/  FMUL.FTZ R88, R192, R86.reuse ;  /* 0x00000056c0587220 */ /* 0x080fe20000410000 */
[----:B------:R-:W-:Y:S01]  /*7170*/  FFMA.FTZ R89, R198, R87, -R89 ;  /* 0x00000057c6597223 */ /* 0x000fe20000010859 */
[C---:B------:R-:W-:Y:S01]  /*7180*/  FFMA.FTZ R151, R189.reuse, R86, R151 ;  /* 0x00000056bd977223 */ /* 0x040fe20000010097 */
[----:B------:R-:W3:Y:S01]  /*7190*/  LDS.U16 R87, [R81+0x36] ;  /* 0x0000360051577984 */ /* 0x000ee20000000400 */
[----:B------:R-:W-:-:S03]  /*71a0*/  FFMA.FTZ R152, R189, R153, -R88 ;  /* 0x00000099bd987223 */ /* 0x000fc60000010858 */
[----:B------:R-:W4:Y:S01]  /*71b0*/  LDS.U16 R86, [R81+0x34] ;  /* 0x0000340051567984 */ /* 0x000f220000000400 */
[----:B0-----:R-:W-:Y:S01]  /*71c0*/  HADD2.F32 R88, -RZ, R82.H0_H0 ;  /* 0x20000052ff587230 */ /* 0x001fe20000004100 */
[----:B------:R-:W-:Y:S01]  /*71d0*/  FSEL R197, R197, RZ, !P5 ;  /* 0x000000ffc5c57208 */ /* 0x000fe20006800000 */
[----:B-1----:R-:W-:Y:S02]  /*71e0*/  HADD2.F32 R90, -RZ, R83.H0_H0 ;  /* 0x20000053ff5a7230 */ /* 0x002fe40000004100 */
[----:B------:R-:W-:Y:S01]  /*71f0*/  FADD.FTZ R206, R190, R151 ;  /* 0x00000097bece7221 */ /* 0x000fe20000010000 */
[----:B------:R-:W0:Y:S01]  /*7200*/  LDS.U16 R83, [R81+0x38] ;  /* 0x0000380051537984 */ /* 0x000e220000000400 */
[----:B------:R-:W-:Y:S01]  /*7210*/  FMUL.FTZ R88, R109, R88 ;  /* 0x000000586d587220 */ /* 0x000fe20000410000 */
[----:B------:R-:W-:Y:S01]  /*7220*/  FFMA.FTZ R91, R198, R91, R80 ;  /* 0x0000005bc65b7223 */ /* 0x000fe20000010050 */
[----:B------:R-:W-:Y:S01]  /*7230*/  FSEL R201, R201, 1, !P5 ;  /* 0x3f800000c9c97808 */ /* 0x000fe20006800000 */
[----:B------:R-:W-:-:S02]  /*7240*/  FMUL.FTZ R150, R192, R89 ;  /* 0x00000059c0967220 */ /* 0x000fc40000410000 */
[----:B------:R-:W-:Y:S01]  /*7250*/  FSEL R199, R88, RZ, !P5 ;  /* 0x000000ff58c77208 */ /* 0x000fe20006800000 */
[----:B------:R-:W-:Y:S01]  /*7260*/  FADD.FTZ R152, R191, R152 ;  /* 0x00000098bf987221 */ /* 0x000fe20000010000 */
[----:B------:R-:W1:Y:S01]  /*7270*/  LDS.U16 R88, [R81+0x3a] ;  /* 0x00003a0051587984 */ /* 0x000e620000000400 */
[----:B------:R-:W-:Y:S01]  /*7280*/  FMUL.FTZ R200, R197, R206 ;  /* 0x000000cec5c87220 */ /* 0x000fe20000410000 */
[----:B------:R-:W-:Y:S01]  /*7290*/  FMUL.FTZ R90, R109, R90 ;  /* 0x0000005a6d5a7220 */ /* 0x000fe20000410000 */
[-C--:B------:R-:W-:Y:S01]  /*72a0*/  FFMA.FTZ R82, R189, R91.reuse, R150 ;  /* 0x0000005bbd527223 */ /* 0x080fe20000010096 */
[----:B------:R-:W-:Y:S01]  /*72b0*/  FMUL.FTZ R80, R192, R91 ;  /* 0x0000005bc0507220 */ /* 0x000fe20000410000 */
[-C--:B------:R-:W-:Y:S01]  /*72c0*/  FFMA.FTZ R150, R201, R152.reuse, -R200 ;  /* 0x00000098c9967223 */ /* 0x080fe200000108c8 */
[----:B------:R-:W-:Y:S01]  /*72d0*/  FMUL.FTZ R152, R197, R152 ;  /* 0x00000098c5987220 */ /* 0x000fe20000410000 */
[----:B------:R-:W-:Y:S01]  /*72e0*/  FSEL R200, R90, RZ, !P5 ;  /* 0x000000ff5ac87208 */ /* 0x000fe20006800000 */
[----:B--2---:R-:W-:-:S02]  /*72f0*/  HADD2.F32 R90, -RZ, R85.H0_H0 ;  /* 0x20000055ff5a7230 */ /* 0x004fc40000004100 */
[----:B------:R-:W-:Y:S01]  /*7300*/  FFMA.FTZ R80, R189, R89, -R80 ;  /* 0x00000059bd507223 */ /* 0x000fe20000010850 */
[----:B------:R-:W-:Y:S01]  /*7310*/  HADD2.F32 R84, -RZ, R84.H0_H0 ;  /* 0x20000054ff547230 */ /* 0x000fe20000004100 */
[----:B------:R-:W-:Y:S01]  /*7320*/  FSEL R203, R203, RZ, !P2 ;  /* 0x000000ffcbcb7208 */ /* 0x000fe20005000000 */
[----:B------:R-:W-:Y:S01]  /*7330*/  FFMA.FTZ R89, R201, R206, R152 ;  /* 0x000000cec9597223 */ /* 0x000fe20000010098 */
[----:B------:R-:W-:Y:S01]  /*7340*/  FADD.FTZ R150, R199, R150 ;  /* 0x00000096c7967221 */ /* 0x000fe20000010000 */
[----:B------:R-:W2:Y:S01]  /*7350*/  LDS.U16 R85, [R81+0x3e] ;  /* 0x00003e0051557984 */ /* 0x000ea20000000400 */
[----:B------:R-:W-:Y:S01]  /*7360*/  FSEL R204, R204, 1, !P2 ;  /* 0x3f800000cccc7808 */ /* 0x000fe20005000000 */
[C---:B------:R-:W-:Y:S01]  /*7370*/  FMUL.FTZ R90, R107.reuse, R90 ;  /* 0x0000005a6b5a7220 */ /* 0x040fe20000410000 */
[----:B------:R-:W-:Y:S01]  /*7380*/  FMUL.FTZ R205, R107, R84 ;  /* 0x000000546bcd7220 */ /* 0x000fe20000410000 */
[----:B------:R-:W-:Y:S01]  /*7390*/  FADD.FTZ R89, R200, R89 ;  /* 0x00000059c8597221 */ /* 0x000fe20000010000 */
[----:B------:R-:W-:Y:S01]  /*73a0*/  FMUL.FTZ R91, R203, R150 ;  /* 0x00000096cb5b7220 */ /* 0x000fe20000410000 */
[----:B------:R5:W2:Y:S01]  /*73b0*/  LDS.U16 R84, [R81+0x3c] ;  /* 0x00003c0051547984 */ /* 0x000aa20000000400 */
[----:B------:R-:W-:-:S02]  /*73c0*/  FSEL R206, R90, RZ, !P2 ;  /* 0x000000ff5ace7208 */ /* 0x000fc40005000000 */
[CC--:B------:R-:W-:Y:S01]  /*73d0*/  FFMA.FTZ R91, R204.reuse, R89.reuse, R91 ;  /* 0x00000059cc5b7223 */ /* 0x0c0fe2000001005b */
[----:B------:R-:W-:Y:S01]  /*73e0*/  FMUL.FTZ R89, R203, R89 ;  /* 0x00000059cb597220 */ /* 0x000fe20000410000 */
[----:B------:R-:W-:Y:S02]  /*73f0*/  FSEL R205, R205, RZ, !P2 ;  /* 0x000000ffcdcd7208 */ /* 0x000fe40005000000 */
[----:B------:R-:W-:Y:S01]  /*7400*/  FSEL R207, R207, RZ, !P4 ;  /* 0x000000ffcfcf7208 */ /* 0x000fe20006000000 */
[----:B------:R-:W-:Y:S01]  /*7410*/  FFMA.FTZ R150, R204, R150, -R89 ;  /* 0x00000096cc967223 */ /* 0x000fe20000010859 */
[----:B------:R-:W-:Y:S01]  /*7420*/  FADD.FTZ R91, R206, R91 ;  /* 0x0000005bce5b7221 */ /* 0x000fe20000010000 */
[----:B---3--:R-:W-:Y:S01]  /*7430*/  HADD2.F32 R90, -RZ, R87.H0_H0 ;  /* 0x20000057ff5a7230 */ /* 0x008fe20000004100 */
[----:B------:R-:W-:Y:S01]  /*7440*/  FSEL R210, R210, 1, !P4 ;  /* 0x3f800000d2d27808 */ /* 0x000fe20006000000 */
[----:B----4-:R-:W-:Y:S02]  /*7450*/  HADD2.F32 R86, -RZ, R86.H0_H0 ;  /* 0x20000056ff567230 */ /* 0x010fe40000004100 */
[----:B------:R-:W-:Y:S01]  /*7460*/  FADD.FTZ R150, R205, R150 ;  /* 0x00000096cd967221 */ /* 0x000fe20000010000 */
[-C--:B------:R-:W-:Y:S01]  /*7470*/  FMUL.FTZ R87, R207, R91.reuse ;  /* 0x0000005bcf577220 */ /* 0x080fe20000410000 */
[C---:B------:R-:W-:Y:S01]  /*7480*/  FMUL.FTZ R90, R105.reuse, R90 ;  /* 0x0000005a695a7220 */ /* 0x040fe20000410000 */
[----:B------:R-:W-:Y:S01]  /*7490*/  FMUL.FTZ R86, R105, R86 ;  /* 0x0000005669567220 */ /* 0x000fe20000410000 */
[-C--:B------:R-:W-:Y:S01]  /*74a0*/  FMUL.FTZ R152, R207, R150.reuse ;  /* 0x00000096cf987220 */ /* 0x080fe20000410000 */
[----:B------:R-:W-:Y:S01]  /*74b0*/  FFMA.FTZ R87, R210, R150, -R87 ;  /* 0x00000096d2577223 */ /* 0x000fe20000010857 */
[----:B------:R-:W-:Y:S01]  /*74c0*/  FMUL.FTZ R150, R197, R82 ;  /* 0x00000052c5967220 */ /* 0x000fe20000410000 */
[----:B------:R-:W-:Y:S01]  /*74d0*/  FSEL R209, R90, RZ, !P4 ;  /* 0x000000ff5ad17208 */ /* 0x000fe20006000000 */
[----:B------:R-:W-:Y:S01]  /*74e0*/  FFMA.FTZ R152, R210, R91, R152 ;  /* 0x0000005bd2987223 */ /* 0x000fe20000010098 */
[----:B------:R-:W-:Y:S01]  /*74f0*/  FSEL R208, R86, RZ, !P4 ;  /* 0x000000ff56d07208 */ /* 0x000fe20006000000 */
[-C--:B------:R-:W-:Y:S01]  /*7500*/  FFMA.FTZ R150, R201, R80.reuse, -R150 ;  /* 0x00000050c9967223 */ /* 0x080fe20000010896 */
[----:B------:R-:W-:Y:S01]  /*7510*/  FMUL.FTZ R86, R197, R80 ;  /* 0x00000050c5567220 */ /* 0x000fe20000410000 */
[----:B0-----:R-:W-:Y:S01]  /*7520*/  HADD2.F32 R80, -RZ, R83.H0_H0 ;  /* 0x20000053ff507230 */ /* 0x001fe20000004100 */
[----:B------:R-:W-:Y:S01]  /*7530*/  FSEL R211, R211, RZ, !P3 ;  /* 0x000000ffd3d37208 */ /* 0x000fe20005800000 */
[----:B------:R-:W-:Y:S01]  /*7540*/  FADD.FTZ R152, R209, R152 ;  /* 0x00000098d1987221 */ /* 0x000fe20000010000 */
[----:B-1----:R-:W-:Y:S01]  /*7550*/  HADD2.F32 R88, -RZ, R88.H0_H0 ;  /* 0x20000058ff587230 */ /* 0x002fe20000004100 */
[----:B------:R-:W-:Y:S01]  /*7560*/  FSEL R212, R212, 1, !P3 ;  /* 0x3f800000d4d47808 */ /* 0x000fe20005800000 */
[----:B------:R-:W-:Y:S01]  /*7570*/  FMUL.FTZ R80, R103, R80 ;  /* 0x0000005067507220 */ /* 0x000fe20000410000 */
[----:B------:R-:W-:Y:S01]  /*7580*/  FADD.FTZ R87, R208, R87 ;  /* 0x00000057d0577221 */ /* 0x000fe20000010000 */
[----:B-----5:R-:W-:Y:S01]  /*7590*/  FMUL.FTZ R81, R211, R152 ;  /* 0x00000098d3517220 */ /* 0x020fe20000410000 */
[----:B------:R-:W-:Y:S01]  /*75a0*/  FMUL.FTZ R88, R103, R88 ;  /* 0x0000005867587220 */ /* 0x000fe20000410000 */
[----:B------:R-:W-:Y:S01]  /*75b0*/  FFMA.FTZ R86, R201, R82, R86 ;  /* 0x00000052c9567223 */ /* 0x000fe20000010056 */
[-C--:B------:R-:W-:Y:S01]  /*75c0*/  FMUL.FTZ R83, R211, R87.reuse ;  /* 0x00000057d3537220 */ /* 0x080fe20000410000 */
[----:B------:R-:W-:Y:S01]  /*75d0*/  FSEL R215, R80, RZ, !P3 ;  /* 0x000000ff50d77208 */ /* 0x000fe20005800000 */
[----:B------:R-:W-:Y:S01]  /*75e0*/  FFMA.FTZ R82, R212, R87, -R81 ;  /* 0x00000057d4527223 */ /* 0x000fe20000010851 */
[----:B--2---:R-:W-:Y:S01]  /*75f0*/  HADD2.F32 R80, -RZ, R85.H0_H0 ;  /* 0x20000055ff507230 */ /* 0x004fe20000004100 */
[----:B------:R-:W-:Y:S01]  /*7600*/  FSEL R214, R88, RZ, !P3 ;  /* 0x000000ff58d67208 */ /* 0x000fe20005800000 */
[----:B------:R-:W-:Y:S01]  /*7610*/  FFMA.FTZ R83, R212, R152, R83 ;  /* 0x00000098d4537223 */ /* 0x000fe20000010053 */
[----:B------:R-:W-:Y:S01]  /*7620*/  FSEL R213, R213, RZ, !P6 ;  /* 0x000000ffd5d57208 */ /* 0x000fe20007000000 */
[----:B------:R-:W-:Y:S01]  /*7630*/  FADD.FTZ R82, R215, R82 ;  /* 0x00000052d7527221 */ /* 0x000fe20000010000 */
[----:B------:R-:W-:Y:S01]  /*7640*/  FMUL.FTZ R81, R203, R86 ;  /* 0x00000056cb517220 */ /* 0x000fe20000410000 */
[----:B------:R-:W-:Y:S01]  /*7650*/  HADD2.F32 R84, -RZ, R84.H0_H0 ;  /* 0x20000054ff547230 */ /* 0x000fe20000004100 */
[----:B------:R-:W-:Y:S01]  /*7660*/  FSEL R216, R216, 1, !P6 ;  /* 0x3f800000d8d87808 */ /* 0x000fe20007000000 */
[----:B------:R-:W-:Y:S01]  /*7670*/  FMUL.FTZ R80, R97, R80 ;  /* 0x0000005061507220 */ /* 0x000fe20000410000 */
[----:B------:R-:W-:Y:S01]  /*7680*/  FADD.FTZ R85, R214, R83 ;  /* 0x00000053d6557221 */ /* 0x000fe20000010000 */
[----:B------:R-:W-:Y:S01]  /*7690*/  FMUL.FTZ R83, R203, R150 ;  /* 0x00000096cb537220 */ /* 0x000fe20000410000 */
[----:B------:R-:W-:Y:S01]  /*76a0*/  FMUL.FTZ R89, R213, R82 ;  /* 0x00000052d5597220 */ /* 0x000fe20000410000 */
[----:B------:R-:W-:Y:S01]  /*76b0*/  FFMA.FTZ R81, R204, R150, -R81 ;  /* 0x00000096cc517223 */ /* 0x000fe20000010851 */
[----:B------:R-:W-:Y:S01]  /*76c0*/  FMUL.FTZ R84, R97, R84 ;  /* 0x0000005461547220 */ /* 0x000fe20000410000 */
[-C--:B------:R-:W-:Y:S01]  /*76d0*/  FMUL.FTZ R87, R213, R85.reuse ;  /* 0x00000055d5577220 */ /* 0x080fe20000410000 */
[----:B------:R-:W-:Y:S01]  /*76e0*/  FSEL R217, R80, RZ, !P6 ;  /* 0x000000ff50d97208 */ /* 0x000fe20007000000 */
[----:B------:R-:W-:Y:S01]  /*76f0*/  FFMA.FTZ R220, R216, R85, R89 ;  /* 0x00000055d8dc7223 */ /* 0x000fe20000010059 */
[----:B------:R-:W-:Y:S01]  /*7700*/  FFMA.FTZ R83, R204, R86, R83 ;  /* 0x00000056cc537223 */ /* 0x000fe20000010053 */
[C---:B------:R-:W-:Y:S01]  /*7710*/  FMUL.FTZ R85, R207.reuse, R81 ;  /* 0x00000051cf557220 */ /* 0x040fe20000410000 */
[----:B------:R-:W-:Y:S01]  /*7720*/  FSEL R218, R84, RZ, !P6 ;  /* 0x000000ff54da7208 */ /* 0x000fe20007000000 */
[----:B------:R-:W-:Y:S01]  /*7730*/  FFMA.FTZ R87, R216, R82, -R87 ;  /* 0x00000052d8577223 */ /* 0x000fe20000010857 */
[-C--:B------:R-:W-:Y:S01]  /*7740*/  FMUL.FTZ R80, R207, R83.reuse ;  /* 0x00000053cf507220 */ /* 0x080fe20000410000 */
[----:B------:R-:W-:Y:S01]  /*7750*/  FADD.FTZ R220, R217, R220 ;  /* 0x000000dcd9dc7221 */ /* 0x000fe20000010000 */
[----:B------:R-:W-:Y:S01]  /*7760*/  FFMA.FTZ R85, R210, R83, R85 ;  /* 0x00000053d2557223 */ /* 0x000fe20000010055 */
[----:B------:R-:W-:Y:S01]  /*7770*/  FADD.FTZ R219, R218, R87 ;  /* 0x00000057dadb7221 */ /* 0x000fe20000010000 */
[----:B------:R-:W-:-:S02]  /*7780*/  FFMA.FTZ R80, R210, R81, -R80 ;  /* 0x00000051d2507223 */ /* 0x000fc40000010850 */
[CC--:B------:R-:W-:Y:S01]  /*7790*/  FMUL.FTZ R81, R211.reuse, R85.reuse ;  /* 0x00000055d3517220 */ /* 0x0c0fe20000410000 */
[----:B------:R-:W0:Y:S01]  /*77a0*/  SHFL.UP PT, R86, R220, 0x1, RZ ;  /* 0x04200000dc567989 */ /* 0x000e2200000e00ff */
[-C--:B------:R-:W-:Y:S02]  /*77b0*/  FMUL.FTZ R82, R211, R80.reuse ;  /* 0x00000050d3527220 */ /* 0x080fe40000410000 */
[C---:B------:R-:W-:Y:S01]  /*77c0*/  FFMA.FTZ R81, R212.reuse, R80, -R81 ;  /* 0x00000050d4517223 */ /* 0x040fe20000010851 */
[----:B------:R-:W1:Y:S01]  /*77d0*/  SHFL.UP PT, R84, R219, 0x1, RZ ;  /* 0x04200000db547989 */ /* 0x000e6200000e00ff */
[----:B------:R-:W-:Y:S02]  /*77e0*/  FFMA.FTZ R82, R212, R85, R82 ;  /* 0x00000055d4527223 */ /* 0x000fe40000010052 */
[C---:B------:R-:W-:Y:S02]  /*77f0*/  FMUL.FTZ R83, R213.reuse, R81 ;  /* 0x00000051d5537220 */ /* 0x040fe40000410000 */
[----:B------:R-:W-:-:S02]  /*7800*/  FMUL.FTZ R80, R213, R82 ;  /* 0x00000052d5507220 */ /* 0x000fc40000410000 */
        /* <DEDUP_REMOVED lines=106> */
[----:B--2---:R-:W-:Y:S01]  /*7eb0*/  @!P3 MOV R84, R83 ;  /* 0x000000530054b202 */ /* 0x004fe20000000f00 */
[CC--:B------:R-:W-:Y:S01]  /*7ec0*/  @P4 FMUL.FTZ R226, R152.reuse, R223.reuse ;  /* 0x000000df98e24220 */ /* 0x0c0fe20000410000 */
[C---:B------:R-:W-:Y:S01]  /*7ed0*/  @P4 FMUL.FTZ R223, R153.reuse, R223 ;  /* 0x000000df99df4220 */ /* 0x040fe20000410000 */
[----:B---3--:R-:W-:Y:S02]  /*7ee0*/  @!P3 MOV R220, R82 ;  /* 0x0000005200dcb202 */ /* 0x008fe40000000f00 */
        /* <DEDUP_REMOVED lines=53> */
[----:B------:R-:W-:Y:S01]  /*8240*/  FMUL.FTZ R193, R193, R155 ;  /* 0x0000009bc1c17220 */ /* 0x000fe20000410000 */
[C---:B------:R-:W-:Y:S01]  /*8250*/  FMUL.FTZ R165, R89.reuse, R83 ;  /* 0x0000005359a57220 */ /* 0x040fe20000410000 */
[----:B------:R-:W-:Y:S01]  /*8260*/  ISETP.NE.AND P2, PT, R4, RZ, PT ;  /* 0x000000ff0400720c */ /* 0x000fe20003f45270 */
[C---:B------:R-:W-:Y:S01]  /*8270*/  FFMA.FTZ R85, R196.reuse, R155, -R85 ;  /* 0x0000009bc4557223 */ /* 0x040fe20000010855 */
[----:B------:R-:W-:Y:S01]  /*8280*/  FFMA.FTZ R196, R196, R158, R193 ;  /* 0x0000009ec4c47223 */ /* 0x000fe200000100c1 */
[-C--:B------:R-:W-:Y:S01]  /*8290*/  FFMA.FTZ R165, R88, R82.reuse, -R165 ;  /* 0x0000005258a57223 */ /* 0x080fe200000108a5 */
[C---:B------:R-:W-:Y:S01]  /*82a0*/  FMUL.FTZ R82, R89.reuse, R82 ;  /* 0x0000005259527220 */ /* 0x040fe20000410000 */
[----:B------:R-:W-:Y:S01]  /*82b0*/  FADD.FTZ R157, R194, R85 ;  /* 0x00000055c29d7221 */ /* 0x000fe20000010000 */
[----:B------:R-:W-:Y:S01]  /*82c0*/  FMUL.FTZ R85, R89, R81 ;  /* 0x0000005159557220 */ /* 0x000fe20000410000 */
[----:B------:R-:W-:Y:S01]  /*82d0*/  FADD.FTZ R195, R195, R196 ;  /* 0x000000c4c3c37221 */ /* 0x000fe20000010000 */
[----:B------:R-:W-:-:S02]  /*82e0*/  FMUL.FTZ R89, R89, R80 ;  /* 0x0000005059597220 */ /* 0x000fc40000410000 */
[----:B------:R-:W-:Y:S01]  /*82f0*/  FFMA.FTZ R80, R88, R80, -R85 ;  /* 0x0000005058507223 */ /* 0x000fe20000010855 */
[----:B------:R-:W-:Y:S01]  /*8300*/  FMUL.FTZ R85, R202, R195 ;  /* 0x000000c3ca557220 */ /* 0x000fe20000410000 */
[----:B------:R-:W-:Y:S01]  /*8310*/  FFMA.FTZ R81, R88, R81, R89 ;  /* 0x0000005158517223 */ /* 0x000fe20000010059 */
[----:B------:R-:W-:Y:S01]  /*8320*/  FMUL.FTZ R202, R202, R157 ;  /* 0x0000009dcaca7220 */ /* 0x000fe20000410000 */
        /* <DEDUP_REMOVED lines=8> */
[----:B------:R-:W-:Y:S01]  /*83b0*/  IMAD R85, R7, R154, R133 ;  /* 0x0000009a07557224 */ /* 0x000fe200078e0285 */
[----:B------:R-:W-:-:S04]  /*83c0*/  LEA R90, R133, R159, 0x4 ;  /* 0x0000009f855a7211 */ /* 0x000fc800078e20ff */
[----:B------:R-:W-:Y:S01]  /*83d0*/  SHF.R.S32.HI R91, RZ, 0x1f, R85 ;  /* 0x0000001fff5b7819 */ /* 0x000fe20000011455 */
[----:B------:R0:W-:Y:S01]  /*83e0*/  STS.128 [R90+0x880], R80 ;  /* 0x000880505a007388 */ /* 0x0001e20000000c00 */
[----:B------:R-:W-:-:S04]  /*83f0*/  IADD3 R85, P2, PT, R6, R85, RZ ;  /* 0x0000005506557210 */ /* 0x000fc80007f5e0ff */
[----:B------:R-:W-:Y:S02]  /*8400*/  LEA.HI.X.SX32 R88, R6, R91, 0x1, P2 ;  /* 0x0000005b06587211 */ /* 0x000fe400010f0eff */
[----:B------:R-:W-:-:S04]  /*8410*/  LEA R84, P2, R85, R148, 0x4 ;  /* 0x0000009455547211 */ /* 0x000fc800078420ff */
[----:B------:R-:W-:-:S05]  /*8420*/  LEA.HI.X R85, R85, R149, R88, 0x4, P2 ;  /* 0x0000009555557211 */ /* 0x000fca00010f2458 */
[----:B------:R0:W-:Y:S04]  /*8430*/  STG.E.128 desc[UR24][R84.64], R80 ;  /* 0x0000005054007986 */ /* 0x0001e8000c101d18 */
.L_x_1536:
[----:B------:R-:W-:Y:S05]  /*8440*/  BSYNC.RECONVERGENT B0 ;  /* 0x0000000000007941 */ /* 0x000fea0003800200 */
.L_x_1535:
[----:B0-----:R-:W-:Y:S01]  /*8450*/  FFMA.FTZ R80, R150, R137, -R139 ;  /* 0x0000008996507223 */ /* 0x001fe2000001088b */
[----:B------:R-:W-:Y:S01]  /*8460*/  FADD.FTZ R89, R184, R89 ;  /* 0x00000059b8597221 */ /* 0x000fe20000010000 */
[----:B------:R-:W-:Y:S01]  /*8470*/  FADD.FTZ R202, R183, R202 ;  /* 0x000000cab7ca7221 */ /* 0x000fe20000010000 */
[C---:B------:R-:W-:Y:S01]  /*8480*/  FMUL.FTZ R81, R151.reuse, R160 ;  /* 0x000000a097517220 */ /* 0x040fe20000410000 */
[----:B------:R-:W-:Y:S01]  /*8490*/  FFMA.FTZ R69, R80, 2, R69 ;  /* 0x4000000050457823 */ /* 0x000fe20000010045 */
[C---:B------:R-:W-:Y:S01]  /*84a0*/  FMUL.FTZ R80, R192.reuse, R89 ;  /* 0x00000059c0507220 */ /* 0x040fe20000410000 */
[----:B------:R-:W-:Y:S01]  /*84b0*/  FMUL.FTZ R192, R192, R202 ;  /* 0x000000cac0c07220 */ /* 0x000fe20000410000 */
[C---:B------:R-:W-:Y:S01]  /*84c0*/  FFMA.FTZ R161, R150.reuse, R161, -R81 ;  /* 0x000000a196a17223 */ /* 0x040fe20000010851 */
[----:B------:R-:W-:Y:S01]  /*84d0*/  FMUL.FTZ R83, R151, R166 ;  /* 0x000000a697537220 */ /* 0x000fe20000410000 */
[C---:B------:R-:W-:Y:S01]  /*84e0*/  FFMA.FTZ R81, R189.reuse, R202, R80 ;  /* 0x000000cabd517223 */ /* 0x040fe20000010050 */
[----:B------:R-:W-:Y:S01]  /*84f0*/  FFMA.FTZ R192, R189, R89, -R192 ;  /* 0x00000059bdc07223 */ /* 0x000fe200000108c0 */
[----:B------:R-:W-:Y:S01]  /*8500*/  FMUL.FTZ R85, R151, R152 ;  /* 0x0000009897557220 */ /* 0x000fe20000410000 */
[----:B------:R-:W-:Y:S01]  /*8510*/  FFMA.FTZ R80, R150, R163, -R83 ;  /* 0x000000a396507223 */ /* 0x000fe20000010853 */
[----:B------:R-:W-:Y:S01]  /*8520*/  FADD.FTZ R190, R190, R81 ;  /* 0x00000051bebe7221 */ /* 0x000fe20000010000 */
[----:B------:R-:W-:Y:S01]  /*8530*/  FADD.FTZ R192, R191, R192 ;  /* 0x000000c0bfc07221 */ /* 0x000fe20000010000 */
[----:B------:R-:W-:Y:S01]  /*8540*/  FMUL.FTZ R81, R151, R168 ;  /* 0x000000a897517220 */ /* 0x000fe20000410000 */
[----:B------:R-:W-:Y:S01]  /*8550*/  FFMA.FTZ R71, R80, 2, R71 ;  /* 0x4000000050477823 */ /* 0x000fe20000010047 */
[C---:B------:R-:W-:Y:S01]  /*8560*/  FMUL.FTZ R80, R197.reuse, R190 ;  /* 0x000000bec5507220 */ /* 0x040fe20000410000 */
[----:B------:R-:W-:Y:S01]  /*8570*/  FMUL.FTZ R82, R197, R192 ;  /* 0x000000c0c5527220 */ /* 0x000fe20000410000 */
[C---:B------:R-:W-:Y:S01]  /*8580*/  FFMA.FTZ R81, R150.reuse, R167, -R81 ;  /* 0x000000a796517223 */ /* 0x040fe20000010851 */
[----:B------:R-:W-:Y:S01]  /*8590*/  FMUL.FTZ R83, R151, R172 ;  /* 0x000000ac97537220 */ /* 0x000fe20000410000 */
[C---:B------:R-:W-:Y:S01]  /*85a0*/  FFMA.FTZ R80, R201.reuse, R192, -R80 ;  /* 0x000000c0c9507223 */ /* 0x040fe20000010850 */
[----:B------:R-:W-:Y:S01]  /*85b0*/  FFMA.FTZ R201, R201, R190, R82 ;  /* 0x000000bec9c97223 */ /* 0x000fe20000010052 */
[----:B------:R-:W-:Y:S01]  /*85c0*/  FFMA.FTZ R126, R81, 2, R126 ;  /* 0x40000000517e7823 */ /* 0x000fe2000001007e */
[----:B------:R-:W-:Y:S01]  /*85d0*/  FFMA.FTZ R82, R150, R171, -R83 ;  /* 0x000000ab96527223 */ /* 0x000fe20000010853 */
[----:B------:R-:W-:Y:S01]  /*85e0*/  FADD.FTZ R84, R199, R80 ;  /* 0x00000050c7547221 */ /* 0x000fe20000010000 */
[----:B------:R-:W-:Y:S01]  /*85f0*/  FADD.FTZ R200, R200, R201 ;  /* 0x000000c9c8c87221 */ /* 0x000fe20000010000 */
[----:B------:R-:W-:Y:S01]  /*8600*/  FMUL.FTZ R83, R151, R86 ;  /* 0x0000005697537220 */ /* 0x000fe20000410000 */
[C---:B------:R-:W-:Y:S01]  /*8610*/  FFMA.FTZ R80, R150.reuse, R153, -R85 ;  /* 0x0000009996507223 */ /* 0x040fe20000010855 */
        /* <DEDUP_REMOVED lines=10> */
[----:B------:R-:W-:Y:S01]  /*86c0*/  IADD3 R133, PT, PT, R133, 0x1, RZ ;  /* 0x0000000185857810 */ /* 0x000fe20007ffe0ff */
[----:B------:R-:W-:Y:S01]  /*86d0*/  FFMA.FTZ R83, R150, R155, -R83 ;  /* 0x0000009b96537223 */ /* 0x000fe20000010853 */
[C---:B------:R-:W-:Y:S01]  /*86e0*/  FMUL.FTZ R81, R207.reuse, R206 ;  /* 0x000000cecf517220 */ /* 0x040fe20000410000 */
[-C--:B------:R-:W-:Y:S01]  /*86f0*/  FMUL.FTZ R207, R207, R204.reuse ;  /* 0x000000cccfcf7220 */ /* 0x080fe20000410000 */
[----:B------:R-:W-:Y:S01]  /*8700*/  FFMA.FTZ R75, R80, 2, R75 ;  /* 0x40000000504b7823 */ /* 0x000fe2000001004b */
[----:B------:R-:W-:Y:S01]  /*8710*/  FFMA.FTZ R130, R83, 2, R130 ;  /* 0x4000000053827823 */ /* 0x000fe20000010082 */
[C---:B------:R-:W-:Y:S01]  /*8720*/  FFMA.FTZ R81, R210.reuse, R204, -R81 ;  /* 0x000000ccd2517223 */ /* 0x040fe20000010851 */
[----:B------:R-:W-:Y:S01]  /*8730*/  FFMA.FTZ R210, R210, R206, R207 ;  /* 0x000000ced2d27223 */ /* 0x000fe200000100cf */
[----:B------:R-:W-:Y:S01]  /*8740*/  FMUL.FTZ R83, R151, R202 ;  /* 0x000000ca97537220 */ /* 0x000fe20000410000 */
[----:B------:R-:W-:Y:S01]  /*8750*/  FFMA.FTZ R80, R150, R157, -R195 ;  /* 0x0000009d96507223 */ /* 0x000fe200000108c3 */
[----:B------:R-:W-:Y:S01]  /*8760*/  FADD.FTZ R208, R208, R81 ;  /* 0x00000051d0d07221 */ /* 0x000fe20000010000 */
[----:B------:R-:W-:Y:S01]  /*8770*/  FADD.FTZ R210, R209, R210 ;  /* 0x000000d2d1d27221 */ /* 0x000fe20000010000 */
[----:B------:R-:W-:Y:S01]  /*8780*/  FFMA.FTZ R83, R150, R89, -R83 ;  /* 0x0000005996537223 */ /* 0x000fe20000010853 */
[----:B------:R-:W-:Y:S01]  /*8790*/  ISETP.GE.AND P2, PT, R133, UR5, PT ;  /* 0x0000000585007c0c */ /* 0x000fe2000bf46270 */
[C---:B------:R-:W-:Y:S01]  /*87a0*/  FMUL.FTZ R81, R211.reuse, R208 ;  /* 0x000000d0d3517220 */ /* 0x040fe20000410000 */
[----:B------:R-:W-:Y:S01]  /*87b0*/  FMUL.FTZ R211, R211, R210 ;  /* 0x000000d2d3d37220 */ /* 0x000fe20000410000 */
[----:B------:R-:W-:Y:S01]  /*87c0*/  FFMA.FTZ R132, R83, 2, R132 ;  /* 0x4000000053847823 */ /* 0x000fe20000010084 */
[C---:B------:R-:W-:Y:S01]  /*87d0*/  FMUL.FTZ R83, R151.reuse, R200 ;  /* 0x000000c897537220 */ /* 0x040fe20000410000 */
[C---:B------:R-:W-:Y:S01]  /*87e0*/  FFMA.FTZ R81, R212.reuse, R210, R81 ;  /* 0x000000d2d4517223 */ /* 0x040fe20000010051 */
[----:B------:R-:W-:Y:S01]  /*87f0*/  FFMA.FTZ R212, R212, R208, -R211 ;  /* 0x000000d0d4d47223 */ /* 0x000fe200000108d3 */
[----:B------:R-:W-:Y:S01]  /*8800*/  FMUL.FTZ R85, R151, R190 ;  /* 0x000000be97557220 */ /* 0x000fe20000410000 */
[----:B------:R-:W-:Y:S01]  /*8810*/  FFMA.FTZ R83, R150, R84, -R83 ;  /* 0x0000005496537223 */ /* 0x000fe20000010853 */
[----:B------:R-:W-:Y:S01]  /*8820*/  FADD.FTZ R214, R214, R81 ;  /* 0x00000051d6d67221 */ /* 0x000fe20000010000 */
[----:B------:R-:W-:Y:S01]  /*8830*/  FADD.FTZ R212, R215, R212 ;  /* 0x000000d4d7d47221 */ /* 0x000fe20000010000 */
[----:B------:R-:W-:Y:S01]  /*8840*/  FFMA.FTZ R77, R80, 2, R77 ;  /* 0x40000000504d7823 */ /* 0x000fe2000001004d */
[----:B------:R-:W-:Y:S01]  /*8850*/  FFMA.FTZ R80, R150, R192, -R85 ;  /* 0x000000c096507223 */ /* 0x000fe20000010855 */
[C---:B------:R-:W-:Y:S01]  /*8860*/  FMUL.FTZ R81, R213.reuse, R214 ;  /* 0x000000d6d5517220 */ /* 0x040fe20000410000 */
[----:B------:R-:W-:Y:S01]  /*8870*/  FMUL.FTZ R213, R213, R212 ;  /* 0x000000d4d5d57220 */ /* 0x000fe20000410000 */
[----:B------:R-:W-:Y:S01]  /*8880*/  FFMA.FTZ R134, R83, 2, R134 ;  /* 0x4000000053867823 */ /* 0x000fe20000010086 */
[C---:B------:R-:W-:Y:S01]  /*8890*/  FMUL.FTZ R85, R151.reuse, R206 ;  /* 0x000000ce97557220 */ /* 0x040fe20000410000 */
[C---:B------:R-:W-:Y:S01]  /*88a0*/  FFMA.FTZ R81, R216.reuse, R212, -R81 ;  /* 0x000000d4d8517223 */ /* 0x040fe20000010851 */
[-C--:B------:R-:W-:Y:S01]  /*88b0*/  FFMA.FTZ R216, R216, R214.reuse, R213 ;  /* 0x000000d6d8d87223 */ /* 0x080fe200000100d5 */
[----:B------:R-:W-:Y:S01]  /*88c0*/  FMUL.FTZ R83, R151, R214 ;  /* 0x000000d697537220 */ /* 0x000fe20000410000 */
[----:B------:R-:W-:Y:S01]  /*88d0*/  FFMA.FTZ R73, R82, 2, R73 ;  /* 0x4000000052497823 */ /* 0x000fe20000010049 */
[----:B------:R-:W-:Y:S01]  /*88e0*/  FADD.FTZ R218, R218, R81 ;  /* 0x00000051dada7221 */ /* 0x000fe20000010000 */
[----:B------:R-:W-:Y:S01]  /*88f0*/  FADD.FTZ R216, R217, R216 ;  /* 0x000000d8d9d87221 */ /* 0x000fe20000010000 */
[C---:B------:R-:W-:Y:S01]  /*8900*/  FMUL.FTZ R81, R151.reuse, R210 ;  /* 0x000000d297517220 */ /* 0x040fe20000410000 */
[----:B------:R-:W-:Y:S01]  /*8910*/  FFMA.FTZ R79, R80, 2, R79 ;  /* 0x40000000504f7823 */ /* 0x000fe2000001004f */
[C---:B------:R-:W-:Y:S01]  /*8920*/  FFMA.FTZ R80, R150.reuse, R204, -R85 ;  /* 0x000000cc96507223 */ /* 0x040fe20000010855 */
[----:B------:R-:W-:Y:S01]  /*8930*/  FMUL.FTZ R151, R151, R216 ;  /* 0x000000d897977220 */ /* 0x000fe20000410000 */
[C---:B------:R-:W-:Y:S01]  /*8940*/  FFMA.FTZ R81, R150.reuse, R208, -R81 ;  /* 0x000000d096517223 */ /* 0x040fe20000010851 */
[C---:B------:R-:W-:Y:S01]  /*8950*/  FFMA.FTZ R82, R150.reuse, R212, -R83 ;  /* 0x000000d496527223 */ /* 0x040fe20000010853 */
[----:B------:R-:W-:Y:S01]  /*8960*/  FFMA.FTZ R124, R161, 2, R124 ;  /* 0x40000000a17c7823 */ /* 0x000fe2000001007c */
[----:B------:R-:W-:Y:S01]  /*8970*/  FFMA.FTZ R151, R150, R218, -R151 ;  /* 0x000000da96977223 */ /* 0x000fe20000010897 */
[----:B------:R-:W-:Y:S01]  /*8980*/  FFMA.FTZ R93, R80, 2, R93 ;  /* 0x40000000505d7823 */ /* 0x000fe2000001005d */
[----:B------:R-:W-:Y:S01]  /*8990*/  FFMA.FTZ R136, R81, 2, R136 ;  /* 0x4000000051887823 */ /* 0x000fe20000010088 */
[----:B------:R-:W-:Y:S01]  /*89a0*/  FFMA.FTZ R95, R82, 2, R95 ;  /* 0x40000000525f7823 */ /* 0x000fe2000001005f */
[----:B------:R-:W-:Y:S01]  /*89b0*/  FFMA.FTZ R138, R151, 2, R138 ;  /* 0x40000000978a7823 */ /* 0x000fe2000001008a */
[----:B------:R-:W-:Y:S06]  /*89c0*/  @!P2 BRA `(.L_x_1537) ;  /* 0xffffffb400c4a947 */ /* 0x000fec000383ffff */
.L_x_1534:
        /* <DEDUP_REMOVED lines=25> */
[----:B-----5:R-:W-:Y:S02]  /*8b60*/  PRMT R81, R33, 0x7632, R81 ;  /* 0x0000763221517816 */ /* 0x020fe40000000051 */
[----:B------:R-:W-:Y:S01]  /*8b70*/  F2FP.F16.F32.PACK_AB R33, R136, R93 ;  /* 0x0000005d8821723e */ /* 0x000fe200000000ff */
[----:B------:R5:W-:Y:S01]  /*8b80*/  STS.U16 [R67+0x6], R83 ;  /* 0x0000065343007388 */ /* 0x000be20000000400 */
[----:B-1----:R-:W-:-:S03]  /*8b90*/  F2FP.F16.F32.PACK_AB R80, R134, R79 ;  /* 0x0000004f8650723e */ /* 0x002fc600000000ff */
[----:B------:R1:W-:Y:S01]  /*8ba0*/  STS.U16 [R67+0x8], R84 ;  /* 0x0000085443007388 */ /* 0x0003e20000000400 */
[----:B--2---:R-:W-:-:S03]  /*8bb0*/  PRMT R82, R80, 0x7632, R82 ;  /* 0x0000763250527816 */ /* 0x004fc60000000052 */
[----:B------:R-:W-:Y:S01]  /*8bc0*/  STS.U16 [R67+0xa], R85 ;  /* 0x00000a5543007388 */ /* 0x000fe20000000400 */
[----:B-----5:R-:W-:-:S03]  /*8bd0*/  PRMT R83, R33, 0x7632, R83 ;  /* 0x0000763221537816 */ /* 0x020fc60000000053 */
[----:B------:R-:W-:Y:S01]  /*8be0*/  STS.U16 [R67+0xc], R86 ;  /* 0x00000c5643007388 */ /* 0x000fe20000000400 */
[----:B-1----:R-:W-:-:S03]  /*8bf0*/  PRMT R84, R78, 0x7632, R84 ;  /* 0x000076324e547816 */ /* 0x002fc60000000054 */
[----:B------:R1:W-:Y:S04]  /*8c00*/  STS.U16 [R67+0xe], R81 ;  /* 0x00000e5143007388 */ /* 0x0003e80000000400 */
[----:B------:R2:W-:Y:S04]  /*8c10*/  STS.U16 [R67+0x10], R87 ;  /* 0x0000105743007388 */ /* 0x0005e80000000400 */
[----:B------:R-:W-:Y:S01]  /*8c20*/  STS.U16 [R67+0x12], R88 ;  /* 0x0000125843007388 */ /* 0x000fe20000000400 */
[----:B-1----:R-:W-:-:S03]  /*8c30*/  HFMA2 R81, -RZ, RZ, 0, 0 ;  /* 0x00000000ff517431 */ /* 0x002fc600000001ff */
[----:B------:R1:W-:Y:S01]  /*8c40*/  STS.U16 [R67+0x14], R80 ;  /* 0x0000145043007388 */ /* 0x0003e20000000400 */
[----:B--2---:R-:W2:Y:S03]  /*8c50*/  LDC.64 R86, c[0x0][0x420] ;  /* 0x00010800ff567b82 */ /* 0x004ea60000000a00 */
[----:B------:R-:W-:Y:S04]  /*8c60*/  STS.U16 [R67+0x16], R82 ;  /* 0x0000165243007388 */ /* 0x000fe80000000400 */
[----:B------:R5:W-:Y:S01]  /*8c70*/  STS.U16 [R67+0x18], R33 ;  /* 0x0000182143007388 */ /* 0x000be20000000400 */
[----:B-1----:R-:W-:-:S03]  /*8c80*/  MOV R80, R74 ;  /* 0x0000004a00507202 */ /* 0x002fc60000000f00 */
[----:B------:R2:W-:Y:S04]  /*8c90*/  STS.U16 [R67+0x1a], R83 ;  /* 0x00001a5343007388 */ /* 0x0005e80000000400 */
[----:B------:R-:W-:Y:S01]  /*8ca0*/  STS.U16 [R67+0x1c], R78 ;  /* 0x00001c4e43007388 */ /* 0x000fe20000000400 */
[----:B-----5:R-:W-:-:S03]  /*8cb0*/  LOP3.LUT R33, R135, 0x3e00, RZ, 0xc0, !PT ;  /* 0x00003e0087217812 */ /* 0x020fc600078ec0ff */
[----:B------:R-:W-:Y:S01]  /*8cc0*/  STS.U16 [R67+0x1e], R84 ;  /* 0x00001e5443007388 */ /* 0x000fe20000000400 */
[----:B------:R-:W-:-:S03]  /*8cd0*/  NOP ;  /* 0x0000000000007918 */ /* 0x000fc60000000000 */
[----:B------:R-:W-:Y:S01]  /*8ce0*/  LDS.U16 R85, [R35] ;  /* 0x0000000023557984 */ /* 0x000fe20000000400 */
[----:B--2---:R-:W-:Y:S01]  /*8cf0*/  IMAD.WIDE.U32 R82, R86, UR22, R80 ;  /* 0x0000001656527c25 */ /* 0x004fe2000f8e0050 */
[----:B------:R-:W-:Y:S02]  /*8d00*/  LOP3.LUT R33, R33, 0x1f, R4, 0xf8, !PT ;  /* 0x0000001f21217812 */ /* 0x000fe400078ef804 */
[----:B------:R-:W-:Y:S01]  /*8d10*/  LDS.U16 R105, [R37+0x40] ;  /* 0x0000400025697984 */ /* 0x000fe20000000400 */
[----:B------:R-:W-:Y:S02]  /*8d20*/  IMAD R83, R87, UR22, R83 ;  /* 0x0000001657537c24 */ /* 0x000fe4000f8e0253 */
[----:B---3--:R-:W-:Y:S01]  /*8d30*/  IMAD.WIDE.U32 R86, R102, UR22, R80 ;  /* 0x0000001666567c25 */ /* 0x008fe2000f8e0050 */
[----:B------:R-:W-:Y:S03]  /*8d40*/  LDS.U16 R89, [R39+0x80] ;  /* 0x0000800027597984 */ /* 0x000fe60000000400 */
[----:B0-----:R-:W-:Y:S01]  /*8d50*/  IMAD.WIDE.U32 R82, R0, R98, R82 ;  /* 0x0000006200527225 */ /* 0x001fe200078e0052 */
[----:B------:R-:W-:Y:S01]  /*8d60*/  LDS.U16 R107, [R41+0xc0] ;  /* 0x0000c000296b7984 */ /* 0x000fe20000000400 */
[----:B------:R-:W-:-:S02]  /*8d70*/  MOV R102, R86 ;  /* 0x0000005600667202 */ /* 0x000fc40000000f00 */
[C---:B------:R-:W-:Y:S01]  /*8d80*/  IMAD R83, R0.reuse, R99, R83 ;  /* 0x0000006300537224 */ /* 0x040fe200078e0253 */
[----:B------:R-:W-:Y:S01]  /*8d90*/  LDS.U16 R109, [R43+0x100] ;  /* 0x000100002b6d7984 */ /* 0x000fe20000000400 */
[----:B------:R-:W-:Y:S01]  /*8da0*/  IADD3 R82, P1, PT, R33, R82, RZ ;  /* 0x0000005221527210 */ /* 0x000fe20007f3e0ff */
[----:B------:R-:W-:Y:S01]  /*8db0*/  IMAD R103, R103, UR22, R87 ;  /* 0x0000001667677c24 */ /* 0x000fe2000f8e0257 */
[C---:B------:R-:W-:Y:S01]  /*8dc0*/  LOP3.LUT R99, R33.reuse, 0x80, RZ, 0xfc, !PT ;  /* 0x0000008021637812 */ /* 0x040fe200078efcff */
[----:B------:R-:W-:Y:S01]  /*8dd0*/  LDS.U16 R91, [R45+0x140] ;  /* 0x000140002d5b7984 */ /* 0x000fe20000000400 */
[----:B------:R-:W-:Y:S01]  /*8de0*/  IADD3.X R83, PT, PT, RZ, R83, RZ, P1, !PT ;  /* 0x00000053ff537210 */ /* 0x000fe20000ffe4ff */
[----:B----4-:R-:W-:Y:S01]  /*8df0*/  IMAD.WIDE.U32 R102, R0, R140, R102 ;  /* 0x0000008c00667225 */ /* 0x010fe200078e0066 */
[----:B------:R-:W-:Y:S01]  /*8e00*/  LEA R100, P1, R82, UR6, 0x1 ;  /* 0x0000000652647c11 */ /* 0x000fe2000f8208ff */
[----:B------:R-:W-:Y:S01]  /*8e10*/  LDS.U16 R97, [R47+0x180] ;  /* 0x000180002f617984 */ /* 0x000fe20000000400 */
[C---:B------:R-:W-:Y:S01]  /*8e20*/  LOP3.LUT R87, R33.reuse, 0x180, RZ, 0xfc, !PT ;  /* 0x0000018021577812 */ /* 0x040fe200078efcff */
[----:B------:R-:W-:Y:S01]  /*8e30*/  IMAD R74, R0, R141, R103 ;  /* 0x0000008d004a7224 */ /* 0x000fe200078e0267 */
[----:B------:R-:W-:Y:S01]  /*8e40*/  LEA.HI.X R101, R82, UR7, R83, 0x1, P1 ;  /* 0x0000000752657c11 */ /* 0x000fe200088f0c53 */
[----:B------:R-:W-:Y:S01]  /*8e50*/  LDS.U16 R111, [R49+0x1c0] ;  /* 0x0001c000316f7984 */ /* 0x000fe20000000400 */
[C---:B------:R-:W-:Y:S01]  /*8e60*/  LOP3.LUT R83, R33.reuse, 0x20, RZ, 0xfc, !PT ;  /* 0x0000002021537812 */ /* 0x040fe200078efcff */
[----:B------:R-:W0:Y:S02]  /*8e70*/  LDCU.64 UR6, c[0x0][0x488] ;  /* 0x00009100ff0677ac */ /* 0x000e240008000a00 */
        /* <DEDUP_REMOVED lines=17> */
[----:B------:R1:W-:Y:S01]  /*8f90*/  @!P3 STG.E.U16 desc[UR24][R100.64], R85 ;  /* 0x000000556400b986 */ /* 0x0003e2000c101518 */
[----:B------:R-:W-:-:S03]  /*8fa0*/  ISETP.GE.AND P3, PT, R19, R78, PT ;  /* 0x0000004e1300720c */ /* 0x000fc60003f66270 */
[----:B------:R2:W-:Y:S01]  /*8fb0*/  @!P6 STG.E.U16 desc[UR24][R100.64+0x80], R89 ;  /* 0x000080596400e986 */ /* 0x0005e2000c101518 */
[----:B------:R-:W-:-:S03]  /*8fc0*/  ISETP.GE.AND P6, PT, R25, R78, PT ;  /* 0x0000004e1900720c */ /* 0x000fc60003fc6270 */
[----:B------:R3:W-:Y:S01]  /*8fd0*/  @!P1 STG.E.U16 desc[UR24][R100.64+0x140], R91 ;  /* 0x0001405b64009986 */ /* 0x0007e2000c101518 */
[-C--:B------:R-:W-:Y:S02]  /*8fe0*/  ISETP.GE.AND P1, PT, R83, R78.reuse, PT ;  /* 0x0000004e5300720c */ /* 0x080fe40003f26270 */
[----:B-1----:R-:W-:Y:S01]  /*8ff0*/  LOP3.LUT R85, R33, 0x60, RZ, 0xfc, !PT ;  /* 0x0000006021557812 */ /* 0x002fe200078efcff */
[----:B------:R1:W-:Y:S03]  /*9000*/  @!P2 STG.E.U16 desc[UR24][R100.64+0x180], R97 ;  /* 0x000180616400a986 */ /* 0x0003e6000c101518 */
[-C--:B------:R-:W-:Y:S01]  /*9010*/  ISETP.GE.AND P2, PT, R85, R78.reuse, PT ;  /* 0x0000004e5500720c */ /* 0x080fe20003f46270 */
[----:B------:R-:W-:Y:S01]  /*9020*/  @!P3 STG.E.U16 desc[UR24][R100.64+0x1c0], R111 ;  /* 0x0001c06f6400b986 */ /* 0x000fe2000c101518 */
[C---:B--2---:R-:W-:Y:S02]  /*9030*/  LOP3.LUT R89, R33.reuse, 0x160, RZ, 0xfc, !PT ;  /* 0x0000016021597812 */ /* 0x044fe400078efcff */
[----:B---3--:R-:W-:Y:S01]  /*9040*/  LOP3.LUT R91, R33, 0x140, RZ, 0xfc, !PT ;  /* 0x00000140215b7812 */ /* 0x008fe200078efcff */
[----:B------:R-:W-:Y:S01]  /*9050*/  @!P4 STG.E.U16 desc[UR24][R100.64+0x200], R113 ;  /* 0x000200716400c986 */ /* 0x000fe2000c101518 */
[----:B------:R-:W-:-:S02]  /*9060*/  ISETP.GE.AND P3, PT, R27, R78, PT ;  /* 0x0000004e1b00720c */ /* 0x000fc40003f66270 */
[----:B-1----:R-:W-:Y:S01]  /*9070*/  LOP3.LUT R97, R33, 0x120, RZ, 0xfc, !PT ;  /* 0x0000012021617812 */ /* 0x002fe200078efcff */
[----:B------:R-:W-:Y:S01]  /*9080*/  @!P5 STG.E.U16 desc[UR24][R100.64+0x340], R123 ;  /* 0x0003407b6400d986 */ /* 0x000fe2000c101518 */
[-C--:B------:R-:W-:Y:S02]  /*9090*/  ISETP.GE.AND P5, PT, R91, R78.reuse, PT ;  /* 0x0000004e5b00720c */ /* 0x080fe40003fa6270 */
[-C--:B------:R-:W-:Y:S01]  /*90a0*/  ISETP.GE.AND P4, PT, R97, R78.reuse, PT ;  /* 0x0000004e6100720c */ /* 0x080fe20003f86270 */
[----:B------:R-:W-:Y:S01]  /*90b0*/  @!P6 STG.E.U16 desc[UR24][R100.64+0x380], R125 ;  /* 0x0003807d6400e986 */ /* 0x000fe2000c101518 */
[----:B------:R-:W-:-:S03]  /*90c0*/  ISETP.GE.AND P6, PT, R89, R78, PT ;  /* 0x0000004e5900720c */ /* 0x000fc60003fc6270 */
[----:B------:R-:W-:Y:S01]  /*90d0*/  @!P1 STG.E.U16 desc[UR24][R100.64+0x40], R105 ;  /* 0x0000406964009986 */ /* 0x000fe2000c101518 */
[----:B------:R-:W-:-:S03]  /*90e0*/  ISETP.GE.AND P1, PT, R99, R78, PT ;  /* 0x0000004e6300720c */ /* 0x000fc60003f26270 */
[----:B------:R-:W-:Y:S01]  /*90f0*/  @!P2 STG.E.U16 desc[UR24][R100.64+0xc0], R107 ;  /* 0x0000c06b6400a986 */ /* 0x000fe2000c101518 */
[----:B------:R-:W-:Y:S02]  /*9100*/  ISETP.GE.AND P2, PT, R87, R78, PT ;  /* 0x0000004e5700720c */ /* 0x000fe40003f46270 */
[----:B------:R-:W-:Y:S01]  /*9110*/  PRMT R78, RZ, 0x7610, R78 ;  /* 0x00007610ff4e7816 */ /* 0x000fe2000000004e */
[----:B------:R-:W-:Y:S04]  /*9120*/  @!P4 STG.E.U16 desc[UR24][R100.64+0x240], R115 ;  /* 0x000240736400c986 */ /* 0x000fe8000c101518 */
[----:B------:R-:W-:Y:S01]  /*9130*/  @!P5 STG.E.U16 desc[UR24][R100.64+0x280], R117 ;  /* 0x000280756400d986 */ /* 0x000fe2000c101518 */
[----:B------:R-:W-:-:S03]  /*9140*/  ISETP.GE.AND P5, PT, R99, R76, PT ;  /* 0x0000004c6300720c */ /* 0x000fc60003fa6270 */
[----:B------:R-:W-:Y:S01]  /*9150*/  @!P1 STG.E.U16 desc[UR24][R100.64+0x100], R109 ;  /* 0x0001006d64009986 */ /* 0x000fe2000c101518 */
[----:B------:R-:W-:-:S03]  /*9160*/  IADD3 R103, P1, PT, R33, R102, RZ ;  /* 0x0000006621677210 */ /* 0x000fc60007f3e0ff */
[----:B------:R-:W-:Y:S01]  /*9170*/  @!P6 STG.E.U16 desc[UR24][R100.64+0x2c0], R119 ;  /* 0x0002c0776400e986 */ /* 0x000fe2000c101518 */
[----:B------:R-:W-:Y:S02]  /*9180*/  IADD3.X R74, PT, PT, RZ, R74, RZ, P1, !PT ;  /* 0x0000004aff4a7210 */ /* 0x000fe40000ffe4ff */
[----:B0-----:R-:W-:Y:S01]  /*9190*/  LEA R102, P4, R103, UR6, 0x1 ;  /* 0x0000000667667c11 */ /* 0x001fe2000f8808ff */
[----:B------:R-:W-:Y:S01]  /*91a0*/  @!P2 STG.E.U16 desc[UR24][R100.64+0x300], R121 ;  /* 0x000300796400a986 */ /* 0x000fe2000c101518 */
[-C--:B------:R-:W-:Y:S02]  /*91b0*/  ISETP.GE.AND P1, PT, R33, R76.reuse, PT ;  /* 0x0000004c2100720c */ /* 0x080fe40003f26270 */
[--C-:B------:R-:W-:Y:S01]  /*91c0*/  LEA.HI.X R103, R103, UR7, R74.reuse, 0x1, P4 ;  /* 0x0000000767677c11 */ /* 0x100fe2000a0f0c4a */
[----:B------:R0:W-:Y:S01]  /*91d0*/  @!P3 STG.E.U16 desc[UR24][R100.64+0x3c0], R127 ;  /* 0x0003c07f6400b986 */ /* 0x0001e2000c101518 */
[-C--:B------:R-:W-:Y:S01]  /*91e0*/  ISETP.GE.AND P4, PT, R83, R76.reuse, PT ;  /* 0x0000004c5300720c */ /* 0x080fe20003f86270 */
[----:B------:R-:W1:Y:S01]  /*91f0*/  LDCU.64 UR6, c[0x0][0x490] ;  /* 0x00009200ff0677ac */ /* 0x000e620008000a00 */
[----:B------:R-:W-:Y:S01]  /*9200*/  ISETP.GE.AND P3, PT, R13, R76, PT ;  /* 0x0000004c0d00720c */ /* 0x000fe20003f66270 */
[----:B------:R-:W-:Y:S01]  /*9210*/  BAR.SYNC.DEFER_BLOCKING 0x0 ;  /* 0x0000000000007b1d */ /* 0x000fe20000010000 */
[----:B------:R-:W-:-:S02]  /*9220*/  PRMT R74, RZ, 0x7610, R74 ;  /* 0x00007610ff4a7816 */ /* 0x000fc4000000004a */
[----:B------:R-:W-:Y:S02]  /*9230*/  PRMT R82, RZ, 0x7610, R82 ;  /* 0x00007610ff527816 */ /* 0x000fe40000000052 */
[----:B------:R-:W-:Y:S02]  /*9240*/  PRMT R86, RZ, 0x7610, R86 ;  /* 0x00007610ff567816 */ /* 0x000fe40000000056 */
[-C--:B------:R-:W-:Y:S02]  /*9250*/  ISETP.GE.AND P2, PT, R15, R76.reuse, PT ;  /* 0x0000004c0f00720c */ /* 0x080fe40003f46270 */
[----:B------:R-:W-:Y:S02]  /*9260*/  ISETP.GE.AND P6, PT, R85, R76, PT ;  /* 0x0000004c5500720c */ /* 0x000fe40003fc6270 */
[----:B------:R-:W-:Y:S02]  /*9270*/  PRMT R88, RZ, 0x7610, R88 ;  /* 0x00007610ff587816 */ /* 0x000fe40000000058 */
[----:B------:R-:W-:-:S02]  /*9280*/  PRMT R90, RZ, 0x7610, R90 ;  /* 0x00007610ff5a7816 */ /* 0x000fc4000000005a */
[----:B------:R-:W-:Y:S01]  /*9290*/  PRMT R92, RZ, 0x7610, R92 ;  /* 0x00007610ff5c7816 */ /* 0x000fe2000000005c */
[----:B------:R-:W2:Y:S01]  /*92a0*/  @!P1 LDG.E.U16 R74, desc[UR24][R102.64] ;  /* 0x00000018664a9981 */ /* 0x000ea2000c1e1500 */
[-C--:B------:R-:W-:Y:S02]  /*92b0*/  ISETP.GE.AND P1, PT, R17, R76.reuse, PT ;  /* 0x0000004c1100720c */ /* 0x080fe40003f26270 */
[----:B------:R-:W-:Y:S01]  /*92c0*/  PRMT R84, RZ, 0x7610, R84 ;  /* 0x00007610ff547816 */ /* 0x000fe20000000054 */
        /* <DEDUP_REMOVED lines=21> */
[----:B0-----:R-:W-:Y:S02]  /*9420*/  PRMT R100, RZ, 0x7610, R100 ;  /* 0x00007610ff647816 */ /* 0x001fe40000000064 */
        /* <DEDUP_REMOVED lines=51> */
[----:B------:R-:W-:-:S05]  /*9760*/  FMUL.FTZ R106, R105, -1.4426950216293334961 ;  /* 0xbfb8aa3b696a7820 */ /* 0x000fca0000410000 */
[----:B------:R-:W1:Y:S01]  /*9770*/  MUFU.EX2 R96, R96 ;  /* 0x0000006000607308 */ /* 0x000e620000000800 */
[----:B------:R-:W-:-:S07]  /*9780*/  FMUL.FTZ R104, R103, -1.4426950216293334961 ;  /* 0xbfb8aa3b67687820 */ /* 0x000fce0000410000 */
[----:B------:R-:W0:Y:S01]  /*9790*/  MUFU.EX2 R106, R106 ;  /* 0x0000006a006a7308 */ /* 0x000e220000000800 */
[----:B------:R-:W-:Y:S01]  /*97a0*/  FMUL.FTZ R100, R98, -1.4426950216293334961 ;  /* 0xbfb8aa3b62647820 */ /* 0x000fe20000410000 */
[----:B------:R-:W-:Y:S02]  /*97b0*/  HADD2.F32 R115, -RZ, R92.H0_H0 ;  /* 0x2000005cff737230 */ /* 0x000fe40000004100 */
[----:B------:R-:W-:Y:S01]  /*97c0*/  FMUL.FTZ R101, R102, -1.4426950216293334961 ;  /* 0xbfb8aa3b66657820 */ /* 0x000fe20000410000 */
[----:B--2---:R-:W-:Y:S02]  /*97d0*/  HADD2.F32 R117, -RZ, R88.H0_H0 ;  /* 0x20000058ff757230 */ /* 0x004fe40000004100 */
[----:B------:R-:W-:Y:S01]  /*97e0*/  FMUL.FTZ R110, R109, -1.4426950216293334961 ;  /* 0xbfb8aa3b6d6e7820 */ /* 0x000fe20000410000 */
[----:B---3--:R-:W-:Y:S02]  /*97f0*/  HADD2.F32 R113, -RZ, R78.H0_H0 ;  /* 0x2000004eff717230 */ /* 0x008fe40000004100 */
[----:B------:R-:W-:Y:S01]  /*9800*/  FMUL.FTZ R112, R111, -1.4426950216293334961 ;  /* 0xbfb8aa3b6f707820 */ /* 0x000fe20000410000 */
[----:B----4-:R-:W-:-:S02]  /*9810*/  HADD2.F32 R114, -RZ, R82.H0_H0 ;  /* 0x20000052ff727230 */ /* 0x010fc40000004100 */
[----:B-----5:R-:W-:Y:S02]  /*9820*/  HADD2.F32 R84, -RZ, R84.H0_H0 ;  /* 0x20000054ff547230 */ /* 0x020fe40000004100 */
[----:B-1----:R-:W-:Y:S02]  /*9830*/  HADD2.F32 R86, -RZ, R86.H0_H0 ;  /* 0x20000056ff567230 */ /* 0x002fe40000004100 */
[----:B------:R-:W-:Y:S02]  /*9840*/  HADD2.F32 R90, -RZ, R90.H0_H0 ;  /* 0x2000005aff5a7230 */ /* 0x000fe40000004100 */
[----:B------:R-:W-:Y:S01]  /*9850*/  FADD.FTZ R96, R96, 1 ;  /* 0x3f80000060607421 */ /* 0x000fe20000010000 */
[----:B------:R-:W1:Y:S01]  /*9860*/  MUFU.EX2 R104, R104 ;  /* 0x0000006800687308 */ /* 0x000e620000000800 */
[----:B------:R-:W-:Y:S01]  /*9870*/  FMUL.FTZ R108, R107, -1.4426950216293334961 ;  /* 0xbfb8aa3b6b6c7820 */ /* 0x000fe20000410000 */
[----:B------:R-:W-:Y:S01]  /*9880*/  FMUL.FTZ R116, R115, -1.4426950216293334961 ;  /* 0xbfb8aa3b73747820 */ /* 0x000fe20000410000 */
[----:B------:R-:W-:Y:S01]  /*9890*/  FMUL.FTZ R118, R117, -1.4426950216293334961 ;  /* 0xbfb8aa3b75767820 */ /* 0x000fe20000410000 */
[----:B0-----:R-:W-:-:S04]  /*98a0*/  HADD2.F32 R119, -RZ, R74.H0_H0 ;  /* 0x2000004aff777230 */ /* 0x001fc80000004100 */
[----:B------:R-:W0:Y:S01]  /*98b0*/  MUFU.EX2 R100, R100 ;  /* 0x0000006400647308 */ /* 0x000e220000000800 */
[----:B------:R-:W-:Y:S01]  /*98c0*/  FMUL.FTZ R78, R113, -1.4426950216293334961 ;  /* 0xbfb8aa3b714e7820 */ /* 0x000fe20000410000 */
[----:B------:R-:W-:Y:S01]  /*98d0*/  FMUL.FTZ R82, R114, -1.4426950216293334961 ;  /* 0xbfb8aa3b72527820 */ /* 0x000fe20000410000 */
[----:B------:R-:W-:Y:S01]  /*98e0*/  FMUL.FTZ R120, R119, -1.4426950216293334961 ;  /* 0xbfb8aa3b77787820 */ /* 0x000fe20000410000 */
[----:B------:R-:W-:Y:S01]  /*98f0*/  FMUL.FTZ R92, R84, -1.4426950216293334961 ;  /* 0xbfb8aa3b545c7820 */ /* 0x000fe20000410000 */
[----:B------:R-:W-:Y:S01]  /*9900*/  FMUL.FTZ R88, R86, -1.4426950216293334961 ;  /* 0xbfb8aa3b56587820 */ /* 0x000fe20000410000 */
[----:B------:R-:W-:Y:S02]  /*9910*/  FMUL.FTZ R74, R90, -1.4426950216293334961 ;  /* 0xbfb8aa3b5a4a7820 */ /* 0x000fe40000410000 */
[----:B------:R-:W2:Y:S01]  /*9920*/  MUFU.EX2 R101, R101 ;  /* 0x0000006500657308 */ /* 0x000ea20000000800 */
[----:B------:R-:W-:-:S07]  /*9930*/  FADD.FTZ R106, R106, 1 ;  /* 0x3f8000006a6a7421 */ /* 0x000fce0000010000 */
[----:B------:R-:W3:Y:S08]  /*9940*/  MUFU.RCP R121, R96 ;  /* 0x0000006000797308 */ /* 0x000ef00000001000 */
        /* <DEDUP_REMOVED lines=11> */
[----:B-1----:R-:W-:-:S07]  /*9a00*/  FADD.FTZ R104, R104, 1 ;  /* 0x3f80000068687421 */ /* 0x002fce0000010000 */
[----:B------:R-:W1:Y:S01]  /*9a10*/  MUFU.RCP R106, R106 ;  /* 0x0000006a006a7308 */ /* 0x000e620000001000 */
[----:B0-----:R-:W-:Y:S01]  /*9a20*/  FADD.FTZ R100, R100, 1 ;  /* 0x3f80000064647421 */ /* 0x001fe20000010000 */
[----:B--2---:R-:W-:Y:S01]  /*9a30*/  FADD.FTZ R101, R101, 1 ;  /* 0x3f80000065657421 */ /* 0x004fe20000010000 */
[----:B---3--:R-:W-:Y:S01]  /*9a40*/  FMUL.FTZ R94, R94, R121 ;  /* 0x000000795e5e7220 */ /* 0x008fe20000410000 */
[----:B----4-:R-:W-:Y:S01]  /*9a50*/  FADD.FTZ R110, R110, 1 ;  /* 0x3f8000006e6e7421 */ /* 0x010fe20000010000 */
[----:B-----5:R-:W-:Y:S01]  /*9a60*/  FADD.FTZ R112, R112, 1 ;  /* 0x3f80000070707421 */ /* 0x020fe20000010000 */
[----:B------:R-:W-:Y:S01]  /*9a70*/  FADD.FTZ R108, R108, 1 ;  /* 0x3f8000006c6c7421 */ /* 0x000fe20000010000 */
[----:B------:R-:W-:Y:S01]  /*9a80*/  FADD.FTZ R116, R116, 1 ;  /* 0x3f80000074747421 */ /* 0x000fe20000010000 */
[----:B------:R-:W0:Y:S01]  /*9a90*/  MUFU.RCP R123, R100 ;  /* 0x00000064007b7308 */ /* 0x000e220000001000 */
[----:B------:R-:W-:Y:S01]  /*9aa0*/  FADD.FTZ R118, R118, 1 ;  /* 0x3f80000076767421 */ /* 0x000fe20000010000 */
[----:B------:R-:W-:Y:S01]  /*9ab0*/  FADD.FTZ R120, R120, 1 ;  /* 0x3f80000078787421 */ /* 0x000fe20000010000 */
[----:B------:R-:W-:Y:S01]  /*9ac0*/  FMUL.FTZ R94, R94, R69 ;  /* 0x000000455e5e7220 */ /* 0x000fe20000410000 */
[----:B------:R-:W-:Y:S01]  /*9ad0*/  FADD.FTZ R78, R78, 1 ;  /* 0x3f8000004e4e7421 */ /* 0x000fe20000010000 */
[----:B------:R-:W-:Y:S01]  /*9ae0*/  FADD.FTZ R82, R82, 1 ;  /* 0x3f80000052527421 */ /* 0x000fe20000010000 */
[----:B------:R-:W-:-:S02]  /*9af0*/  FADD.FTZ R92, R92, 1 ;  /* 0x3f8000005c5c7421 */ /* 0x000fc40000010000 */
[----:B------:R0:W2:Y:S01]  /*9b00*/  MUFU.RCP R125, R101 ;  /* 0x00000065007d7308 */ /* 0x0000a20000001000 */
[----:B------:R-:W-:Y:S01]  /*9b10*/  FADD.FTZ R88, R88, 1 ;  /* 0x3f80000058587421 */ /* 0x000fe20000010000 */
[----:B------:R-:W-:Y:S01]  /*9b20*/  FADD.FTZ R69, R74, 1 ;  /* 0x3f8000004a457421 */ /* 0x000fe20000010000 */
[----:B-1----:R-:W-:-:S05]  /*9b30*/  FMUL.FTZ R74, R105, R106 ;  /* 0x0000006a694a7220 */ /* 0x002fca0000410000 */
[----:B------:R-:W1:Y:S08]  /*9b40*/  MUFU.RCP R104, R104 ;  /* 0x0000006800687308 */ /* 0x000e700000001000 */
[----:B------:R-:W3:Y:S08]  /*9b50*/  MUFU.RCP R110, R110 ;  /* 0x0000006e006e7308 */ /* 0x000ef00000001000 */
[----:B------:R-:W4:Y:S08]  /*9b60*/  MUFU.RCP R112, R112 ;  /* 0x0000007000707308 */ /* 0x000f300000001000 */
[----:B------:R-:W5:Y:S08]  /*9b70*/  MUFU.RCP R108, R108 ;  /* 0x0000006c006c7308 */ /* 0x000f700000001000 */
[----:B------:R3:W5:Y:S08]  /*9b80*/  MUFU.RCP R96, R78 ;  /* 0x0000004e00607308 */ /* 0x0007700000001000 */
[----:B------:R5:W5:Y:S08]  /*9b90*/  MUFU.RCP R127, R82 ;  /* 0x00000052007f7308 */ /* 0x000b700000001000 */
[----:B------:R-:W5:Y:S08]  /*9ba0*/  MUFU.RCP R129, R92 ;  /* 0x0000005c00817308 */ /* 0x000f700000001000 */
[----:B------:R-:W5:Y:S08]  /*9bb0*/  MUFU.RCP R116, R116 ;  /* 0x0000007400747308 */ /* 0x000f700000001000 */
[----:B------:R-:W5:Y:S08]  /*9bc0*/  MUFU.RCP R131, R88 ;  /* 0x0000005800837308 */ /* 0x000f700000001000 */
[----:B------:R-:W5:Y:S08]  /*9bd0*/  MUFU.RCP R118, R118 ;  /* 0x0000007600767308 */ /* 0x000f700000001000 */
[----:B------:R5:W5:Y:S08]  /*9be0*/  MUFU.RCP R105, R69 ;  /* 0x0000004500697308 */ /* 0x000b700000001000 */
[----:B------:R-:W5:Y:S01]  /*9bf0*/  MUFU.RCP R120, R120 ;  /* 0x0000007800787308 */ /* 0x000f620000001000 */
[----:B0-----:R-:W-:Y:S01]  /*9c00*/  FMUL.FTZ R101, R98, R123 ;  /* 0x0000007b62657220 */ /* 0x001fe20000410000 */
[----:B--2---:R-:W-:Y:S01]  /*9c10*/  FMUL.FTZ R102, R102, R125 ;  /* 0x0000007d66667220 */ /* 0x004fe20000410000 */
[----:B-1----:R-:W-:Y:S01]  /*9c20*/  FMUL.FTZ R103, R103, R104 ;  /* 0x0000006867677220 */ /* 0x002fe20000410000 */
[----:B---3--:R-:W-:Y:S01]  /*9c30*/  FMUL.FTZ R78, R109, R110 ;  /* 0x0000006e6d4e7220 */ /* 0x008fe20000410000 */
[----:B------:R-:W-:Y:S01]  /*9c40*/  FMUL.FTZ R101, R101, R124 ;  /* 0x0000007c65657220 */ /* 0x000fe20000410000 */
[----:B------:R-:W-:Y:S01]  /*9c50*/  FMUL.FTZ R102, R102, R71 ;  /* 0x0000004766667220 */ /* 0x000fe20000410000 */
[----:B------:R-:W-:Y:S01]  /*9c60*/  FMUL.FTZ R103, R103, R126 ;  /* 0x0000007e67677220 */ /* 0x000fe20000410000 */
        /* <DEDUP_REMOVED lines=28> */
[----:B------:R-:W-:Y:S02]  /*9e30*/  F2FP.F16.F32.PACK_AB R78, R111, R78 ;  /* 0x0000004e6f4e723e */ /* 0x000fe400000000ff */
        /* <DEDUP_REMOVED lines=8> */
[----:B------:R2:W-:Y:S01]  /*9ec0*/  STS.U16 [R67+0x6], R73 ;  /* 0x0000064943007388 */ /* 0x0005e20000000400 */
[----:B------:R-:W-:-:S03]  /*9ed0*/  PRMT R79, R86, 0x7632, R79 ;  /* 0x00007632564f7816 */ /* 0x000fc6000000004f */
[----:B------:R3:W-:Y:S01]  /*9ee0*/  STS.U16 [R67+0xc], R78 ;  /* 0x00000c4e43007388 */ /* 0x0007e20000000400 */
[----:B-1----:R-:W-:Y:S02]  /*9ef0*/  PRMT R71, R78, 0x7632, R71 ;  /* 0x000076324e477816 */ /* 0x002fe40000000047 */
[----:B--2---:R-:W-:Y:S02]  /*9f00*/  PRMT R73, R84, 0x7632, R73 ;  /* 0x0000763254497816 */ /* 0x004fe40000000049 */
[----:B---3--:R-:W-:Y:S01]  /*9f10*/  PRMT R78, R90, 0x7632, R78 ;  /* 0x000076325a4e7816 */ /* 0x008fe2000000004e */
[----:B------:R-:W-:Y:S04]  /*9f20*/  STS.U16 [R67], R94 ;  /* 0x0000005e43007388 */ /* 0x000fe80000000400 */
[----:B------:R-:W-:Y:S04]  /*9f30*/  STS.U16 [R67+0x4], R102 ;  /* 0x0000046643007388 */ /* 0x000fe80000000400 */
        /* <DEDUP_REMOVED lines=31> */
[----:B-1----:R-:W-:-:S05]  /*a130*/  IMAD.WIDE.U32 R80, R74, UR22, R80 ;  /* 0x000000164a507c25 */ /* 0x002fca000f8e0050 */
[----:B------:R-:W1:Y:S01]  /*a140*/  LDS R78, [R159+0x420] ;  /* 0x000420009f4e7984 */ /* 0x000e620000000800 */
[----:B------:R-:W-:Y:S02]  /*a150*/  IMAD R81, R75, UR22, R81 ;  /* 0x000000164b517c24 */ /* 0x000fe4000f8e0251 */
[----:B0-----:R-:W-:-:S04]  /*a160*/  IMAD.WIDE.U32 R74, R0, R92, R80 ;  /* 0x0000005c004a7225 */ /* 0x001fc800078e0050 */
[----:B--2---:R-:W-:Y:S01]  /*a170*/  IMAD R67, R0, R93, R75 ;  /* 0x0000005d00437224 */ /* 0x004fe200078e024b */
[----:B------:R-:W-:-:S04]  /*a180*/  IADD3 R75, P0, PT, R33, R74, RZ ;  /* 0x0000004a214b7210 */ /* 0x000fc80007f1e0ff */
[----:B---3--:R-:W-:Y:S02]  /*a190*/  IADD3.X R76, PT, PT, RZ, R67, RZ, P0, !PT ;  /* 0x00000043ff4c7210 */ /* 0x008fe400007fe4ff */
[----:B------:R-:W-:-:S04]  /*a1a0*/  LEA R74, P0, R75, UR6, 0x1 ;  /* 0x000000064b4a7c11 */ /* 0x000fc8000f8008ff */
[----:B------:R-:W-:Y:S02]  /*a1b0*/  LEA.HI.X R75, R75, UR7, R76, 0x1, P0 ;  /* 0x000000074b4b7c11 */ /* 0x000fe400080f0c4c */
[-C--:B-1----:R-:W-:Y:S02]  /*a1c0*/  ISETP.GE.AND P5, PT, R13, R78.reuse, PT ;  /* 0x0000004e0d00720c */ /* 0x082fe40003fa6270 */
[-C--:B------:R-:W-:Y:S02]  /*a1d0*/  ISETP.GE.AND P6, PT, R85, R78.reuse, PT ;  /* 0x0000004e5500720c */ /* 0x080fe40003fc6270 */
[-C--:B------:R-:W-:Y:S02]  /*a1e0*/  ISETP.GE.AND P4, PT, R21, R78.reuse, PT ;  /* 0x0000004e1500720c */ /* 0x080fe40003f86270 */
[-C--:B------:R-:W-:Y:S02]  /*a1f0*/  ISETP.GE.AND P1, PT, R33, R78.reuse, PT ;  /* 0x0000004e2100720c */ /* 0x080fe40003f26270 */
[----:B------:R-:W-:-:S02]  /*a200*/  ISETP.GE.AND P2, PT, R83, R78, PT ;  /* 0x0000004e5300720c */ /* 0x000fc40003f46270 */
[----:B------:R-:W-:-:S03]  /*a210*/  ISETP.GE.AND P0, PT, R99, R78, PT ;  /* 0x0000004e6300720c */ /* 0x000fc60003f06270 */
[----:B------:R0:W-:Y:S01]  /*a220*/  @!P5 STG.E.U16 desc[UR24][R74.64+0x80], R39 ;  /* 0x000080274a00d986 */ /* 0x0001e2000c101518 */
[----:B------:R-:W-:-:S03]  /*a230*/  ISETP.GE.AND P5, PT, R97, R78, PT ;  /* 0x0000004e6100720c */ /* 0x000fc60003fa6270 */
[----:B------:R0:W-:Y:S01]  /*a240*/  @!P6 STG.E.U16 desc[UR24][R74.64+0xc0], R41 ;  /* 0x0000c0294a00e986 */ /* 0x0001e2000c101518 */
[----:B------:R-:W-:-:S03]  /*a250*/  ISETP.GE.AND P6, PT, R91, R78, PT ;  /* 0x0000004e5b00720c */ /* 0x000fc60003fc6270 */
        /* <DEDUP_REMOVED lines=32> */
.L_x_1539:
        /* <DEDUP_REMOVED lines=10> */
.L_x_5035:


//--------------------- .text._Z25selective_scan_fwd_kernelI32Selective_Scan_fwd_kernel_traitsILi32ELi16ELi1ELb0ELb1ELb1ELb0EN3c104HalfENS1_7complexIfEEEEv13SSMParamsBase --------------------------
	.section	.text._Z25selective_scan_fwd_kernelI32Selective_Scan_fwd_kernel_traitsILi32ELi16ELi1ELb0ELb1ELb1ELb0EN3c104HalfENS1_7complexIfEEEEv13SSMParamsBase,"ax",@progbits
	.align	128
        .global         _Z25selective_scan_fwd_kernelI32Selective_Scan_fwd_kernel_traitsILi32ELi16ELi1ELb0ELb1ELb1ELb0EN3c104HalfENS1_7complexIfEEEEv13SSMParamsBase
        .type           _Z25selective_scan_fwd_kernelI32Selective_Scan_fwd_kernel_traitsILi32ELi16ELi1ELb0ELb1ELb1ELb0EN3c104HalfENS1_7complexIfEEEEv13SSMParamsBase,@function
        .size           _Z25selective_scan_fwd_kernelI32Selective_Scan_fwd_kernel_traitsILi32ELi16ELi1ELb0ELb1ELb1ELb0EN3c104HalfENS1_7complexIfEEEEv13SSMParamsBase,(.L_x_5036 - _Z25selective_scan_fwd_kernelI32Selective_Scan_fwd_kernel_traitsILi32ELi16ELi1ELb0ELb1ELb1ELb0EN3c104HalfENS1_7complexIfEEEEv13SSMParamsBase)
        .other          _Z25selective_scan_fwd_kernelI32Selective_Scan_fwd_kernel_traitsILi32ELi16ELi1ELb0ELb1ELb1ELb0EN3c104HalfENS1_7complexIfEEEEv13SSMParamsBase,@"STO_CUDA_ENTRY STV_DEFAULT"
_Z25selective_scan_fwd_kernelI32Selective_Scan_fwd_kernel_traitsILi32ELi16ELi1ELb0ELb1ELb1ELb0EN3c104HalfENS1_7complexIfEEEEv13SSMParamsBase:
.text._Z25selective_scan_fwd_kernelI32Selective_Scan_fwd_kernel_traitsILi32ELi16ELi1ELb0ELb1ELb1ELb0EN3c104HalfENS1_7complexIfEEEEv13SSMParamsBase:
[----:B------:R-:W-:Y:S08]  /*0000*/  LDC R1, c[0x0][0x37c] ;  /* 0x0000df00ff017b82 */ /* 0x000ff00000000800 */
[----:B------:R-:W0:Y:S01]  /*0010*/  LDC R10, c[0x0][0x398] ;  /* 0x0000e600ff0a7b82 */ /* 0x000e220000000800 */
[----:B------:R-:W1:Y:S01]  /*0020*/  S2R R11, SR_CTAID.Y ;  /* 0x00000000000b7919 */ /* 0x000e620000002600 */
[----:B------:R-:W2:Y:S01]  /*0030*/  LDCU.64 UR16, c[0x0][0x358] ;  /* 0x00006b00ff1077ac */ /* 0x000ea20008000a00 */
[----:B------:R-:W-:Y:S01]  /*0040*/  CS2R R2, SRZ ;  /* 0x0000000000027805 */ /* 0x000fe2000001ff00 */
[----:B------:R-:W3:Y:S04]  /*0050*/  LDCU.128 UR8, c[0x0][0x3f0] ;  /* 0x00007e00ff0877ac */ /* 0x000ee80008000c00 */
[----:B------:R-:W4:Y:S01]  /*0060*/  LDC.64 R4, c[0x0][0x458] ;  /* 0x00011600ff047b82 */ /* 0x000f220000000a00 */
[----:B------:R-:W3:Y:S07]  /*0070*/  LDCU.128 UR12, c[0x0][0x400] ;  /* 0x00008000ff0c77ac */ /* 0x000eee0008000c00 */
        /* <DEDUP_REMOVED lines=8> */
[----:B------:R-:W2:Y:S01]  /*0100*/  LDC.64 R16, c[0x0][0x460] ;  /* 0x00011800ff107b82 */ /* 0x000ea20000000a00 */
[----:B0-----:R-:W0:Y:S01]  /*0110*/  MUFU.RCP R0, R0 ;  /* 0x0000000000007308 */ /* 0x001e220000001000 */
[----:B------:R-:W-:-:S04]  /*0120*/  ISETP.NE.AND.EX P1, PT, R7, RZ, PT, P1 ;  /* 0x000000ff0700720c */ /* 0x000fc80003f25310 */
[C---:B-1----:R-:W-:Y:S02]  /*0130*/  @P0 LEA R4, P2, R11.reuse, R4, 0x2 ;  /* 0x000000040b040211 */ /* 0x042fe400078410ff */
[----:B------:R-:W1:Y:S02]  /*0140*/  LDC.64 R20, c[0x0][0x468] ;  /* 0x00011a00ff147b82 */ /* 0x000e640000000a00 */
[----:B------:R-:W-:-:S05]  /*0150*/  @P0 LEA.HI.X R5, R11, R5, RZ, 0x2, P2 ;  /* 0x000000050b050211 */ /* 0x000fca00010f14ff */
[C---:B------:R-:W-:Y:S01]  /*0160*/  @P1 LEA R6, P3, R11.reuse, R6, 0x2 ;  /* 0x000000060b061211 */ /* 0x040fe200078610ff */
        /* <DEDUP_REMOVED lines=9> */
[----:B---3--:R-:W-:-:S05]  /*0200*/  IADD3 R12, PT, PT, RZ, -R9, RZ ;  /* 0x80000009ff0c7210 */ /* 0x008fca0007ffe0ff */
[----:B------:R-:W-:Y:S01]  /*0210*/  IMAD R5, R12, R13, RZ ;  /* 0x0000000d0c057224 */ /* 0x000fe200078e02ff */
[----:B----4-:R-:W-:Y:S01]  /*0220*/  IABS R6, R11 ;  /* 0x0000000b00067213 */ /* 0x010fe20000000000 */
[----:B------:R-:W-:Y:S01]  /*0230*/  UIMAD.WIDE.U32 UR4, UR18, UR8, URZ ;  /* 0x00000008120472a5 */ /* 0x000fe2000f8e00ff */
[----:B------:R-:W3:Y:S01]  /*0240*/  LDC R12, c[0x0][0x384] ;  /* 0x0000e100ff0c7b82 */ /* 0x000ee20000000800 */
[----:B------:R-:W-:-:S06]  /*0250*/  IMAD.HI.U32 R9, R9, R5, R8 ;  /* 0x0000000509097227 */ /* 0x000fcc00078e0008 */
[----:B------:R-:W-:Y:S01]  /*0260*/  IMAD.HI.U32 R4, R9, R6, RZ ;  /* 0x0000000609047227 */ /* 0x000fe200078e00ff */
[----:B------:R-:W4:Y:S04]  /*0270*/  LDC.64 R28, c[0x0][0x450] ;  /* 0x00011400ff1c7b82 */ /* 0x000f280000000a00 */
[----:B------:R-:W-:-:S05]  /*0280*/  IADD3 R0, PT, PT, -R4, RZ, RZ ;  /* 0x000000ff04007210 */ /* 0x000fca0007ffe1ff */
[----:B------:R-:W-:-:S05]  /*0290*/  IMAD R0, R13, R0, R6 ;  /* 0x000000000d007224 */ /* 0x000fca00078e0206 */
[----:B------:R-:W-:-:S13]  /*02a0*/  ISETP.GT.U32.AND P1, PT, R13, R0, PT ;  /* 0x000000000d00720c */ /* 0x000fda0003f24070 */
[----:B------:R-:W-:-:S04]  /*02b0*/  @!P1 IADD3 R0, PT, PT, R0, -R13, RZ ;  /* 0x8000000d00009210 */ /* 0x000fc80007ffe0ff */
[----:B------:R-:W-:Y:S02]  /*02c0*/  ISETP.GE.U32.AND P0, PT, R0, R13, PT ;  /* 0x0000000d0000720c */ /* 0x000fe40003f06070 */
[----:B------:R-:W-:Y:S01]  /*02d0*/  @!P1 IADD3 R4, PT, PT, R4, 0x1, RZ ;  /* 0x0000000104049810 */ /* 0x000fe20007ffe0ff */
[----:B------:R-:W-:Y:S01]  /*02e0*/  UIMAD.WIDE.U32 UR6, UR18, UR12, URZ ;  /* 0x0000000c120672a5 */ /* 0x000fe2000f8e00ff */
[----:B------:R-:W-:Y:S01]  /*02f0*/  LOP3.LUT R0, R11, R10, RZ, 0x3c, !PT ;  /* 0x0000000a0b007212 */ /* 0x000fe200078e3cff */
[----:B------:R-:W-:Y:S02]  /*0300*/  UIMAD UR9, UR18, UR9, UR5 ;  /* 0x00000009120972a4 */ /* 0x000fe4000f8e0205 */
[----:B------:R-:W-:Y:S01]  /*0310*/  IMAD.U32 R7, RZ, RZ, UR5 ;  /* 0x00000005ff077e24 */ /* 0x000fe2000f8e00ff */
[----:B------:R-:W-:Y:S01]  /*0320*/  UIMAD UR8, UR18, UR13, UR7 ;  /* 0x0000000d120872a4 */ /* 0x000fe2000f8e0207 */
[----:B------:R-:W-:Y:S01]  /*0330*/  ISETP.GE.AND P2, PT, R0, RZ, PT ;  /* 0x000000ff0000720c */ /* 0x000fe20003f46270 */
[----:B------:R-:W0:Y:S01]  /*0340*/  LDCU.64 UR12, c[0x0][0x3d0] ;  /* 0x00007a00ff0c77ac */ /* 0x000e220008000a00 */
[----:B------:R-:W-:-:S02]  /*0350*/  ISETP.NE.AND P1, PT, R10, RZ, PT ;  /* 0x000000ff0a00720c */ /* 0x000fc40003f25270 */
[----:B------:R-:W-:Y:S01]  /*0360*/  @P0 VIADD R4, R4, 0x1 ;  /* 0x0000000104040836 */ /* 0x000fe20000000000 */
[----:B------:R-:W-:Y:S02]  /*0370*/  ISETP.GE.AND P0, PT, R30, 0x1, PT ;  /* 0x000000011e00780c */ /* 0x000fe40003f06270 */
[----:B------:R-:W-:Y:S02]  /*0380*/  MOV R6, UR4 ;  /* 0x0000000400067c02 */ /* 0x000fe40008000f00 */
[----:B------:R-:W-:Y:S02]  /*0390*/  MOV R7, UR9 ;  /* 0x0000000900077c02 */ /* 0x000fe40008000f00 */
[----:B------:R-:W-:Y:S01]  /*03a0*/  MOV R9, UR7 ;  /* 0x0000000700097c02 */ /* 0x000fe20008000f00 */
[C---:B------:R-:W-:Y:S01]  /*03b0*/  IMAD.WIDE.U32 R6, R11.reuse, UR10, R6 ;  /* 0x0000000a0b067c25 */ /* 0x040fe2000f8e0006 */
[----:B------:R-:W-:Y:S02]  /*03c0*/  MOV R0, R4 ;  /* 0x0000000400007202 */ /* 0x000fe40000000f00 */
[----:B------:R-:W-:Y:S01]  /*03d0*/  MOV R9, UR8 ;  /* 0x0000000800097c02 */ /* 0x000fe20008000f00 */
[----:B------:R-:W0:Y:S01]  /*03e0*/  LDCU.64 UR8, c[0x0][0x3b0] ;  /* 0x00007600ff0877ac */ /* 0x000e220008000a00 */
[----:B------:R-:W-:Y:S01]  /*03f0*/  MOV R8, UR6 ;  /* 0x0000000600087c02 */ /* 0x000fe20008000f00 */
[----:B------:R-:W-:Y:S01]  /*0400*/  IMAD R18, R11, UR11, R7 ;  /* 0x0000000b0b127c24 */ /* 0x000fe2000f8e0207 */
[----:B------:R-:W-:-:S02]  /*0410*/  @!P2 IADD3 R0, PT, PT, -R0, RZ, RZ ;  /* 0x000000ff0000a210 */ /* 0x000fc40007ffe1ff */
[----:B------:R-:W-:Y:S01]  /*0420*/  @!P1 LOP3.LUT R0, RZ, R10, RZ, 0x33, !PT ;  /* 0x0000000aff009212 */ /* 0x000fe200078e33ff */
[----:B01234-:R-:W-:Y:S06]  /*0430*/  @!P0 EXIT ;  /* 0x000000000000894d */ /* 0x01ffec0003800000 */
[----:B------:R-:W0:Y:S01]  /*0440*/  S2R R4, SR_TID.X ;  /* 0x0000000000047919 */ /* 0x000e220000002100 */
[----:B------:R-:W-:Y:S01]  /*0450*/  UIMAD.WIDE.U32 UR4, UR18, UR8, URZ ;  /* 0x00000008120472a5 */ /* 0x000fe2000f8e00ff */
[C---:B------:R-:W-:Y:S01]  /*0460*/  IMAD.WIDE.U32 R8, R11.reuse, UR14, R8 ;  /* 0x0000000e0b087c25 */ /* 0x040fe2000f8e0008 */
[----:B------:R-:W-:Y:S01]  /*0470*/  SHF.R.S32.HI R7, RZ, 0x1f, R0 ;  /* 0x0000001fff077819 */ /* 0x000fe20000011400 */
[----:B------:R-:W-:Y:S01]  /*0480*/  UIMAD.WIDE.U32 UR6, UR18, UR12, URZ ;  /* 0x0000000c120672a5 */ /* 0x000fe2000f8e00ff */
[----:B------:R-:W-:Y:S01]  /*0490*/  LEA R16, P0, R6, R16, 0x1 ;  /* 0x0000001006107211 */ /* 0x000fe200078008ff */
[----:B------:R-:W-:Y:S01]  /*04a0*/  UIMAD UR5, UR18, UR9, UR5 ;  /* 0x00000009120572a4 */ /* 0x000fe2000f8e0205 */
[----:B------:R-:W-:Y:S01]  /*04b0*/  IMAD R14, R11, UR15, R9 ;  /* 0x0000000f0b0e7c24 */ /* 0x000fe2000f8e0209 */
[----:B------:R-:W-:Y:S01]  /*04c0*/  UIMAD UR7, UR18, UR13, UR7 ;  /* 0x0000000d120772a4 */ /* 0x000fe2000f8e0207 */
[C---:B------:R-:W-:Y:S01]  /*04d0*/  IMAD R9, R7.reuse, R22, RZ ;  /* 0x0000001607097224 */ /* 0x040fe200078e02ff */
[----:B------:R-:W1:Y:S01]  /*04e0*/  LDCU UR8, c[0x0][0x38c] ;  /* 0x00007180ff0877ac */ /* 0x000e620008000800 */
[----:B------:R-:W-:Y:S01]  /*04f0*/  IMAD R5, R12, UR18, R11 ;  /* 0x000000120c057c24 */ /* 0x000fe2000f8e020b */
[----:B------:R-:W-:Y:S01]  /*0500*/  LEA.HI.X R18, R6, R17, R18, 0x1, P0 ;  /* 0x0000001106127211 */ /* 0x000fe200000f0c12 */
[----:B------:R-:W-:Y:S01]  /*0510*/  IMAD R12, R7, R26, RZ ;  /* 0x0000001a070c7224 */ /* 0x000fe200078e02ff */
[----:B------:R-:W2:Y:S01]  /*0520*/  LDCU.U8 UR9, c[0x0][0x39e] ;  /* 0x000073c0ff0977ac */ /* 0x000ea20008000000 */
[----:B------:R-:W-:-:S04]  /*0530*/  IMAD.WIDE.U32 R6, R0, R22, UR4 ;  /* 0x0000000400067e25 */ /* 0x000fc8000f8e0016 */
[----:B------:R-:W-:Y:S01]  /*0540*/  IMAD R9, R0, R23, R9 ;  /* 0x0000001700097224 */ /* 0x000fe200078e0209 */
[----:B------:R-:W-:Y:S01]  /*0550*/  LEA R15, P1, R6, R24, 0x1 ;  /* 0x00000018060f7211 */ /* 0x000fe200078208ff */
[----:B------:R-:W-:-:S03]  /*0560*/  IMAD.WIDE.U32 R10, R0, R26, UR6 ;  /* 0x00000006000a7e25 */ /* 0x000fc6000f8e001a */
[----:B------:R-:W-:Y:S01]  /*0570*/  IADD3 R19, PT, PT, R7, R9, RZ ;  /* 0x0000000907137210 */ /* 0x000fe20007ffe0ff */
[----:B------:R-:W-:Y:S01]  /*0580*/  IMAD R17, R0, R27, R12 ;  /* 0x0000001b00117224 */ /* 0x000fe200078e020c */
[----:B------:R-:W-:Y:S01]  /*0590*/  LEA R12, P0, R8, R20, 0x1 ;  /* 0x00000014080c7211 */ /* 0x000fe200078008ff */
[----:B------:R-:W-:Y:S01]  /*05a0*/  IMAD R5, R5, R30, RZ ;  /* 0x0000001e05057224 */ /* 0x000fe200078e02ff */
[----:B------:R-:W-:Y:S02]  /*05b0*/  LEA R13, P2, R10, R28, 0x1 ;  /* 0x0000001c0a0d7211 */ /* 0x000fe400078408ff */
[----:B------:R-:W-:Y:S01]  /*05c0*/  IADD3 R17, PT, PT, R11, R17, RZ ;  /* 0x000000110b117210 */ /* 0x000fe20007ffe0ff */
[----:B-1----:R-:W-:Y:S01]  /*05d0*/  IMAD R5, R5, UR8, RZ ;  /* 0x0000000805057c24 */ /* 0x002fe2000f8e02ff */
[C---:B0-----:R-:W-:Y:S01]  /*05e0*/  SHF.L.U32 R9, R4.reuse, 0x5, RZ ;  /* 0x0000000504097819 */ /* 0x041fe200000006ff */
[----:B------:R-:W-:Y:S01]  /*05f0*/  IMAD.SHL.U32 R0, R4, 0x10, RZ ;  /* 0x0000001004007824 */ /* 0x000fe200078e00ff */
[----:B------:R-:W-:-:S02]  /*0600*/  LEA.HI.X R14, R8, R21, R14, 0x1, P0 ;  /* 0x00000015080e7211 */ /* 0x000fc400000f0c0e */
[----:B------:R-:W-:Y:S02]  /*0610*/  LEA.HI.X R19, R6, R25, R19, 0x1, P1 ;  /* 0x0000001906137211 */ /* 0x000fe400008f0c13 */
[----:B------:R-:W-:Y:S02]  /*0620*/  LOP3.LUT R11, R0, 0x3e00, RZ, 0xc0, !PT ;  /* 0x00003e00000b7812 */ /* 0x000fe400078ec0ff */
[----:B------:R-:W-:Y:S02]  /*0630*/  LOP3.LUT R54, R9, 0x7c1f, R4, 0xc8, !PT ;  /* 0x00007c1f09367812 */ /* 0x000fe400078ec804 */
[----:B------:R-:W-:Y:S02]  /*0640*/  LEA.HI.X R17, R10, R29, R17, 0x1, P2 ;  /* 0x0000001d0a117211 */ /* 0x000fe400010f0c11 */
[----:B------:R-:W-:Y:S02]  /*0650*/  MOV R8, R16 ;  /* 0x0000001000087202 */ /* 0x000fe40000000f00 */
[----:B------:R-:W-:-:S02]  /*0660*/  MOV R7, R12 ;  /* 0x0000000c00077202 */ /* 0x000fc40000000f00 */
[----:B------:R-:W-:Y:S02]  /*0670*/  MOV R9, R18 ;  /* 0x0000001200097202 */ /* 0x000fe40000000f00 */
[----:B------:R-:W-:Y:S02]  /*0680*/  MOV R10, R14 ;  /* 0x0000000e000a7202 */ /* 0x000fe40000000f00 */
[----:B------:R-:W-:Y:S02]  /*0690*/  LOP3.LUT R21, R11, 0x1f, R4, 0xf8, !PT ;  /* 0x0000001f0b157812 */ /* 0x000fe400078ef804 */
        /* <DEDUP_REMOVED lines=21> */
[----:B------:R-:W-:Y:S01]  /*07f0*/  MOV R11, R15 ;  /* 0x0000000f000b7202 */ /* 0x000fe20000000f00 */
[----:B------:R-:W-:Y:S01]  /*0800*/  IMAD.MOV.U32 R15, RZ, RZ, R19 ;  /* 0x000000ffff0f7224 */ /* 0x000fe200078e0013 */
[----:B------:R-:W-:Y:S02]  /*0810*/  MOV R6, RZ ;  /* 0x000000ff00067202 */ /* 0x000fe40000000f00 */
[----:B--2---:R-:W-:-:S07]  /*0820*/  LOP3.LUT R54, R54, 0x360, RZ, 0xfc, !PT ;  /* 0x0000036036367812 */ /* 0x004fce00078efcff */
.L_x_1576:
[----:B------:R-:W0:Y:S01]  /*0830*/  LDC R87, c[0x0][0x388] ;  /* 0x0000e200ff577b82 */ /* 0x000e220000000800 */
[----:B--2---:R-:W-:Y:S01]  /*0840*/  SHF.L.U32 R56, R6, 0x9, RZ ;  /* 0x0000000906387819 */ /* 0x004fe200000006ff */
[C---:B------:R-:W-:Y:S01]  /*0850*/  IMAD.WIDE.U32 R60, R21.reuse, 0x2, R8 ;  /* 0x00000002153c7825 */ /* 0x040fe200078e0008 */
[C---:B------:R-:W-:Y:S02]  /*0860*/  LEA R58, P0, R21.reuse, R7, 0x1 ;  /* 0x00000007153a7211 */ /* 0x040fe400078008ff */
[----:B------:R-:W-:Y:S02]  /*0870*/  PRMT R62, RZ, 0x7610, R62 ;  /* 0x00007610ff3e7816 */ /* 0x000fe4000000003e */
[----:B------:R-:W-:Y:S02]  /*0880*/  IADD3.X R59, PT, PT, RZ, R10, RZ, P0, !PT ;  /* 0x0000000aff3b7210 */ /* 0x000fe400007fe4ff */
        /* <DEDUP_REMOVED lines=17> */
[----:B------:R-:W-:Y:S02]  /*09a0*/  LOP3.LUT R120, R21, 0x1e0, RZ, 0xfc, !PT ;  /* 0x000001e015787812 */ /* 0x000fe400078efcff */
[----:B------:R-:W-:Y:S02]  /*09b0*/  P2R R21, PR, RZ, 0x1 ;  /* 0x00000001ff157803 */ /* 0x000fe40000000000 */
[----:B------:R-:W-:Y:S02]  /*09c0*/  PRMT R90, RZ, 0x7610, R90 ;  /* 0x00007610ff5a7816 */ /* 0x000fe4000000005a */
[----:B------:R-:W-:-:S02]  /*09d0*/  ISETP.GE.AND P6, PT, R76, R19, PT ;  /* 0x000000134c00720c */ /* 0x000fc40003fc6270 */
[-C--:B------:R-:W-:Y:S02]  /*09e0*/  ISETP.GE.AND P1, PT, R86, R19.reuse, PT ;  /* 0x000000135600720c */ /* 0x080fe40003f26270 */
[-C--:B------:R-:W-:Y:S02]  /*09f0*/  ISETP.GE.AND P2, PT, R84, R19.reuse, PT ;  /* 0x000000135400720c */ /* 0x080fe40003f46270 */
[-C--:B------:R-:W-:Y:S01]  /*0a00*/  ISETP.GE.AND P3, PT, R82, R19.reuse, PT ;  /* 0x000000135200720c */ /* 0x080fe20003f66270 */
[----:B------:R-:W2:Y:S01]  /*0a10*/  @!P0 LDG.E.U16 R62, desc[UR16][R60.64] ;  /* 0x000000103c3e8981 */ /* 0x000ea2000c1e1500 */
[-C--:B------:R-:W-:Y:S02]  /*0a20*/  ISETP.GE.AND P0, PT, R88, R19.reuse, PT ;  /* 0x000000135800720c */ /* 0x080fe40003f06270 */
[----:B------:R-:W-:Y:S02]  /*0a30*/  ISETP.GE.AND P4, PT, R80, R19, PT ;  /* 0x000000135000720c */ /* 0x000fe40003f86270 */
[----:B------:R-:W-:-:S02]  /*0a40*/  P2R R23, PR, RZ, 0x1 ;  /* 0x00000001ff177803 */ /* 0x000fc40000000000 */
[-C--:B------:R-:W-:Y:S02]  /*0a50*/  ISETP.GE.AND P5, PT, R78, R19.reuse, PT ;  /* 0x000000134e00720c */ /* 0x080fe40003fa6270 */
[----:B------:R-:W-:Y:S02]  /*0a60*/  PRMT R64, RZ, 0x7610, R64 ;  /* 0x00007610ff407816 */ /* 0x000fe40000000040 */
[----:B------:R-:W-:Y:S02]  /*0a70*/  PRMT R94, RZ, 0x7610, R94 ;  /* 0x00007610ff5e7816 */ /* 0x000fe4000000005e */
[----:B------:R-:W-:Y:S01]  /*0a80*/  PRMT R74, RZ, 0x7610, R74 ;  /* 0x00007610ff4a7816 */ /* 0x000fe2000000004a */
[----:B------:R-:W3:Y:S01]  /*0a90*/  @!P0 LDG.E.U16 R90, desc[UR16][R60.64+0x1c0] ;  /* 0x0001c0103c5a8981 */ /* 0x000ee2000c1e1500 */
[----:B------:R-:W-:Y:S02]  /*0aa0*/  ISETP.GE.AND P0, PT, R92, R19, PT ;  /* 0x000000135c00720c */ /* 0x000fe40003f06270 */
[----:B------:R-:W-:Y:S01]  /*0ab0*/  PRMT R72, RZ, 0x7610, R72 ;  /* 0x00007610ff487816 */ /* 0x000fe20000000048 */
[----:B------:R-:W4:Y:S01]  /*0ac0*/  @!P6 LDG.E.U16 R64, desc[UR16][R60.64+0x40] ;  /* 0x000040103c40e981 */ /* 0x000f22000c1e1500 */
[----:B------:R-:W-:-:S02]  /*0ad0*/  PRMT R70, RZ, 0x7610, R70 ;  /* 0x00007610ff467816 */ /* 0x000fc40000000046 */
[----:B------:R-:W-:Y:S01]  /*0ae0*/  PRMT R68, RZ, 0x7610, R68 ;  /* 0x00007610ff447816 */ /* 0x000fe20000000044 */
[----:B------:R-:W3:Y:S01]  /*0af0*/  @!P1 LDG.E.U16 R74, desc[UR16][R60.64+0x180] ;  /* 0x000180103c4a9981 */ /* 0x000ee2000c1e1500 */
[----:B------:R-:W-:Y:S02]  /*0b00*/  PRMT R66, RZ, 0x7610, R66 ;  /* 0x00007610ff427816 */ /* 0x000fe40000000042 */
[----:B------:R-:W-:Y:S01]  /*0b10*/  P2R R25, PR, RZ, 0x1 ;  /* 0x00000001ff197803 */ /* 0x000fe20000000000 */
[----:B------:R-:W3:Y:S01]  /*0b20*/  @!P2 LDG.E.U16 R72, desc[UR16][R60.64+0x140] ;  /* 0x000140103c48a981 */ /* 0x000ee2000c1e1500 */
[-C--:B------:R-:W-:Y:S02]  /*0b30*/  ISETP.GE.AND P1, PT, R100, R19.reuse, PT ;  /* 0x000000136400720c */ /* 0x080fe40003f26270 */
[----:B------:R-:W-:Y:S01]  /*0b40*/  PRMT R98, RZ, 0x7610, R98 ;  /* 0x00007610ff627816 */ /* 0x000fe20000000062 */
        /* <DEDUP_REMOVED lines=11> */
[----:B------:R-:W-:Y:S01]  /*0c00*/  ISETP.GE.AND P6, PT, R120, R19, PT ;  /* 0x000000137800720c */ /* 0x000fe20003fc6270 */
[----:B------:R-:W3:Y:S01]  /*0c10*/  @!P0 LDG.E.U16 R98, desc[UR16][R60.64+0x240] ;  /* 0x000240103c628981 */ /* 0x000ee2000c1e1500 */
[----:B------:R-:W-:Y:S02]  /*0c20*/  PRMT R110, RZ, 0x7610, R110 ;  /* 0x00007610ff6e7816 */ /* 0x000fe4000000006e */
[----:B------:R-:W-:Y:S01]  /*0c30*/  PRMT R114, RZ, 0x7610, R114 ;  /* 0x00007610ff727816 */ /* 0x000fe20000000072 */
[----:B------:R-:W3:Y:S01]  /*0c40*/  @!P1 LDG.E.U16 R102, desc[UR16][R60.64+0x280] ;  /* 0x000280103c669981 */ /* 0x000ee2000c1e1500 */
[----:B------:R-:W-:Y:S02]  /*0c50*/  PRMT R118, RZ, 0x7610, R118 ;  /* 0x00007610ff767816 */ /* 0x000fe40000000076 */
        /* <DEDUP_REMOVED lines=11> */
[----:B------:R-:W-:Y:S01]  /*0d10*/  ISETP.NE.AND P0, PT, R21, RZ, PT ;  /* 0x000000ff1500720c */ /* 0x000fe20003f05270 */
[----:B------:R-:W1:Y:S01]  /*0d20*/  S2R R23, SR_CgaCtaId ;  /* 0x0000000000177919 */ /* 0x000e620000008800 */
[----:B------:R-:W0:Y:S01]  /*0d30*/  S2R R21, SR_LANEID ;  /* 0x0000000000157919 */ /* 0x000e220000000000 */
[----:B------:R-:W-:-:S04]  /*0d40*/  MOV R124, 0x400 ;  /* 0x00000400007c7802 */ /* 0x000fc80000000f00 */
[----:B-1----:R-:W-:Y:S02]  /*0d50*/  LEA R124, R23, R124, 0x18 ;  /* 0x0000007c177c7211 */ /* 0x002fe400078ec0ff */
[C---:B0-----:R-:W-:Y:S02]  /*0d60*/  IADD3 R88, PT, PT, R21.reuse, 0x20, RZ ;  /* 0x0000002015587810 */ /* 0x041fe40007ffe0ff */
[CC--:B------:R-:W-:Y:S01]  /*0d70*/  LEA.HI.SX32 R23, R21.reuse, R21.reuse, 0x1b ;  /* 0x0000001515177211 */ /* 0x0c0fe200078fdaff */
[----:B------:R-:W-:Y:S01]  /*0d80*/  VIADD R60, R21, 0x40 ;  /* 0x00000040153c7836 */ /* 0x000fe20000000000 */
[----:B------:R-:W-:Y:S02]  /*0d90*/  LEA.HI.SX32 R25, R88, R21, 0x1b ;  /* 0x0000001558197211 */ /* 0x000fe400078fdaff */
[-C--:B------:R-:W-:Y:S02]  /*0da0*/  LEA R23, R23, R124.reuse, 0x1 ;  /* 0x0000007c17177211 */ /* 0x080fe400078e08ff */
[----:B------:R-:W-:-:S02]  /*0db0*/  LEA R25, R25, R124, 0x1 ;  /* 0x0000007c19197211 */ /* 0x000fc400078e08ff */
[C---:B------:R-:W-:Y:S02]  /*0dc0*/  IADD3 R88, PT, PT, R21.reuse, 0x60, RZ ;  /* 0x0000006015587810 */ /* 0x040fe40007ffe0ff */
[C---:B------:R-:W-:Y:S02]  /*0dd0*/  IADD3 R92, PT, PT, R21.reuse, 0x80, RZ ;  /* 0x00000080155c7810 */ /* 0x040fe40007ffe0ff */
[-C--:B------:R-:W-:Y:S02]  /*0de0*/  LEA.HI.SX32 R27, R60, R21.reuse, 0x1b ;  /* 0x000000153c1b7211 */ /* 0x080fe400078fdaff */
[C---:B------:R-:W-:Y:S02]  /*0df0*/  IADD3 R96, PT, PT, R21.reuse, 0xa0, RZ ;  /* 0x000000a015607810 */ /* 0x040fe40007ffe0ff */
[----:B------:R-:W-:Y:S02]  /*0e00*/  IADD3 R100, PT, PT, R21, 0xc0, RZ ;  /* 0x000000c015647810 */ /* 0x000fe40007ffe0ff */
[----:B------:R-:W-:-:S02]  /*0e10*/  LEA.HI.SX32 R29, R88, R21, 0x1b ;  /* 0x00000015581d7211 */ /* 0x000fc400078fdaff */
[-C--:B------:R-:W-:Y:S02]  /*0e20*/  LEA.HI.SX32 R31, R92, R21.reuse, 0x1b ;  /* 0x000000155c1f7211 */ /* 0x080fe400078fdaff */
[----:B------:R-:W-:Y:S02]  /*0e30*/  IADD3 R60, PT, PT, R21, 0xe0, RZ ;  /* 0x000000e0153c7810 */ /* 0x000fe40007ffe0ff */
[-C--:B------:R-:W-:Y:S01]  /*0e40*/  LEA R27, R27, R124.reuse, 0x1 ;  /* 0x0000007c1b1b7211 */ /* 0x080fe200078e08ff */
[C---:B------:R-:W-:Y:S01]  /*0e50*/  VIADD R92, R21.reuse, 0x160 ;  /* 0x00000160155c7836 */ /* 0x040fe20000000000 */
[-C--:B------:R-:W-:Y:S02]  /*0e60*/  LEA.HI.SX32 R33, R96, R21.reuse, 0x1b ;  /* 0x0000001560217211 */ /* 0x080fe400078fdaff */
[----:B------:R-:W-:Y:S02]  /*0e70*/  LEA.HI.SX32 R35, R100, R21, 0x1b ;  /* 0x0000001564237211 */ /* 0x000fe400078fdaff */
[----:B------:R-:W-:Y:S01]  /*0e80*/  IADD3 R88, PT, PT, R21, 0x140, RZ ;  /* 0x0000014015587810 */ /* 0x000fe20007ffe0ff */
[----:B------:R-:W-:Y:S01]  /*0e90*/  IMAD R31, R31, 0x2, R124 ;  /* 0x000000021f1f7824 */ /* 0x000fe200078e027c */
[----:B------:R-:W-:-:S02]  /*0ea0*/  LEA R29, R29, R124, 0x1 ;  /* 0x0000007c1d1d7211 */ /* 0x000fc400078e08ff */
[-C--:B------:R-:W-:Y:S02]  /*0eb0*/  LEA.HI.SX32 R37, R60, R21.reuse, 0x1b ;  /* 0x000000153c257211 */ /* 0x080fe400078fdaff */
[----:B------:R-:W-:Y:S02]  /*0ec0*/  IADD3 R60, PT, PT, R21, 0x180, RZ ;  /* 0x00000180153c7810 */ /* 0x000fe40007ffe0ff */
[-C--:B------:R-:W-:Y:S02]  /*0ed0*/  LEA R33, R33, R124.reuse, 0x1 ;  /* 0x0000007c21217211 */ /* 0x080fe400078e08ff */
[----:B------:R-:W-:Y:S02]  /*0ee0*/  LEA R35, R35, R124, 0x1 ;  /* 0x0000007c23237211 */ /* 0x000fe400078e08ff */
[-C--:B------:R-:W-:Y:S02]  /*0ef0*/  LEA.HI.SX32 R43, R88, R21.reuse, 0x1b ;  /* 0x00000015582b7211 */ /* 0x080fe400078fdaff */
[----:B------:R-:W-:-:S02]  /*0f00*/  LEA.HI.SX32 R45, R92, R21, 0x1b ;  /* 0x000000155c2d7211 */ /* 0x000fc400078fdaff */
[-C--:B------:R-:W-:Y:S02]  /*0f10*/  LEA R37, R37, R124.reuse, 0x1 ;  /* 0x0000007c25257211 */ /* 0x080fe400078e08ff */
[----:B------:R-:W-:Y:S02]  /*0f20*/  LEA.HI.SX32 R47, R60, R21, 0x1b ;  /* 0x000000153c2f7211 */ /* 0x000fe400078fdaff */
[----:B------:R-:W-:Y:S02]  /*0f30*/  SHF.L.U32 R55, R21, 0x4, RZ ;  /* 0x0000000415377819 */ /* 0x000fe400000006ff */
[-C--:B------:R-:W-:Y:S02]  /*0f40*/  LEA R43, R43, R124.reuse, 0x1 ;  /* 0x0000007c2b2b7211 */ /* 0x080fe400078e08ff */
[-C--:B------:R-:W-:Y:S02]  /*0f50*/  LEA R45, R45, R124.reuse, 0x1 ;  /* 0x0000007c2d2d7211 */ /* 0x080fe400078e08ff */
[----:B------:R-:W-:-:S02]  /*0f60*/  LEA R47, R47, R124, 0x1 ;  /* 0x0000007c2f2f7211 */ /* 0x000fc400078e08ff */
[----:B------:R-:W-:-:S04]  /*0f70*/  LEA.HI.SX32 R55, R55, R55, 0x1b ;  /* 0x0000003737377211 */ /* 0x000fc800078fdaff */
[----:B------:R-:W-:Y:S02]  /*0f80*/  LEA R55, R55, R124, 0x1 ;  /* 0x0000007c37377211 */ /* 0x000fe400078e08ff */
[----:B------:R-:W-:Y:S02]  /*0f90*/  PRMT R60, RZ, 0x7610, R60 ;  /* 0x00007610ff3c7816 */ /* 0x000fe4000000003c */
[----:B------:R-:W-:Y:S02]  /*0fa0*/  P2R R79, PR, RZ, 0x2 ;  /* 0x00000002ff4f7803 */ /* 0x000fe40000000000 */
[----:B------:R-:W-:Y:S02]  /*0fb0*/  ISETP.GE.AND P1, PT, R76, R19, PT ;  /* 0x000000134c00720c */ /* 0x000fe40003f26270 */
[----:B------:R-:W-:Y:S01]  /*0fc0*/  PRMT R76, RZ, 0x7610, R76 ;  /* 0x00007610ff4c7816 */ /* 0x000fe2000000004c */
[----:B--2---:R0:W-:Y:S02]  /*0fd0*/  STS.U16 [R23], R62 ;  /* 0x0000003e17007388 */ /* 0x0041e40000000400 */
[----:B0-----:R-:W-:-:S04]  /*0fe0*/  IADD3 R62, PT, PT, R21, 0x100, RZ ;  /* 0x00000100153e7810 */ /* 0x001fc80007ffe0ff */
[----:B------:R-:W-:Y:S01]  /*0ff0*/  LEA.HI.SX32 R39, R62, R21, 0x1b ;  /* 0x000000153e277211 */ /* 0x000fe200078fdaff */
[----:B----4-:R0:W-:Y:S01]  /*1000*/  STS.U16 [R25+0x40], R64 ;  /* 0x0000404019007388 */ /* 0x0101e20000000400 */
[----:B------:R-:W-:Y:S02]  /*1010*/  VIADD R62, R21, 0x1a0 ;  /* 0x000001a0153e7836 */ /* 0x000fe40000000000 */
[----:B------:R-:W-:Y:S02]  /*1020*/  LEA R39, R39, R124, 0x1 ;  /* 0x0000007c27277211 */ /* 0x000fe400078e08ff */
[----:B0-----:R-:W-:-:S04]  /*1030*/  IADD3 R64, PT, PT, R21, 0x120, RZ ;  /* 0x0000012015407810 */ /* 0x001fc80007ffe0ff */
[-C--:B------:R-:W-:Y:S02]  /*1040*/  LEA.HI.SX32 R41, R64, R21.reuse, 0x1b ;  /* 0x0000001540297211 */ /* 0x080fe400078fdaff */
[----:B------:R-:W-:Y:S02]  /*1050*/  IADD3 R64, PT, PT, R21, 0x1c0, RZ ;  /* 0x000001c015407810 */ /* 0x000fe40007ffe0ff */
[----:B------:R-:W-:Y:S02]  /*1060*/  LEA R41, R41, R124, 0x1 ;  /* 0x0000007c29297211 */ /* 0x000fe400078e08ff */
[-C--:B------:R-:W-:Y:S01]  /*1070*/  LEA.HI.SX32 R49, R62, R21.reuse, 0x1b ;  /* 0x000000153e317211 */ /* 0x080fe200078fdaff */
[----:B---3--:R0:W-:Y:S01]  /*1080*/  STS.U16 [R27+0x80], R66 ;  /* 0x000080421b007388 */ /* 0x0081e20000000400 */
[----:B------:R-:W-:-:S03]  /*1090*/  LEA.HI.SX32 R51, R64, R21, 0x1b ;  /* 0x0000001540337211 */ /* 0x000fc600078fdaff */
[----:B------:R-:W-:Y:S01]  /*10a0*/  STS.U16 [R29+0xc0], R68 ;  /* 0x0000c0441d007388 */ /* 0x000fe20000000400 */
[----:B0-----:R-:W-:-:S03]  /*10b0*/  IADD3 R66, PT, PT, R21, 0x1e0, RZ ;  /* 0x000001e015427810 */ /* 0x001fc60007ffe0ff */
[----:B------:R-:W-:Y:S01]  /*10c0*/  STS.U16 [R31+0x100], R70 ;  /* 0x000100461f007388 */ /* 0x000fe20000000400 */
[----:B------:R-:W-:-:S03]  /*10d0*/  LEA.HI.SX32 R53, R66, R21, 0x1b ;  /* 0x0000001542357211 */ /* 0x000fc600078fdaff */
[----:B------:R-:W-:Y:S01]  /*10e0*/  STS.U16 [R33+0x140], R72 ;  /* 0x0001404821007388 */ /* 0x000fe20000000400 */
[----:B------:R-:W-:-:S03]  /*10f0*/  LEA R49, R49, R124, 0x1 ;  /* 0x0000007c31317211 */ /* 0x000fc600078e08ff */
[----:B------:R-:W-:Y:S01]  /*1100*/  STS.U16 [R35+0x180], R74 ;  /* 0x0001804a23007388 */ /* 0x000fe20000000400 */
[----:B------:R-:W-:-:S03]  /*1110*/  LEA R51, R51, R124, 0x1 ;  /* 0x0000007c33337211 */ /* 0x000fc600078e08ff */
[----:B------:R0:W-:Y:S01]  /*1120*/  STS.U16 [R37+0x1c0], R90 ;  /* 0x0001c05a25007388 */ /* 0x0001e20000000400 */
[----:B------:R-:W-:-:S03]  /*1130*/  IMAD R53, R53, 0x2, R124 ;  /* 0x0000000235357824 */ /* 0x000fc600078e027c */
[----:B------:R1:W-:Y:S04]  /*1140*/  STS.U16 [R39+0x200], R94 ;  /* 0x0002005e27007388 */ /* 0x0003e80000000400 */
[----:B------:R2:W-:Y:S04]  /*1150*/  STS.U16 [R41+0x240], R98 ;  /* 0x0002406229007388 */ /* 0x0005e80000000400 */
        /* <DEDUP_REMOVED lines=25> */
[----:B------:R-:W4:Y:S01]  /*12f0*/  @!P0 LDG.E.U16 R60, desc[UR16][R58.64] ;  /* 0x000000103a3c8981 */ /* 0x000f22000c1e1500 */
[----:B------:R-:W-:-:S03]  /*1300*/  ISETP.GE.AND P0, PT, R78, R19, PT ;  /* 0x000000134e00720c */ /* 0x000fc60003f06270 */
[----:B------:R-:W4:Y:S01]  /*1310*/  @!P1 LDG.E.U16 R62, desc[UR16][R58.64+0x40] ;  /* 0x000040103a3e9981 */ /* 0x000f22000c1e1500 */
[----:B------:R-:W-:-:S09]  /*1320*/  ISETP.GE.AND P1, PT, R80, R19, PT ;  /* 0x000000135000720c */ /* 0x000fd20003f26270 */
[----:B------:R-:W4:Y:S01]  /*1330*/  @!P0 LDG.E.U16 R76, desc[UR16][R58.64+0x80] ;  /* 0x000080103a4c8981 */ /* 0x000f22000c1e1500 */
[----:B------:R-:W-:Y:S02]  /*1340*/  ISETP.GE.AND P0, PT, R82, R19, PT ;  /* 0x000000135200720c */ /* 0x000fe40003f06270 */
[----:B------:R-:W-:Y:S02]  /*1350*/  PRMT R80, RZ, 0x7610, R80 ;  /* 0x00007610ff507816 */ /* 0x000fe40000000050 */
[----:B------:R-:W-:-:S06]  /*1360*/  PRMT R78, RZ, 0x7610, R78 ;  /* 0x00007610ff4e7816 */ /* 0x000fcc000000004e */
[----:B------:R-:W4:Y:S04]  /*1370*/  @!P1 LDG.E.U16 R78, desc[UR16][R58.64+0xc0] ;  /* 0x0000c0103a4e9981 */ /* 0x000f28000c1e1500 */
[----:B------:R-:W4:Y:S01]  /*1380*/  @!P0 LDG.E.U16 R80, desc[UR16][R58.64+0x100] ;  /* 0x000100103a508981 */ /* 0x000f22000c1e1500 */
[-C--:B------:R-:W-:Y:S02]  /*1390*/  ISETP.GE.AND P0, PT, R86, R19.reuse, PT ;  /* 0x000000135600720c */ /* 0x080fe40003f06270 */
[----:B------:R-:W-:Y:S02]  /*13a0*/  ISETP.GE.AND P1, PT, R84, R19, PT ;  /* 0x000000135400720c */ /* 0x000fe40003f26270 */
[----:B------:R-:W-:-:S09]  /*13b0*/  PRMT R84, RZ, 0x7610, R84 ;  /* 0x00007610ff547816 */ /* 0x000fd20000000054 */
[----:B------:R-:W4:Y:S01]  /*13c0*/  @!P0 LDG.E.U16 R84, desc[UR16][R58.64+0x180] ;  /* 0x000180103a548981 */ /* 0x000f22000c1e1500 */
[----:B------:R-:W-:Y:S02]  /*13d0*/  ISETP.NE.AND P0, PT, R81, RZ, PT ;  /* 0x000000ff5100720c */ /* 0x000fe40003f05270 */
[----:B------:R-:W-:Y:S02]  /*13e0*/  PRMT R86, RZ, 0x7610, R86 ;  /* 0x00007610ff567816 */ /* 0x000fe40000000056 */
[----:B------:R-:W-:-:S09]  /*13f0*/  PRMT R88, RZ, 0x7610, R88 ;  /* 0x00007610ff587816 */ /* 0x000fd20000000058 */
[----:B------:R-:W4:Y:S01]  /*1400*/  @!P0 LDG.E.U16 R86, desc[UR16][R58.64+0x1c0] ;  /* 0x0001c0103a568981 */ /* 0x000f22000c1e1500 */
[----:B------:R-:W-:Y:S02]  /*1410*/  ISETP.NE.AND P0, PT, R83, RZ, PT ;  /* 0x000000ff5300720c */ /* 0x000fe40003f05270 */
[----:B------:R-:W-:-:S06]  /*1420*/  PRMT R82, RZ, 0x7610, R82 ;  /* 0x00007610ff527816 */ /* 0x000fcc0000000052 */
[----:B------:R-:W4:Y:S01]  /*1430*/  @!P1 LDG.E.U16 R82, desc[UR16][R58.64+0x140] ;  /* 0x000140103a529981 */ /* 0x000f22000c1e1500 */
[----:B------:R-:W-:-:S04]  /*1440*/  ISETP.NE.AND P1, PT, R79, RZ, PT ;  /* 0x000000ff4f00720c */ /* 0x000fc80003f25270 */
[----:B------:R-:W4:Y:S01]  /*1450*/  @!P0 LDG.E.U16 R88, desc[UR16][R58.64+0x200] ;  /* 0x000200103a588981 */ /* 0x000f22000c1e1500 */
[----:B------:R-:W-:Y:S02]  /*1460*/  ISETP.NE.AND P0, PT, R85, RZ, PT ;  /* 0x000000ff5500720c */ /* 0x000fe40003f05270 */
[----:B0-----:R-:W-:Y:S02]  /*1470*/  PRMT R90, RZ, 0x7610, R90 ;  /* 0x00007610ff5a7816 */ /* 0x001fe4000000005a */
[----:B------:R-:W-:Y:S02]  /*1480*/  PRMT R92, RZ, 0x7610, R92 ;  /* 0x00007610ff5c7816 */ /* 0x000fe4000000005c */
[----:B-1----:R-:W-:Y:S02]  /*1490*/  PRMT R94, RZ, 0x7610, R94 ;  /* 0x00007610ff5e7816 */ /* 0x002fe4000000005e */
[----:B------:R-:W-:Y:S02]  /*14a0*/  PRMT R96, RZ, 0x7610, R96 ;  /* 0x00007610ff607816 */ /* 0x000fe40000000060 */
[----:B--2---:R-:W-:Y:S01]  /*14b0*/  PRMT R98, RZ, 0x7610, R98 ;  /* 0x00007610ff627816 */ /* 0x004fe20000000062 */
[----:B------:R-:W2:Y:S01]  /*14c0*/  @!P1 LDG.E.U16 R92, desc[UR16][R58.64+0x280] ;  /* 0x000280103a5c9981 */ /* 0x000ea2000c1e1500 */
[----:B------:R-:W-:-:S02]  /*14d0*/  PRMT R100, RZ, 0x7610, R100 ;  /* 0x00007610ff647816 */ /* 0x000fc40000000064 */
[----:B---3--:R-:W-:Y:S01]  /*14e0*/  PRMT R102, RZ, 0x7610, R102 ;  /* 0x00007610ff667816 */ /* 0x008fe20000000066 */
[----:B------:R-:W3:Y:S04]  /*14f0*/  @!P0 LDG.E.U16 R90, desc[UR16][R58.64+0x240] ;  /* 0x000240103a5a8981 */ /* 0x000ee8000c1e1500 */
[----:B------:R-:W2:Y:S04]  /*1500*/  @!P2 LDG.E.U16 R94, desc[UR16][R58.64+0x2c0] ;  /* 0x0002c0103a5ea981 */ /* 0x000ea8000c1e1500 */
[----:B------:R-:W2:Y:S04]  /*1510*/  @!P3 LDG.E.U16 R96, desc[UR16][R58.64+0x300] ;  /* 0x000300103a60b981 */ /* 0x000ea8000c1e1500 */
[----:B------:R-:W2:Y:S04]  /*1520*/  @!P4 LDG.E.U16 R98, desc[UR16][R58.64+0x340] ;  /* 0x000340103a62c981 */ /* 0x000ea8000c1e1500 */
[----:B------:R-:W2:Y:S04]  /*1530*/  @!P5 LDG.E.U16 R100, desc[UR16][R58.64+0x380] ;  /* 0x000380103a64d981 */ /* 0x000ea8000c1e1500 */
[----:B------:R-:W2:Y:S01]  /*1540*/  @!P6 LDG.E.U16 R102, desc[UR16][R58.64+0x3c0] ;  /* 0x0003c0103a66e981 */ /* 0x000ea2000c1e1500 */
[----:B------:R-:W-:Y:S03]  /*1550*/  BSSY.RECONVERGENT B0, `(.L_x_1540) ;  /* 0x0000057000007945 */ /* 0x000fe60003800200 */
[----:B----4-:R-:W-:Y:S04]  /*1560*/  STS.U16 [R23], R60 ;  /* 0x0000003c17007388 */ /* 0x010fe80000000400 */
        /* <DEDUP_REMOVED lines=8> */
[----:B---3--:R-:W-:Y:S04]  /*15f0*/  STS.U16 [R41+0x240], R90 ;  /* 0x0002405a29007388 */ /* 0x008fe80000000400 */
[----:B--2---:R-:W-:Y:S04]  /*1600*/  STS.U16 [R43+0x280], R92 ;  /* 0x0002805c2b007388 */ /* 0x004fe80000000400 */
        /* <DEDUP_REMOVED lines=28> */
[--C-:B------:R-:W-:Y:S01]  /*17d0*/  FADD.FTZ R60, R60, R3.reuse ;  /* 0x000000033c3c7221 */ /* 0x100fe20000010000 */
[----:B---3--:R-:W-:Y:S02]  /*17e0*/  HADD2.F32 R76, -RZ, R76.H0_H0 ;  /* 0x2000004cff4c7230 */ /* 0x008fe40000004100 */
        /* <DEDUP_REMOVED lines=45> */
.L_x_1541:
[----:B------:R-:W-:Y:S05]  /*1ac0*/  BSYNC.RECONVERGENT B0 ;  /* 0x0000000000007941 */ /* 0x000fea0003800200 */
.L_x_1540:
        /* <DEDUP_REMOVED lines=10> */
[----:B------:R-:W-:-:S03]  /*1b70*/  ISETP.GE.U32.AND P1, PT, R95, 0x7f800000, PT ;  /* 0x7f8000005f00780c */ /* 0x000fc60003f26070 */
[----:B------:R-:W-:Y:S01]  /*1b80*/  VIADD R86, R86, 0xc0c00000 ;  /* 0xc0c0000056567836 */ /* 0x000fe20000000000 */
[----:B------:R-:W-:-:S04]  /*1b90*/  ISETP.GT.AND P6, PT, R95, -0x40800000, P1 ;  /* 0xbf8000005f00780c */ /* 0x000fc80000fc4270 */
        /* <DEDUP_REMOVED lines=22> */
.L_x_1543:
[----:B------:R-:W-:Y:S05]  /*1d00*/  BSYNC.RECONVERGENT B0 ;  /* 0x0000000000007941 */ /* 0x000fea0003800200 */
.L_x_1542:
        /* <DEDUP_REMOVED lines=17> */
[----:B------:R-:W-:Y:S01]  /*1e20*/  IMAD.IADD R90, R94, 0x1, -R85 ;  /* 0x000000015e5a7824 */ /* 0x000fe200078e0a55 */
[----:B------:R-:W-:-:S03]  /*1e30*/  I2FP.F32.S32 R85, R85 ;  /* 0x0000005500557245 */ /* 0x000fc60000201400 */
        /* <DEDUP_REMOVED lines=18> */
.L_x_1545:
[----:B------:R-:W-:Y:S05]  /*1f60*/  BSYNC.RECONVERGENT B0 ;  /* 0x0000000000007941 */ /* 0x000fea0003800200 */
.L_x_1544:
        /* <DEDUP_REMOVED lines=35> */
.L_x_1547:
[----:B------:R-:W-:Y:S05]  /*21a0*/  BSYNC.RECONVERGENT B0 ;  /* 0x0000000000007941 */ /* 0x000fea0003800200 */
.L_x_1546:
        /* <DEDUP_REMOVED lines=37> */
.L_x_1549:
[----:B------:R-:W-:Y:S05]  /*2400*/  BSYNC.RECONVERGENT B0 ;  /* 0x0000000000007941 */ /* 0x000fea0003800200 */
.L_x_1548:
[----:B------:R-:W-:Y:S01]  /*2410*/  HADD2.F32 R92, -RZ, R91.H0_H0 ;  /* 0x2000005bff5c7230 */ /* 0x000fe20000004100 */
[----:B------:R-:W-:Y:S01]  /*2420*/  BSSY.RECONVERGENT B0, `(.L_x_1550) ;  /* 0x0000022000007945 */ /* 0x000fe20003800200 */
[----:B------:R-:W-:-:S03]  /*2430*/  FSETP.GTU.FTZ.AND P3, PT, R90, 20, PT ;  /* 0x41a000005a00780b */ /* 0x000fc60003f7c000 */
[----:B------:R-:W-:Y:S01]  /*2440*/  FADD.FTZ R92, R92, R3 ;  /* 0x000000035c5c7221 */ /* 0x000fe20000010000 */
[----:B------:R-:W-:Y:S09]  /*2450*/  @P2 BRA `(.L_x_1551) ;  /* 0x0000000000782947 */ /* 0x000ff20003800000 */
        /* <DEDUP_REMOVED lines=30> */
.L_x_1551:
[----:B------:R-:W-:Y:S05]  /*2640*/  BSYNC.RECONVERGENT B0 ;  /* 0x0000000000007941 */ /* 0x000fea0003800200 */
.L_x_1550:
        /* <DEDUP_REMOVED lines=8> */
[----:B------:R-:W-:Y:S02]  /*26d0*/  HFMA2 R96, -RZ, RZ, 1.625, 0 ;  /* 0x3e800000ff607431 */ /* 0x000fe400000001ff */
[----:B------:R-:W-:Y:S01]  /*26e0*/  IMAD.MOV.U32 R100, RZ, RZ, 0x3d39bf78 ;  /* 0x3d39bf78ff647424 */ /* 0x000fe200078e00ff */
        /* <DEDUP_REMOVED lines=27> */
.L_x_1553:
[----:B------:R-:W-:Y:S05]  /*28a0*/  BSYNC.RECONVERGENT B0 ;  /* 0x0000000000007941 */ /* 0x000fea0003800200 */
.L_x_1552:
        /* <DEDUP_REMOVED lines=35> */
.L_x_1555:
[----:B------:R-:W-:Y:S05]  /*2ae0*/  BSYNC.RECONVERGENT B0 ;  /* 0x0000000000007941 */ /* 0x000fea0003800200 */
.L_x_1554:
        /* <DEDUP_REMOVED lines=39> */
.L_x_1557:
[----:B------:R-:W-:Y:S05]  /*2d60*/  BSYNC.RECONVERGENT B0 ;  /* 0x0000000000007941 */ /* 0x000fea0003800200 */
.L_x_1556:
        /* <DEDUP_REMOVED lines=39> */
.L_x_1559:
[----:B------:R-:W-:Y:S05]  /*2fe0*/  BSYNC.RECONVERGENT B0 ;  /* 0x0000000000007941 */ /* 0x000fea0003800200 */
.L_x_1558:
        /* <DEDUP_REMOVED lines=45> */
.L_x_1561:
[----:B------:R-:W-:Y:S05]  /*32c0*/  BSYNC.RECONVERGENT B0 ;  /* 0x0000000000007941 */ /* 0x000fea0003800200 */
.L_x_1560:
        /* <DEDUP_REMOVED lines=32> */
.L_x_1563:
[----:B------:R-:W-:Y:S05]  /*34d0*/  BSYNC.RECONVERGENT B0 ;  /* 0x0000000000007941 */ /* 0x000fea0003800200 */
.L_x_1562:
[----:B------:R-:W-:Y:S04]  /*34e0*/  BSSY.RECONVERGENT B0, `(.L_x_1564) ;  /* 0x0000020000007945 */ /* 0x000fe80003800200 */
[----:B------:R-:W-:Y:S05]  /*34f0*/  @P0 BRA `(.L_x_1565) ;  /* 0x0000000000780947 */ /* 0x000fea0003800000 */
        /* <DEDUP_REMOVED lines=30> */
.L_x_1565:
[----:B------:R-:W-:Y:S05]  /*36e0*/  BSYNC.RECONVERGENT B0 ;  /* 0x0000000000007941 */ /* 0x000fea0003800200 */
.L_x_1564:
[----:B------:R-:W-:Y:S04]  /*36f0*/  BSSY.RECONVERGENT B0, `(.L_x_1566) ;  /* 0x0000020000007945 */ /* 0x000fe80003800200 */
        /* <DEDUP_REMOVED lines=31> */
.L_x_1567:
[----:B------:R-:W-:Y:S05]  /*38f0*/  BSYNC.RECONVERGENT B0 ;  /* 0x0000000000007941 */ /* 0x000fea0003800200 */
.L_x_1566:
        /* <DEDUP_REMOVED lines=32> */
.L_x_1569:
[----:B------:R-:W-:Y:S05]  /*3b00*/  BSYNC.RECONVERGENT B0 ;  /* 0x0000000000007941 */ /* 0x000fea0003800200 */
.L_x_1568:
[----:B------:R-:W-:Y:S04]  /*3b10*/  BSSY.RECONVERGENT B0, `(.L_x_1570) ;  /* 0x0000020000007945 */ /* 0x000fe80003800200 */
        /* <DEDUP_REMOVED lines=31> */
.L_x_1571:
[----:B------:R-:W-:Y:S05]  /*3d10*/  BSYNC.RECONVERGENT B0 ;  /* 0x0000000000007941 */ /* 0x000fea0003800200 */
.L_x_1570:
        /* <DEDUP_REMOVED lines=24> */
[----:B------:R-:W0:Y:S01]  /*3ea0*/  S2UR UR8, SR_CTAID.Y ;  /* 0x00000000000879c3 */ /* 0x000e220000002600 */
[----:B------:R-:W-:Y:S01]  /*3eb0*/  IMAD.SHL.U32 R107, R4, 0x20, RZ ;  /* 0x00000020046b7824 */ /* 0x000fe200078e00ff */
[C---:B------:R-:W-:Y:S01]  /*3ec0*/  ISETP.NE.AND P0, PT, R6.reuse, RZ, PT ;  /* 0x000000ff0600720c */ /* 0x040fe20003f05270 */
[----:B------:R-:W0:Y:S01]  /*3ed0*/  LDCU.64 UR6, c[0x0][0x3a0] ;  /* 0x00007400ff0677ac */ /* 0x000e220008000a00 */
[----:B------:R-:W-:Y:S01]  /*3ee0*/  SHF.L.U32 R64, R6, 0xa, RZ ;  /* 0x0000000a06407819 */ /* 0x000fe200000006ff */
[----:B------:R-:W-:Y:S01]  /*3ef0*/  HFMA2 R181, -RZ, RZ, 0, 0 ;  /* 0x00000000ffb57431 */ /* 0x000fe200000001ff */
[----:B------:R-:W-:Y:S01]  /*3f00*/  LOP3.LUT R107, R107, R4, RZ, 0xfc, !PT ;  /* 0x000000046b6b7212 */ /* 0x000fe200078efcff */
[----:B------:R-:W-:Y:S01]  /*3f10*/  FMUL.FTZ R85, R85, R100 ;  /* 0x0000006455557220 */ /* 0x000fe20000410000 */
[----:B------:R-:W-:Y:S01]  /*3f20*/  ISETP.EQ.AND P1, PT, R4, RZ, P0 ;  /* 0x000000ff0400720c */ /* 0x000fe20000722270 */
[----:B------:R-:W1:Y:S01]  /*3f30*/  LDC R99, c[0x0][0x38c] ;  /* 0x0000e300ff637b82 */ /* 0x000e620000000800 */
[----:B------:R-:W-:Y:S01]  /*3f40*/  LEA R87, R87, -R64, 0x1 ;  /* 0x8000004057577211 */ /* 0x000fe200078e08ff */
[----:B------:R-:W-:Y:S01]  /*3f50*/  FMUL.FTZ R89, R89, R98 ;  /* 0x0000006259597220 */ /* 0x000fe20000410000 */
[----:B------:R-:W-:Y:S01]  /*3f60*/  LOP3.LUT R176, R107, 0x7c1f, RZ, 0xc0, !PT ;  /* 0x00007c1f6bb07812 */ /* 0x000fe200078ec0ff */
[----:B------:R-:W-:Y:S01]  /*3f70*/  FMUL.FTZ R91, R91, R96 ;  /* 0x000000605b5b7220 */ /* 0x000fe20000410000 */
[----:B------:R-:W-:Y:S01]  /*3f80*/  LOP3.LUT R0, R0, 0xfbffffff, RZ, 0xc0, !PT ;  /* 0xfbffffff00007812 */ /* 0x000fe200078ec0ff */
[----:B------:R-:W-:Y:S01]  /*3f90*/  FMUL.FTZ R93, R93, R94 ;  /* 0x0000005e5d5d7220 */ /* 0x000fe20000410000 */
[----:B------:R-:W-:Y:S01]  /*3fa0*/  ISETP.GE.AND P0, PT, R176, R87, PT ;  /* 0x00000057b000720c */ /* 0x000fe20003f06270 */
[----:B------:R-:W2:Y:S01]  /*3fb0*/  LDC R101, c[0x0][0x388] ;  /* 0x0000e200ff657b82 */ /* 0x000ea20000000800 */
[----:B------:R-:W-:Y:S01]  /*3fc0*/  FMUL.FTZ R95, R65, R92 ;  /* 0x0000005c415f7220 */ /* 0x000fe20000410000 */
[----:B------:R-:W-:Y:S01]  /*3fd0*/  FMUL.FTZ R97, R97, R90 ;  /* 0x0000005a61617220 */ /* 0x000fe20000410000 */
[----:B------:R-:W-:Y:S01]  /*3fe0*/  FMUL.FTZ R103, R67, R88 ;  /* 0x0000005843677220 */ /* 0x000fe20000410000 */
[----:B------:R-:W-:Y:S01]  /*3ff0*/  @P1 LOP3.LUT R0, R0, 0x4000000, RZ, 0xfc, !PT ;  /* 0x0400000000001812 */ /* 0x000fe200078efcff */
[----:B------:R-:W-:Y:S01]  /*4000*/  FMUL.FTZ R105, R105, R86 ;  /* 0x0000005669697220 */ /* 0x000fe20000410000 */
[----:B------:R-:W-:Y:S01]  /*4010*/  FMUL.FTZ R109, R69, R84 ;  /* 0x00000054456d7220 */ /* 0x000fe20000410000 */
[----:B0-----:R-:W-:Y:S01]  /*4020*/  UIMAD.WIDE.U32 UR4, UR8, UR6, URZ ;  /* 0x00000006080472a5 */ /* 0x001fe2000f8e00ff */
[----:B------:R-:W0:Y:S01]  /*4030*/  LDC.64 R118, c[0x0][0x3a8] ;  /* 0x0000ea00ff767b82 */ /* 0x000e220000000a00 */
[----:B------:R-:W-:Y:S01]  /*4040*/  LOP3.LUT R0, R0, 0xfeffffff, RZ, 0xc0, !PT ;  /* 0xfeffffff00007812 */ /* 0x000fe200078ec0ff */
[----:B------:R-:W-:Y:S01]  /*4050*/  FMUL.FTZ R111, R111, R82 ;  /* 0x000000526f6f7220 */ /* 0x000fe20000410000 */
[----:B------:R-:W-:Y:S01]  /*4060*/  FMUL.FTZ R113, R71, R80 ;  /* 0x0000005047717220 */ /* 0x000fe20000410000 */
[----:B------:R-:W-:Y:S01]  /*4070*/  FMUL.FTZ R115, R115, R78 ;  /* 0x0000004e73737220 */ /* 0x000fe20000410000 */
[----:B------:R-:W-:Y:S01]  /*4080*/  FMUL.FTZ R117, R73, R76 ;  /* 0x0000004c49757220 */ /* 0x000fe20000410000 */
[----:B------:R-:W-:Y:S01]  /*4090*/  @P0 LOP3.LUT R0, R0, 0x1000000, RZ, 0xfc, !PT ;  /* 0x0100000000000812 */ /* 0x000fe200078efcff */
[----:B------:R-:W-:Y:S01]  /*40a0*/  FMUL.FTZ R177, R177, R62 ;  /* 0x0000003eb1b17220 */ /* 0x000fe20000410000 */
[----:B------:R-:W3:Y:S01]  /*40b0*/  LDC.64 R120, c[0x0][0x440] ;  /* 0x00011000ff787b82 */ /* 0x000ee20000000a00 */
[----:B------:R-:W-:Y:S01]  /*40c0*/  FMUL.FTZ R178, R75, R60 ;  /* 0x0000003c4bb27220 */ /* 0x000fe20000410000 */
[----:B------:R-:W-:Y:S01]  /*40d0*/  FMUL.FTZ R179, R179, R58 ;  /* 0x0000003ab3b37220 */ /* 0x000fe20000410000 */
[----:B------:R-:W-:Y:S01]  /*40e0*/  UIMAD UR7, UR8, UR7, UR5 ;  /* 0x00000007080772a4 */ /* 0x000fe2000f8e0205 */
[----:B------:R-:W4:Y:S04]  /*40f0*/  LDCU UR8, c[0x0][0x38c] ;  /* 0x00007180ff0877ac */ /* 0x000f280008000800 */
[----:B------:R-:W0:Y:S07]  /*4100*/  LDC.64 R122, c[0x0][0x480] ;  /* 0x00012000ff7a7b82 */ /* 0x000e2e0000000a00 */
.L_x_1575:
[----:B------:R-:W-:Y:S01]  /*4110*/  LOP3.LUT P5, RZ, R0, 0x1000000, RZ, 0xc0, !PT ;  /* 0x0100000000ff7812 */ /* 0x000fe200078ac0ff */
[----:B------:R-:W-:Y:S01]  /*4120*/  UMOV UR6, UR4 ;  /* 0x0000000400067c82 */ /* 0x000fe20008000000 */
[C---:B------:R-:W-:Y:S02]  /*4130*/  LOP3.LUT R142, R176.reuse, 0x20, RZ, 0xfc, !PT ;  /* 0x00000020b08e7812 */ /* 0x040fe400078efcff */
[----:B------:R-:W-:Y:S02]  /*4140*/  LOP3.LUT R72, R176, 0x40, RZ, 0xfc, !PT ;  /* 0x00000040b0487812 */ /* 0x000fe400078efcff */
[-C--:B------:R-:W-:Y:S02]  /*4150*/  ISETP.GE.AND P4, PT, R142, R87.reuse, PT ;  /* 0x000000578e00720c */ /* 0x080fe40003f86270 */
[----:B------:R-:W-:Y:S02]  /*4160*/  ISETP.GE.AND P3, PT, R72, R87, PT ;  /* 0x000000574800720c */ /* 0x000fe40003f66270 */
[----:B------:R-:W-:-:S02]  /*4170*/  LOP3.LUT R74, R176, 0x60, RZ, 0xfc, !PT ;  /* 0x00000060b04a7812 */ /* 0x000fc400078efcff */
[----:B------:R-:W-:Y:S01]  /*4180*/  LOP3.LUT R150, R176, 0x80, RZ, 0xfc, !PT ;  /* 0x00000080b0967812 */ /* 0x000fe200078efcff */
[----:B------:R-:W5:Y:S01]  /*4190*/  @!P5 LDC.64 R124, c[0x0][0x3c0] ;  /* 0x0000f000ff7cdb82 */ /* 0x000f620000000a00 */
[-C--:B------:R-:W-:Y:S02]  /*41a0*/  ISETP.GE.AND P2, PT, R74, R87.reuse, PT ;  /* 0x000000574a00720c */ /* 0x080fe40003f46270 */
[----:B------:R-:W-:Y:S02]  /*41b0*/  ISETP.GE.AND P1, PT, R150, R87, PT ;  /* 0x000000579600720c */ /* 0x000fe40003f26270 */
[----:B------:R-:W-:Y:S02]  /*41c0*/  @!P5 MOV R64, R176 ;  /* 0x000000b00040d202 */ /* 0x000fe40000000f00 */
[----:B------:R-:W-:Y:S01]  /*41d0*/  @!P5 MOV R65, RZ ;  /* 0x000000ff0041d202 */ /* 0x000fe20000000f00 */
[----:B------:R-:W4:Y:S01]  /*41e0*/  @!P4 LDC.64 R70, c[0x0][0x3c0] ;  /* 0x0000f000ff46cb82 */ /* 0x000f220000000a00 */
[----:B------:R-:W-:-:S02]  /*41f0*/  @!P4 MOV R143, RZ ;  /* 0x000000ff008fc202 */ /* 0x000fc40000000f00 */
[----:B------:R-:W-:Y:S02]  /*4200*/  LOP3.LUT R0, R0, 0xff7fffff, RZ, 0xc0, !PT ;  /* 0xff7fffff00007812 */ /* 0x000fe400078ec0ff */
[----:B------:R-:W-:Y:S02]  /*4210*/  LOP3.LUT R154, R176, 0xa0, RZ, 0xfc, !PT ;  /* 0x000000a0b09a7812 */ /* 0x000fe400078efcff */
[----:B------:R-:W-:Y:S01]  /*4220*/  @P4 LOP3.LUT R0, R0, 0x800000, RZ, 0xfc, !PT ;  /* 0x0080000000004812 */ /* 0x000fe200078efcff */
[----:B------:R-:W1:Y:S01]  /*4230*/  @!P3 LDC.64 R68, c[0x0][0x3c0] ;  /* 0x0000f000ff44bb82 */ /* 0x000e620000000a00 */
[----:B------:R-:W-:Y:S01]  /*4240*/  @!P1 IMAD.MOV.U32 R151, RZ, RZ, RZ ;  /* 0x000000ffff979224 */ /* 0x000fe200078e00ff */
[----:B------:R-:W-:Y:S02]  /*4250*/  PRMT R206, RZ, 0x7610, R206 ;  /* 0x00007610ffce7816 */ /* 0x000fe400000000ce */
[----:B------:R-:W-:-:S04]  /*4260*/  LOP3.LUT R0, R0, 0xffbfffff, RZ, 0xc0, !PT ;  /* 0xffbfffff00007812 */ /* 0x000fc800078ec0ff */
[----:B------:R-:W2:Y:S01]  /*4270*/  @!P2 LDC.64 R66, c[0x0][0x3c0] ;  /* 0x0000f000ff42ab82 */ /* 0x000ea20000000a00 */
[----:B-----5:R-:W-:Y:S01]  /*4280*/  @!P5 IMAD.WIDE.U32 R126, R181, R124, R64 ;  /* 0x0000007cb57ed225 */ /* 0x020fe200078e0040 */
[----:B------:R-:W-:-:S03]  /*4290*/  @P3 LOP3.LUT R0, R0, 0x400000, RZ, 0xfc, !PT ;  /* 0x0040000000003812 */ /* 0x000fc600078efcff */
[C---:B------:R-:W-:Y:S01]  /*42a0*/  @!P5 IMAD R73, R181.reuse, R125, R127 ;  /* 0x0000007db549d224 */ /* 0x040fe200078e027f */
[C---:B------:R-:W-:Y:S02]  /*42b0*/  @!P5 LEA R160, P0, R126.reuse, R11, 0x1 ;  /* 0x0000000b7ea0d211 */ /* 0x040fe400078008ff */
[----:B------:R-:W5:Y:S01]  /*42c0*/  @!P1 LDC.64 R64, c[0x0][0x3c0] ;  /* 0x0000f000ff409b82 */ /* 0x000f620000000a00 */
[C---:B----4-:R-:W-:Y:S01]  /*42d0*/  @!P4 IMAD.WIDE.U32 R124, R181.reuse, R70, R142 ;  /* 0x00000046b57cc225 */ /* 0x050fe200078e008e */
[----:B------:R-:W-:Y:S02]  /*42e0*/  @!P5 LEA.HI.X R161, R126, R15, R73, 0x1, P0 ;  /* 0x0000000f7ea1d211 */ /* 0x000fe400000f0c49 */
[----:B------:R-:W-:Y:S01]  /*42f0*/  @!P3 MOV R73, RZ ;  /* 0x000000ff0049b202 */ /* 0x000fe20000000f00 */
[C---:B------:R-:W-:Y:S01]  /*4300*/  @!P4 IMAD R75, R181.reuse, R71, R125 ;  /* 0x00000047b54bc224 */ /* 0x040fe200078e027d */
[----:B------:R-:W-:Y:S02]  /*4310*/  @!P4 LEA R164, P0, R124, R11, 0x1 ;  /* 0x0000000b7ca4c211 */ /* 0x000fe400078008ff */
[----:B------:R-:W-:Y:S01]  /*4320*/  LOP3.LUT R0, R0, 0xffdfffff, RZ, 0xc0, !PT ;  /* 0xffdfffff00007812 */ /* 0x000fe200078ec0ff */
[----:B-1----:R-:W-:Y:S01]  /*4330*/  @!P3 IMAD.WIDE.U32 R70, R181, R68, R72 ;  /* 0x00000044b546b225 */ /* 0x002fe200078e0048 */
[----:B------:R-:W-:-:S02]  /*4340*/  @!P4 LEA.HI.X R165, R124, R15, R75, 0x1, P0 ;  /* 0x0000000f7ca5c211 */ /* 0x000fc400000f0c4b */
[----:B------:R-:W-:Y:S01]  /*4350*/  @!P2 MOV R75, RZ ;  /* 0x000000ff004ba202 */ /* 0x000fe20000000f00 */
[C---:B------:R-:W-:Y:S01]  /*4360*/  @!P3 IMAD R71, R181.reuse, R69, R71 ;  /* 0x00000045b547b224 */ /* 0x040fe200078e0247 */
[----:B------:R-:W-:Y:S02]  /*4370*/  @!P3 LEA R146, P0, R70, R11, 0x1 ;  /* 0x0000000b4692b211 */ /* 0x000fe400078008ff */
[----:B------:R-:W-:Y:S01]  /*4380*/  @P2 LOP3.LUT R0, R0, 0x200000, RZ, 0xfc, !PT ;  /* 0x0020000000002812 */ /* 0x000fe200078efcff */
[C---:B--2---:R-:W-:Y:S01]  /*4390*/  @!P2 IMAD.WIDE.U32 R68, R181.reuse, R66, R74 ;  /* 0x00000042b544a225 */ /* 0x044fe200078e004a */
[----:B------:R-:W-:Y:S02]  /*43a0*/  @!P3 LEA.HI.X R147, R70, R15, R71, 0x1, P0 ;  /* 0x0000000f4693b211 */ /* 0x000fe400000f0c47 */
[----:B------:R-:W-:Y:S01]  /*43b0*/  LOP3.LUT R0, R0, 0xffefffff, RZ, 0xc0, !PT ;  /* 0xffefffff00007812 */ /* 0x000fe200078ec0ff */
[C---:B------:R-:W-:Y:S01]  /*43c0*/  @!P2 IMAD R69, R181.reuse, R67, R69 ;  /* 0x00000043b545a224 */ /* 0x040fe200078e0245 */
[----:B------:R-:W-:Y:S01]  /*43d0*/  @!P2 LEA R132, P0, R68, R11, 0x1 ;  /* 0x0000000b4484a211 */ /* 0x000fe200078008ff */
[----:B-----5:R-:W-:Y:S01]  /*43e0*/  @!P1 IMAD.WIDE.U32 R66, R181, R64, R150 ;  /* 0x00000040b5429225 */ /* 0x020fe200078e0096 */
[----:B------:R-:W-:-:S02]  /*43f0*/  @P1 LOP3.LUT R0, R0, 0x100000, RZ, 0xfc, !PT ;  /* 0x0010000000001812 */ /* 0x000fc400078efcff */
[----:B------:R-:W-:Y:S01]  /*4400*/  @!P2 LEA.HI.X R133, R68, R15, R69, 0x1, P0 ;  /* 0x0000000f4485a211 */ /* 0x000fe200000f0c45 */
[C---:B------:R-:W-:Y:S01]  /*4410*/  @!P1 IMAD R67, R181.reuse, R65, R67 ;  /* 0x00000041b5439224 */ /* 0x040fe200078e0243 */
[----:B------:R-:W-:Y:S01]  /*4420*/  @!P1 LEA R130, P0, R66, R11, 0x1 ;  /* 0x0000000b42829211 */ /* 0x000fe200078008ff */
[C---:B0-----:R-:W-:Y:S01]  /*4430*/  IMAD.WIDE.U32 R64, R181.reuse, R118, UR6 ;  /* 0x00000006b5407e25 */ /* 0x041fe2000f8e0076 */
[----:B------:R-:W-:Y:S02]  /*4440*/  LOP3.LUT R0, R0, 0xfff7ffff, RZ, 0xc0, !PT ;  /* 0xfff7ffff00007812 */ /* 0x000fe400078ec0ff */
[----:B------:R-:W-:Y:S01]  /*4450*/  @!P1 LEA.HI.X R131, R66, R15, R67, 0x1, P0 ;  /* 0x0000000f42839211 */ /* 0x000fe200000f0c43 */
[----:B------:R-:W-:Y:S01]  /*4460*/  IMAD R65, R181, R119, R65 ;  /* 0x00000077b5417224 */ /* 0x000fe200078e0241 */
[----:B------:R-:W-:Y:S02]  /*4470*/  ISETP.GE.AND P1, PT, R154, R87, PT ;  /* 0x000000579a00720c */ /* 0x000fe40003f26270 */
[----:B---3--:R-:W-:-:S02]  /*4480*/  LEA R144, P0, R64, R120, 0x3 ;  /* 0x0000007840907211 */ /* 0x008fc400078018ff */
[----:B------:R-:W-:Y:S02]  /*4490*/  ISETP.GE.AND P4, PT, R46, R87, PT ;  /* 0x000000572e00720c */ /* 0x000fe40003f86270 */
[----:B------:R-:W-:Y:S02]  /*44a0*/  LEA.HI.X R145, R64, R121, R65, 0x3, P0 ;  /* 0x0000007940917211 */ /* 0x000fe400000f1c41 */
[-C--:B------:R-:W-:Y:S02]  /*44b0*/  ISETP.GE.AND P3, PT, R48, R87.reuse, PT ;  /* 0x000000573000720c */ /* 0x080fe40003f66270 */
[----:B------:R-:W-:Y:S02]  /*44c0*/  ISETP.GE.AND P2, PT, R50, R87, PT ;  /* 0x000000573200720c */ /* 0x000fe40003f46270 */
[----:B------:R-:W-:Y:S01]  /*44d0*/  P2R R151, PR, RZ, 0x10 ;  /* 0x00000010ff977803 */ /* 0x000fe20000000000 */
[----:B------:R-:W0:Y:S01]  /*44e0*/  @!P1 LDC.64 R64, c[0x0][0x3c0] ;  /* 0x0000f000ff409b82 */ /* 0x000e220000000a00 */
[----:B------:R-:W-:Y:S01]  /*44f0*/  @!P1 MOV R155, RZ ;  /* 0x000000ff009b9202 */ /* 0x000fe20000000f00 */
[----:B------:R-:W2:Y:S01]  /*4500*/  LDG.E.64 R144, desc[UR16][R144.64] ;  /* 0x0000001090907981 */ /* 0x000ea2000c1e1b00 */
[----:B------:R-:W-:-:S02]  /*4510*/  @P1 LOP3.LUT R0, R0, 0x80000, RZ, 0xfc, !PT ;  /* 0x0008000000001812 */ /* 0x000fc400078efcff */
[----:B------:R-:W-:-:S05]  /*4520*/  P2R R180, PR, RZ, 0x4 ;  /* 0x00000004ffb47803 */ /* 0x000fca0000000000 */
[----:B------:R-:W-:Y:S02]  /*4530*/  @!P2 MOV R182, R50 ;  /* 0x0000003200b6a202 */ /* 0x000fe40000000f00 */
[----:B------:R-:W-:Y:S01]  /*4540*/  @!P2 MOV R183, RZ ;  /* 0x000000ff00b7a202 */ /* 0x000fe20000000f00 */
[----:B0-----:R-:W-:Y:S01]  /*4550*/  @!P1 IMAD.WIDE.U32 R66, R181, R64, R154 ;  /* 0x00000040b5429225 */ /* 0x001fe200078e009a */
[----:B------:R-:W-:-:S03]  /*4560*/  P2R R155, PR, RZ, 0x8 ;  /* 0x00000008ff9b7803 */ /* 0x000fc60000000000 */
[----:B------:R-:W-:Y:S01]  /*4570*/  @!P1 IMAD R65, R181, R65, R67 ;  /* 0x00000041b5419224 */ /* 0x000fe200078e0243 */
[----:B------:R-:W-:-:S04]  /*4580*/  @!P1 LEA R152, P0, R66, R11, 0x1 ;  /* 0x0000000b42989211 */ /* 0x000fc800078008ff */
[----:B------:R-:W-:Y:S02]  /*4590*/  @!P1 LEA.HI.X R153, R66, R15, R65, 0x1, P0 ;  /* 0x0000000f42999211 */ /* 0x000fe400000f0c41 */
[----:B------:R-:W-:-:S13]  /*45a0*/  ISETP.GE.AND P1, PT, R12, R87, PT ;  /* 0x000000570c00720c */ /* 0x000fda0003f26270 */
[----:B------:R-:W0:Y:S01]  /*45b0*/  @!P1 LDC.64 R64, c[0x0][0x3c0] ;  /* 0x0000f000ff409b82 */ /* 0x000e220000000a00 */
[----:B------:R-:W-:Y:S02]  /*45c0*/  @!P1 MOV R66, R12 ;  /* 0x0000000c00429202 */ /* 0x000fe40000000f00 */
[----:B------:R-:W-:-:S03]  /*45d0*/  @!P1 MOV R67, RZ ;  /* 0x000000ff00439202 */ /* 0x000fc60000000f00 */
[----:B0-----:R-:W-:-:S04]  /*45e0*/  @!P1 IMAD.WIDE.U32 R66, R181, R64, R66 ;  /* 0x00000040b5429225 */ /* 0x001fc800078e0042 */
        /* <DEDUP_REMOVED lines=13> */
[----:B------:R-:W-:Y:S01]  /*46c0*/  @!P1 MOV R68, R16 ;  /* 0x0000001000449202 */ /* 0x000fe20000000f00 */
[----:B------:R-:W-:-:S04]  /*46d0*/  @!P1 IMAD.MOV.U32 R69, RZ, RZ, RZ ;  /* 0x000000ffff459224 */ /* 0x000fc800078e00ff */
        /* <DEDUP_REMOVED lines=30> */
[----:B------:R-:W-:Y:S01]  /*48c0*/  @!P1 MOV R71, RZ ;  /* 0x000000ff00479202 */ /* 0x000fe20000000f00 */
[----:B------:R-:W-:-:S04]  /*48d0*/  @!P1 IMAD.MOV.U32 R70, RZ, RZ, R24 ;  /* 0x000000ffff469224 */ /* 0x000fc800078e0018 */
        /* <DEDUP_REMOVED lines=82> */
[C---:B------:R-:W-:Y:S02]  /*4e00*/  @!P1 LEA R140, P0, R148.reuse, R11, 0x1 ;  /* 0x0000000b948c9211 */ /* 0x040fe400078008ff */
[----:B------:R-:W-:Y:S02]  /*4e10*/  @!P4 MOV R149, RZ ;  /* 0x000000ff0095c202 */ /* 0x000fe40000000f00 */
[----:B------:R-:W-:Y:S02]  /*4e20*/  @!P1 LEA.HI.X R141, R148, R15, R69, 0x1, P0 ;  /* 0x0000000f948d9211 */ /* 0x000fe400000f0c45 */
[----:B------:R-:W0:Y:S01]  /*4e30*/  @!P4 LDC.64 R68, c[0x0][0x3c0] ;  /* 0x0000f000ff44cb82 */ /* 0x000e220000000a00 */
[----:B------:R-:W-:Y:S02]  /*4e40*/  @!P4 MOV R148, R46 ;  /* 0x0000002e0094c202 */ /* 0x000fe40000000f00 */
[----:B------:R-:W-:-:S04]  /*4e50*/  ISETP.GE.AND P1, PT, R52, R87, PT ;  /* 0x000000573400720c */ /* 0x000fc80003f26270 */
[----:B------:R-:W-:Y:S01]  /*4e60*/  P2R R207, PR, RZ, 0x2 ;  /* 0x00000002ffcf7803 */ /* 0x000fe20000000000 */
[----:B0-----:R-:W-:-:S04]  /*4e70*/  @!P4 IMAD.WIDE.U32 R174, R181, R68, R148 ;  /* 0x00000044b5aec225 */ /* 0x001fc800078e0094 */
[----:B------:R-:W-:Y:S01]  /*4e80*/  @!P4 IMAD R69, R181, R69, R175 ;  /* 0x00000045b545c224 */ /* 0x000fe200078e02af */
[C---:B------:R-:W-:Y:S02]  /*4e90*/  @!P4 LEA R148, P0, R174.reuse, R11, 0x1 ;  /* 0x0000000bae94c211 */ /* 0x040fe400078008ff */
[----:B------:R-:W-:Y:S02]  /*4ea0*/  @!P3 MOV R175, RZ ;  /* 0x000000ff00afb202 */ /* 0x000fe40000000f00 */
[----:B------:R-:W-:Y:S02]  /*4eb0*/  @!P4 LEA.HI.X R149, R174, R15, R69, 0x1, P0 ;  /* 0x0000000fae95c211 */ /* 0x000fe400000f0c45 */
[----:B------:R-:W0:Y:S01]  /*4ec0*/  @!P3 LDC.64 R68, c[0x0][0x3c0] ;  /* 0x0000f000ff44bb82 */ /* 0x000e220000000a00 */
[----:B------:R-:W-:-:S05]  /*4ed0*/  @!P3 MOV R174, R48 ;  /* 0x0000003000aeb202 */ /* 0x000fca0000000f00 */
[----:B0-----:R-:W-:-:S04]  /*4ee0*/  @!P3 IMAD.WIDE.U32 R174, R181, R68, R174 ;  /* 0x00000044b5aeb225 */ /* 0x001fc800078e00ae */
[----:B------:R-:W-:Y:S01]  /*4ef0*/  @!P3 IMAD R69, R181, R69, R175 ;  /* 0x00000045b545b224 */ /* 0x000fe200078e02af */
[----:B------:R-:W-:-:S04]  /*4f00*/  @!P3 LEA R68, P0, R174, R11, 0x1 ;  /* 0x0000000bae44b211 */ /* 0x000fc800078008ff */
[----:B------:R-:W-:Y:S02]  /*4f10*/  @!P3 LEA.HI.X R69, R174, R15, R69, 0x1, P0 ;  /* 0x0000000fae45b211 */ /* 0x000fe400000f0c45 */
[----:B------:R-:W0:Y:S02]  /*4f20*/  @!P2 LDC.64 R174, c[0x0][0x3c0] ;  /* 0x0000f000ffaeab82 */ /* 0x000e240000000a00 */
[----:B0-----:R-:W-:-:S04]  /*4f30*/  @!P2 IMAD.WIDE.U32 R184, R181, R174, R182 ;  /* 0x000000aeb5b8a225 */ /* 0x001fc800078e00b6 */
[C---:B------:R-:W-:Y:S01]  /*4f40*/  @!P2 IMAD R175, R181.reuse, R175, R185 ;  /* 0x000000afb5afa224 */ /* 0x040fe200078e02b9 */
[C---:B------:R-:W-:Y:S02]  /*4f50*/  @!P2 LEA R182, P0, R184.reuse, R11, 0x1 ;  /* 0x0000000bb8b6a211 */ /* 0x040fe400078008ff */
[----:B------:R-:W-:Y:S02]  /*4f60*/  @!P1 MOV R185, RZ ;  /* 0x000000ff00b99202 */ /* 0x000fe40000000f00 */
[----:B------:R-:W-:Y:S01]  /*4f70*/  @!P2 LEA.HI.X R183, R184, R15, R175, 0x1, P0 ;  /* 0x0000000fb8b7a211 */ /* 0x000fe200000f0caf */
[----:B------:R-:W-:Y:S01]  /*4f80*/  @!P1 IMAD.MOV.U32 R184, RZ, RZ, R52 ;  /* 0x000000ffffb89224 */ /* 0x000fe200078e0034 */
[----:B------:R-:W0:Y:S03]  /*4f90*/  @!P1 LDC.64 R174, c[0x0][0x3c0] ;  /* 0x0000f000ffae9b82 */ /* 0x000e260000000a00 */
[----:B0-----:R-:W-:-:S04]  /*4fa0*/  @!P1 IMAD.WIDE.U32 R186, R181, R174, R184 ;  /* 0x000000aeb5ba9225 */ /* 0x001fc800078e00b8 */
[----:B------:R-:W-:Y:S01]  /*4fb0*/  @!P1 IMAD R175, R181, R175, R187 ;  /* 0x000000afb5af9224 */ /* 0x000fe200078e02bb */
[----:B------:R-:W-:-:S04]  /*4fc0*/  @!P1 LEA R184, P0, R186, R11, 0x1 ;  /* 0x0000000bbab89211 */ /* 0x000fc800078008ff */
[----:B------:R-:W-:Y:S02]  /*4fd0*/  @!P1 LEA.HI.X R185, R186, R15, R175, 0x1, P0 ;  /* 0x0000000fbab99211 */ /* 0x000fe400000f0caf */
[----:B------:R-:W-:-:S04]  /*4fe0*/  ISETP.GE.AND P0, PT, R54, R87, PT ;  /* 0x000000573600720c */ /* 0x000fc80003f06270 */
[----:B------:R-:W-:-:S09]  /*4ff0*/  P2R R209, PR, RZ, 0x1 ;  /* 0x00000001ffd17803 */ /* 0x000fd20000000000 */
[----:B------:R-:W0:Y:S01]  /*5000*/  @!P0 LDC.64 R174, c[0x0][0x3c0] ;  /* 0x0000f000ffae8b82 */ /* 0x000e220000000a00 */
[----:B------:R-:W-:Y:S02]  /*5010*/  @!P0 MOV R186, R54 ;  /* 0x0000003600ba8202 */ /* 0x000fe40000000f00 */
[----:B------:R-:W-:-:S03]  /*5020*/  @!P0 MOV R187, RZ ;  /* 0x000000ff00bb8202 */ /* 0x000fc60000000f00 */
[----:B0-----:R-:W-:-:S04]  /*5030*/  @!P0 IMAD.WIDE.U32 R186, R181, R174, R186 ;  /* 0x000000aeb5ba8225 */ /* 0x001fc800078e00ba */
[----:B------:R-:W-:Y:S01]  /*5040*/  @!P0 IMAD R175, R181, R175, R187 ;  /* 0x000000afb5af8224 */ /* 0x000fe200078e02bb */
[----:B------:R-:W-:-:S04]  /*5050*/  @!P0 LEA R188, P5, R186, R11, 0x1 ;  /* 0x0000000bbabc8211 */ /* 0x000fc800078a08ff */
[----:B------:R-:W-:Y:S02]  /*5060*/  @!P0 LEA.HI.X R189, R186, R15, R175, 0x1, P5 ;  /* 0x0000000fbabd8211 */ /* 0x000fe400028f0caf */
[----:B------:R-:W-:Y:S02]  /*5070*/  LOP3.LUT R186, R176, 0x380, RZ, 0xfc, !PT ;  /* 0x00000380b0ba7812 */ /* 0x000fe400078efcff */
[----:B------:R-:W-:Y:S02]  /*5080*/  LOP3.LUT P0, RZ, R0, 0x800000, RZ, 0xc0, !PT ;  /* 0x0080000000ff7812 */ /* 0x000fe4000780c0ff */
[----:B------:R-:W-:Y:S02]  /*5090*/  ISETP.GE.AND P6, PT, R186, R87, PT ;  /* 0x00000057ba00720c */ /* 0x000fe40003fc6270 */
[----:B------:R-:W-:-:S09]  /*50a0*/  LOP3.LUT R0, R0, 0xfffffffd, RZ, 0xc0, !PT ;  /* 0xfffffffd00007812 */ /* 0x000fd200078ec0ff */
[----:B------:R-:W-:Y:S01]  /*50b0*/  @!P0 MOV R143, RZ ;  /* 0x000000ff008f8202 */ /* 0x000fe20000000f00 */
[----:B------:R-:W3:Y:S01]  /*50c0*/  @!P0 LDG.E.U16 R206, desc[UR16][R164.64] ;  /* 0x00000010a4ce8981 */ /* 0x000ee2000c1e1500 */
[----:B------:R-:W0:Y:S01]  /*50d0*/  @!P6 LDC.64 R174, c[0x0][0x3c0] ;  /* 0x0000f000ffaeeb82 */ /* 0x000e220000000a00 */
[----:B------:R-:W-:Y:S02]  /*50e0*/  @!P6 MOV R187, RZ ;  /* 0x000000ff00bbe202 */ /* 0x000fe40000000f00 */
[----:B------:R-:W-:-:S04]  /*50f0*/  @P6 LOP3.LUT R0, R0, 0x2, RZ, 0xfc, !PT ;  /* 0x0000000200006812 */ /* 0x000fc800078efcff */
[C---:B------:R-:W-:Y:S02]  /*5100*/  LOP3.LUT P1, RZ, R0.reuse, 0x400000, RZ, 0xc0, !PT ;  /* 0x0040000000ff7812 */ /* 0x040fe4000782c0ff */
[----:B------:R-:W-:-:S11]  /*5110*/  LOP3.LUT R0, R0, 0xfffffffe, RZ, 0xc0, !PT ;  /* 0xfffffffe00007812 */ /* 0x000fd600078ec0ff */
[----:B------:R-:W-:Y:S01]  /*5120*/  @!P1 MOV R73, RZ ;  /* 0x000000ff00499202 */ /* 0x000fe20000000f00 */
[----:B0-----:R-:W-:-:S04]  /*5130*/  @!P6 IMAD.WIDE.U32 R190, R181, R174, R186 ;  /* 0x000000aeb5bee225 */ /* 0x001fc800078e00ba */
[----:B------:R-:W-:Y:S01]  /*5140*/  @!P6 IMAD R175, R181, R175, R191 ;  /* 0x000000afb5afe224 */ /* 0x000fe200078e02bf */
[----:B------:R-:W-:-:S04]  /*5150*/  @!P6 LEA R192, P5, R190, R11, 0x1 ;  /* 0x0000000bbec0e211 */ /* 0x000fc800078a08ff */
[----:B------:R-:W-:Y:S02]  /*5160*/  @!P6 LEA.HI.X R193, R190, R15, R175, 0x1, P5 ;  /* 0x0000000fbec1e211 */ /* 0x000fe400028f0caf */
[----:B------:R-:W-:-:S04]  /*5170*/  LOP3.LUT R190, R176, 0x3a0, RZ, 0xfc, !PT ;  /* 0x000003a0b0be7812 */ /* 0x000fc800078efcff */
[----:B------:R-:W-:-:S13]  /*5180*/  ISETP.GE.AND P2, PT, R190, R87, PT ;  /* 0x00000057be00720c */ /* 0x000fda0003f46270 */
[----:B------:R-:W0:Y:S01]  /*5190*/  @!P2 LDC.64 R174, c[0x0][0x3c0] ;  /* 0x0000f000ffaeab82 */ /* 0x000e220000000a00 */
[----:B------:R-:W-:Y:S02]  /*51a0*/  @!P2 MOV R191, RZ ;  /* 0x000000ff00bfa202 */ /* 0x000fe40000000f00 */
[----:B------:R-:W-:-:S04]  /*51b0*/  @P2 LOP3.LUT R0, R0, 0x1, RZ, 0xfc, !PT ;  /* 0x0000000100002812 */ /* 0x000fc800078efcff */
[----:B------:R-:W-:Y:S01]  /*51c0*/  LOP3.LUT P3, RZ, R0, 0x100000, RZ, 0xc0, !PT ;  /* 0x0010000000ff7812 */ /* 0x000fe2000786c0ff */
[----:B0-----:R-:W-:-:S03]  /*51d0*/  @!P2 IMAD.WIDE.U32 R194, R181, R174, R190 ;  /* 0x000000aeb5c2a225 */ /* 0x001fc600078e00be */
[----:B------:R-:W-:Y:S02]  /*51e0*/  P2R R191, PR, RZ, 0x8 ;  /* 0x00000008ffbf7803 */ /* 0x000fe40000000000 */
[----:B------:R-:W-:Y:S01]  /*51f0*/  LOP3.LUT P3, RZ, R0, 0x1000000, RZ, 0xc0, !PT ;  /* 0x0100000000ff7812 */ /* 0x000fe2000786c0ff */
[----:B------:R-:W-:Y:S01]  /*5200*/  @!P2 IMAD R175, R181, R175, R195 ;  /* 0x000000afb5afa224 */ /* 0x000fe200078e02c3 */
[C---:B------:R-:W-:Y:S02]  /*5210*/  @!P2 LEA R196, P5, R194.reuse, R11, 0x1 ;  /* 0x0000000bc2c4a211 */ /* 0x040fe400078a08ff */
[----:B------:R-:W-:Y:S02]  /*5220*/  P2R R187, PR, RZ, 0x8 ;  /* 0x00000008ffbb7803 */ /* 0x000fe40000000000 */
[----:B------:R-:W-:Y:S02]  /*5230*/  @!P2 LEA.HI.X R197, R194, R15, R175, 0x1, P5 ;  /* 0x0000000fc2c5a211 */ /* 0x000fe400028f0caf */
[----:B------:R-:W-:-:S02]  /*5240*/  LOP3.LUT R194, R176, 0x3c0, RZ, 0xfc, !PT ;  /* 0x000003c0b0c27812 */ /* 0x000fc400078efcff */
[----:B------:R-:W-:Y:S02]  /*5250*/  LOP3.LUT P2, RZ, R0, 0x200000, RZ, 0xc0, !PT ;  /* 0x0020000000ff7812 */ /* 0x000fe4000784c0ff */
[----:B------:R-:W-:-:S11]  /*5260*/  ISETP.GE.AND P5, PT, R194, R87, PT ;  /* 0x00000057c200720c */ /* 0x000fd60003fa6270 */
[----:B------:R-:W-:Y:S02]  /*5270*/  @!P2 MOV R75, RZ ;  /* 0x000000ff004ba202 */ /* 0x000fe40000000f00 */
[----:B------:R-:W0:Y:S01]  /*5280*/  @!P5 LDC.64 R174, c[0x0][0x3c0] ;  /* 0x0000f000ffaedb82 */ /* 0x000e220000000a00 */
[----:B------:R-:W-:-:S03]  /*5290*/  @!P5 MOV R195, RZ ;  /* 0x000000ff00c3d202 */ /* 0x000fc60000000f00 */
[----:B0-----:R-:W-:-:S04]  /*52a0*/  @!P5 IMAD.WIDE.U32 R198, R181, R174, R194 ;  /* 0x000000aeb5c6d225 */ /* 0x001fc800078e00c2 */
[----:B------:R-:W-:Y:S01]  /*52b0*/  @!P5 IMAD R175, R181, R175, R199 ;  /* 0x000000afb5afd224 */ /* 0x000fe200078e02c7 */
[----:B------:R-:W-:-:S04]  /*52c0*/  @!P5 LEA R200, P6, R198, R11, 0x1 ;  /* 0x0000000bc6c8d211 */ /* 0x000fc800078c08ff */
[----:B------:R-:W-:Y:S02]  /*52d0*/  @!P5 LEA.HI.X R201, R198, R15, R175, 0x1, P6 ;  /* 0x0000000fc6c9d211 */ /* 0x000fe400030f0caf */
[----:B------:R-:W-:-:S04]  /*52e0*/  LOP3.LUT R198, R107, 0x3e0, RZ, 0xfc, !PT ;  /* 0x000003e06bc67812 */ /* 0x000fc800078efcff */
[----:B------:R-:W-:-:S13]  /*52f0*/  ISETP.GE.AND P6, PT, R198, R87, PT ;  /* 0x00000057c600720c */ /* 0x000fda0003fc6270 */
[----:B------:R-:W0:Y:S01]  /*5300*/  @!P6 LDC.64 R174, c[0x0][0x3c0] ;  /* 0x0000f000ffaeeb82 */ /* 0x000e220000000a00 */
[----:B------:R-:W-:Y:S02]  /*5310*/  @!P6 IMAD.MOV.U32 R199, RZ, RZ, RZ ;  /* 0x000000ffffc7e224 */ /* 0x000fe400078e00ff */
[----:B0-----:R-:W-:-:S04]  /*5320*/  @!P6 IMAD.WIDE.U32 R204, R181, R174, R198 ;  /* 0x000000aeb5cce225 */ /* 0x001fc800078e00c6 */
[----:B------:R-:W-:Y:S01]  /*5330*/  @!P6 IMAD R175, R181, R175, R205 ;  /* 0x000000afb5afe224 */ /* 0x000fe200078e02cd */
[----:B------:R-:W-:-:S04]  /*5340*/  @!P6 LEA R202, P4, R204, R11, 0x1 ;  /* 0x0000000bcccae211 */ /* 0x000fc800078808ff */
[----:B------:R-:W-:Y:S02]  /*5350*/  @!P6 LEA.HI.X R203, R204, R15, R175, 0x1, P4 ;  /* 0x0000000fcccbe211 */ /* 0x000fe400020f0caf */
[----:B------:R-:W0:Y:S01]  /*5360*/  @!P0 LDC.64 R174, c[0x0][0x3e0] ;  /* 0x0000f800ffae8b82 */ /* 0x000e220000000a00 */
[----:B------:R-:W-:Y:S02]  /*5370*/  LOP3.LUT P4, RZ, R0, 0x80000, RZ, 0xc0, !PT ;  /* 0x0008000000ff7812 */ /* 0x000fe4000788c0ff */
[----:B------:R-:W-:Y:S01]  /*5380*/  PRMT R204, RZ, 0x7610, R204 ;  /* 0x00007610ffcc7816 */ /* 0x000fe200000000cc */
[----:B0-----:R-:W-:-:S04]  /*5390*/  @!P0 IMAD.WIDE.U32 R142, R181, R174, R142 ;  /* 0x000000aeb58e8225 */ /* 0x001fc800078e008e */
[----:B------:R-:W-:Y:S01]  /*53a0*/  @!P0 IMAD R175, R181, R175, R143 ;  /* 0x000000afb5af8224 */ /* 0x000fe200078e028f */
[----:B------:R-:W-:-:S04]  /*53b0*/  @!P0 LEA R174, P3, R142, R13, 0x1 ;  /* 0x0000000d8eae8211 */ /* 0x000fc800078608ff */
[----:B------:R-:W-:Y:S02]  /*53c0*/  @!P0 LEA.HI.X R175, R142, R17, R175, 0x1, P3 ;  /* 0x000000118eaf8211 */ /* 0x000fe400018f0caf */
[----:B------:R-:W0:Y:S02]  /*53d0*/  @!P1 LDC.64 R142, c[0x0][0x3e0] ;  /* 0x0000f800ff8e9b82 */ /* 0x000e240000000a00 */
[----:B0-----:R-:W-:-:S04]  /*53e0*/  @!P1 IMAD.WIDE.U32 R72, R181, R142, R72 ;  /* 0x0000008eb5489225 */ /* 0x001fc800078e0048 */
[----:B------:R-:W-:Y:S01]  /*53f0*/  @!P1 IMAD R143, R181, R143, R73 ;  /* 0x0000008fb58f9224 */ /* 0x000fe200078e0249 */
[----:B------:R-:W-:-:S04]  /*5400*/  @!P1 LEA R142, P3, R72, R13, 0x1 ;  /* 0x0000000d488e9211 */ /* 0x000fc800078608ff */
[----:B------:R-:W-:Y:S02]  /*5410*/  @!P1 LEA.HI.X R143, R72, R17, R143, 0x1, P3 ;  /* 0x00000011488f9211 */ /* 0x000fe400018f0c8f */
[----:B------:R-:W0:Y:S01]  /*5420*/  @!P2 LDC.64 R72, c[0x0][0x3e0] ;  /* 0x0000f800ff48ab82 */ /* 0x000e220000000a00 */
[----:B------:R-:W-:-:S06]  /*5430*/  PRMT R214, RZ, 0x7610, R214 ;  /* 0x00007610ffd67816 */ /* 0x000fcc00000000d6 */
[----:B------:R-:W4:Y:S01]  /*5440*/  @!P4 LDG.E.U16 R214, desc[UR16][R152.64] ;  /* 0x0000001098d6c981 */ /* 0x000f22000c1e1500 */
[----:B0-----:R-:W-:-:S04]  /*5450*/  @!P2 IMAD.WIDE.U32 R74, R181, R72, R74 ;  /* 0x00000048b54aa225 */ /* 0x001fc800078e004a */
[----:B------:R-:W-:Y:S01]  /*5460*/  @!P2 IMAD R73, R181, R73, R75 ;  /* 0x00000049b549a224 */ /* 0x000fe200078e024b */
[----:B------:R-:W-:-:S04]  /*5470*/  @!P2 LEA R72, P3, R74, R13, 0x1 ;  /* 0x0000000d4a48a211 */ /* 0x000fc800078608ff */
[----:B------:R-:W-:Y:S02]  /*5480*/  @!P2 LEA.HI.X R73, R74, R17, R73, 0x1, P3 ;  /* 0x000000114a49a211 */ /* 0x000fe400018f0c49 */
[----:B------:R-:W-:Y:S02]  /*5490*/  ISETP.NE.AND P3, PT, R187, RZ, PT ;  /* 0x000000ffbb00720c */ /* 0x000fe40003f65270 */
[----:B------:R-:W-:Y:S02]  /*54a0*/  ISETP.GE.AND P4, PT, R14, R87, PT ;  /* 0x000000570e00720c */ /* 0x000fe40003f86270 */
[----:B------:R-:W-:-:S09]  /*54b0*/  PRMT R212, RZ, 0x7610, R212 ;  /* 0x00007610ffd47816 */ /* 0x000fd200000000d4 */
[----:B------:R0:W5:Y:S01]  /*54c0*/  @!P3 LDG.E.U16 R204, desc[UR16][R160.64] ;  /* 0x00000010a0ccb981 */ /* 0x000162000c1e1500 */
[----:B------:R-:W-:Y:S02]  /*54d0*/  ISETP.NE.AND P3, PT, R191, RZ, PT ;  /* 0x000000ffbf00720c */ /* 0x000fe40003f65270 */
[----:B------:R-:W-:Y:S02]  /*54e0*/  PRMT R208, RZ, 0x7610, R208 ;  /* 0x00007610ffd07816 */ /* 0x000fe400000000d0 */
[----:B------:R-:W-:-:S04]  /*54f0*/  PRMT R216, RZ, 0x7610, R216 ;  /* 0x00007610ffd87816 */ /* 0x000fc800000000d8 */
[----:B------:R1:W2:Y:S01]  /*5500*/  @!P1 LDG.E.U16 R208, desc[UR16][R146.64] ;  /* 0x0000001092d09981 */ /* 0x0002a2000c1e1500 */
[----:B0-----:R-:W-:-:S04]  /*5510*/  PRMT R160, RZ, 0x7610, R160 ;  /* 0x00007610ffa07816 */ /* 0x001fc800000000a0 */
[----:B------:R0:W4:Y:S01]  /*5520*/  @!P3 LDG.E.U16 R212, desc[UR16][R130.64] ;  /* 0x0000001082d4b981 */ /* 0x000122000c1e1500 */
[----:B------:R-:W-:-:S03]  /*5530*/  ISETP.GE.AND P3, PT, R12, R87, PT ;  /* 0x000000570c00720c */ /* 0x000fc60003f66270 */
[----:B------:R-:W4:Y:S01]  /*5540*/  @!P4 LDG.E.U16 R160, desc[UR16][R156.64] ;  /* 0x000000109ca0c981 */ /* 0x000f22000c1e1500 */
[----:B------:R-:W-:Y:S02]  /*5550*/  ISETP.GE.AND P4, PT, R18, R87, PT ;  /* 0x000000571200720c */ /* 0x000fe40003f86270 */
[----:B-1----:R-:W-:-:S07]  /*5560*/  PRMT R146, RZ, 0x7610, R146 ;  /* 0x00007610ff927816 */ /* 0x002fce0000000092 */
[----:B------:R-:W4:Y:S01]  /*5570*/  @!P3 LDG.E.U16 R216, desc[UR16][R64.64] ;  /* 0x0000001040d8b981 */ /* 0x000f22000c1e1500 */
[----:B------:R-:W-:-:S03]  /*5580*/  ISETP.GE.AND P3, PT, R16, R87, PT ;  /* 0x000000571000720c */ /* 0x000fc60003f66270 */
[----:B------:R-:W4:Y:S01]  /*5590*/  @!P4 LDG.E.U16 R146, desc[UR16][R134.64] ;  /* 0x000000108692c981 */ /* 0x000f22000c1e1500 */
[----:B------:R-:W-:Y:S02]  /*55a0*/  ISETP.GE.AND P4, PT, R22, R87, PT ;  /* 0x000000571600720c */ /* 0x000fe40003f86270 */
[----:B------:R-:W-:Y:S02]  /*55b0*/  PRMT R164, RZ, 0x7610, R164 ;  /* 0x00007610ffa47816 */ /* 0x000fe400000000a4 */
[----:B0-----:R-:W-:Y:S02]  /*55c0*/  PRMT R130, RZ, 0x7610, R130 ;  /* 0x00007610ff827816 */ /* 0x001fe40000000082 */
[----:B------:R-:W-:-:S03]  /*55d0*/  PRMT R210, RZ, 0x7610, R210 ;  /* 0x00007610ffd27816 */ /* 0x000fc600000000d2 */
[----:B------:R-:W4:Y:S01]  /*55e0*/  @!P3 LDG.E.U16 R164, desc[UR16][R126.64] ;  /* 0x000000107ea4b981 */ /* 0x000f22000c1e1500 */
[----:B------:R-:W-:-:S03]  /*55f0*/  ISETP.GE.AND P3, PT, R20, R87, PT ;  /* 0x000000571400720c */ /* 0x000fc60003f66270 */
[----:B------:R-:W4:Y:S01]  /*5600*/  @!P4 LDG.E.U16 R130, desc[UR16][R66.64] ;  /* 0x000000104282c981 */ /* 0x000f22000c1e1500 */
[----:B------:R-:W-:-:S03]  /*5610*/  ISETP.GE.AND P4, PT, R26, R87, PT ;  /* 0x000000571a00720c */ /* 0x000fc60003f86270 */
[----:B------:R0:W4:Y:S01]  /*5620*/  @!P2 LDG.E.U16 R210, desc[UR16][R132.64] ;  /* 0x0000001084d2a981 */ /* 0x000122000c1e1500 */
[----:B------:R-:W-:Y:S02]  /*5630*/  PRMT R218, RZ, 0x7610, R218 ;  /* 0x00007610ffda7816 */ /* 0x000fe400000000da */
[----:B0-----:R-:W-:-:S07]  /*5640*/  PRMT R132, RZ, 0x7610, R132 ;  /* 0x00007610ff847816 */ /* 0x001fce0000000084 */
[----:B------:R-:W4:Y:S01]  /*5650*/  @!P4 LDG.E.U16 R218, desc[UR16][R170.64] ;  /* 0x00000010aadac981 */ /* 0x000f22000c1e1500 */
[----:B------:R-:W-:-:S03]  /*5660*/  ISETP.GE.AND P4, PT, R32, R87, PT ;  /* 0x000000572000720c */ /* 0x000fc60003f86270 */
[----:B------:R-:W4:Y:S01]  /*5670*/  @!P3 LDG.E.U16 R132, desc[UR16][R138.64] ;  /* 0x000000108a84b981 */ /* 0x000f22000c1e1500 */
[----:B------:R-:W-:Y:S02]  /*5680*/  ISETP.GE.AND P3, PT, R24, R87, PT ;  /* 0x000000571800720c */ /* 0x000fe40003f66270 */
[----:B------:R-:W-:Y:S02]  /*5690*/  PRMT R152, RZ, 0x7610, R152 ;  /* 0x00007610ff987816 */ /* 0x000fe40000000098 */
[----:B------:R-:W-:-:S06]  /*56a0*/  PRMT R65, RZ, 0x7610, R65 ;  /* 0x00007610ff417816 */ /* 0x000fcc0000000041 */
[----:B------:R-:W4:Y:S01]  /*56b0*/  @!P4 LDG.E.U16 R65, desc[UR16][R158.64] ;  /* 0x000000109e41c981 */ /* 0x000f22000c1e1500 */
[----:B------:R-:W-:-:S03]  /*56c0*/  ISETP.GE.AND P4, PT, R36, R87, PT ;  /* 0x000000572400720c */ /* 0x000fc60003f86270 */
[----:B------:R0:W4:Y:S01]  /*56d0*/  @!P3 LDG.E.U16 R152, desc[UR16][R172.64] ;  /* 0x00000010ac98b981 */ /* 0x000122000c1e1500 */
[-C--:B------:R-:W-:Y:S02]  /*56e0*/  ISETP.GE.AND P3, PT, R30, R87.reuse, PT ;  /* 0x000000571e00720c */ /* 0x080fe40003f66270 */
[----:B------:R-:W-:Y:S02]  /*56f0*/  ISETP.GE.AND P2, PT, R28, R87, PT ;  /* 0x000000571c00720c */ /* 0x000fe40003f46270 */
[----:B------:R-:W-:Y:S02]  /*5700*/  PRMT R126, RZ, 0x7610, R126 ;  /* 0x00007610ff7e7816 */ /* 0x000fe4000000007e */
[----:B------:R-:W-:Y:S02]  /*5710*/  PRMT R66, RZ, 0x7610, R66 ;  /* 0x00007610ff427816 */ /* 0x000fe40000000042 */
[----:B------:R-:W-:-:S04]  /*5720*/  PRMT R156, RZ, 0x7610, R156 ;  /* 0x00007610ff9c7816 */ /* 0x000fc8000000009c */
[----:B------:R-:W4:Y:S01]  /*5730*/  @!P4 LDG.E.U16 R66, desc[UR16][R162.64] ;  /* 0x00000010a242c981 */ /* 0x000f22000c1e1500 */
[----:B------:R-:W-:-:S03]  /*5740*/  ISETP.GE.AND P4, PT, R40, R87, PT ;  /* 0x000000572800720c */ /* 0x000fc60003f86270 */
[----:B------:R-:W4:Y:S01]  /*5750*/  @!P3 LDG.E.U16 R126, desc[UR16][R168.64] ;  /* 0x00000010a87eb981 */ /* 0x000f22000c1e1500 */
[----:B------:R-:W-:-:S03]  /*5760*/  ISETP.GE.AND P3, PT, R34, R87, PT ;  /* 0x000000572200720c */ /* 0x000fc60003f66270 */
[----:B------:R1:W4:Y:S01]  /*5770*/  @!P2 LDG.E.U16 R156, desc[UR16][R166.64] ;  /* 0x00000010a69ca981 */ /* 0x000322000c1e1500 */
[----:B------:R-:W-:Y:S02]  /*5780*/  ISETP.GE.AND P2, PT, R38, R87, PT ;  /* 0x000000572600720c */ /* 0x000fe40003f46270 */
[----:B------:R-:W-:Y:S02]  /*5790*/  PRMT R134, RZ, 0x7610, R134 ;  /* 0x00007610ff867816 */ /* 0x000fe40000000086 */
[----:B------:R-:W-:Y:S02]  /*57a0*/  PRMT R67, RZ, 0x7610, R67 ;  /* 0x00007610ff437816 */ /* 0x000fe40000000043 */
[----:B0-----:R-:W-:-:S03]  /*57b0*/  PRMT R172, RZ, 0x7610, R172 ;  /* 0x00007610ffac7816 */ /* 0x001fc600000000ac */
[----:B------:R-:W4:Y:S01]  /*57c0*/  @!P3 LDG.E.U16 R134, desc[UR16][R124.64] ;  /* 0x000000107c86b981 */ /* 0x000f22000c1e1500 */
[----:B------:R-:W-:-:S03]  /*57d0*/  ISETP.GE.AND P3, PT, R42, R87, PT ;  /* 0x000000572a00720c */ /* 0x000fc60003f66270 */
[----:B------:R-:W4:Y:S01]  /*57e0*/  @!P4 LDG.E.U16 R67, desc[UR16][R136.64] ;  /* 0x000000108843c981 */ /* 0x000f22000c1e1500 */
[----:B------:R-:W-:-:S03]  /*57f0*/  ISETP.GE.AND P4, PT, R44, R87, PT ;  /* 0x000000572c00720c */ /* 0x000fc60003f86270 */
[----:B------:R-:W4:Y:S01]  /*5800*/  @!P2 LDG.E.U16 R172, desc[UR16][R128.64] ;  /* 0x0000001080aca981 */ /* 0x000f22000c1e1500 */
[----:B------:R-:W-:Y:S02]  /*5810*/  PRMT R131, RZ, 0x7610, R131 ;  /* 0x00007610ff837816 */ /* 0x000fe40000000083 */
[----:B------:R-:W-:-:S04]  /*5820*/  PRMT R158, RZ, 0x7610, R158 ;  /* 0x00007610ff9e7816 */ /* 0x000fc8000000009e */
[----:B------:R0:W4:Y:S01]  /*5830*/  @!P3 LDG.E.U16 R131, desc[UR16][R70.64] ;  /* 0x000000104683b981 */ /* 0x000122000c1e1500 */
[----:B------:R-:W-:-:S03]  /*5840*/  ISETP.NE.AND P3, PT, R155, RZ, PT ;  /* 0x000000ff9b00720c */ /* 0x000fc60003f65270 */
[----:B------:R3:W4:Y:S01]  /*5850*/  @!P4 LDG.E.U16 R158, desc[UR16][R140.64] ;  /* 0x000000108c9ec981 */ /* 0x000722000c1e1500 */
[----:B------:R-:W-:Y:S02]  /*5860*/  ISETP.NE.AND P4, PT, R151, RZ, PT ;  /* 0x000000ff9700720c */ /* 0x000fe40003f85270 */
[----:B-1----:R-:W-:Y:S02]  /*5870*/  PRMT R166, RZ, 0x7610, R166 ;  /* 0x00007610ffa67816 */ /* 0x002fe400000000a6 */
[----:B------:R-:W-:Y:S02]  /*5880*/  PRMT R135, RZ, 0x7610, R135 ;  /* 0x00007610ff877816 */ /* 0x000fe40000000087 */
[----:B------:R-:W-:Y:S02]  /*5890*/  ISETP.NE.AND P2, PT, R180, RZ, PT ;  /* 0x000000ffb400720c */ /* 0x000fe40003f45270 */
[----:B------:R-:W-:Y:S01]  /*58a0*/  ISETP.NE.AND P1, PT, R207, RZ, PT ;  /* 0x000000ffcf00720c */ /* 0x000fe20003f25270 */
[----:B------:R-:W4:Y:S01]  /*58b0*/  @!P3 LDG.E.U16 R166, desc[UR16][R68.64] ;  /* 0x0000001044a6b981 */ /* 0x000f22000c1e1500 */
[----:B------:R-:W-:-:S02]  /*58c0*/  ISETP.NE.AND P0, PT, R209, RZ, PT ;  /* 0x000000ffd100720c */ /* 0x000fc40003f05270 */
[----:B------:R-:W-:Y:S01]  /*58d0*/  P2R R74, PR, RZ, 0x8 ;  /* 0x00000008ff4a7803 */ /* 0x000fe20000000000 */
[----:B------:R1:W4:Y:S01]  /*58e0*/  @!P4 LDG.E.U16 R135, desc[UR16][R148.64] ;  /* 0x000000109487c981 */ /* 0x000322000c1e1500 */
[----:B------:R-:W-:Y:S02]  /*58f0*/  P2R R75, PR, RZ, 0x10 ;  /* 0x00000010ff4b7803 */ /* 0x000fe40000000000 */
[C---:B------:R-:W-:Y:S02]  /*5900*/  LOP3.LUT P3, RZ, R0.reuse, 0x2, RZ, 0xc0, !PT ;  /* 0x0000000200ff7812 */ /* 0x040fe4000786c0ff */
[----:B------:R-:W-:Y:S02]  /*5910*/  LOP3.LUT P4, RZ, R0, 0x1, RZ, 0xc0, !PT ;  /* 0x0000000100ff7812 */ /* 0x000fe4000788c0ff */
[----:B------:R-:W-:Y:S02]  /*5920*/  PRMT R162, RZ, 0x7610, R162 ;  /* 0x00007610ffa27816 */ /* 0x000fe400000000a2 */
[----:B------:R-:W-:-:S02]  /*5930*/  PRMT R168, RZ, 0x7610, R168 ;  /* 0x00007610ffa87816 */ /* 0x000fc400000000a8 */
[----:B0-----:R-:W-:Y:S02]  /*5940*/  PRMT R71, RZ, 0x7610, R71 ;  /* 0x00007610ff477816 */ /* 0x001fe40000000047 */
[----:B------:R-:W-:Y:S01]  /*5950*/  PRMT R70, RZ, 0x7610, R70 ;  /* 0x00007610ff467816 */ /* 0x000fe20000000046 */
[----:B------:R-:W4:Y:S01]  /*5960*/  @!P2 LDG.E.U16 R162, desc[UR16][R182.64] ;  /* 0x00000010b6a2a981 */ /* 0x000f22000c1e1500 */
[----:B---3--:R-:W-:Y:S02]  /*5970*/  PRMT R141, RZ, 0x7610, R141 ;  /* 0x00007610ff8d7816 */ /* 0x008fe4000000008d */
[----:B-1----:R-:W-:Y:S01]  /*5980*/  PRMT R149, RZ, 0x7610, R149 ;  /* 0x00007610ff957816 */ /* 0x002fe20000000095 */
[----:B------:R-:W3:Y:S01]  /*5990*/  @!P1 LDG.E.U16 R168, desc[UR16][R184.64] ;  /* 0x00000010b8a89981 */ /* 0x000ee2000c1e1500 */
[----:B------:R-:W-:-:S03]  /*59a0*/  PRMT R148, RZ, 0x7610, R148 ;  /* 0x00007610ff947816 */ /* 0x000fc60000000094 */
[----:B------:R-:W3:Y:S04]  /*59b0*/  @!P0 LDG.E.U16 R71, desc[UR16][R188.64] ;  /* 0x00000010bc478981 */ /* 0x000ee8000c1e1500 */
[----:B------:R-:W3:Y:S04]  /*59c0*/  @!P3 LDG.E.U16 R70, desc[UR16][R192.64] ;  /* 0x00000010c046b981 */ /* 0x000ee8000c1e1500 */
[----:B------:R-:W3:Y:S04]  /*59d0*/  @!P4 LDG.E.U16 R141, desc[UR16][R196.64] ;  /* 0x00000010c48dc981 */ /* 0x000ee8000c1e1500 */
[----:B------:R-:W3:Y:S04]  /*59e0*/  @!P5 LDG.E.U16 R149, desc[UR16][R200.64] ;  /* 0x00000010c895d981 */ /* 0x000ee8000c1e1500 */
[----:B------:R-:W3:Y:S01]  /*59f0*/  @!P6 LDG.E.U16 R148, desc[UR16][R202.64] ;  /* 0x00000010ca94e981 */ /* 0x000ee2000c1e1500 */
[----:B------:R-:W0:Y:S01]  /*5a00*/  S2R R69, SR_CgaCtaId ;  /* 0x0000000000457919 */ /* 0x000e220000008800 */
[----:B------:R-:W-:-:S02]  /*5a10*/  MOV R124, 0x400 ;  /* 0x00000400007c7802 */ /* 0x000fc40000000f00 */
[C---:B------:R-:W-:Y:S01]  /*5a20*/  IADD3 R64, PT, PT, R21.reuse, 0x200, RZ ;  /* 0x0000020015407810 */ /* 0x040fe20007ffe0ff */
[C---:B------:R-:W-:Y:S01]  /*5a30*/  VIADD R128, R21.reuse, 0x240 ;  /* 0x0000024015807836 */ /* 0x040fe20000000000 */
[C---:B------:R-:W-:Y:S02]  /*5a40*/  IADD3 R68, PT, PT, R21.reuse, 0x220, RZ ;  /* 0x0000022015447810 */ /* 0x040fe40007ffe0ff */
[----:B------:R-:W-:Y:S02]  /*5a50*/  IADD3 R136, PT, PT, R21, 0x260, RZ ;  /* 0x0000026015887810 */ /* 0x000fe40007ffe0ff */
[-C--:B------:R-:W-:Y:S02]  /*5a60*/  LEA.HI.SX32 R137, R68, R21.reuse, 0x1b ;  /* 0x0000001544897211 */ /* 0x080fe400078fdaff */
[-C--:B------:R-:W-:Y:S02]  /*5a70*/  LEA.HI.SX32 R125, R128, R21.reuse, 0x1b ;  /* 0x00000015807d7211 */ /* 0x080fe400078fdaff */
[----:B------:R-:W-:-:S02]  /*5a80*/  LEA.HI.SX32 R127, R136, R21, 0x1b ;  /* 0x00000015887f7211 */ /* 0x000fc400078fdaff */
[----:B------:R-:W-:Y:S02]  /*5a90*/  IADD3 R136, PT, PT, R21, 0x340, RZ ;  /* 0x0000034015887810 */ /* 0x000fe40007ffe0ff */
[----:B------:R-:W-:Y:S02]  /*5aa0*/  LOP3.LUT P3, RZ, R0, 0x100000, RZ, 0xc0, !PT ;  /* 0x0010000000ff7812 */ /* 0x000fe4000786c0ff */
[----:B0-----:R-:W-:Y:S02]  /*5ab0*/  LEA R124, R69, R124, 0x18 ;  /* 0x0000007c457c7211 */ /* 0x001fe400078ec0ff */
[----:B------:R-:W-:-:S04]  /*5ac0*/  LEA.HI.SX32 R69, R64, R21, 0x1b ;  /* 0x0000001540457211 */ /* 0x000fc800078fdaff */
[-C--:B------:R-:W-:Y:S02]  /*5ad0*/  LEA R64, R69, R124.reuse, 0x1 ;  /* 0x0000007c45407211 */ /* 0x080fe400078e08ff */
[-C--:B------:R-:W-:Y:S02]  /*5ae0*/  LEA R137, R137, R124.reuse, 0x1 ;  /* 0x0000007c89897211 */ /* 0x080fe400078e08ff */
[-C--:B------:R-:W-:Y:S02]  /*5af0*/  LEA R125, R125, R124.reuse, 0x1 ;  /* 0x0000007c7d7d7211 */ /* 0x080fe400078e08ff */
[----:B------:R-:W-:Y:S02]  /*5b00*/  LEA R127, R127, R124, 0x1 ;  /* 0x0000007c7f7f7211 */ /* 0x000fe400078e08ff */
[C---:B------:R-:W-:Y:S02]  /*5b10*/  IADD3 R68, PT, PT, R21.reuse, 0x2c0, RZ ;  /* 0x000002c015447810 */ /* 0x040fe40007ffe0ff */
[----:B------:R-:W-:-:S02]  /*5b20*/  IADD3 R128, PT, PT, R21, 0x300, RZ ;  /* 0x0000030015807810 */ /* 0x000fc40007ffe0ff */
[-C--:B------:R-:W-:Y:S02]  /*5b30*/  LEA.HI.SX32 R133, R68, R21.reuse, 0x1b ;  /* 0x0000001544857211 */ /* 0x080fe400078fdaff */
[----:B------:R-:W-:Y:S02]  /*5b40*/  LEA.HI.SX32 R139, R128, R21, 0x1b ;  /* 0x00000015808b7211 */ /* 0x000fe400078fdaff */
[----:B------:R-:W-:Y:S01]  /*5b50*/  IADD3 R68, PT, PT, R21, 0x380, RZ ;  /* 0x0000038015447810 */ /* 0x000fe20007ffe0ff */
[----:B------:R-:W-:Y:S01]  /*5b60*/  IMAD R133, R133, 0x2, R124 ;  /* 0x0000000285857824 */ /* 0x000fe200078e027c */
[----:B------:R-:W-:Y:S02]  /*5b70*/  IADD3 R128, PT, PT, R21, 0x3c0, RZ ;  /* 0x000003c015807810 */ /* 0x000fe40007ffe0ff */
[----:B------:R-:W-:Y:S02]  /*5b80*/  P2R R147, PR, RZ, 0x4 ;  /* 0x00000004ff937803 */ /* 0x000fe40000000000 */
[----:B------:R-:W-:Y:S01]  /*5b90*/  LEA R139, R139, R124, 0x1 ;  /* 0x0000007c8b8b7211 */ /* 0x000fe200078e08ff */
[----:B-----5:R-:W-:Y:S04]  /*5ba0*/  STS.U16 [R23], R204 ;  /* 0x000000cc17007388 */ /* 0x020fe80000000400 */
[----:B------:R-:W-:Y:S04]  /*5bb0*/  STS.U16 [R25+0x40], R206 ;  /* 0x000040ce19007388 */ /* 0x000fe80000000400 */
[----:B--2---:R-:W-:Y:S04]  /*5bc0*/  STS.U16 [R27+0x80], R208 ;  /* 0x000080d01b007388 */ /* 0x004fe80000000400 */
[----:B----4-:R-:W-:Y:S04]  /*5bd0*/  STS.U16 [R29+0xc0], R210 ;  /* 0x0000c0d21d007388 */ /* 0x010fe80000000400 */
[----:B------:R-:W-:Y:S04]  /*5be0*/  STS.U16 [R31+0x100], R212 ;  /* 0x000100d41f007388 */ /* 0x000fe80000000400 */
[----:B------:R-:W-:Y:S04]  /*5bf0*/  STS.U16 [R33+0x140], R214 ;  /* 0x000140d621007388 */ /* 0x000fe80000000400 */
[----:B------:R-:W-:Y:S04]  /*5c00*/  STS.U16 [R35+0x180], R216 ;  /* 0x000180d823007388 */ /* 0x000fe80000000400 */
[----:B------:R-:W-:Y:S04]  /*5c10*/  STS.U16 [R37+0x1c0], R160 ;  /* 0x0001c0a025007388 */ /* 0x000fe80000000400 */
[----:B------:R-:W-:Y:S04]  /*5c20*/  STS.U16 [R39+0x200], R164 ;  /* 0x000200a427007388 */ /* 0x000fe80000000400 */
[----:B------:R-:W-:Y:S04]  /*5c30*/  STS.U16 [R41+0x240], R146 ;  /* 0x0002409229007388 */ /* 0x000fe80000000400 */
[----:B------:R0:W-:Y:S04]  /*5c40*/  STS.U16 [R43+0x280], R132 ;  /* 0x000280842b007388 */ /* 0x0001e80000000400 */
[----:B------:R1:W-:Y:S01]  /*5c50*/  STS.U16 [R45+0x2c0], R130 ;  /* 0x0002c0822d007388 */ /* 0x0003e20000000400 */
[----:B0-----:R-:W-:-:S03]  /*5c60*/  IADD3 R132, PT, PT, R21, 0x280, RZ ;  /* 0x0000028015847810 */ /* 0x001fc60007ffe0ff */
[----:B------:R-:W-:Y:S01]  /*5c70*/  STS.U16 [R47+0x300], R152 ;  /* 0x000300982f007388 */ /* 0x000fe20000000400 */
[----:B------:R-:W-:-:S03]  /*5c80*/  LEA.HI.SX32 R69, R132, R21, 0x1b ;  /* 0x0000001584457211 */ /* 0x000fc600078fdaff */
[----:B------:R-:W-:Y:S01]  /*5c90*/  STS.U16 [R49+0x340], R218 ;  /* 0x000340da31007388 */ /* 0x000fe20000000400 */
[----:B-1----:R-:W-:Y:S01]  /*5ca0*/  IADD3 R130, PT, PT, R21, 0x2a0, RZ ;  /* 0x000002a015827810 */ /* 0x002fe20007ffe0ff */
[----:B------:R-:W-:-:S03]  /*5cb0*/  IMAD R132, R69, 0x2, R124 ;  /* 0x0000000245847824 */ /* 0x000fc600078e027c */
[----:B------:R-:W-:Y:S01]  /*5cc0*/  LEA.HI.SX32 R129, R130, R21, 0x1b ;  /* 0x0000001582817211 */ /* 0x000fe200078fdaff */
[----:B------:R-:W-:Y:S04]  /*5cd0*/  STS.U16 [R51+0x380], R156 ;  /* 0x0003809c33007388 */ /* 0x000fe80000000400 */
[----:B------:R0:W-:Y:S01]  /*5ce0*/  STS.U16 [R53+0x3c0], R126 ;  /* 0x0003c07e35007388 */ /* 0x0001e20000000400 */
[----:B------:R-:W-:-:S03]  /*5cf0*/  IADD3 R130, PT, PT, R21, 0x320, RZ ;  /* 0x0000032015827810 */ /* 0x000fc60007ffe0ff */
[----:B------:R1:W-:Y:S04]  /*5d00*/  STS.U16 [R64+0x400], R65 ;  /* 0x0004004140007388 */ /* 0x0003e80000000400 */
[----:B------:R-:W-:Y:S01]  /*5d10*/  STS.U16 [R137+0x440], R134 ;  /* 0x0004408689007388 */ /* 0x000fe20000000400 */
[----:B0-----:R-:W-:-:S03]  /*5d20*/  IADD3 R126, PT, PT, R21, 0x2e0, RZ ;  /* 0x000002e0157e7810 */ /* 0x001fc60007ffe0ff */
[----:B------:R0:W-:Y:S01]  /*5d30*/  STS.U16 [R125+0x480], R66 ;  /* 0x000480427d007388 */ /* 0x0001e20000000400 */
[----:B-1----:R-:W-:-:S03]  /*5d40*/  LEA.HI.SX32 R65, R126, R21, 0x1b ;  /* 0x000000157e417211 */ /* 0x002fc600078fdaff */
[----:B------:R-:W-:Y:S01]  /*5d50*/  STS.U16 [R127+0x4c0], R172 ;  /* 0x0004c0ac7f007388 */ /* 0x000fe20000000400 */
[----:B------:R-:W-:-:S03]  /*5d60*/  LEA.HI.SX32 R69, R130, R21, 0x1b ;  /* 0x0000001582457211 */ /* 0x000fc600078fdaff */
[----:B------:R1:W-:Y:S01]  /*5d70*/  STS.U16 [R132+0x500], R67 ;  /* 0x0005004384007388 */ /* 0x0003e20000000400 */
[----:B0-----:R-:W-:Y:S02]  /*5d80*/  IADD3 R66, PT, PT, R21, 0x360, RZ ;  /* 0x0000036015427810 */ /* 0x001fe40007ffe0ff */
[-C--:B------:R-:W-:Y:S02]  /*5d90*/  LEA R130, R65, R124.reuse, 0x1 ;  /* 0x0000007c41827211 */ /* 0x080fe400078e08ff */
[-C--:B-1----:R-:W-:Y:S02]  /*5da0*/  LEA.HI.SX32 R67, R136, R21.reuse, 0x1b ;  /* 0x0000001588437211 */ /* 0x082fe400078fdaff */
[----:B------:R-:W-:Y:S02]  /*5db0*/  IADD3 R134, PT, PT, R21, 0x3e0, RZ ;  /* 0x000003e015867810 */ /* 0x000fe40007ffe0ff */
[----:B------:R-:W-:Y:S02]  /*5dc0*/  LEA R65, R67, R124, 0x1 ;  /* 0x0000007c43417211 */ /* 0x000fe400078e08ff */
[----:B------:R-:W-:-:S02]  /*5dd0*/  LEA.HI.SX32 R67, R66, R21, 0x1b ;  /* 0x0000001542437211 */ /* 0x000fc400078fdaff */
[-C--:B------:R-:W-:Y:S02]  /*5de0*/  LEA.HI.SX32 R151, R134, R21.reuse, 0x1b ;  /* 0x0000001586977211 */ /* 0x080fe400078fdaff */
[-C--:B------:R-:W-:Y:S02]  /*5df0*/  LEA R134, R67, R124.reuse, 0x1 ;  /* 0x0000007c43867211 */ /* 0x080fe400078e08ff */
[----:B------:R-:W0:Y:S01]  /*5e00*/  @!P3 LDC.64 R66, c[0x0][0x3e0] ;  /* 0x0000f800ff42bb82 */ /* 0x000e220000000a00 */
[----:B------:R-:W-:Y:S01]  /*5e10*/  LEA R138, R129, R124, 0x1 ;  /* 0x0000007c818a7211 */ /* 0x000fe200078e08ff */
[----:B------:R-:W-:Y:S01]  /*5e20*/  VIADD R126, R21, 0x3a0 ;  /* 0x000003a0157e7836 */ /* 0x000fe20000000000 */
[----:B------:R-:W-:-:S03]  /*5e30*/  LEA.HI.SX32 R129, R68, R21, 0x1b ;  /* 0x0000001544817211 */ /* 0x000fc600078fdaff */
[----:B------:R1:W-:Y:S01]  /*5e40*/  STS.U16 [R138+0x540], R131 ;  /* 0x000540838a007388 */ /* 0x0003e20000000400 */
[----:B------:R-:W-:-:S03]  /*5e50*/  LOP3.LUT P2, RZ, R0, 0x200000, RZ, 0xc0, !PT ;  /* 0x0020000000ff7812 */ /* 0x000fc6000784c0ff */
[----:B------:R-:W-:Y:S01]  /*5e60*/  STS.U16 [R133+0x580], R158 ;  /* 0x0005809e85007388 */ /* 0x000fe20000000400 */
[----:B------:R-:W-:-:S03]  /*5e70*/  LEA R129, R129, R124, 0x1 ;  /* 0x0000007c81817211 */ /* 0x000fc600078e08ff */
[----:B------:R2:W-:Y:S01]  /*5e80*/  STS.U16 [R130+0x5c0], R135 ;  /* 0x0005c08782007388 */ /* 0x0005e20000000400 */
[----:B-1----:R-:W-:Y:S02]  /*5e90*/  LEA R131, R69, R124, 0x1 ;  /* 0x0000007c45837211 */ /* 0x002fe400078e08ff */
[-C--:B------:R-:W-:Y:S01]  /*5ea0*/  LEA.HI.SX32 R69, R126, R21.reuse, 0x1b ;  /* 0x000000157e457211 */ /* 0x080fe200078fdaff */
[----:B------:R-:W-:Y:S01]  /*5eb0*/  STS.U16 [R139+0x600], R166 ;  /* 0x000600a68b007388 */ /* 0x000fe20000000400 */
[----:B------:R-:W-:Y:S02]  /*5ec0*/  @!P3 MOV R68, R150 ;  /* 0x000000960044b202 */ /* 0x000fe40000000f00 */
[----:B--2---:R-:W-:Y:S02]  /*5ed0*/  LEA.HI.SX32 R135, R128, R21, 0x1b ;  /* 0x0000001580877211 */ /* 0x004fe400078fdaff */
[----:B------:R-:W-:Y:S01]  /*5ee0*/  LEA R128, R69, R124, 0x1 ;  /* 0x0000007c45807211 */ /* 0x000fe200078e08ff */
[----:B------:R-:W-:Y:S01]  /*5ef0*/  STS.U16 [R131+0x640], R162 ;  /* 0x000640a283007388 */ /* 0x000fe20000000400 */
[----:B------:R-:W-:-:S02]  /*5f00*/  @!P3 MOV R69, RZ ;  /* 0x000000ff0045b202 */ /* 0x000fc40000000f00 */
[----:B------:R-:W-:Y:S01]  /*5f10*/  LEA R126, R135, R124, 0x1 ;  /* 0x0000007c877e7211 */ /* 0x000fe200078e08ff */
[----:B---3--:R-:W-:Y:S01]  /*5f20*/  STS.U16 [R65+0x680], R168 ;  /* 0x000680a841007388 */ /* 0x008fe20000000400 */
[----:B------:R-:W-:Y:S01]  /*5f30*/  LOP3.LUT P4, RZ, R0, 0x80000, RZ, 0xc0, !PT ;  /* 0x0008000000ff7812 */ /* 0x000fe2000788c0ff */
[----:B------:R-:W-:Y:S01]  /*5f40*/  IMAD R135, R151, 0x2, R124 ;  /* 0x0000000297877824 */ /* 0x000fe200078e027c */
[----:B------:R-:W-:Y:S01]  /*5f50*/  PRMT R146, RZ, 0x7610, R146 ;  /* 0x00007610ff927816 */ /* 0x000fe20000000092 */
[----:B------:R-:W-:Y:S01]  /*5f60*/  STS.U16 [R134+0x6c0], R71 ;  /* 0x0006c04786007388 */ /* 0x000fe20000000400 */
[----:B0-----:R-:W-:-:S03]  /*5f70*/  @!P3 IMAD.WIDE.U32 R68, R181, R66, R68 ;  /* 0x00000042b544b225 */ /* 0x001fc600078e0044 */
[----:B------:R0:W-:Y:S04]  /*5f80*/  STS.U16 [R129+0x700], R70 ;  /* 0x0007004681007388 */ /* 0x0001e80000000400 */
[----:B------:R-:W-:Y:S01]  /*5f90*/  STS.U16 [R128+0x740], R141 ;  /* 0x0007408d80007388 */ /* 0x000fe20000000400 */
[----:B------:R-:W-:-:S03]  /*5fa0*/  @!P3 IMAD R67, R181, R67, R69 ;  /* 0x00000043b543b224 */ /* 0x000fc600078e0245 */
[----:B------:R-:W-:Y:S04]  /*5fb0*/  STS.U16 [R126+0x780], R149 ;  /* 0x000780957e007388 */ /* 0x000fe80000000400 */
[----:B------:R1:W-:Y:S01]  /*5fc0*/  STS.U16 [R135+0x7c0], R148 ;  /* 0x0007c09487007388 */ /* 0x0003e20000000400 */
[----:B------:R-:W-:-:S03]  /*5fd0*/  NOP ;  /* 0x0000000000007918 */ /* 0x000fc60000000000 */
[----:B------:R2:W3:Y:S01]  /*5fe0*/  @!P2 LDG.E.U16 R146, desc[UR16][R72.64] ;  /* 0x000000104892a981 */ /* 0x0004e2000c1e1500 */
[----:B0-----:R-:W-:-:S04]  /*5ff0*/  @!P3 LEA R70, P2, R68, R13, 0x1 ;  /* 0x0000000d4446b211 */ /* 0x001fc800078408ff */
[----:B------:R-:W-:Y:S02]  /*6000*/  @!P3 LEA.HI.X R71, R68, R17, R67, 0x1, P2 ;  /* 0x000000114447b211 */ /* 0x000fe400010f0c43 */
[----:B------:R-:W0:Y:S01]  /*6010*/  @!P4 LDC.64 R66, c[0x0][0x3e0] ;  /* 0x0000f800ff42cb82 */ /* 0x000e220000000a00 */
[----:B-1----:R-:W-:Y:S02]  /*6020*/  PRMT R148, RZ, 0x7610, R148 ;  /* 0x00007610ff947816 */ /* 0x002fe40000000094 */
[----:B------:R-:W-:Y:S02]  /*6030*/  @!P4 MOV R68, R154 ;  /* 0x0000009a0044c202 */ /* 0x000fe40000000f00 */
[----:B------:R-:W-:Y:S02]  /*6040*/  @!P4 MOV R69, RZ ;  /* 0x000000ff0045c202 */ /* 0x000fe40000000f00 */
[----:B------:R-:W4:Y:S01]  /*6050*/  @!P3 LDG.E.U16 R148, desc[UR16][R70.64] ;  /* 0x000000104694b981 */ /* 0x000f22000c1e1500 */
[----:B------:R-:W-:-:S02]  /*6060*/  ISETP.GE.AND P3, PT, R12, R87, PT ;  /* 0x000000570c00720c */ /* 0x000fc40003f66270 */
[----:B------:R-:W-:Y:S02]  /*6070*/  P2R R140, PR, RZ, 0x1 ;  /* 0x00000001ff8c7803 */ /* 0x000fe40000000000 */
[----:B------:R-:W-:Y:S02]  /*6080*/  LOP3.LUT P0, RZ, R0, 0x800000, RZ, 0xc0, !PT ;  /* 0x0080000000ff7812 */ /* 0x000fe4000780c0ff */
[----:B------:R-:W-:Y:S01]  /*6090*/  P2R R153, PR, RZ, 0x2 ;  /* 0x00000002ff997803 */ /* 0x000fe20000000000 */
[----:B0-----:R-:W-:-:S04]  /*60a0*/  @!P4 IMAD.WIDE.U32 R68, R181, R66, R68 ;  /* 0x00000042b544c225 */ /* 0x001fc800078e0044 */
[----:B------:R-:W-:Y:S01]  /*60b0*/  @!P4 IMAD R67, R181, R67, R69 ;  /* 0x00000043b543c224 */ /* 0x000fe200078e0245 */
[C---:B--2---:R-:W-:Y:S02]  /*60c0*/  @!P4 LEA R72, P2, R68.reuse, R13, 0x1 ;  /* 0x0000000d4448c211 */ /* 0x044fe400078408ff */
[----:B------:R-:W-:Y:S02]  /*60d0*/  PRMT R136, RZ, 0x7610, R136 ;  /* 0x00007610ff887816 */ /* 0x000fe40000000088 */
[----:B------:R-:W-:Y:S02]  /*60e0*/  @!P4 LEA.HI.X R73, R68, R17, R67, 0x1, P2 ;  /* 0x000000114449c211 */ /* 0x000fe400010f0c43 */
[----:B------:R-:W-:Y:S01]  /*60f0*/  LOP3.LUT P1, RZ, R0, 0x400000, RZ, 0xc0, !PT ;  /* 0x0040000000ff7812 */ /* 0x000fe2000782c0ff */
[----:B------:R-:W0:Y:S01]  /*6100*/  @!P3 LDC.64 R66, c[0x0][0x3e0] ;  /* 0x0000f800ff42bb82 */ /* 0x000e220000000a00 */
[----:B------:R-:W2:Y:S01]  /*6110*/  @!P0 LDG.E.U16 R136, desc[UR16][R174.64] ;  /* 0x00000010ae888981 */ /* 0x000ea2000c1e1500 */
[----:B------:R-:W-:-:S02]  /*6120*/  ISETP.NE.AND P0, PT, R140, RZ, PT ;  /* 0x000000ff8c00720c */ /* 0x000fc40003f05270 */
[----:B------:R-:W-:Y:S02]  /*6130*/  PRMT R140, RZ, 0x7610, R140 ;  /* 0x00007610ff8c7816 */ /* 0x000fe4000000008c */
[----:B------:R-:W-:-:S06]  /*6140*/  @!P3 MOV R68, R12 ;  /* 0x0000000c0044b202 */ /* 0x000fcc0000000f00 */
[----:B------:R1:W5:Y:S01]  /*6150*/  @!P1 LDG.E.U16 R140, desc[UR16][R142.64] ;  /* 0x000000108e8c9981 */ /* 0x000362000c1e1500 */
[----:B------:R-:W-:Y:S02]  /*6160*/  @!P3 MOV R69, RZ ;  /* 0x000000ff0045b202 */ /* 0x000fe40000000f00 */
[----:B-1----:R-:W-:Y:S01]  /*6170*/  PRMT R142, RZ, 0x7610, R142 ;  /* 0x00007610ff8e7816 */ /* 0x002fe2000000008e */
[----:B0-----:R-:W-:-:S05]  /*6180*/  @!P3 IMAD.WIDE.U32 R68, R181, R66, R68 ;  /* 0x00000042b544b225 */ /* 0x001fca00078e0044 */
[----:B------:R0:W4:Y:S01]  /*6190*/  @!P4 LDG.E.U16 R142, desc[UR16][R72.64] ;  /* 0x00000010488ec981 */ /* 0x000122000c1e1500 */
[----:B------:R-:W-:Y:S01]  /*61a0*/  ISETP.GE.AND P4, PT, R14, R87, PT ;  /* 0x000000570e00720c */ /* 0x000fe20003f86270 */
[----:B------:R-:W-:Y:S01]  /*61b0*/  @!P3 IMAD R67, R181, R67, R69 ;  /* 0x00000043b543b224 */ /* 0x000fe200078e0245 */
[----:B------:R-:W-:-:S04]  /*61c0*/  @!P3 LEA R70, P2, R68, R13, 0x1 ;  /* 0x0000000d4446b211 */ /* 0x000fc800078408ff */
[----:B------:R-:W-:-:S07]  /*61d0*/  @!P3 LEA.HI.X R71, R68, R17, R67, 0x1, P2 ;  /* 0x000000114447b211 */ /* 0x000fce00010f0c43 */
[----:B------:R-:W1:Y:S01]  /*61e0*/  @!P4 LDC.64 R66, c[0x0][0x3e0] ;  /* 0x0000f800ff42cb82 */ /* 0x000e620000000a00 */
[----:B------:R-:W-:Y:S01]  /*61f0*/  PRMT R150, RZ, 0x7610, R150 ;  /* 0x00007610ff967816 */ /* 0x000fe20000000096 */
[----:B------:R-:W-:Y:S01]  /*6200*/  @!P4 IMAD.MOV.U32 R68, RZ, RZ, R14 ;  /* 0x000000ffff44c224 */ /* 0x000fe200078e000e */
[----:B------:R-:W-:-:S04]  /*6210*/  @!P4 MOV R69, RZ ;  /* 0x000000ff0045c202 */ /* 0x000fc80000000f00 */
[----:B------:R0:W4:Y:S01]  /*6220*/  @!P3 LDG.E.U16 R150, desc[UR16][R70.64] ;  /* 0x000000104696b981 */ /* 0x000122000c1e1500 */
[----:B------:R-:W-:Y:S01]  /*6230*/  ISETP.GE.AND P3, PT, R16, R87, PT ;  /* 0x000000571000720c */ /* 0x000fe20003f66270 */
[----:B-1----:R-:W-:-:S04]  /*6240*/  @!P4 IMAD.WIDE.U32 R68, R181, R66, R68 ;  /* 0x00000042b544c225 */ /* 0x002fc800078e0044 */
[----:B------:R-:W-:Y:S01]  /*6250*/  @!P4 IMAD R67, R181, R67, R69 ;  /* 0x00000043b543c224 */ /* 0x000fe200078e0245 */
[----:B0-----:R-:W-:-:S04]  /*6260*/  @!P4 LEA R72, P2, R68, R13, 0x1 ;  /* 0x0000000d4448c211 */ /* 0x001fc800078408ff */
[----:B------:R-:W-:-:S03]  /*6270*/  @!P4 LEA.HI.X R73, R68, R17, R67, 0x1, P2 ;  /* 0x000000114449c211 */ /* 0x000fc600010f0c43 */
[----:B------:R-:W0:Y:S01]  /*6280*/  @!P3 LDC.64 R66, c[0x0][0x3e0] ;  /* 0x0000f800ff42bb82 */ /* 0x000e220000000a00 */
[----:B------:R-:W-:Y:S02]  /*6290*/  PRMT R152, RZ, 0x7610, R152 ;  /* 0x00007610ff987816 */ /* 0x000fe40000000098 */
[----:B------:R-:W-:Y:S02]  /*62a0*/  @!P3 MOV R68, R16 ;  /* 0x000000100044b202 */ /* 0x000fe40000000f00 */
[----:B------:R-:W-:Y:S02]  /*62b0*/  @!P3 MOV R69, RZ ;  /* 0x000000ff0045b202 */ /* 0x000fe40000000f00 */
[----:B------:R1:W4:Y:S01]  /*62c0*/  @!P4 LDG.E.U16 R152, desc[UR16][R72.64] ;  /* 0x000000104898c981 */ /* 0x000322000c1e1500 */
[----:B------:R-:W-:Y:S01]  /*62d0*/  ISETP.GE.AND P4, PT, R18, R87, PT ;  /* 0x000000571200720c */ /* 0x000fe20003f86270 */
[----:B0-----:R-:W-:-:S04]  /*62e0*/  @!P3 IMAD.WIDE.U32 R68, R181, R66, R68 ;  /* 0x00000042b544b225 */ /* 0x001fc800078e0044 */
[----:B------:R-:W-:Y:S01]  /*62f0*/  @!P3 IMAD R67, R181, R67, R69 ;  /* 0x00000043b543b224 */ /* 0x000fe200078e0245 */
[----:B------:R-:W-:-:S04]  /*6300*/  @!P3 LEA R70, P2, R68, R13, 0x1 ;  /* 0x0000000d4446b211 */ /* 0x000fc800078408ff */
        /* <DEDUP_REMOVED lines=9> */
[----:B-1----:R-:W-:-:S04]  /*63a0*/  @!P4 LEA R72, P2, R68, R13, 0x1 ;  /* 0x0000000d4448c211 */ /* 0x002fc800078408ff */
[----:B------:R-:W-:-:S03]  /*63b0*/  @!P4 LEA.HI.X R73, R68, R17, R67, 0x1, P2 ;  /* 0x000000114449c211 */ /* 0x000fc600010f0c43 */
[----:B------:R-:W0:Y:S01]  /*63c0*/  @!P3 LDC.64 R66, c[0x0][0x3e0] ;  /* 0x0000f800ff42bb82 */ /* 0x000e220000000a00 */
[----:B------:R-:W-:Y:S01]  /*63d0*/  PRMT R156, RZ, 0x7610, R156 ;  /* 0x00007610ff9c7816 */ /* 0x000fe2000000009c */
[----:B------:R-:W-:Y:S01]  /*63e0*/  @!P3 IMAD.MOV.U32 R69, RZ, RZ, RZ ;  /* 0x000000ffff45b224 */ /* 0x000fe200078e00ff */
[----:B------:R-:W-:-:S04]  /*63f0*/  @!P3 MOV R68, R20 ;  /* 0x000000140044b202 */ /* 0x000fc80000000f00 */
[----:B------:R1:W4:Y:S01]  /*6400*/  @!P4 LDG.E.U16 R156, desc[UR16][R72.64] ;  /* 0x00000010489cc981 */ /* 0x000322000c1e1500 */
[----:B------:R-:W-:Y:S01]  /*6410*/  ISETP.GE.AND P4, PT, R22, R87, PT ;  /* 0x000000571600720c */ /* 0x000fe20003f86270 */
[----:B0-----:R-:W-:-:S04]  /*6420*/  @!P3 IMAD.WIDE.U32 R68, R181, R66, R68 ;  /* 0x00000042b544b225 */ /* 0x001fc800078e0044 */
[----:B------:R-:W-:Y:S01]  /*6430*/  @!P3 IMAD R67, R181, R67, R69 ;  /* 0x00000043b543b224 */ /* 0x000fe200078e0245 */
[----:B---3--:R-:W-:-:S04]  /*6440*/  @!P3 LEA R70, P2, R68, R13, 0x1 ;  /* 0x0000000d4446b211 */ /* 0x008fc800078408ff */
        /* <DEDUP_REMOVED lines=33> */
[----:B------:R-:W-:Y:S01]  /*6660*/  @!P3 IMAD.MOV.U32 R68, RZ, RZ, R28 ;  /* 0x000000ffff44b224 */ /* 0x000fe200078e001c */
[----:B------:R-:W-:-:S04]  /*6670*/  @!P3 MOV R69, RZ ;  /* 0x000000ff0045b202 */ /* 0x000fc80000000f00 */
        /* <DEDUP_REMOVED lines=68> */
[----:B------:R-:W-:Y:S01]  /*6ac0*/  @!P4 IMAD.MOV.U32 R68, RZ, RZ, R42 ;  /* 0x000000ffff44c224 */ /* 0x000fe200078e002a */
[----:B------:R-:W-:-:S04]  /*6ad0*/  @!P4 MOV R69, RZ ;  /* 0x000000ff0045c202 */ /* 0x000fc80000000f00 */
[----:B------:R-:W3:Y:S01]  /*6ae0*/  @!P3 LDG.E.U16 R143, desc[UR16][R70.64] ;  /* 0x00000010468fb981 */ /* 0x000ee2000c1e1500 */
[----:B------:R-:W-:Y:S01]  /*6af0*/  ISETP.GE.AND P3, PT, R44, R87, PT ;  /* 0x000000572c00720c */ /* 0x000fe20003f66270 */
[----:B0-----:R-:W-:-:S04]  /*6b00*/  @!P4 IMAD.WIDE.U32 R68, R181, R66, R68 ;  /* 0x00000042b544c225 */ /* 0x001fc800078e0044 */
[----:B------:R-:W-:Y:S01]  /*6b10*/  @!P4 IMAD R67, R181, R67, R69 ;  /* 0x00000043b543c224 */ /* 0x000fe200078e0245 */
[----:B-1----:R-:W-:-:S04]  /*6b20*/  @!P4 LEA R72, P2, R68, R13, 0x1 ;  /* 0x0000000d4448c211 */ /* 0x002fc800078408ff */
[----:B------:R-:W-:-:S03]  /*6b30*/  @!P4 LEA.HI.X R73, R68, R17, R67, 0x1, P2 ;  /* 0x000000114449c211 */ /* 0x000fc600010f0c43 */
[----:B------:R-:W0:Y:S01]  /*6b40*/  @!P3 LDC.64 R66, c[0x0][0x3e0] ;  /* 0x0000f800ff42bb82 */ /* 0x000e220000000a00 */
[----:B------:R-:W-:Y:S02]  /*6b50*/  @!P3 MOV R68, R44 ;  /* 0x0000002c0044b202 */ /* 0x000fe40000000f00 */
[----:B------:R-:W-:Y:S02]  /*6b60*/  @!P3 MOV R69, RZ ;  /* 0x000000ff0045b202 */ /* 0x000fe40000000f00 */
[----:B------:R-:W-:Y:S02]  /*6b70*/  ISETP.NE.AND P2, PT, R147, RZ, PT ;  /* 0x000000ff9300720c */ /* 0x000fe40003f45270 */
[----:B------:R-:W-:-:S06]  /*6b80*/  PRMT R147, RZ, 0x7610, R147 ;  /* 0x00007610ff937816 */ /* 0x000fcc0000000093 */
[----:B------:R-:W3:Y:S01]  /*6b90*/  @!P4 LDG.E.U16 R147, desc[UR16][R72.64] ;  /* 0x000000104893c981 */ /* 0x000ee2000c1e1500 */
[----:B0-----:R-:W-:-:S04]  /*6ba0*/  @!P3 IMAD.WIDE.U32 R68, R181, R66, R68 ;  /* 0x00000042b544b225 */ /* 0x001fc800078e0044 */
[----:B------:R-:W-:Y:S01]  /*6bb0*/  @!P3 IMAD R67, R181, R67, R69 ;  /* 0x00000043b543b224 */ /* 0x000fe200078e0245 */
[----:B------:R-:W-:-:S04]  /*6bc0*/  @!P3 LEA R66, P4, R68, R13, 0x1 ;  /* 0x0000000d4442b211 */ /* 0x000fc800078808ff */
[----:B------:R-:W-:Y:S02]  /*6bd0*/  @!P3 LEA.HI.X R67, R68, R17, R67, 0x1, P4 ;  /* 0x000000114443b211 */ /* 0x000fe400020f0c43 */
[----:B------:R-:W-:-:S13]  /*6be0*/  ISETP.NE.AND P4, PT, R75, RZ, PT ;  /* 0x000000ff4b00720c */ /* 0x000fda0003f85270 */
[----:B------:R-:W0:Y:S01]  /*6bf0*/  @!P4 LDC.64 R68, c[0x0][0x3e0] ;  /* 0x0000f800ff44cb82 */ /* 0x000e220000000a00 */
[----:B------:R-:W-:-:S06]  /*6c00*/  PRMT R180, RZ, 0x7610, R180 ;  /* 0x00007610ffb47816 */ /* 0x000fcc00000000b4 */
[----:B------:R1:W3:Y:S02]  /*6c10*/  @!P3 LDG.E.U16 R180, desc[UR16][R66.64] ;  /* 0x0000001042b4b981 */ /* 0x0002e4000c1e1500 */
[----:B-1----:R-:W-:Y:S02]  /*6c20*/  @!P4 MOV R66, R46 ;  /* 0x0000002e0042c202 */ /* 0x002fe40000000f00 */
[----:B------:R-:W-:-:S03]  /*6c30*/  @!P4 MOV R67, RZ ;  /* 0x000000ff0043c202 */ /* 0x000fc60000000f00 */
[----:B0-----:R-:W-:-:S04]  /*6c40*/  @!P4 IMAD.WIDE.U32 R70, R181, R68, R66 ;  /* 0x00000044b546c225 */ /* 0x001fc800078e0042 */
[----:B------:R-:W-:Y:S01]  /*6c50*/  @!P4 IMAD R69, R181, R69, R71 ;  /* 0x00000045b545c224 */ /* 0x000fe200078e0247 */
[----:B------:R-:W-:-:S04]  /*6c60*/  @!P4 LEA R72, P3, R70, R13, 0x1 ;  /* 0x0000000d4648c211 */ /* 0x000fc800078608ff */
[----:B------:R-:W-:Y:S02]  /*6c70*/  @!P4 LEA.HI.X R73, R70, R17, R69, 0x1, P3 ;  /* 0x000000114649c211 */ /* 0x000fe400018f0c45 */
[----:B------:R-:W-:-:S13]  /*6c80*/  ISETP.NE.AND P3, PT, R74, RZ, PT ;  /* 0x000000ff4a00720c */ /* 0x000fda0003f65270 */
[----:B------:R-:W0:Y:S01]  /*6c90*/  @!P3 LDC.64 R68, c[0x0][0x3e0] ;  /* 0x0000f800ff44bb82 */ /* 0x000e220000000a00 */
[----:B------:R-:W-:Y:S01]  /*6ca0*/  @!P3 MOV R66, R48 ;  /* 0x000000300042b202 */ /* 0x000fe20000000f00 */
[----:B------:R-:W-:Y:S01]  /*6cb0*/  @!P3 IMAD.MOV.U32 R67, RZ, RZ, RZ ;  /* 0x000000ffff43b224 */ /* 0x000fe200078e00ff */
[----:B------:R-:W-:-:S06]  /*6cc0*/  PRMT R149, RZ, 0x7610, R149 ;  /* 0x00007610ff957816 */ /* 0x000fcc0000000095 */
[----:B------:R-:W3:Y:S01]  /*6cd0*/  @!P4 LDG.E.U16 R149, desc[UR16][R72.64] ;  /* 0x000000104895c981 */ /* 0x000ee2000c1e1500 */
[----:B0-----:R-:W-:-:S04]  /*6ce0*/  @!P3 IMAD.WIDE.U32 R66, R181, R68, R66 ;  /* 0x00000044b542b225 */ /* 0x001fc800078e0042 */
[----:B------:R-:W-:Y:S01]  /*6cf0*/  @!P3 IMAD R69, R181, R69, R67 ;  /* 0x00000045b545b224 */ /* 0x000fe200078e0243 */
[----:B------:R-:W-:-:S04]  /*6d00*/  @!P3 LEA R74, P4, R66, R13, 0x1 ;  /* 0x0000000d424ab211 */ /* 0x000fc800078808ff */
[----:B------:R-:W-:Y:S02]  /*6d10*/  @!P3 LEA.HI.X R75, R66, R17, R69, 0x1, P4 ;  /* 0x00000011424bb211 */ /* 0x000fe400020f0c45 */
[----:B------:R-:W0:Y:S01]  /*6d20*/  @!P2 LDC.64 R66, c[0x0][0x3e0] ;  /* 0x0000f800ff42ab82 */ /* 0x000e220000000a00 */
[----:B------:R-:W-:Y:S02]  /*6d30*/  @!P2 MOV R68, R50 ;  /* 0x000000320044a202 */ /* 0x000fe40000000f00 */
[----:B------:R-:W-:Y:S02]  /*6d40*/  @!P2 MOV R69, RZ ;  /* 0x000000ff0045a202 */ /* 0x000fe40000000f00 */
[----:B------:R-:W-:Y:S02]  /*6d50*/  ISETP.NE.AND P1, PT, R153, RZ, PT ;  /* 0x000000ff9900720c */ /* 0x000fe40003f25270 */
[----:B------:R-:W-:-:S06]  /*6d60*/  PRMT R182, RZ, 0x7610, R182 ;  /* 0x00007610ffb67816 */ /* 0x000fcc00000000b6 */
[----:B------:R1:W3:Y:S01]  /*6d70*/  @!P3 LDG.E.U16 R182, desc[UR16][R74.64] ;  /* 0x000000104ab6b981 */ /* 0x0002e2000c1e1500 */
[C---:B0-----:R-:W-:Y:S01]  /*6d80*/  @!P2 IMAD.WIDE.U32 R68, R181.reuse, R66, R68 ;  /* 0x00000042b544a225 */ /* 0x041fe200078e0044 */
[----:B------:R-:W-:Y:S02]  /*6d90*/  PRMT R184, RZ, 0x7610, R184 ;  /* 0x00007610ffb87816 */ /* 0x000fe400000000b8 */
[----:B------:R-:W-:Y:S01]  /*6da0*/  PRMT R188, RZ, 0x7610, R188 ;  /* 0x00007610ffbc7816 */ /* 0x000fe200000000bc */
[----:B------:R-:W-:Y:S01]  /*6db0*/  @!P2 IMAD R67, R181, R67, R69 ;  /* 0x00000043b543a224 */ /* 0x000fe200078e0245 */
[----:B------:R-:W-:Y:S02]  /*6dc0*/  @!P2 LEA R70, P3, R68, R13, 0x1 ;  /* 0x0000000d4446a211 */ /* 0x000fe400078608ff */
[----:B------:R-:W-:Y:S01]  /*6dd0*/  LOP3.LUT P4, RZ, R0, 0x1, RZ, 0xc0, !PT ;  /* 0x0000000100ff7812 */ /* 0x000fe2000788c0ff */
[----:B------:R-:W-:Y:S01]  /*6de0*/  FMUL.FTZ R153, R144, 1.4426950216293334961 ;  /* 0x3fb8aa3b90997820 */ /* 0x000fe20000410000 */
[----:B------:R-:W-:Y:S01]  /*6df0*/  @!P2 LEA.HI.X R71, R68, R17, R67, 0x1, P3 ;  /* 0x000000114447a211 */ /* 0x000fe200018f0c43 */
[----:B-1----:R-:W0:Y:S01]  /*6e00*/  @!P5 LDC.64 R74, c[0x0][0x3e0] ;  /* 0x0000f800ff4adb82 */ /* 0x002e220000000a00 */
[----:B------:R-:W-:-:S02]  /*6e10*/  @!P1 MOV R68, R52 ;  /* 0x0000003400449202 */ /* 0x000fc40000000f00 */
[----:B------:R-:W-:Y:S01]  /*6e20*/  @!P1 MOV R69, RZ ;  /* 0x000000ff00459202 */ /* 0x000fe20000000f00 */
[----:B------:R1:W3:Y:S04]  /*6e30*/  @!P2 LDG.E.U16 R184, desc[UR16][R70.64] ;  /* 0x0000001046b8a981 */ /* 0x0002e8000c1e1500 */
[----:B------:R-:W2:Y:S02]  /*6e40*/  @!P1 LDC.64 R66, c[0x0][0x3e0] ;  /* 0x0000f800ff429b82 */ /* 0x000ea40000000a00 */
[----:B--2---:R-:W-:-:S04]  /*6e50*/  @!P1 IMAD.WIDE.U32 R68, R181, R66, R68 ;  /* 0x00000042b5449225 */ /* 0x004fc800078e0044 */
[----:B------:R-:W-:Y:S01]  /*6e60*/  @!P1 IMAD R67, R181, R67, R69 ;  /* 0x00000043b5439224 */ /* 0x000fe200078e0245 */
[----:B------:R-:W-:-:S04]  /*6e70*/  @!P1 LEA R72, P2, R68, R13, 0x1 ;  /* 0x0000000d44489211 */ /* 0x000fc800078408ff */
[----:B------:R-:W-:Y:S02]  /*6e80*/  @!P1 LEA.HI.X R73, R68, R17, R67, 0x1, P2 ;  /* 0x0000001144499211 */ /* 0x000fe400010f0c43 */
[----:B------:R-:W2:Y:S01]  /*6e90*/  @!P0 LDC.64 R68, c[0x0][0x3e0] ;  /* 0x0000f800ff448b82 */ /* 0x000ea20000000a00 */
[----:B------:R-:W-:Y:S02]  /*6ea0*/  @!P0 MOV R66, R54 ;  /* 0x0000003600428202 */ /* 0x000fe40000000f00 */
[----:B------:R-:W-:Y:S01]  /*6eb0*/  @!P0 MOV R67, RZ ;  /* 0x000000ff00438202 */ /* 0x000fe20000000f00 */
[----:B------:R5:W3:Y:S01]  /*6ec0*/  @!P1 LDG.E.U16 R188, desc[UR16][R72.64] ;  /* 0x0000001048bc9981 */ /* 0x000ae2000c1e1500 */
[----:B------:R-:W-:Y:S01]  /*6ed0*/  LOP3.LUT P3, RZ, R0, 0x2, RZ, 0xc0, !PT ;  /* 0x0000000200ff7812 */ /* 0x000fe2000786c0ff */
[----:B--2---:R-:W-:-:S04]  /*6ee0*/  @!P0 IMAD.WIDE.U32 R66, R181, R68, R66 ;  /* 0x00000044b5428225 */ /* 0x004fc800078e0042 */
[----:B------:R-:W-:Y:S01]  /*6ef0*/  @!P0 IMAD R69, R181, R69, R67 ;  /* 0x00000045b5458224 */ /* 0x000fe200078e0243 */
[----:B-1----:R-:W-:-:S04]  /*6f00*/  @!P0 LEA R70, P1, R66, R13, 0x1 ;  /* 0x0000000d42468211 */ /* 0x002fc800078208ff */
[----:B------:R-:W-:Y:S01]  /*6f10*/  @!P0 LEA.HI.X R71, R66, R17, R69, 0x1, P1 ;  /* 0x0000001142478211 */ /* 0x000fe200008f0c45 */
[----:B------:R-:W-:-:S04]  /*6f20*/  FMUL.FTZ R66, R145, R58 ;  /* 0x0000003a91427220 */ /* 0x000fc80000410000 */
[----:B------:R-:W-:Y:S01]  /*6f30*/  FMUL.RZ R67, R66, 0.15915493667125701904 ;  /* 0x3e22f98342437820 */ /* 0x000fe2000040c000 */
[----:B------:R-:W-:-:S04]  /*6f40*/  FMUL.FTZ R66, R145, R60 ;  /* 0x0000003c91427220 */ /* 0x000fc80000410000 */
[----:B------:R-:W-:Y:S01]  /*6f50*/  FMUL.RZ R69, R66, 0.15915493667125701904 ;  /* 0x3e22f98342457820 */ /* 0x000fe2000040c000 */
[C---:B------:R-:W-:Y:S01]  /*6f60*/  FMUL.FTZ R66, R145.reuse, R62 ;  /* 0x0000003e91427220 */ /* 0x040fe20000410000 */
[----:B------:R-:W-:Y:S03]  /*6f70*/  MUFU.SIN R193, R67 ;  /* 0x0000004300c17308 */ /* 0x000fe60000000400 */
[----:B-----5:R-:W-:Y:S01]  /*6f80*/  FMUL.RZ R73, R66, 0.15915493667125701904 ;  /* 0x3e22f98342497820 */ /* 0x020fe2000040c000 */
[----:B------:R-:W-:-:S04]  /*6f90*/  FMUL.FTZ R68, R145, R76 ;  /* 0x0000004c91447220 */ /* 0x000fc80000410000 */
[----:B------:R1:W-:Y:S01]  /*6fa0*/  MUFU.COS R195, R67 ;  /* 0x0000004300c37308 */ /* 0x0003e20000000000 */
[----:B------:R-:W-:Y:S01]  /*6fb0*/  FMUL.RZ R144, R68, 0.15915493667125701904 ;  /* 0x3e22f98344907820 */ /* 0x000fe2000040c000 */
[----:B-1----:R-:W1:Y:S06]  /*6fc0*/  @!P3 LDC.64 R66, c[0x0][0x3e0] ;  /* 0x0000f800ff42bb82 */ /* 0x002e6c0000000a00 */
[----:B------:R-:W-:Y:S08]  /*6fd0*/  MUFU.SIN R183, R69 ;  /* 0x0000004500b77308 */ /* 0x000ff00000000400 */
[----:B------:R2:W-:Y:S01]  /*6fe0*/  MUFU.COS R175, R69 ;  /* 0x0000004500af7308 */ /* 0x0005e20000000000 */
[----:B------:R-:W-:Y:S01]  /*6ff0*/  FMUL.FTZ R72, R145, R78 ;  /* 0x0000004e91487220 */ /* 0x000fe20000410000 */
[----:B--2---:R-:W2:Y:S06]  /*7000*/  @!P4 LDC.64 R68, c[0x0][0x3e0] ;  /* 0x0000f800ff44cb82 */ /* 0x004eac0000000a00 */
[----:B------:R-:W-:Y:S01]  /*7010*/  MUFU.SIN R169, R73 ;  /* 0x0000004900a97308 */ /* 0x000fe20000000400 */
[----:B------:R-:W-:Y:S01]  /*7020*/  FMUL.RZ R155, R72, 0.15915493667125701904 ;  /* 0x3e22f983489b7820 */ /* 0x000fe2000040c000 */
[----:B------:R-:W-:Y:S01]  /*7030*/  @!P3 IMAD.MOV.U32 R72, RZ, RZ, R186 ;  /* 0x000000ffff48b224 */ /* 0x000fe200078e00ba */
[----:B------:R-:W-:-:S05]  /*7040*/  PRMT R151, RZ, 0x7610, R151 ;  /* 0x00007610ff977816 */ /* 0x000fca0000000097 */
[----:B------:R5:W-:Y:S01]  /*7050*/  MUFU.COS R171, R73 ;  /* 0x0000004900ab7308 */ /* 0x000be20000000000 */
[----:B------:R-:W-:Y:S01]  /*7060*/  @!P4 MOV R191, RZ ;  /* 0x000000ff00bfc202 */ /* 0x000fe20000000f00 */
[----:B------:R4:W3:Y:S01]  /*7070*/  @!P0 LDG.E.U16 R151, desc[UR16][R70.64] ;  /* 0x0000001046978981 */ /* 0x0008e2000c1e1500 */
[----:B-----5:R-:W-:-:S03]  /*7080*/  @!P3 MOV R73, RZ ;  /* 0x000000ff0049b202 */ /* 0x020fc60000000f00 */
[C---:B-1----:R-:W-:Y:S02]  /*7090*/  @!P3 IMAD.WIDE.U32 R72, R181.reuse, R66, R72 ;  /* 0x00000042b548b225 */ /* 0x042fe400078e0048 */
[----:B------:R-:W-:Y:S02]  /*70a0*/  MUFU.SIN R163, R144 ;  /* 0x0000009000a37308 */ /* 0x000fe40000000400 */
[C---:B------:R-:W-:Y:S01]  /*70b0*/  @!P3 IMAD R67, R181.reuse, R67, R73 ;  /* 0x00000043b543b224 */ /* 0x040fe200078e0249 */
[----:B------:R-:W-:Y:S01]  /*70c0*/  @!P3 LEA R66, P0, R72, R13, 0x1 ;  /* 0x0000000d4842b211 */ /* 0x000fe200078008ff */
[----:B--2---:R-:W-:-:S04]  /*70d0*/  @!P4 IMAD.WIDE.U32 R190, R181, R68, R190 ;  /* 0x00000044b5bec225 */ /* 0x004fc800078e00be */
[----:B------:R1:W-:Y:S01]  /*70e0*/  MUFU.COS R159, R144 ;  /* 0x00000090009f7308 */ /* 0x0003e20000000000 */
[----:B------:R-:W-:Y:S01]  /*70f0*/  @!P3 LEA.HI.X R67, R72, R17, R67, 0x1, P0 ;  /* 0x000000114843b211 */ /* 0x000fe200000f0c43 */
[----:B------:R-:W-:Y:S01]  /*7100*/  @!P4 IMAD R69, R181, R69, R191 ;  /* 0x00000045b545c224 */ /* 0x000fe200078e02bf */
[C---:B----4-:R-:W-:Y:S02]  /*7110*/  @!P4 LEA R70, P0, R190.reuse, R13, 0x1 ;  /* 0x0000000dbe46c211 */ /* 0x050fe400078008ff */
[----:B-1----:R-:W-:Y:S01]  /*7120*/  PRMT R144, RZ, 0x7610, R144 ;  /* 0x00007610ff907816 */ /* 0x002fe20000000090 */
[----:B------:R-:W-:Y:S01]  /*7130*/  FMUL.FTZ R68, R145, R80 ;  /* 0x0000005091447220 */ /* 0x000fe20000410000 */
[----:B------:R-:W-:-:S04]  /*7140*/  @!P4 LEA.HI.X R71, R190, R17, R69, 0x1, P0 ;  /* 0x00000011be47c211 */ /* 0x000fc800000f0c45 */
[----:B------:R1:W2:Y:S01]  /*7150*/  @!P3 LDG.E.U16 R144, desc[UR16][R66.64] ;  /* 0x000000104290b981 */ /* 0x0002a2000c1e1500 */
[----:B------:R-:W-:Y:S01]  /*7160*/  MUFU.SIN R165, R155 ;  /* 0x0000009b00a57308 */ /* 0x000fe20000000400 */
[----:B------:R-:W-:Y:S01]  /*7170*/  ISETP.GE.AND P0, PT, R176, R87, PT ;  /* 0x00000057b000720c */ /* 0x000fe20003f06270 */
[----:B------:R-:W-:Y:S02]  /*7180*/  FMUL.RZ R185, R68, 0.15915493667125701904 ;  /* 0x3e22f98344b97820 */ /* 0x000fe4000040c000 */
[----:B------:R-:W4:Y:S01]  /*7190*/  @!P6 LDC.64 R68, c[0x0][0x3e0] ;  /* 0x0000f800ff44eb82 */ /* 0x000f220000000a00 */
[----:B-1----:R-:W-:-:S03]  /*71a0*/  SHF.L.U32 R66, R21, 0x5, RZ ;  /* 0x0000000515427819 */ /* 0x002fc600000006ff */
[----:B------:R1:W-:Y:S02]  /*71b0*/  MUFU.COS R167, R155 ;  /* 0x0000009b00a77308 */ /* 0x0003e40000000000 */
[----:B-1----:R-:W-:-:S04]  /*71c0*/  LEA.HI.SX32 R155, R66, R66, 0x1b ;  /* 0x00000042429b7211 */ /* 0x002fc800078fdaff */
[----:B------:R-:W1:Y:S01]  /*71d0*/  @!P0 LDC.64 R66, c[0x0][0x3e0] ;  /* 0x0000f800ff428b82 */ /* 0x000e620000000a00 */
[----:B------:R-:W-:-:S05]  /*71e0*/  LEA R155, R155, R124, 0x1 ;  /* 0x0000007c9b9b7211 */ /* 0x000fca00078e08ff */
[----:B------:R-:W5:Y:S04]  /*71f0*/  LDS.U16 R191, [R155] ;  /* 0x000000009bbf7984 */ /* 0x000f680000000400 */
[----:B------:R-:W5:Y:S01]  /*7200*/  LDS.U16 R197, [R155+0x2] ;  /* 0x000002009bc57984 */ /* 0x000f620000000400 */
[----:B------:R-:W-:Y:S02]  /*7210*/  @!P5 MOV R72, R194 ;  /* 0x000000c20048d202 */ /* 0x000fe40000000f00 */
[----:B------:R-:W-:Y:S02]  /*7220*/  @!P5 MOV R73, RZ ;  /* 0x000000ff0049d202 */ /* 0x000fe40000000f00 */
[----:B------:R-:W-:Y:S02]  /*7230*/  PRMT R157, RZ, 0x7610, R157 ;  /* 0x00007610ff9d7816 */ /* 0x000fe4000000009d */
[----:B------:R-:W-:Y:S01]  /*7240*/  SHF.L.U32 R161, R4, 0x4, RZ ;  /* 0x0000000404a17819 */ /* 0x000fe200000006ff */
[----:B0-----:R-:W-:-:S04]  /*7250*/  @!P5 IMAD.WIDE.U32 R72, R181, R74, R72 ;  /* 0x0000004ab548d225 */ /* 0x001fc800078e0048 */
[----:B------:R-:W-:Y:S01]  /*7260*/  IMAD R210, R6, -0x200, R101 ;  /* 0xfffffe0006d27824 */ /* 0x000fe200078e0265 */
[----:B------:R0:W2:Y:S01]  /*7270*/  @!P4 LDG.E.U16 R157, desc[UR16][R70.64] ;  /* 0x00000010469dc981 */ /* 0x0000a2000c1e1500 */
[----:B------:R-:W-:Y:S01]  /*7280*/  @!P5 IMAD R75, R181, R75, R73 ;  /* 0x0000004bb54bd224 */ /* 0x000fe200078e0249 */
[----:B------:R-:W-:Y:S01]  /*7290*/  IADD3 R73, PT, PT, R161, 0x2, RZ ;  /* 0x00000002a1497810 */ /* 0x000fe20007ffe0ff */
[----:B------:R-:W-:Y:S01]  /*72a0*/  FMUL.FTZ R200, R153, R58 ;  /* 0x0000003a99c87220 */ /* 0x000fe20000410000 */
[----:B----4-:R-:W-:Y:S01]  /*72b0*/  @!P6 IMAD.WIDE.U32 R198, R181, R68, R198 ;  /* 0x00000044b5c6e225 */ /* 0x010fe200078e00c6 */
[----:B------:R-:W-:Y:S03]  /*72c0*/  MUFU.SIN R173, R185 ;  /* 0x000000b900ad7308 */ /* 0x000fe60000000400 */
[C---:B------:R-:W-:Y:S01]  /*72d0*/  FMUL.FTZ R202, R153.reuse, R60 ;  /* 0x0000003c99ca7220 */ /* 0x040fe20000410000 */
[C---:B------:R-:W-:Y:S01]  /*72e0*/  FMUL.FTZ R196, R153.reuse, R62 ;  /* 0x0000003e99c47220 */ /* 0x040fe20000410000 */
[C---:B------:R-:W-:Y:S01]  /*72f0*/  FMUL.FTZ R205, R153.reuse, R84 ;  /* 0x0000005499cd7220 */ /* 0x040fe20000410000 */
[----:B------:R-:W-:Y:S01]  /*7300*/  FMUL.FTZ R192, R153, R76 ;  /* 0x0000004c99c07220 */ /* 0x000fe20000410000 */
[----:B0-----:R-:W-:Y:S01]  /*7310*/  VIADD R71, R161, 0x1 ;  /* 0x00000001a1477836 */ /* 0x001fe20000000000 */
[C---:B------:R-:W-:Y:S01]  /*7320*/  @!P5 LEA R70, P1, R72.reuse, R13, 0x1 ;  /* 0x0000000d4846d211 */ /* 0x040fe200078208ff */
[----:B------:R-:W-:Y:S03]  /*7330*/  LDS.U16 R203, [R155+0x4] ;  /* 0x000004009bcb7984 */ /* 0x000fe60000000400 */
[-C--:B------:R-:W-:Y:S01]  /*7340*/  ISETP.GE.U32.AND P2, PT, R71, R210.reuse, PT ;  /* 0x000000d24700720c */ /* 0x080fe20003f46070 */
[----:B------:R-:W-:Y:S01]  /*7350*/  MUFU.COS R187, R185 ;  /* 0x000000b900bb7308 */ /* 0x000fe20000000000 */
[----:B------:R-:W-:Y:S01]  /*7360*/  @!P5 LEA.HI.X R71, R72, R17, R75, 0x1, P1 ;  /* 0x000000114847d211 */ /* 0x000fe200008f0c4b */
[----:B------:R-:W-:Y:S01]  /*7370*/  LDS.U16 R204, [R155+0x6] ;  /* 0x000006009bcc7984 */ /* 0x000fe20000000400 */
[----:B------:R-:W-:Y:S01]  /*7380*/  ISETP.GE.U32.AND P1, PT, R73, R210, PT ;  /* 0x000000d24900720c */ /* 0x000fe20003f26070 */
[----:B------:R-:W-:Y:S01]  /*7390*/  @!P6 IMAD R73, R181, R69, R199 ;  /* 0x00000045b549e224 */ /* 0x000fe200078e02c7 */
[----:B------:R-:W-:-:S02]  /*73a0*/  @!P0 MOV R68, R176 ;  /* 0x000000b000448202 */ /* 0x000fc40000000f00 */
[----:B------:R-:W-:Y:S01]  /*73b0*/  @!P0 MOV R69, RZ ;  /* 0x000000ff00458202 */ /* 0x000fe20000000f00 */
[----:B------:R-:W0:Y:S01]  /*73c0*/  MUFU.EX2 R200, R200 ;  /* 0x000000c800c87308 */ /* 0x000e220000000800 */
[----:B------:R-:W-:Y:S01]  /*73d0*/  FMUL.FTZ R74, R145, R82 ;  /* 0x00000052914a7220 */ /* 0x000fe20000410000 */
[----:B------:R-:W-:Y:S01]  /*73e0*/  @!P6 LEA R72, P3, R198, R13, 0x1 ;  /* 0x0000000dc648e211 */ /* 0x000fe200078608ff */
[----:B-1----:R-:W-:-:S04]  /*73f0*/  @!P0 IMAD.WIDE.U32 R68, R181, R66, R68 ;  /* 0x00000042b5448225 */ /* 0x002fc800078e0044 */
[----:B------:R-:W-:Y:S01]  /*7400*/  FMUL.RZ R74, R74, 0.15915493667125701904 ;  /* 0x3e22f9834a4a7820 */ /* 0x000fe2000040c000 */
[----:B------:R-:W-:Y:S01]  /*7410*/  FMUL.FTZ R66, R145, R84 ;  /* 0x0000005491427220 */ /* 0x000fe20000410000 */
[----:B------:R-:W-:Y:S01]  /*7420*/  @!P6 LEA.HI.X R73, R198, R17, R73, 0x1, P3 ;  /* 0x00000011c649e211 */ /* 0x000fe200018f0c49 */
[----:B------:R-:W-:Y:S01]  /*7430*/  @!P0 IMAD R198, R181, R67, R69 ;  /* 0x00000043b5c68224 */ /* 0x000fe200078e0245 */
[----:B------:R-:W-:Y:S01]  /*7440*/  PRMT R75, RZ, 0x7610, R75 ;  /* 0x00007610ff4b7816 */ /* 0x000fe2000000004b */
[----:B------:R-:W-:Y:S01]  /*7450*/  MUFU.SIN R185, R74 ;  /* 0x0000004a00b97308 */ /* 0x000fe20000000400 */
[----:B------:R-:W-:Y:S01]  /*7460*/  FMUL.RZ R199, R66, 0.15915493667125701904 ;  /* 0x3e22f98342c77820 */ /* 0x000fe2000040c000 */
[----:B------:R-:W-:Y:S02]  /*7470*/  IADD3 R67, PT, PT, R161, 0x3, RZ ;  /* 0x00000003a1437810 */ /* 0x000fe40007ffe0ff */
[----:B------:R-:W-:Y:S01]  /*7480*/  @!P0 LEA R66, P3, R68, R13, 0x1 ;  /* 0x0000000d44428211 */ /* 0x000fe200078608ff */
[----:B------:R1:W4:Y:S03]  /*7490*/  @!P5 LDG.E.U16 R75, desc[UR16][R70.64] ;  /* 0x00000010464bd981 */ /* 0x000326000c1e1500 */
[----:B------:R5:W-:Y:S01]  /*74a0*/  MUFU.COS R189, R74 ;  /* 0x0000004a00bd7308 */ /* 0x000be20000000000 */
[----:B------:R-:W-:-:S02]  /*74b0*/  ISETP.GE.U32.AND P4, PT, R67, R210, PT ;  /* 0x000000d24300720c */ /* 0x000fc40003f86070 */
[----:B------:R-:W-:Y:S02]  /*74c0*/  @!P0 LEA.HI.X R67, R68, R17, R198, 0x1, P3 ;  /* 0x0000001144438211 */ /* 0x000fe400018f0cc6 */
[----:B-----5:R-:W-:Y:S02]  /*74d0*/  PRMT R74, RZ, 0x7610, R74 ;  /* 0x00007610ff4a7816 */ /* 0x020fe4000000004a */
[----:B-1----:R-:W-:Y:S02]  /*74e0*/  IADD3 R71, PT, PT, R161, 0x4, RZ ;  /* 0x00000004a1477810 */ /* 0x002fe40007ffe0ff */
[----:B------:R-:W-:Y:S01]  /*74f0*/  PRMT R68, RZ, 0x7610, R68 ;  /* 0x00007610ff447816 */ /* 0x000fe20000000044 */
[C---:B0-----:R-:W-:Y:S01]  /*7500*/  FMUL.FTZ R201, R200.reuse, R195 ;  /* 0x000000c3c8c97220 */ /* 0x041fe20000410000 */
[----:B------:R0:W5:Y:S01]  /*7510*/  @!P6 LDG.E.U16 R74, desc[UR16][R72.64] ;  /* 0x00000010484ae981 */ /* 0x000162000c1e1500 */
[----:B------:R-:W-:Y:S02]  /*7520*/  HADD2.F32 R70, -RZ, R191.H0_H0 ;  /* 0x200000bfff467230 */ /* 0x000fe40000004100 */
[----:B------:R-:W-:Y:S01]  /*7530*/  FMUL.FTZ R200, R200, R193 ;  /* 0x000000c1c8c87220 */ /* 0x000fe20000410000 */
[----:B------:R-:W-:Y:S01]  /*7540*/  HADD2.F32 R198, -RZ, R197.H0_H0 ;  /* 0x200000c5ffc67230 */ /* 0x000fe20000004100 */
[----:B------:R-:W1:Y:S01]  /*7550*/  LDS.U16 R193, [R155+0x8] ;  /* 0x000008009bc17984 */ /* 0x000e620000000400 */
[----:B------:R-:W-:Y:S01]  /*7560*/  ISETP.GE.U32.AND P3, PT, R71, R210, PT ;  /* 0x000000d24700720c */ /* 0x000fe20003f66070 */
[----:B------:R-:W-:Y:S02]  /*7570*/  MUFU.SIN R69, R199 ;  /* 0x000000c700457308 */ /* 0x000fe40000000400 */
[----:B------:R1:W3:Y:S01]  /*7580*/  @!P0 LDG.E.U16 R68, desc[UR16][R66.64] ;  /* 0x0000001042448981 */ /* 0x0002e2000c1e1500 */
[----:B0-----:R-:W-:Y:S01]  /*7590*/  FMUL.FTZ R73, R145, R86 ;  /* 0x0000005691497220 */ /* 0x001fe20000410000 */
[C---:B------:R-:W-:Y:S01]  /*75a0*/  ISETP.GE.U32.AND P0, PT, R161.reuse, R210, PT ;  /* 0x000000d2a100720c */ /* 0x040fe20003f06070 */
[----:B------:R-:W-:Y:S01]  /*75b0*/  VIADD R191, R161, 0x5 ;  /* 0x00000005a1bf7836 */ /* 0x000fe20000000000 */
[----:B------:R-:W-:Y:S02]  /*75c0*/  LDS.U16 R197, [R155+0xe] ;  /* 0x00000e009bc57984 */ /* 0x000fe40000000400 */
[----:B------:R0:W-:Y:S01]  /*75d0*/  MUFU.COS R71, R199 ;  /* 0x000000c700477308 */ /* 0x0001e20000000000 */
[----:B------:R-:W-:Y:S01]  /*75e0*/  FMUL.RZ R208, R73, 0.15915493667125701904 ;  /* 0x3e22f98349d07820 */ /* 0x000fe2000040c000 */
[C---:B------:R-:W-:Y:S01]  /*75f0*/  FMUL.FTZ R73, R179.reuse, R198 ;  /* 0x000000c6b3497220 */ /* 0x040fe20000410000 */
[----:B------:R-:W-:Y:S01]  /*7600*/  FSEL R198, R200, RZ, !P0 ;  /* 0x000000ffc8c67208 */ /* 0x000fe20004000000 */
[----:B------:R-:W-:Y:S01]  /*7610*/  LDS.U16 R195, [R155+0xa] ;  /* 0x00000a009bc37984 */ /* 0x000fe20000000400 */
[----:B0-----:R-:W-:-:S02]  /*7620*/  FMUL.FTZ R199, R179, R70 ;  /* 0x00000046b3c77220 */ /* 0x001fc40000410000 */
[----:B------:R-:W-:Y:S02]  /*7630*/  FSEL R200, R73, RZ, !P0 ;  /* 0x000000ff49c87208 */ /* 0x000fe40004000000 */
[----:B------:R-:W-:Y:S02]  /*7640*/  FSEL R201, R201, 1, !P0 ;  /* 0x3f800000c9c97808 */ /* 0x000fe40004000000 */
[----:B------:R-:W-:Y:S02]  /*7650*/  FSEL R199, R199, RZ, !P0 ;  /* 0x000000ffc7c77208 */ /* 0x000fe40004000000 */
[----:B------:R-:W-:Y:S02]  /*7660*/  ISETP.GE.U32.AND P0, PT, R191, R210, PT ;  /* 0x000000d2bf00720c */ /* 0x000fe40003f06070 */
[----:B------:R-:W0:Y:S01]  /*7670*/  LDS.U16 R191, [R155+0xc] ;  /* 0x00000c009bbf7984 */ /* 0x000e220000000400 */
[----:B------:R-:W1:Y:S08]  /*7680*/  MUFU.EX2 R202, R202 ;  /* 0x000000ca00ca7308 */ /* 0x000e700000000800 */
[----:B------:R-:W1:Y:S01]  /*7690*/  MUFU.EX2 R196, R196 ;  /* 0x000000c400c47308 */ /* 0x000e620000000800 */
[----:B------:R-:W-:-:S07]  /*76a0*/  FMUL.FTZ R206, R145, R88 ;  /* 0x0000005891ce7220 */ /* 0x000fce0000410000 */
[----:B------:R1:W-:Y:S02]  /*76b0*/  MUFU.EX2 R72, R205 ;  /* 0x000000cd00487308 */ /* 0x0003e40000000800 */
[----:B-1----:R-:W-:Y:S02]  /*76c0*/  FMUL.FTZ R205, R202, R175 ;  /* 0x000000afcacd7220 */ /* 0x002fe40000410000 */
[----:B------:R-:W1:Y:S04]  /*76d0*/  LDS.U16 R175, [R155+0x10] ;  /* 0x000010009baf7984 */ /* 0x000e680000000400 */
[----:B------:R-:W0:Y:S01]  /*76e0*/  MUFU.EX2 R192, R192 ;  /* 0x000000c000c07308 */ /* 0x000e220000000800 */
[----:B------:R-:W-:Y:S01]  /*76f0*/  FMUL.RZ R211, R206, 0.15915493667125701904 ;  /* 0x3e22f983ced37820 */ /* 0x000fe2000040c000 */
[----:B------:R-:W-:Y:S01]  /*7700*/  FMUL.FTZ R209, R196, R171 ;  /* 0x000000abc4d17220 */ /* 0x000fe20000410000 */
[----:B------:R-:W-:Y:S01]  /*7710*/  HADD2.F32 R206, -RZ, R193.H0_H0 ;  /* 0x200000c1ffce7230 */ /* 0x000fe20000004100 */
[----:B------:R-:W1:Y:S01]  /*7720*/  LDS.U16 R171, [R155+0x14] ;  /* 0x000014009bab7984 */ /* 0x000e620000000400 */
[----:B------:R-:W-:-:S03]  /*7730*/  FMUL.FTZ R202, R202, R183 ;  /* 0x000000b7caca7220 */ /* 0x000fc60000410000 */
[----:B------:R-:W1:Y:S04]  /*7740*/  LDS.U16 R193, [R155+0x16] ;  /* 0x000016009bc17984 */ /* 0x000e680000000400 */
[----:B------:R-:W1:Y:S01]  /*7750*/  LDS.U16 R183, [R155+0x12] ;  /* 0x000012009bb77984 */ /* 0x000e620000000400 */
[C---:B0-----:R-:W-:Y:S01]  /*7760*/  FMUL.FTZ R159, R192.reuse, R159 ;  /* 0x0000009fc09f7220 */ /* 0x041fe20000410000 */
[----:B------:R-:W-:Y:S01]  /*7770*/  FMUL.FTZ R163, R192, R163 ;  /* 0x000000a3c0a37220 */ /* 0x000fe20000410000 */
[----:B------:R-:W-:Y:S02]  /*7780*/  HADD2.F32 R192, -RZ, R191.H0_H0 ;  /* 0x200000bfffc07230 */ /* 0x000fe40000004100 */
[----:B------:R-:W-:Y:S01]  /*7790*/  FMUL.FTZ R186, R153, R78 ;  /* 0x0000004e99ba7220 */ /* 0x000fe20000410000 */
[----:B------:R-:W-:Y:S02]  /*77a0*/  LDS.U16 R191, [R155+0x18] ;  /* 0x000018009bbf7984 */ /* 0x000fe40000000400 */
[----:B------:R-:W-:-:S02]  /*77b0*/  FMUL.FTZ R229, R117, R192 ;  /* 0x000000c075e57220 */ /* 0x000fc40000410000 */
[----:B------:R-:W0:Y:S01]  /*77c0*/  LDS.U16 R192, [R155+0x1a] ;  /* 0x00001a009bc07984 */ /* 0x000e220000000400 */
[----:B------:R-:W-:Y:S01]  /*77d0*/  FMUL.FTZ R169, R196, R169 ;  /* 0x000000a9c4a97220 */ /* 0x000fe20000410000 */
[----:B------:R-:W-:Y:S01]  /*77e0*/  HADD2.F32 R196, -RZ, R197.H0_H0 ;  /* 0x200000c5ffc47230 */ /* 0x000fe20000004100 */
[----:B------:R-:W1:Y:S01]  /*77f0*/  MUFU.EX2 R186, R186 ;  /* 0x000000ba00ba7308 */ /* 0x000e620000000800 */
[----:B------:R-:W-:Y:S01]  /*7800*/  FMUL.FTZ R190, R153, R80 ;  /* 0x0000005099be7220 */ /* 0x000fe20000410000 */
[----:B------:R-:W-:Y:S02]  /*7810*/  HADD2.F32 R203, -RZ, R203.H0_H0 ;  /* 0x200000cbffcb7230 */ /* 0x000fe40000004100 */
[----:B------:R-:W-:Y:S01]  /*7820*/  FMUL.FTZ R196, R117, R196 ;  /* 0x000000c475c47220 */ /* 0x000fe20000410000 */
[----:B------:R-:W-:-:S03]  /*7830*/  HADD2.F32 R73, -RZ, R204.H0_H0 ;  /* 0x200000ccff497230 */ /* 0x000fc60000004100 */
[----:B------:R-:W0:Y:S01]  /*7840*/  MUFU.EX2 R190, R190 ;  /* 0x000000be00be7308 */ /* 0x000e220000000800 */
[----:B------:R-:W-:Y:S01]  /*7850*/  FSEL R230, R196, RZ, !P4 ;  /* 0x000000ffc4e67208 */ /* 0x000fe20006000000 */
[----:B-1----:R-:W-:Y:S02]  /*7860*/  HADD2.F32 R196, -RZ, R175.H0_H0 ;  /* 0x200000afffc47230 */ /* 0x002fe40000004100 */
[C---:B------:R-:W-:Y:S01]  /*7870*/  FMUL.FTZ R203, R178.reuse, R203 ;  /* 0x000000cbb2cb7220 */ /* 0x040fe20000410000 */
[----:B------:R-:W-:Y:S01]  /*7880*/  FMUL.FTZ R73, R178, R73 ;  /* 0x00000049b2497220 */ /* 0x000fe20000410000 */
[----:B------:R-:W-:Y:S01]  /*7890*/  IADD3 R207, PT, PT, R161, 0x6, RZ ;  /* 0x00000006a1cf7810 */ /* 0x000fe20007ffe0ff */
[----:B------:R-:W-:Y:S01]  /*78a0*/  FMUL.FTZ R194, R153, R82 ;  /* 0x0000005299c27220 */ /* 0x000fe20000410000 */
[----:B------:R-:W-:Y:S01]  /*78b0*/  MUFU.SIN R70, R208 ;  /* 0x000000d000467308 */ /* 0x000fe20000000400 */
[----:B------:R-:W-:Y:S01]  /*78c0*/  FMUL.FTZ R196, R115, R196 ;  /* 0x000000c473c47220 */ /* 0x000fe20000410000 */
[----:B------:R-:W-:-:S02]  /*78d0*/  FSEL R202, R202, RZ, !P2 ;  /* 0x000000ffcaca7208 */ /* 0x000fc40005000000 */
[----:B------:R-:W-:-:S04]  /*78e0*/  FSEL R205, R205, 1, !P2 ;  /* 0x3f800000cdcd7808 */ /* 0x000fc80005000000 */
[----:B------:R1:W-:Y:S01]  /*78f0*/  MUFU.COS R66, R208 ;  /* 0x000000d000427308 */ /* 0x0003e20000000000 */
[----:B------:R-:W-:Y:S01]  /*7900*/  FSEL R203, R203, RZ, !P2 ;  /* 0x000000ffcbcb7208 */ /* 0x000fe20005000000 */
[C---:B------:R-:W-:Y:S01]  /*7910*/  FMUL.FTZ R167, R186.reuse, R167 ;  /* 0x000000a7baa77220 */ /* 0x040fe20000410000 */
[----:B------:R-:W-:Y:S01]  /*7920*/  FSEL R204, R73, RZ, !P2 ;  /* 0x000000ff49cc7208 */ /* 0x000fe20005000000 */
[----:B------:R-:W-:Y:S01]  /*7930*/  FMUL.FTZ R165, R186, R165 ;  /* 0x000000a5baa57220 */ /* 0x000fe20000410000 */
[----:B------:R-:W-:Y:S01]  /*7940*/  ISETP.GE.U32.AND P2, PT, R207, R210, PT ;  /* 0x000000d2cf00720c */ /* 0x000fe20003f46070 */
[----:B------:R-:W0:Y:S01]  /*7950*/  LDS.U16 R175, [R155+0x1c] ;  /* 0x00001c009baf7984 */ /* 0x000e220000000400 */
[----:B-1----:R-:W-:Y:S02]  /*7960*/  HADD2.F32 R208, -RZ, R195.H0_H0 ;  /* 0x200000c3ffd07230 */ /* 0x002fe40000004100 */
[----:B------:R-:W-:Y:S01]  /*7970*/  FMUL.FTZ R207, R177, R206 ;  /* 0x000000ceb1cf7220 */ /* 0x000fe20000410000 */
[----:B------:R-:W-:-:S02]  /*7980*/  IADD3 R195, PT, PT, R161, 0x7, RZ ;  /* 0x00000007a1c37810 */ /* 0x000fc40007ffe0ff */
[----:B------:R-:W-:Y:S01]  /*7990*/  FMUL.FTZ R208, R177, R208 ;  /* 0x000000d0b1d07220 */ /* 0x000fe20000410000 */
[----:B------:R-:W-:Y:S01]  /*79a0*/  FSEL R235, R196, RZ, !P3 ;  /* 0x000000ffc4eb7208 */ /* 0x000fe20005800000 */
[----:B------:R-:W-:Y:S02]  /*79b0*/  HADD2.F32 R186, -RZ, R171.H0_H0 ;  /* 0x200000abffba7230 */ /* 0x000fe40000004100 */
[----:B------:R-:W-:Y:S01]  /*79c0*/  HADD2.F32 R196, -RZ, R193.H0_H0 ;  /* 0x200000c1ffc47230 */ /* 0x000fe20000004100 */
[----:B------:R-:W-:Y:S01]  /*79d0*/  FSEL R206, R169, RZ, !P1 ;  /* 0x000000ffa9ce7208 */ /* 0x000fe20004800000 */
[----:B------:R-:W-:Y:S01]  /*79e0*/  HADD2.F32 R214, -RZ, R183.H0_H0 ;  /* 0x200000b7ffd67230 */ /* 0x000fe20000004100 */
[----:B------:R-:W-:Y:S02]  /*79f0*/  FSEL R207, R207, RZ, !P1 ;  /* 0x000000ffcfcf7208 */ /* 0x000fe40004800000 */
[----:B------:R-:W-:Y:S01]  /*7a00*/  FSEL R209, R209, 1, !P1 ;  /* 0x3f800000d1d17808 */ /* 0x000fe20004800000 */
[----:B------:R-:W1:Y:S01]  /*7a10*/  MUFU.EX2 R194, R194 ;  /* 0x000000c200c27308 */ /* 0x000e620000000800 */
[----:B------:R-:W-:Y:S01]  /*7a20*/  FSEL R208, R208, RZ, !P1 ;  /* 0x000000ffd0d07208 */ /* 0x000fe20004800000 */
[----:B------:R-:W1:Y:S01]  /*7a30*/  LDS.U16 R183, [R155+0x1e] ;  /* 0x00001e009bb77984 */ /* 0x000e620000000400 */
[----:B------:R-:W-:Y:S01]  /*7a40*/  ISETP.GE.U32.AND P1, PT, R195, R210, PT ;  /* 0x000000d2c300720c */ /* 0x000fe20003f26070 */
[----:B------:R-:W-:Y:S01]  /*7a50*/  FMUL.FTZ R197, R145, R90 ;  /* 0x0000005a91c57220 */ /* 0x000fe20000410000 */
[----:B------:R-:W-:Y:S01]  /*7a60*/  IADD3 R195, PT, PT, R161, 0x8, RZ ;  /* 0x00000008a1c37810 */ /* 0x000fe20007ffe0ff */
[C---:B0-----:R-:W-:Y:S01]  /*7a70*/  FMUL.FTZ R187, R190.reuse, R187 ;  /* 0x000000bbbebb7220 */ /* 0x041fe20000410000 */
[----:B------:R-:W-:Y:S01]  /*7a80*/  FMUL.FTZ R173, R190, R173 ;  /* 0x000000adbead7220 */ /* 0x000fe20000410000 */
[C---:B------:R-:W-:Y:S01]  /*7a90*/  FMUL.FTZ R186, R113.reuse, R186 ;  /* 0x000000ba71ba7220 */ /* 0x040fe20000410000 */
[----:B------:R-:W-:Y:S01]  /*7aa0*/  FMUL.FTZ R196, R113, R196 ;  /* 0x000000c471c47220 */ /* 0x000fe20000410000 */
[----:B------:R-:W-:-:S02]  /*7ab0*/  FSEL R234, R165, RZ, !P3 ;  /* 0x000000ffa5ea7208 */ /* 0x000fc40005800000 */
[----:B------:R-:W-:Y:S02]  /*7ac0*/  FSEL R228, R163, RZ, !P4 ;  /* 0x000000ffa3e47208 */ /* 0x000fe40006000000 */
[----:B------:R-:W-:Y:S02]  /*7ad0*/  FSEL R229, R229, RZ, !P4 ;  /* 0x000000ffe5e57208 */ /* 0x000fe40006000000 */
[----:B------:R-:W-:Y:S01]  /*7ae0*/  FSEL R231, R159, 1, !P4 ;  /* 0x3f8000009fe77808 */ /* 0x000fe20006000000 */
[----:B------:R-:W-:Y:S01]  /*7af0*/  HADD2.F32 R192, -RZ, R192.H0_H0 ;  /* 0x200000c0ffc07230 */ /* 0x000fe20000004100 */
[----:B------:R-:W-:Y:S01]  /*7b00*/  IADD3 R165, PT, PT, R161, 0xa, RZ ;  /* 0x0000000aa1a57810 */ /* 0x000fe20007ffe0ff */
[----:B------:R-:W-:Y:S01]  /*7b10*/  LDS.U16 R171, [R155+0x26] ;  /* 0x000026009bab7984 */ /* 0x000fe20000000400 */
[----:B------:R-:W-:Y:S01]  /*7b20*/  ISETP.GE.U32.AND P4, PT, R195, R210, PT ;  /* 0x000000d2c300720c */ /* 0x000fe20003f86070 */
[----:B------:R-:W-:Y:S01]  /*7b30*/  FMUL.RZ R195, R197, 0.15915493667125701904 ;  /* 0x3e22f983c5c37820 */ /* 0x000fe2000040c000 */
[----:B------:R-:W-:-:S02]  /*7b40*/  FSEL R233, R173, RZ, !P0 ;  /* 0x000000ffade97208 */ /* 0x000fc40004000000 */
[----:B------:R-:W-:Y:S01]  /*7b50*/  FSEL R197, R186, RZ, !P0 ;  /* 0x000000ffbac57208 */ /* 0x000fe20004000000 */
[----:B------:R-:W0:Y:S01]  /*7b60*/  LDS.U16 R173, [R155+0x20] ;  /* 0x000020009bad7984 */ /* 0x000e220000000400 */
[----:B------:R-:W-:Y:S02]  /*7b70*/  FSEL R196, R196, RZ, !P0 ;  /* 0x000000ffc4c47208 */ /* 0x000fe40004000000 */
[----:B------:R-:W-:Y:S02]  /*7b80*/  FSEL R232, R187, 1, !P0 ;  /* 0x3f800000bbe87808 */ /* 0x000fe40004000000 */
[----:B------:R-:W-:Y:S01]  /*7b90*/  ISETP.GE.U32.AND P0, PT, R165, R210, PT ;  /* 0x000000d2a500720c */ /* 0x000fe20003f06070 */
[----:B------:R-:W-:Y:S01]  /*7ba0*/  FMUL.FTZ R165, R145, R92 ;  /* 0x0000005c91a57220 */ /* 0x000fe20000410000 */
[----:B------:R-:W-:Y:S02]  /*7bb0*/  FSEL R237, R167, 1, !P3 ;  /* 0x3f800000a7ed7808 */ /* 0x000fe40005800000 */
[----:B------:R-:W0:Y:S01]  /*7bc0*/  LDS.U16 R167, [R155+0x22] ;  /* 0x000022009ba77984 */ /* 0x000e220000000400 */
[----:B------:R-:W-:-:S02]  /*7bd0*/  HADD2.F32 R186, -RZ, R191.H0_H0 ;  /* 0x200000bfffba7230 */ /* 0x000fc40000004100 */
[----:B------:R-:W-:Y:S01]  /*7be0*/  FMUL.RZ R215, R165, 0.15915493667125701904 ;  /* 0x3e22f983a5d77820 */ /* 0x000fe2000040c000 */
[----:B------:R-:W-:Y:S01]  /*7bf0*/  FMUL.FTZ R214, R115, R214 ;  /* 0x000000d673d67220 */ /* 0x000fe20000410000 */
[----:B------:R-:W2:Y:S01]  /*7c00*/  LDS.U16 R165, [R155+0x24] ;  /* 0x000024009ba57984 */ /* 0x000ea20000000400 */
[----:B------:R-:W-:Y:S01]  /*7c10*/  IADD3 R163, PT, PT, R161, 0x9, RZ ;  /* 0x00000009a1a37810 */ /* 0x000fe20007ffe0ff */
[C---:B------:R-:W-:Y:S01]  /*7c20*/  FMUL.FTZ R192, R111.reuse, R192 ;  /* 0x000000c06fc07220 */ /* 0x040fe20000410000 */
[C---:B-1----:R-:W-:Y:S01]  /*7c30*/  FMUL.FTZ R189, R194.reuse, R189 ;  /* 0x000000bdc2bd7220 */ /* 0x042fe20000410000 */
[----:B------:R-:W-:Y:S01]  /*7c40*/  FMUL.FTZ R185, R194, R185 ;  /* 0x000000b9c2b97220 */ /* 0x000fe20000410000 */
[----:B------:R-:W-:Y:S01]  /*7c50*/  FMUL.FTZ R186, R111, R186 ;  /* 0x000000ba6fba7220 */ /* 0x000fe20000410000 */
[----:B------:R-:W-:Y:S02]  /*7c60*/  FSEL R236, R214, RZ, !P3 ;  /* 0x000000ffd6ec7208 */ /* 0x000fe40005800000 */
[----:B------:R-:W-:Y:S01]  /*7c70*/  IADD3 R187, PT, PT, R161, 0xb, RZ ;  /* 0x0000000ba1bb7810 */ /* 0x000fe20007ffe0ff */
[----:B------:R-:W-:Y:S01]  /*7c80*/  MUFU.SIN R159, R195 ;  /* 0x000000c3009f7308 */ /* 0x000fe20000000400 */
[----:B------:R-:W-:-:S02]  /*7c90*/  ISETP.GE.U32.AND P3, PT, R163, R210, PT ;  /* 0x000000d2a300720c */ /* 0x000fc40003f66070 */
[----:B------:R-:W-:Y:S02]  /*7ca0*/  FSEL R193, R192, RZ, !P2 ;  /* 0x000000ffc0c17208 */ /* 0x000fe40005000000 */
[----:B------:R-:W-:Y:S02]  /*7cb0*/  FSEL R194, R186, RZ, !P2 ;  /* 0x000000ffbac27208 */ /* 0x000fe40005000000 */
[----:B------:R-:W-:Y:S01]  /*7cc0*/  FSEL R192, R189, 1, !P2 ;  /* 0x3f800000bdc07808 */ /* 0x000fe20005000000 */
[----:B------:R1:W-:Y:S01]  /*7cd0*/  MUFU.COS R163, R195 ;  /* 0x000000c300a37308 */ /* 0x0003e20000000000 */
[----:B------:R-:W-:Y:S01]  /*7ce0*/  FMUL.FTZ R67, R153, R86 ;  /* 0x0000005699437220 */ /* 0x000fe20000410000 */
[C---:B------:R-:W-:Y:S01]  /*7cf0*/  FMUL.FTZ R191, R72.reuse, R69 ;  /* 0x0000004548bf7220 */ /* 0x040fe20000410000 */
[----:B-1----:R-:W-:Y:S02]  /*7d00*/  FSEL R195, R185, RZ, !P2 ;  /* 0x000000ffb9c37208 */ /* 0x002fe40005000000 */
[----:B------:R-:W-:Y:S01]  /*7d10*/  ISETP.GE.U32.AND P2, PT, R187, R210, PT ;  /* 0x000000d2bb00720c */ /* 0x000fe20003f46070 */
[----:B------:R-:W-:-:S02]  /*7d20*/  FMUL.FTZ R187, R72, R71 ;  /* 0x0000004748bb7220 */ /* 0x000fc40000410000 */
[----:B------:R-:W1:Y:S01]  /*7d30*/  LDS.U16 R71, [R155+0x2a] ;  /* 0x00002a009b477984 */ /* 0x000e620000000400 */
[----:B------:R-:W0:Y:S03]  /*7d40*/  MUFU.EX2 R67, R67 ;  /* 0x0000004300437308 */ /* 0x000e260000000800 */
[----:B------:R-:W1:Y:S01]  /*7d50*/  LDS.U16 R72, [R155+0x28] ;  /* 0x000028009b487984 */ /* 0x000e620000000400 */
[----:B------:R-:W-:Y:S02]  /*7d60*/  HADD2.F32 R186, -RZ, R175.H0_H0 ;  /* 0x200000afffba7230 */ /* 0x000fe40000004100 */
[C---:B------:R-:W-:Y:S01]  /*7d70*/  FMUL.FTZ R212, R153.reuse, R88 ;  /* 0x0000005899d47220 */ /* 0x040fe20000410000 */
[----:B------:R-:W-:Y:S02]  /*7d80*/  HADD2.F32 R190, -RZ, R183.H0_H0 ;  /* 0x200000b7ffbe7230 */ /* 0x000fe40000004100 */
[----:B------:R-:W-:Y:S01]  /*7d90*/  FMUL.FTZ R214, R153, R90 ;  /* 0x0000005a99d67220 */ /* 0x000fe20000410000 */
[C---:B------:R-:W-:Y:S01]  /*7da0*/  FMUL.FTZ R186, R109.reuse, R186 ;  /* 0x000000ba6dba7220 */ /* 0x040fe20000410000 */
[----:B------:R-:W-:Y:S01]  /*7db0*/  MUFU.COS R169, R211 ;  /* 0x000000d300a97308 */ /* 0x000fe20000000000 */
[----:B------:R-:W-:-:S03]  /*7dc0*/  FMUL.FTZ R189, R109, R190 ;  /* 0x000000be6dbd7220 */ /* 0x000fc60000410000 */
[----:B------:R-:W-:Y:S01]  /*7dd0*/  FSEL R190, R186, RZ, !P1 ;  /* 0x000000ffbabe7208 */ /* 0x000fe20004800000 */
[----:B0-----:R-:W-:-:S03]  /*7de0*/  HADD2.F32 R186, -RZ, R173.H0_H0 ;  /* 0x200000adffba7230 */ /* 0x001fc60000004100 */
[----:B------:R-:W0:Y:S01]  /*7df0*/  MUFU.EX2 R212, R212 ;  /* 0x000000d400d47308 */ /* 0x000e220000000800 */
[----:B------:R-:W-:Y:S01]  /*7e00*/  FMUL.FTZ R70, R67, R70 ;  /* 0x0000004643467220 */ /* 0x000fe20000410000 */
[----:B------:R-:W-:Y:S02]  /*7e10*/  VIADD R175, R161, 0xc ;  /* 0x0000000ca1af7836 */ /* 0x000fe40000000000 */
[----:B------:R-:W-:-:S04]  /*7e20*/  HADD2.F32 R216, -RZ, R167.H0_H0 ;  /* 0x200000a7ffd87230 */ /* 0x000fc80000004100 */
[----:B------:R-:W1:Y:S01]  /*7e30*/  MUFU.SIN R73, R211 ;  /* 0x000000d300497308 */ /* 0x000e620000000400 */
[----:B------:R-:W-:Y:S01]  /*7e40*/  FMUL.FTZ R185, R105, R186 ;  /* 0x000000ba69b97220 */ /* 0x000fe20000410000 */
[----:B------:R-:W-:-:S06]  /*7e50*/  FSEL R191, R191, RZ, !P1 ;  /* 0x000000ffbfbf7208 */ /* 0x000fcc0004800000 */
[----:B------:R-:W1:Y:S01]  /*7e60*/  MUFU.EX2 R214, R214 ;  /* 0x000000d600d67308 */ /* 0x000e620000000800 */
[----:B------:R-:W-:Y:S02]  /*7e70*/  FSEL R189, R189, RZ, !P1 ;  /* 0x000000ffbdbd7208 */ /* 0x000fe40004800000 */
[----:B------:R-:W-:Y:S02]  /*7e80*/  FSEL R187, R187, 1, !P1 ;  /* 0x3f800000bbbb7808 */ /* 0x000fe40004800000 */
[----:B------:R-:W-:Y:S01]  /*7e90*/  FSEL R186, R70, RZ, !P4 ;  /* 0x000000ff46ba7208 */ /* 0x000fe20006000000 */
[----:B--2---:R-:W-:Y:S01]  /*7ea0*/  HADD2.F32 R70, -RZ, R165.H0_H0 ;  /* 0x200000a5ff467230 */ /* 0x004fe20000004100 */
[----:B------:R-:W-:Y:S01]  /*7eb0*/  ISETP.GE.U32.AND P1, PT, R175, R210, PT ;  /* 0x000000d2af00720c */ /* 0x000fe20003f26070 */
[----:B------:R-:W-:Y:S01]  /*7ec0*/  FMUL.FTZ R175, R67, R66 ;  /* 0x0000004243af7220 */ /* 0x000fe20000410000 */
[----:B------:R-:W-:Y:S01]  /*7ed0*/  FMUL.FTZ R183, R105, R216 ;  /* 0x000000d869b77220 */ /* 0x000fe20000410000 */
[----:B------:R-:W-:Y:S01]  /*7ee0*/  IADD3 R167, PT, PT, R161, 0xd, RZ ;  /* 0x0000000da1a77810 */ /* 0x000fe20007ffe0ff */
[----:B------:R-:W-:-:S02]  /*7ef0*/  HADD2.F32 R216, -RZ, R171.H0_H0 ;  /* 0x200000abffd87230 */ /* 0x000fc40000004100 */
[----:B------:R-:W-:Y:S01]  /*7f00*/  FMUL.FTZ R70, R103, R70 ;  /* 0x0000004667467220 */ /* 0x000fe20000410000 */
[----:B------:R-:W-:Y:S02]  /*7f10*/  FSEL R185, R185, RZ, !P4 ;  /* 0x000000ffb9b97208 */ /* 0x000fe40006000000 */
[----:B------:R-:W-:Y:S02]  /*7f20*/  FSEL R183, R183, RZ, !P4 ;  /* 0x000000ffb7b77208 */ /* 0x000fe40006000000 */
[----:B------:R-:W-:Y:S02]  /*7f30*/  FSEL R175, R175, 1, !P4 ;  /* 0x3f800000afaf7808 */ /* 0x000fe40006000000 */
[----:B------:R-:W-:Y:S01]  /*7f40*/  ISETP.GE.U32.AND P4, PT, R167, R210, PT ;  /* 0x000000d2a700720c */ /* 0x000fe20003f86070 */
[C---:B0-----:R-:W-:Y:S01]  /*7f50*/  FMUL.FTZ R167, R212.reuse, R169 ;  /* 0x000000a9d4a77220 */ /* 0x041fe20000410000 */
[----:B-1----:R-:W-:Y:S01]  /*7f60*/  FMUL.FTZ R73, R212, R73 ;  /* 0x00000049d4497220 */ /* 0x002fe20000410000 */
[----:B------:R-:W-:Y:S01]  /*7f70*/  FMUL.FTZ R169, R103, R216 ;  /* 0x000000d867a97220 */ /* 0x000fe20000410000 */
[----:B------:R-:W-:Y:S01]  /*7f80*/  FSEL R171, R70, RZ, !P3 ;  /* 0x000000ff46ab7208 */ /* 0x000fe20005800000 */
[----:B------:R-:W-:Y:S01]  /*7f90*/  FMUL.FTZ R213, R153, R92 ;  /* 0x0000005c99d57220 */ /* 0x000fe20000410000 */
[----:B------:R-:W-:Y:S01]  /*7fa0*/  IADD3 R165, PT, PT, R161, 0xe, RZ ;  /* 0x0000000ea1a57810 */ /* 0x000fe20007ffe0ff */
[----:B------:R-:W-:-:S02]  /*7fb0*/  HADD2.F32 R70, -RZ, R71.H0_H0 ;  /* 0x20000047ff467230 */ /* 0x000fc40000004100 */
[C---:B------:R-:W-:Y:S01]  /*7fc0*/  FMUL.FTZ R159, R214.reuse, R159 ;  /* 0x0000009fd69f7220 */ /* 0x040fe20000410000 */
[-C--:B------:R-:W-:Y:S01]  /*7fd0*/  FMUL.FTZ R67, R145, R94.reuse ;  /* 0x0000005e91437220 */ /* 0x080fe20000410000 */
[----:B------:R-:W-:Y:S01]  /*7fe0*/  FMUL.FTZ R71, R214, R163 ;  /* 0x000000a3d6477220 */ /* 0x000fe20000410000 */
[----:B------:R-:W-:Y:S01]  /*7ff0*/  FMUL.FTZ R212, R153, R94 ;  /* 0x0000005e99d47220 */ /* 0x000fe20000410000 */
[----:B------:R-:W-:Y:S01]  /*8000*/  FSEL R173, R73, RZ, !P3 ;  /* 0x000000ff49ad7208 */ /* 0x000fe20005800000 */
[----:B------:R-:W-:Y:S01]  /*8010*/  MUFU.SIN R211, R215 ;  /* 0x000000d700d37308 */ /* 0x000fe20000000400 */
[----:B------:R-:W-:Y:S01]  /*8020*/  FSEL R169, R169, RZ, !P3 ;  /* 0x000000ffa9a97208 */ /* 0x000fe20005800000 */
[----:B------:R-:W-:Y:S01]  /*8030*/  FMUL.FTZ R73, R145, R96 ;  /* 0x0000006091497220 */ /* 0x000fe20000410000 */
[----:B------:R-:W-:Y:S01]  /*8040*/  FSEL R167, R167, 1, !P3 ;  /* 0x3f800000a7a77808 */ /* 0x000fe20005800000 */
[----:B------:R-:W-:Y:S01]  /*8050*/  HADD2.F32 R72, -RZ, R72.H0_H0 ;  /* 0x20000048ff487230 */ /* 0x000fe20000004100 */
[----:B------:R-:W-:Y:S01]  /*8060*/  ISETP.GE.U32.AND P3, PT, R165, R210, PT ;  /* 0x000000d2a500720c */ /* 0x000fe20003f66070 */
[----:B------:R-:W-:Y:S01]  /*8070*/  FMUL.FTZ R70, R97, R70 ;  /* 0x0000004661467220 */ /* 0x000fe20000410000 */
[----:B------:R-:W-:Y:S01]  /*8080*/  FSEL R165, R159, RZ, !P0 ;  /* 0x000000ff9fa57208 */ /* 0x000fe20004000000 */
[----:B------:R0:W-:Y:S01]  /*8090*/  MUFU.COS R69, R215 ;  /* 0x000000d700457308 */ /* 0x0001e20000000000 */
[----:B------:R-:W-:Y:S01]  /*80a0*/  FSEL R159, R71, 1, !P0 ;  /* 0x3f800000479f7808 */ /* 0x000fe20004000000 */
[----:B------:R-:W-:Y:S01]  /*80b0*/  FMUL.FTZ R71, R201, R202 ;  /* 0x000000cac9477220 */ /* 0x000fe20000410000 */
[----:B------:R-:W-:-:S05]  /*80c0*/  FMUL.RZ R219, R73, 0.15915493667125701904 ;  /* 0x3e22f98349db7820 */ /* 0x000fca000040c000 */
[----:B------:R-:W1:Y:S01]  /*80d0*/  MUFU.EX2 R66, R213 ;  /* 0x000000d500427308 */ /* 0x000e620000000800 */
[----:B0-----:R-:W-:Y:S01]  /*80e0*/  FMUL.RZ R215, R67, 0.15915493667125701904 ;  /* 0x3e22f98343d77820 */ /* 0x001fe2000040c000 */
[----:B------:R-:W-:Y:S01]  /*80f0*/  FMUL.FTZ R72, R97, R72 ;  /* 0x0000004861487220 */ /* 0x000fe20000410000 */
[----:B------:R-:W-:Y:S01]  /*8100*/  IADD3 R73, PT, PT, R161, 0xf, RZ ;  /* 0x0000000fa1497810 */ /* 0x000fe20007ffe0ff */
[-C--:B------:R-:W-:Y:S01]  /*8110*/  FFMA.FTZ R71, R198, R205.reuse, R71 ;  /* 0x000000cdc6477223 */ /* 0x080fe20000010047 */
[----:B------:R-:W-:Y:S01]  /*8120*/  FSEL R161, R70, RZ, !P0 ;  /* 0x000000ff46a17208 */ /* 0x000fe20004000000 */
[----:B------:R-:W-:Y:S02]  /*8130*/  FMUL.FTZ R70, R198, R202 ;  /* 0x000000cac6467220 */ /* 0x000fe40000410000 */
[----:B------:R-:W-:Y:S01]  /*8140*/  MUFU.SIN R67, R215 ;  /* 0x000000d700437308 */ /* 0x000fe20000000400 */
[----:B------:R-:W-:Y:S01]  /*8150*/  FSEL R163, R72, RZ, !P0 ;  /* 0x000000ff48a37208 */ /* 0x000fe20004000000 */
[----:B------:R-:W-:-:S06]  /*8160*/  FFMA.FTZ R70, R201, R205, -R70 ;  /* 0x000000cdc9467223 */ /* 0x000fcc0000010846 */
[----:B------:R-:W-:Y:S01]  /*8170*/  MUFU.COS R213, R215 ;  /* 0x000000d700d57308 */ /* 0x000fe20000000000 */
[----:B------:R-:W-:-:S07]  /*8180*/  FMUL.FTZ R72, R206, R71 ;  /* 0x00000047ce487220 */ /* 0x000fce0000410000 */
[----:B------:R-:W0:Y:S01]  /*8190*/  MUFU.EX2 R212, R212 ;  /* 0x000000d400d47308 */ /* 0x000e220000000800 */
[----:B------:R-:W-:Y:S01]  /*81a0*/  ISETP.GE.U32.AND P0, PT, R73, R210, PT ;  /* 0x000000d24900720c */ /* 0x000fe20003f06070 */
[-C--:B------:R-:W-:Y:S01]  /*81b0*/  FMUL.FTZ R214, R206, R70.reuse ;  /* 0x00000046ced67220 */ /* 0x080fe20000410000 */
[----:B------:R-:W-:Y:S01]  /*81c0*/  FFMA.FTZ R210, R209, R70, -R72 ;  /* 0x00000046d1d27223 */ /* 0x000fe20000010848 */
[----:B------:R-:W-:Y:S01]  /*81d0*/  FMUL.FTZ R72, R200, R202 ;  /* 0x000000cac8487220 */ /* 0x000fe20000410000 */
[C---:B-1----:R-:W-:Y:S01]  /*81e0*/  FMUL.FTZ R69, R66.reuse, R69 ;  /* 0x0000004542457220 */ /* 0x042fe20000410000 */
[----:B------:R-:W-:Y:S01]  /*81f0*/  FMUL.FTZ R211, R66, R211 ;  /* 0x000000d342d37220 */ /* 0x000fe20000410000 */
[----:B------:R-:W-:Y:S01]  /*8200*/  FMUL.FTZ R66, R153, R96 ;  /* 0x0000006099427220 */ /* 0x000fe20000410000 */
[----:B------:R-:W-:Y:S01]  /*8210*/  FFMA.FTZ R214, R209, R71, R214 ;  /* 0x00000047d1d67223 */ /* 0x000fe200000100d6 */
[C---:B------:R-:W-:Y:S01]  /*8220*/  FMUL.FTZ R73, R199.reuse, R202 ;  /* 0x000000cac7497220 */ /* 0x040fe20000410000 */
[-C--:B------:R-:W-:Y:S01]  /*8230*/  FFMA.FTZ R72, R199, R205.reuse, -R72 ;  /* 0x000000cdc7487223 */ /* 0x080fe20000010848 */
[----:B------:R-:W-:Y:S02]  /*8240*/  MUFU.SIN R221, R219 ;  /* 0x000000db00dd7308 */ /* 0x000fe40000000400 */
[----:B------:R-:W-:Y:S01]  /*8250*/  FFMA.FTZ R73, R200, R205, R73 ;  /* 0x000000cdc8497223 */ /* 0x000fe20000010049 */
[----:B------:R-:W-:Y:S01]  /*8260*/  FADD.FTZ R72, R203, R72 ;  /* 0x00000048cb487221 */ /* 0x000fe20000010000 */
[C---:B0-----:R-:W-:Y:S01]  /*8270*/  FMUL.FTZ R224, R212.reuse, R213 ;  /* 0x000000d5d4e07220 */ /* 0x041fe20000410000 */
[----:B------:R-:W-:-:S03]  /*8280*/  FMUL.FTZ R67, R212, R67 ;  /* 0x00000043d4437220 */ /* 0x000fc60000410000 */
[----:B------:R-:W-:Y:S01]  /*8290*/  MUFU.COS R219, R219 ;  /* 0x000000db00db7308 */ /* 0x000fe20000000000 */
[----:B------:R-:W-:Y:S01]  /*82a0*/  FMUL.FTZ R212, R228, R214 ;  /* 0x000000d6e4d47220 */ /* 0x000fe20000410000 */
[----:B------:R-:W-:Y:S01]  /*82b0*/  FADD.FTZ R73, R204, R73 ;  /* 0x00000049cc497221 */ /* 0x000fe20000010000 */
[----:B------:R-:W-:-:S05]  /*82c0*/  FMUL.FTZ R216, R228, R210 ;  /* 0x000000d2e4d87220 */ /* 0x000fca0000410000 */
[----:B------:R0:W1:Y:S01]  /*82d0*/  MUFU.EX2 R70, R66 ;  /* 0x0000004200467308 */ /* 0x0000620000000800 */
[C---:B------:R-:W-:Y:S01]  /*82e0*/  FFMA.FTZ R212, R231.reuse, R210, -R212 ;  /* 0x000000d2e7d47223 */ /* 0x040fe200000108d4 */
[C---:B------:R-:W-:Y:S01]  /*82f0*/  FMUL.FTZ R210, R206.reuse, R72 ;  /* 0x00000048ced27220 */ /* 0x040fe20000410000 */
[----:B------:R-:W-:Y:S01]  /*8300*/  FFMA.FTZ R216, R231, R214, R216 ;  /* 0x000000d6e7d87223 */ /* 0x000fe200000100d8 */
[----:B------:R-:W-:Y:S01]  /*8310*/  FMUL.FTZ R71, R145, R98 ;  /* 0x0000006291477220 */ /* 0x000fe20000410000 */
[-C--:B0-----:R-:W-:Y:S01]  /*8320*/  FMUL.FTZ R66, R206, R73.reuse ;  /* 0x00000049ce427220 */ /* 0x081fe20000410000 */
[C---:B------:R-:W-:Y:S01]  /*8330*/  FFMA.FTZ R73, R209.reuse, R73, R210 ;  /* 0x00000049d1497223 */ /* 0x040fe200000100d2 */
[----:B------:R-:W-:Y:S02]  /*8340*/  FMUL.FTZ R210, R234, R216 ;  /* 0x000000d8ead27220 */ /* 0x000fe40000410000 */
[----:B------:R-:W-:Y:S01]  /*8350*/  FFMA.FTZ R72, R209, R72, -R66 ;  /* 0x00000048d1487223 */ /* 0x000fe20000010842 */
[----:B------:R-:W-:Y:S01]  /*8360*/  FADD.FTZ R73, R208, R73 ;  /* 0x00000049d0497221 */ /* 0x000fe20000010000 */
[----:B------:R-:W-:Y:S01]  /*8370*/  FMUL.RZ R213, R71, 0.15915493667125701904 ;  /* 0x3e22f98347d57820 */ /* 0x000fe2000040c000 */
[C---:B-1----:R-:W-:Y:S01]  /*8380*/  FMUL.FTZ R219, R70.reuse, R219 ;  /* 0x000000db46db7220 */ /* 0x042fe20000410000 */
[----:B------:R-:W-:Y:S01]  /*8390*/  FMUL.FTZ R221, R70, R221 ;  /* 0x000000dd46dd7220 */ /* 0x000fe20000410000 */
[----:B------:R-:W-:Y:S01]  /*83a0*/  FADD.FTZ R72, R207, R72 ;  /* 0x00000048cf487221 */ /* 0x000fe20000010000 */
[----:B------:R-:W-:Y:S01]  /*83b0*/  FMUL.FTZ R70, R228, R73 ;  /* 0x00000049e4467220 */ /* 0x000fe20000410000 */
[----:B------:R-:W-:Y:S01]  /*83c0*/  FFMA.FTZ R71, R237, R212, -R210 ;  /* 0x000000d4ed477223 */ /* 0x000fe200000108d2 */
[----:B------:R-:W-:Y:S01]  /*83d0*/  FMUL.FTZ R215, R153, R98 ;  /* 0x0000006299d77220 */ /* 0x000fe20000410000 */
[----:B------:R-:W-:Y:S01]  /*83e0*/  FMUL.FTZ R212, R234, R212 ;  /* 0x000000d4ead47220 */ /* 0x000fe20000410000 */
[-C--:B------:R-:W-:Y:S01]  /*83f0*/  FMUL.FTZ R210, R228, R72.reuse ;  /* 0x00000048e4d27220 */ /* 0x080fe20000410000 */
[----:B------:R-:W-:-:S02]  /*8400*/  FFMA.FTZ R70, R231, R72, -R70 ;  /* 0x00000048e7467223 */ /* 0x000fc40000010846 */
[----:B------:R-:W-:Y:S01]  /*8410*/  FFMA.FTZ R216, R237, R216, R212 ;  /* 0x000000d8edd87223 */ /* 0x000fe200000100d4 */
[----:B------:R-:W-:Y:S01]  /*8420*/  FFMA.FTZ R73, R231, R73, R210 ;  /* 0x00000049e7497223 */ /* 0x000fe200000100d2 */
[----:B------:R-:W-:Y:S01]  /*8430*/  MUFU.EX2 R215, R215 ;  /* 0x000000d700d77308 */ /* 0x000fe20000000800 */
[----:B------:R-:W-:Y:S01]  /*8440*/  FADD.FTZ R70, R229, R70 ;  /* 0x00000046e5467221 */ /* 0x000fe20000010000 */
[----:B------:R-:W-:Y:S01]  /*8450*/  FMUL.FTZ R212, R153, R100 ;  /* 0x0000006499d47220 */ /* 0x000fe20000410000 */
[----:B------:R-:W-:Y:S01]  /*8460*/  FMUL.FTZ R153, R233, R216 ;  /* 0x000000d8e9997220 */ /* 0x000fe20000410000 */
[----:B------:R-:W-:-:S04]  /*8470*/  FADD.FTZ R73, R230, R73 ;  /* 0x00000049e6497221 */ /* 0x000fc80000010000 */
[----:B------:R-:W0:Y:S01]  /*8480*/  MUFU.COS R214, R213 ;  /* 0x000000d500d67308 */ /* 0x000e220000000000 */
[----:B------:R-:W-:Y:S01]  /*8490*/  FMUL.FTZ R72, R234, R70 ;  /* 0x00000046ea487220 */ /* 0x000fe20000410000 */
[----:B------:R-:W-:-:S06]  /*84a0*/  FFMA.FTZ R153, R232, R71, -R153 ;  /* 0x00000047e8997223 */ /* 0x000fcc0000010899 */
[----:B------:R1:W2:Y:S01]  /*84b0*/  MUFU.SIN R66, R213 ;  /* 0x000000d500427308 */ /* 0x0002a20000000400 */
[----:B------:R-:W-:Y:S01]  /*84c0*/  FMUL.FTZ R145, R145, R100 ;  /* 0x0000006491917220 */ /* 0x000fe20000410000 */
[----:B-1----:R-:W-:Y:S01]  /*84d0*/  FMUL.FTZ R213, R233, R71 ;  /* 0x00000047e9d57220 */ /* 0x002fe20000410000 */
[-C--:B------:R-:W-:Y:S01]  /*84e0*/  FMUL.FTZ R71, R234, R73.reuse ;  /* 0x00000049ea477220 */ /* 0x080fe20000410000 */
[----:B------:R-:W-:-:S03]  /*84f0*/  FFMA.FTZ R73, R237, R73, R72 ;  /* 0x00000049ed497223 */ /* 0x000fc60000010048 */
[----:B------:R-:W-:Y:S01]  /*8500*/  FFMA.FTZ R70, R237, R70, -R71 ;  /* 0x00000046ed467223 */ /* 0x000fe20000010847 */
[----:B------:R-:W-:Y:S01]  /*8510*/  FADD.FTZ R71, R236, R73 ;  /* 0x00000049ec477221 */ /* 0x000fe20000010000 */
[----:B------:R-:W-:Y:S02]  /*8520*/  FMUL.RZ R218, R145, 0.15915493667125701904 ;  /* 0x3e22f98391da7820 */ /* 0x000fe4000040c000 */
[----:B------:R-:W-:Y:S01]  /*8530*/  FADD.FTZ R70, R235, R70 ;  /* 0x00000046eb467221 */ /* 0x000fe20000010000 */
[----:B------:R-:W-:Y:S01]  /*8540*/  FMUL.FTZ R145, R233, R71 ;  /* 0x00000047e9917220 */ /* 0x000fe20000410000 */
[----:B0-----:R-:W-:Y:S01]  /*8550*/  FMUL.FTZ R214, R215, R214 ;  /* 0x000000d6d7d67220 */ /* 0x001fe20000410000 */
[C---:B------:R-:W-:Y:S01]  /*8560*/  FFMA.FTZ R213, R232.reuse, R216, R213 ;  /* 0x000000d8e8d57223 */ /* 0x040fe200000100d5 */
[----:B------:R-:W-:Y:S01]  /*8570*/  FMUL.FTZ R217, R195, R153 ;  /* 0x00000099c3d97220 */ /* 0x000fe20000410000 */
[----:B--2---:R-:W-:Y:S01]  /*8580*/  FMUL.FTZ R215, R215, R66 ;  /* 0x00000042d7d77220 */ /* 0x004fe20000410000 */
[-C--:B------:R-:W-:Y:S01]  /*8590*/  FMUL.FTZ R66, R233, R70.reuse ;  /* 0x00000046e9427220 */ /* 0x080fe20000410000 */
[----:B------:R-:W-:Y:S01]  /*85a0*/  FFMA.FTZ R70, R232, R70, -R145 ;  /* 0x00000046e8467223 */ /* 0x000fe20000010891 */
[-C--:B------:R-:W-:Y:S01]  /*85b0*/  FFMA.FTZ R72, R192, R213.reuse, R217 ;  /* 0x000000d5c0487223 */ /* 0x080fe200000100d9 */
[----:B------:R-:W-:Y:S01]  /*85c0*/  FMUL.FTZ R213, R195, R213 ;  /* 0x000000d5c3d57220 */ /* 0x000fe20000410000 */
[----:B------:R-:W-:Y:S01]  /*85d0*/  FFMA.FTZ R145, R232, R71, R66 ;  /* 0x00000047e8917223 */ /* 0x000fe20000010042 */
[----:B------:R-:W-:Y:S01]  /*85e0*/  FADD.FTZ R70, R197, R70 ;  /* 0x00000046c5467221 */ /* 0x000fe20000010000 */
[----:B------:R-:W-:Y:S01]  /*85f0*/  MUFU.EX2 R212, R212 ;  /* 0x000000d400d47308 */ /* 0x000fe20000000800 */
[----:B------:R-:W-:Y:S01]  /*8600*/  FFMA.FTZ R66, R192, R153, -R213 ;  /* 0x00000099c0427223 */ /* 0x000fe200000108d5 */
[----:B------:R-:W-:Y:S01]  /*8610*/  FADD.FTZ R145, R196, R145 ;  /* 0x00000091c4917221 */ /* 0x000fe20000010000 */
[----:B------:R-:W-:Y:S01]  /*8620*/  FMUL.FTZ R210, R191, R72 ;  /* 0x00000048bfd27220 */ /* 0x000fe20000410000 */
[----:B------:R-:W-:-:S04]  /*8630*/  FMUL.FTZ R213, R195, R70 ;  /* 0x00000046c3d57220 */ /* 0x000fc80000410000 */
[----:B------:R-:W0:Y:S01]  /*8640*/  MUFU.COS R73, R218 ;  /* 0x000000da00497308 */ /* 0x000e220000000000 */
[-C--:B------:R-:W-:Y:S01]  /*8650*/  FMUL.FTZ R217, R191, R66.reuse ;  /* 0x00000042bfd97220 */ /* 0x080fe20000410000 */
[----:B------:R-:W-:Y:S01]  /*8660*/  FMUL.FTZ R153, R195, R145 ;  /* 0x00000091c3997220 */ /* 0x000fe20000410000 */
[----:B------:R-:W-:-:S05]  /*8670*/  FFMA.FTZ R216, R187, R66, -R210 ;  /* 0x00000042bbd87223 */ /* 0x000fca00000108d2 */
[----:B------:R1:W2:Y:S01]  /*8680*/  MUFU.SIN R71, R218 ;  /* 0x000000da00477308 */ /* 0x0002a20000000400 */
[C---:B------:R-:W-:Y:S01]  /*8690*/  FFMA.FTZ R66, R192.reuse, R145, R213 ;  /* 0x00000091c0427223 */ /* 0x040fe200000100d5 */
[----:B------:R-:W-:-:S03]  /*86a0*/  FFMA.FTZ R153, R192, R70, -R153 ;  /* 0x00000046c0997223 */ /* 0x000fc60000010899 */
[----:B------:R-:W-:Y:S01]  /*86b0*/  FADD.FTZ R70, R193, R66 ;  /* 0x00000042c1467221 */ /* 0x000fe20000010000 */
[----:B------:R-:W-:Y:S01]  /*86c0*/  FFMA.FTZ R217, R187, R72, R217 ;  /* 0x00000048bbd97223 */ /* 0x000fe200000100d9 */
[----:B------:R-:W-:Y:S02]  /*86d0*/  FADD.FTZ R66, R194, R153 ;  /* 0x00000099c2427221 */ /* 0x000fe40000010000 */
[----:B------:R-:W-:Y:S01]  /*86e0*/  FMUL.FTZ R72, R191, R70 ;  /* 0x00000046bf487220 */ /* 0x000fe20000410000 */
[----:B0-----:R-:W-:Y:S01]  /*86f0*/  FMUL.FTZ R210, R212, R73 ;  /* 0x00000049d4d27220 */ /* 0x001fe20000410000 */
[C---:B------:R-:W-:Y:S01]  /*8700*/  FMUL.FTZ R73, R186.reuse, R217 ;  /* 0x000000d9ba497220 */ /* 0x040fe20000410000 */
[----:B-1----:R-:W-:Y:S01]  /*8710*/  FMUL.FTZ R218, R186, R216 ;  /* 0x000000d8bada7220 */ /* 0x002fe20000410000 */
[----:B--2---:R-:W-:Y:S01]  /*8720*/  FMUL.FTZ R212, R212, R71 ;  /* 0x00000047d4d47220 */ /* 0x004fe20000410000 */
[-C--:B------:R-:W-:Y:S01]  /*8730*/  FFMA.FTZ R71, R187, R66.reuse, -R72 ;  /* 0x00000042bb477223 */ /* 0x080fe20000010848 */
[----:B------:R-:W-:Y:S01]  /*8740*/  FMUL.FTZ R72, R191, R66 ;  /* 0x00000042bf487220 */ /* 0x000fe20000410000 */
[C---:B------:R-:W-:Y:S01]  /*8750*/  FFMA.FTZ R216, R175.reuse, R216, -R73 ;  /* 0x000000d8afd87223 */ /* 0x040fe20000010849 */
[----:B------:R-:W0:Y:S01]  /*8760*/  LDS.U16 R66, [R155+0x2e] ;  /* 0x00002e009b427984 */ /* 0x000e220000000400 */
[----:B------:R-:W-:Y:S01]  /*8770*/  FFMA.FTZ R218, R175, R217, R218 ;  /* 0x000000d9afda7223 */ /* 0x000fe200000100da */
[----:B------:R-:W-:-:S02]  /*8780*/  FFMA.FTZ R72, R187, R70, R72 ;  /* 0x00000046bb487223 */ /* 0x000fc40000010048 */
[----:B------:R-:W1:Y:S01]  /*8790*/  LDS.U16 R70, [R155+0x2c] ;  /* 0x00002c009b467984 */ /* 0x000e620000000400 */
[C---:B------:R-:W-:Y:S01]  /*87a0*/  FMUL.FTZ R220, R173.reuse, R216 ;  /* 0x000000d8addc7220 */ /* 0x040fe20000410000 */
[-C--:B------:R-:W-:Y:S01]  /*87b0*/  FMUL.FTZ R73, R173, R218.reuse ;  /* 0x000000daad497220 */ /* 0x080fe20000410000 */
[----:B------:R-:W-:Y:S01]  /*87c0*/  FADD.FTZ R72, R189, R72 ;  /* 0x00000048bd487221 */ /* 0x000fe20000010000 */
[----:B------:R-:W-:Y:S01]  /*87d0*/  FADD.FTZ R71, R190, R71 ;  /* 0x00000047be477221 */ /* 0x000fe20000010000 */
[C---:B------:R-:W-:Y:S01]  /*87e0*/  FFMA.FTZ R220, R167.reuse, R218, R220 ;  /* 0x000000daa7dc7223 */ /* 0x040fe200000100dc */
[----:B------:R-:W-:Y:S01]  /*87f0*/  FFMA.FTZ R218, R167, R216, -R73 ;  /* 0x000000d8a7da7223 */ /* 0x000fe20000010849 */
[C---:B------:R-:W-:Y:S01]  /*8800*/  FMUL.FTZ R216, R186.reuse, R72 ;  /* 0x00000048bad87220 */ /* 0x040fe20000410000 */
[-C--:B------:R-:W-:Y:S01]  /*8810*/  FMUL.FTZ R73, R186, R71.reuse ;  /* 0x00000047ba497220 */ /* 0x080fe20000410000 */
[----:B------:R-:W-:Y:S02]  /*8820*/  FSEL R226, R69, 1, !P2 ;  /* 0x3f80000045e27808 */ /* 0x000fe40005000000 */
[----:B------:R-:W-:Y:S01]  /*8830*/  FFMA.FTZ R216, R175, R71, -R216 ;  /* 0x00000047afd87223 */ /* 0x000fe200000108d8 */
[----:B------:R-:W-:Y:S01]  /*8840*/  FMUL.FTZ R222, R165, R220 ;  /* 0x000000dca5de7220 */ /* 0x000fe20000410000 */
[----:B------:R-:W-:Y:S01]  /*8850*/  FFMA.FTZ R72, R175, R72, R73 ;  /* 0x00000048af487223 */ /* 0x000fe20000010049 */
[----:B------:R-:W2:Y:S01]  /*8860*/  LDS.U16 R69, [R155+0x30] ;  /* 0x000030009b457984 */ /* 0x000ea20000000400 */
[----:B------:R-:W-:Y:S01]  /*8870*/  FADD.FTZ R216, R185, R216 ;  /* 0x000000d8b9d87221 */ /* 0x000fe20000010000 */
[-C--:B------:R-:W-:Y:S01]  /*8880*/  FMUL.FTZ R145, R165, R218.reuse ;  /* 0x000000daa5917220 */ /* 0x080fe20000410000 */
[----:B------:R-:W-:Y:S01]  /*8890*/  FFMA.FTZ R222, R159, R218, -R222 ;  /* 0x000000da9fde7223 */ /* 0x000fe200000108de */
[----:B------:R-:W-:Y:S01]  /*88a0*/  FADD.FTZ R72, R183, R72 ;  /* 0x00000048b7487221 */ /* 0x000fe20000010000 */
[----:B------:R-:W-:Y:S01]  /*88b0*/  FMUL.FTZ R218, R173, R216 ;  /* 0x000000d8adda7220 */ /* 0x000fe20000410000 */
[----:B------:R-:W-:Y:S01]  /*88c0*/  FSEL R227, R211, RZ, !P2 ;  /* 0x000000ffd3e37208 */ /* 0x000fe20005000000 */
[----:B------:R-:W4:Y:S01]  /*88d0*/  LDS.U16 R71, [R155+0x32] ;  /* 0x000032009b477984 */ /* 0x000f220000000400 */
[-C--:B------:R-:W-:Y:S01]  /*88e0*/  FMUL.FTZ R73, R173, R72.reuse ;  /* 0x00000048ad497220 */ /* 0x080fe20000410000 */
[----:B------:R-:W-:Y:S01]  /*88f0*/  FFMA.FTZ R218, R167, R72, R218 ;  /* 0x00000048a7da7223 */ /* 0x000fe200000100da */
[----:B------:R-:W-:Y:S01]  /*8900*/  FFMA.FTZ R145, R159, R220, R145 ;  /* 0x000000dc9f917223 */ /* 0x000fe20000010091 */
[----:B------:R-:W-:Y:S01]  /*8910*/  FMUL.FTZ R220, R227, R222 ;  /* 0x000000dee3dc7220 */ /* 0x000fe20000410000 */
[----:B------:R-:W-:Y:S01]  /*8920*/  FFMA.FTZ R216, R167, R216, -R73 ;  /* 0x000000d8a7d87223 */ /* 0x000fe20000010849 */
[----:B------:R-:W-:Y:S01]  /*8930*/  FADD.FTZ R218, R169, R218 ;  /* 0x000000daa9da7221 */ /* 0x000fe20000010000 */
[-C--:B------:R-:W-:Y:S01]  /*8940*/  FMUL.FTZ R153, R227, R145.reuse ;  /* 0x00000091e3997220 */ /* 0x080fe20000410000 */
[----:B------:R-:W-:Y:S01]  /*8950*/  FFMA.FTZ R145, R226, R145, R220 ;  /* 0x00000091e2917223 */ /* 0x000fe200000100dc */
[----:B------:R-:W-:Y:S01]  /*8960*/  FADD.FTZ R216, R171, R216 ;  /* 0x000000d8abd87221 */ /* 0x000fe20000010000 */
[----:B------:R-:W-:Y:S01]  /*8970*/  FMUL.FTZ R220, R165, R218 ;  /* 0x000000daa5dc7220 */ /* 0x000fe20000410000 */
[----:B------:R-:W-:Y:S01]  /*8980*/  FSEL R225, R67, RZ, !P1 ;  /* 0x000000ff43e17208 */ /* 0x000fe20004800000 */
[----:B------:R-:W5:Y:S01]  /*8990*/  LDS.U16 R72, [R155+0x36] ;  /* 0x000036009b487984 */ /* 0x000f620000000400 */
[-C--:B------:R-:W-:Y:S01]  /*89a0*/  FMUL.FTZ R73, R165, R216.reuse ;  /* 0x000000d8a5497220 */ /* 0x080fe20000410000 */
[----:B------:R-:W-:Y:S01]  /*89b0*/  FFMA.FTZ R220, R159, R216, -R220 ;  /* 0x000000d89fdc7223 */ /* 0x000fe200000108dc */
[----:B0-----:R-:W-:-:S02]  /*89c0*/  HADD2.F32 R216, -RZ, R66.H0_H0 ;  /* 0x20000042ffd87230 */ /* 0x001fc40000004100 */
[----:B------:R-:W-:Y:S01]  /*89d0*/  FFMA.FTZ R153, R226, R222, -R153 ;  /* 0x000000dee2997223 */ /* 0x000fe20000010899 */
[----:B------:R-:W-:Y:S01]  /*89e0*/  FSEL R224, R224, 1, !P1 ;  /* 0x3f800000e0e07808 */ /* 0x000fe20004800000 */
[----:B------:R-:W0:Y:S01]  /*89f0*/  LDS.U16 R67, [R155+0x34] ;  /* 0x000034009b437984 */ /* 0x000e220000000400 */
[----:B------:R-:W-:Y:S01]  /*8a00*/  FMUL.FTZ R211, R225, R145 ;  /* 0x00000091e1d37220 */ /* 0x000fe20000410000 */
[----:B------:R-:W-:Y:S01]  /*8a10*/  FFMA.FTZ R218, R159, R218, R73 ;  /* 0x000000da9fda7223 */ /* 0x000fe20000010049 */
[----:B-1----:R-:W-:Y:S02]  /*8a20*/  HADD2.F32 R70, -RZ, R70.H0_H0 ;  /* 0x20000046ff467230 */ /* 0x002fe40000004100 */
[----:B------:R-:W-:Y:S01]  /*8a30*/  FADD.FTZ R220, R163, R220 ;  /* 0x000000dca3dc7221 */ /* 0x000fe20000010000 */
[-C--:B------:R-:W-:Y:S01]  /*8a40*/  FMUL.FTZ R73, R225, R153.reuse ;  /* 0x00000099e1497220 */ /* 0x080fe20000410000 */
[----:B------:R-:W-:Y:S01]  /*8a50*/  FMUL.FTZ R216, R95, R216 ;  /* 0x000000d85fd87220 */ /* 0x000fe20000410000 */
[C---:B------:R-:W-:Y:S01]  /*8a60*/  FFMA.FTZ R66, R224.reuse, R153, -R211 ;  /* 0x00000099e0427223 */ /* 0x040fe200000108d3 */
[----:B------:R-:W-:Y:S01]  /*8a70*/  FADD.FTZ R218, R161, R218 ;  /* 0x000000daa1da7221 */ /* 0x000fe20000010000 */
[----:B------:R-:W-:Y:S01]  /*8a80*/  FMUL.FTZ R153, R227, R220 ;  /* 0x000000dce3997220 */ /* 0x000fe20000410000 */
[----:B------:R-:W-:Y:S01]  /*8a90*/  FMUL.FTZ R222, R95, R70 ;  /* 0x000000465fde7220 */ /* 0x000fe20000410000 */
[----:B------:R-:W-:Y:S01]  /*8aa0*/  FFMA.FTZ R70, R224, R145, R73 ;  /* 0x00000091e0467223 */ /* 0x000fe20000010049 */
[-C--:B------:R-:W-:Y:S01]  /*8ab0*/  FMUL.FTZ R73, R227, R218.reuse ;  /* 0x000000dae3497220 */ /* 0x080fe20000410000 */
[----:B------:R-:W-:Y:S01]  /*8ac0*/  FSEL R223, R216, RZ, !P2 ;  /* 0x000000ffd8df7208 */ /* 0x000fe20005000000 */
[----:B------:R-:W-:Y:S01]  /*8ad0*/  FFMA.FTZ R218, R226, R218, R153 ;  /* 0x000000dae2da7223 */ /* 0x000fe20000010099 */
[----:B------:R-:W1:Y:S01]  /*8ae0*/  LDS.U16 R145, [R155+0x38] ;  /* 0x000038009b917984 */ /* 0x000e620000000400 */
[----:B------:R-:W-:Y:S01]  /*8af0*/  FSEL R222, R222, RZ, !P2 ;  /* 0x000000ffdede7208 */ /* 0x000fe20005000000 */
[----:B------:R-:W-:Y:S01]  /*8b00*/  FFMA.FTZ R153, R226, R220, -R73 ;  /* 0x000000dce2997223 */ /* 0x000fe20000010849 */
[----:B------:R-:W-:Y:S01]  /*8b10*/  FADD.FTZ R211, R223, R218 ;  /* 0x000000dadfd37221 */ /* 0x000fe20000010000 */
[----:B------:R-:W3:Y:S01]  /*8b20*/  LDS.U16 R73, [R155+0x3a] ;  /* 0x00003a009b497984 */ /* 0x000ee20000000400 */
[----:B--2---:R-:W-:-:S02]  /*8b30*/  HADD2.F32 R216, -RZ, R69.H0_H0 ;  /* 0x20000045ffd87230 */ /* 0x004fc40000004100 */
[----:B------:R-:W-:Y:S01]  /*8b40*/  FADD.FTZ R153, R222, R153 ;  /* 0x00000099de997221 */ /* 0x000fe20000010000 */
[----:B------:R-:W-:-:S03]  /*8b50*/  FMUL.FTZ R69, R225, R211 ;  /* 0x000000d3e1457220 */ /* 0x000fc60000410000 */
[-C--:B------:R-:W-:Y:S01]  /*8b60*/  FMUL.FTZ R220, R225, R153.reuse ;  /* 0x00000099e1dc7220 */ /* 0x080fe20000410000 */
[----:B------:R-:W-:Y:S02]  /*8b70*/  FFMA.FTZ R153, R224, R153, -R69 ;  /* 0x00000099e0997223 */ /* 0x000fe40000010845 */
[----:B------:R-:W2:Y:S01]  /*8b80*/  LDS.U16 R69, [R155+0x3e] ;  /* 0x00003e009b457984 */ /* 0x000ea20000000400 */
[----:B----4-:R-:W-:-:S03]  /*8b90*/  HADD2.F32 R218, -RZ, R71.H0_H0 ;  /* 0x20000047ffda7230 */ /* 0x010fc60000004100 */
[----:B------:R-:W4:Y:S01]  /*8ba0*/  LDS.U16 R71, [R155+0x3c] ;  /* 0x00003c009b477984 */ /* 0x000f220000000400 */
[C---:B------:R-:W-:Y:S01]  /*8bb0*/  FMUL.FTZ R216, R93.reuse, R216 ;  /* 0x000000d85dd87220 */ /* 0x040fe20000410000 */
[----:B------:R-:W-:Y:S01]  /*8bc0*/  FFMA.FTZ R211, R224, R211, R220 ;  /* 0x000000d3e0d37223 */ /* 0x000fe200000100dc */
[----:B------:R-:W-:-:S03]  /*8bd0*/  FMUL.FTZ R218, R93, R218 ;  /* 0x000000da5dda7220 */ /* 0x000fc60000410000 */
[----:B------:R-:W-:Y:S01]  /*8be0*/  FSEL R220, R216, RZ, !P1 ;  /* 0x000000ffd8dc7208 */ /* 0x000fe20004800000 */
[----:B-----5:R-:W-:Y:S01]  /*8bf0*/  HADD2.F32 R216, -RZ, R72.H0_H0 ;  /* 0x20000048ffd87230 */ /* 0x020fe20000004100 */
[----:B------:R-:W-:Y:S01]  /*8c00*/  FSEL R221, R221, RZ, !P4 ;  /* 0x000000ffdddd7208 */ /* 0x000fe20006000000 */
[----:B0-----:R-:W-:Y:S01]  /*8c10*/  HADD2.F32 R72, -RZ, R67.H0_H0 ;  /* 0x20000043ff487230 */ /* 0x001fe20000004100 */
[----:B------:R-:W-:Y:S01]  /*8c20*/  FSEL R218, R218, RZ, !P1 ;  /* 0x000000ffdada7208 */ /* 0x000fe20004800000 */
[----:B------:R-:W-:Y:S01]  /*8c30*/  FADD.FTZ R238, R220, R153 ;  /* 0x00000099dcee7221 */ /* 0x000fe20000010000 */
[----:B------:R-:W-:Y:S01]  /*8c40*/  FMUL.FTZ R216, R91, R216 ;  /* 0x000000d85bd87220 */ /* 0x000fe20000410000 */
[----:B------:R-:W-:Y:S01]  /*8c50*/  FSEL R219, R219, 1, !P4 ;  /* 0x3f800000dbdb7808 */ /* 0x000fe20006000000 */
[----:B------:R-:W-:Y:S01]  /*8c60*/  FMUL.FTZ R72, R91, R72 ;  /* 0x000000485b487220 */ /* 0x000fe20000410000 */
[----:B------:R-:W-:Y:S01]  /*8c70*/  FADD.FTZ R240, R218, R211 ;  /* 0x000000d3daf07221 */ /* 0x000fe20000010000 */
[----:B------:R-:W-:Y:S01]  /*8c80*/  FMUL.FTZ R242, R221, R238 ;  /* 0x000000eeddf27220 */ /* 0x000fe20000410000 */
[----:B------:R-:W-:-:S02]  /*8c90*/  FSEL R217, R216, RZ, !P4 ;  /* 0x000000ffd8d97208 */ /* 0x000fc40006000000 */
[-C--:B------:R-:W-:Y:S01]  /*8ca0*/  FMUL.FTZ R67, R221, R240.reuse ;  /* 0x000000f0dd437220 */ /* 0x080fe20000410000 */
[----:B------:R-:W-:Y:S01]  /*8cb0*/  FFMA.FTZ R242, R219, R240, R242 ;  /* 0x000000f0dbf27223 */ /* 0x000fe200000100f2 */
[----:B------:R-:W-:Y:S02]  /*8cc0*/  FSEL R216, R72, RZ, !P4 ;  /* 0x000000ff48d87208 */ /* 0x000fe40006000000 */
[----:B------:R-:W-:Y:S01]  /*8cd0*/  FSEL R215, R215, RZ, !P3 ;  /* 0x000000ffd7d77208 */ /* 0x000fe20005800000 */
[----:B-1----:R-:W-:Y:S02]  /*8ce0*/  HADD2.F32 R72, -RZ, R145.H0_H0 ;  /* 0x20000091ff487230 */ /* 0x002fe40000004100 */
[----:B------:R-:W-:Y:S01]  /*8cf0*/  FFMA.FTZ R67, R219, R238, -R67 ;  /* 0x000000eedb437223 */ /* 0x000fe20000010843 */
[----:B------:R-:W-:Y:S01]  /*8d00*/  FADD.FTZ R242, R217, R242 ;  /* 0x000000f2d9f27221 */ /* 0x000fe20000010000 */
[----:B---3--:R-:W-:Y:S01]  /*8d10*/  HADD2.F32 R238, -RZ, R73.H0_H0 ;  /* 0x20000049ffee7230 */ /* 0x008fe20000004100 */
[----:B------:R-:W-:Y:S01]  /*8d20*/  FSEL R214, R214, 1, !P3 ;  /* 0x3f800000d6d67808 */ /* 0x000fe20005800000 */
[----:B------:R-:W-:Y:S01]  /*8d30*/  FADD.FTZ R67, R216, R67 ;  /* 0x00000043d8437221 */ /* 0x000fe20000010000 */
[----:B------:R-:W-:Y:S01]  /*8d40*/  FMUL.FTZ R153, R215, R242 ;  /* 0x000000f2d7997220 */ /* 0x000fe20000410000 */
[C---:B------:R-:W-:Y:S01]  /*8d50*/  FMUL.FTZ R72, R89.reuse, R72 ;  /* 0x0000004859487220 */ /* 0x040fe20000410000 */
[----:B------:R-:W-:-:S02]  /*8d60*/  FMUL.FTZ R211, R89, R238 ;  /* 0x000000ee59d37220 */ /* 0x000fc40000410000 */
[-C--:B------:R-:W-:Y:S01]  /*8d70*/  FFMA.FTZ R240, R214, R67.reuse, -R153 ;  /* 0x00000043d6f07223 */ /* 0x080fe20000010899 */
[----:B------:R-:W-:Y:S01]  /*8d80*/  FMUL.FTZ R67, R215, R67 ;  /* 0x00000043d7437220 */ /* 0x000fe20000410000 */
[----:B------:R-:W-:Y:S01]  /*8d90*/  FSEL R213, R72, RZ, !P3 ;  /* 0x000000ff48d57208 */ /* 0x000fe20005800000 */
[----:B--2---:R-:W-:Y:S01]  /*8da0*/  HADD2.F32 R238, -RZ, R69.H0_H0 ;  /* 0x20000045ffee7230 */ /* 0x004fe20000004100 */
[----:B------:R-:W-:Y:S01]  /*8db0*/  FSEL R211, R211, RZ, !P3 ;  /* 0x000000ffd3d37208 */ /* 0x000fe20005800000 */
[----:B------:R-:W-:Y:S01]  /*8dc0*/  FFMA.FTZ R242, R214, R242, R67 ;  /* 0x000000f2d6f27223 */ /* 0x000fe20000010043 */
[----:B------:R-:W-:Y:S01]  /*8dd0*/  FSEL R212, R212, RZ, !P0 ;  /* 0x000000ffd4d47208 */ /* 0x000fe20004000000 */
[----:B------:R-:W-:Y:S01]  /*8de0*/  FADD.FTZ R67, R213, R240 ;  /* 0x000000f0d5437221 */ /* 0x000fe20000010000 */
[----:B----4-:R-:W-:Y:S02]  /*8df0*/  HADD2.F32 R72, -RZ, R71.H0_H0 ;  /* 0x20000047ff487230 */ /* 0x010fe40000004100 */
[----:B------:R-:W-:Y:S01]  /*8e00*/  FMUL.FTZ R153, R85, R238 ;  /* 0x000000ee55997220 */ /* 0x000fe20000410000 */
[----:B------:R-:W-:Y:S01]  /*8e10*/  FSEL R210, R210, 1, !P0 ;  /* 0x3f800000d2d27808 */ /* 0x000fe20004000000 */
[----:B------:R-:W-:Y:S01]  /*8e20*/  FADD.FTZ R69, R211, R242 ;  /* 0x000000f2d3457221 */ /* 0x000fe20000010000 */
[C---:B------:R-:W-:Y:S01]  /*8e30*/  FMUL.FTZ R71, R212.reuse, R67 ;  /* 0x00000043d4477220 */ /* 0x040fe20000410000 */
[----:B------:R-:W-:Y:S01]  /*8e40*/  FMUL.FTZ R72, R85, R72 ;  /* 0x0000004855487220 */ /* 0x000fe20000410000 */
[----:B------:R-:W-:Y:S01]  /*8e50*/  FSEL R153, R153, RZ, !P0 ;  /* 0x000000ff99997208 */ /* 0x000fe20004000000 */
[-C--:B------:R-:W-:Y:S01]  /*8e60*/  FMUL.FTZ R238, R212, R69.reuse ;  /* 0x00000045d4ee7220 */ /* 0x080fe20000410000 */
[----:B------:R-:W-:-:S02]  /*8e70*/  FFMA.FTZ R242, R210, R69, R71 ;  /* 0x00000045d2f27223 */ /* 0x000fc40000010047 */
[----:B------:R-:W-:Y:S01]  /*8e80*/  FSEL R145, R72, RZ, !P0 ;  /* 0x000000ff48917208 */ /* 0x000fe20004000000 */
[----:B------:R-:W-:Y:S01]  /*8e90*/  FFMA.FTZ R240, R210, R67, -R238 ;  /* 0x00000043d2f07223 */ /* 0x000fe200000108ee */
[----:B------:R-:W-:Y:S01]  /*8ea0*/  FADD.FTZ R238, R153, R242 ;  /* 0x000000f299ee7221 */ /* 0x000fe20000010000 */
[C---:B------:R-:W-:Y:S01]  /*8eb0*/  FMUL.FTZ R67, R221.reuse, R66 ;  /* 0x00000042dd437220 */ /* 0x040fe20000410000 */
[-C--:B------:R-:W-:Y:S01]  /*8ec0*/  FMUL.FTZ R72, R221, R70.reuse ;  /* 0x00000046dd487220 */ /* 0x080fe20000410000 */
[----:B------:R-:W-:Y:S02]  /*8ed0*/  FADD.FTZ R241, R145, R240 ;  /* 0x000000f091f17221 */ /* 0x000fe40000010000 */
[C---:B------:R-:W-:Y:S02]  /*8ee0*/  FFMA.FTZ R67, R219.reuse, R70, R67 ;  /* 0x00000046db437223 */ /* 0x040fe40000010043 */
[----:B------:R-:W0:Y:S01]  /*8ef0*/  SHFL.UP PT, R70, R238, 0x1, RZ ;  /* 0x04200000ee467989 */ /* 0x000e2200000e00ff */
[----:B------:R-:W-:-:S03]  /*8f00*/  FFMA.FTZ R72, R219, R66, -R72 ;  /* 0x00000042db487223 */ /* 0x000fc60000010848 */
[----:B------:R-:W1:Y:S01]  /*8f10*/  SHFL.UP PT, R66, R241, 0x1, RZ ;  /* 0x04200000f1427989 */ /* 0x000e6200000e00ff */
[C---:B------:R-:W-:Y:S01]  /*8f20*/  FMUL.FTZ R71, R215.reuse, R72 ;  /* 0x00000048d7477220 */ /* 0x040fe20000410000 */
[----:B------:R-:W-:-:S03]  /*8f30*/  FMUL.FTZ R69, R215, R67 ;  /* 0x00000043d7457220 */ /* 0x000fc60000410000 */
[C---:B------:R-:W-:Y:S01]  /*8f40*/  FFMA.FTZ R71, R214.reuse, R67, R71 ;  /* 0x00000043d6477223 */ /* 0x040fe20000010047 */
[----:B------:R-:W-:-:S03]  /*8f50*/  FFMA.FTZ R69, R214, R72, -R69 ;  /* 0x00000048d6457223 */ /* 0x000fc60000010845 */
[C---:B------:R-:W-:Y:S01]  /*8f60*/  FMUL.FTZ R239, R212.reuse, R71 ;  /* 0x00000047d4ef7220 */ /* 0x040fe20000410000 */
[-C--:B------:R-:W-:Y:S01]  /*8f70*/  FMUL.FTZ R240, R212, R69.reuse ;  /* 0x00000045d4f07220 */ /* 0x080fe20000410000 */
[----:B------:R-:W-:Y:S02]  /*8f80*/  ISETP.GE.AND P0, PT, R21, 0x1, PT ;  /* 0x000000011500780c */ /* 0x000fe40003f06270 */
[C---:B------:R-:W-:Y:S01]  /*8f90*/  FFMA.FTZ R239, R210.reuse, R69, -R239 ;  /* 0x00000045d2ef7223 */ /* 0x040fe200000108ef */
[----:B------:R-:W-:-:S03]  /*8fa0*/  FFMA.FTZ R240, R210, R71, R240 ;  /* 0x00000047d2f07223 */ /* 0x000fc600000100f0 */
[----:B0-----:R-:W-:-:S04]  /*8fb0*/  FMUL.FTZ R67, R239, R70 ;  /* 0x00000046ef437220 */ /* 0x001fc80000410000 */
[C---:B-1----:R-:W-:Y:S01]  /*8fc0*/  FFMA.FTZ R67, R240.reuse, R66, R67 ;  /* 0x00000042f0437223 */ /* 0x042fe20000010043 */
[----:B------:R-:W-:-:S03]  /*8fd0*/  FMUL.FTZ R72, R240, R70 ;  /* 0x00000046f0487220 */ /* 0x000fc60000410000 */
[----:B------:R-:W-:Y:S02]  /*8fe0*/  @P0 FADD.FTZ R238, R238, R67 ;  /* 0x00000043eeee0221 */ /* 0x000fe40000010000 */
[----:B------:R-:W0:Y:S01]  /*8ff0*/  SHFL.UP PT, R67, R240, 0x1, RZ ;  /* 0x04200000f0437989 */ /* 0x000e2200000e00ff */
[----:B------:R-:W-:-:S03]  /*9000*/  FFMA.FTZ R72, R239, R66, -R72 ;  /* 0x00000042ef487223 */ /* 0x000fc60000010848 */
[----:B------:R-:W1:Y:S01]  /*9010*/  SHFL.UP PT, R66, R239, 0x1, RZ ;  /* 0x04200000ef427989 */ /* 0x000e6200000e00ff */
[----:B------:R-:W-:-:S03]  /*9020*/  @P0 FADD.FTZ R241, R241, R72 ;  /* 0x00000048f1f10221 */ /* 0x000fc60000010000 */
[----:B------:R-:W2:Y:S04]  /*9030*/  SHFL.UP PT, R72, R238, 0x2, RZ ;  /* 0x04400000ee487989 */ /* 0x000ea800000e00ff */
[----:B------:R-:W3:Y:S01]  /*9040*/  SHFL.UP PT, R71, R241, 0x2, RZ ;  /* 0x04400000f1477989 */ /* 0x000ee200000e00ff */
[-C--:B0-----:R-:W-:Y:S01]  /*9050*/  FMUL.FTZ R69, R239, R67.reuse ;  /* 0x00000043ef457220 */ /* 0x081fe20000410000 */
[----:B------:R-:W-:-:S03]  /*9060*/  FMUL.FTZ R70, R240, R67 ;  /* 0x00000043f0467220 */ /* 0x000fc60000410000 */
[-C--:B-1----:R-:W-:Y:S01]  /*9070*/  @P0 FFMA.FTZ R240, R240, R66.reuse, R69 ;  /* 0x00000042f0f00223 */ /* 0x082fe20000010045 */
[----:B------:R-:W-:Y:S01]  /*9080*/  @P0 FFMA.FTZ R239, R239, R66, -R70 ;  /* 0x00000042efef0223 */ /* 0x000fe20000010846 */
[----:B------:R-:W-:Y:S02]  /*9090*/  ISETP.GE.AND P0, PT, R21, 0x2, PT ;  /* 0x000000021500780c */ /* 0x000fe40003f06270 */
[-C--:B--2---:R-:W-:Y:S01]  /*90a0*/  FMUL.FTZ R66, R240, R72.reuse ;  /* 0x00000048f0427220 */ /* 0x084fe20000410000 */
[----:B------:R-:W-:-:S03]  /*90b0*/  FMUL.FTZ R67, R239, R72 ;  /* 0x00000048ef437220 */ /* 0x000fc60000410000 */
[-C--:B---3--:R-:W-:Y:S01]  /*90c0*/  FFMA.FTZ R70, R239, R71.reuse, -R66 ;  /* 0x00000047ef467223 */ /* 0x088fe20000010842 */
[----:B------:R-:W-:Y:S02]  /*90d0*/  FFMA.FTZ R71, R240, R71, R67 ;  /* 0x00000047f0477223 */ /* 0x000fe40000010043 */
[----:B------:R-:W0:Y:S04]  /*90e0*/  SHFL.UP PT, R67, R240, 0x2, RZ ;  /* 0x04400000f0437989 */ /* 0x000e2800000e00ff */
[----:B------:R-:W1:Y:S01]  /*90f0*/  SHFL.UP PT, R66, R239, 0x2, RZ ;  /* 0x04400000ef427989 */ /* 0x000e6200000e00ff */
        /* <DEDUP_REMOVED lines=9> */
[----:B------:R-:W0:Y:S01]  /*9190*/  SHFL.UP PT, R67, R240, 0x4, RZ ;  /* 0x04800000f0437989 */ /* 0x000e2200000e00ff */
[CC--:B--2---:R-:W-:Y:S01]  /*91a0*/  FMUL.FTZ R69, R239.reuse, R72.reuse ;  /* 0x00000048ef457220 */ /* 0x0c4fe20000410000 */
[C---:B------:R-:W-:Y:S02]  /*91b0*/  FMUL.FTZ R72, R240.reuse, R72 ;  /* 0x00000048f0487220 */ /* 0x040fe40000410000 */
[----:B------:R-:W1:Y:S01]  /*91c0*/  SHFL.UP PT, R66, R239, 0x4, RZ ;  /* 0x04800000ef427989 */ /* 0x000e6200000e00ff */
[-C--:B---3--:R-:W-:Y:S01]  /*91d0*/  FFMA.FTZ R69, R240, R71.reuse, R69 ;  /* 0x00000047f0457223 */ /* 0x088fe20000010045 */
[----:B------:R-:W-:-:S04]  /*91e0*/  FFMA.FTZ R72, R239, R71, -R72 ;  /* 0x00000047ef487223 */ /* 0x000fc80000010848 */
        /* <DEDUP_REMOVED lines=16> */
[----:B------:R-:W-:Y:S01]  /*92f0*/  @P0 FADD.FTZ R241, R241, R72 ;  /* 0x00000048f1f10221 */ /* 0x000fe20000010000 */
[----:B------:R2:W-:Y:S04]  /*9300*/  STS.U16 [R23+0x840], R68 ;  /* 0x0008404417007388 */ /* 0x0005e80000000400 */
[----:B------:R-:W3:Y:S04]  /*9310*/  SHFL.UP PT, R72, R238, 0x10, RZ ;  /* 0x06000000ee487989 */ /* 0x000ee800000e00ff */
[----:B------:R-:W-:Y:S01]  /*9320*/  STS.U16 [R25+0x880], R136 ;  /* 0x0008808819007388 */ /* 0x000fe20000000400 */
[----:B0-----:R-:W-:-:S03]  /*9330*/  FMUL.FTZ R69, R239, R67 ;  /* 0x00000043ef457220 */ /* 0x001fc60000410000 */
[----:B------:R-:W-:Y:S04]  /*9340*/  STS.U16 [R27+0x8c0], R140 ;  /* 0x0008c08c1b007388 */ /* 0x000fe80000000400 */
[----:B------:R-:W0:Y:S04]  /*9350*/  SHFL.UP PT, R70, R241, 0x10, RZ ;  /* 0x06000000f1467989 */ /* 0x000e2800000e00ff */
[----:B------:R-:W-:Y:S01]  /*9360*/  STS.U16 [R29+0x900], R146 ;  /* 0x000900921d007388 */ /* 0x000fe20000000400 */
[----:B--2---:R-:W-:-:S03]  /*9370*/  FMUL.FTZ R68, R240, R67 ;  /* 0x00000043f0447220 */ /* 0x004fc60000410000 */
[----:B------:R-:W-:Y:S01]  /*9380*/  STS.U16 [R31+0x940], R148 ;  /* 0x000940941f007388 */ /* 0x000fe20000000400 */
[----:B-1----:R-:W-:-:S03]  /*9390*/  @P0 FFMA.FTZ R240, R240, R66, R69 ;  /* 0x00000042f0f00223 */ /* 0x002fc60000010045 */
[----:B------:R-:W-:Y:S04]  /*93a0*/  STS.U16 [R33+0x980], R142 ;  /* 0x0009808e21007388 */ /* 0x000fe80000000400 */
[----:B------:R-:W-:Y:S04]  /*93b0*/  STS.U16 [R35+0x9c0], R150 ;  /* 0x0009c09623007388 */ /* 0x000fe80000000400 */
[----:B------:R-:W-:Y:S04]  /*93c0*/  STS.U16 [R37+0xa00], R152 ;  /* 0x000a009825007388 */ /* 0x000fe80000000400 */
[----:B------:R-:W-:Y:S01]  /*93d0*/  STS.U16 [R39+0xa40], R154 ;  /* 0x000a409a27007388 */ /* 0x000fe20000000400 */
[----:B------:R-:W-:-:S03]  /*93e0*/  @P0 FFMA.FTZ R239, R239, R66, -R68 ;  /* 0x00000042efef0223 */ /* 0x000fc60000010844 */
[----:B------:R-:W-:Y:S04]  /*93f0*/  STS.U16 [R41+0xa80], R156 ;  /* 0x000a809c29007388 */ /* 0x000fe80000000400 */
[----:B------:R-:W-:Y:S04]  /*9400*/  STS.U16 [R43+0xac0], R158 ;  /* 0x000ac09e2b007388 */ /* 0x000fe80000000400 */
[----:B------:R-:W-:Y:S01]  /*9410*/  STS.U16 [R45+0xb00], R160 ;  /* 0x000b00a02d007388 */ /* 0x000fe20000000400 */
[----:B------:R-:W-:-:S03]  /*9420*/  LOP3.LUT P5, RZ, R0, 0x4000000, RZ, 0xc0, !PT ;  /* 0x0400000000ff7812 */ /* 0x000fc600078ac0ff */
[----:B------:R-:W-:Y:S04]  /*9430*/  STS.U16 [R47+0xb40], R162 ;  /* 0x000b40a22f007388 */ /* 0x000fe80000000400 */
[----:B------:R-:W-:Y:S04]  /*9440*/  STS.U16 [R49+0xb80], R164 ;  /* 0x000b80a431007388 */ /* 0x000fe80000000400 */
[----:B------:R-:W1:Y:S04]  /*9450*/  SHFL.UP PT, R71, R240, 0x10, RZ ;  /* 0x06000000f0477989 */ /* 0x000e6800000e00ff */
[----:B------:R-:W-:Y:S04]  /*9460*/  STS.U16 [R51+0xbc0], R166 ;  /* 0x000bc0a633007388 */ /* 0x000fe80000000400 */
[----:B------:R-:W-:Y:S04]  /*9470*/  STS.U16 [R53+0xc00], R168 ;  /* 0x000c00a835007388 */ /* 0x000fe80000000400 */
[----:B------:R3:W-:Y:S04]  /*9480*/  STS.U16 [R64+0xc40], R141 ;  /* 0x000c408d40007388 */ /* 0x0007e80000000400 */
[----:B------:R-:W-:Y:S04]  /*9490*/  STS.U16 [R137+0xc80], R170 ;  /* 0x000c80aa89007388 */ /* 0x000fe80000000400 */
[----:B------:R-:W2:Y:S04]  /*94a0*/  SHFL.UP PT, R69, R239, 0x10, RZ ;  /* 0x06000000ef457989 */ /* 0x000ea800000e00ff */
[----:B------:R-:W-:Y:S01]  /*94b0*/  STS.U16 [R125+0xcc0], R172 ;  /* 0x000cc0ac7d007388 */ /* 0x000fe20000000400 */
[----:B---3--:R-:W-:-:S03]  /*94c0*/  FMUL.FTZ R64, R240, R72 ;  /* 0x00000048f0407220 */ /* 0x008fc60000410000 */
[----:B------:R-:W-:Y:S01]  /*94d0*/  STS.U16 [R127+0xd00], R174 ;  /* 0x000d00ae7f007388 */ /* 0x000fe20000000400 */
[----:B------:R-:W-:-:S03]  /*94e0*/  FMUL.FTZ R67, R239, R72 ;  /* 0x00000048ef437220 */ /* 0x000fc60000410000 */
[----:B------:R-:W-:Y:S04]  /*94f0*/  STS.U16 [R132+0xd40], R143 ;  /* 0x000d408f84007388 */ /* 0x000fe80000000400 */
[----:B------:R-:W-:Y:S04]  /*9500*/  STS.U16 [R138+0xd80], R147 ;  /* 0x000d80938a007388 */ /* 0x000fe80000000400 */
[----:B------:R-:W-:Y:S01]  /*9510*/  STS.U16 [R133+0xdc0], R180 ;  /* 0x000dc0b485007388 */ /* 0x000fe20000000400 */
[----:B0-----:R-:W-:-:S03]  /*9520*/  FFMA.FTZ R72, R239, R70, -R64 ;  /* 0x00000046ef487223 */ /* 0x001fc60000010840 */
[----:B------:R-:W-:Y:S01]  /*9530*/  STS.U16 [R130+0xe00], R149 ;  /* 0x000e009582007388 */ /* 0x000fe20000000400 */
[----:B------:R-:W-:-:S03]  /*9540*/  FFMA.FTZ R73, R240, R70, R67 ;  /* 0x00000046f0497223 */ /* 0x000fc60000010043 */
[----:B------:R-:W-:Y:S01]  /*9550*/  STS.U16 [R139+0xe40], R182 ;  /* 0x000e40b68b007388 */ /* 0x000fe20000000400 */
[----:B------:R-:W-:Y:S02]  /*9560*/  MOV R64, 0x3f800000 ;  /* 0x3f80000000407802 */ /* 0x000fe40000000f00 */
[----:B------:R-:W-:Y:S01]  /*9570*/  CS2R R66, SRZ ;  /* 0x0000000000427805 */ /* 0x000fe2000001ff00 */
[----:B------:R-:W-:Y:S01]  /*9580*/  STS.U16 [R131+0xe80], R184 ;  /* 0x000e80b883007388 */ /* 0x000fe20000000400 */
[----:B------:R-:W-:-:S03]  /*9590*/  @P5 LEA R70, R181, R124, 0x4 ;  /* 0x0000007cb5465211 */ /* 0x000fc600078e20ff */
[----:B------:R0:W-:Y:S04]  /*95a0*/  STS.U16 [R65+0xec0], R188 ;  /* 0x000ec0bc41007388 */ /* 0x0001e80000000400 */
[----:B------:R-:W-:Y:S04]  /*95b0*/  STS.U16 [R134+0xf00], R151 ;  /* 0x000f009786007388 */ /* 0x000fe80000000400 */
[----:B------:R-:W-:Y:S01]  /*95c0*/  STS.U16 [R129+0xf40], R144 ;  /* 0x000f409081007388 */ /* 0x000fe20000000400 */
[----:B0-----:R-:W-:-:S03]  /*95d0*/  MOV R65, RZ ;  /* 0x000000ff00417202 */ /* 0x001fc60000000f00 */
[----:B------:R-:W-:Y:S04]  /*95e0*/  STS.U16 [R128+0xf80], R157 ;  /* 0x000f809d80007388 */ /* 0x000fe80000000400 */
[----:B------:R-:W-:Y:S04]  /*95f0*/  STS.U16 [R126+0xfc0], R75 ;  /* 0x000fc04b7e007388 */ /* 0x000fe80000000400 */
[----:B------:R-:W-:Y:S01]  /*9600*/  STS.U16 [R135+0x1000], R74 ;  /* 0x0010004a87007388 */ /* 0x000fe20000000400 */
[----:B------:R-:W-:-:S03]  /*9610*/  NOP ;  /* 0x0000000000007918 */ /* 0x000fc60000000000 */
[----:B------:R0:W3:Y:S01]  /*9620*/  @P5 LDS.128 R64, [R70+0x10c0] ;  /* 0x0010c00046405984 */ /* 0x0000e20000000c00 */
[----:B------:R-:W-:Y:S01]  /*9630*/  ISETP.NE.AND P0, PT, R21, 0x1f, PT ;  /* 0x0000001f1500780c */ /* 0x000fe20003f05270 */
[CC--:B-1----:R-:W-:Y:S01]  /*9640*/  FMUL.FTZ R68, R240.reuse, R71.reuse ;  /* 0x00000047f0447220 */ /* 0x0c2fe20000410000 */
[C---:B------:R-:W-:Y:S01]  /*9650*/  FMUL.FTZ R71, R239.reuse, R71 ;  /* 0x00000047ef477220 */ /* 0x040fe20000410000 */
[----:B------:R-:W-:Y:S02]  /*9660*/  LDS.U16 R160, [R155+0x840] ;  /* 0x000840009ba07984 */ /* 0x000fe40000000400 */
[-C--:B--2---:R-:W-:Y:S01]  /*9670*/  FFMA.FTZ R68, R239, R69.reuse, -R68 ;  /* 0x00000045ef447223 */ /* 0x084fe20000010844 */
[----:B------:R-:W-:Y:S01]  /*9680*/  FFMA.FTZ R69, R240, R69, R71 ;  /* 0x00000045f0457223 */ /* 0x000fe20000010047 */
[----:B0-----:R-:W-:Y:S01]  /*9690*/  FADD.FTZ R70, R241, R72 ;  /* 0x00000048f1467221 */ /* 0x001fe20000010000 */
[----:B------:R-:W-:Y:S01]  /*96a0*/  FADD.FTZ R71, R238, R73 ;  /* 0x00000049ee477221 */ /* 0x000fe20000010000 */
        /* <DEDUP_REMOVED lines=31> */
[----:B------:R0:W-:Y:S01]  /*98a0*/  @!P0 STS.128 [R124+0x1080], R68 ;  /* 0x001080447c008388 */ /* 0x0001e20000000c00 */
[----:B------:R-:W-:Y:S01]  /*98b0*/  BAR.SYNC.DEFER_BLOCKING 0x0 ;  /* 0x0000000000007b1d */ /* 0x000fe20000010000 */
[----:B------:R-:W-:-:S02]  /*98c0*/  ISETP.NE.AND P1, PT, R21, RZ, PT ;  /* 0x000000ff1500720c */ /* 0x000fc40003f25270 */
[----:B------:R-:W-:-:S11]  /*98d0*/  ISETP.NE.AND P2, PT, R4, RZ, PT ;  /* 0x000000ff0400720c */ /* 0x000fd60003f45270 */
[----:B---3--:R-:W-:Y:S04]  /*98e0*/  @!P1 STS.128 [R124+0x10a0], R64 ;  /* 0x0010a0407c009388 */ /* 0x008fe80000000c00 */
        /* <DEDUP_REMOVED lines=12> */
[----:B-1----:R-:W-:Y:S01]  /*99b0*/  @!P1 IMAD.MOV.U32 R166, RZ, RZ, R65 ;  /* 0x000000ffffa69224 */ /* 0x002fe200078e0041 */
[----:B0-----:R-:W-:-:S02]  /*99c0*/  @!P1 MOV R155, R64 ;  /* 0x00000040009b9202 */ /* 0x001fc40000000f00 */
        /* <DEDUP_REMOVED lines=27> */
[----:B------:R-:W-:-:S04]  /*9b80*/  FMUL.FTZ R228, R228, R208 ;  /* 0x000000d0e4e47220 */ /* 0x000fc80000410000 */
[C---:B------:R-:W-:Y:S01]  /*9b90*/  FFMA.FTZ R228, R231.reuse, R207, -R228 ;  /* 0x000000cfe7e47223 */ /* 0x040fe200000108e4 */
[----:B------:R-:W-:-:S03]  /*9ba0*/  FFMA.FTZ R69, R231, R208, R68 ;  /* 0x000000d0e7457223 */ /* 0x000fc60000010044 */
[----:B------:R-:W-:Y:S01]  /*9bb0*/  FADD.FTZ R229, R229, R228 ;  /* 0x000000e4e5e57221 */ /* 0x000fe20000010000 */
[----:B------:R-:W-:-:S03]  /*9bc0*/  FADD.FTZ R230, R230, R69 ;  /* 0x00000045e6e67221 */ /* 0x000fc60000010000 */
[C---:B------:R-:W-:Y:S01]  /*9bd0*/  FMUL.FTZ R69, R234.reuse, R229 ;  /* 0x000000e5ea457220 */ /* 0x040fe20000410000 */
[-C--:B------:R-:W-:Y:S01]  /*9be0*/  FMUL.FTZ R68, R234, R230.reuse ;  /* 0x000000e6ea447220 */ /* 0x080fe20000410000 */
[----:B------:R-:W-:Y:S01]  /*9bf0*/  FMUL.FTZ R71, R73, R67 ;  /* 0x0000004349477220 */ /* 0x000fe20000410000 */
[----:B------:R-:W-:Y:S01]  /*9c00*/  ISETP.NE.AND P0, PT, R4, RZ, PT ;  /* 0x000000ff0400720c */ /* 0x000fe20003f05270 */
[C---:B------:R-:W-:Y:S01]  /*9c10*/  FFMA.FTZ R69, R237.reuse, R230, R69 ;  /* 0x000000e6ed457223 */ /* 0x040fe20000010045 */
[----:B------:R-:W-:Y:S01]  /*9c20*/  FFMA.FTZ R68, R237, R229, -R68 ;  /* 0x000000e5ed447223 */ /* 0x000fe20000010844 */
[-C--:B------:R-:W-:Y:S01]  /*9c30*/  FFMA.FTZ R71, R72, R66.reuse, -R71 ;  /* 0x0000004248477223 */ /* 0x080fe20000010847 */
[C---:B------:R-:W-:Y:S01]  /*9c40*/  FMUL.FTZ R66, R73.reuse, R66 ;  /* 0x0000004249427220 */ /* 0x040fe20000410000 */
[----:B------:R-:W-:Y:S01]  /*9c50*/  FADD.FTZ R236, R236, R69 ;  /* 0x00000045ecec7221 */ /* 0x000fe20000010000 */
[C---:B------:R-:W-:Y:S01]  /*9c60*/  FMUL.FTZ R69, R73.reuse, R65 ;  /* 0x0000004149457220 */ /* 0x040fe20000410000 */
[----:B------:R-:W-:Y:S01]  /*9c70*/  FMUL.FTZ R73, R73, R64 ;  /* 0x0000004049497220 */ /* 0x000fe20000410000 */
[----:B------:R-:W-:-:S02]  /*9c80*/  FADD.FTZ R235, R235, R68 ;  /* 0x00000044ebeb7221 */ /* 0x000fc40000010000 */
[C---:B------:R-:W-:Y:S01]  /*9c90*/  FFMA.FTZ R64, R72.reuse, R64, -R69 ;  /* 0x0000004048407223 */ /* 0x040fe20000010845 */
[CC--:B------:R-:W-:Y:S01]  /*9ca0*/  FMUL.FTZ R69, R233.reuse, R236.reuse ;  /* 0x000000ece9457220 */ /* 0x0c0fe20000410000 */
[C---:B------:R-:W-:Y:S01]  /*9cb0*/  FFMA.FTZ R65, R72.reuse, R65, R73 ;  /* 0x0000004148417223 */ /* 0x040fe20000010049 */
[----:B------:R-:W-:Y:S01]  /*9cc0*/  FMUL.FTZ R233, R233, R235 ;  /* 0x000000ebe9e97220 */ /* 0x000fe20000410000 */
[----:B------:R-:W-:Y:S01]  /*9cd0*/  FFMA.FTZ R72, R72, R67, R66 ;  /* 0x0000004348487223 */ /* 0x000fe20000010042 */
[----:B------:R-:W-:Y:S01]  /*9ce0*/  BSSY.RECONVERGENT B0, `(.L_x_1573) ;  /* 0x0000010000007945 */ /* 0x000fe20003800200 */
[----:B------:R-:W-:Y:S01]  /*9cf0*/  FADD.FTZ R66, R74, R71 ;  /* 0x000000474a427221 */ /* 0x000fe20000010000 */
[C---:B------:R-:W-:Y:S01]  /*9d00*/  FFMA.FTZ R70, R232.reuse, R235, -R69 ;  /* 0x000000ebe8467223 */ /* 0x040fe20000010845 */
[----:B------:R-:W-:Y:S01]  /*9d10*/  FFMA.FTZ R233, R232, R236, R233 ;  /* 0x000000ece8e97223 */ /* 0x000fe200000100e9 */
[----:B------:R-:W-:Y:S02]  /*9d20*/  HADD2.F32 R71, -RZ, R164.H0_H0 ;  /* 0x200000a4ff477230 */ /* 0x000fe40000004100 */
        /* <DEDUP_REMOVED lines=11> */
.L_x_1574:
[----:B------:R-:W-:Y:S05]  /*9de0*/  BSYNC.RECONVERGENT B0 ;  /* 0x0000000000007941 */ /* 0x000fea0003800200 */
.L_x_1573:
[----:B0-----:R-:W-:Y:S01]  /*9df0*/  FADD.FTZ R68, R196, R233 ;  /* 0x000000e9c4447221 */ /* 0x001fe20000010000 */
[----:B------:R-:W-:Y:S01]  /*9e00*/  FADD.FTZ R70, R197, R70 ;  /* 0x00000046c5467221 */ /* 0x000fe20000010000 */
[----:B------:R-:W-:Y:S01]  /*9e10*/  HADD2.F32 R65, -RZ, R162.H0_H0 ;  /* 0x200000a2ff417230 */ /* 0x000fe20000004100 */
[----:B------:R-:W-:Y:S01]  /*9e20*/  IADD3 R181, PT, PT, R181, 0x1, RZ ;  /* 0x00000001b5b57810 */ /* 0x000fe20007ffe0ff */
[C---:B------:R-:W-:Y:S01]  /*9e30*/  FMUL.FTZ R67, R195.reuse, R68 ;  /* 0x00000044c3437220 */ /* 0x040fe20000410000 */
[----:B------:R-:W-:Y:S01]  /*9e40*/  FMUL.FTZ R195, R195, R70 ;  /* 0x00000046c3c37220 */ /* 0x000fe20000410000 */
[----:B------:R-:W-:Y:S02]  /*9e50*/  HADD2.F32 R158, -RZ, R158.H0_H0 ;  /* 0x2000009eff9e7230 */ /* 0x000fe40000004100 */
[----:B------:R-:W-:Y:S01]  /*9e60*/  FMUL.FTZ R65, R65, R204 ;  /* 0x000000cc41417220 */ /* 0x000fe20000410000 */
[C---:B------:R-:W-:Y:S01]  /*9e70*/  FFMA.FTZ R67, R192.reuse, R70, -R67 ;  /* 0x00000046c0437223 */ /* 0x040fe20000010843 */
[----:B------:R-:W-:Y:S01]  /*9e80*/  FFMA.FTZ R192, R192, R68, R195 ;  /* 0x00000044c0c07223 */ /* 0x000fe200000100c3 */
[----:B------:R-:W-:-:S02]  /*9e90*/  HADD2.F32 R147, -RZ, R147.H0_H0 ;  /* 0x20000093ff937230 */ /* 0x000fc40000004100 */
[----:B------:R-:W-:Y:S01]  /*9ea0*/  FFMA.FTZ R65, R158, R203, -R65 ;  /* 0x000000cb9e417223 */ /* 0x000fe20000010841 */
[----:B------:R-:W-:Y:S01]  /*9eb0*/  FADD.FTZ R194, R194, R67 ;  /* 0x00000043c2c27221 */ /* 0x000fe20000010000 */
[----:B------:R-:W-:Y:S01]  /*9ec0*/  FADD.FTZ R192, R193, R192 ;  /* 0x000000c0c1c07221 */ /* 0x000fe20000010000 */
[----:B------:R-:W-:Y:S02]  /*9ed0*/  HADD2.F32 R149, -RZ, R149.H0_H0 ;  /* 0x20000095ff957230 */ /* 0x000fe40000004100 */
[----:B------:R-:W-:Y:S01]  /*9ee0*/  FFMA.FTZ R102, R65, 2, R102 ;  /* 0x4000000041667823 */ /* 0x000fe20000010066 */
[C---:B------:R-:W-:Y:S01]  /*9ef0*/  FMUL.FTZ R66, R191.reuse, R194 ;  /* 0x000000c2bf427220 */ /* 0x040fe20000410000 */
[----:B------:R-:W-:Y:S01]  /*9f00*/  FMUL.FTZ R64, R191, R192 ;  /* 0x000000c0bf407220 */ /* 0x000fe20000410000 */
[----:B------:R-:W-:Y:S02]  /*9f10*/  HADD2.F32 R65, -RZ, R154.H0_H0 ;  /* 0x2000009aff417230 */ /* 0x000fe40000004100 */
[----:B------:R-:W-:Y:S01]  /*9f20*/  FMUL.FTZ R68, R147, R68 ;  /* 0x0000004493447220 */ /* 0x000fe20000410000 */
[C---:B------:R-:W-:Y:S01]  /*9f30*/  FFMA.FTZ R66, R187.reuse, R192, R66 ;  /* 0x000000c0bb427223 */ /* 0x040fe20000010042 */
[----:B------:R-:W-:Y:S01]  /*9f40*/  FFMA.FTZ R67, R187, R194, -R64 ;  /* 0x000000c2bb437223 */ /* 0x000fe20000010840 */
[----:B------:R-:W-:-:S02]  /*9f50*/  HADD2.F32 R64, -RZ, R151.H0_H0 ;  /* 0x20000097ff407230 */ /* 0x000fc40000004100 */
[----:B------:R-:W-:Y:S01]  /*9f60*/  FMUL.FTZ R65, R65, R230 ;  /* 0x000000e641417220 */ /* 0x000fe20000410000 */
[----:B------:R-:W-:Y:S01]  /*9f70*/  FADD.FTZ R189, R189, R66 ;  /* 0x00000042bdbd7221 */ /* 0x000fe20000010000 */
[----:B------:R-:W-:Y:S01]  /*9f80*/  FADD.FTZ R67, R190, R67 ;  /* 0x00000043be437221 */ /* 0x000fe20000010000 */
[----:B------:R-:W-:Y:S01]  /*9f90*/  FFMA.FTZ R149, R149, R70, -R68 ;  /* 0x0000004695957223 */ /* 0x000fe20000010844 */
[----:B------:R-:W-:Y:S01]  /*9fa0*/  FFMA.FTZ R229, R64, R229, -R65 ;  /* 0x000000e540e57223 */ /* 0x000fe20000010841 */
[----:B------:R-:W-:Y:S02]  /*9fb0*/  HADD2.F32 R65, -RZ, R144.H0_H0 ;  /* 0x20000090ff417230 */ /* 0x000fe40000004100 */
[C---:B------:R-:W-:Y:S01]  /*9fc0*/  FMUL.FTZ R64, R186.reuse, R67 ;  /* 0x00000043ba407220 */ /* 0x040fe20000410000 */
[-C--:B------:R-:W-:Y:S01]  /*9fd0*/  FMUL.FTZ R186, R186, R189.reuse ;  /* 0x000000bdbaba7220 */ /* 0x080fe20000410000 */
[----:B------:R-:W-:Y:S01]  /*9fe0*/  HADD2.F32 R150, -RZ, R150.H0_H0 ;  /* 0x20000096ff967230 */ /* 0x000fe20000004100 */
[----:B------:R-:W-:Y:S01]  /*9ff0*/  ISETP.GE.AND P0, PT, R181, UR8, PT ;  /* 0x00000008b5007c0c */ /* 0x000fe2000bf06270 */
[C---:B------:R-:W-:Y:S01]  /*a000*/  FFMA.FTZ R64, R175.reuse, R189, R64 ;  /* 0x000000bdaf407223 */ /* 0x040fe20000010040 */
[----:B------:R-:W-:Y:S01]  /*a010*/  FFMA.FTZ R186, R175, R67, -R186 ;  /* 0x00000043afba7223 */ /* 0x000fe200000108ba */
[----:B------:R-:W-:Y:S01]  /*a020*/  FMUL.FTZ R65, R65, R236 ;  /* 0x000000ec41417220 */ /* 0x000fe20000410000 */
[----:B------:R-:W-:-:S02]  /*a030*/  HADD2.F32 R138, -RZ, R138.H0_H0 ;  /* 0x2000008aff8a7230 */ /* 0x000fc40000004100 */
[----:B------:R-:W-:Y:S01]  /*a040*/  FADD.FTZ R183, R183, R64 ;  /* 0x00000040b7b77221 */ /* 0x000fe20000010000 */
[----:B------:R-:W-:Y:S01]  /*a050*/  FADD.FTZ R186, R185, R186 ;  /* 0x000000bab9ba7221 */ /* 0x000fe20000010000 */
[----:B------:R-:W-:Y:S01]  /*a060*/  FFMA.FTZ R150, R150, R235, -R65 ;  /* 0x000000eb96967223 */ /* 0x000fe20000010841 */
[----:B------:R-:W-:Y:S02]  /*a070*/  HADD2.F32 R148, -RZ, R148.H0_H0 ;  /* 0x20000094ff947230 */ /* 0x000fe40000004100 */
[C---:B------:R-:W-:Y:S01]  /*a080*/  FMUL.FTZ R64, R173.reuse, R183 ;  /* 0x000000b7ad407220 */ /* 0x040fe20000410000 */
[-C--:B------:R-:W-:Y:S01]  /*a090*/  FMUL.FTZ R66, R173, R186.reuse ;  /* 0x000000baad427220 */ /* 0x080fe20000410000 */
[----:B------:R-:W-:Y:S01]  /*a0a0*/  FMUL.FTZ R65, R138, R189 ;  /* 0x000000bd8a417220 */ /* 0x000fe20000410000 */
[----:B------:R-:W-:Y:S02]  /*a0b0*/  HADD2.F32 R143, -RZ, R143.H0_H0 ;  /* 0x2000008fff8f7230 */ /* 0x000fe40000004100 */
[C---:B------:R-:W-:Y:S01]  /*a0c0*/  FFMA.FTZ R64, R167.reuse, R186, -R64 ;  /* 0x000000baa7407223 */ /* 0x040fe20000010840 */
[----:B------:R-:W-:Y:S01]  /*a0d0*/  FFMA.FTZ R66, R167, R183, R66 ;  /* 0x000000b7a7427223 */ /* 0x000fe20000010042 */
[----:B------:R-:W-:Y:S01]  /*a0e0*/  FFMA.FTZ R67, R148, R67, -R65 ;  /* 0x0000004394437223 */ /* 0x000fe20000010841 */
[----:B------:R-:W-:-:S02]  /*a0f0*/  HADD2.F32 R139, -RZ, R139.H0_H0 ;  /* 0x2000008bff8b7230 */ /* 0x000fc40000004100 */
[----:B------:R-:W-:Y:S01]  /*a100*/  FADD.FTZ R70, R171, R64 ;  /* 0x00000040ab467221 */ /* 0x000fe20000010000 */
[----:B------:R-:W-:Y:S01]  /*a110*/  FADD.FTZ R169, R169, R66 ;  /* 0x00000042a9a97221 */ /* 0x000fe20000010000 */
[----:B------:R-:W-:Y:S02]  /*a120*/  HADD2.F32 R141, -RZ, R141.H0_H0 ;  /* 0x2000008dff8d7230 */ /* 0x000fe40000004100 */
[----:B------:R-:W-:Y:S01]  /*a130*/  FMUL.FTZ R68, R143, R192 ;  /* 0x000000c08f447220 */ /* 0x000fe20000410000 */
[CC--:B------:R-:W-:Y:S01]  /*a140*/  FMUL.FTZ R66, R165.reuse, R70.reuse ;  /* 0x00000046a5427220 */ /* 0x0c0fe20000410000 */
[-C--:B------:R-:W-:Y:S01]  /*a150*/  FMUL.FTZ R64, R165, R169.reuse ;  /* 0x000000a9a5407220 */ /* 0x080fe20000410000 */
[----:B------:R-:W-:Y:S02]  /*a160*/  HADD2.F32 R142, -RZ, R142.H0_H0 ;  /* 0x2000008eff8e7230 */ /* 0x000fe40000004100 */
[-C--:B------:R-:W-:Y:S01]  /*a170*/  FMUL.FTZ R139, R139, R169.reuse ;  /* 0x000000a98b8b7220 */ /* 0x080fe20000410000 */
[C---:B------:R-:W-:Y:S01]  /*a180*/  FFMA.FTZ R66, R159.reuse, R169, R66 ;  /* 0x000000a99f427223 */ /* 0x040fe20000010042 */
[----:B------:R-:W-:Y:S01]  /*a190*/  FFMA.FTZ R64, R159, R70, -R64 ;  /* 0x000000469f407223 */ /* 0x000fe20000010840 */
[----:B------:R-:W-:Y:S01]  /*a1a0*/  FFMA.FTZ R68, R141, R194, -R68 ;  /* 0x000000c28d447223 */ /* 0x000fe20000010844 */
[----:B------:R-:W-:-:S02]  /*a1b0*/  HADD2.F32 R136, -RZ, R136.H0_H0 ;  /* 0x20000088ff887230 */ /* 0x000fc40000004100 */
[----:B------:R-:W-:Y:S01]  /*a1c0*/  FADD.FTZ R74, R161, R66 ;  /* 0x00000042a14a7221 */ /* 0x000fe20000010000 */
[----:B------:R-:W-:Y:S01]  /*a1d0*/  FADD.FTZ R72, R163, R64 ;  /* 0x00000040a3487221 */ /* 0x000fe20000010000 */
[----:B------:R-:W-:Y:S02]  /*a1e0*/  HADD2.F32 R125, -RZ, R125.H0_H0 ;  /* 0x2000007dff7d7230 */ /* 0x000fe40000004100 */
[----:B------:R-:W-:Y:S01]  /*a1f0*/  FFMA.FTZ R139, R142, R70, -R139 ;  /* 0x000000468e8b7223 */ /* 0x000fe2000001088b */
[----:B------:R-:W-:Y:S01]  /*a200*/  FFMA.FTZ R63, R68, 2, R63 ;  /* 0x40000000443f7823 */ /* 0x000fe2000001003f */
[C---:B------:R-:W-:Y:S01]  /*a210*/  FMUL.FTZ R65, R227.reuse, R72 ;  /* 0x00000048e3417220 */ /* 0x040fe20000410000 */
[-C--:B------:R-:W-:Y:S01]  /*a220*/  FMUL.FTZ R227, R227, R74.reuse ;  /* 0x0000004ae3e37220 */ /* 0x080fe20000410000 */
[----:B------:R-:W-:Y:S01]  /*a230*/  FFMA.FTZ R108, R67, 2, R108 ;  /* 0x40000000436c7823 */ /* 0x000fe2000001006c */
[----:B------:R-:W-:Y:S02]  /*a240*/  HADD2.F32 R146, -RZ, R146.H0_H0 ;  /* 0x20000092ff927230 */ /* 0x000fe40000004100 */
[C---:B------:R-:W-:Y:S01]  /*a250*/  FFMA.FTZ R64, R226.reuse, R74, R65 ;  /* 0x0000004ae2407223 */ /* 0x040fe20000010041 */
[----:B------:R-:W-:Y:S01]  /*a260*/  FFMA.FTZ R227, R226, R72, -R227 ;  /* 0x00000048e2e37223 */ /* 0x000fe200000108e3 */
[----:B------:R-:W-:-:S02]  /*a270*/  HADD2.F32 R133, -RZ, R133.H0_H0 ;  /* 0x20000085ff857230 */ /* 0x000fc40000004100 */
[----:B------:R-:W-:Y:S01]  /*a280*/  FMUL.FTZ R67, R136, R183 ;  /* 0x000000b788437220 */ /* 0x000fe20000410000 */
[----:B------:R-:W-:Y:S01]  /*a290*/  FADD.FTZ R126, R223, R64 ;  /* 0x00000040df7e7221 */ /* 0x000fe20000010000 */
[----:B------:R-:W-:Y:S01]  /*a2a0*/  FADD.FTZ R222, R222, R227 ;  /* 0x000000e3dede7221 */ /* 0x000fe20000010000 */
[----:B------:R-:W-:Y:S01]  /*a2b0*/  FMUL.FTZ R68, R125, R74 ;  /* 0x0000004a7d447220 */ /* 0x000fe20000410000 */
[----:B------:R-:W-:Y:S02]  /*a2c0*/  HADD2.F32 R130, -RZ, R130.H0_H0 ;  /* 0x20000082ff827230 */ /* 0x000fe40000004100 */
[C---:B------:R-:W-:Y:S01]  /*a2d0*/  FMUL.FTZ R65, R225.reuse, R126 ;  /* 0x0000007ee1417220 */ /* 0x040fe20000410000 */
[----:B------:R-:W-:Y:S01]  /*a2e0*/  FMUL.FTZ R225, R225, R222 ;  /* 0x000000dee1e17220 */ /* 0x000fe20000410000 */
[----:B------:R-:W-:Y:S01]  /*a2f0*/  FFMA.FTZ R146, R146, R186, -R67 ;  /* 0x000000ba92927223 */ /* 0x000fe20000010843 */
[----:B------:R-:W-:Y:S02]  /*a300*/  HADD2.F32 R140, -RZ, R140.H0_H0 ;  /* 0x2000008cff8c7230 */ /* 0x000fe40000004100 */
[C---:B------:R-:W-:Y:S01]  /*a310*/  FFMA.FTZ R65, R224.reuse, R222, -R65 ;  /* 0x000000dee0417223 */ /* 0x040fe20000010841 */
[----:B------:R-:W-:Y:S01]  /*a320*/  FFMA.FTZ R225, R224, R126, R225 ;  /* 0x0000007ee0e17223 */ /* 0x000fe200000100e1 */
[----:B------:R-:W-:Y:S01]  /*a330*/  FFMA.FTZ R68, R133, R72, -R68 ;  /* 0x0000004885447223 */ /* 0x000fe20000010844 */
[----:B------:R-:W-:Y:S01]  /*a340*/  FMUL.FTZ R67, R130, R126 ;  /* 0x0000007e82437220 */ /* 0x000fe20000410000 */
[----:B------:R-:W-:Y:S01]  /*a350*/  FADD.FTZ R220, R220, R65 ;  /* 0x00000041dcdc7221 */ /* 0x000fe20000010000 */
[----:B------:R-:W-:Y:S01]  /*a360*/  FADD.FTZ R225, R218, R225 ;  /* 0x000000e1dae17221 */ /* 0x000fe20000010000 */
[----:B------:R-:W-:Y:S01]  /*a370*/  FFMA.FTZ R79, R68, 2, R79 ;  /* 0x40000000444f7823 */ /* 0x000fe2000001004f */
[----:B------:R-:W-:Y:S01]  /*a380*/  FFMA.FTZ R67, R140, R222, -R67 ;  /* 0x000000de8c437223 */ /* 0x000fe20000010843 */
[C---:B------:R-:W-:Y:S01]  /*a390*/  FMUL.FTZ R66, R221.reuse, R220 ;  /* 0x000000dcdd427220 */ /* 0x040fe20000410000 */
[----:B------:R-:W-:Y:S01]  /*a3a0*/  FMUL.FTZ R64, R221, R225 ;  /* 0x000000e1dd407220 */ /* 0x000fe20000410000 */
[----:B------:R-:W-:-:S02]  /*a3b0*/  HADD2.F32 R157, -RZ, R157.H0_H0 ;  /* 0x2000009dff9d7230 */ /* 0x000fc40000004100 */
[----:B------:R-:W-:Y:S01]  /*a3c0*/  FFMA.FTZ R112, R67, 2, R112 ;  /* 0x4000000043707823 */ /* 0x000fe20000010070 */
[C---:B------:R-:W-:Y:S01]  /*a3d0*/  FFMA.FTZ R66, R219.reuse, R225, R66 ;  /* 0x000000e1db427223 */ /* 0x040fe20000010042 */
[----:B------:R-:W-:Y:S01]  /*a3e0*/  FFMA.FTZ R65, R219, R220, -R64 ;  /* 0x000000dcdb417223 */ /* 0x000fe20000010840 */
[----:B------:R-:W-:Y:S02]  /*a3f0*/  HADD2.F32 R135, -RZ, R135.H0_H0 ;  /* 0x20000087ff877230 */ /* 0x000fe40000004100 */
[----:B------:R-:W-:Y:S01]  /*a400*/  FMUL.FTZ R71, R71, R200 ;  /* 0x000000c847477220 */ /* 0x000fe20000410000 */
[----:B------:R-:W-:Y:S01]  /*a410*/  FADD.FTZ R70, R217, R66 ;  /* 0x00000042d9467221 */ /* 0x000fe20000010000 */
[----:B------:R-:W-:Y:S01]  /*a420*/  FADD.FTZ R216, R216, R65 ;  /* 0x00000041d8d87221 */ /* 0x000fe20000010000 */
[----:B------:R-:W-:Y:S02]  /*a430*/  HADD2.F32 R137, -RZ, R137.H0_H0 ;  /* 0x20000089ff897230 */ /* 0x000fe40000004100 */
[----:B------:R-:W-:Y:S01]  /*a440*/  FMUL.FTZ R157, R157, R208 ;  /* 0x000000d09d9d7220 */ /* 0x000fe20000410000 */
[----:B------:R-:W-:-:S02]  /*a450*/  HADD2.F32 R129, -RZ, R129.H0_H0 ;  /* 0x20000081ff817230 */ /* 0x000fc40000004100 */
[C---:B------:R-:W-:Y:S01]  /*a460*/  FMUL.FTZ R65, R215.reuse, R216 ;  /* 0x000000d8d7417220 */ /* 0x040fe20000410000 */
[-C--:B------:R-:W-:Y:S01]  /*a470*/  FMUL.FTZ R215, R215, R70.reuse ;  /* 0x00000046d7d77220 */ /* 0x080fe20000410000 */
[----:B------:R-:W-:Y:S02]  /*a480*/  HADD2.F32 R152, -RZ, R152.H0_H0 ;  /* 0x20000098ff987230 */ /* 0x000fe40000004100 */
[----:B------:R-:W-:Y:S01]  /*a490*/  FMUL.FTZ R66, R135, R225 ;  /* 0x000000e187427220 */ /* 0x000fe20000410000 */
[C---:B------:R-:W-:Y:S01]  /*a4a0*/  FFMA.FTZ R64, R214.reuse, R70, R65 ;  /* 0x00000046d6407223 */ /* 0x040fe20000010041 */
[----:B------:R-:W-:Y:S01]  /*a4b0*/  FFMA.FTZ R214, R214, R216, -R215 ;  /* 0x000000d8d6d67223 */ /* 0x000fe200000108d7 */
[----:B------:R-:W-:Y:S02]  /*a4c0*/  HADD2.F32 R160, -RZ, R160.H0_H0 ;  /* 0x200000a0ffa07230 */ /* 0x000fe40000004100 */
[----:B------:R-:W-:Y:S01]  /*a4d0*/  FMUL.FTZ R137, R137, R70 ;  /* 0x0000004689897220 */ /* 0x000fe20000410000 */
[----:B------:R-:W-:Y:S01]  /*a4e0*/  FADD.FTZ R68, R211, R64 ;  /* 0x00000040d3447221 */ /* 0x000fe20000010000 */
[----:B------:R-:W-:Y:S01]  /*a4f0*/  FADD.FTZ R213, R213, R214 ;  /* 0x000000d6d5d57221 */ /* 0x000fe20000010000 */
[----:B------:R-:W-:-:S02]  /*a500*/  HADD2.F32 R156, -RZ, R156.H0_H0 ;  /* 0x2000009cff9c7230 */ /* 0x000fc40000004100 */
[----:B------:R-:W-:Y:S01]  /*a510*/  FFMA.FTZ R160, R160, R199, -R71 ;  /* 0x000000c7a0a07223 */ /* 0x000fe20000010847 */
[CC--:B------:R-:W-:Y:S01]  /*a520*/  FMUL.FTZ R65, R212.reuse, R68.reuse ;  /* 0x00000044d4417220 */ /* 0x0c0fe20000410000 */
[-C--:B------:R-:W-:Y:S01]  /*a530*/  FMUL.FTZ R67, R212, R213.reuse ;  /* 0x000000d5d4437220 */ /* 0x080fe20000410000 */
[----:B------:R-:W-:Y:S02]  /*a540*/  HADD2.F32 R131, -RZ, R131.H0_H0 ;  /* 0x20000083ff837230 */ /* 0x000fe40000004100 */
[-C--:B------:R-:W-:Y:S01]  /*a550*/  FMUL.FTZ R129, R129, R68.reuse ;  /* 0x0000004481817220 */ /* 0x080fe20000410000 */
[C---:B------:R-:W-:Y:S01]  /*a560*/  FFMA.FTZ R64, R210.reuse, R213, -R65 ;  /* 0x000000d5d2407223 */ /* 0x040fe20000010841 */
[----:B------:R-:W-:Y:S01]  /*a570*/  FFMA.FTZ R210, R210, R68, R67 ;  /* 0x00000044d2d27223 */ /* 0x000fe20000010043 */
[----:B------:R-:W-:Y:S02]  /*a580*/  HADD2.F32 R134, -RZ, R134.H0_H0 ;  /* 0x20000086ff867230 */ /* 0x000fe40000004100 */
[----:B------:R-:W-:Y:S01]  /*a590*/  FFMA.FTZ R156, R156, R207, -R157 ;  /* 0x000000cf9c9c7223 */ /* 0x000fe2000001089d */
[----:B------:R-:W-:-:S02]  /*a5a0*/  HADD2.F32 R132, -RZ, R132.H0_H0 ;  /* 0x20000084ff847230 */ /* 0x000fc40000004100 */
[----:B------:R-:W-:Y:S01]  /*a5b0*/  FADD.FTZ R65, R153, R210 ;  /* 0x000000d299417221 */ /* 0x000fe20000010000 */
[----:B------:R-:W-:Y:S02]  /*a5c0*/  HADD2.F32 R128, -RZ, R128.H0_H0 ;  /* 0x20000080ff807230 */ /* 0x000fe40000004100 */
[----:B------:R-:W-:Y:S01]  /*a5d0*/  FADD.FTZ R64, R145, R64 ;  /* 0x0000004091407221 */ /* 0x000fe20000010000 */
[----:B------:R-:W-:Y:S01]  /*a5e0*/  FFMA.FTZ R66, R131, R220, -R66 ;  /* 0x000000dc83427223 */ /* 0x000fe20000010842 */
[----:B------:R-:W-:Y:S01]  /*a5f0*/  FMUL.FTZ R65, R152, R65 ;  /* 0x0000004198417220 */ /* 0x000fe20000410000 */
[----:B------:R-:W-:Y:S01]  /*a600*/  FFMA.FTZ R137, R134, R216, -R137 ;  /* 0x000000d886897223 */ /* 0x000fe20000010889 */
[----:B------:R-:W-:Y:S01]  /*a610*/  FFMA.FTZ R132, R132, R213, -R129 ;  /* 0x000000d584847223 */ /* 0x000fe20000010881 */
[----:B------:R-:W-:Y:S01]  /*a620*/  FFMA.FTZ R57, R160, 2, R57 ;  /* 0x40000000a0397823 */ /* 0x000fe20000010039 */
        /* <DEDUP_REMOVED lines=12> */
.L_x_1572:
[----:B------:R-:W-:Y:S01]  /*a6f0*/  BAR.SYNC.DEFER_BLOCKING 0x0 ;  /* 0x0000000000007b1d */ /* 0x000fe20000010000 */
[----:B------:R-:W-:Y:S02]  /*a700*/  F2FP.F16.F32.PACK_AB R57, R102, R57 ;  /* 0x000000396639723e */ /* 0x000fe400000000ff */
[----:B------:R-:W-:Y:S02]  /*a710*/  F2FP.F16.F32.PACK_AB R59, R104, R59 ;  /* 0x0000003b683b723e */ /* 0x000fe400000000ff */
[----:B------:R-:W-:-:S03]  /*a720*/  F2FP.F16.F32.PACK_AB R61, R106, R61 ;  /* 0x0000003d6a3d723e */ /* 0x000fc600000000ff */
[----:B------:R-:W0:Y:S01]  /*a730*/  S2UR UR4, SR_CTAID.X ;  /* 0x00000000000479c3 */ /* 0x000e220000002500 */
[----:B------:R-:W-:Y:S02]  /*a740*/  PRMT R21, R57, 0x7632, R21 ;  /* 0x0000763239157816 */ /* 0x000fe40000000015 */
[----:B------:R-:W-:Y:S02]  /*a750*/  PRMT R58, R59, 0x7632, R58 ;  /* 0x000076323b3a7816 */ /* 0x000fe4000000003a */
[----:B------:R-:W-:Y:S02]  /*a760*/  PRMT R60, R61, 0x7632, R60 ;  /* 0x000076323d3c7816 */ /* 0x000fe4000000003c */
[----:B------:R-:W-:Y:S01]  /*a770*/  ISETP.NE.AND P0, PT, R4, RZ, PT ;  /* 0x000000ff0400720c */ /* 0x000fe20003f05270 */
[----:B------:R-:W1:Y:S01]  /*a780*/  S2UR UR6, SR_CTAID.Y ;  /* 0x00000000000679c3 */ /* 0x000e620000002600 */
[----:B------:R-:W-:Y:S02]  /*a790*/  F2FP.F16.F32.PACK_AB R63, R108, R63 ;  /* 0x0000003f6c3f723e */ /* 0x000fe400000000ff */
[----:B------:R-:W-:-:S02]  /*a7a0*/  F2FP.F16.F32.PACK_AB R77, R110, R77 ;  /* 0x0000004d6e4d723e */ /* 0x000fc400000000ff */
[----:B------:R-:W-:Y:S02]  /*a7b0*/  F2FP.F16.F32.PACK_AB R79, R112, R79 ;  /* 0x0000004f704f723e */ /* 0x000fe400000000ff */
[----:B------:R-:W-:Y:S02]  /*a7c0*/  F2FP.F16.F32.PACK_AB R81, R114, R81 ;  /* 0x000000517251723e */ /* 0x000fe400000000ff */
[----:B------:R-:W-:Y:S01]  /*a7d0*/  F2FP.F16.F32.PACK_AB R83, R116, R83 ;  /* 0x000000537453723e */ /* 0x000fe200000000ff */
[----:B------:R2:W-:Y:S01]  /*a7e0*/  STS.U16 [R55], R57 ;  /* 0x0000003937007388 */ /* 0x0005e20000000400 */
[----:B------:R-:W-:-:S03]  /*a7f0*/  IADD3 R6, PT, PT, R6, 0x1, RZ ;  /* 0x0000000106067810 */ /* 0x000fc60007ffe0ff */
[----:B------:R3:W-:Y:S04]  /*a800*/  STS.U16 [R55+0x2], R21 ;  /* 0x0000021537007388 */ /* 0x0007e80000000400 */
[----:B------:R4:W-:Y:S01]  /*a810*/  STS.U16 [R55+0x4], R59 ;  /* 0x0000043b37007388 */ /* 0x0009e20000000400 */
[----:B--2---:R-:W-:-:S03]  /*a820*/  PRMT R57, R77, 0x7632, R57 ;  /* 0x000076324d397816 */ /* 0x004fc60000000039 */
[----:B------:R2:W-:Y:S01]  /*a830*/  STS.U16 [R55+0x6], R58 ;  /* 0x0000063a37007388 */ /* 0x0005e20000000400 */
[----:B---3--:R-:W-:-:S03]  /*a840*/  PRMT R21, R63, 0x7632, R21 ;  /* 0x000076323f157816 */ /* 0x008fc60000000015 */
[----:B------:R3:W-:Y:S01]  /*a850*/  STS.U16 [R55+0xa], R60 ;  /* 0x00000a3c37007388 */ /* 0x0007e20000000400 */
[----:B----4-:R-:W-:-:S03]  /*a860*/  PRMT R59, R81, 0x7632, R59 ;  /* 0x00007632513b7816 */ /* 0x010fc6000000003b */
[----:B------:R-:W-:Y:S01]  /*a870*/  STS.U16 [R55+0x8], R61 ;  /* 0x0000083d37007388 */ /* 0x000fe20000000400 */
[----:B--2---:R-:W-:-:S03]  /*a880*/  PRMT R58, R79, 0x7632, R58 ;  /* 0x000076324f3a7816 */ /* 0x004fc6000000003a */
[----:B------:R2:W-:Y:S01]  /*a890*/  STS.U16 [R55+0xc], R63 ;  /* 0x00000c3f37007388 */ /* 0x0005e20000000400 */
[----:B---3--:R-:W-:-:S03]  /*a8a0*/  PRMT R60, R83, 0x7632, R60 ;  /* 0x00007632533c7816 */ /* 0x008fc6000000003c */
[----:B------:R3:W-:Y:S04]  /*a8b0*/  STS.U16 [R55+0xe], R21 ;  /* 0x00000e1537007388 */ /* 0x0007e80000000400 */
[----:B------:R-:W-:Y:S01]  /*a8c0*/  STS.U16 [R55+0x10], R77 ;  /* 0x0000104d37007388 */ /* 0x000fe20000000400 */
[----:B--2---:R-:W1:Y:S03]  /*a8d0*/  LDC.64 R62, c[0x0][0x428] ;  /* 0x00010a00ff3e7b82 */ /* 0x004e660000000a00 */
[----:B------:R2:W-:Y:S01]  /*a8e0*/  STS.U16 [R55+0x12], R57 ;  /* 0x0000123937007388 */ /* 0x0005e20000000400 */
[----:B---3--:R-:W-:-:S03]  /*a8f0*/  SHF.L.U32 R21, R4, 0x4, RZ ;  /* 0x0000000404157819 */ /* 0x008fc600000006ff */
[----:B------:R-:W-:Y:S01]  /*a900*/  STS.U16 [R55+0x14], R79 ;  /* 0x0000144f37007388 */ /* 0x000fe20000000400 */
[----:B------:R-:W-:-:S03]  /*a910*/  LOP3.LUT R21, R21, 0x3e00, RZ, 0xc0, !PT ;  /* 0x00003e0015157812 */ /* 0x000fc600078ec0ff */
[----:B------:R-:W-:Y:S01]  /*a920*/  STS.U16 [R55+0x16], R58 ;  /* 0x0000163a37007388 */ /* 0x000fe20000000400 */
[----:B--2---:R-:W-:Y:S01]  /*a930*/  IMAD.MOV.U32 R57, RZ, RZ, RZ ;  /* 0x000000ffff397224 */ /* 0x004fe200078e00ff */
[----:B------:R-:W-:Y:S02]  /*a940*/  LOP3.LUT R21, R21, 0x1f, R4, 0xf8, !PT ;  /* 0x0000001f15157812 */ /* 0x000fe400078ef804 */
[----:B------:R-:W-:Y:S04]  /*a950*/  STS.U16 [R55+0x18], R81 ;  /* 0x0000185137007388 */ /* 0x000fe80000000400 */
[----:B------:R2:W-:Y:S04]  /*a960*/  STS.U16 [R55+0x1a], R59 ;  /* 0x00001a3b37007388 */ /* 0x0005e80000000400 */
[----:B------:R-:W-:Y:S04]  /*a970*/  STS.U16 [R55+0x1c], R83 ;  /* 0x00001c5337007388 */ /* 0x000fe80000000400 */
[----:B------:R3:W-:Y:S01]  /*a980*/  STS.U16 [R55+0x1e], R60 ;  /* 0x00001e3c37007388 */ /* 0x0007e20000000400 */
[----:B------:R-:W-:-:S03]  /*a990*/  NOP ;  /* 0x0000000000007918 */ /* 0x000fc60000000000 */
[----:B------:R-:W-:Y:S01]  /*a9a0*/  LDS.U16 R23, [R23] ;  /* 0x0000000017177984 */ /* 0x000fe20000000400 */
[C---:B--2---:R-:W-:Y:S01]  /*a9b0*/  LOP3.LUT R59, R21.reuse, 0xc0, RZ, 0xfc, !PT ;  /* 0x000000c0153b7812 */ /* 0x044fe200078efcff */
[----:B---3--:R-:W0:Y:S02]  /*a9c0*/  LDC.64 R60, c[0x0][0x420] ;  /* 0x00010800ff3c7b82 */ /* 0x008e240000000a00 */
[----:B------:R-:W-:Y:S01]  /*a9d0*/  LDS.U16 R25, [R25+0x40] ;  /* 0x0000400019197984 */ /* 0x000fe20000000400 */
[----:B------:R-:W-:-:S03]  /*a9e0*/  LOP3.LUT R55, R21, 0x60, RZ, 0xfc, !PT ;  /* 0x0000006015377812 */ /* 0x000fc600078efcff */
[----:B------:R-:W-:Y:S04]  /*a9f0*/  LDS.U16 R27, [R27+0x80] ;  /* 0x000080001b1b7984 */ /* 0x000fe80000000400 */
        /* <DEDUP_REMOVED lines=8> */
[----:B------:R-:W0:Y:S01]  /*aa80*/  LDCU.64 UR4, c[0x0][0x478] ;  /* 0x00008f00ff0477ac */ /* 0x000e220008000a00 */
[----:B-1----:R-:W-:Y:S02]  /*aa90*/  IMAD.WIDE.U32 R56, R62, UR6, R56 ;  /* 0x000000063e387c25 */ /* 0x002fe4000f8e0038 */
[----:B------:R-:W-:Y:S02]  /*aaa0*/  LDS.U16 R41, [R41+0x240] ;  /* 0x0002400029297984 */ /* 0x000fe40000000400 */
[----:B------:R-:W-:Y:S02]  /*aab0*/  IMAD R60, R63, UR6, R57 ;  /* 0x000000063f3c7c24 */ /* 0x000fe4000f8e0239 */
[----:B------:R-:W-:Y:S01]  /*aac0*/  LDS.U16 R43, [R43+0x280] ;  /* 0x000280002b2b7984 */ /* 0x000fe20000000400 */
[----:B------:R-:W-:-:S03]  /*aad0*/  IADD3 R57, P3, PT, R21, R56, RZ ;  /* 0x0000003815397210 */ /* 0x000fc60007f7e0ff */
[----:B------:R-:W-:Y:S01]  /*aae0*/  LDS.U16 R45, [R45+0x2c0] ;  /* 0x0002c0002d2d7984 */ /* 0x000fe20000000400 */
[----:B------:R-:W-:-:S03]  /*aaf0*/  IADD3.X R60, PT, PT, RZ, R60, RZ, P3, !PT ;  /* 0x0000003cff3c7210 */ /* 0x000fc60001ffe4ff */
[----:B------:R-:W-:Y:S01]  /*ab00*/  LDS.U16 R47, [R47+0x300] ;  /* 0x000300002f2f7984 */ /* 0x000fe20000000400 */
[----:B0-----:R-:W-:-:S03]  /*ab10*/  LEA R56, P3, R57, UR4, 0x1 ;  /* 0x0000000439387c11 */ /* 0x001fc6000f8608ff */
[----:B------:R-:W-:Y:S01]  /*ab20*/  LDS.U16 R49, [R49+0x340] ;  /* 0x0003400031317984 */ /* 0x000fe20000000400 */
[----:B------:R-:W0:Y:S01]  /*ab30*/  LDCU UR4, c[0x0][0x394] ;  /* 0x00007280ff0477ac */ /* 0x000e220008000800 */
[----:B------:R-:W-:Y:S02]  /*ab40*/  LEA.HI.X R57, R57, UR5, R60, 0x1, P3 ;  /* 0x0000000539397c11 */ /* 0x000fe400098f0c3c */
        /* <DEDUP_REMOVED lines=17> */
[----:B------:R-:W-:Y:S02]  /*ac60*/  LOP3.LUT R19, R21, 0xe0, RZ, 0xfc, !PT ;  /* 0x000000e015137812 */ /* 0x000fe400078efcff */
        /* <DEDUP_REMOVED lines=8> */
[C---:B------:R-:W-:Y:S02]  /*acf0*/  LOP3.LUT R19, R21.reuse, 0x160, RZ, 0xfc, !PT ;  /* 0x0000016015137812 */ /* 0x040fe400078efcff */
[----:B-1----:R-:W-:Y:S01]  /*ad00*/  LOP3.LUT R23, R21, 0x180, RZ, 0xfc, !PT ;  /* 0x0000018015177812 */ /* 0x002fe200078efcff */
[----:B------:R2:W-:Y:S01]  /*ad10*/  @!P5 STG.E.U16 desc[UR16][R56.64+0x140], R33 ;  /* 0x000140213800d986 */ /* 0x0005e2000c101510 */
[----:B------:R-:W-:-:S02]  /*ad20*/  ISETP.GE.AND P6, PT, R19, R58, PT ;  /* 0x0000003a1300720c */ /* 0x000fc40003fc6270 */
[-C--:B------:R-:W-:Y:S01]  /*ad30*/  ISETP.GE.AND P5, PT, R23, R58.reuse, PT ;  /* 0x0000003a1700720c */ /* 0x080fe20003fa6270 */
[----:B------:R2:W-:Y:S01]  /*ad40*/  @!P3 STG.E.U16 desc[UR16][R56.64+0x180], R35 ;  /* 0x000180233800b986 */ /* 0x0005e2000c101510 */
[-C--:B------:R-:W-:Y:S02]  /*ad50*/  ISETP.GE.AND P1, PT, R55, R58.reuse, PT ;  /* 0x0000003a3700720c */ /* 0x080fe40003f26270 */
[C---:B------:R-:W-:Y:S01]  /*ad60*/  LOP3.LUT R19, R21.reuse, 0x1a0, RZ, 0xfc, !PT ;  /* 0x000001a015137812 */ /* 0x040fe200078efcff */
[----:B------:R2:W-:Y:S01]  /*ad70*/  @!P2 STG.E.U16 desc[UR16][R56.64+0x1c0], R37 ;  /* 0x0001c0253800a986 */ /* 0x0005e2000c101510 */
[----:B------:R-:W-:Y:S02]  /*ad80*/  LOP3.LUT R55, R21, 0x140, RZ, 0xfc, !PT ;  /* 0x0000014015377812 */ /* 0x000fe400078efcff */
[----:B------:R-:W-:Y:S01]  /*ad90*/  ISETP.GE.AND P3, PT, R19, R58, PT ;  /* 0x0000003a1300720c */ /* 0x000fe20003f66270 */
[----:B------:R2:W-:Y:S01]  /*ada0*/  @!P0 STG.E.U16 desc[UR16][R56.64+0x240], R41 ;  /* 0x0002402938008986 */ /* 0x0005e2000c101510 */
[----:B------:R-:W-:-:S02]  /*adb0*/  LOP3.LUT R23, R21, 0x1c0, RZ, 0xfc, !PT ;  /* 0x000001c015177812 */ /* 0x000fc400078efcff */
[----:B------:R-:W-:Y:S01]  /*adc0*/  LOP3.LUT R19, R21, 0x1e0, RZ, 0xfc, !PT ;  /* 0x000001e015137812 */ /* 0x000fe200078efcff */
[----:B------:R2:W-:Y:S01]  /*add0*/  @!P6 STG.E.U16 desc[UR16][R56.64+0x2c0], R45 ;  /* 0x0002c02d3800e986 */ /* 0x0005e2000c101510 */
[-C--:B------:R-:W-:Y:S02]  /*ade0*/  ISETP.GE.AND P4, PT, R55, R58.reuse, PT ;  /* 0x0000003a3700720c */ /* 0x080fe40003f86270 */
[----:B------:R-:W-:Y:S01]  /*adf0*/  ISETP.GE.AND P2, PT, R23, R58, PT ;  /* 0x0000003a1700720c */ /* 0x000fe20003f46270 */
[----:B------:R2:W-:Y:S01]  /*ae00*/  @!P5 STG.E.U16 desc[UR16][R56.64+0x300], R47 ;  /* 0x0003002f3800d986 */ /* 0x0005e2000c101510 */
[----:B0-----:R-:W-:-:S03]  /*ae10*/  ISETP.GE.AND P0, PT, R6, UR4, PT ;  /* 0x0000000406007c0c */ /* 0x001fc6000bf06270 */
[----:B------:R2:W-:Y:S01]  /*ae20*/  @!P1 STG.E.U16 desc[UR16][R56.64+0x200], R39 ;  /* 0x0002002738009986 */ /* 0x0005e2000c101510 */
[----:B------:R-:W-:-:S03]  /*ae30*/  ISETP.GE.AND P1, PT, R19, R58, PT ;  /* 0x0000003a1300720c */ /* 0x000fc60003f26270 */
[----:B------:R2:W-:Y:S01]  /*ae40*/  @!P3 STG.E.U16 desc[UR16][R56.64+0x340], R49 ;  /* 0x000340313800b986 */ /* 0x0005e2000c101510 */
[----:B------:R-:W-:-:S03]  /*ae50*/  IADD3 R7, P3, PT, R7, 0x400, RZ ;  /* 0x0000040007077810 */ /* 0x000fc60007f7e0ff */
[----:B------:R2:W-:Y:S01]  /*ae60*/  @!P4 STG.E.U16 desc[UR16][R56.64+0x280], R43 ;  /* 0x0002802b3800c986 */ /* 0x0005e2000c101510 */
[----:B------:R-:W-:Y:S02]  /*ae70*/  IADD3 R8, P4, PT, R8, 0x400, RZ ;  /* 0x0000040008087810 */ /* 0x000fe40007f9e0ff */
[----:B------:R-:W-:Y:S01]  /*ae80*/  IADD3.X R10, PT, PT, RZ, R10, RZ, P3, !PT ;  /* 0x0000000aff0a7210 */ /* 0x000fe20001ffe4ff */
[----:B------:R2:W-:Y:S01]  /*ae90*/  @!P2 STG.E.U16 desc[UR16][R56.64+0x380], R51 ;  /* 0x000380333800a986 */ /* 0x0005e2000c101510 */
[----:B------:R-:W-:Y:S02]  /*aea0*/  IADD3 R13, P2, PT, R13, 0x800, RZ ;  /* 0x000008000d0d7810 */ /* 0x000fe40007f5e0ff */
[----:B------:R-:W-:Y:S01]  /*aeb0*/  IADD3.X R9, PT, PT, RZ, R9, RZ, P4, !PT ;  /* 0x00000009ff097210 */ /* 0x000fe200027fe4ff */
[----:B------:R2:W-:Y:S01]  /*aec0*/  @!P1 STG.E.U16 desc[UR16][R56.64+0x3c0], R53 ;  /* 0x0003c03538009986 */ /* 0x0005e2000c101510 */
[----:B------:R-:W-:Y:S02]  /*aed0*/  IADD3 R11, P1, PT, R11, 0x800, RZ ;  /* 0x000008000b0b7810 */ /* 0x000fe40007f3e0ff */
[----:B------:R-:W-:-:S02]  /*aee0*/  IADD3.X R17, PT, PT, RZ, R17, RZ, P2, !PT ;  /* 0x00000011ff117210 */ /* 0x000fc400017fe4ff */
[----:B------:R-:W-:Y:S01]  /*aef0*/  IADD3.X R15, PT, PT, RZ, R15, RZ, P1, !PT ;  /* 0x0000000fff0f7210 */ /* 0x000fe20000ffe4ff */
[----:B------:R-:W-:Y:S08]  /*af00*/  @!P0 BRA `(.L_x_1576) ;  /* 0xffffff5800488947 */ /* 0x000ff0000383ffff */
[----:B------:R-:W-:Y:S05]  /*af10*/  EXIT ;  /* 0x000000000000794d */ /* 0x000fea0003800000 */
.L_x_1577:
        /* <DEDUP_REMOVED lines=14> */
.L_x_5036:


//--------------------- .text._Z25selective_scan_fwd_kernelI32Selective_Scan_fwd_kernel_traitsILi32ELi16ELi1ELb0ELb1ELb1ELb1EN3c104HalfENS1_7complexIfEEEEv13SSMParamsBase --------------------------
	.section	.text._Z25selective_scan_fwd_kernelI32Selective_Scan_fwd_kernel_traitsILi32ELi16ELi1ELb0ELb1ELb1ELb1EN3c104HalfENS1_7complexIfEEEEv13SSMParamsBase,"ax",@progbits
	.align	128
        .global         _Z25selective_scan_fwd_kernelI32Selective_Scan_fwd_kernel_traitsILi32ELi16ELi1ELb0ELb1ELb1ELb1EN3c104HalfENS1_7complexIfEEEEv13SSMParamsBase
        .type           _Z25selective_scan_fwd_kernelI32Selective_Scan_fwd_kernel_traitsILi32ELi16ELi1ELb0ELb1ELb1ELb1EN3c104HalfENS1_7complexIfEEEEv13SSMParamsBase,@function
        .size           _Z25selective_scan_fwd_kernelI32Selective_Scan_fwd_kernel_traitsILi32ELi16ELi1ELb0ELb1ELb1ELb1EN3c104HalfENS1_7complexIfEEEEv13SSMParamsBase,(.L_x_5037 - _Z25selective_scan_fwd_kernelI32Selective_Scan_fwd_kernel_traitsILi32ELi16ELi1ELb0ELb1ELb1ELb1EN3c104HalfENS1_7complexIfEEEEv13SSMParamsBase)
        .other          _Z25selective_scan_fwd_kernelI32Selective_Scan_fwd_kernel_traitsILi32ELi16ELi1ELb0ELb1ELb1ELb1EN3c104HalfENS1_7complexIfEEEEv13SSMParamsBase,@"STO_CUDA_ENTRY STV_DEFAULT"
_Z25selective_scan_fwd_kernelI32Selective_Scan_fwd_kernel_traitsILi32ELi16ELi1ELb0ELb1ELb1ELb1EN3c104HalfENS1_7complexIfEEEEv13SSMParamsBase:
.text._Z25selective_scan_fwd_kernelI32Selective_Scan_fwd_kernel_traitsILi32ELi16ELi1ELb0ELb1ELb1ELb1EN3c104HalfENS1_7complexIfEEEEv13SSMParamsBase:
        /* <DEDUP_REMOVED lines=35> */
[----:B------:R-:W-:Y:S02]  /*0230*/  IMAD R5, R13, R12, RZ ;  /* 0x0000000c0d057224 */ /* 0x000fe400078e02ff */
[----:B------:R-:W3:Y:S02]  /*0240*/  LDC.64 R26, c[0x0][0x450] ;  /* 0x00011400ff1a7b82 */ /* 0x000ee40000000a00 */
[----:B------:R-:W-:Y:S01]  /*0250*/  IMAD.HI.U32 R9, R9, R5, R8 ;  /* 0x0000000509097227 */ /* 0x000fe200078e0008 */
[----:B------:R-:W-:Y:S01]  /*0260*/  MOV R5, R4 ;  /* 0x0000000400057202 */ /* 0x000fe20000000f00 */
[----:B------:R-:W-:-:S04]  /*0270*/  UIMAD.WIDE.U32 UR4, UR20, UR8, URZ ;  /* 0x00000008140472a5 */ /* 0x000fc8000f8e00ff */
[----:B------:R-:W0:Y:S01]  /*0280*/  LDC R13, c[0x0][0x384] ;  /* 0x0000e100ff0d7b82 */ /* 0x000e220000000800 */
[----:B------:R-:W-:-:S05]  /*0290*/  IMAD.HI.U32 R4, R9, R5, RZ ;  /* 0x0000000509047227 */ /* 0x000fca00078e00ff */
[----:B----4-:R-:W-:-:S05]  /*02a0*/  IADD3 R6, PT, PT, -R4, RZ, RZ ;  /* 0x000000ff04067210 */ /* 0x010fca0007ffe1ff */
[----:B------:R-:W-:-:S05]  /*02b0*/  IMAD R5, R12, R6, R5 ;  /* 0x000000060c057224 */ /* 0x000fca00078e0205 */
[----:B------:R-:W-:-:S13]  /*02c0*/  ISETP.GT.U32.AND P2, PT, R12, R5, PT ;  /* 0x000000050c00720c */ /* 0x000fda0003f44070 */
[----:B------:R-:W-:-:S04]  /*02d0*/  @!P2 IADD3 R5, PT, PT, R5, -R12, RZ ;  /* 0x8000000c0505a210 */ /* 0x000fc80007ffe0ff */
[----:B------:R-:W-:Y:S02]  /*02e0*/  ISETP.GE.U32.AND P0, PT, R5, R12, PT ;  /* 0x0000000c0500720c */ /* 0x000fe40003f06070 */
[----:B------:R-:W-:Y:S01]  /*02f0*/  @!P2 IADD3 R4, PT, PT, R4, 0x1, RZ ;  /* 0x000000010404a810 */ /* 0x000fe20007ffe0ff */
[----:B------:R-:W-:Y:S01]  /*0300*/  UIMAD.WIDE.U32 UR6, UR20, UR12, URZ ;  /* 0x0000000c140672a5 */ /* 0x000fe2000f8e00ff */
[----:B------:R-:W-:Y:S01]  /*0310*/  LOP3.LUT R5, R0, R11, RZ, 0x3c, !PT ;  /* 0x0000000b00057212 */ /* 0x000fe200078e3cff */
[----:B------:R-:W-:Y:S01]  /*0320*/  UIMAD UR9, UR20, UR9, UR5 ;  /* 0x00000009140972a4 */ /* 0x000fe2000f8e0205 */
[----:B------:R-:W-:Y:S01]  /*0330*/  ISETP.NE.AND P1, PT, R11, RZ, PT ;  /* 0x000000ff0b00720c */ /* 0x000fe20003f25270 */
[----:B------:R-:W-:Y:S01]  /*0340*/  UIMAD UR8, UR20, UR13, UR7 ;  /* 0x0000000d140872a4 */ /* 0x000fe2000f8e0207 */
[----:B------:R-:W-:-:S05]  /*0350*/  ISETP.GE.AND P3, PT, R5, RZ, PT ;  /* 0x000000ff0500720c */ /* 0x000fca0003f66270 */
[----:B------:R-:W-:Y:S02]  /*0360*/  @P0 IADD3 R4, PT, PT, R4, 0x1, RZ ;  /* 0x0000000104040810 */ /* 0x000fe40007ffe0ff */
[----:B------:R-:W-:Y:S02]  /*0370*/  ISETP.GE.AND P0, PT, R28, 0x1, PT ;  /* 0x000000011c00780c */ /* 0x000fe40003f06270 */
[----:B------:R-:W-:Y:S02]  /*0380*/  MOV R7, UR5 ;  /* 0x0000000500077c02 */ /* 0x000fe40008000f00 */
[----:B------:R-:W-:Y:S02]  /*0390*/  MOV R6, UR4 ;  /* 0x0000000400067c02 */ /* 0x000fe40008000f00 */
[----:B------:R-:W-:Y:S02]  /*03a0*/  MOV R7, UR9 ;  /* 0x0000000900077c02 */ /* 0x000fe40008000f00 */
[----:B------:R-:W-:-:S02]  /*03b0*/  MOV R9, UR7 ;  /* 0x0000000700097c02 */ /* 0x000fc40008000f00 */
[----:B------:R-:W-:Y:S01]  /*03c0*/  MOV R5, R4 ;  /* 0x0000000400057202 */ /* 0x000fe20000000f00 */
[----:B------:R-:W-:Y:S01]  /*03d0*/  UIMAD.WIDE.U32 UR4, UR20, UR16, URZ ;  /* 0x00000010140472a5 */ /* 0x000fe2000f8e00ff */
[----:B------:R-:W-:Y:S01]  /*03e0*/  MOV R9, UR8 ;  /* 0x0000000800097c02 */ /* 0x000fe20008000f00 */
[----:B------:R-:W4:Y:S01]  /*03f0*/  LDCU.64 UR8, c[0x0][0x3d0] ;  /* 0x00007a00ff0877ac */ /* 0x000f220008000a00 */
[----:B------:R-:W-:Y:S01]  /*0400*/  MOV R8, UR6 ;  /* 0x0000000600087c02 */ /* 0x000fe20008000f00 */
[----:B------:R-:W-:Y:S01]  /*0410*/  IMAD.WIDE.U32 R6, R0, UR10, R6 ;  /* 0x0000000a00067c25 */ /* 0x000fe2000f8e0006 */
[----:B------:R-:W-:Y:S02]  /*0420*/  @!P3 IADD3 R5, PT, PT, -R5, RZ, RZ ;  /* 0x000000ff0505b210 */ /* 0x000fe40007ffe1ff */
[----:B------:R-:W-:Y:S01]  /*0430*/  @!P1 LOP3.LUT R5, RZ, R11, RZ, 0x33, !PT ;  /* 0x0000000bff059212 */ /* 0x000fe200078e33ff */
[----:B01234-:R-:W-:Y:S06]  /*0440*/  @!P0 EXIT ;  /* 0x000000000000894d */ /* 0x01ffec0003800000 */
[----:B------:R-:W0:Y:S01]  /*0450*/  S2R R4, SR_TID.X ;  /* 0x0000000000047919 */ /* 0x000e220000002100 */
[----:B------:R-:W-:Y:S01]  /*0460*/  IMAD R16, R0, UR11, R7 ;  /* 0x0000000b00107c24 */ /* 0x000fe2000f8e0207 */
[----:B------:R-:W-:Y:S01]  /*0470*/  UIMAD.WIDE.U32 UR6, UR20, UR8, URZ ;  /* 0x00000008140672a5 */ /* 0x000fe2000f8e00ff */
[----:B------:R-:W-:Y:S01]  /*0480*/  SHF.R.S32.HI R7, RZ, 0x1f, R5 ;  /* 0x0000001fff077819 */ /* 0x000fe20000011405 */
[----:B------:R-:W-:Y:S01]  /*0490*/  UIMAD UR5, UR20, UR17, UR5 ;  /* 0x00000011140572a4 */ /* 0x000fe2000f8e0205 */
[----:B------:R-:W-:Y:S01]  /*04a0*/  LEA R14, P0, R6, R14, 0x1 ;  /* 0x0000000e060e7211 */ /* 0x000fe200078008ff */
[----:B------:R-:W-:Y:S01]  /*04b0*/  UIMAD UR7, UR20, UR9, UR7 ;  /* 0x00000009140772a4 */ /* 0x000fe2000f8e0207 */
[----:B------:R-:W-:Y:S01]  /*04c0*/  IMAD.WIDE.U32 R8, R0, UR14, R8 ;  /* 0x0000000e00087c25 */ /* 0x000fe2000f8e0008 */
[----:B------:R-:W1:Y:S01]  /*04d0*/  LDCU UR8, c[0x0][0x38c] ;  /* 0x00007180ff0877ac */ /* 0x000e620008000800 */
[----:B------:R-:W-:Y:S02]  /*04e0*/  LEA.HI.X R16, R6, R15, R16, 0x1, P0 ;  /* 0x0000000f06107211 */ /* 0x000fe400000f0c10 */
[----:B------:R-:W-:-:S02]  /*04f0*/  IMAD R10, R7, R18, RZ ;  /* 0x00000012070a7224 */ /* 0x000fc400078e02ff */
[-C--:B------:R-:W-:Y:S02]  /*0500*/  IMAD R12, R7, R24.reuse, RZ ;  /* 0x00000018070c7224 */ /* 0x080fe400078e02ff */
[C---:B------:R-:W-:Y:S02]  /*0510*/  IMAD R19, R5.reuse, R19, R10 ;  /* 0x0000001305137224 */ /* 0x040fe400078e020a */
[----:B------:R-:W-:-:S04]  /*0520*/  IMAD.WIDE.U32 R10, R5, R24, UR6 ;  /* 0x00000006050a7e25 */ /* 0x000fc8000f8e0018 */
[C---:B------:R-:W-:Y:S01]  /*0530*/  IMAD R17, R5.reuse, R25, R12 ;  /* 0x0000001905117224 */ /* 0x040fe200078e020c */
[----:B------:R-:W-:Y:S01]  /*0540*/  LEA R12, P0, R8, R20, 0x1 ;  /* 0x00000014080c7211 */ /* 0x000fe200078008ff */
[----:B------:R-:W-:Y:S02]  /*0550*/  IMAD R9, R0, UR15, R9 ;  /* 0x0000000f00097c24 */ /* 0x000fe4000f8e0209 */
[----:B------:R-:W-:Y:S01]  /*0560*/  IMAD.WIDE.U32 R6, R5, R18, UR4 ;  /* 0x0000000405067e25 */ /* 0x000fe2000f8e0012 */
[----:B------:R-:W-:Y:S01]  /*0570*/  IADD3 R17, PT, PT, R11, R17, RZ ;  /* 0x000000110b117210 */ /* 0x000fe20007ffe0ff */
[----:B------:R-:W2:Y:S01]  /*0580*/  LDCU.U8 UR4, c[0x0][0x39e] ;  /* 0x000073c0ff0477ac */ /* 0x000ea20008000000 */
[----:B------:R-:W-:Y:S01]  /*0590*/  LEA.HI.X R11, R8, R21, R9, 0x1, P0 ;  /* 0x00000015080b7211 */ /* 0x000fe200000f0c09 */
[----:B------:R-:W-:Y:S01]  /*05a0*/  IMAD R5, R13, UR20, R0 ;  /* 0x000000140d057c24 */ /* 0x000fe2000f8e0200 */
[----:B------:R-:W-:Y:S01]  /*05b0*/  LEA R13, P2, R10, R26, 0x1 ;  /* 0x0000001a0a0d7211 */ /* 0x000fe200078408ff */
[----:B------:R-:W-:Y:S01]  /*05c0*/  IMAD.IADD R19, R7, 0x1, R19 ;  /* 0x0000000107137824 */ /* 0x000fe200078e0213 */
[----:B0-----:R-:W-:Y:S01]  /*05d0*/  SHF.L.U32 R9, R4, 0x5, RZ ;  /* 0x0000000504097819 */ /* 0x001fe200000006ff */
[----:B------:R-:W-:Y:S01]  /*05e0*/  IMAD R5, R5, R28, RZ ;  /* 0x0000001c05057224 */ /* 0x000fe200078e02ff */
[----:B------:R-:W-:-:S02]  /*05f0*/  LEA.HI.X R17, R10, R27, R17, 0x1, P2 ;  /* 0x0000001b0a117211 */ /* 0x000fc400010f0c11 */
[----:B------:R-:W-:Y:S01]  /*0600*/  LEA R15, P1, R6, R22, 0x1 ;  /* 0x00000016060f7211 */ /* 0x000fe200078208ff */
[----:B-1----:R-:W-:Y:S01]  /*0610*/  IMAD R5, R5, UR8, RZ ;  /* 0x0000000805057c24 */ /* 0x002fe2000f8e02ff */
[----:B------:R-:W-:Y:S02]  /*0620*/  SHF.L.U32 R10, R4, 0x4, RZ ;  /* 0x00000004040a7819 */ /* 0x000fe400000006ff */
[----:B------:R-:W-:Y:S02]  /*0630*/  LOP3.LUT R52, R9, 0x7c1f, R4, 0xc8, !PT ;  /* 0x00007c1f09347812 */ /* 0x000fe400078ec804 */
[----:B------:R-:W-:Y:S02]  /*0640*/  LEA.HI.X R19, R6, R23, R19, 0x1, P1 ;  /* 0x0000001706137211 */ /* 0x000fe400008f0c13 */
[----:B------:R-:W-:Y:S02]  /*0650*/  LOP3.LUT R21, R10, 0x3e00, RZ, 0xc0, !PT ;  /* 0x00003e000a157812 */ /* 0x000fe400078ec0ff */
[----:B------:R-:W-:-:S02]  /*0660*/  MOV R8, R14 ;  /* 0x0000000e00087202 */ /* 0x000fc40000000f00 */
[----:B------:R-:W-:Y:S02]  /*0670*/  MOV R7, R12 ;  /* 0x0000000c00077202 */ /* 0x000fe40000000f00 */
[----:B------:R-:W-:Y:S02]  /*0680*/  MOV R9, R16 ;  /* 0x0000001000097202 */ /* 0x000fe40000000f00 */
[----:B------:R-:W-:Y:S02]  /*0690*/  MOV R10, R11 ;  /* 0x0000000b000a7202 */ /* 0x000fe40000000f00 */
        /* <DEDUP_REMOVED lines=21> */
[----:B------:R-:W-:Y:S02]  /*07f0*/  MOV R6, RZ ;  /* 0x000000ff00067202 */ /* 0x000fe40000000f00 */
[----:B------:R-:W-:Y:S02]  /*0800*/  LOP3.LUT R21, R21, 0x1f, R4, 0xf8, !PT ;  /* 0x0000001f15157812 */ /* 0x000fe400078ef804 */
[----:B------:R-:W-:Y:S02]  /*0810*/  LOP3.LUT R52, R52, 0x360, RZ, 0xfc, !PT ;  /* 0x0000036034347812 */ /* 0x000fe400078efcff */
[----:B--2---:R-:W-:-:S07]  /*0820*/  MOV R15, R19 ;  /* 0x00000013000f7202 */ /* 0x004fce0000000f00 */
.L_x_1614:
[----:B0-----:R-:W0:Y:S01]  /*0830*/  LDC R19, c[0x0][0x388] ;  /* 0x0000e200ff137b82 */ /* 0x001e220000000800 */
[----:B------:R-:W-:Y:S01]  /*0840*/  SHF.L.U32 R187, R4, 0x4, RZ ;  /* 0x0000000404bb7819 */ /* 0x000fe200000006ff */
[----:B------:R-:W-:Y:S01]  /*0850*/  IMAD.WIDE.U32 R54, R21, 0x2, R8 ;  /* 0x0000000215367825 */ /* 0x000fe200078e0008 */
[----:B------:R-:W-:Y:S02]  /*0860*/  PRMT R58, RZ, 0x7610, R58 ;  /* 0x00007610ff3a7816 */ /* 0x000fe4000000003a */
[----:B------:R-:W-:Y:S02]  /*0870*/  LOP3.LUT R23, R187, 0x3e00, RZ, 0xc0, !PT ;  /* 0x00003e00bb177812 */ /* 0x000fe400078ec0ff */
[----:B------:R-:W-:Y:S02]  /*0880*/  PRMT R72, RZ, 0x7610, R72 ;  /* 0x00007610ff487816 */ /* 0x000fe40000000048 */
[----:B------:R-:W-:Y:S02]  /*0890*/  LOP3.LUT R90, R23, 0x1f, R4, 0xf8, !PT ;  /* 0x0000001f175a7812 */ /* 0x000fe400078ef804 */
[----:B------:R-:W-:-:S02]  /*08a0*/  PRMT R60, RZ, 0x7610, R60 ;  /* 0x00007610ff3c7816 */ /* 0x000fc4000000003c */
[C---:B------:R-:W-:Y:S02]  /*08b0*/  LOP3.LUT R23, R90.reuse, 0x20, RZ, 0xfc, !PT ;  /* 0x000000205a177812 */ /* 0x040fe400078efcff */
[C---:B------:R-:W-:Y:S02]  /*08c0*/  LOP3.LUT R25, R90.reuse, 0x40, RZ, 0xfc, !PT ;  /* 0x000000405a197812 */ /* 0x040fe400078efcff */
[----:B------:R-:W-:Y:S02]  /*08d0*/  LOP3.LUT R27, R90, 0x60, RZ, 0xfc, !PT ;  /* 0x000000605a1b7812 */ /* 0x000fe400078efcff */
[----:B------:R-:W-:Y:S02]  /*08e0*/  PRMT R74, RZ, 0x7610, R74 ;  /* 0x00007610ff4a7816 */ /* 0x000fe4000000004a */
[----:B------:R-:W-:Y:S02]  /*08f0*/  PRMT R70, RZ, 0x7610, R70 ;  /* 0x00007610ff467816 */ /* 0x000fe40000000046 */
[----:B------:R-:W-:Y:S01]  /*0900*/  PRMT R68, RZ, 0x7610, R68 ;  /* 0x00007610ff447816 */ /* 0x000fe20000000044 */
[----:B0-----:R-:W-:Y:S01]  /*0910*/  IMAD R88, R6, -0x200, R19 ;  /* 0xfffffe0006587824 */ /* 0x001fe200078e0213 */
[----:B------:R-:W-:-:S02]  /*0920*/  PRMT R66, RZ, 0x7610, R66 ;  /* 0x00007610ff427816 */ /* 0x000fc40000000042 */
[----:B------:R-:W-:Y:S02]  /*0930*/  PRMT R64, RZ, 0x7610, R64 ;  /* 0x00007610ff407816 */ /* 0x000fe40000000040 */
[-C--:B------:R-:W-:Y:S02]  /*0940*/  ISETP.GE.AND P0, PT, R21, R88.reuse, PT ;  /* 0x000000581500720c */ /* 0x080fe40003f06270 */
[C---:B------:R-:W-:Y:S02]  /*0950*/  LOP3.LUT R21, R90.reuse, 0x80, RZ, 0xfc, !PT ;  /* 0x000000805a157812 */ /* 0x040fe400078efcff */
[----:B------:R-:W-:Y:S02]  /*0960*/  P2R R39, PR, RZ, 0x1 ;  /* 0x00000001ff277803 */ /* 0x000fe40000000000 */
[----:B------:R-:W-:Y:S02]  /*0970*/  LEA R56, P0, R90, R7, 0x1 ;  /* 0x000000075a387211 */ /* 0x000fe400078008ff */
[----:B------:R-:W-:Y:S01]  /*0980*/  ISETP.GE.AND P3, PT, R21, R88, PT ;  /* 0x000000581500720c */ /* 0x000fe20003f66270 */
[----:B------:R-:W-:Y:S01]  /*0990*/  BAR.SYNC.DEFER_BLOCKING 0x0 ;  /* 0x0000000000007b1d */ /* 0x000fe20000010000 */
[----:B------:R-:W-:-:S02]  /*09a0*/  IADD3.X R57, PT, PT, RZ, R10, RZ, P0, !PT ;  /* 0x0000000aff397210 */ /* 0x000fc400007fe4ff */
[----:B------:R-:W-:Y:S02]  /*09b0*/  ISETP.NE.AND P0, PT, R39, RZ, PT ;  /* 0x000000ff2700720c */ /* 0x000fe40003f05270 */
[C---:B------:R-:W-:Y:S02]  /*09c0*/  LOP3.LUT R21, R90.reuse, 0xe0, RZ, 0xfc, !PT ;  /* 0x000000e05a157812 */ /* 0x040fe400078efcff */
[-C--:B------:R-:W-:Y:S02]  /*09d0*/  ISETP.GE.AND P6, PT, R23, R88.reuse, PT ;  /* 0x000000581700720c */ /* 0x080fe40003fc6270 */
[----:B------:R-:W-:Y:S02]  /*09e0*/  LOP3.LUT R23, R90, 0xa0, RZ, 0xfc, !PT ;  /* 0x000000a05a177812 */ /* 0x000fe400078efcff */
[-C--:B------:R-:W-:Y:S02]  /*09f0*/  ISETP.GE.AND P5, PT, R25, R88.reuse, PT ;  /* 0x000000581900720c */ /* 0x080fe40003fa6270 */
[----:B------:R-:W-:-:S02]  /*0a00*/  ISETP.GE.AND P2, PT, R23, R88, PT ;  /* 0x000000581700720c */ /* 0x000fc40003f46270 */
[C---:B------:R-:W-:Y:S02]  /*0a10*/  LOP3.LUT R23, R90.reuse, 0x100, RZ, 0xfc, !PT ;  /* 0x000001005a177812 */ /* 0x040fe400078efcff */
[C---:B------:R-:W-:Y:S02]  /*0a20*/  LOP3.LUT R25, R90.reuse, 0xc0, RZ, 0xfc, !PT ;  /* 0x000000c05a197812 */ /* 0x040fe400078efcff */
[-C--:B------:R-:W-:Y:S02]  /*0a30*/  ISETP.GE.AND P4, PT, R27, R88.reuse, PT ;  /* 0x000000581b00720c */ /* 0x080fe40003f86270 */
[-C--:B------:R-:W-:Y:S02]  /*0a40*/  ISETP.GE.AND P1, PT, R25, R88.reuse, PT ;  /* 0x000000581900720c */ /* 0x080fe40003f26270 */
[----:B------:R-:W-:Y:S01]  /*0a50*/  LOP3.LUT R25, R90, 0x120, RZ, 0xfc, !PT ;  /* 0x000001205a197812 */ /* 0x000fe200078efcff */
[----:B------:R-:W2:Y:S01]  /*0a60*/  @!P0 LDG.E.U16 R58, desc[UR18][R54.64] ;  /* 0x00000012363a8981 */ /* 0x000ea2000c1e1500 */
[----:B------:R-:W-:-:S02]  /*0a70*/  ISETP.GE.AND P0, PT, R21, R88, PT ;  /* 0x000000581500720c */ /* 0x000fc40003f06270 */
[C---:B------:R-:W-:Y:S01]  /*0a80*/  LOP3.LUT R27, R90.reuse, 0x140, RZ, 0xfc, !PT ;  /* 0x000001405a1b7812 */ /* 0x040fe200078efcff */
[----:B------:R-:W3:Y:S01]  /*0a90*/  @!P6 LDG.E.U16 R60, desc[UR18][R54.64+0x40] ;  /* 0x00004012363ce981 */ /* 0x000ee2000c1e1500 */
[----:B------:R-:W-:Y:S02]  /*0aa0*/  P2R R21, PR, RZ, 0x1 ;  /* 0x00000001ff157803 */ /* 0x000fe40000000000 */
[----:B------:R-:W-:Y:S01]  /*0ab0*/  PRMT R62, RZ, 0x7610, R62 ;  /* 0x00007610ff3e7816 */ /* 0x000fe2000000003e */
[----:B------:R-:W4:Y:S01]  /*0ac0*/  @!P2 LDG.E.U16 R68, desc[UR18][R54.64+0x140] ;  /* 0x000140123644a981 */ /* 0x000f22000c1e1500 */
[C---:B------:R-:W-:Y:S02]  /*0ad0*/  LOP3.LUT R29, R90.reuse, 0x160, RZ, 0xfc, !PT ;  /* 0x000001605a1d7812 */ /* 0x040fe400078efcff */
[----:B------:R-:W-:Y:S01]  /*0ae0*/  LOP3.LUT R31, R90, 0x180, RZ, 0xfc, !PT ;  /* 0x000001805a1f7812 */ /* 0x000fe200078efcff */
[----:B------:R-:W4:Y:S01]  /*0af0*/  @!P1 LDG.E.U16 R70, desc[UR18][R54.64+0x180] ;  /* 0x0001801236469981 */ /* 0x000f22000c1e1500 */
[----:B------:R-:W-:-:S02]  /*0b00*/  P2R R51, PR, RZ, 0x2 ;  /* 0x00000002ff337803 */ /* 0x000fc40000000000 */
[C---:B------:R-:W-:Y:S01]  /*0b10*/  LOP3.LUT R33, R90.reuse, 0x1a0, RZ, 0xfc, !PT ;  /* 0x000001a05a217812 */ /* 0x040fe200078efcff */
[----:B------:R-:W4:Y:S01]  /*0b20*/  @!P0 LDG.E.U16 R72, desc[UR18][R54.64+0x1c0] ;  /* 0x0001c01236488981 */ /* 0x000f22000c1e1500 */
[-C--:B------:R-:W-:Y:S02]  /*0b30*/  ISETP.GE.AND P0, PT, R23, R88.reuse, PT ;  /* 0x000000581700720c */ /* 0x080fe40003f06270 */
[----:B------:R-:W-:Y:S01]  /*0b40*/  P2R R49, PR, RZ, 0x4 ;  /* 0x00000004ff317803 */ /* 0x000fe20000000000 */
[----:B------:R-:W4:Y:S01]  /*0b50*/  @!P3 LDG.E.U16 R66, desc[UR18][R54.64+0x100] ;  /* 0x000100123642b981 */ /* 0x000f22000c1e1500 */
[----:B------:R-:W-:Y:S02]  /*0b60*/  P2R R23, PR, RZ, 0x1 ;  /* 0x00000001ff177803 */ /* 0x000fe40000000000 */
[----:B------:R-:W-:Y:S01]  /*0b70*/  LOP3.LUT R35, R90, 0x1c0, RZ, 0xfc, !PT ;  /* 0x000001c05a237812 */ /* 0x000fe200078efcff */
[----:B------:R-:W4:Y:S01]  /*0b80*/  @!P4 LDG.E.U16 R64, desc[UR18][R54.64+0xc0] ;  /* 0x0000c0123640c981 */ /* 0x000f22000c1e1500 */
[----:B------:R-:W-:-:S02]  /*0b90*/  ISETP.GE.AND P1, PT, R27, R88, PT ;  /* 0x000000581b00720c */ /* 0x000fc40003f26270 */
[----:B------:R-:W-:Y:S01]  /*0ba0*/  P2R R47, PR, RZ, 0x8 ;  /* 0x00000008ff2f7803 */ /* 0x000fe20000000000 */
[----:B------:R-:W4:Y:S01]  /*0bb0*/  @!P5 LDG.E.U16 R62, desc[UR18][R54.64+0x80] ;  /* 0x00008012363ed981 */ /* 0x000f22000c1e1500 */
[----:B------:R-:W-:Y:S02]  /*0bc0*/  LOP3.LUT R37, R90, 0x1e0, RZ, 0xfc, !PT ;  /* 0x000001e05a257812 */ /* 0x000fe400078efcff */
[----:B------:R-:W-:Y:S01]  /*0bd0*/  P2R R45, PR, RZ, 0x10 ;  /* 0x00000010ff2d7803 */ /* 0x000fe20000000000 */
[----:B------:R-:W4:Y:S01]  /*0be0*/  @!P0 LDG.E.U16 R74, desc[UR18][R54.64+0x200] ;  /* 0x00020012364a8981 */ /* 0x000f22000c1e1500 */
[-C--:B------:R-:W-:Y:S02]  /*0bf0*/  ISETP.GE.AND P0, PT, R25, R88.reuse, PT ;  /* 0x000000581900720c */ /* 0x080fe40003f06270 */
[-C--:B------:R-:W-:Y:S02]  /*0c00*/  ISETP.GE.AND P2, PT, R29, R88.reuse, PT ;  /* 0x000000581d00720c */ /* 0x080fe40003f46270 */
[----:B------:R-:W-:-:S02]  /*0c10*/  ISETP.GE.AND P3, PT, R31, R88, PT ;  /* 0x000000581f00720c */ /* 0x000fc40003f66270 */
[----:B------:R-:W-:Y:S02]  /*0c20*/  P2R R43, PR, RZ, 0x20 ;  /* 0x00000020ff2b7803 */ /* 0x000fe40000000000 */
[-C--:B------:R-:W-:Y:S02]  /*0c30*/  ISETP.GE.AND P4, PT, R33, R88.reuse, PT ;  /* 0x000000582100720c */ /* 0x080fe40003f86270 */
[----:B------:R-:W-:Y:S02]  /*0c40*/  P2R R41, PR, RZ, 0x40 ;  /* 0x00000040ff297803 */ /* 0x000fe40000000000 */
[-C--:B------:R-:W-:Y:S02]  /*0c50*/  ISETP.GE.AND P5, PT, R35, R88.reuse, PT ;  /* 0x000000582300720c */ /* 0x080fe40003fa6270 */
[----:B------:R-:W-:Y:S02]  /*0c60*/  ISETP.GE.AND P6, PT, R37, R88, PT ;  /* 0x000000582500720c */ /* 0x000fe40003fc6270 */
[----:B------:R-:W-:-:S02]  /*0c70*/  PRMT R76, RZ, 0x7610, R76 ;  /* 0x00007610ff4c7816 */ /* 0x000fc4000000004c */
[----:B------:R-:W-:Y:S02]  /*0c80*/  PRMT R78, RZ, 0x7610, R78 ;  /* 0x00007610ff4e7816 */ /* 0x000fe4000000004e */
[----:B------:R-:W-:Y:S02]  /*0c90*/  PRMT R80, RZ, 0x7610, R80 ;  /* 0x00007610ff507816 */ /* 0x000fe40000000050 */
[----:B------:R-:W-:Y:S01]  /*0ca0*/  PRMT R82, RZ, 0x7610, R82 ;  /* 0x00007610ff527816 */ /* 0x000fe20000000052 */
[----:B------:R-:W4:Y:S01]  /*0cb0*/  @!P0 LDG.E.U16 R76, desc[UR18][R54.64+0x240] ;  /* 0x00024012364c8981 */ /* 0x000f22000c1e1500 */
        /* <DEDUP_REMOVED lines=8> */
[----:B------:R0:W4:Y:S01]  /*0d40*/  @!P6 LDG.E.U16 R59, desc[UR18][R54.64+0x3c0] ;  /* 0x0003c012363be981 */ /* 0x000122000c1e1500 */
[----:B------:R-:W-:-:S02]  /*0d50*/  P2R R95, PR, RZ, 0x1 ;  /* 0x00000001ff5f7803 */ /* 0x000fc40000000000 */
[----:B------:R-:W-:Y:S01]  /*0d60*/  ISETP.NE.AND P0, PT, R23, RZ, PT ;  /* 0x000000ff1700720c */ /* 0x000fe20003f05270 */
[----:B------:R-:W1:Y:S03]  /*0d70*/  S2R R88, SR_CgaCtaId ;  /* 0x0000000000587919 */ /* 0x000e660000008800 */
[----:B------:R-:W-:Y:S02]  /*0d80*/  P2R R93, PR, RZ, 0x1 ;  /* 0x00000001ff5d7803 */ /* 0x000fe40000000000 */
[----:B------:R-:W-:Y:S02]  /*0d90*/  ISETP.NE.AND P0, PT, R21, RZ, PT ;  /* 0x000000ff1500720c */ /* 0x000fe40003f05270 */
[----:B------:R-:W0:Y:S02]  /*0da0*/  S2R R21, SR_LANEID ;  /* 0x0000000000157919 */ /* 0x000e240000000000 */
[----:B------:R-:W-:-:S02]  /*0db0*/  P2R R91, PR, RZ, 0x1 ;  /* 0x00000001ff5b7803 */ /* 0x000fc40000000000 */
[----:B------:R-:W-:-:S04]  /*0dc0*/  ISETP.NE.AND P0, PT, R51, RZ, PT ;  /* 0x000000ff3300720c */ /* 0x000fc80003f05270 */
[----:B------:R-:W-:Y:S02]  /*0dd0*/  P2R R89, PR, RZ, 0x1 ;  /* 0x00000001ff597803 */ /* 0x000fe40000000000 */
[----:B------:R-:W-:Y:S02]  /*0de0*/  ISETP.NE.AND P0, PT, R49, RZ, PT ;  /* 0x000000ff3100720c */ /* 0x000fe40003f05270 */
[----:B------:R-:W-:Y:S02]  /*0df0*/  MOV R23, 0x400 ;  /* 0x0000040000177802 */ /* 0x000fe40000000f00 */
[----:B------:R-:W-:Y:S02]  /*0e00*/  P2R R87, PR, RZ, 0x1 ;  /* 0x00000001ff577803 */ /* 0x000fe40000000000 */
[----:B------:R-:W-:-:S04]  /*0e10*/  ISETP.NE.AND P0, PT, R47, RZ, PT ;  /* 0x000000ff2f00720c */ /* 0x000fc80003f05270 */
[----:B------:R-:W-:Y:S02]  /*0e20*/  P2R R85, PR, RZ, 0x1 ;  /* 0x00000001ff557803 */ /* 0x000fe40000000000 */
[----:B-1----:R-:W-:Y:S02]  /*0e30*/  LEA R23, R88, R23, 0x18 ;  /* 0x0000001758177211 */ /* 0x002fe400078ec0ff */
[----:B------:R-:W-:Y:S02]  /*0e40*/  ISETP.NE.AND P0, PT, R45, RZ, PT ;  /* 0x000000ff2d00720c */ /* 0x000fe40003f05270 */
[C---:B0-----:R-:W-:Y:S01]  /*0e50*/  IADD3 R90, PT, PT, R21.reuse, 0x20, RZ ;  /* 0x00000020155a7810 */ /* 0x041fe20007ffe0ff */
[C---:B------:R-:W-:Y:S01]  /*0e60*/  VIADD R54, R21.reuse, 0x40 ;  /* 0x0000004015367836 */ /* 0x040fe20000000000 */
[-C--:B------:R-:W-:Y:S02]  /*0e70*/  LEA.HI.SX32 R88, R21, R21.reuse, 0x1b ;  /* 0x0000001515587211 */ /* 0x080fe400078fdaff */
[----:B------:R-:W-:-:S02]  /*0e80*/  LEA.HI.SX32 R90, R90, R21, 0x1b ;  /* 0x000000155a5a7211 */ /* 0x000fc400078fdaff */
[----:B------:R-:W-:Y:S02]  /*0e90*/  LEA R25, R88, R23, 0x1 ;  /* 0x0000001758197211 */ /* 0x000fe400078e08ff */
[----:B------:R-:W-:Y:S02]  /*0ea0*/  LEA.HI.SX32 R54, R54, R21, 0x1b ;  /* 0x0000001536367211 */ /* 0x000fe400078fdaff */
[----:B------:R-:W-:Y:S02]  /*0eb0*/  P2R R83, PR, RZ, 0x1 ;  /* 0x00000001ff537803 */ /* 0x000fe40000000000 */
[----:B------:R-:W-:Y:S02]  /*0ec0*/  LEA R27, R90, R23, 0x1 ;  /* 0x000000175a1b7211 */ /* 0x000fe400078e08ff */
[----:B------:R-:W-:Y:S02]  /*0ed0*/  ISETP.NE.AND P0, PT, R43, RZ, PT ;  /* 0x000000ff2b00720c */ /* 0x000fe40003f05270 */
[----:B------:R-:W-:-:S02]  /*0ee0*/  IADD3 R88, PT, PT, R21, 0x60, RZ ;  /* 0x0000006015587810 */ /* 0x000fc40007ffe0ff */
[C---:B------:R-:W-:Y:S02]  /*0ef0*/  IADD3 R90, PT, PT, R21.reuse, 0x80, RZ ;  /* 0x00000080155a7810 */ /* 0x040fe40007ffe0ff */
[----:B------:R-:W-:Y:S02]  /*0f00*/  LEA R29, R54, R23, 0x1 ;  /* 0x00000017361d7211 */ /* 0x000fe400078e08ff */
[----:B------:R-:W-:Y:S02]  /*0f10*/  IADD3 R54, PT, PT, R21, 0xe0, RZ ;  /* 0x000000e015367810 */ /* 0x000fe40007ffe0ff */
[----:B------:R-:W-:Y:S02]  /*0f20*/  P2R R81, PR, RZ, 0x1 ;  /* 0x00000001ff517803 */ /* 0x000fe40000000000 */
[----:B------:R-:W-:Y:S02]  /*0f30*/  ISETP.NE.AND P0, PT, R41, RZ, PT ;  /* 0x000000ff2900720c */ /* 0x000fe40003f05270 */
[----:B------:R-:W-:-:S02]  /*0f40*/  IADD3 R92, PT, PT, R21, 0xa0, RZ ;  /* 0x000000a0155c7810 */ /* 0x000fc40007ffe0ff */
[-C--:B------:R-:W-:Y:S02]  /*0f50*/  LEA.HI.SX32 R88, R88, R21.reuse, 0x1b ;  /* 0x0000001558587211 */ /* 0x080fe400078fdaff */
[----:B------:R-:W-:Y:S02]  /*0f60*/  IADD3 R94, PT, PT, R21, 0xc0, RZ ;  /* 0x000000c0155e7810 */ /* 0x000fe40007ffe0ff */
[-C--:B------:R-:W-:Y:S02]  /*0f70*/  LEA.HI.SX32 R90, R90, R21.reuse, 0x1b ;  /* 0x000000155a5a7211 */ /* 0x080fe400078fdaff */
[-C--:B------:R-:W-:Y:S02]  /*0f80*/  LEA.HI.SX32 R54, R54, R21.reuse, 0x1b ;  /* 0x0000001536367211 */ /* 0x080fe400078fdaff */
[----:B------:R-:W-:Y:S02]  /*0f90*/  P2R R79, PR, RZ, 0x1 ;  /* 0x00000001ff4f7803 */ /* 0x000fe40000000000 */
[----:B------:R-:W-:-:S02]  /*0fa0*/  LEA.HI.SX32 R92, R92, R21, 0x1b ;  /* 0x000000155c5c7211 */ /* 0x000fc400078fdaff */
[----:B------:R-:W-:Y:S02]  /*0fb0*/  LEA R31, R88, R23, 0x1 ;  /* 0x00000017581f7211 */ /* 0x000fe400078e08ff */
[----:B------:R-:W-:Y:S02]  /*0fc0*/  ISETP.NE.AND P0, PT, R39, RZ, PT ;  /* 0x000000ff2700720c */ /* 0x000fe40003f05270 */
[----:B------:R-:W-:Y:S02]  /*0fd0*/  LEA.HI.SX32 R94, R94, R21, 0x1b ;  /* 0x000000155e5e7211 */ /* 0x000fe400078fdaff */
[----:B------:R-:W-:Y:S02]  /*0fe0*/  LEA R33, R90, R23, 0x1 ;  /* 0x000000175a217211 */ /* 0x000fe400078e08ff */
[C---:B------:R-:W-:Y:S02]  /*0ff0*/  IADD3 R88, PT, PT, R21.reuse, 0x140, RZ ;  /* 0x0000014015587810 */ /* 0x040fe40007ffe0ff */
[----:B------:R-:W-:-:S02]  /*1000*/  IADD3 R90, PT, PT, R21, 0x160, RZ ;  /* 0x00000160155a7810 */ /* 0x000fc40007ffe0ff */
[-C--:B------:R-:W-:Y:S02]  /*1010*/  LEA R39, R54, R23.reuse, 0x1 ;  /* 0x0000001736277211 */ /* 0x080fe400078e08ff */
[----:B------:R-:W-:Y:S02]  /*1020*/  IADD3 R54, PT, PT, R21, 0x180, RZ ;  /* 0x0000018015367810 */ /* 0x000fe40007ffe0ff */
[-C--:B------:R-:W-:Y:S02]  /*1030*/  LEA R35, R92, R23.reuse, 0x1 ;  /* 0x000000175c237211 */ /* 0x080fe400078e08ff */
[----:B------:R-:W-:Y:S02]  /*1040*/  LEA R37, R94, R23, 0x1 ;  /* 0x000000175e257211 */ /* 0x000fe400078e08ff */
[-C--:B------:R-:W-:Y:S02]  /*1050*/  LEA.HI.SX32 R88, R88, R21.reuse, 0x1b ;  /* 0x0000001558587211 */ /* 0x080fe400078fdaff */
[----:B------:R-:W-:-:S02]  /*1060*/  LEA.HI.SX32 R90, R90, R21, 0x1b ;  /* 0x000000155a5a7211 */ /* 0x000fc400078fdaff */
[----:B------:R-:W-:Y:S02]  /*1070*/  LEA.HI.SX32 R54, R54, R21, 0x1b ;  /* 0x0000001536367211 */ /* 0x000fe400078fdaff */
[C---:B------:R-:W-:Y:S02]  /*1080*/  SHF.L.U32 R55, R21.reuse, 0x4, RZ ;  /* 0x0000000415377819 */ /* 0x040fe400000006ff */
[-C--:B------:R-:W-:Y:S02]  /*1090*/  LEA R45, R88, R23.reuse, 0x1 ;  /* 0x00000017582d7211 */ /* 0x080fe400078e08ff */
[-C--:B------:R-:W-:Y:S02]  /*10a0*/  LEA R47, R90, R23.reuse, 0x1 ;  /* 0x000000175a2f7211 */ /* 0x080fe400078e08ff */
[----:B------:R-:W-:Y:S01]  /*10b0*/  LEA R49, R54, R23, 0x1 ;  /* 0x0000001736317211 */ /* 0x000fe200078e08ff */
[----:B--2---:R0:W-:Y:S04]  /*10c0*/  STS.U16 [R25], R58 ;  /* 0x0000003a19007388 */ /* 0x0041e80000000400 */
[----:B---3--:R1:W-:Y:S01]  /*10d0*/  STS.U16 [R27+0x40], R60 ;  /* 0x0000403c1b007388 */ /* 0x0083e20000000400 */
[----:B0-----:R-:W-:-:S02]  /*10e0*/  IADD3 R58, PT, PT, R21, 0x100, RZ ;  /* 0x00000100153a7810 */ /* 0x001fc40007ffe0ff */
[----:B-1----:R-:W-:Y:S02]  /*10f0*/  IADD3 R60, PT, PT, R21, 0x120, RZ ;  /* 0x00000120153c7810 */ /* 0x002fe40007ffe0ff */
[-C--:B------:R-:W-:Y:S02]  /*1100*/  LEA.HI.SX32 R58, R58, R21.reuse, 0x1b ;  /* 0x000000153a3a7211 */ /* 0x080fe400078fdaff */
[----:B------:R-:W-:-:S03]  /*1110*/  LEA.HI.SX32 R60, R60, R21, 0x1b ;  /* 0x000000153c3c7211 */ /* 0x000fc600078fdaff */
[----:B------:R-:W-:Y:S01]  /*1120*/  IMAD R41, R58, 0x2, R23 ;  /* 0x000000023a297824 */ /* 0x000fe200078e0217 */
[C---:B------:R-:W-:Y:S02]  /*1130*/  IADD3 R58, PT, PT, R21.reuse, 0x1a0, RZ ;  /* 0x000001a0153a7810 */ /* 0x040fe40007ffe0ff */
[----:B------:R-:W-:Y:S02]  /*1140*/  LEA R43, R60, R23, 0x1 ;  /* 0x000000173c2b7211 */ /* 0x000fe400078e08ff */
[----:B------:R-:W-:Y:S01]  /*1150*/  IADD3 R60, PT, PT, R21, 0x1c0, RZ ;  /* 0x000001c0153c7810 */ /* 0x000fe20007ffe0ff */
[----:B----4-:R0:W-:Y:S01]  /*1160*/  STS.U16 [R29+0x80], R62 ;  /* 0x0000803e1d007388 */ /* 0x0101e20000000400 */
[----:B------:R-:W-:-:S03]  /*1170*/  LEA.HI.SX32 R58, R58, R21, 0x1b ;  /* 0x000000153a3a7211 */ /* 0x000fc600078fdaff */
[----:B------:R-:W-:Y:S01]  /*1180*/  STS.U16 [R31+0xc0], R64 ;  /* 0x0000c0401f007388 */ /* 0x000fe20000000400 */
[----:B------:R-:W-:-:S03]  /*1190*/  LEA.HI.SX32 R60, R60, R21, 0x1b ;  /* 0x000000153c3c7211 */ /* 0x000fc600078fdaff */
[----:B------:R-:W-:Y:S01]  /*11a0*/  STS.U16 [R33+0x100], R66 ;  /* 0x0001004221007388 */ /* 0x000fe20000000400 */
[----:B0-----:R-:W-:-:S03]  /*11b0*/  IADD3 R62, PT, PT, R21, 0x1e0, RZ ;  /* 0x000001e0153e7810 */ /* 0x001fc60007ffe0ff */
[----:B------:R-:W-:Y:S01]  /*11c0*/  STS.U16 [R35+0x140], R68 ;  /* 0x0001404423007388 */ /* 0x000fe20000000400 */
[----:B------:R-:W-:Y:S02]  /*11d0*/  LEA R51, R58, R23, 0x1 ;  /* 0x000000173a337211 */ /* 0x000fe400078e08ff */
[----:B------:R-:W-:Y:S01]  /*11e0*/  LEA.HI.SX32 R62, R62, R21, 0x1b ;  /* 0x000000153e3e7211 */ /* 0x000fe200078fdaff */
[----:B------:R-:W-:Y:S01]  /*11f0*/  STS.U16 [R37+0x180], R70 ;  /* 0x0001804625007388 */ /* 0x000fe20000000400 */
[----:B------:R-:W-:-:S03]  /*1200*/  LEA.HI.SX32 R58, R55, R55, 0x1b ;  /* 0x00000037373a7211 */ /* 0x000fc600078fdaff */
[----:B------:R-:W-:Y:S01]  /*1210*/  STS.U16 [R39+0x1c0], R72 ;  /* 0x0001c04827007388 */ /* 0x000fe20000000400 */
[----:B------:R-:W-:-:S03]  /*1220*/  LEA R53, R60, R23, 0x1 ;  /* 0x000000173c357211 */ /* 0x000fc600078e08ff */
[----:B------:R-:W-:Y:S01]  /*1230*/  STS.U16 [R41+0x200], R74 ;  /* 0x0002004a29007388 */ /* 0x000fe20000000400 */
[----:B------:R-:W-:-:S03]  /*1240*/  LEA R54, R62, R23, 0x1 ;  /* 0x000000173e367211 */ /* 0x000fc600078e08ff */
[----:B------:R0:W-:Y:S01]  /*1250*/  STS.U16 [R43+0x240], R76 ;  /* 0x0002404c2b007388 */ /* 0x0001e20000000400 */
[----:B------:R-:W-:-:S03]  /*1260*/  LEA R55, R58, R23, 0x1 ;  /* 0x000000173a377211 */ /* 0x000fc600078e08ff */
[----:B------:R1:W-:Y:S04]  /*1270*/  STS.U16 [R45+0x280], R78 ;  /* 0x0002804e2d007388 */ /* 0x0003e80000000400 */
[----:B------:R2:W-:Y:S04]  /*1280*/  STS.U16 [R47+0x2c0], R80 ;  /* 0x0002c0502f007388 */ /* 0x0005e80000000400 */
[----:B------:R3:W-:Y:S04]  /*1290*/  STS.U16 [R49+0x300], R82 ;  /* 0x0003005231007388 */ /* 0x0007e80000000400 */
[----:B------:R4:W-:Y:S04]  /*12a0*/  STS.U16 [R51+0x340], R84 ;  /* 0x0003405433007388 */ /* 0x0009e80000000400 */
        /* <DEDUP_REMOVED lines=22> */
[----:B------:R-:W4:Y:S01]  /*1410*/  @!P0 LDG.E.U16 R60, desc[UR18][R56.64] ;  /* 0x00000012383c8981 */ /* 0x000f22000c1e1500 */
[----:B------:R-:W-:Y:S02]  /*1420*/  ISETP.NE.AND P0, PT, R79, RZ, PT ;  /* 0x000000ff4f00720c */ /* 0x000fe40003f05270 */
[----:B------:R-:W-:-:S11]  /*1430*/  PRMT R62, RZ, 0x7610, R62 ;  /* 0x00007610ff3e7816 */ /* 0x000fd6000000003e */
[----:B------:R-:W4:Y:S01]  /*1440*/  @!P0 LDG.E.U16 R58, desc[UR18][R56.64+0x40] ;  /* 0x00004012383a8981 */ /* 0x000f22000c1e1500 */
[----:B------:R-:W-:Y:S02]  /*1450*/  ISETP.NE.AND P0, PT, R81, RZ, PT ;  /* 0x000000ff5100720c */ /* 0x000fe40003f05270 */
[----:B0-----:R-:W-:-:S11]  /*1460*/  PRMT R76, RZ, 0x7610, R76 ;  /* 0x00007610ff4c7816 */ /* 0x001fd6000000004c */
[----:B------:R-:W4:Y:S01]  /*1470*/  @!P0 LDG.E.U16 R62, desc[UR18][R56.64+0x80] ;  /* 0x00008012383e8981 */ /* 0x000f22000c1e1500 */
[----:B------:R-:W-:Y:S02]  /*1480*/  ISETP.NE.AND P0, PT, R83, RZ, PT ;  /* 0x000000ff5300720c */ /* 0x000fe40003f05270 */
[----:B-1----:R-:W-:-:S11]  /*1490*/  PRMT R78, RZ, 0x7610, R78 ;  /* 0x00007610ff4e7816 */ /* 0x002fd6000000004e */
[----:B------:R-:W4:Y:S01]  /*14a0*/  @!P0 LDG.E.U16 R76, desc[UR18][R56.64+0xc0] ;  /* 0x0000c012384c8981 */ /* 0x000f22000c1e1500 */
[----:B------:R-:W-:Y:S02]  /*14b0*/  ISETP.NE.AND P0, PT, R85, RZ, PT ;  /* 0x000000ff5500720c */ /* 0x000fe40003f05270 */
[----:B--2---:R-:W-:-:S11]  /*14c0*/  PRMT R80, RZ, 0x7610, R80 ;  /* 0x00007610ff507816 */ /* 0x004fd60000000050 */
[----:B------:R-:W2:Y:S01]  /*14d0*/  @!P0 LDG.E.U16 R78, desc[UR18][R56.64+0x100] ;  /* 0x00010012384e8981 */ /* 0x000ea2000c1e1500 */
[----:B------:R-:W-:Y:S02]  /*14e0*/  ISETP.NE.AND P0, PT, R87, RZ, PT ;  /* 0x000000ff5700720c */ /* 0x000fe40003f05270 */
[----:B---3--:R-:W-:-:S11]  /*14f0*/  PRMT R82, RZ, 0x7610, R82 ;  /* 0x00007610ff527816 */ /* 0x008fd60000000052 */
[----:B------:R-:W3:Y:S01]  /*1500*/  @!P0 LDG.E.U16 R80, desc[UR18][R56.64+0x140] ;  /* 0x0001401238508981 */ /* 0x000ee2000c1e1500 */
[----:B------:R-:W-:Y:S02]  /*1510*/  ISETP.NE.AND P0, PT, R89, RZ, PT ;  /* 0x000000ff5900720c */ /* 0x000fe40003f05270 */
[----:B----4-:R-:W-:-:S11]  /*1520*/  PRMT R84, RZ, 0x7610, R84 ;  /* 0x00007610ff547816 */ /* 0x010fd60000000054 */
[----:B------:R-:W4:Y:S01]  /*1530*/  @!P0 LDG.E.U16 R82, desc[UR18][R56.64+0x180] ;  /* 0x0001801238528981 */ /* 0x000f22000c1e1500 */
[----:B------:R-:W-:Y:S02]  /*1540*/  ISETP.NE.AND P0, PT, R91, RZ, PT ;  /* 0x000000ff5b00720c */ /* 0x000fe40003f05270 */
[----:B------:R-:W-:-:S11]  /*1550*/  PRMT R86, RZ, 0x7610, R86 ;  /* 0x00007610ff567816 */ /* 0x000fd60000000056 */
[----:B------:R-:W4:Y:S01]  /*1560*/  @!P0 LDG.E.U16 R84, desc[UR18][R56.64+0x1c0] ;  /* 0x0001c01238548981 */ /* 0x000f22000c1e1500 */
[----:B------:R-:W-:Y:S02]  /*1570*/  ISETP.NE.AND P0, PT, R93, RZ, PT ;  /* 0x000000ff5d00720c */ /* 0x000fe40003f05270 */
[----:B------:R-:W-:Y:S02]  /*1580*/  PRMT R88, RZ, 0x7610, R88 ;  /* 0x00007610ff587816 */ /* 0x000fe40000000058 */
[----:B------:R-:W-:Y:S02]  /*1590*/  PRMT R90, RZ, 0x7610, R90 ;  /* 0x00007610ff5a7816 */ /* 0x000fe4000000005a */
[----:B------:R-:W-:Y:S02]  /*15a0*/  PRMT R92, RZ, 0x7610, R92 ;  /* 0x00007610ff5c7816 */ /* 0x000fe4000000005c */
[----:B------:R-:W-:Y:S02]  /*15b0*/  PRMT R94, RZ, 0x7610, R94 ;  /* 0x00007610ff5e7816 */ /* 0x000fe4000000005e */
[----:B------:R-:W-:Y:S01]  /*15c0*/  PRMT R96, RZ, 0x7610, R96 ;  /* 0x00007610ff607816 */ /* 0x000fe20000000060 */
[----:B------:R-:W4:Y:S04]  /*15d0*/  @!P1 LDG.E.U16 R90, desc[UR18][R56.64+0x280] ;  /* 0x00028012385a9981 */ /* 0x000f28000c1e1500 */
[----:B------:R-:W4:Y:S01]  /*15e0*/  @!P0 LDG.E.U16 R86, desc[UR18][R56.64+0x200] ;  /* 0x0002001238568981 */ /* 0x000f22000c1e1500 */
[----:B------:R-:W-:-:S02]  /*15f0*/  ISETP.NE.AND P0, PT, R95, RZ, PT ;  /* 0x000000ff5f00720c */ /* 0x000fc40003f05270 */
        /* <DEDUP_REMOVED lines=8> */
[----:B------:R-:W-:Y:S03]  /*1680*/  BSSY.RECONVERGENT B0, `(.L_x_1578) ;  /* 0x0000057000007945 */ /* 0x000fe60003800200 */
[----:B------:R-:W-:Y:S04]  /*1690*/  STS.U16 [R25], R60 ;  /* 0x0000003c19007388 */ /* 0x000fe80000000400 */
[----:B------:R-:W-:Y:S04]  /*16a0*/  STS.U16 [R27+0x40], R58 ;  /* 0x0000403a1b007388 */ /* 0x000fe80000000400 */
[----:B------:R-:W-:Y:S04]  /*16b0*/  STS.U16 [R29+0x80], R62 ;  /* 0x0000803e1d007388 */ /* 0x000fe80000000400 */
[----:B------:R-:W-:Y:S04]  /*16c0*/  STS.U16 [R31+0xc0], R76 ;  /* 0x0000c04c1f007388 */ /* 0x000fe80000000400 */
[----:B--2---:R-:W-:Y:S04]  /*16d0*/  STS.U16 [R33+0x100], R78 ;  /* 0x0001004e21007388 */ /* 0x004fe80000000400 */
        /* <DEDUP_REMOVED lines=81> */
.L_x_1579:
[----:B------:R-:W-:Y:S05]  /*1bf0*/  BSYNC.RECONVERGENT B0 ;  /* 0x0000000000007941 */ /* 0x000fea0003800200 */
.L_x_1578:
        /* <DEDUP_REMOVED lines=35> */
.L_x_1581:
[----:B------:R-:W-:Y:S05]  /*1e30*/  BSYNC.RECONVERGENT B0 ;  /* 0x0000000000007941 */ /* 0x000fea0003800200 */
.L_x_1580:
        /* <DEDUP_REMOVED lines=37> */
.L_x_1583:
[----:B------:R-:W-:Y:S05]  /*2090*/  BSYNC.RECONVERGENT B0 ;  /* 0x0000000000007941 */ /* 0x000fea0003800200 */
.L_x_1582:
[----:B------:R-:W-:Y:S01]  /*20a0*/  HADD2.F32 R86, -RZ, R85.H0_H0 ;  /* 0x20000055ff567230 */ /* 0x000fe20000004100 */
[----:B------:R-:W-:Y:S01]  /*20b0*/  BSSY.RECONVERGENT B0, `(.L_x_1584) ;  /* 0x0000022000007945 */ /* 0x000fe20003800200 */
[----:B------:R-:W-:-:S03]  /*20c0*/  FSETP.GTU.FTZ.AND P4, PT, R84, 20, PT ;  /* 0x41a000005400780b */ /* 0x000fc60003f9c000 */
[----:B------:R-:W-:Y:S01]  /*20d0*/  FADD.FTZ R86, R86, R3 ;  /* 0x0000000356567221 */ /* 0x000fe20000010000 */
[----:B------:R-:W-:Y:S09]  /*20e0*/  @P5 BRA `(.L_x_1585) ;  /* 0x0000000000785947 */ /* 0x000ff20003800000 */
        /* <DEDUP_REMOVED lines=30> */
.L_x_1585:
[----:B------:R-:W-:Y:S05]  /*22d0*/  BSYNC.RECONVERGENT B0 ;  /* 0x0000000000007941 */ /* 0x000fea0003800200 */
.L_x_1584:
        /* <DEDUP_REMOVED lines=37> */
.L_x_1587:
[----:B------:R-:W-:Y:S05]  /*2530*/  BSYNC.RECONVERGENT B0 ;  /* 0x0000000000007941 */ /* 0x000fea0003800200 */
.L_x_1586:
        /* <DEDUP_REMOVED lines=35> */
.L_x_1589:
[----:B------:R-:W-:Y:S05]  /*2770*/  BSYNC.RECONVERGENT B0 ;  /* 0x0000000000007941 */ /* 0x000fea0003800200 */
.L_x_1588:
        /* <DEDUP_REMOVED lines=37> */
.L_x_1591:
[----:B------:R-:W-:Y:S05]  /*29d0*/  BSYNC.RECONVERGENT B0 ;  /* 0x0000000000007941 */ /* 0x000fea0003800200 */
.L_x_1590:
        /* <DEDUP_REMOVED lines=35> */
.L_x_1593:
[----:B------:R-:W-:Y:S05]  /*2c10*/  BSYNC.RECONVERGENT B0 ;  /* 0x0000000000007941 */ /* 0x000fea0003800200 */
.L_x_1592:
        /* <DEDUP_REMOVED lines=40> */
.L_x_1595:
[----:B------:R-:W-:Y:S05]  /*2ea0*/  BSYNC.RECONVERGENT B0 ;  /* 0x0000000000007941 */ /* 0x000fea0003800200 */
.L_x_1594:
        /* <DEDUP_REMOVED lines=39> */
.L_x_1597:
[----:B------:R-:W-:Y:S05]  /*3120*/  BSYNC.RECONVERGENT B0 ;  /* 0x0000000000007941 */ /* 0x000fea0003800200 */
.L_x_1596:
        /* <DEDUP_REMOVED lines=45> */
.L_x_1599:
[----:B------:R-:W-:Y:S05]  /*3400*/  BSYNC.RECONVERGENT B0 ;  /* 0x0000000000007941 */ /* 0x000fea0003800200 */
.L_x_1598:
        /* <DEDUP_REMOVED lines=32> */
.L_x_1601:
[----:B------:R-:W-:Y:S05]  /*3610*/  BSYNC.RECONVERGENT B0 ;  /* 0x0000000000007941 */ /* 0x000fea0003800200 */
.L_x_1600:
        /* <DEDUP_REMOVED lines=32> */
.L_x_1603:
[----:B------:R-:W-:Y:S05]  /*3820*/  BSYNC.RECONVERGENT B0 ;  /* 0x0000000000007941 */ /* 0x000fea0003800200 */
.L_x_1602:
        /* <DEDUP_REMOVED lines=32> */
.L_x_1605:
[----:B------:R-:W-:Y:S05]  /*3a30*/  BSYNC.RECONVERGENT B0 ;  /* 0x0000000000007941 */ /* 0x000fea0003800200 */
.L_x_1604:
        /* <DEDUP_REMOVED lines=32> */
.L_x_1607:
[----:B------:R-:W-:Y:S05]  /*3c40*/  BSYNC.RECONVERGENT B0 ;  /* 0x0000000000007941 */ /* 0x000fea0003800200 */
.L_x_1606:
        /* <DEDUP_REMOVED lines=32> */
.L_x_1609:
[----:B------:R-:W-:Y:S05]  /*3e50*/  BSYNC.RECONVERGENT B0 ;  /* 0x0000000000007941 */ /* 0x000fea0003800200 */
.L_x_1608:
        /* <DEDUP_REMOVED lines=27> */
[----:B------:R-:W-:Y:S01]  /*4010*/  FMUL.FTZ R87, R87, R98 ;  /* 0x0000006257577220 */ /* 0x000fe20000410000 */
[C---:B------:R-:W-:Y:S01]  /*4020*/  SHF.L.U32 R116, R6.reuse, 0xa, RZ ;  /* 0x0000000a06747819 */ /* 0x040fe200000006ff */
[----:B------:R-:W-:Y:S01]  /*4030*/  FMUL.FTZ R89, R89, R96 ;  /* 0x0000006059597220 */ /* 0x000fe20000410000 */
[----:B------:R-:W-:Y:S01]  /*4040*/  LOP3.LUT R111, R111, R4, RZ, 0xfc, !PT ;  /* 0x000000046f6f7212 */ /* 0x000fe200078efcff */
[----:B------:R-:W-:Y:S01]  /*4050*/  FMUL.FTZ R93, R93, R94 ;  /* 0x0000005e5d5d7220 */ /* 0x000fe20000410000 */
[----:B------:R-:W-:Y:S01]  /*4060*/  ISETP.NE.AND P0, PT, R6, RZ, PT ;  /* 0x000000ff0600720c */ /* 0x000fe20003f05270 */
[----:B------:R-:W2:Y:S01]  /*4070*/  LDC R109, c[0x0][0x388] ;  /* 0x0000e200ff6d7b82 */ /* 0x000ea20000000800 */
[----:B------:R-:W-:Y:S01]  /*4080*/  LEA R113, R19, -R116, 0x1 ;  /* 0x8000007413717211 */ /* 0x000fe200078e08ff */
[----:B------:R-:W-:Y:S01]  /*4090*/  FMUL.FTZ R95, R95, R92 ;  /* 0x0000005c5f5f7220 */ /* 0x000fe20000410000 */
[----:B------:R-:W-:Y:S01]  /*40a0*/  LOP3.LUT R118, R111, 0x7c1f, RZ, 0xc0, !PT ;  /* 0x00007c1f6f767812 */ /* 0x000fe200078ec0ff */
        /* <DEDUP_REMOVED lines=17> */
[----:B------:R-:W-:Y:S01]  /*41c0*/  IMAD.MOV.U32 R124, RZ, RZ, RZ ;  /* 0x000000ffff7c7224 */ /* 0x000fe200078e00ff */
[----:B------:R-:W4:Y:S01]  /*41d0*/  LDCU UR5, c[0x0][0x38c] ;  /* 0x00007180ff0577ac */ /* 0x000f220008000800 */
[----:B------:R-:W-:Y:S01]  /*41e0*/  IMAD R91, R0, UR7, R127 ;  /* 0x00000007005b7c24 */ /* 0x000fe2000f8e027f */
[----:B------:R-:W0:Y:S06]  /*41f0*/  LDCU.64 UR6, c[0x0][0x3a8] ;  /* 0x00007500ff0677ac */ /* 0x000e2c0008000a00 */
.L_x_1613:
[C---:B------:R-:W-:Y:S01]  /*4200*/  LOP3.LUT R132, R118.reuse, 0x20, RZ, 0xfc, !PT ;  /* 0x0000002076847812 */ /* 0x040fe200078efcff */
[----:B------:R-:W5:Y:S01]  /*4210*/  @!P1 LDC.64 R70, c[0x0][0x3c0] ;  /* 0x0000f000ff469b82 */ /* 0x000f620000000a00 */
[----:B------:R-:W-:Y:S02]  /*4220*/  LOP3.LUT R152, R118, 0x40, RZ, 0xfc, !PT ;  /* 0x0000004076987812 */ /* 0x000fe400078efcff */
[-C--:B------:R-:W-:Y:S02]  /*4230*/  ISETP.GE.AND P2, PT, R132, R113.reuse, PT ;  /* 0x000000718400720c */ /* 0x080fe40003f46270 */
[----:B------:R-:W-:Y:S02]  /*4240*/  ISETP.GE.AND P6, PT, R152, R113, PT ;  /* 0x000000719800720c */ /* 0x000fe40003fc6270 */
[----:B------:R-:W-:Y:S02]  /*4250*/  LOP3.LUT R156, R118, 0x60, RZ, 0xfc, !PT ;  /* 0x00000060769c7812 */ /* 0x000fe400078efcff */
[----:B------:R-:W-:-:S02]  /*4260*/  @!P1 MOV R64, R118 ;  /* 0x0000007600409202 */ /* 0x000fc40000000f00 */
[-C--:B------:R-:W-:Y:S02]  /*4270*/  ISETP.GE.AND P5, PT, R156, R113.reuse, PT ;  /* 0x000000719c00720c */ /* 0x080fe40003fa6270 */
[----:B------:R-:W-:Y:S02]  /*4280*/  @!P1 MOV R65, RZ ;  /* 0x000000ff00419202 */ /* 0x000fe40000000f00 */
[----:B------:R-:W-:Y:S01]  /*4290*/  LOP3.LUT R158, R118, 0x80, RZ, 0xfc, !PT ;  /* 0x00000080769e7812 */ /* 0x000fe200078efcff */
[----:B------:R-:W1:Y:S01]  /*42a0*/  @!P2 LDC.64 R68, c[0x0][0x3c0] ;  /* 0x0000f000ff44ab82 */ /* 0x000e620000000a00 */
[----:B------:R-:W-:Y:S02]  /*42b0*/  @!P2 MOV R133, RZ ;  /* 0x000000ff0085a202 */ /* 0x000fe40000000f00 */
[----:B------:R-:W-:Y:S02]  /*42c0*/  ISETP.GE.AND P3, PT, R158, R113, PT ;  /* 0x000000719e00720c */ /* 0x000fe40003f66270 */
[----:B------:R-:W-:-:S02]  /*42d0*/  LOP3.LUT R160, R118, 0xa0, RZ, 0xfc, !PT ;  /* 0x000000a076a07812 */ /* 0x000fc400078efcff */
[----:B------:R-:W-:Y:S01]  /*42e0*/  @!P6 MOV R153, RZ ;  /* 0x000000ff0099e202 */ /* 0x000fe20000000f00 */
[----:B------:R-:W4:Y:S01]  /*42f0*/  @!P6 LDC.64 R66, c[0x0][0x3c0] ;  /* 0x0000f000ff42eb82 */ /* 0x000f220000000a00 */
[----:B-----5:R-:W-:Y:S01]  /*4300*/  @!P1 IMAD.WIDE.U32 R72, R124, R70, R64 ;  /* 0x000000467c489225 */ /* 0x020fe200078e0040 */
[----:B------:R-:W-:-:S03]  /*4310*/  PRMT R146, RZ, 0x7610, R146 ;  /* 0x00007610ff927816 */ /* 0x000fc60000000092 */
[----:B------:R-:W-:Y:S01]  /*4320*/  @!P1 IMAD R19, R124, R71, R73 ;  /* 0x000000477c139224 */ /* 0x000fe200078e0249 */
[C---:B------:R-:W-:Y:S02]  /*4330*/  @!P1 LEA R74, P4, R72.reuse, R11, 0x1 ;  /* 0x0000000b484a9211 */ /* 0x040fe400078808ff */
[----:B------:R-:W5:Y:S02]  /*4340*/  @!P5 LDC.64 R70, c[0x0][0x3c0] ;  /* 0x0000f000ff46db82 */ /* 0x000f640000000a00 */
[----:B------:R-:W-:Y:S01]  /*4350*/  @!P1 LEA.HI.X R75, R72, R15, R19, 0x1, P4 ;  /* 0x0000000f484b9211 */ /* 0x000fe200020f0c13 */
[----:B-1----:R-:W-:-:S04]  /*4360*/  @!P2 IMAD.WIDE.U32 R64, R124, R68, R132 ;  /* 0x000000447c40a225 */ /* 0x002fc800078e0084 */
[----:B------:R-:W-:Y:S01]  /*4370*/  @!P2 IMAD R69, R124, R69, R65 ;  /* 0x000000457c45a224 */ /* 0x000fe200078e0241 */
[----:B------:R-:W-:-:S04]  /*4380*/  @!P2 LEA R72, P4, R64, R11, 0x1 ;  /* 0x0000000b4048a211 */ /* 0x000fc800078808ff */
[----:B------:R-:W-:Y:S01]  /*4390*/  @!P2 LEA.HI.X R73, R64, R15, R69, 0x1, P4 ;  /* 0x0000000f4049a211 */ /* 0x000fe200020f0c45 */
[----:B----4-:R-:W-:Y:S01]  /*43a0*/  @!P6 IMAD.WIDE.U32 R64, R124, R66, R152 ;  /* 0x000000427c40e225 */ /* 0x010fe200078e0098 */
[----:B------:R-:W-:Y:S01]  /*43b0*/  ISETP.GE.AND P4, PT, R160, R113, PT ;  /* 0x00000071a000720c */ /* 0x000fe20003f86270 */
[----:B------:R-:W1:Y:S02]  /*43c0*/  @!P3 LDC.64 R68, c[0x0][0x3c0] ;  /* 0x0000f000ff44bb82 */ /* 0x000e640000000a00 */
[----:B------:R4:W2:Y:S01]  /*43d0*/  @!P2 LDG.E.U16 R146, desc[UR18][R72.64] ;  /* 0x000000124892a981 */ /* 0x0008a2000c1e1500 */
[----:B------:R-:W-:Y:S01]  /*43e0*/  @!P6 IMAD R67, R124, R67, R65 ;  /* 0x000000437c43e224 */ /* 0x000fe200078e0241 */
[C---:B------:R-:W-:Y:S02]  /*43f0*/  @!P6 LEA R134, P2, R64.reuse, R11, 0x1 ;  /* 0x0000000b4086e211 */ /* 0x040fe400078408ff */
[----:B------:R-:W-:Y:S02]  /*4400*/  @!P5 MOV R157, RZ ;  /* 0x000000ff009dd202 */ /* 0x000fe40000000f00 */
[----:B------:R-:W-:-:S02]  /*4410*/  @!P6 LEA.HI.X R135, R64, R15, R67, 0x1, P2 ;  /* 0x0000000f4087e211 */ /* 0x000fc400010f0c43 */
[----:B------:R-:W-:Y:S01]  /*4420*/  PRMT R148, RZ, 0x7610, R148 ;  /* 0x00007610ff947816 */ /* 0x000fe20000000094 */
[----:B-----5:R-:W-:Y:S01]  /*4430*/  @!P5 IMAD.WIDE.U32 R64, R124, R70, R156 ;  /* 0x000000467c40d225 */ /* 0x020fe200078e009c */
[----:B------:R-:W5:Y:S01]  /*4440*/  @!P4 LDC.64 R66, c[0x0][0x3c0] ;  /* 0x0000f000ff42cb82 */ /* 0x000f620000000a00 */
[----:B------:R-:W-:Y:S02]  /*4450*/  ISETP.GE.AND P2, PT, R12, R113, PT ;  /* 0x000000710c00720c */ /* 0x000fe40003f46270 */
[----:B------:R-:W-:Y:S01]  /*4460*/  @!P5 IMAD R71, R124, R71, R65 ;  /* 0x000000477c47d224 */ /* 0x000fe200078e0241 */
[----:B------:R3:W2:Y:S01]  /*4470*/  @!P6 LDG.E.U16 R148, desc[UR18][R134.64] ;  /* 0x000000128694e981 */ /* 0x0006a2000c1e1500 */
[----:B----4-:R-:W-:Y:S02]  /*4480*/  @!P5 LEA R72, P6, R64, R11, 0x1 ;  /* 0x0000000b4048d211 */ /* 0x010fe400078c08ff */
[----:B------:R-:W-:Y:S02]  /*4490*/  @!P3 MOV R159, RZ ;  /* 0x000000ff009fb202 */ /* 0x000fe40000000f00 */
[----:B------:R-:W-:-:S02]  /*44a0*/  PRMT R144, RZ, 0x7610, R144 ;  /* 0x00007610ff907816 */ /* 0x000fc40000000090 */
[----:B------:R-:W-:Y:S01]  /*44b0*/  @!P5 LEA.HI.X R73, R64, R15, R71, 0x1, P6 ;  /* 0x0000000f4049d211 */ /* 0x000fe200030f0c47 */
[----:B-1----:R-:W-:Y:S01]  /*44c0*/  @!P3 IMAD.WIDE.U32 R70, R124, R68, R158 ;  /* 0x000000447c46b225 */ /* 0x002fe200078e009e */
[----:B------:R-:W-:Y:S01]  /*44d0*/  ISETP.GE.AND P6, PT, R14, R113, PT ;  /* 0x000000710e00720c */ /* 0x000fe20003fc6270 */
[----:B------:R-:W1:Y:S01]  /*44e0*/  @!P2 LDC.64 R64, c[0x0][0x3c0] ;  /* 0x0000f000ff40ab82 */ /* 0x000e620000000a00 */
[----:B------:R-:W-:Y:S01]  /*44f0*/  @!P4 MOV R161, RZ ;  /* 0x000000ff00a1c202 */ /* 0x000fe20000000f00 */
[----:B------:R4:W2:Y:S01]  /*4500*/  @!P5 LDG.E.U16 R144, desc[UR18][R72.64] ;  /* 0x000000124890d981 */ /* 0x0008a2000c1e1500 */
[----:B------:R-:W-:Y:S01]  /*4510*/  @!P3 IMAD R69, R124, R69, R71 ;  /* 0x000000457c45b224 */ /* 0x000fe200078e0247 */
[C---:B---3--:R-:W-:Y:S02]  /*4520*/  @!P3 LEA R134, P5, R70.reuse, R11, 0x1 ;  /* 0x0000000b4686b211 */ /* 0x048fe400078a08ff */
[----:B------:R-:W-:Y:S02]  /*4530*/  PRMT R150, RZ, 0x7610, R150 ;  /* 0x00007610ff967816 */ /* 0x000fe40000000096 */
[----:B------:R-:W-:Y:S01]  /*4540*/  @!P3 LEA.HI.X R135, R70, R15, R69, 0x1, P5 ;  /* 0x0000000f4687b211 */ /* 0x000fe200028f0c45 */
[----:B-----5:R-:W-:Y:S01]  /*4550*/  @!P4 IMAD.WIDE.U32 R70, R124, R66, R160 ;  /* 0x000000427c46c225 */ /* 0x020fe200078e00a0 */
[----:B------:R-:W-:-:S02]  /*4560*/  ISETP.GE.AND P5, PT, R16, R113, PT ;  /* 0x000000711000720c */ /* 0x000fc40003fa6270 */
[----:B------:R-:W3:Y:S01]  /*4570*/  @!P6 LDC.64 R68, c[0x0][0x3c0] ;  /* 0x0000f000ff44eb82 */ /* 0x000ee20000000a00 */
[----:B------:R5:W2:Y:S01]  /*4580*/  @!P3 LDG.E.U16 R150, desc[UR18][R134.64] ;  /* 0x000000128696b981 */ /* 0x000aa2000c1e1500 */
[----:B------:R-:W-:Y:S01]  /*4590*/  @!P4 IMAD R67, R124, R67, R71 ;  /* 0x000000437c43c224 */ /* 0x000fe200078e0247 */
[C---:B----4-:R-:W-:Y:S02]  /*45a0*/  @!P4 LEA R72, P3, R70.reuse, R11, 0x1 ;  /* 0x0000000b4648c211 */ /* 0x050fe400078608ff */
[----:B------:R-:W-:Y:S02]  /*45b0*/  @!P2 MOV R66, R12 ;  /* 0x0000000c0042a202 */ /* 0x000fe40000000f00 */
[----:B------:R-:W-:Y:S02]  /*45c0*/  @!P4 LEA.HI.X R73, R70, R15, R67, 0x1, P3 ;  /* 0x0000000f4649c211 */ /* 0x000fe400018f0c43 */
[----:B------:R-:W-:Y:S02]  /*45d0*/  @!P2 MOV R67, RZ ;  /* 0x000000ff0043a202 */ /* 0x000fe40000000f00 */
[----:B------:R-:W-:-:S02]  /*45e0*/  PRMT R154, RZ, 0x7610, R154 ;  /* 0x00007610ff9a7816 */ /* 0x000fc4000000009a */
[----:B------:R-:W-:Y:S01]  /*45f0*/  ISETP.GE.AND P3, PT, R18, R113, PT ;  /* 0x000000711200720c */ /* 0x000fe20003f66270 */
[C---:B-1----:R-:W-:Y:S02]  /*4600*/  @!P2 IMAD.WIDE.U32 R70, R124.reuse, R64, R66 ;  /* 0x000000407c46a225 */ /* 0x042fe400078e0042 */
[----:B------:R-:W1:Y:S01]  /*4610*/  @!P5 LDC.64 R66, c[0x0][0x3c0] ;  /* 0x0000f000ff42db82 */ /* 0x000e620000000a00 */
[----:B------:R4:W2:Y:S01]  /*4620*/  @!P4 LDG.E.U16 R154, desc[UR18][R72.64] ;  /* 0x00000012489ac981 */ /* 0x0008a2000c1e1500 */
[----:B------:R-:W-:Y:S01]  /*4630*/  @!P2 IMAD R65, R124, R65, R71 ;  /* 0x000000417c41a224 */ /* 0x000fe200078e0247 */
[C---:B-----5:R-:W-:Y:S02]  /*4640*/  @!P2 LEA R134, P4, R70.reuse, R11, 0x1 ;  /* 0x0000000b4686a211 */ /* 0x060fe400078808ff */
[----:B------:R-:W-:Y:S02]  /*4650*/  @!P6 MOV R64, R14 ;  /* 0x0000000e0040e202 */ /* 0x000fe40000000f00 */
[----:B------:R-:W-:-:S02]  /*4660*/  @!P2 LEA.HI.X R135, R70, R15, R65, 0x1, P4 ;  /* 0x0000000f4687a211 */ /* 0x000fc400020f0c41 */
[----:B------:R-:W-:Y:S02]  /*4670*/  @!P6 MOV R65, RZ ;  /* 0x000000ff0041e202 */ /* 0x000fe40000000f00 */
[----:B------:R-:W-:Y:S02]  /*4680*/  PRMT R164, RZ, 0x7610, R164 ;  /* 0x00007610ffa47816 */ /* 0x000fe400000000a4 */
[----:B------:R-:W-:Y:S01]  /*4690*/  ISETP.GE.AND P4, PT, R20, R113, PT ;  /* 0x000000711400720c */ /* 0x000fe20003f86270 */
[C---:B---3--:R-:W-:Y:S02]  /*46a0*/  @!P6 IMAD.WIDE.U32 R70, R124.reuse, R68, R64 ;  /* 0x000000447c46e225 */ /* 0x048fe400078e0040 */
[----:B------:R-:W3:Y:S01]  /*46b0*/  @!P3 LDC.64 R64, c[0x0][0x3c0] ;  /* 0x0000f000ff40bb82 */ /* 0x000ee20000000a00 */
[----:B------:R5:W2:Y:S01]  /*46c0*/  @!P2 LDG.E.U16 R164, desc[UR18][R134.64] ;  /* 0x0000001286a4a981 */ /* 0x000aa2000c1e1500 */
[----:B------:R-:W-:Y:S01]  /*46d0*/  @!P6 IMAD R69, R124, R69, R71 ;  /* 0x000000457c45e224 */ /* 0x000fe200078e0247 */
[----:B----4-:R-:W-:-:S02]  /*46e0*/  @!P6 LEA R72, P2, R70, R11, 0x1 ;  /* 0x0000000b4648e211 */ /* 0x010fc400078408ff */
[----:B------:R-:W-:Y:S02]  /*46f0*/  @!P5 MOV R68, R16 ;  /* 0x000000100044d202 */ /* 0x000fe40000000f00 */
[----:B------:R-:W-:Y:S02]  /*4700*/  @!P6 LEA.HI.X R73, R70, R15, R69, 0x1, P2 ;  /* 0x0000000f4649e211 */ /* 0x000fe400010f0c45 */
[----:B------:R-:W-:Y:S02]  /*4710*/  @!P5 MOV R69, RZ ;  /* 0x000000ff0045d202 */ /* 0x000fe40000000f00 */
[----:B------:R-:W-:Y:S02]  /*4720*/  PRMT R166, RZ, 0x7610, R166 ;  /* 0x00007610ffa67816 */ /* 0x000fe400000000a6 */
[----:B------:R-:W-:Y:S01]  /*4730*/  ISETP.GE.AND P2, PT, R22, R113, PT ;  /* 0x000000711600720c */ /* 0x000fe20003f46270 */
[C---:B-1----:R-:W-:Y:S02]  /*4740*/  @!P5 IMAD.WIDE.U32 R70, R124.reuse, R66, R68 ;  /* 0x000000427c46d225 */ /* 0x042fe400078e0044 */
[----:B------:R-:W1:Y:S01]  /*4750*/  @!P4 LDC.64 R68, c[0x0][0x3c0] ;  /* 0x0000f000ff44cb82 */ /* 0x000e620000000a00 */
[----:B------:R4:W2:Y:S01]  /*4760*/  @!P6 LDG.E.U16 R166, desc[UR18][R72.64] ;  /* 0x0000001248a6e981 */ /* 0x0008a2000c1e1500 */
[----:B------:R-:W-:Y:S01]  /*4770*/  @!P5 IMAD R67, R124, R67, R71 ;  /* 0x000000437c43d224 */ /* 0x000fe200078e0247 */
[----:B-----5:R-:W-:-:S02]  /*4780*/  @!P5 LEA R134, P6, R70, R11, 0x1 ;  /* 0x0000000b4686d211 */ /* 0x020fc400078c08ff */
[----:B------:R-:W-:Y:S02]  /*4790*/  @!P3 MOV R19, RZ ;  /* 0x000000ff0013b202 */ /* 0x000fe40000000f00 */
[----:B------:R-:W-:Y:S02]  /*47a0*/  PRMT R168, RZ, 0x7610, R168 ;  /* 0x00007610ffa87816 */ /* 0x000fe400000000a8 */
[----:B------:R-:W-:Y:S01]  /*47b0*/  @!P5 LEA.HI.X R135, R70, R15, R67, 0x1, P6 ;  /* 0x0000000f4687d211 */ /* 0x000fe200030f0c43 */
[----:B---3--:R-:W-:Y:S01]  /*47c0*/  @!P3 IMAD.WIDE.U32 R70, R124, R64, R18 ;  /* 0x000000407c46b225 */ /* 0x008fe200078e0012 */
[----:B------:R-:W3:Y:S01]  /*47d0*/  @!P2 LDC.64 R66, c[0x0][0x3c0] ;  /* 0x0000f000ff42ab82 */ /* 0x000ee20000000a00 */
[----:B------:R-:W-:Y:S02]  /*47e0*/  ISETP.GE.AND P6, PT, R24, R113, PT ;  /* 0x000000711800720c */ /* 0x000fe40003fc6270 */
        /* <DEDUP_REMOVED lines=12> */
[----:B-----5:R-:W-:Y:S01]  /*48b0*/  @!P4 LEA R134, P3, R70, R11, 0x1 ;  /* 0x0000000b4686c211 */ /* 0x020fe200078608ff */
[----:B------:R-:W-:Y:S01]  /*48c0*/  @!P2 IMAD.MOV.U32 R23, RZ, RZ, RZ ;  /* 0x000000ffff17a224 */ /* 0x000fe200078e00ff */
[----:B------:R-:W-:-:S02]  /*48d0*/  PRMT R172, RZ, 0x7610, R172 ;  /* 0x00007610ffac7816 */ /* 0x000fc400000000ac */
[----:B------:R-:W-:Y:S01]  /*48e0*/  @!P4 LEA.HI.X R135, R70, R15, R69, 0x1, P3 ;  /* 0x0000000f4687c211 */ /* 0x000fe200018f0c45 */
[----:B---3--:R-:W-:Y:S01]  /*48f0*/  @!P2 IMAD.WIDE.U32 R70, R124, R66, R22 ;  /* 0x000000427c46a225 */ /* 0x008fe200078e0016 */
[----:B------:R-:W-:Y:S01]  /*4900*/  ISETP.GE.AND P3, PT, R28, R113, PT ;  /* 0x000000711c00720c */ /* 0x000fe20003f66270 */
[----:B------:R-:W3:Y:S02]  /*4910*/  @!P5 LDC.64 R68, c[0x0][0x3c0] ;  /* 0x0000f000ff44db82 */ /* 0x000ee40000000a00 */
[----:B------:R5:W2:Y:S01]  /*4920*/  @!P4 LDG.E.U16 R172, desc[UR18][R134.64] ;  /* 0x0000001286acc981 */ /* 0x000aa2000c1e1500 */
[----:B------:R-:W-:Y:S01]  /*4930*/  @!P2 IMAD R67, R124, R67, R71 ;  /* 0x000000437c43a224 */ /* 0x000fe200078e0247 */
[C---:B----4-:R-:W-:Y:S02]  /*4940*/  @!P2 LEA R72, P4, R70.reuse, R11, 0x1 ;  /* 0x0000000b4648a211 */ /* 0x050fe400078808ff */
[----:B------:R-:W-:Y:S02]  /*4950*/  @!P6 MOV R66, R24 ;  /* 0x000000180042e202 */ /* 0x000fe40000000f00 */
[----:B------:R-:W-:-:S02]  /*4960*/  @!P2 LEA.HI.X R73, R70, R15, R67, 0x1, P4 ;  /* 0x0000000f4649a211 */ /* 0x000fc400020f0c43 */
        /* <DEDUP_REMOVED lines=8> */
[----:B------:R-:W-:Y:S02]  /*49f0*/  @!P5 MOV R64, R26 ;  /* 0x0000001a0040d202 */ /* 0x000fe40000000f00 */
[----:B------:R-:W-:Y:S02]  /*4a00*/  @!P6 LEA.HI.X R135, R70, R15, R65, 0x1, P2 ;  /* 0x0000000f4687e211 */ /* 0x000fe400010f0c41 */
        /* <DEDUP_REMOVED lines=68> */
[----:B------:R-:W-:Y:S02]  /*4e50*/  @!P4 MOV R71, RZ ;  /* 0x000000ff0047c202 */ /* 0x000fe40000000f00 */
[----:B------:R-:W-:Y:S01]  /*4e60*/  @!P3 LEA.HI.X R73, R70, R15, R69, 0x1, P5 ;  /* 0x0000000f4649b211 */ /* 0x000fe200028f0c45 */
[----:B------:R-:W-:Y:S01]  /*4e70*/  @!P4 IMAD.MOV.U32 R70, RZ, RZ, R40 ;  /* 0x000000ffff46c224 */ /* 0x000fe200078e0028 */
[----:B------:R-:W-:Y:S01]  /*4e80*/  PRMT R125, RZ, 0x7610, R125 ;  /* 0x00007610ff7d7816 */ /* 0x000fe2000000007d */
[----:B------:R-:W4:Y:S02]  /*4e90*/  @!P6 LDC.64 R68, c[0x0][0x3c0] ;  /* 0x0000f000ff44eb82 */ /* 0x000f240000000a00 */
[----:B-1----:R-:W-:-:S03]  /*4ea0*/  @!P4 IMAD.WIDE.U32 R70, R124, R66, R70 ;  /* 0x000000427c46c225 */ /* 0x002fc600078e0046 */
        /* <DEDUP_REMOVED lines=8> */
[----:B---3--:R-:W-:Y:S01]  /*4f30*/  @!P2 IMAD.WIDE.U32 R70, R124, R64, R66 ;  /* 0x000000407c46a225 */ /* 0x008fe200078e0042 */
[----:B------:R-:W-:-:S03]  /*4f40*/  @!P6 MOV R64, R44 ;  /* 0x0000002c0040e202 */ /* 0x000fc60000000f00 */
[----:B------:R-:W3:Y:S01]  /*4f50*/  @!P3 LDC.64 R66, c[0x0][0x3c0] ;  /* 0x0000f000ff42bb82 */ /* 0x000ee20000000a00 */
[----:B------:R-:W2:Y:S01]  /*4f60*/  @!P4 LDG.E.U16 R145, desc[UR18][R136.64] ;  /* 0x000000128891c981 */ /* 0x000ea2000c1e1500 */
[----:B------:R-:W-:Y:S01]  /*4f70*/  @!P2 IMAD R19, R124, R65, R71 ;  /* 0x000000417c13a224 */ /* 0x000fe200078e0247 */
[----:B------:R-:W-:Y:S02]  /*4f80*/  @!P6 MOV R65, RZ ;  /* 0x000000ff0041e202 */ /* 0x000fe40000000f00 */
[----:B------:R-:W-:Y:S02]  /*4f90*/  ISETP.GE.AND P4, PT, R48, R113, PT ;  /* 0x000000713000720c */ /* 0x000fe40003f86270 */
[----:B-----5:R-:W-:Y:S01]  /*4fa0*/  @!P2 LEA R134, P5, R70, R11, 0x1 ;  /* 0x0000000b4686a211 */ /* 0x020fe200078a08ff */
[----:B----4-:R-:W-:Y:S01]  /*4fb0*/  @!P6 IMAD.WIDE.U32 R64, R124, R68, R64 ;  /* 0x000000447c40e225 */ /* 0x010fe200078e0040 */
[----:B------:R-:W-:Y:S02]  /*4fc0*/  PRMT R184, RZ, 0x7610, R184 ;  /* 0x00007610ffb87816 */ /* 0x000fe400000000b8 */
[----:B------:R-:W-:Y:S01]  /*4fd0*/  @!P2 LEA.HI.X R135, R70, R15, R19, 0x1, P5 ;  /* 0x0000000f4687a211 */ /* 0x000fe200028f0c13 */
[----:B------:R-:W-:Y:S01]  /*4fe0*/  @!P6 IMAD R69, R124, R69, R65 ;  /* 0x000000457c45e224 */ /* 0x000fe200078e0241 */
[----:B-1----:R-:W-:-:S02]  /*4ff0*/  @!P6 LEA R72, P5, R64, R11, 0x1 ;  /* 0x0000000b4048e211 */ /* 0x002fc400078a08ff */
[----:B------:R-:W-:Y:S01]  /*5000*/  LOP3.LUT R162, R118, 0x340, RZ, 0xfc, !PT ;  /* 0x0000034076a27812 */ /* 0x000fe200078efcff */
[----:B------:R1:W4:Y:S01]  /*5010*/  @!P2 LDG.E.U16 R184, desc[UR18][R134.64] ;  /* 0x0000001286b8a981 */ /* 0x000322000c1e1500 */
[----:B------:R-:W-:Y:S02]  /*5020*/  @!P6 LEA.HI.X R73, R64, R15, R69, 0x1, P5 ;  /* 0x0000000f4049e211 */ /* 0x000fe400028f0c45 */
[----:B------:R-:W5:Y:S01]  /*5030*/  @!P4 LDC.64 R68, c[0x0][0x3c0] ;  /* 0x0000f000ff44cb82 */ /* 0x000f620000000a00 */
[-C--:B------:R-:W-:Y:S02]  /*5040*/  ISETP.GE.AND P5, PT, R50, R113.reuse, PT ;  /* 0x000000713200720c */ /* 0x080fe40003fa6270 */
[----:B------:R-:W-:Y:S02]  /*5050*/  ISETP.GE.AND P2, PT, R162, R113, PT ;  /* 0x00000071a200720c */ /* 0x000fe40003f46270 */
[----:B------:R-:W-:Y:S02]  /*5060*/  @!P3 MOV R64, R46 ;  /* 0x0000002e0040b202 */ /* 0x000fe40000000f00 */
[----:B------:R-:W-:-:S02]  /*5070*/  @!P3 MOV R65, RZ ;  /* 0x000000ff0041b202 */ /* 0x000fc40000000f00 */
[----:B------:R-:W-:Y:S01]  /*5080*/  PRMT R151, RZ, 0x7610, R151 ;  /* 0x00007610ff977816 */ /* 0x000fe20000000097 */
[----:B---3--:R-:W-:-:S04]  /*5090*/  @!P3 IMAD.WIDE.U32 R64, R124, R66, R64 ;  /* 0x000000427c40b225 */ /* 0x008fc800078e0040 */
[----:B------:R-:W3:Y:S01]  /*50a0*/  @!P5 LDC.64 R70, c[0x0][0x3c0] ;  /* 0x0000f000ff46db82 */ /* 0x000ee20000000a00 */
[----:B------:R3:W4:Y:S01]  /*50b0*/  @!P6 LDG.E.U16 R151, desc[UR18][R72.64] ;  /* 0x000000124897e981 */ /* 0x000722000c1e1500 */
[----:B------:R-:W-:Y:S01]  /*50c0*/  @!P3 IMAD R19, R124, R67, R65 ;  /* 0x000000437c13b224 */ /* 0x000fe200078e0241 */
[C---:B-1----:R-:W-:Y:S02]  /*50d0*/  @!P3 LEA R134, P6, R64.reuse, R11, 0x1 ;  /* 0x0000000b4086b211 */ /* 0x042fe400078c08ff */
[----:B------:R-:W-:Y:S02]  /*50e0*/  @!P4 MOV R65, RZ ;  /* 0x000000ff0041c202 */ /* 0x000fe40000000f00 */
[----:B------:R-:W-:Y:S01]  /*50f0*/  @!P3 LEA.HI.X R135, R64, R15, R19, 0x1, P6 ;  /* 0x0000000f4087b211 */ /* 0x000fe200030f0c13 */
[----:B------:R-:W1:Y:S01]  /*5100*/  @!P2 LDC.64 R66, c[0x0][0x3c0] ;  /* 0x0000f000ff42ab82 */ /* 0x000e620000000a00 */
[----:B------:R-:W-:Y:S02]  /*5110*/  ISETP.GE.AND P6, PT, R52, R113, PT ;  /* 0x000000713400720c */ /* 0x000fe40003fc6270 */
[----:B------:R-:W-:-:S02]  /*5120*/  @!P4 MOV R64, R48 ;  /* 0x000000300040c202 */ /* 0x000fc40000000f00 */
[----:B------:R-:W-:Y:S02]  /*5130*/  PRMT R186, RZ, 0x7610, R186 ;  /* 0x00007610ffba7816 */ /* 0x000fe400000000ba */
[----:B------:R-:W-:Y:S01]  /*5140*/  PRMT R194, RZ, 0x7610, R194 ;  /* 0x00007610ffc27816 */ /* 0x000fe200000000c2 */
[----:B-----5:R-:W-:-:S03]  /*5150*/  @!P4 IMAD.WIDE.U32 R64, R124, R68, R64 ;  /* 0x000000447c40c225 */ /* 0x020fc600078e0040 */
[----:B------:R-:W5:Y:S01]  /*5160*/  @!P3 LDG.E.U16 R186, desc[UR18][R134.64] ;  /* 0x0000001286bab981 */ /* 0x000f62000c1e1500 */
[----:B------:R-:W-:Y:S01]  /*5170*/  @!P4 IMAD R19, R124, R69, R65 ;  /* 0x000000457c13c224 */ /* 0x000fe200078e0241 */
[C---:B------:R-:W-:Y:S01]  /*5180*/  @!P4 LEA R140, P3, R64.reuse, R11, 0x1 ;  /* 0x0000000b408cc211 */ /* 0x040fe200078608ff */
[----:B------:R-:W0:Y:S01]  /*5190*/  @!P6 LDC.64 R68, c[0x0][0x3c0] ;  /* 0x0000f000ff44eb82 */ /* 0x000e220000000a00 */
[----:B------:R1:W4:Y:S01]  /*51a0*/  @!P1 LDG.E.U16 R194, desc[UR18][R74.64] ;  /* 0x000000124ac29981 */ /* 0x000322000c1e1500 */
[----:B------:R-:W-:Y:S02]  /*51b0*/  @!P5 MOV R65, RZ ;  /* 0x000000ff0041d202 */ /* 0x000fe40000000f00 */
[----:B------:R-:W-:Y:S02]  /*51c0*/  @!P4 LEA.HI.X R141, R64, R15, R19, 0x1, P3 ;  /* 0x0000000f408dc211 */ /* 0x000fe400018f0c13 */
[----:B------:R-:W-:Y:S02]  /*51d0*/  @!P5 MOV R64, R50 ;  /* 0x000000320040d202 */ /* 0x000fe40000000f00 */
[----:B------:R-:W-:-:S02]  /*51e0*/  @!P2 MOV R163, RZ ;  /* 0x000000ff00a3a202 */ /* 0x000fc40000000f00 */
[----:B------:R-:W-:Y:S01]  /*51f0*/  PRMT R188, RZ, 0x7610, R188 ;  /* 0x00007610ffbc7816 */ /* 0x000fe200000000bc */
[----:B---3--:R-:W-:-:S04]  /*5200*/  @!P5 IMAD.WIDE.U32 R72, R124, R70, R64 ;  /* 0x000000467c48d225 */ /* 0x008fc800078e0040 */
[----:B-1----:R-:W-:Y:S01]  /*5210*/  @!P2 IMAD.WIDE.U32 R64, R124, R66, R162 ;  /* 0x000000427c40a225 */ /* 0x002fe200078e00a2 */
[----:B------:R1:W3:Y:S01]  /*5220*/  @!P4 LDG.E.U16 R188, desc[UR18][R140.64] ;  /* 0x000000128cbcc981 */ /* 0x0002e2000c1e1500 */
[----:B------:R-:W-:Y:S02]  /*5230*/  @!P5 LEA R70, P3, R72, R11, 0x1 ;  /* 0x0000000b4846d211 */ /* 0x000fe400078608ff */
[----:B------:R-:W-:Y:S01]  /*5240*/  @!P5 IMAD R71, R124, R71, R73 ;  /* 0x000000477c47d224 */ /* 0x000fe200078e0249 */
[----:B------:R-:W-:Y:S01]  /*5250*/  @!P2 LEA R74, P4, R64, R11, 0x1 ;  /* 0x0000000b404aa211 */ /* 0x000fe200078808ff */
[----:B------:R-:W-:Y:S01]  /*5260*/  @!P2 IMAD R67, R124, R67, R65 ;  /* 0x000000437c43a224 */ /* 0x000fe200078e0241 */
[----:B------:R-:W-:Y:S02]  /*5270*/  LOP3.LUT R138, R118, 0x380, RZ, 0xfc, !PT ;  /* 0x00000380768a7812 */ /* 0x000fe400078efcff */
[-C--:B------:R-:W-:Y:S02]  /*5280*/  @!P5 LEA.HI.X R71, R72, R15.reuse, R71, 0x1, P3 ;  /* 0x0000000f4847d211 */ /* 0x080fe400018f0c47 */
[----:B------:R-:W-:-:S02]  /*5290*/  @!P2 LEA.HI.X R75, R64, R15, R67, 0x1, P4 ;  /* 0x0000000f404ba211 */ /* 0x000fc400020f0c43 */
[----:B------:R-:W-:Y:S02]  /*52a0*/  ISETP.GE.AND P3, PT, R138, R113, PT ;  /* 0x000000718a00720c */ /* 0x000fe40003f66270 */
[----:B------:R-:W-:Y:S02]  /*52b0*/  @!P6 MOV R64, R52 ;  /* 0x000000340040e202 */ /* 0x000fe40000000f00 */
[----:B------:R-:W-:Y:S02]  /*52c0*/  @!P6 MOV R65, RZ ;  /* 0x000000ff0041e202 */ /* 0x000fe40000000f00 */
[----:B------:R-:W-:Y:S02]  /*52d0*/  PRMT R190, RZ, 0x7610, R190 ;  /* 0x00007610ffbe7816 */ /* 0x000fe400000000be */
[----:B------:R-:W-:Y:S01]  /*52e0*/  PRMT R153, RZ, 0x7610, R153 ;  /* 0x00007610ff997816 */ /* 0x000fe20000000099 */
[----:B0-----:R-:W-:Y:S01]  /*52f0*/  @!P6 IMAD.WIDE.U32 R66, R124, R68, R64 ;  /* 0x000000447c42e225 */ /* 0x001fe200078e0040 */
[----:B------:R-:W-:-:S02]  /*5300*/  LOP3.LUT R136, R118, 0x3a0, RZ, 0xfc, !PT ;  /* 0x000003a076887812 */ /* 0x000fc400078efcff */
[----:B------:R-:W-:Y:S01]  /*5310*/  LOP3.LUT R134, R118, 0x3c0, RZ, 0xfc, !PT ;  /* 0x000003c076867812 */ /* 0x000fe200078efcff */
[----:B------:R0:W3:Y:S01]  /*5320*/  @!P5 LDG.E.U16 R190, desc[UR18][R70.64] ;  /* 0x0000001246bed981 */ /* 0x0000e2000c1e1500 */
[----:B------:R-:W-:Y:S01]  /*5330*/  @!P6 IMAD R69, R124, R69, R67 ;  /* 0x000000457c45e224 */ /* 0x000fe200078e0243 */
[-C--:B------:R-:W-:Y:S01]  /*5340*/  ISETP.GE.AND P5, PT, R136, R113.reuse, PT ;  /* 0x000000718800720c */ /* 0x080fe20003fa6270 */
[----:B------:R-:W0:Y:S01]  /*5350*/  @!P3 LDC.64 R64, c[0x0][0x3c0] ;  /* 0x0000f000ff40bb82 */ /* 0x000e220000000a00 */
[----:B------:R0:W3:Y:S01]  /*5360*/  @!P2 LDG.E.U16 R153, desc[UR18][R74.64] ;  /* 0x000000124a99a981 */ /* 0x0000e2000c1e1500 */
[----:B------:R-:W-:Y:S02]  /*5370*/  ISETP.GE.AND P4, PT, R134, R113, PT ;  /* 0x000000718600720c */ /* 0x000fe40003f86270 */
[----:B-1----:R-:W-:Y:S02]  /*5380*/  @!P6 LEA R140, P2, R66, R11, 0x1 ;  /* 0x0000000b428ce211 */ /* 0x002fe400078408ff */
[----:B------:R-:W-:-:S02]  /*5390*/  LOP3.LUT R68, R111, 0x3e0, RZ, 0xfc, !PT ;  /* 0x000003e06f447812 */ /* 0x000fc400078efcff */
[----:B------:R-:W-:Y:S02]  /*53a0*/  @!P6 LEA.HI.X R141, R66, R15, R69, 0x1, P2 ;  /* 0x0000000f428de211 */ /* 0x000fe400010f0c45 */
[----:B------:R-:W-:Y:S02]  /*53b0*/  ISETP.GE.AND P2, PT, R68, R113, PT ;  /* 0x000000714400720c */ /* 0x000fe40003f46270 */
[----:B------:R-:W1:Y:S08]  /*53c0*/  @!P5 LDC.64 R66, c[0x0][0x3c0] ;  /* 0x0000f000ff42db82 */ /* 0x000e700000000a00 */
[----:B0-----:R-:W0:Y:S01]  /*53d0*/  @!P4 LDC.64 R70, c[0x0][0x3c0] ;  /* 0x0000f000ff46cb82 */ /* 0x001e220000000a00 */
[----:B------:R-:W-:-:S07]  /*53e0*/  @!P3 MOV R139, RZ ;  /* 0x000000ff008bb202 */ /* 0x000fce0000000f00 */
[----:B------:R-:W0:Y:S01]  /*53f0*/  @!P2 LDC.64 R72, c[0x0][0x3c0] ;  /* 0x0000f000ff48ab82 */ /* 0x000e220000000a00 */
[----:B------:R-:W-:Y:S01]  /*5400*/  PRMT R192, RZ, 0x7610, R192 ;  /* 0x00007610ffc07816 */ /* 0x000fe200000000c0 */
[----:B------:R-:W-:Y:S01]  /*5410*/  @!P3 IMAD.WIDE.U32 R74, R124, R64, R138 ;  /* 0x000000407c4ab225 */ /* 0x000fe200078e008a */
[----:B------:R-:W-:-:S03]  /*5420*/  @!P5 MOV R137, RZ ;  /* 0x000000ff0089d202 */ /* 0x000fc60000000f00 */
[----:B------:R-:W-:Y:S01]  /*5430*/  @!P3 IMAD R65, R124, R65, R75 ;  /* 0x000000417c41b224 */ /* 0x000fe200078e024b */
[----:B------:R0:W3:Y:S01]  /*5440*/  @!P6 LDG.E.U16 R192, desc[UR18][R140.64] ;  /* 0x000000128cc0e981 */ /* 0x0000e2000c1e1500 */
[C---:B------:R-:W-:Y:S01]  /*5450*/  @!P3 LEA R142, P6, R74.reuse, R11, 0x1 ;  /* 0x0000000b4a8eb211 */ /* 0x040fe200078c08ff */
[----:B------:R-:W-:Y:S01]  /*5460*/  @!P4 IMAD.MOV.U32 R135, RZ, RZ, RZ ;  /* 0x000000ffff87c224 */ /* 0x000fe200078e00ff */
[----:B------:R-:W-:Y:S02]  /*5470*/  PRMT R196, RZ, 0x7610, R196 ;  /* 0x00007610ffc47816 */ /* 0x000fe400000000c4 */
[----:B------:R-:W-:Y:S01]  /*5480*/  @!P3 LEA.HI.X R143, R74, R15, R65, 0x1, P6 ;  /* 0x0000000f4a8fb211 */ /* 0x000fe200030f0c41 */
[----:B-1----:R-:W-:Y:S01]  /*5490*/  @!P5 IMAD.WIDE.U32 R74, R124, R66, R136 ;  /* 0x000000427c4ad225 */ /* 0x002fe200078e0088 */
[----:B------:R-:W-:-:S03]  /*54a0*/  @!P2 MOV R69, RZ ;  /* 0x000000ff0045a202 */ /* 0x000fc60000000f00 */
[----:B0-----:R-:W-:Y:S01]  /*54b0*/  @!P4 IMAD.WIDE.U32 R64, R124, R70, R134 ;  /* 0x000000467c40c225 */ /* 0x001fe200078e0086 */
[----:B------:R-:W3:Y:S01]  /*54c0*/  @!P3 LDG.E.U16 R196, desc[UR18][R142.64] ;  /* 0x000000128ec4b981 */ /* 0x000ee2000c1e1500 */
[----:B------:R-:W-:Y:S02]  /*54d0*/  @!P5 LEA R140, P3, R74, R11, 0x1 ;  /* 0x0000000b4a8cd211 */ /* 0x000fe400078608ff */
[----:B------:R-:W-:Y:S01]  /*54e0*/  @!P5 IMAD R19, R124, R67, R75 ;  /* 0x000000437c13d224 */ /* 0x000fe200078e024b */
[----:B------:R-:W-:Y:S01]  /*54f0*/  @!P4 LEA R70, P6, R64, R11, 0x1 ;  /* 0x0000000b4046c211 */ /* 0x000fe200078c08ff */
[C---:B------:R-:W-:Y:S02]  /*5500*/  @!P4 IMAD R71, R124.reuse, R71, R65 ;  /* 0x000000477c47c224 */ /* 0x040fe400078e0241 */
[----:B------:R-:W-:Y:S01]  /*5510*/  @!P2 IMAD.WIDE.U32 R66, R124, R72, R68 ;  /* 0x000000487c42a225 */ /* 0x000fe200078e0044 */
[-C--:B------:R-:W-:Y:S02]  /*5520*/  @!P5 LEA.HI.X R141, R74, R15.reuse, R19, 0x1, P3 ;  /* 0x0000000f4a8dd211 */ /* 0x080fe400018f0c13 */
[----:B------:R-:W-:Y:S01]  /*5530*/  @!P4 LEA.HI.X R71, R64, R15, R71, 0x1, P6 ;  /* 0x0000000f4047c211 */ /* 0x000fe200030f0c47 */
[----:B------:R-:W-:Y:S01]  /*5540*/  @!P2 IMAD R73, R124, R73, R67 ;  /* 0x000000497c49a224 */ /* 0x000fe200078e0243 */
[----:B------:R-:W-:-:S02]  /*5550*/  @!P2 LEA R64, P3, R66, R11, 0x1 ;  /* 0x0000000b4240a211 */ /* 0x000fc400078608ff */
[----:B------:R-:W-:Y:S02]  /*5560*/  PRMT R135, RZ, 0x7610, R135 ;  /* 0x00007610ff877816 */ /* 0x000fe40000000087 */
[----:B------:R-:W-:Y:S02]  /*5570*/  PRMT R198, RZ, 0x7610, R198 ;  /* 0x00007610ffc67816 */ /* 0x000fe400000000c6 */
[----:B------:R-:W-:Y:S02]  /*5580*/  PRMT R137, RZ, 0x7610, R137 ;  /* 0x00007610ff897816 */ /* 0x000fe40000000089 */
[----:B------:R-:W-:Y:S01]  /*5590*/  @!P2 LEA.HI.X R65, R66, R15, R73, 0x1, P3 ;  /* 0x0000000f4241a211 */ /* 0x000fe200018f0c49 */
[----:B------:R-:W3:Y:S04]  /*55a0*/  @!P5 LDG.E.U16 R135, desc[UR18][R140.64] ;  /* 0x000000128c87d981 */ /* 0x000ee8000c1e1500 */
[----:B------:R-:W3:Y:S04]  /*55b0*/  @!P4 LDG.E.U16 R198, desc[UR18][R70.64] ;  /* 0x0000001246c6c981 */ /* 0x000ee8000c1e1500 */
[----:B------:R0:W3:Y:S01]  /*55c0*/  @!P2 LDG.E.U16 R137, desc[UR18][R64.64] ;  /* 0x000000124089a981 */ /* 0x0000e2000c1e1500 */
[----:B------:R-:W1:Y:S01]  /*55d0*/  S2R R74, SR_CgaCtaId ;  /* 0x00000000004a7919 */ /* 0x000e620000008800 */
[----:B0-----:R-:W-:-:S02]  /*55e0*/  MOV R64, R126 ;  /* 0x0000007e00407202 */ /* 0x001fc40000000f00 */
[----:B------:R-:W-:-:S03]  /*55f0*/  MOV R65, R91 ;  /* 0x0000005b00417202 */ /* 0x000fc60000000f00 */
[----:B------:R-:W-:-:S04]  /*5600*/  IMAD.WIDE.U32 R66, R124, UR6, R64 ;  /* 0x000000067c427c25 */ /* 0x000fc8000f8e0040 */
[----:B------:R-:W-:Y:S01]  /*5610*/  IMAD R19, R124, UR7, R67 ;  /* 0x000000077c137c24 */ /* 0x000fe2000f8e0243 */
[C---:B------:R-:W-:Y:S02]  /*5620*/  LEA R72, P2, R66.reuse, R128, 0x3 ;  /* 0x0000008042487211 */ /* 0x040fe400078418ff */
[----:B------:R-:W-:Y:S02]  /*5630*/  MOV R23, 0x400 ;  /* 0x0000040000177802 */ /* 0x000fe40000000f00 */
[----:B------:R-:W-:Y:S02]  /*5640*/  LEA.HI.X R73, R66, R129, R19, 0x3, P2 ;  /* 0x0000008142497211 */ /* 0x000fe400010f1c13 */
[C---:B------:R-:W-:Y:S02]  /*5650*/  IADD3 R64, PT, PT, R21.reuse, 0x200, RZ ;  /* 0x0000020015407810 */ /* 0x040fe40007ffe0ff */
[----:B------:R-:W-:Y:S02]  /*5660*/  IADD3 R66, PT, PT, R21, 0x220, RZ ;  /* 0x0000022015427810 */ /* 0x000fe40007ffe0ff */
[-C--:B------:R-:W-:Y:S01]  /*5670*/  LEA.HI.SX32 R64, R64, R21.reuse, 0x1b ;  /* 0x0000001540407211 */ /* 0x080fe200078fdaff */
[----:B------:R-:W3:Y:S01]  /*5680*/  LDG.E.64 R72, desc[UR18][R72.64] ;  /* 0x0000001248487981 */ /* 0x000ee2000c1e1b00 */
[----:B------:R-:W-:-:S02]  /*5690*/  LEA.HI.SX32 R66, R66, R21, 0x1b ;  /* 0x0000001542427211 */ /* 0x000fc400078fdaff */
[----:B-1----:R-:W-:Y:S02]  /*56a0*/  LEA R23, R74, R23, 0x18 ;  /* 0x000000174a177211 */ /* 0x002fe400078ec0ff */
[----:B------:R-:W-:Y:S02]  /*56b0*/  IADD3 R70, PT, PT, R21, 0x240, RZ ;  /* 0x0000024015467810 */ /* 0x000fe40007ffe0ff */
[----:B------:R-:W-:Y:S02]  /*56c0*/  LEA R66, R66, R23, 0x1 ;  /* 0x0000001742427211 */ /* 0x000fe400078e08ff */
[----:B--2---:R-:W-:Y:S02]  /*56d0*/  MOV R19, R109 ;  /* 0x0000006d00137202 */ /* 0x004fe40000000f00 */
[----:B------:R-:W-:-:S04]  /*56e0*/  LEA.HI.SX32 R70, R70, R21, 0x1b ;  /* 0x0000001546467211 */ /* 0x000fc800078fdaff */
[----:B------:R-:W-:Y:S02]  /*56f0*/  LEA R141, R70, R23, 0x1 ;  /* 0x00000017468d7211 */ /* 0x000fe400078e08ff */
[C---:B------:R-:W-:Y:S02]  /*5700*/  IADD3 R70, PT, PT, R21.reuse, 0x280, RZ ;  /* 0x0000028015467810 */ /* 0x040fe40007ffe0ff */
[----:B------:R-:W-:Y:S02]  /*5710*/  IADD3 R74, PT, PT, R21, 0x2a0, RZ ;  /* 0x000002a0154a7810 */ /* 0x000fe40007ffe0ff */
[-C--:B------:R-:W-:Y:S02]  /*5720*/  LEA.HI.SX32 R70, R70, R21.reuse, 0x1b ;  /* 0x0000001546467211 */ /* 0x080fe400078fdaff */
[----:B------:R-:W-:-:S04]  /*5730*/  LEA.HI.SX32 R74, R74, R21, 0x1b ;  /* 0x000000154a4a7211 */ /* 0x000fc800078fdaff */
[----:B------:R-:W-:Y:S02]  /*5740*/  LEA R67, R74, R23, 0x1 ;  /* 0x000000174a437211 */ /* 0x000fe400078e08ff */
[C---:B------:R-:W-:Y:S02]  /*5750*/  IADD3 R140, PT, PT, R21.reuse, 0x2c0, RZ ;  /* 0x000002c0158c7810 */ /* 0x040fe40007ffe0ff */
[----:B------:R-:W-:Y:S02]  /*5760*/  IADD3 R142, PT, PT, R21, 0x2e0, RZ ;  /* 0x000002e0158e7810 */ /* 0x000fe40007ffe0ff */
[----:B------:R-:W-:Y:S01]  /*5770*/  LEA.HI.SX32 R140, R140, R21, 0x1b ;  /* 0x000000158c8c7211 */ /* 0x000fe200078fdaff */
[----:B----4-:R-:W-:Y:S04]  /*5780*/  STS.U16 [R25], R194 ;  /* 0x000000c219007388 */ /* 0x010fe80000000400 */
[----:B------:R0:W-:Y:S04]  /*5790*/  STS.U16 [R27+0x40], R146 ;  /* 0x000040921b007388 */ /* 0x0001e80000000400 */
[----:B------:R-:W-:Y:S04]  /*57a0*/  STS.U16 [R29+0x80], R148 ;  /* 0x000080941d007388 */ /* 0x000fe80000000400 */
[----:B------:R-:W-:Y:S04]  /*57b0*/  STS.U16 [R31+0xc0], R144 ;  /* 0x0000c0901f007388 */ /* 0x000fe80000000400 */
[----:B------:R-:W-:Y:S04]  /*57c0*/  STS.U16 [R33+0x100], R150 ;  /* 0x0001009621007388 */ /* 0x000fe80000000400 */
[----:B------:R-:W-:Y:S04]  /*57d0*/  STS.U16 [R35+0x140], R154 ;  /* 0x0001409a23007388 */ /* 0x000fe80000000400 */
[----:B------:R-:W-:Y:S04]  /*57e0*/  STS.U16 [R37+0x180], R164 ;  /* 0x000180a425007388 */ /* 0x000fe80000000400 */
[----:B------:R-:W-:Y:S01]  /*57f0*/  STS.U16 [R39+0x1c0], R166 ;  /* 0x0001c0a627007388 */ /* 0x000fe20000000400 */
[----:B0-----:R-:W-:-:S03]  /*5800*/  LEA R146, R64, R23, 0x1 ;  /* 0x0000001740927211 */ /* 0x001fc600078e08ff */
        /* <DEDUP_REMOVED lines=9> */
[----:B------:R0:W-:Y:S02]  /*58a0*/  STS.U16 [R66+0x440], R149 ;  /* 0x0004409542007388 */ /* 0x0001e40000000400 */
[----:B0-----:R-:W-:-:S04]  /*58b0*/  LEA R149, R19, -R116, 0x1 ;  /* 0x8000007413957211 */ /* 0x001fc800078e08ff */
[----:B------:R-:W-:Y:S02]  /*58c0*/  ISETP.GE.AND P3, PT, R132, R149, PT ;  /* 0x000000958400720c */ /* 0x000fe40003f66270 */
[----:B------:R-:W-:Y:S02]  /*58d0*/  LEA R144, R70, R23, 0x1 ;  /* 0x0000001746907211 */ /* 0x000fe400078e08ff */
[----:B------:R-:W-:-:S04]  /*58e0*/  IADD3 R70, PT, PT, R21, 0x300, RZ ;  /* 0x0000030015467810 */ /* 0x000fc80007ffe0ff */
[----:B------:R-:W-:-:S05]  /*58f0*/  LEA.HI.SX32 R74, R70, R21, 0x1b ;  /* 0x00000015464a7211 */ /* 0x000fca00078fdaff */
[----:B------:R-:W0:Y:S01]  /*5900*/  @!P3 LDC.64 R70, c[0x0][0x3e0] ;  /* 0x0000f800ff46bb82 */ /* 0x000e220000000a00 */
[----:B------:R-:W-:Y:S02]  /*5910*/  IADD3 R64, PT, PT, R21, 0x260, RZ ;  /* 0x0000026015407810 */ /* 0x000fe40007ffe0ff */
[----:B------:R-:W-:Y:S02]  /*5920*/  ISETP.GE.AND P4, PT, R152, R149, PT ;  /* 0x000000959800720c */ /* 0x000fe40003f86270 */
[-C--:B------:R-:W-:Y:S02]  /*5930*/  LEA.HI.SX32 R64, R64, R21.reuse, 0x1b ;  /* 0x0000001540407211 */ /* 0x080fe400078fdaff */
[----:B------:R-:W-:Y:S02]  /*5940*/  LEA.HI.SX32 R148, R142, R21, 0x1b ;  /* 0x000000158e947211 */ /* 0x000fe400078fdaff */
[----:B------:R-:W-:Y:S01]  /*5950*/  @!P3 MOV R133, RZ ;  /* 0x000000ff0085b202 */ /* 0x000fe20000000f00 */
[----:B------:R-:W-:Y:S01]  /*5960*/  IMAD R64, R64, 0x2, R23 ;  /* 0x0000000240407824 */ /* 0x000fe200078e0217 */
[----:B------:R-:W-:Y:S01]  /*5970*/  ISETP.GE.AND P5, PT, R156, R149, PT ;  /* 0x000000959c00720c */ /* 0x000fe20003fa6270 */
[----:B------:R-:W-:Y:S01]  /*5980*/  STS.U16 [R141+0x480], R182 ;  /* 0x000480b68d007388 */ /* 0x000fe20000000400 */
[----:B------:R-:W-:-:S02]  /*5990*/  LEA R142, R140, R23, 0x1 ;  /* 0x000000178c8e7211 */ /* 0x000fc400078e08ff */
[----:B------:R-:W-:Y:S01]  /*59a0*/  LEA R65, R148, R23, 0x1 ;  /* 0x0000001794417211 */ /* 0x000fe200078e08ff */
[----:B------:R-:W-:Y:S01]  /*59b0*/  STS.U16 [R64+0x4c0], R125 ;  /* 0x0004c07d40007388 */ /* 0x000fe20000000400 */
[C---:B------:R-:W-:Y:S02]  /*59c0*/  IADD3 R140, PT, PT, R21.reuse, 0x320, RZ ;  /* 0x00000320158c7810 */ /* 0x040fe40007ffe0ff */
[C---:B------:R-:W-:Y:S01]  /*59d0*/  IADD3 R148, PT, PT, R21.reuse, 0x340, RZ ;  /* 0x0000034015947810 */ /* 0x040fe20007ffe0ff */
[----:B------:R1:W-:Y:S01]  /*59e0*/  STS.U16 [R144+0x500], R145 ;  /* 0x0005009190007388 */ /* 0x0003e20000000400 */
[C---:B------:R-:W-:Y:S02]  /*59f0*/  IADD3 R150, PT, PT, R21.reuse, 0x360, RZ ;  /* 0x0000036015967810 */ /* 0x040fe40007ffe0ff */
[----:B------:R-:W-:Y:S01]  /*5a00*/  IADD3 R154, PT, PT, R21, 0x380, RZ ;  /* 0x00000380159a7810 */ /* 0x000fe20007ffe0ff */
[----:B0-----:R-:W-:Y:S01]  /*5a10*/  @!P3 IMAD.WIDE.U32 R132, R124, R70, R132 ;  /* 0x000000467c84b225 */ /* 0x001fe200078e0084 */
[----:B------:R-:W-:-:S02]  /*5a20*/  LEA.HI.SX32 R140, R140, R21, 0x1b ;  /* 0x000000158c8c7211 */ /* 0x000fc400078fdaff */
[----:B------:R-:W-:Y:S01]  /*5a30*/  LEA.HI.SX32 R148, R148, R21, 0x1b ;  /* 0x0000001594947211 */ /* 0x000fe200078fdaff */
[----:B------:R-:W-:Y:S01]  /*5a40*/  @!P3 IMAD R71, R124, R71, R133 ;  /* 0x000000477c47b224 */ /* 0x000fe200078e0285 */
[----:B-1----:R-:W-:Y:S02]  /*5a50*/  LEA R145, R74, R23, 0x1 ;  /* 0x000000174a917211 */ /* 0x002fe400078e08ff */
[----:B------:R-:W0:Y:S01]  /*5a60*/  @!P4 LDC.64 R74, c[0x0][0x3e0] ;  /* 0x0000f800ff4acb82 */ /* 0x000e220000000a00 */
[-C--:B------:R-:W-:Y:S02]  /*5a70*/  LEA.HI.SX32 R150, R150, R21.reuse, 0x1b ;  /* 0x0000001596967211 */ /* 0x080fe400078fdaff */
[----:B------:R-:W-:Y:S02]  /*5a80*/  LEA.HI.SX32 R154, R154, R21, 0x1b ;  /* 0x000000159a9a7211 */ /* 0x000fe400078fdaff */
[----:B------:R-:W-:Y:S02]  /*5a90*/  @!P3 LEA R164, P2, R132, R13, 0x1 ;  /* 0x0000000d84a4b211 */ /* 0x000fe400078408ff */
[----:B------:R-:W-:-:S02]  /*5aa0*/  LEA R125, R140, R23, 0x1 ;  /* 0x000000178c7d7211 */ /* 0x000fc400078e08ff */
[-C--:B------:R-:W-:Y:S02]  /*5ab0*/  LEA R140, R148, R23.reuse, 0x1 ;  /* 0x00000017948c7211 */ /* 0x080fe400078e08ff */
[-C--:B------:R-:W-:Y:S02]  /*5ac0*/  LEA R143, R150, R23.reuse, 0x1 ;  /* 0x00000017968f7211 */ /* 0x080fe400078e08ff */
[----:B------:R-:W-:Y:S01]  /*5ad0*/  LEA R69, R154, R23, 0x1 ;  /* 0x000000179a457211 */ /* 0x000fe200078e08ff */
[C---:B------:R-:W-:Y:S01]  /*5ae0*/  VIADD R154, R21.reuse, 0x3e0 ;  /* 0x000003e0159a7836 */ /* 0x040fe20000000000 */
[C---:B------:R-:W-:Y:S02]  /*5af0*/  IADD3 R148, PT, PT, R21.reuse, 0x3a0, RZ ;  /* 0x000003a015947810 */ /* 0x040fe40007ffe0ff */
[----:B------:R-:W-:Y:S02]  /*5b00*/  IADD3 R150, PT, PT, R21, 0x3c0, RZ ;  /* 0x000003c015967810 */ /* 0x000fe40007ffe0ff */
[----:B------:R-:W-:-:S02]  /*5b10*/  @!P3 LEA.HI.X R165, R132, R17, R71, 0x1, P2 ;  /* 0x0000001184a5b211 */ /* 0x000fc400010f0c47 */
[----:B------:R-:W1:Y:S01]  /*5b20*/  @!P5 LDC.64 R132, c[0x0][0x3e0] ;  /* 0x0000f800ff84db82 */ /* 0x000e620000000a00 */
[-C--:B------:R-:W-:Y:S01]  /*5b30*/  LEA.HI.SX32 R148, R148, R21.reuse, 0x1b ;  /* 0x0000001594947211 */ /* 0x080fe200078fdaff */
[----:B------:R-:W-:Y:S01]  /*5b40*/  STS.U16 [R67+0x540], R184 ;  /* 0x000540b843007388 */ /* 0x000fe20000000400 */
[-C--:B------:R-:W-:Y:S02]  /*5b50*/  LEA.HI.SX32 R150, R150, R21.reuse, 0x1b ;  /* 0x0000001596967211 */ /* 0x080fe400078fdaff */
[----:B------:R-:W-:Y:S01]  /*5b60*/  LEA.HI.SX32 R154, R154, R21, 0x1b ;  /* 0x000000159a9a7211 */ /* 0x000fe200078fdaff */
[----:B------:R2:W-:Y:S01]  /*5b70*/  STS.U16 [R142+0x580], R151 ;  /* 0x000580978e007388 */ /* 0x0005e20000000400 */
[----:B------:R-:W-:Y:S02]  /*5b80*/  ISETP.GE.AND P2, PT, R158, R149, PT ;  /* 0x000000959e00720c */ /* 0x000fe40003f46270 */
[-C--:B------:R-:W-:Y:S01]  /*5b90*/  LEA R148, R148, R23.reuse, 0x1 ;  /* 0x0000001794947211 */ /* 0x080fe200078e08ff */
[----:B-----5:R-:W-:Y:S01]  /*5ba0*/  STS.U16 [R65+0x5c0], R186 ;  /* 0x0005c0ba41007388 */ /* 0x020fe20000000400 */
[----:B------:R-:W-:-:S02]  /*5bb0*/  LEA R147, R150, R23, 0x1 ;  /* 0x0000001796937211 */ /* 0x000fc400078e08ff */
[----:B------:R-:W-:Y:S01]  /*5bc0*/  LEA R150, R154, R23, 0x1 ;  /* 0x000000179a967211 */ /* 0x000fe200078e08ff */
[----:B---3--:R-:W-:Y:S01]  /*5bd0*/  STS.U16 [R145+0x600], R188 ;  /* 0x000600bc91007388 */ /* 0x008fe20000000400 */
[----:B------:R-:W-:-:S03]  /*5be0*/  @!P4 MOV R154, R152 ;  /* 0x00000098009ac202 */ /* 0x000fc60000000f00 */
[----:B------:R-:W-:Y:S01]  /*5bf0*/  STS.U16 [R125+0x640], R190 ;  /* 0x000640be7d007388 */ /* 0x000fe20000000400 */
[----:B------:R-:W-:Y:S01]  /*5c00*/  PRMT R152, RZ, 0x7610, R152 ;  /* 0x00007610ff987816 */ /* 0x000fe20000000098 */
[----:B------:R-:W3:Y:S02]  /*5c10*/  @!P2 LDC.64 R70, c[0x0][0x3e0] ;  /* 0x0000f800ff46ab82 */ /* 0x000ee40000000a00 */
[----:B------:R4:W-:Y:S01]  /*5c20*/  STS.U16 [R140+0x680], R153 ;  /* 0x000680998c007388 */ /* 0x0009e20000000400 */
[----:B------:R-:W-:-:S03]  /*5c30*/  @!P4 MOV R155, RZ ;  /* 0x000000ff009bc202 */ /* 0x000fc60000000f00 */
[----:B------:R-:W-:Y:S04]  /*5c40*/  STS.U16 [R143+0x6c0], R192 ;  /* 0x0006c0c08f007388 */ /* 0x000fe80000000400 */
[----:B------:R-:W-:Y:S04]  /*5c50*/  STS.U16 [R69+0x700], R196 ;  /* 0x000700c445007388 */ /* 0x000fe80000000400 */
[----:B------:R-:W-:Y:S04]  /*5c60*/  STS.U16 [R148+0x740], R135 ;  /* 0x0007408794007388 */ /* 0x000fe80000000400 */
[----:B------:R-:W-:Y:S01]  /*5c70*/  STS.U16 [R147+0x780], R198 ;  /* 0x000780c693007388 */ /* 0x000fe20000000400 */
[----:B0-----:R-:W-:-:S03]  /*5c80*/  @!P4 IMAD.WIDE.U32 R154, R124, R74, R154 ;  /* 0x0000004a7c9ac225 */ /* 0x001fc600078e009a */
[----:B------:R0:W-:Y:S01]  /*5c90*/  STS.U16 [R150+0x7c0], R137 ;  /* 0x0007c08996007388 */ /* 0x0001e20000000400 */
[----:B------:R-:W-:-:S03]  /*5ca0*/  NOP ;  /* 0x0000000000007918 */ /* 0x000fc60000000000 */
[----:B------:R5:W4:Y:S01]  /*5cb0*/  @!P3 LDG.E.U16 R152, desc[UR18][R164.64] ;  /* 0x00000012a498b981 */ /* 0x000b22000c1e1500 */
[----:B------:R-:W-:Y:S02]  /*5cc0*/  ISETP.GE.AND P3, PT, R160, R149, PT ;  /* 0x00000095a000720c */ /* 0x000fe40003f66270 */
[----:B------:R-:W-:Y:S01]  /*5cd0*/  @!P5 MOV R157, RZ ;  /* 0x000000ff009dd202 */ /* 0x000fe20000000f00 */
[----:B------:R-:W-:Y:S01]  /*5ce0*/  @!P4 IMAD R75, R124, R75, R155 ;  /* 0x0000004b7c4bc224 */ /* 0x000fe200078e029b */
[----:B------:R-:W-:Y:S01]  /*5cf0*/  @!P4 LEA R166, P6, R154, R13, 0x1 ;  /* 0x0000000d9aa6c211 */ /* 0x000fe200078c08ff */
[----:B-1----:R-:W-:-:S03]  /*5d00*/  @!P5 IMAD.WIDE.U32 R156, R124, R132, R156 ;  /* 0x000000847c9cd225 */ /* 0x002fc600078e009c */
[----:B------:R-:W-:Y:S02]  /*5d10*/  @!P4 LEA.HI.X R167, R154, R17, R75, 0x1, P6 ;  /* 0x000000119aa7c211 */ /* 0x000fe400030f0c4b */
[----:B------:R-:W-:Y:S01]  /*5d20*/  PRMT R154, RZ, 0x7610, R154 ;  /* 0x00007610ff9a7816 */ /* 0x000fe2000000009a */
[----:B------:R-:W-:Y:S01]  /*5d30*/  @!P5 IMAD R133, R124, R133, R157 ;  /* 0x000000857c85d224 */ /* 0x000fe200078e029d */
[C---:B-----5:R-:W-:Y:S01]  /*5d40*/  @!P5 LEA R164, P6, R156.reuse, R13, 0x1 ;  /* 0x0000000d9ca4d211 */ /* 0x060fe200078c08ff */
[----:B------:R-:W1:Y:S03]  /*5d50*/  @!P3 LDC.64 R74, c[0x0][0x3e0] ;  /* 0x0000f800ff4abb82 */ /* 0x000e660000000a00 */
[----:B------:R5:W4:Y:S01]  /*5d60*/  @!P4 LDG.E.U16 R154, desc[UR18][R166.64] ;  /* 0x00000012a69ac981 */ /* 0x000b22000c1e1500 */
[----:B------:R-:W-:Y:S02]  /*5d70*/  @!P5 LEA.HI.X R165, R156, R17, R133, 0x1, P6 ;  /* 0x000000119ca5d211 */ /* 0x000fe400030f0c85 */
[----:B------:R-:W-:-:S02]  /*5d80*/  ISETP.GE.AND P4, PT, R162, R149, PT ;  /* 0x00000095a200720c */ /* 0x000fc40003f86270 */
[----:B------:R-:W-:Y:S02]  /*5d90*/  PRMT R156, RZ, 0x7610, R156 ;  /* 0x00007610ff9c7816 */ /* 0x000fe4000000009c */
[----:B------:R-:W-:Y:S02]  /*5da0*/  @!P2 MOV R132, R158 ;  /* 0x0000009e0084a202 */ /* 0x000fe40000000f00 */
[----:B------:R-:W-:Y:S02]  /*5db0*/  @!P2 MOV R133, RZ ;  /* 0x000000ff0085a202 */ /* 0x000fe40000000f00 */
[----:B------:R2:W4:Y:S01]  /*5dc0*/  @!P5 LDG.E.U16 R156, desc[UR18][R164.64] ;  /* 0x00000012a49cd981 */ /* 0x000522000c1e1500 */
[----:B------:R-:W-:Y:S01]  /*5dd0*/  ISETP.GE.AND P5, PT, R138, R149, PT ;  /* 0x000000958a00720c */ /* 0x000fe20003fa6270 */
[----:B---3--:R-:W-:-:S04]  /*5de0*/  @!P2 IMAD.WIDE.U32 R132, R124, R70, R132 ;  /* 0x000000467c84a225 */ /* 0x008fc800078e0084 */
[----:B------:R-:W-:Y:S01]  /*5df0*/  @!P2 IMAD R133, R124, R71, R133 ;  /* 0x000000477c85a224 */ /* 0x000fe200078e0285 */
[C---:B-----5:R-:W-:Y:S01]  /*5e00*/  @!P2 LEA R166, P6, R132.reuse, R13, 0x1 ;  /* 0x0000000d84a6a211 */ /* 0x060fe200078c08ff */
[----:B------:R-:W3:Y:S01]  /*5e10*/  @!P4 LDC.64 R70, c[0x0][0x3e0] ;  /* 0x0000f800ff46cb82 */ /* 0x000ee20000000a00 */
[----:B------:R-:W-:Y:S02]  /*5e20*/  PRMT R158, RZ, 0x7610, R158 ;  /* 0x00007610ff9e7816 */ /* 0x000fe4000000009e */
[----:B------:R-:W-:Y:S02]  /*5e30*/  @!P3 MOV R161, RZ ;  /* 0x000000ff00a1b202 */ /* 0x000fe40000000f00 */
[----:B------:R-:W-:Y:S01]  /*5e40*/  @!P2 LEA.HI.X R167, R132, R17, R133, 0x1, P6 ;  /* 0x0000001184a7a211 */ /* 0x000fe200030f0c85 */
[----:B-1----:R-:W-:Y:S02]  /*5e50*/  @!P3 IMAD.WIDE.U32 R160, R124, R74, R160 ;  /* 0x0000004a7ca0b225 */ /* 0x002fe400078e00a0 */
[----:B------:R-:W1:Y:S02]  /*5e60*/  @!P5 LDC.64 R132, c[0x0][0x3e0] ;  /* 0x0000f800ff84db82 */ /* 0x000e640000000a00 */
[----:B------:R5:W4:Y:S01]  /*5e70*/  @!P2 LDG.E.U16 R158, desc[UR18][R166.64] ;  /* 0x00000012a69ea981 */ /* 0x000b22000c1e1500 */
[----:B------:R-:W-:Y:S01]  /*5e80*/  ISETP.GE.AND P2, PT, R136, R149, PT ;  /* 0x000000958800720c */ /* 0x000fe20003f46270 */
[----:B------:R-:W-:Y:S01]  /*5e90*/  @!P3 IMAD R75, R124, R75, R161 ;  /* 0x0000004b7c4bb224 */ /* 0x000fe200078e02a1 */
[----:B--2---:R-:W-:-:S04]  /*5ea0*/  @!P3 LEA R164, P6, R160, R13, 0x1 ;  /* 0x0000000da0a4b211 */ /* 0x004fc800078c08ff */
[----:B------:R-:W-:Y:S02]  /*5eb0*/  @!P3 LEA.HI.X R165, R160, R17, R75, 0x1, P6 ;  /* 0x00000011a0a5b211 */ /* 0x000fe400030f0c4b */
[----:B------:R-:W-:Y:S02]  /*5ec0*/  PRMT R160, RZ, 0x7610, R160 ;  /* 0x00007610ffa07816 */ /* 0x000fe400000000a0 */
[----:B------:R-:W-:-:S03]  /*5ed0*/  @!P4 MOV R163, RZ ;  /* 0x000000ff00a3c202 */ /* 0x000fc60000000f00 */
[----:B------:R-:W2:Y:S01]  /*5ee0*/  @!P2 LDC.64 R74, c[0x0][0x3e0] ;  /* 0x0000f800ff4aab82 */ /* 0x000ea20000000a00 */
[----:B------:R0:W4:Y:S01]  /*5ef0*/  @!P3 LDG.E.U16 R160, desc[UR18][R164.64] ;  /* 0x00000012a4a0b981 */ /* 0x000122000c1e1500 */
[----:B---3--:R-:W-:Y:S01]  /*5f00*/  @!P4 IMAD.WIDE.U32 R162, R124, R70, R162 ;  /* 0x000000467ca2c225 */ /* 0x008fe200078e00a2 */
[----:B------:R-:W-:Y:S02]  /*5f10*/  ISETP.GE.AND P3, PT, R134, R149, PT ;  /* 0x000000958600720c */ /* 0x000fe40003f66270 */
[----:B------:R-:W-:Y:S01]  /*5f20*/  @!P5 MOV R139, RZ ;  /* 0x000000ff008bd202 */ /* 0x000fe20000000f00 */
[----:B------:R-:W-:Y:S01]  /*5f30*/  @!P4 IMAD R71, R124, R71, R163 ;  /* 0x000000477c47c224 */ /* 0x000fe200078e02a3 */
[----:B-----5:R-:W-:Y:S02]  /*5f40*/  @!P4 LEA R166, P6, R162, R13, 0x1 ;  /* 0x0000000da2a6c211 */ /* 0x020fe400078c08ff */
[----:B------:R-:W-:Y:S01]  /*5f50*/  PRMT R151, RZ, 0x7610, R151 ;  /* 0x00007610ff977816 */ /* 0x000fe20000000097 */
[----:B-1----:R-:W-:Y:S01]  /*5f60*/  @!P5 IMAD.WIDE.U32 R138, R124, R132, R138 ;  /* 0x000000847c8ad225 */ /* 0x002fe200078e008a */
[----:B------:R-:W-:-:S03]  /*5f70*/  @!P4 LEA.HI.X R167, R162, R17, R71, 0x1, P6 ;  /* 0x00000011a2a7c211 */ /* 0x000fc600030f0c47 */
[----:B------:R-:W-:Y:S01]  /*5f80*/  @!P5 IMAD R133, R124, R133, R139 ;  /* 0x000000857c85d224 */ /* 0x000fe200078e028b */
[----:B0-----:R-:W-:Y:S01]  /*5f90*/  @!P5 LEA R164, P6, R138, R13, 0x1 ;  /* 0x0000000d8aa4d211 */ /* 0x001fe200078c08ff */
[----:B------:R-:W0:Y:S01]  /*5fa0*/  @!P3 LDC.64 R70, c[0x0][0x3e0] ;  /* 0x0000f800ff46bb82 */ /* 0x000e220000000a00 */
[----:B------:R-:W3:Y:S01]  /*5fb0*/  @!P4 LDG.E.U16 R151, desc[UR18][R166.64] ;  /* 0x00000012a697c981 */ /* 0x000ee2000c1e1500 */
[----:B------:R-:W-:Y:S02]  /*5fc0*/  ISETP.GE.AND P4, PT, R118, R149, PT ;  /* 0x000000957600720c */ /* 0x000fe40003f86270 */
[----:B------:R-:W-:Y:S02]  /*5fd0*/  @!P5 LEA.HI.X R165, R138, R17, R133, 0x1, P6 ;  /* 0x000000118aa5d211 */ /* 0x000fe400030f0c85 */
[----:B------:R-:W-:Y:S02]  /*5fe0*/  @!P2 MOV R132, R136 ;  /* 0x000000880084a202 */ /* 0x000fe40000000f00 */
[----:B------:R-:W-:-:S02]  /*5ff0*/  @!P2 MOV R133, RZ ;  /* 0x000000ff0085a202 */ /* 0x000fc40000000f00 */
[----:B------:R-:W-:Y:S01]  /*6000*/  PRMT R162, RZ, 0x7610, R162 ;  /* 0x00007610ffa27816 */ /* 0x000fe200000000a2 */
[----:B--2---:R-:W-:-:S05]  /*6010*/  @!P2 IMAD.WIDE.U32 R132, R124, R74, R132 ;  /* 0x0000004a7c84a225 */ /* 0x004fca00078e0084 */
[----:B------:R1:W2:Y:S01]  /*6020*/  @!P5 LDG.E.U16 R162, desc[UR18][R164.64] ;  /* 0x00000012a4a2d981 */ /* 0x0002a2000c1e1500 */
[----:B------:R-:W-:Y:S01]  /*6030*/  @!P2 IMAD R133, R124, R75, R133 ;  /* 0x0000004b7c85a224 */ /* 0x000fe200078e0285 */
[----:B------:R-:W-:Y:S01]  /*6040*/  @!P2 LEA R138, P6, R132, R13, 0x1 ;  /* 0x0000000d848aa211 */ /* 0x000fe200078c08ff */
[----:B------:R-:W5:Y:S01]  /*6050*/  @!P4 LDC.64 R74, c[0x0][0x3e0] ;  /* 0x0000f800ff4acb82 */ /* 0x000f620000000a00 */
[----:B------:R-:W-:Y:S02]  /*6060*/  ISETP.GE.AND P5, PT, R12, R149, PT ;  /* 0x000000950c00720c */ /* 0x000fe40003fa6270 */
[----:B------:R-:W-:Y:S02]  /*6070*/  @!P2 LEA.HI.X R139, R132, R17, R133, 0x1, P6 ;  /* 0x00000011848ba211 */ /* 0x000fe400030f0c85 */
[----:B------:R-:W-:Y:S02]  /*6080*/  @!P3 MOV R132, R134 ;  /* 0x000000860084b202 */ /* 0x000fe40000000f00 */
[----:B------:R-:W-:-:S02]  /*6090*/  @!P3 MOV R133, RZ ;  /* 0x000000ff0085b202 */ /* 0x000fc40000000f00 */
[----:B----4-:R-:W-:Y:S01]  /*60a0*/  PRMT R153, RZ, 0x7610, R153 ;  /* 0x00007610ff997816 */ /* 0x010fe20000000099 */
[----:B0-----:R-:W-:-:S05]  /*60b0*/  @!P3 IMAD.WIDE.U32 R132, R124, R70, R132 ;  /* 0x000000467c84b225 */ /* 0x001fca00078e0084 */
[----:B------:R0:W4:Y:S01]  /*60c0*/  @!P2 LDG.E.U16 R153, desc[UR18][R138.64] ;  /* 0x000000128a99a981 */ /* 0x000122000c1e1500 */
[----:B------:R-:W-:Y:S01]  /*60d0*/  @!P3 IMAD R133, R124, R71, R133 ;  /* 0x000000477c85b224 */ /* 0x000fe200078e0285 */
[----:B------:R-:W-:Y:S01]  /*60e0*/  @!P3 LEA R136, P6, R132, R13, 0x1 ;  /* 0x0000000d8488b211 */ /* 0x000fe200078c08ff */
[----:B------:R-:W0:Y:S01]  /*60f0*/  @!P5 LDC.64 R70, c[0x0][0x3e0] ;  /* 0x0000f800ff46db82 */ /* 0x000e220000000a00 */
[----:B------:R-:W-:Y:S02]  /*6100*/  ISETP.GE.AND P2, PT, R14, R149, PT ;  /* 0x000000950e00720c */ /* 0x000fe40003f46270 */
[----:B------:R-:W-:Y:S01]  /*6110*/  @!P3 LEA.HI.X R137, R132, R17, R133, 0x1, P6 ;  /* 0x000000118489b211 */ /* 0x000fe200030f0c85 */
[----:B------:R-:W-:Y:S01]  /*6120*/  @!P4 IMAD.MOV.U32 R132, RZ, RZ, R118 ;  /* 0x000000ffff84c224 */ /* 0x000fe200078e0076 */
[----:B------:R-:W-:Y:S02]  /*6130*/  @!P4 MOV R133, RZ ;  /* 0x000000ff0085c202 */ /* 0x000fe40000000f00 */
[----:B-1----:R-:W-:Y:S01]  /*6140*/  PRMT R164, RZ, 0x7610, R164 ;  /* 0x00007610ffa47816 */ /* 0x002fe200000000a4 */
[----:B-----5:R-:W-:-:S05]  /*6150*/  @!P4 IMAD.WIDE.U32 R134, R124, R74, R132 ;  /* 0x0000004a7c86c225 */ /* 0x020fca00078e0084 */
[----:B------:R1:W5:Y:S01]  /*6160*/  @!P3 LDG.E.U16 R164, desc[UR18][R136.64] ;  /* 0x0000001288a4b981 */ /* 0x000362000c1e1500 */
[----:B------:R-:W-:Y:S01]  /*6170*/  @!P4 IMAD R75, R124, R75, R135 ;  /* 0x0000004b7c4bc224 */ /* 0x000fe200078e0287 */
[----:B0-----:R-:W-:Y:S01]  /*6180*/  @!P4 LEA R138, P6, R134, R13, 0x1 ;  /* 0x0000000d868ac211 */ /* 0x001fe200078c08ff */
[----:B------:R-:W0:Y:S01]  /*6190*/  @!P2 LDC.64 R132, c[0x0][0x3e0] ;  /* 0x0000f800ff84ab82 */ /* 0x000e220000000a00 */
[----:B------:R-:W-:Y:S02]  /*61a0*/  ISETP.GE.AND P3, PT, R16, R149, PT ;  /* 0x000000951000720c */ /* 0x000fe40003f66270 */
[----:B------:R-:W-:Y:S02]  /*61b0*/  @!P4 LEA.HI.X R139, R134, R17, R75, 0x1, P6 ;  /* 0x00000011868bc211 */ /* 0x000fe400030f0c4b */
[----:B------:R-:W-:Y:S02]  /*61c0*/  @!P5 MOV R74, R12 ;  /* 0x0000000c004ad202 */ /* 0x000fe40000000f00 */
[----:B------:R-:W-:-:S02]  /*61d0*/  @!P5 MOV R75, RZ ;  /* 0x000000ff004bd202 */ /* 0x000fc40000000f00 */
[----:B------:R-:W-:Y:S01]  /*61e0*/  PRMT R166, RZ, 0x7610, R166 ;  /* 0x00007610ffa67816 */ /* 0x000fe200000000a6 */
[----:B------:R-:W-:-:S04]  /*61f0*/  @!P5 IMAD.WIDE.U32 R134, R124, R70, R74 ;  /* 0x000000467c86d225 */ /* 0x000fc800078e004a */
[----:B------:R-:W0:Y:S01]  /*6200*/  @!P3 LDC.64 R74, c[0x0][0x3e0] ;  /* 0x0000f800ff4abb82 */ /* 0x000e220000000a00 */
[----:B------:R0:W3:Y:S01]  /*6210*/  @!P4 LDG.E.U16 R166, desc[UR18][R138.64] ;  /* 0x000000128aa6c981 */ /* 0x0000e2000c1e1500 */
        /* <DEDUP_REMOVED lines=17> */
[----:B------:R-:W-:-:S05]  /*6330*/  @!P3 IMAD.WIDE.U32 R132, R124, R74, R132 ;  /* 0x0000004a7c84b225 */ /* 0x000fca00078e0084 */
[----:B------:R0:W4:Y:S01]  /*6340*/  @!P2 LDG.E.U16 R170, desc[UR18][R138.64] ;  /* 0x000000128aaaa981 */ /* 0x000122000c1e1500 */
[----:B------:R-:W-:Y:S01]  /*6350*/  @!P3 IMAD R133, R124, R75, R133 ;  /* 0x0000004b7c85b224 */ /* 0x000fe200078e0285 */
[----:B-1----:R-:W-:Y:S01]  /*6360*/  @!P3 LEA R136, P5, R132, R13, 0x1 ;  /* 0x0000000d8488b211 */ /* 0x002fe200078a08ff */
        /* <DEDUP_REMOVED lines=29> */
[----:B------:R0:W5:Y:S01]  /*6540*/  @!P6 LDG.E.U16 R176, desc[UR18][R136.64] ;  /* 0x0000001288b0e981 */ /* 0x000162000c1e1500 */
[----:B------:R-:W-:Y:S01]  /*6550*/  @!P2 IMAD R135, R124, R133, R135 ;  /* 0x000000857c87a224 */ /* 0x000fe200078e0287 */
[----:B------:R-:W-:-:S04]  /*6560*/  @!P2 LEA R138, P6, R134, R13, 0x1 ;  /* 0x0000000d868aa211 */ /* 0x000fc800078c08ff */
[----:B------:R-:W-:Y:S02]  /*6570*/  @!P2 LEA.HI.X R139, R134, R17, R135, 0x1, P6 ;  /* 0x00000011868ba211 */ /* 0x000fe400030f0c87 */
[----:B------:R-:W-:Y:S02]  /*6580*/  @!P3 MOV R134, R24 ;  /* 0x000000180086b202 */ /* 0x000fe40000000f00 */
[----:B------:R-:W-:Y:S01]  /*6590*/  @!P3 MOV R135, RZ ;  /* 0x000000ff0087b202 */ /* 0x000fe20000000f00 */
[----:B------:R-:W0:Y:S01]  /*65a0*/  @!P4 LDC.64 R132, c[0x0][0x3e0] ;  /* 0x0000f800ff84cb82 */ /* 0x000e220000000a00 */
[----:B------:R-:W-:Y:S01]  /*65b0*/  PRMT R178, RZ, 0x7610, R178 ;  /* 0x00007610ffb27816 */ /* 0x000fe200000000b2 */
[----:B-1----:R-:W-:Y:S01]  /*65c0*/  @!P3 IMAD.WIDE.U32 R134, R124, R70, R134 ;  /* 0x000000467c86b225 */ /* 0x002fe200078e0086 */
[----:B------:R-:W-:-:S04]  /*65d0*/  ISETP.GE.AND P6, PT, R30, R149, PT ;  /* 0x000000951e00720c */ /* 0x000fc80003fc6270 */
[----:B------:R1:W5:Y:S01]  /*65e0*/  @!P2 LDG.E.U16 R178, desc[UR18][R138.64] ;  /* 0x000000128ab2a981 */ /* 0x000362000c1e1500 */
[----:B------:R-:W-:Y:S01]  /*65f0*/  @!P3 IMAD R71, R124, R71, R135 ;  /* 0x000000477c47b224 */ /* 0x000fe200078e0287 */
[C---:B------:R-:W-:Y:S02]  /*6600*/  @!P3 LEA R182, P2, R134.reuse, R13, 0x1 ;  /* 0x0000000d86b6b211 */ /* 0x040fe400078408ff */
[----:B------:R-:W-:Y:S02]  /*6610*/  @!P5 MOV R70, R26 ;  /* 0x0000001a0046d202 */ /* 0x000fe40000000f00 */
[----:B------:R-:W-:Y:S01]  /*6620*/  @!P3 LEA.HI.X R183, R134, R17, R71, 0x1, P2 ;  /* 0x0000001186b7b211 */ /* 0x000fe200010f0c47 */
[----:B------:R-:W-:Y:S01]  /*6630*/  @!P5 IMAD.MOV.U32 R71, RZ, RZ, RZ ;  /* 0x000000ffff47d224 */ /* 0x000fe200078e00ff */
[----:B------:R-:W-:Y:S01]  /*6640*/  ISETP.GE.AND P2, PT, R32, R149, PT ;  /* 0x000000952000720c */ /* 0x000fe20003f46270 */
[----:B0-----:R-:W-:-:S04]  /*6650*/  @!P5 IMAD.WIDE.U32 R136, R124, R74, R70 ;  /* 0x0000004a7c88d225 */ /* 0x001fc800078e0046 */
[----:B------:R-:W0:Y:S01]  /*6660*/  @!P6 LDC.64 R70, c[0x0][0x3e0] ;  /* 0x0000f800ff46eb82 */ /* 0x000e220000000a00 */
[----:B------:R-:W-:Y:S01]  /*6670*/  PRMT R180, RZ, 0x7610, R180 ;  /* 0x00007610ffb47816 */ /* 0x000fe200000000b4 */
[----:B------:R-:W-:Y:S01]  /*6680*/  @!P5 IMAD R137, R124, R75, R137 ;  /* 0x0000004b7c89d224 */ /* 0x000fe200078e0289 */
[----:B------:R-:W-:Y:S02]  /*6690*/  @!P4 MOV R74, R28 ;  /* 0x0000001c004ac202 */ /* 0x000fe40000000f00 */
[----:B------:R-:W-:Y:S02]  /*66a0*/  @!P4 MOV R75, RZ ;  /* 0x000000ff004bc202 */ /* 0x000fe40000000f00 */
[----:B------:R1:W5:Y:S01]  /*66b0*/  @!P3 LDG.E.U16 R180, desc[UR18][R182.64] ;  /* 0x00000012b6b4b981 */ /* 0x000362000c1e1500 */
[----:B------:R-:W-:Y:S01]  /*66c0*/  @!P5 LEA R186, P3, R136, R13, 0x1 ;  /* 0x0000000d88bad211 */ /* 0x000fe200078608ff */
[----:B------:R-:W-:Y:S02]  /*66d0*/  @!P4 IMAD.WIDE.U32 R134, R124, R132, R74 ;  /* 0x000000847c86c225 */ /* 0x000fe400078e004a */
[----:B------:R-:W0:Y:S01]  /*66e0*/  @!P2 LDC.64 R74, c[0x0][0x3e0] ;  /* 0x0000f800ff4aab82 */ /* 0x000e220000000a00 */
[----:B------:R-:W-:Y:S01]  /*66f0*/  @!P5 LEA.HI.X R187, R136, R17, R137, 0x1, P3 ;  /* 0x0000001188bbd211 */ /* 0x000fe200018f0c89 */
[----:B------:R-:W-:-:S02]  /*6700*/  @!P4 IMAD R133, R124, R133, R135 ;  /* 0x000000857c85c224 */ /* 0x000fc400078e0287 */
[----:B------:R-:W-:Y:S01]  /*6710*/  FMUL.FTZ R132, R73, R56 ;  /* 0x0000003849847220 */ /* 0x000fe20000410000 */
[----:B-1----:R-:W-:Y:S02]  /*6720*/  @!P4 LEA R138, P3, R134, R13, 0x1 ;  /* 0x0000000d868ac211 */ /* 0x002fe400078608ff */
[----:B------:R-:W-:Y:S01]  /*6730*/  PRMT R182, RZ, 0x7610, R182 ;  /* 0x00007610ffb67816 */ /* 0x000fe200000000b6 */
[----:B------:R-:W-:Y:S01]  /*6740*/  FMUL.RZ R161, R132, 0.15915493667125701904 ;  /* 0x3e22f98384a17820 */ /* 0x000fe2000040c000 */
[----:B------:R-:W-:Y:S02]  /*6750*/  @!P4 LEA.HI.X R139, R134, R17, R133, 0x1, P3 ;  /* 0x00000011868bc211 */ /* 0x000fe400018f0c85 */
[----:B------:R-:W-:Y:S02]  /*6760*/  @!P6 MOV R132, R30 ;  /* 0x0000001e0084e202 */ /* 0x000fe40000000f00 */
[----:B------:R-:W-:Y:S01]  /*6770*/  @!P6 MOV R133, RZ ;  /* 0x000000ff0085e202 */ /* 0x000fe20000000f00 */
[----:B------:R1:W5:Y:S01]  /*6780*/  @!P4 LDG.E.U16 R182, desc[UR18][R138.64] ;  /* 0x000000128ab6c981 */ /* 0x000362000c1e1500 */
[-C--:B------:R-:W-:Y:S01]  /*6790*/  ISETP.GE.AND P3, PT, R34, R149.reuse, PT ;  /* 0x000000952200720c */ /* 0x080fe20003f66270 */
[----:B0-----:R-:W-:Y:S01]  /*67a0*/  @!P6 IMAD.WIDE.U32 R136, R124, R70, R132 ;  /* 0x000000467c88e225 */ /* 0x001fe200078e0084 */
[----:B------:R-:W-:-:S02]  /*67b0*/  ISETP.GE.AND P4, PT, R36, R149, PT ;  /* 0x000000952400720c */ /* 0x000fc40003f86270 */
[----:B------:R-:W-:Y:S01]  /*67c0*/  PRMT R184, RZ, 0x7610, R184 ;  /* 0x00007610ffb87816 */ /* 0x000fe200000000b8 */
[----:B------:R-:W-:Y:S01]  /*67d0*/  @!P6 IMAD R133, R124, R71, R137 ;  /* 0x000000477c85e224 */ /* 0x000fe200078e0289 */
[----:B------:R-:W-:Y:S02]  /*67e0*/  @!P2 MOV R70, R32 ;  /* 0x000000200046a202 */ /* 0x000fe40000000f00 */
[----:B------:R-:W-:Y:S02]  /*67f0*/  @!P2 MOV R71, RZ ;  /* 0x000000ff0047a202 */ /* 0x000fe40000000f00 */
[----:B------:R-:W5:Y:S01]  /*6800*/  @!P5 LDG.E.U16 R184, desc[UR18][R186.64] ;  /* 0x00000012bab8d981 */ /* 0x000f62000c1e1500 */
[----:B------:R-:W-:Y:S01]  /*6810*/  @!P6 LEA R132, P5, R136, R13, 0x1 ;  /* 0x0000000d8884e211 */ /* 0x000fe200078a08ff */
[----:B------:R-:W-:Y:S01]  /*6820*/  FMUL.FTZ R157, R72, 1.4426950216293334961 ;  /* 0x3fb8aa3b489d7820 */ /* 0x000fe20000410000 */
[----:B------:R-:W-:Y:S01]  /*6830*/  @!P2 IMAD.WIDE.U32 R70, R124, R74, R70 ;  /* 0x0000004a7c46a225 */ /* 0x000fe200078e0046 */
[----:B------:R-:W0:Y:S01]  /*6840*/  @!P3 LDC.64 R134, c[0x0][0x3e0] ;  /* 0x0000f800ff86bb82 */ /* 0x000e220000000a00 */
[----:B------:R-:W-:Y:S01]  /*6850*/  MUFU.SIN R155, R161 ;  /* 0x000000a1009b7308 */ /* 0x000fe20000000400 */
[----:B------:R-:W-:Y:S01]  /*6860*/  @!P6 LEA.HI.X R133, R136, R17, R133, 0x1, P5 ;  /* 0x000000118885e211 */ /* 0x000fe200028f0c85 */
[----:B------:R-:W-:-:S05]  /*6870*/  @!P2 IMAD R71, R124, R75, R71 ;  /* 0x0000004b7c47a224 */ /* 0x000fca00078e0247 */
[----:B------:R-:W0:Y:S01]  /*6880*/  @!P4 LDC.64 R74, c[0x0][0x3e0] ;  /* 0x0000f800ff4acb82 */ /* 0x000e220000000a00 */
[----:B------:R1:W-:Y:S01]  /*6890*/  MUFU.COS R72, R161 ;  /* 0x000000a100487308 */ /* 0x0003e20000000000 */
[----:B------:R-:W-:Y:S01]  /*68a0*/  FMUL.FTZ R137, R73, R58 ;  /* 0x0000003a49897220 */ /* 0x000fe20000410000 */
[----:B------:R-:W-:Y:S02]  /*68b0*/  @!P2 LEA R136, P5, R70, R13, 0x1 ;  /* 0x0000000d4688a211 */ /* 0x000fe400078a08ff */
[----:B-1----:R-:W-:Y:S01]  /*68c0*/  PRMT R161, RZ, 0x7610, R161 ;  /* 0x00007610ffa17816 */ /* 0x002fe200000000a1 */
[----:B------:R-:W-:Y:S01]  /*68d0*/  FMUL.RZ R139, R137, 0.15915493667125701904 ;  /* 0x3e22f983898b7820 */ /* 0x000fe2000040c000 */
[----:B------:R-:W-:-:S04]  /*68e0*/  PRMT R165, RZ, 0x7610, R165 ;  /* 0x00007610ffa57816 */ /* 0x000fc800000000a5 */
[----:B------:R1:W5:Y:S01]  /*68f0*/  @!P6 LDG.E.U16 R161, desc[UR18][R132.64] ;  /* 0x0000001284a1e981 */ /* 0x000362000c1e1500 */
[----:B------:R-:W-:Y:S02]  /*6900*/  ISETP.GE.AND P6, PT, R38, R149, PT ;  /* 0x000000952600720c */ /* 0x000fe40003fc6270 */
[----:B------:R-:W-:Y:S02]  /*6910*/  @!P2 LEA.HI.X R137, R70, R17, R71, 0x1, P5 ;  /* 0x000000114689a211 */ /* 0x000fe400028f0c47 */
[----:B------:R-:W-:Y:S02]  /*6920*/  @!P3 MOV R70, R34 ;  /* 0x000000220046b202 */ /* 0x000fe40000000f00 */
[----:B------:R-:W-:Y:S01]  /*6930*/  @!P3 MOV R71, RZ ;  /* 0x000000ff0047b202 */ /* 0x000fe20000000f00 */
[----:B------:R1:W5:Y:S01]  /*6940*/  @!P2 LDG.E.U16 R165, desc[UR18][R136.64] ;  /* 0x0000001288a5a981 */ /* 0x000362000c1e1500 */
[----:B------:R-:W-:Y:S01]  /*6950*/  ISETP.GE.AND P2, PT, R40, R149, PT ;  /* 0x000000952800720c */ /* 0x000fe20003f46270 */
[----:B0-----:R-:W-:-:S04]  /*6960*/  @!P3 IMAD.WIDE.U32 R70, R124, R134, R70 ;  /* 0x000000867c46b225 */ /* 0x001fc800078e0046 */
[----:B-1----:R-:W0:Y:S01]  /*6970*/  @!P6 LDC.64 R132, c[0x0][0x3e0] ;  /* 0x0000f800ff84eb82 */ /* 0x002e220000000a00 */
[----:B------:R-:W-:Y:S02]  /*6980*/  @!P4 MOV R136, R36 ;  /* 0x000000240088c202 */ /* 0x000fe40000000f00 */
[----:B------:R-:W-:Y:S01]  /*6990*/  @!P4 MOV R137, RZ ;  /* 0x000000ff0089c202 */ /* 0x000fe20000000f00 */
[----:B------:R-:W-:Y:S01]  /*69a0*/  @!P3 IMAD R135, R124, R135, R71 ;  /* 0x000000877c87b224 */ /* 0x000fe200078e0247 */
[----:B------:R-:W-:Y:S01]  /*69b0*/  @!P3 LEA R134, P5, R70, R13, 0x1 ;  /* 0x0000000d4686b211 */ /* 0x000fe200078a08ff */
[----:B------:R-:W-:Y:S01]  /*69c0*/  @!P4 IMAD.WIDE.U32 R136, R124, R74, R136 ;  /* 0x0000004a7c88c225 */ /* 0x000fe200078e0088 */
[----:B------:R-:W-:-:S03]  /*69d0*/  PRMT R171, RZ, 0x7610, R171 ;  /* 0x00007610ffab7816 */ /* 0x000fc600000000ab */
[----:B------:R-:W-:Y:S01]  /*69e0*/  @!P4 IMAD R71, R124, R75, R137 ;  /* 0x0000004b7c47c224 */ /* 0x000fe200078e0289 */
[----:B------:R-:W-:Y:S01]  /*69f0*/  @!P3 LEA.HI.X R135, R70, R17, R135, 0x1, P5 ;  /* 0x000000114687b211 */ /* 0x000fe200028f0c87 */
[----:B------:R-:W1:Y:S01]  /*6a00*/  @!P2 LDC.64 R74, c[0x0][0x3e0] ;  /* 0x0000f800ff4aab82 */ /* 0x000e620000000a00 */
[C---:B------:R-:W-:Y:S02]  /*6a10*/  @!P4 LEA R70, P5, R136.reuse, R13, 0x1 ;  /* 0x0000000d8846c211 */ /* 0x040fe400078a08ff */
[----:B------:R-:W-:Y:S01]  /*6a20*/  PRMT R190, RZ, 0x7610, R190 ;  /* 0x00007610ffbe7816 */ /* 0x000fe200000000be */
[----:B------:R3:W5:Y:S01]  /*6a30*/  @!P3 LDG.E.U16 R171, desc[UR18][R134.64] ;  /* 0x0000001286abb981 */ /* 0x000762000c1e1500 */
[----:B------:R-:W-:Y:S02]  /*6a40*/  @!P4 LEA.HI.X R71, R136, R17, R71, 0x1, P5 ;  /* 0x000000118847c211 */ /* 0x000fe400028f0c47 */
[----:B------:R-:W-:-:S03]  /*6a50*/  ISETP.GE.AND P3, PT, R42, R149, PT ;  /* 0x000000952a00720c */ /* 0x000fc60003f66270 */
[----:B------:R0:W5:Y:S01]  /*6a60*/  @!P4 LDG.E.U16 R190, desc[UR18][R70.64] ;  /* 0x0000001246bec981 */ /* 0x000162000c1e1500 */
[----:B------:R-:W-:Y:S02]  /*6a70*/  ISETP.GE.AND P4, PT, R44, R149, PT ;  /* 0x000000952c00720c */ /* 0x000fe40003f86270 */
[----:B---3--:R-:W-:Y:S02]  /*6a80*/  @!P6 MOV R134, R38 ;  /* 0x000000260086e202 */ /* 0x008fe40000000f00 */
[----:B------:R-:W-:-:S03]  /*6a90*/  @!P6 MOV R135, RZ ;  /* 0x000000ff0087e202 */ /* 0x000fc60000000f00 */
[C---:B0-----:R-:W-:Y:S01]  /*6aa0*/  @!P6 IMAD.WIDE.U32 R136, R124.reuse, R132, R134 ;  /* 0x000000847c88e225 */ /* 0x041fe200078e0086 */
[----:B------:R-:W-:Y:S02]  /*6ab0*/  @!P2 MOV R70, R40 ;  /* 0x000000280046a202 */ /* 0x000fe40000000f00 */
[----:B------:R-:W0:Y:S01]  /*6ac0*/  @!P3 LDC.64 R134, c[0x0][0x3e0] ;  /* 0x0000f800ff86bb82 */ /* 0x000e220000000a00 */
[----:B------:R-:W-:Y:S01]  /*6ad0*/  @!P2 MOV R71, RZ ;  /* 0x000000ff0047a202 */ /* 0x000fe20000000f00 */
[----:B------:R-:W-:Y:S01]  /*6ae0*/  @!P6 IMAD R133, R124, R133, R137 ;  /* 0x000000857c85e224 */ /* 0x000fe200078e0289 */
[----:B------:R-:W-:-:S04]  /*6af0*/  @!P6 LEA R132, P5, R136, R13, 0x1 ;  /* 0x0000000d8884e211 */ /* 0x000fc800078a08ff */
[----:B------:R-:W-:Y:S01]  /*6b00*/  @!P6 LEA.HI.X R133, R136, R17, R133, 0x1, P5 ;  /* 0x000000118885e211 */ /* 0x000fe200028f0c85 */
[----:B-1----:R-:W-:Y:S02]  /*6b10*/  @!P2 IMAD.WIDE.U32 R136, R124, R74, R70 ;  /* 0x0000004a7c88a225 */ /* 0x002fe400078e0046 */
[----:B------:R-:W1:Y:S01]  /*6b20*/  @!P4 LDC.64 R70, c[0x0][0x3e0] ;  /* 0x0000f800ff46cb82 */ /* 0x000e620000000a00 */
[----:B------:R-:W-:Y:S01]  /*6b30*/  PRMT R179, RZ, 0x7610, R179 ;  /* 0x00007610ffb37816 */ /* 0x000fe200000000b3 */
[C---:B------:R-:W-:Y:S01]  /*6b40*/  FMUL.FTZ R74, R73.reuse, R76 ;  /* 0x0000004c494a7220 */ /* 0x040fe20000410000 */
[C---:B------:R-:W-:Y:S01]  /*6b50*/  FMUL.FTZ R138, R73.reuse, R60 ;  /* 0x0000003c498a7220 */ /* 0x040fe20000410000 */
[----:B------:R-:W-:Y:S01]  /*6b60*/  ISETP.GE.AND P5, PT, R46, R149, PT ;  /* 0x000000952e00720c */ /* 0x000fe20003fa6270 */
[----:B------:R-:W-:Y:S02]  /*6b70*/  @!P2 IMAD R75, R124, R75, R137 ;  /* 0x0000004b7c4ba224 */ /* 0x000fe400078e0289 */
[----:B------:R-:W-:Y:S01]  /*6b80*/  FMUL.RZ R187, R74, 0.15915493667125701904 ;  /* 0x3e22f9834abb7820 */ /* 0x000fe2000040c000 */
[----:B------:R3:W5:Y:S01]  /*6b90*/  @!P6 LDG.E.U16 R179, desc[UR18][R132.64] ;  /* 0x0000001284b3e981 */ /* 0x000762000c1e1500 */
[----:B------:R-:W-:Y:S01]  /*6ba0*/  FMUL.RZ R175, R138, 0.15915493667125701904 ;  /* 0x3e22f9838aaf7820 */ /* 0x000fe2000040c000 */
[----:B------:R-:W-:Y:S01]  /*6bb0*/  @!P2 LEA R74, P6, R136, R13, 0x1 ;  /* 0x0000000d884aa211 */ /* 0x000fe200078c08ff */
[----:B------:R-:W-:Y:S01]  /*6bc0*/  FMUL.FTZ R138, R73, R62 ;  /* 0x0000003e498a7220 */ /* 0x000fe20000410000 */
[----:B------:R-:W-:-:S02]  /*6bd0*/  PRMT R183, RZ, 0x7610, R183 ;  /* 0x00007610ffb77816 */ /* 0x000fc400000000b7 */
[----:B------:R-:W-:Y:S01]  /*6be0*/  @!P2 LEA.HI.X R75, R136, R17, R75, 0x1, P6 ;  /* 0x00000011884ba211 */ /* 0x000fe200030f0c4b */
[----:B------:R-:W-:Y:S01]  /*6bf0*/  FMUL.RZ R138, R138, 0.15915493667125701904 ;  /* 0x3e22f9838a8a7820 */ /* 0x000fe2000040c000 */
[----:B---3--:R-:W-:Y:S02]  /*6c00*/  @!P3 MOV R132, R42 ;  /* 0x0000002a0084b202 */ /* 0x008fe40000000f00 */
[----:B------:R-:W-:Y:S01]  /*6c10*/  @!P3 MOV R133, RZ ;  /* 0x000000ff0085b202 */ /* 0x000fe20000000f00 */
[----:B------:R-:W-:Y:S01]  /*6c20*/  MUFU.SIN R169, R175 ;  /* 0x000000af00a97308 */ /* 0x000fe20000000400 */
[----:B------:R-:W-:Y:S01]  /*6c30*/  ISETP.GE.AND P6, PT, R48, R149, PT ;  /* 0x000000953000720c */ /* 0x000fe20003fc6270 */
[----:B------:R-:W3:Y:S01]  /*6c40*/  @!P5 LDC.64 R136, c[0x0][0x3e0] ;  /* 0x0000f800ff88db82 */ /* 0x000ee20000000a00 */
[----:B------:R2:W5:Y:S05]  /*6c50*/  @!P2 LDG.E.U16 R183, desc[UR18][R74.64] ;  /* 0x000000124ab7a981 */ /* 0x00056a000c1e1500 */
[----:B------:R-:W-:Y:S01]  /*6c60*/  MUFU.COS R173, R175 ;  /* 0x000000af00ad7308 */ /* 0x000fe20000000000 */
[----:B--2---:R-:W-:Y:S01]  /*6c70*/  @!P4 MOV R75, RZ ;  /* 0x000000ff004bc202 */ /* 0x004fe20000000f00 */
[----:B------:R-:W-:-:S06]  /*6c80*/  @!P4 IMAD.MOV.U32 R74, RZ, RZ, R44 ;  /* 0x000000ffff4ac224 */ /* 0x000fcc00078e002c */
[----:B------:R-:W-:Y:S08]  /*6c90*/  MUFU.SIN R163, R139 ;  /* 0x0000008b00a37308 */ /* 0x000ff00000000400 */
[----:B------:R-:W-:Y:S08]  /*6ca0*/  MUFU.COS R167, R139 ;  /* 0x0000008b00a77308 */ /* 0x000ff00000000000 */
[----:B------:R-:W-:Y:S08]  /*6cb0*/  MUFU.SIN R175, R138 ;  /* 0x0000008a00af7308 */ /* 0x000ff00000000400 */
[----:B------:R0:W-:Y:S02]  /*6cc0*/  MUFU.COS R177, R138 ;  /* 0x0000008a00b17308 */ /* 0x0001e40000000000 */
[----:B0-----:R-:W-:-:S04]  /*6cd0*/  @!P3 IMAD.WIDE.U32 R138, R124, R134, R132 ;  /* 0x000000867c8ab225 */ /* 0x001fc800078e0084 */
[----:B------:R-:W-:Y:S01]  /*6ce0*/  @!P3 IMAD R133, R124, R135, R139 ;  /* 0x000000877c85b224 */ /* 0x000fe200078e028b */
[----:B------:R-:W-:Y:S01]  /*6cf0*/  @!P3 LEA R132, P2, R138, R13, 0x1 ;  /* 0x0000000d8a84b211 */ /* 0x000fe200078408ff */
[----:B-1----:R-:W-:-:S04]  /*6d00*/  @!P4 IMAD.WIDE.U32 R134, R124, R70, R74 ;  /* 0x000000467c86c225 */ /* 0x002fc800078e004a */
[----:B------:R-:W-:Y:S01]  /*6d10*/  FMUL.FTZ R70, R73, R78 ;  /* 0x0000004e49467220 */ /* 0x000fe20000410000 */
[----:B------:R-:W-:Y:S01]  /*6d20*/  @!P3 LEA.HI.X R133, R138, R17, R133, 0x1, P2 ;  /* 0x000000118a85b211 */ /* 0x000fe200010f0c85 */
[----:B------:R-:W-:Y:S01]  /*6d30*/  @!P4 IMAD R135, R124, R71, R135 ;  /* 0x000000477c87c224 */ /* 0x000fe200078e0287 */
[----:B------:R-:W-:Y:S01]  /*6d40*/  @!P4 LEA R74, P2, R134, R13, 0x1 ;  /* 0x0000000d864ac211 */ /* 0x000fe200078408ff */
[----:B------:R-:W-:Y:S01]  /*6d50*/  FMUL.RZ R138, R70, 0.15915493667125701904 ;  /* 0x3e22f983468a7820 */ /* 0x000fe2000040c000 */
[----:B------:R-:W-:Y:S01]  /*6d60*/  PRMT R196, RZ, 0x7610, R196 ;  /* 0x00007610ffc47816 */ /* 0x000fe200000000c4 */
[----:B------:R-:W0:Y:S01]  /*6d70*/  @!P6 LDC.64 R70, c[0x0][0x3e0] ;  /* 0x0000f800ff46eb82 */ /* 0x000e220000000a00 */
[----:B------:R-:W-:Y:S02]  /*6d80*/  @!P4 LEA.HI.X R75, R134, R17, R135, 0x1, P2 ;  /* 0x00000011864bc211 */ /* 0x000fe400010f0c87 */
[----:B------:R-:W-:Y:S02]  /*6d90*/  ISETP.GE.AND P2, PT, R50, R149, PT ;  /* 0x000000953200720c */ /* 0x000fe40003f46270 */
[----:B------:R1:W2:Y:S01]  /*6da0*/  @!P3 LDG.E.U16 R196, desc[UR18][R132.64] ;  /* 0x0000001284c4b981 */ /* 0x0002a2000c1e1500 */
[----:B------:R-:W-:-:S02]  /*6db0*/  PRMT R189, RZ, 0x7610, R189 ;  /* 0x00007610ffbd7816 */ /* 0x000fc400000000bd */
[----:B-1----:R-:W-:-:S04]  /*6dc0*/  @!P5 MOV R132, R46 ;  /* 0x0000002e0084d202 */ /* 0x002fc80000000f00 */
[----:B------:R1:W2:Y:S01]  /*6dd0*/  @!P4 LDG.E.U16 R189, desc[UR18][R74.64] ;  /* 0x000000124abdc981 */ /* 0x0002a2000c1e1500 */
[----:B------:R-:W-:-:S03]  /*6de0*/  @!P5 MOV R133, RZ ;  /* 0x000000ff0085d202 */ /* 0x000fc60000000f00 */
[----:B---3--:R-:W-:-:S04]  /*6df0*/  @!P5 IMAD.WIDE.U32 R134, R124, R136, R132 ;  /* 0x000000887c86d225 */ /* 0x008fc800078e0084 */
[----:B------:R-:W-:Y:S02]  /*6e00*/  @!P5 IMAD R139, R124, R137, R135 ;  /* 0x000000897c8bd224 */ /* 0x000fe400078e0287 */
[----:B------:R-:W3:Y:S01]  /*6e10*/  @!P2 LDC.64 R136, c[0x0][0x3e0] ;  /* 0x0000f800ff88ab82 */ /* 0x000ee20000000a00 */
[----:B------:R-:W-:Y:S02]  /*6e20*/  ISETP.GE.AND P3, PT, R52, R149, PT ;  /* 0x000000953400720c */ /* 0x000fe40003f66270 */
[----:B------:R-:W-:Y:S02]  /*6e30*/  @!P5 LEA R132, P4, R134, R13, 0x1 ;  /* 0x0000000d8684d211 */ /* 0x000fe400078808ff */
[----:B-1----:R-:W-:Y:S02]  /*6e40*/  @!P6 MOV R74, R48 ;  /* 0x00000030004ae202 */ /* 0x002fe40000000f00 */
[----:B------:R-:W-:Y:S01]  /*6e50*/  @!P6 MOV R75, RZ ;  /* 0x000000ff004be202 */ /* 0x000fe20000000f00 */
[----:B------:R-:W-:Y:S01]  /*6e60*/  FMUL.FTZ R135, R73, R80 ;  /* 0x0000005049877220 */ /* 0x000fe20000410000 */
[----:B------:R-:W-:-:S02]  /*6e70*/  PRMT R198, RZ, 0x7610, R198 ;  /* 0x00007610ffc67816 */ /* 0x000fc400000000c6 */
[----:B------:R-:W-:Y:S01]  /*6e80*/  @!P5 LEA.HI.X R133, R134, R17, R139, 0x1, P4 ;  /* 0x000000118685d211 */ /* 0x000fe200020f0c8b */
[C---:B0-----:R-:W-:Y:S01]  /*6e90*/  @!P6 IMAD.WIDE.U32 R74, R124.reuse, R70, R74 ;  /* 0x000000467c4ae225 */ /* 0x041fe200078e004a */
[----:B------:R-:W-:Y:S03]  /*6ea0*/  MUFU.SIN R181, R187 ;  /* 0x000000bb00b57308 */ /* 0x000fe60000000400 */
[----:B------:R-:W-:Y:S01]  /*6eb0*/  FMUL.RZ R139, R135, 0.15915493667125701904 ;  /* 0x3e22f983878b7820 */ /* 0x000fe2000040c000 */
[----:B------:R3:W2:Y:S01]  /*6ec0*/  @!P5 LDG.E.U16 R198, desc[UR18][R132.64] ;  /* 0x0000001284c6d981 */ /* 0x0006a2000c1e1500 */
[----:B------:R-:W-:-:S03]  /*6ed0*/  @!P6 IMAD R135, R124, R71, R75 ;  /* 0x000000477c87e224 */ /* 0x000fc600078e024b */
[----:B------:R0:W-:Y:S01]  /*6ee0*/  MUFU.COS R185, R187 ;  /* 0x000000bb00b97308 */ /* 0x0001e20000000000 */
[----:B------:R-:W-:Y:S01]  /*6ef0*/  IMAD R200, R6, -0x200, R19 ;  /* 0xfffffe0006c87824 */ /* 0x000fe200078e0213 */
[----:B------:R-:W-:Y:S01]  /*6f00*/  @!P6 LEA R134, P5, R74, R13, 0x1 ;  /* 0x0000000d4a86e211 */ /* 0x000fe200078a08ff */
[----:B------:R-:W1:Y:S01]  /*6f10*/  @!P3 LDC.64 R70, c[0x0][0x3e0] ;  /* 0x0000f800ff46bb82 */ /* 0x000e620000000a00 */
[----:B0-----:R-:W-:-:S04]  /*6f20*/  SHF.L.U32 R187, R4, 0x4, RZ ;  /* 0x0000000404bb7819 */ /* 0x001fc800000006ff */
[----:B------:R-:W-:Y:S02]  /*6f30*/  IADD3 R75, PT, PT, R187, 0x1, RZ ;  /* 0x00000001bb4b7810 */ /* 0x000fe40007ffe0ff */
[----:B------:R-:W-:Y:S02]  /*6f40*/  @!P6 LEA.HI.X R135, R74, R17, R135, 0x1, P5 ;  /* 0x000000114a87e211 */ /* 0x000fe400028f0c87 */
[----:B------:R-:W-:Y:S02]  /*6f50*/  ISETP.GE.U32.AND P5, PT, R75, R200, PT ;  /* 0x000000c84b00720c */ /* 0x000fe40003fa6070 */
[----:B------:R-:W-:Y:S02]  /*6f60*/  @!P2 MOV R74, R50 ;  /* 0x00000032004aa202 */ /* 0x000fe40000000f00 */
[----:B------:R-:W-:Y:S02]  /*6f70*/  @!P2 MOV R75, RZ ;  /* 0x000000ff004ba202 */ /* 0x000fe40000000f00 */
[----:B------:R-:W-:Y:S01]  /*6f80*/  ISETP.GE.AND P4, PT, R68, R149, PT ;  /* 0x000000954400720c */ /* 0x000fe20003f86270 */
[----:B---3--:R-:W-:Y:S01]  /*6f90*/  @!P2 IMAD.WIDE.U32 R132, R124, R136, R74 ;  /* 0x000000887c84a225 */ /* 0x008fe200078e004a */
[----:B------:R-:W-:-:S03]  /*6fa0*/  PRMT R202, RZ, 0x7610, R202 ;  /* 0x00007610ffca7816 */ /* 0x000fc600000000ca */
[----:B------:R-:W-:Y:S01]  /*6fb0*/  @!P2 IMAD R137, R124, R137, R133 ;  /* 0x000000897c89a224 */ /* 0x000fe200078e0285 */
[----:B------:R-:W-:Y:S01]  /*6fc0*/  SHF.L.U32 R133, R21, 0x5, RZ ;  /* 0x0000000515857819 */ /* 0x000fe200000006ff */
[----:B------:R-:W-:Y:S01]  /*6fd0*/  MUFU.SIN R191, R138 ;  /* 0x0000008a00bf7308 */ /* 0x000fe20000000400 */
[----:B------:R0:W3:Y:S02]  /*6fe0*/  @!P6 LDG.E.U16 R202, desc[UR18][R134.64] ;  /* 0x0000001286cae981 */ /* 0x0000e4000c1e1500 */
[----:B------:R-:W-:-:S03]  /*6ff0*/  LEA.HI.SX32 R204, R133, R133, 0x1b ;  /* 0x0000008585cc7211 */ /* 0x000fc600078fdaff */
[----:B------:R-:W4:Y:S02]  /*7000*/  @!P4 LDC.64 R74, c[0x0][0x3e0] ;  /* 0x0000f800ff4acb82 */ /* 0x000f240000000a00 */
[----:B------:R1:W-:Y:S01]  /*7010*/  MUFU.COS R197, R138 ;  /* 0x0000008a00c57308 */ /* 0x0003e20000000000 */
[----:B------:R-:W-:Y:S02]  /*7020*/  LEA R149, R204, R23, 0x1 ;  /* 0x00000017cc957211 */ /* 0x000fe400078e08ff */
[----:B0-----:R-:W-:Y:S02]  /*7030*/  @!P3 MOV R134, R52 ;  /* 0x000000340086b202 */ /* 0x001fe40000000f00 */
[----:B------:R-:W-:Y:S01]  /*7040*/  @!P3 MOV R135, RZ ;  /* 0x000000ff0087b202 */ /* 0x000fe20000000f00 */
[----:B------:R-:W-:Y:S02]  /*7050*/  FMUL.FTZ R159, R157, R56 ;  /* 0x000000389d9f7220 */ /* 0x000fe40000410000 */
[----:B------:R-:W-:Y:S01]  /*7060*/  MUFU.SIN R199, R139 ;  /* 0x0000008b00c77308 */ /* 0x000fe20000000400 */
[----:B-1----:R-:W-:-:S07]  /*7070*/  FMUL.FTZ R138, R73, R82 ;  /* 0x00000052498a7220 */ /* 0x002fce0000410000 */
[----:B------:R0:W-:Y:S01]  /*7080*/  MUFU.COS R201, R139 ;  /* 0x0000008b00c97308 */ /* 0x0001e20000000000 */
[----:B------:R-:W-:Y:S01]  /*7090*/  FMUL.RZ R193, R138, 0.15915493667125701904 ;  /* 0x3e22f9838ac17820 */ /* 0x000fe2000040c000 */
[----:B------:R-:W-:Y:S01]  /*70a0*/  @!P2 LEA R136, P6, R132, R13, 0x1 ;  /* 0x0000000d8488a211 */ /* 0x000fe200078c08ff */
[----:B------:R-:W-:Y:S01]  /*70b0*/  LDS.U16 R211, [R149+0xc] ;  /* 0x00000c0095d37984 */ /* 0x000fe20000000400 */
[----:B------:R-:W-:-:S03]  /*70c0*/  FMUL.FTZ R213, R157, R86 ;  /* 0x000000569dd57220 */ /* 0x000fc60000410000 */
[----:B------:R-:W-:Y:S01]  /*70d0*/  LDS.U16 R212, [R149+0xe] ;  /* 0x00000e0095d47984 */ /* 0x000fe20000000400 */
[----:B0-----:R-:W-:-:S03]  /*70e0*/  @!P3 IMAD.WIDE.U32 R138, R124, R70, R134 ;  /* 0x000000467c8ab225 */ /* 0x001fc600078e0086 */
[----:B------:R-:W-:Y:S01]  /*70f0*/  LDS.U16 R135, [R149] ;  /* 0x0000000095877984 */ /* 0x000fe20000000400 */
[----:B------:R-:W-:-:S03]  /*7100*/  @!P3 IMAD R133, R124, R71, R139 ;  /* 0x000000477c85b224 */ /* 0x000fc600078e028b */
[----:B------:R-:W0:Y:S01]  /*7110*/  LDS.U16 R139, [R149+0x2] ;  /* 0x00000200958b7984 */ /* 0x000e220000000400 */
[----:B------:R-:W-:Y:S02]  /*7120*/  PRMT R134, RZ, 0x7610, R134 ;  /* 0x00007610ff867816 */ /* 0x000fe40000000086 */
[----:B------:R-:W-:Y:S01]  /*7130*/  @!P2 LEA.HI.X R137, R132, R17, R137, 0x1, P6 ;  /* 0x000000118489a211 */ /* 0x000fe200030f0c89 */
[----:B------:R-:W-:Y:S01]  /*7140*/  FMUL.FTZ R132, R73, R84 ;  /* 0x0000005449847220 */ /* 0x000fe20000410000 */
[----:B------:R-:W-:Y:S01]  /*7150*/  IADD3 R71, PT, PT, R187, 0x2, RZ ;  /* 0x00000002bb477810 */ /* 0x000fe20007ffe0ff */
[----:B------:R-:W-:Y:S01]  /*7160*/  LDS.U16 R195, [R149+0x6] ;  /* 0x0000060095c37984 */ /* 0x000fe20000000400 */
[----:B------:R-:W-:Y:S01]  /*7170*/  @!P3 LEA R70, P6, R138, R13, 0x1 ;  /* 0x0000000d8a46b211 */ /* 0x000fe200078c08ff */
[----:B------:R-:W-:Y:S02]  /*7180*/  FMUL.RZ R204, R132, 0.15915493667125701904 ;  /* 0x3e22f98384cc7820 */ /* 0x000fe4000040c000 */
[----:B------:R-:W3:Y:S01]  /*7190*/  @!P2 LDG.E.U16 R134, desc[UR18][R136.64] ;  /* 0x000000128886a981 */ /* 0x000ee2000c1e1500 */
[----:B------:R-:W-:-:S02]  /*71a0*/  ISETP.GE.U32.AND P2, PT, R71, R200, PT ;  /* 0x000000c84700720c */ /* 0x000fc40003f46070 */
[----:B------:R-:W-:Y:S01]  /*71b0*/  @!P3 LEA.HI.X R71, R138, R17, R133, 0x1, P6 ;  /* 0x000000118a47b211 */ /* 0x000fe200030f0c85 */
[C---:B------:R-:W-:Y:S01]  /*71c0*/  FMUL.FTZ R192, R157.reuse, R62 ;  /* 0x0000003e9dc07220 */ /* 0x040fe20000410000 */
[----:B------:R-:W-:Y:S01]  /*71d0*/  @!P4 MOV R132, R68 ;  /* 0x000000440084c202 */ /* 0x000fe20000000f00 */
[----:B------:R-:W-:Y:S01]  /*71e0*/  LDS.U16 R209, [R149+0xa] ;  /* 0x00000a0095d17984 */ /* 0x000fe20000000400 */
[----:B------:R-:W-:Y:S01]  /*71f0*/  @!P4 MOV R133, RZ ;  /* 0x000000ff0085c202 */ /* 0x000fe20000000f00 */
[----:B------:R-:W1:Y:S01]  /*7200*/  MUFU.EX2 R159, R159 ;  /* 0x0000009f009f7308 */ /* 0x000e620000000800 */
[----:B------:R-:W-:Y:S01]  /*7210*/  PRMT R138, RZ, 0x7610, R138 ;  /* 0x00007610ff8a7816 */ /* 0x000fe2000000008a */
[C---:B------:R-:W-:Y:S01]  /*7220*/  FMUL.FTZ R194, R157.reuse, R76 ;  /* 0x0000004c9dc27220 */ /* 0x040fe20000410000 */
[----:B------:R-:W-:Y:S01]  /*7230*/  FMUL.FTZ R186, R157, R58 ;  /* 0x0000003a9dba7220 */ /* 0x000fe20000410000 */
[C---:B----4-:R-:W-:Y:S01]  /*7240*/  @!P4 IMAD.WIDE.U32 R132, R124.reuse, R74, R132 ;  /* 0x0000004a7c84c225 */ /* 0x050fe200078e0084 */
[----:B------:R-:W-:Y:S03]  /*7250*/  LDS.U16 R216, [R149+0x16] ;  /* 0x0000160095d87984 */ /* 0x000fe60000000400 */
[----:B------:R-:W-:Y:S01]  /*7260*/  MUFU.SIN R203, R193 ;  /* 0x000000c100cb7308 */ /* 0x000fe20000000400 */
[----:B------:R-:W-:Y:S01]  /*7270*/  @!P4 IMAD R75, R124, R75, R133 ;  /* 0x0000004b7c4bc224 */ /* 0x000fe200078e0285 */
[C---:B------:R-:W-:Y:S01]  /*7280*/  @!P4 LEA R74, P6, R132.reuse, R13, 0x1 ;  /* 0x0000000d844ac211 */ /* 0x040fe200078c08ff */
[----:B------:R4:W3:Y:S05]  /*7290*/  @!P3 LDG.E.U16 R138, desc[UR18][R70.64] ;  /* 0x00000012468ab981 */ /* 0x0008ea000c1e1500 */
[----:B------:R1:W-:Y:S01]  /*72a0*/  MUFU.COS R205, R193 ;  /* 0x000000c100cd7308 */ /* 0x0003e20000000000 */
[----:B------:R-:W-:-:S02]  /*72b0*/  @!P4 LEA.HI.X R75, R132, R17, R75, 0x1, P6 ;  /* 0x00000011844bc211 */ /* 0x000fc400030f0c4b */
[----:B----4-:R-:W-:-:S05]  /*72c0*/  PRMT R71, RZ, 0x7610, R71 ;  /* 0x00007610ff477816 */ /* 0x010fca0000000047 */
[----:B------:R-:W-:Y:S01]  /*72d0*/  MUFU.SIN R207, R204 ;  /* 0x000000cc00cf7308 */ /* 0x000fe20000000400 */
[----:B-1----:R-:W1:Y:S04]  /*72e0*/  LDS.U16 R193, [R149+0x4] ;  /* 0x0000040095c17984 */ /* 0x002e680000000400 */
[----:B------:R4:W3:Y:S01]  /*72f0*/  @!P4 LDG.E.U16 R71, desc[UR18][R74.64] ;  /* 0x000000124a47c981 */ /* 0x0008e2000c1e1500 */
[----:B------:R-:W-:Y:S02]  /*7300*/  FMUL.FTZ R132, R73, R86 ;  /* 0x0000005649847220 */ /* 0x000fe40000410000 */
[----:B------:R4:W-:Y:S01]  /*7310*/  MUFU.COS R68, R204 ;  /* 0x000000cc00447308 */ /* 0x0009e20000000000 */
[C---:B------:R-:W-:Y:S01]  /*7320*/  VIADD R137, R187.reuse, 0x3 ;  /* 0x00000003bb897836 */ /* 0x040fe20000000000 */
[----:B------:R-:W-:Y:S01]  /*7330*/  IADD3 R133, PT, PT, R187, 0x4, RZ ;  /* 0x00000004bb857810 */ /* 0x000fe20007ffe0ff */
[----:B0-----:R-:W-:Y:S01]  /*7340*/  HADD2.F32 R136, -RZ, R139.H0_H0 ;  /* 0x2000008bff887230 */ /* 0x001fe20000004100 */
[----:B------:R-:W-:Y:S04]  /*7350*/  LDS.U16 R70, [R149+0x8] ;  /* 0x0000080095467984 */ /* 0x000fe80000000400 */
[----:B----4-:R0:W-:Y:S01]  /*7360*/  MUFU.EX2 R75, R213 ;  /* 0x000000d5004b7308 */ /* 0x0101e20000000800 */
[----:B------:R-:W-:Y:S01]  /*7370*/  FMUL.FTZ R204, R159, R72 ;  /* 0x000000489fcc7220 */ /* 0x000fe20000410000 */
[----:B------:R-:W-:Y:S01]  /*7380*/  HADD2.F32 R72, -RZ, R135.H0_H0 ;  /* 0x20000087ff487230 */ /* 0x000fe20000004100 */
[----:B0-----:R-:W0:Y:S01]  /*7390*/  LDS.U16 R213, [R149+0x10] ;  /* 0x0000100095d57984 */ /* 0x001e220000000400 */
[----:B------:R-:W-:-:S03]  /*73a0*/  FMUL.RZ R214, R132, 0.15915493667125701904 ;  /* 0x3e22f98384d67820 */ /* 0x000fc6000040c000 */
[----:B------:R-:W-:Y:S01]  /*73b0*/  FMUL.FTZ R72, R123, R72 ;  /* 0x000000487b487220 */ /* 0x000fe20000410000 */
[-C--:B------:R-:W-:Y:S02]  /*73c0*/  ISETP.GE.U32.AND P4, PT, R187, R200.reuse, PT ;  /* 0x000000c8bb00720c */ /* 0x080fe40003f86070 */
[-C--:B------:R-:W-:Y:S01]  /*73d0*/  ISETP.GE.U32.AND P3, PT, R137, R200.reuse, PT ;  /* 0x000000c88900720c */ /* 0x080fe20003f66070 */
[----:B------:R-:W-:Y:S01]  /*73e0*/  MUFU.COS R132, R214 ;  /* 0x000000d600847308 */ /* 0x000fe20000000000 */
[----:B------:R-:W-:Y:S01]  /*73f0*/  ISETP.GE.U32.AND P6, PT, R133, R200, PT ;  /* 0x000000c88500720c */ /* 0x000fe20003fc6070 */
[----:B------:R-:W-:Y:S01]  /*7400*/  FMUL.FTZ R137, R123, R136 ;  /* 0x000000887b897220 */ /* 0x000fe20000410000 */
[----:B------:R-:W-:Y:S01]  /*7410*/  FSEL R136, R72, RZ, !P4 ;  /* 0x000000ff48887208 */ /* 0x000fe20006000000 */
[----:B------:R-:W-:-:S04]  /*7420*/  FMUL.FTZ R72, R73, R88 ;  /* 0x0000005849487220 */ /* 0x000fc80000410000 */
[----:B------:R4:W-:Y:S01]  /*7430*/  MUFU.SIN R133, R214 ;  /* 0x000000d600857308 */ /* 0x0009e20000000400 */
[----:B------:R-:W-:Y:S01]  /*7440*/  FMUL.RZ R215, R72, 0.15915493667125701904 ;  /* 0x3e22f98348d77820 */ /* 0x000fe2000040c000 */
[----:B----4-:R-:W4:Y:S06]  /*7450*/  LDS.U16 R214, [R149+0x12] ;  /* 0x0000120095d67984 */ /* 0x010f2c0000000400 */
[----:B------:R-:W5:Y:S01]  /*7460*/  MUFU.EX2 R192, R192 ;  /* 0x000000c000c07308 */ /* 0x000f620000000800 */
[----:B------:R-:W-:Y:S02]  /*7470*/  HADD2.F32 R211, -RZ, R211.H0_H0 ;  /* 0x200000d3ffd37230 */ /* 0x000fe40000004100 */
[----:B------:R-:W-:Y:S01]  /*7480*/  FMUL.FTZ R188, R157, R60 ;  /* 0x0000003c9dbc7220 */ /* 0x000fe20000410000 */
[----:B------:R-:W-:-:S04]  /*7490*/  FMUL.FTZ R155, R159, R155 ;  /* 0x0000009b9f9b7220 */ /* 0x000fc80000410000 */
[----:B------:R-:W0:Y:S01]  /*74a0*/  MUFU.EX2 R194, R194 ;  /* 0x000000c200c27308 */ /* 0x000e220000000800 */
[----:B-1----:R-:W-:Y:S02]  /*74b0*/  HADD2.F32 R193, -RZ, R193.H0_H0 ;  /* 0x200000c1ffc17230 */ /* 0x002fe40000004100 */
[----:B------:R-:W-:-:S05]  /*74c0*/  FMUL.FTZ R211, R120, R211 ;  /* 0x000000d378d37220 */ /* 0x000fca0000410000 */
[----:B------:R-:W-:Y:S08]  /*74d0*/  MUFU.SIN R74, R215 ;  /* 0x000000d7004a7308 */ /* 0x000ff00000000400 */
[----:B------:R1:W-:Y:S01]  /*74e0*/  MUFU.COS R72, R215 ;  /* 0x000000d700487308 */ /* 0x0003e20000000000 */
[----:B------:R-:W-:-:S07]  /*74f0*/  FSEL R135, R155, RZ, !P4 ;  /* 0x000000ff9b877208 */ /* 0x000fce0006000000 */
[----:B------:R-:W4:Y:S01]  /*7500*/  MUFU.EX2 R186, R186 ;  /* 0x000000ba00ba7308 */ /* 0x000f220000000800 */
[----:B-1----:R-:W1:Y:S01]  /*7510*/  LDS.U16 R215, [R149+0x14] ;  /* 0x0000140095d77984 */ /* 0x002e620000000400 */
[----:B------:R-:W-:Y:S01]  /*7520*/  FMUL.FTZ R155, R122, R193 ;  /* 0x000000c17a9b7220 */ /* 0x000fe20000410000 */
[C---:B-----5:R-:W-:Y:S01]  /*7530*/  FMUL.FTZ R175, R192.reuse, R175 ;  /* 0x000000afc0af7220 */ /* 0x060fe20000410000 */
[----:B------:R-:W-:Y:S01]  /*7540*/  FMUL.FTZ R177, R192, R177 ;  /* 0x000000b1c0b17220 */ /* 0x000fe20000410000 */
[----:B------:R-:W-:Y:S01]  /*7550*/  HADD2.F32 R193, -RZ, R212.H0_H0 ;  /* 0x200000d4ffc17230 */ /* 0x000fe20000004100 */
[----:B------:R-:W-:Y:S01]  /*7560*/  FSEL R192, R211, RZ, !P3 ;  /* 0x000000ffd3c07208 */ /* 0x000fe20005800000 */
[----:B------:R-:W5:Y:S01]  /*7570*/  LDS.U16 R212, [R149+0x18] ;  /* 0x0000180095d47984 */ /* 0x000f620000000400 */
[----:B------:R-:W1:Y:S03]  /*7580*/  MUFU.EX2 R188, R188 ;  /* 0x000000bc00bc7308 */ /* 0x000e660000000800 */
[----:B------:R-:W5:Y:S01]  /*7590*/  LDS.U16 R211, [R149+0x1a] ;  /* 0x00001a0095d37984 */ /* 0x000f620000000400 */
[----:B------:R-:W-:Y:S01]  /*75a0*/  IADD3 R159, PT, PT, R187, 0x5, RZ ;  /* 0x00000005bb9f7810 */ /* 0x000fe20007ffe0ff */
[----:B------:R-:W-:-:S02]  /*75b0*/  HADD2.F32 R195, -RZ, R195.H0_H0 ;  /* 0x200000c3ffc37230 */ /* 0x000fc40000004100 */
[C---:B0-----:R-:W-:Y:S01]  /*75c0*/  FMUL.FTZ R185, R194.reuse, R185 ;  /* 0x000000b9c2b97220 */ /* 0x041fe20000410000 */
[----:B------:R-:W-:Y:S01]  /*75d0*/  FMUL.FTZ R181, R194, R181 ;  /* 0x000000b5c2b57220 */ /* 0x000fe20000410000 */
[----:B------:R-:W-:Y:S01]  /*75e0*/  HADD2.F32 R194, -RZ, R213.H0_H0 ;  /* 0x200000d5ffc27230 */ /* 0x000fe20000004100 */
[----:B------:R-:W-:Y:S01]  /*75f0*/  FSEL R137, R137, RZ, !P4 ;  /* 0x000000ff89897208 */ /* 0x000fe20006000000 */
[----:B----4-:R-:W-:Y:S01]  /*7600*/  FMUL.FTZ R167, R186, R167 ;  /* 0x000000a7baa77220 */ /* 0x010fe20000410000 */
[----:B------:R-:W-:Y:S01]  /*7610*/  FSEL R139, R204, 1, !P4 ;  /* 0x3f800000cc8b7808 */ /* 0x000fe20006000000 */
[----:B------:R-:W-:Y:S01]  /*7620*/  FMUL.FTZ R186, R186, R163 ;  /* 0x000000a3baba7220 */ /* 0x000fe20000410000 */
[----:B------:R-:W-:Y:S01]  /*7630*/  ISETP.GE.U32.AND P4, PT, R159, R200, PT ;  /* 0x000000c89f00720c */ /* 0x000fe20003f86070 */
[----:B------:R-:W-:Y:S01]  /*7640*/  FMUL.FTZ R159, R122, R195 ;  /* 0x000000c37a9f7220 */ /* 0x000fe20000410000 */
[----:B------:R-:W-:Y:S01]  /*7650*/  IADD3 R163, PT, PT, R187, 0x6, RZ ;  /* 0x00000006bba37810 */ /* 0x000fe20007ffe0ff */
[----:B------:R-:W-:Y:S01]  /*7660*/  FMUL.FTZ R218, R119, R194 ;  /* 0x000000c277da7220 */ /* 0x000fe20000410000 */
[----:B------:R-:W-:Y:S01]  /*7670*/  FMUL.FTZ R206, R157, R78 ;  /* 0x0000004e9dce7220 */ /* 0x000fe20000410000 */
[----:B------:R-:W0:Y:S01]  /*7680*/  LDS.U16 R194, [R149+0x1e] ;  /* 0x00001e0095c27984 */ /* 0x000e220000000400 */
[----:B------:R-:W-:-:S02]  /*7690*/  FSEL R186, R186, RZ, !P5 ;  /* 0x000000ffbaba7208 */ /* 0x000fc40006800000 */
[----:B------:R-:W-:Y:S02]  /*76a0*/  FSEL R155, R155, RZ, !P5 ;  /* 0x000000ff9b9b7208 */ /* 0x000fe40006800000 */
[----:B------:R-:W-:Y:S02]  /*76b0*/  FSEL R159, R159, RZ, !P5 ;  /* 0x000000ff9f9f7208 */ /* 0x000fe40006800000 */
[----:B------:R-:W-:Y:S01]  /*76c0*/  FSEL R204, R167, 1, !P5 ;  /* 0x3f800000a7cc7808 */ /* 0x000fe20006800000 */
[C---:B-1----:R-:W-:Y:S01]  /*76d0*/  FMUL.FTZ R173, R188.reuse, R173 ;  /* 0x000000adbcad7220 */ /* 0x042fe20000410000 */
[----:B------:R-:W-:Y:S01]  /*76e0*/  ISETP.GE.U32.AND P5, PT, R163, R200, PT ;  /* 0x000000c8a300720c */ /* 0x000fe20003fa6070 */
[----:B------:R-:W-:Y:S01]  /*76f0*/  FMUL.FTZ R163, R188, R169 ;  /* 0x000000a9bca37220 */ /* 0x000fe20000410000 */
[----:B------:R-:W-:Y:S01]  /*7700*/  FMUL.FTZ R208, R157, R80 ;  /* 0x000000509dd07220 */ /* 0x000fe20000410000 */
[----:B------:R-:W-:Y:S01]  /*7710*/  HADD2.F32 R70, -RZ, R70.H0_H0 ;  /* 0x20000046ff467230 */ /* 0x000fe20000004100 */
[----:B------:R-:W1:Y:S01]  /*7720*/  MUFU.EX2 R206, R206 ;  /* 0x000000ce00ce7308 */ /* 0x000e620000000800 */
[----:B------:R-:W-:-:S02]  /*7730*/  HADD2.F32 R188, -RZ, R209.H0_H0 ;  /* 0x200000d1ffbc7230 */ /* 0x000fc40000004100 */
[----:B------:R-:W-:Y:S02]  /*7740*/  HADD2.F32 R214, -RZ, R214.H0_H0 ;  /* 0x200000d6ffd67230 */ /* 0x000fe40000004100 */
[----:B------:R-:W-:Y:S01]  /*7750*/  FMUL.FTZ R167, R73, R90 ;  /* 0x0000005a49a77220 */ /* 0x000fe20000410000 */
[C---:B------:R-:W-:Y:S01]  /*7760*/  FMUL.FTZ R70, R121.reuse, R70 ;  /* 0x0000004679467220 */ /* 0x040fe20000410000 */
[----:B------:R-:W-:Y:S01]  /*7770*/  FMUL.FTZ R169, R121, R188 ;  /* 0x000000bc79a97220 */ /* 0x000fe20000410000 */
[----:B------:R-:W-:Y:S01]  /*7780*/  IADD3 R195, PT, PT, R187, 0x7, RZ ;  /* 0x00000007bbc37810 */ /* 0x000fe20007ffe0ff */
[----:B------:R-:W4:Y:S01]  /*7790*/  MUFU.EX2 R208, R208 ;  /* 0x000000d000d07308 */ /* 0x000f220000000800 */
[----:B------:R-:W-:Y:S01]  /*77a0*/  FMUL.FTZ R214, R119, R214 ;  /* 0x000000d677d67220 */ /* 0x000fe20000410000 */
[----:B------:R-:W-:Y:S01]  /*77b0*/  FMUL.RZ R224, R167, 0.15915493667125701904 ;  /* 0x3e22f983a7e07820 */ /* 0x000fe2000040c000 */
[----:B------:R-:W-:Y:S01]  /*77c0*/  FSEL R163, R163, RZ, !P2 ;  /* 0x000000ffa3a37208 */ /* 0x000fe20005000000 */
[----:B------:R-:W-:Y:S01]  /*77d0*/  FMUL.FTZ R193, R120, R193 ;  /* 0x000000c178c17220 */ /* 0x000fe20000410000 */
[----:B------:R-:W-:-:S02]  /*77e0*/  FSEL R167, R70, RZ, !P2 ;  /* 0x000000ff46a77208 */ /* 0x000fc40005000000 */
[----:B------:R-:W-:Y:S02]  /*77f0*/  FSEL R169, R169, RZ, !P2 ;  /* 0x000000ffa9a97208 */ /* 0x000fe40005000000 */
[----:B------:R-:W-:Y:S02]  /*7800*/  FSEL R173, R173, 1, !P2 ;  /* 0x3f800000adad7808 */ /* 0x000fe40005000000 */
[----:B------:R-:W-:Y:S01]  /*7810*/  ISETP.GE.U32.AND P2, PT, R195, R200, PT ;  /* 0x000000c8c300720c */ /* 0x000fe20003f46070 */
[----:B------:R-:W-:Y:S01]  /*7820*/  HADD2.F32 R216, -RZ, R216.H0_H0 ;  /* 0x200000d8ffd87230 */ /* 0x000fe20000004100 */
[----:B------:R-:W-:Y:S02]  /*7830*/  IADD3 R209, PT, PT, R187, 0x8, RZ ;  /* 0x00000008bbd17810 */ /* 0x000fe40007ffe0ff */
[----:B------:R-:W-:Y:S02]  /*7840*/  FSEL R188, R175, RZ, !P3 ;  /* 0x000000ffafbc7208 */ /* 0x000fe40005800000 */
[----:B------:R-:W-:Y:S01]  /*7850*/  FSEL R195, R177, 1, !P3 ;  /* 0x3f800000b1c37808 */ /* 0x000fe20005800000 */
[----:B------:R-:W-:Y:S01]  /*7860*/  FMUL.FTZ R177, R73, R92 ;  /* 0x0000005c49b17220 */ /* 0x000fe20000410000 */
[----:B------:R-:W-:Y:S01]  /*7870*/  FSEL R219, R214, RZ, !P6 ;  /* 0x000000ffd6db7208 */ /* 0x000fe20007000000 */
[----:B------:R-:W-:Y:S01]  /*7880*/  HADD2.F32 R214, -RZ, R215.H0_H0 ;  /* 0x200000d7ffd67230 */ /* 0x000fe20000004100 */
[----:B------:R-:W-:Y:S01]  /*7890*/  IADD3 R175, PT, PT, R187, 0x9, RZ ;  /* 0x00000009bbaf7810 */ /* 0x000fe20007ffe0ff */
[----:B------:R-:W-:Y:S01]  /*78a0*/  FMUL.RZ R213, R177, 0.15915493667125701904 ;  /* 0x3e22f983b1d57820 */ /* 0x000fe2000040c000 */
[----:B------:R-:W-:-:S02]  /*78b0*/  FSEL R193, R193, RZ, !P3 ;  /* 0x000000ffc1c17208 */ /* 0x000fc40005800000 */
[----:B------:R-:W-:Y:S02]  /*78c0*/  FSEL R217, R181, RZ, !P6 ;  /* 0x000000ffb5d97208 */ /* 0x000fe40007000000 */
[----:B------:R-:W-:Y:S02]  /*78d0*/  FSEL R218, R218, RZ, !P6 ;  /* 0x000000ffdada7208 */ /* 0x000fe40007000000 */
[----:B------:R-:W-:Y:S01]  /*78e0*/  FSEL R220, R185, 1, !P6 ;  /* 0x3f800000b9dc7808 */ /* 0x000fe20007000000 */
[C---:B-1----:R-:W-:Y:S01]  /*78f0*/  FMUL.FTZ R197, R206.reuse, R197 ;  /* 0x000000c5cec57220 */ /* 0x042fe20000410000 */
[-C--:B------:R-:W-:Y:S01]  /*7900*/  ISETP.GE.U32.AND P3, PT, R209, R200.reuse, PT ;  /* 0x000000c8d100720c */ /* 0x080fe20003f66070 */
[----:B------:R-:W-:Y:S01]  /*7910*/  FMUL.FTZ R191, R206, R191 ;  /* 0x000000bfcebf7220 */ /* 0x000fe20000410000 */
[----:B------:R-:W-:Y:S01]  /*7920*/  ISETP.GE.U32.AND P6, PT, R175, R200, PT ;  /* 0x000000c8af00720c */ /* 0x000fe20003fc6070 */
[----:B------:R-:W1:Y:S01]  /*7930*/  LDS.U16 R209, [R149+0x1c] ;  /* 0x00001c0095d17984 */ /* 0x000e620000000400 */
[C---:B------:R-:W-:Y:S01]  /*7940*/  FMUL.FTZ R177, R117.reuse, R214 ;  /* 0x000000d675b17220 */ /* 0x040fe20000410000 */
[----:B------:R-:W-:Y:S01]  /*7950*/  FMUL.FTZ R175, R117, R216 ;  /* 0x000000d875af7220 */ /* 0x000fe20000410000 */
[----:B------:R-:W-:Y:S01]  /*7960*/  IADD3 R185, PT, PT, R187, 0xa, RZ ;  /* 0x0000000abbb97810 */ /* 0x000fe20007ffe0ff */
[----:B------:R-:W2:Y:S01]  /*7970*/  LDS.U16 R206, [R149+0x20] ;  /* 0x0000200095ce7984 */ /* 0x000ea20000000400 */
[----:B------:R-:W-:Y:S01]  /*7980*/  FSEL R222, R191, RZ, !P4 ;  /* 0x000000ffbfde7208 */ /* 0x000fe20006000000 */
[C---:B----4-:R-:W-:Y:S01]  /*7990*/  FMUL.FTZ R201, R208.reuse, R201 ;  /* 0x000000c9d0c97220 */ /* 0x050fe20000410000 */
[----:B------:R-:W-:Y:S01]  /*79a0*/  FSEL R177, R177, RZ, !P4 ;  /* 0x000000ffb1b17208 */ /* 0x000fe20006000000 */
[----:B------:R-:W4:Y:S01]  /*79b0*/  LDS.U16 R181, [R149+0x22] ;  /* 0x0000220095b57984 */ /* 0x000f220000000400 */
[----:B------:R-:W-:Y:S01]  /*79c0*/  FSEL R175, R175, RZ, !P4 ;  /* 0x000000ffafaf7208 */ /* 0x000fe20006000000 */
[----:B------:R-:W-:Y:S01]  /*79d0*/  FMUL.FTZ R199, R208, R199 ;  /* 0x000000c7d0c77220 */ /* 0x000fe20000410000 */
[----:B------:R-:W-:Y:S01]  /*79e0*/  FSEL R221, R197, 1, !P4 ;  /* 0x3f800000c5dd7808 */ /* 0x000fe20006000000 */
[----:B-----5:R-:W-:Y:S01]  /*79f0*/  HADD2.F32 R212, -RZ, R212.H0_H0 ;  /* 0x200000d4ffd47230 */ /* 0x020fe20000004100 */
[----:B------:R-:W-:Y:S01]  /*7a00*/  ISETP.GE.U32.AND P4, PT, R185, R200, PT ;  /* 0x000000c8b900720c */ /* 0x000fe20003f86070 */
[----:B------:R-:W-:-:S02]  /*7a10*/  HADD2.F32 R208, -RZ, R211.H0_H0 ;  /* 0x200000d3ffd07230 */ /* 0x000fc40000004100 */
[----:B------:R-:W-:Y:S01]  /*7a20*/  FMUL.FTZ R185, R73, R94 ;  /* 0x0000005e49b97220 */ /* 0x000fe20000410000 */
[----:B------:R-:W-:Y:S01]  /*7a30*/  IADD3 R191, PT, PT, R187, 0xb, RZ ;  /* 0x0000000bbbbf7810 */ /* 0x000fe20007ffe0ff */
[C---:B------:R-:W-:Y:S01]  /*7a40*/  FMUL.FTZ R212, R115.reuse, R212 ;  /* 0x000000d473d47220 */ /* 0x040fe20000410000 */
[----:B------:R-:W5:Y:S01]  /*7a50*/  LDS.U16 R197, [R149+0x24] ;  /* 0x0000240095c57984 */ /* 0x000f620000000400 */
[----:B------:R-:W-:Y:S01]  /*7a60*/  FMUL.FTZ R208, R115, R208 ;  /* 0x000000d073d07220 */ /* 0x000fe20000410000 */
[----:B------:R-:W-:Y:S02]  /*7a70*/  FMUL.RZ R230, R185, 0.15915493667125701904 ;  /* 0x3e22f983b9e67820 */ /* 0x000fe4000040c000 */
[----:B------:R-:W5:Y:S01]  /*7a80*/  LDS.U16 R185, [R149+0x26] ;  /* 0x0000260095b97984 */ /* 0x000f620000000400 */
[----:B------:R-:W-:Y:S01]  /*7a90*/  FMUL.FTZ R210, R157, R82 ;  /* 0x000000529dd27220 */ /* 0x000fe20000410000 */
[----:B------:R-:W-:Y:S01]  /*7aa0*/  MUFU.SIN R226, R213 ;  /* 0x000000d500e27308 */ /* 0x000fe20000000400 */
[----:B------:R-:W-:-:S02]  /*7ab0*/  FSEL R216, R199, RZ, !P5 ;  /* 0x000000ffc7d87208 */ /* 0x000fc40006800000 */
[----:B------:R-:W-:Y:S01]  /*7ac0*/  FSEL R215, R212, RZ, !P5 ;  /* 0x000000ffd4d77208 */ /* 0x000fe20006800000 */
[----:B0-----:R-:W-:Y:S01]  /*7ad0*/  HADD2.F32 R212, -RZ, R194.H0_H0 ;  /* 0x200000c2ffd47230 */ /* 0x001fe20000004100 */
[----:B------:R-:W-:Y:S01]  /*7ae0*/  FSEL R214, R208, RZ, !P5 ;  /* 0x000000ffd0d67208 */ /* 0x000fe20006800000 */
[----:B------:R-:W0:Y:S02]  /*7af0*/  LDS.U16 R194, [R149+0x28] ;  /* 0x0000280095c27984 */ /* 0x000e240000000400 */
[----:B------:R1:W-:Y:S01]  /*7b00*/  MUFU.COS R228, R213 ;  /* 0x000000d500e47308 */ /* 0x0003e20000000000 */
[----:B------:R-:W-:Y:S01]  /*7b10*/  FMUL.FTZ R223, R157, R84 ;  /* 0x000000549ddf7220 */ /* 0x000fe20000410000 */
[----:B-1----:R-:W-:Y:S02]  /*7b20*/  FSEL R213, R201, 1, !P5 ;  /* 0x3f800000c9d57808 */ /* 0x002fe40006800000 */
[----:B------:R-:W-:Y:S02]  /*7b30*/  ISETP.GE.U32.AND P5, PT, R191, R200, PT ;  /* 0x000000c8bf00720c */ /* 0x000fe40003fa6070 */
[----:B------:R-:W1:Y:S02]  /*7b40*/  LDS.U16 R191, [R149+0x2a] ;  /* 0x00002a0095bf7984 */ /* 0x000e640000000400 */
[----:B------:R-:W2:Y:S08]  /*7b50*/  MUFU.EX2 R210, R210 ;  /* 0x000000d200d27308 */ /* 0x000eb00000000800 */
[----:B------:R-:W4:Y:S01]  /*7b60*/  MUFU.EX2 R223, R223 ;  /* 0x000000df00df7308 */ /* 0x000f220000000800 */
[----:B------:R-:W-:Y:S01]  /*7b70*/  FMUL.FTZ R225, R157, R88 ;  /* 0x000000589de17220 */ /* 0x000fe20000410000 */
[----:B------:R-:W-:-:S02]  /*7b80*/  HADD2.F32 R208, -RZ, R209.H0_H0 ;  /* 0x200000d1ffd07230 */ /* 0x000fc40000004100 */
[C---:B--2---:R-:W-:Y:S01]  /*7b90*/  FMUL.FTZ R205, R210.reuse, R205 ;  /* 0x000000cdd2cd7220 */ /* 0x044fe20000410000 */
[----:B------:R-:W-:Y:S02]  /*7ba0*/  HADD2.F32 R206, -RZ, R206.H0_H0 ;  /* 0x200000ceffce7230 */ /* 0x000fe40000004100 */
[----:B------:R-:W-:Y:S01]  /*7bb0*/  FMUL.FTZ R203, R210, R203 ;  /* 0x000000cbd2cb7220 */ /* 0x000fe20000410000 */
[----:B------:R-:W-:Y:S01]  /*7bc0*/  FMUL.FTZ R208, R105, R208 ;  /* 0x000000d069d07220 */ /* 0x000fe20000410000 */
[----:B------:R-:W-:Y:S01]  /*7bd0*/  FSEL R209, R205, 1, !P2 ;  /* 0x3f800000cdd17808 */ /* 0x000fe20005000000 */
[----:B------:R-:W-:Y:S01]  /*7be0*/  FMUL.FTZ R199, R105, R212 ;  /* 0x000000d469c77220 */ /* 0x000fe20000410000 */
[----:B----4-:R-:W-:Y:S01]  /*7bf0*/  FMUL.FTZ R205, R223, R68 ;  /* 0x00000044dfcd7220 */ /* 0x010fe20000410000 */
[----:B------:R-:W-:Y:S01]  /*7c00*/  HADD2.F32 R68, -RZ, R181.H0_H0 ;  /* 0x200000b5ff447230 */ /* 0x000fe20000004100 */
[----:B------:R-:W2:Y:S01]  /*7c10*/  MUFU.EX2 R225, R225 ;  /* 0x000000e100e17308 */ /* 0x000ea20000000800 */
[----:B------:R-:W-:Y:S01]  /*7c20*/  IADD3 R201, PT, PT, R187, 0xc, RZ ;  /* 0x0000000cbbc97810 */ /* 0x000fe20007ffe0ff */
[----:B------:R-:W-:Y:S01]  /*7c30*/  FMUL.FTZ R207, R223, R207 ;  /* 0x000000cfdfcf7220 */ /* 0x000fe20000410000 */
[----:B------:R-:W-:Y:S01]  /*7c40*/  FMUL.FTZ R206, R103, R206 ;  /* 0x000000ce67ce7220 */ /* 0x000fe20000410000 */
[----:B------:R-:W-:Y:S01]  /*7c50*/  FSEL R212, R203, RZ, !P2 ;  /* 0x000000ffcbd47208 */ /* 0x000fe20005000000 */
[----:B------:R-:W-:Y:S01]  /*7c60*/  FMUL.FTZ R181, R103, R68 ;  /* 0x0000004467b57220 */ /* 0x000fe20000410000 */
[----:B------:R-:W-:-:S02]  /*7c70*/  FSEL R211, R208, RZ, !P2 ;  /* 0x000000ffd0d37208 */ /* 0x000fc40005000000 */
[----:B------:R-:W-:Y:S01]  /*7c80*/  FSEL R210, R199, RZ, !P2 ;  /* 0x000000ffc7d27208 */ /* 0x000fe20005000000 */
[----:B-----5:R-:W-:Y:S01]  /*7c90*/  HADD2.F32 R232, -RZ, R197.H0_H0 ;  /* 0x200000c5ffe87230 */ /* 0x020fe20000004100 */
[----:B------:R-:W-:Y:S01]  /*7ca0*/  ISETP.GE.U32.AND P2, PT, R201, R200, PT ;  /* 0x000000c8c900720c */ /* 0x000fe20003f46070 */
[----:B------:R-:W-:Y:S01]  /*7cb0*/  FMUL.FTZ R199, R157, R94 ;  /* 0x0000005e9dc77220 */ /* 0x000fe20000410000 */
[----:B------:R-:W-:Y:S01]  /*7cc0*/  IADD3 R201, PT, PT, R187, 0xd, RZ ;  /* 0x0000000dbbc97810 */ /* 0x000fe20007ffe0ff */
[----:B------:R-:W-:Y:S01]  /*7cd0*/  HADD2.F32 R234, -RZ, R185.H0_H0 ;  /* 0x200000b9ffea7230 */ /* 0x000fe20000004100 */
[----:B------:R-:W-:Y:S02]  /*7ce0*/  FSEL R208, R207, RZ, !P3 ;  /* 0x000000ffcfd07208 */ /* 0x000fe40005800000 */
[----:B------:R-:W-:Y:S02]  /*7cf0*/  FSEL R207, R206, RZ, !P3 ;  /* 0x000000ffcecf7208 */ /* 0x000fe40005800000 */
[----:B------:R-:W-:Y:S01]  /*7d00*/  FSEL R206, R181, RZ, !P3 ;  /* 0x000000ffb5ce7208 */ /* 0x000fe20005800000 */
[----:B------:R-:W-:Y:S01]  /*7d10*/  FMUL.FTZ R181, R73, R96 ;  /* 0x0000006049b57220 */ /* 0x000fe20000410000 */
[----:B------:R-:W-:Y:S01]  /*7d20*/  FSEL R205, R205, 1, !P3 ;  /* 0x3f800000cdcd7808 */ /* 0x000fe20005800000 */
[----:B------:R4:W-:Y:S01]  /*7d30*/  MUFU.EX2 R68, R199 ;  /* 0x000000c700447308 */ /* 0x0009e20000000800 */
[----:B------:R-:W-:Y:S01]  /*7d40*/  ISETP.GE.U32.AND P3, PT, R201, R200, PT ;  /* 0x000000c8c900720c */ /* 0x000fe20003f66070 */
[----:B------:R-:W-:Y:S01]  /*7d50*/  FMUL.FTZ R201, R101, R232 ;  /* 0x000000e865c97220 */ /* 0x000fe20000410000 */
[----:B------:R-:W-:Y:S01]  /*7d60*/  FMUL.FTZ R223, R157, R96 ;  /* 0x000000609ddf7220 */ /* 0x000fe20000410000 */
[C---:B------:R-:W-:Y:S01]  /*7d70*/  FMUL.FTZ R197, R75.reuse, R132 ;  /* 0x000000844bc57220 */ /* 0x040fe20000410000 */
[----:B------:R-:W-:Y:S01]  /*7d80*/  FMUL.FTZ R133, R75, R133 ;  /* 0x000000854b857220 */ /* 0x000fe20000410000 */
[----:B0-----:R-:W-:-:S02]  /*7d90*/  HADD2.F32 R194, -RZ, R194.H0_H0 ;  /* 0x200000c2ffc27230 */ /* 0x001fc40000004100 */
[----:B-1----:R-:W-:Y:S02]  /*7da0*/  HADD2.F32 R232, -RZ, R191.H0_H0 ;  /* 0x200000bfffe87230 */ /* 0x002fe40000004100 */
[----:B----4-:R-:W-:Y:S01]  /*7db0*/  FMUL.FTZ R199, R101, R234 ;  /* 0x000000ea65c77220 */ /* 0x010fe20000410000 */
[----:B------:R-:W-:Y:S01]  /*7dc0*/  FMUL.RZ R233, R181, 0.15915493667125701904 ;  /* 0x3e22f983b5e97820 */ /* 0x000fe2000040c000 */
[----:B------:R-:W-:Y:S01]  /*7dd0*/  IADD3 R75, PT, PT, R187, 0xe, RZ ;  /* 0x0000000ebb4b7810 */ /* 0x000fe20007ffe0ff */
[----:B------:R-:W0:Y:S01]  /*7de0*/  MUFU.SIN R229, R230 ;  /* 0x000000e600e57308 */ /* 0x000e220000000400 */
[----:B------:R-:W-:Y:S01]  /*7df0*/  FSEL R203, R133, RZ, !P6 ;  /* 0x000000ff85cb7208 */ /* 0x000fe20007000000 */
[----:B--2---:R-:W-:Y:S01]  /*7e00*/  FMUL.FTZ R72, R225, R72 ;  /* 0x00000048e1487220 */ /* 0x004fe20000410000 */
[----:B------:R-:W-:Y:S01]  /*7e10*/  FSEL R201, R201, RZ, !P6 ;  /* 0x000000ffc9c97208 */ /* 0x000fe20007000000 */
[----:B------:R-:W-:Y:S01]  /*7e20*/  FMUL.FTZ R74, R225, R74 ;  /* 0x0000004ae14a7220 */ /* 0x000fe20000410000 */
[----:B------:R-:W-:Y:S01]  /*7e30*/  FSEL R199, R199, RZ, !P6 ;  /* 0x000000ffc7c77208 */ /* 0x000fe20007000000 */
[----:B------:R-:W-:Y:S01]  /*7e40*/  FMUL.FTZ R191, R99, R194 ;  /* 0x000000c263bf7220 */ /* 0x000fe20000410000 */
[----:B------:R-:W-:Y:S01]  /*7e50*/  FSEL R197, R197, 1, !P6 ;  /* 0x3f800000c5c57808 */ /* 0x000fe20007000000 */
[----:B------:R-:W1:Y:S01]  /*7e60*/  MUFU.COS R230, R230 ;  /* 0x000000e600e67308 */ /* 0x000e620000000000 */
[----:B------:R-:W-:Y:S01]  /*7e70*/  FMUL.FTZ R185, R99, R232 ;  /* 0x000000e863b97220 */ /* 0x000fe20000410000 */
[----:B------:R-:W-:-:S02]  /*7e80*/  ISETP.GE.U32.AND P6, PT, R75, R200, PT ;  /* 0x000000c84b00720c */ /* 0x000fc40003fc6070 */
[----:B------:R-:W-:-:S04]  /*7e90*/  IADD3 R75, PT, PT, R187, 0xf, RZ ;  /* 0x0000000fbb4b7810 */ /* 0x000fc80007ffe0ff */
[----:B------:R-:W-:Y:S01]  /*7ea0*/  MUFU.EX2 R223, R223 ;  /* 0x000000df00df7308 */ /* 0x000fe20000000800 */
[----:B------:R-:W-:Y:S02]  /*7eb0*/  FSEL R194, R74, RZ, !P4 ;  /* 0x000000ff4ac27208 */ /* 0x000fe40006000000 */
[----:B------:R-:W-:-:S05]  /*7ec0*/  FSEL R191, R191, RZ, !P4 ;  /* 0x000000ffbfbf7208 */ /* 0x000fca0006000000 */
[----:B------:R-:W2:Y:S01]  /*7ed0*/  MUFU.SIN R132, R233 ;  /* 0x000000e900847308 */ /* 0x000ea20000000400 */
[----:B------:R-:W-:Y:S02]  /*7ee0*/  FSEL R185, R185, RZ, !P4 ;  /* 0x000000ffb9b97208 */ /* 0x000fe40006000000 */
[----:B------:R-:W-:Y:S02]  /*7ef0*/  FSEL R181, R72, 1, !P4 ;  /* 0x3f80000048b57808 */ /* 0x000fe40006000000 */
[----:B------:R-:W-:Y:S01]  /*7f00*/  ISETP.GE.U32.AND P4, PT, R75, R200, PT ;  /* 0x000000c84b00720c */ /* 0x000fe20003f86070 */
[CC--:B------:R-:W-:Y:S01]  /*7f10*/  FMUL.FTZ R75, R137.reuse, R186.reuse ;  /* 0x000000ba894b7220 */ /* 0x0c0fe20000410000 */
[C---:B------:R-:W-:Y:S01]  /*7f20*/  FMUL.FTZ R74, R136.reuse, R186 ;  /* 0x000000ba884a7220 */ /* 0x040fe20000410000 */
[----:B------:R1:W4:Y:S02]  /*7f30*/  MUFU.COS R232, R233 ;  /* 0x000000e900e87308 */ /* 0x0003240000000000 */
[-C--:B------:R-:W-:Y:S01]  /*7f40*/  FFMA.FTZ R72, R136, R204.reuse, -R75 ;  /* 0x000000cc88487223 */ /* 0x080fe2000001084b */
[----:B------:R-:W-:-:S03]  /*7f50*/  FFMA.FTZ R74, R137, R204, R74 ;  /* 0x000000cc894a7223 */ /* 0x000fc6000001004a */
[----:B------:R-:W-:Y:S01]  /*7f60*/  FADD.FTZ R200, R155, R72 ;  /* 0x000000489bc87221 */ /* 0x000fe20000010000 */
[----:B------:R-:W-:Y:S01]  /*7f70*/  FADD.FTZ R74, R159, R74 ;  /* 0x0000004a9f4a7221 */ /* 0x000fe20000010000 */
[C---:B0-----:R-:W-:Y:S01]  /*7f80*/  FMUL.FTZ R234, R68.reuse, R229 ;  /* 0x000000e544ea7220 */ /* 0x041fe20000410000 */
[----:B-1----:R-:W-:Y:S01]  /*7f90*/  FMUL.FTZ R233, R68, R230 ;  /* 0x000000e644e97220 */ /* 0x002fe20000410000 */
[----:B--2---:R-:W-:Y:S01]  /*7fa0*/  FMUL.FTZ R230, R223, R132 ;  /* 0x00000084dfe67220 */ /* 0x004fe20000410000 */
[----:B------:R-:W-:Y:S01]  /*7fb0*/  FMUL.FTZ R132, R163, R200 ;  /* 0x000000c8a3847220 */ /* 0x000fe20000410000 */
[----:B------:R-:W-:Y:S01]  /*7fc0*/  FMUL.FTZ R68, R135, R186 ;  /* 0x000000ba87447220 */ /* 0x000fe20000410000 */
[----:B------:R-:W-:Y:S01]  /*7fd0*/  FMUL.FTZ R75, R163, R74 ;  /* 0x0000004aa34b7220 */ /* 0x000fe20000410000 */
[----:B------:R-:W-:Y:S01]  /*7fe0*/  FMUL.FTZ R72, R139, R186 ;  /* 0x000000ba8b487220 */ /* 0x000fe20000410000 */
[----:B------:R-:W-:Y:S01]  /*7ff0*/  FFMA.FTZ R132, R173, R74, R132 ;  /* 0x0000004aad847223 */ /* 0x000fe20000010084 */
[----:B------:R-:W-:Y:S01]  /*8000*/  FFMA.FTZ R68, R139, R204, -R68 ;  /* 0x000000cc8b447223 */ /* 0x000fe20000010844 */
[----:B------:R-:W-:Y:S01]  /*8010*/  FFMA.FTZ R200, R173, R200, -R75 ;  /* 0x000000c8adc87223 */ /* 0x000fe2000001084b */
[----:B------:R-:W-:Y:S01]  /*8020*/  FFMA.FTZ R72, R135, R204, R72 ;  /* 0x000000cc87487223 */ /* 0x000fe20000010048 */
[----:B------:R-:W-:Y:S01]  /*8030*/  FADD.FTZ R132, R169, R132 ;  /* 0x00000084a9847221 */ /* 0x000fe20000010000 */
[----:B------:R-:W-:Y:S01]  /*8040*/  FMUL.FTZ R74, R163, R68 ;  /* 0x00000044a34a7220 */ /* 0x000fe20000410000 */
[----:B------:R-:W-:Y:S01]  /*8050*/  FADD.FTZ R200, R167, R200 ;  /* 0x000000c8a7c87221 */ /* 0x000fe20000010000 */
[----:B----4-:R-:W-:Y:S01]  /*8060*/  FMUL.FTZ R229, R223, R232 ;  /* 0x000000e8dfe57220 */ /* 0x010fe20000410000 */
[----:B------:R-:W-:Y:S01]  /*8070*/  FMUL.FTZ R75, R163, R72 ;  /* 0x00000048a34b7220 */ /* 0x000fe20000410000 */
[C---:B------:R-:W-:Y:S01]  /*8080*/  FMUL.FTZ R232, R188.reuse, R132 ;  /* 0x00000084bce87220 */ /* 0x040fe20000410000 */
[C---:B------:R-:W-:Y:S01]  /*8090*/  FFMA.FTZ R74, R173.reuse, R72, R74 ;  /* 0x00000048ad4a7223 */ /* 0x040fe2000001004a */
[C---:B------:R-:W-:Y:S01]  /*80a0*/  FMUL.FTZ R133, R188.reuse, R200 ;  /* 0x000000c8bc857220 */ /* 0x040fe20000410000 */
[----:B------:R-:W-:Y:S01]  /*80b0*/  FFMA.FTZ R75, R173, R68, -R75 ;  /* 0x00000044ad4b7223 */ /* 0x000fe2000001084b */
[C---:B------:R-:W-:Y:S01]  /*80c0*/  FFMA.FTZ R223, R195.reuse, R200, -R232 ;  /* 0x000000c8c3df7223 */ /* 0x040fe200000108e8 */
[C---:B------:R-:W-:Y:S01]  /*80d0*/  FMUL.FTZ R68, R188.reuse, R74 ;  /* 0x0000004abc447220 */ /* 0x040fe20000410000 */
[C---:B------:R-:W-:Y:S01]  /*80e0*/  FFMA.FTZ R132, R195.reuse, R132, R133 ;  /* 0x00000084c3847223 */ /* 0x040fe20000010085 */
        /* <DEDUP_REMOVED lines=9> */
[C---:B------:R-:W-:Y:S01]  /*8180*/  FFMA.FTZ R132, R220.reuse, R132, R225 ;  /* 0x00000084dc847223 */ /* 0x040fe200000100e1 */
[C---:B------:R-:W-:Y:S01]  /*8190*/  FFMA.FTZ R72, R220.reuse, R133, R72 ;  /* 0x00000085dc487223 */ /* 0x040fe20000010048 */
[C---:B------:R-:W-:Y:S01]  /*81a0*/  FFMA.FTZ R223, R220.reuse, R223, -R74 ;  /* 0x000000dfdcdf7223 */ /* 0x040fe2000001084a */
        /* <DEDUP_REMOVED lines=9> */
[----:B------:R-:W-:-:S02]  /*8240*/  FFMA.FTZ R74, R221, R223, -R74 ;  /* 0x000000dfdd4a7223 */ /* 0x000fc4000001084a */
[----:B------:R-:W-:Y:S01]  /*8250*/  FFMA.FTZ R132, R221, R132, R75 ;  /* 0x00000084dd847223 */ /* 0x000fe2000001004b */
[C---:B------:R-:W-:Y:S01]  /*8260*/  FMUL.FTZ R72, R216.reuse, R133 ;  /* 0x00000085d8487220 */ /* 0x040fe20000410000 */
[----:B------:R-:W-:Y:S02]  /*8270*/  FADD.FTZ R74, R177, R74 ;  /* 0x0000004ab14a7221 */ /* 0x000fe40000010000 */
[----:B------:R-:W-:Y:S01]  /*8280*/  FADD.FTZ R132, R175, R132 ;  /* 0x00000084af847221 */ /* 0x000fe20000010000 */
[C---:B------:R-:W-:Y:S01]  /*8290*/  FMUL.FTZ R227, R157.reuse, R90 ;  /* 0x0000005a9de37220 */ /* 0x040fe20000410000 */
[C---:B------:R-:W-:Y:S01]  /*82a0*/  FMUL.FTZ R231, R157.reuse, R92 ;  /* 0x0000005c9de77220 */ /* 0x040fe20000410000 */
[----:B------:R-:W-:Y:S01]  /*82b0*/  FMUL.FTZ R225, R157, R98 ;  /* 0x000000629de17220 */ /* 0x000fe20000410000 */
[----:B------:R-:W-:Y:S01]  /*82c0*/  FFMA.FTZ R72, R213, R68, -R72 ;  /* 0x00000044d5487223 */ /* 0x000fe20000010848 */
[C---:B------:R-:W-:Y:S01]  /*82d0*/  FMUL.FTZ R157, R216.reuse, R74 ;  /* 0x0000004ad89d7220 */ /* 0x040fe20000410000 */
[C---:B------:R-:W-:Y:S01]  /*82e0*/  FMUL.FTZ R68, R216.reuse, R68 ;  /* 0x00000044d8447220 */ /* 0x040fe20000410000 */
[----:B------:R-:W-:-:S02]  /*82f0*/  FMUL.FTZ R75, R216, R132 ;  /* 0x00000084d84b7220 */ /* 0x000fc40000410000 */
[C---:B------:R-:W-:Y:S01]  /*8300*/  FFMA.FTZ R157, R213.reuse, R132, R157 ;  /* 0x00000084d59d7223 */ /* 0x040fe2000001009d */
[C---:B------:R-:W-:Y:S01]  /*8310*/  FFMA.FTZ R133, R213.reuse, R133, R68 ;  /* 0x00000085d5857223 */ /* 0x040fe20000010044 */
[----:B------:R-:W-:Y:S01]  /*8320*/  FFMA.FTZ R74, R213, R74, -R75 ;  /* 0x0000004ad54a7223 */ /* 0x000fe2000001084b */
[----:B------:R-:W-:Y:S01]  /*8330*/  FMUL.FTZ R73, R73, R98 ;  /* 0x0000006249497220 */ /* 0x000fe20000410000 */
[----:B------:R-:W-:Y:S01]  /*8340*/  FADD.FTZ R157, R214, R157 ;  /* 0x0000009dd69d7221 */ /* 0x000fe20000010000 */
[C---:B------:R-:W-:Y:S01]  /*8350*/  FMUL.FTZ R132, R212.reuse, R133 ;  /* 0x00000085d4847220 */ /* 0x040fe20000410000 */
[----:B------:R-:W-:Y:S01]  /*8360*/  FADD.FTZ R74, R215, R74 ;  /* 0x0000004ad74a7221 */ /* 0x000fe20000010000 */
[----:B------:R-:W-:Y:S01]  /*8370*/  FMUL.RZ R223, R73, 0.15915493667125701904 ;  /* 0x3e22f98349df7820 */ /* 0x000fe2000040c000 */
[C---:B------:R-:W-:Y:S01]  /*8380*/  FMUL.FTZ R73, R212.reuse, R157 ;  /* 0x0000009dd4497220 */ /* 0x040fe20000410000 */
[CC--:B------:R-:W-:Y:S01]  /*8390*/  FMUL.FTZ R200, R212.reuse, R72.reuse ;  /* 0x00000048d4c87220 */ /* 0x0c0fe20000410000 */
[C---:B------:R-:W-:Y:S01]  /*83a0*/  FFMA.FTZ R132, R209.reuse, R72, -R132 ;  /* 0x00000048d1847223 */ /* 0x040fe20000010884 */
[-C--:B------:R-:W-:Y:S01]  /*83b0*/  FMUL.FTZ R232, R212, R74.reuse ;  /* 0x0000004ad4e87220 */ /* 0x080fe20000410000 */
[C---:B------:R-:W-:Y:S01]  /*83c0*/  FFMA.FTZ R72, R209.reuse, R74, -R73 ;  /* 0x0000004ad1487223 */ /* 0x040fe20000010849 */
[C---:B------:R-:W-:Y:S01]  /*83d0*/  FFMA.FTZ R200, R209.reuse, R133, R200 ;  /* 0x00000085d1c87223 */ /* 0x040fe200000100c8 */
[----:B------:R-:W-:Y:S01]  /*83e0*/  FMUL.FTZ R236, R208, R132 ;  /* 0x00000084d0ec7220 */ /* 0x000fe20000410000 */
[----:B------:R-:W-:Y:S01]  /*83f0*/  FFMA.FTZ R157, R209, R157, R232 ;  /* 0x0000009dd19d7223 */ /* 0x000fe200000100e8 */
[----:B------:R-:W-:Y:S01]  /*8400*/  MUFU.EX2 R225, R225 ;  /* 0x000000e100e17308 */ /* 0x000fe20000000800 */
[----:B------:R-:W-:Y:S01]  /*8410*/  FADD.FTZ R75, R211, R72 ;  /* 0x00000048d34b7221 */ /* 0x000fe20000010000 */
[-C--:B------:R-:W-:Y:S01]  /*8420*/  FFMA.FTZ R236, R205, R200.reuse, R236 ;  /* 0x000000c8cdec7223 */ /* 0x080fe200000100ec */
[----:B------:R-:W-:Y:S01]  /*8430*/  FADD.FTZ R157, R210, R157 ;  /* 0x0000009dd29d7221 */ /* 0x000fe20000010000 */
[----:B------:R-:W-:-:S04]  /*8440*/  FMUL.FTZ R200, R208, R200 ;  /* 0x000000c8d0c87220 */ /* 0x000fc80000410000 */
[----:B------:R-:W0:Y:S01]  /*8450*/  MUFU.COS R74, R223 ;  /* 0x000000df004a7308 */ /* 0x000e220000000000 */
[C---:B------:R-:W-:Y:S01]  /*8460*/  FMUL.FTZ R238, R208.reuse, R75 ;  /* 0x0000004bd0ee7220 */ /* 0x040fe20000410000 */
[----:B------:R-:W-:Y:S01]  /*8470*/  FMUL.FTZ R232, R208, R157 ;  /* 0x0000009dd0e87220 */ /* 0x000fe20000410000 */
[----:B------:R-:W-:Y:S01]  /*8480*/  FFMA.FTZ R200, R205, R132, -R200 ;  /* 0x00000084cdc87223 */ /* 0x000fe200000108c8 */
[----:B------:R-:W-:-:S04]  /*8490*/  FMUL.FTZ R132, R203, R236 ;  /* 0x000000eccb847220 */ /* 0x000fc80000410000 */
[----:B------:R0:W1:Y:S01]  /*84a0*/  MUFU.SIN R68, R223 ;  /* 0x000000df00447308 */ /* 0x0000620000000400 */
[C---:B------:R-:W-:Y:S01]  /*84b0*/  FFMA.FTZ R157, R205.reuse, R157, R238 ;  /* 0x0000009dcd9d7223 */ /* 0x040fe200000100ee */
[----:B------:R-:W-:Y:S01]  /*84c0*/  FFMA.FTZ R232, R205, R75, -R232 ;  /* 0x0000004bcde87223 */ /* 0x000fe200000108e8 */
[----:B------:R-:W2:Y:S01]  /*84d0*/  LDS.U16 R72, [R149+0x2c] ;  /* 0x00002c0095487984 */ /* 0x000ea20000000400 */
[-C--:B------:R-:W-:Y:S01]  /*84e0*/  FMUL.FTZ R75, R203, R200.reuse ;  /* 0x000000c8cb4b7220 */ /* 0x080fe20000410000 */
[----:B------:R-:W-:Y:S01]  /*84f0*/  FFMA.FTZ R200, R197, R200, -R132 ;  /* 0x000000c8c5c87223 */ /* 0x000fe20000010884 */
[----:B------:R-:W-:Y:S01]  /*8500*/  FADD.FTZ R132, R206, R157 ;  /* 0x0000009dce847221 */ /* 0x000fe20000010000 */
[----:B------:R-:W4:Y:S01]  /*8510*/  LDS.U16 R73, [R149+0x2e] ;  /* 0x00002e0095497984 */ /* 0x000f220000000400 */
[----:B------:R-:W-:Y:S01]  /*8520*/  MUFU.SIN R70, R224 ;  /* 0x000000e000467308 */ /* 0x000fe20000000400 */
[----:B0-----:R-:W-:Y:S01]  /*8530*/  FMUL.FTZ R223, R225, R74 ;  /* 0x0000004ae1df7220 */ /* 0x001fe20000410000 */
[----:B------:R-:W-:Y:S01]  /*8540*/  FADD.FTZ R232, R207, R232 ;  /* 0x000000e8cfe87221 */ /* 0x000fe20000010000 */
[----:B------:R-:W-:-:S05]  /*8550*/  FMUL.FTZ R74, R203, R132 ;  /* 0x00000084cb4a7220 */ /* 0x000fca0000410000 */
[----:B------:R-:W0:Y:S01]  /*8560*/  MUFU.EX2 R227, R227 ;  /* 0x000000e300e37308 */ /* 0x000e220000000800 */
[----:B------:R-:W-:Y:S01]  /*8570*/  FMUL.FTZ R133, R203, R232 ;  /* 0x000000e8cb857220 */ /* 0x000fe20000410000 */
[----:B-1----:R-:W-:Y:S01]  /*8580*/  FMUL.FTZ R225, R225, R68 ;  /* 0x00000044e1e17220 */ /* 0x002fe20000410000 */
[C---:B------:R-:W-:Y:S01]  /*8590*/  FFMA.FTZ R232, R197.reuse, R232, -R74 ;  /* 0x000000e8c5e87223 */ /* 0x040fe2000001084a */
[----:B------:R-:W-:Y:S04]  /*85a0*/  LDS.U16 R68, [R149+0x30] ;  /* 0x0000300095447984 */ /* 0x000fe80000000400 */
[----:B------:R-:W1:Y:S01]  /*85b0*/  LDS.U16 R74, [R149+0x32] ;  /* 0x00003200954a7984 */ /* 0x000e620000000400 */
[----:B------:R-:W5:Y:S01]  /*85c0*/  MUFU.COS R224, R224 ;  /* 0x000000e000e07308 */ /* 0x000f620000000000 */
[----:B------:R-:W-:Y:S01]  /*85d0*/  FFMA.FTZ R132, R197, R132, R133 ;  /* 0x00000084c5847223 */ /* 0x000fe20000010085 */
[----:B------:R-:W-:Y:S01]  /*85e0*/  FADD.FTZ R232, R201, R232 ;  /* 0x000000e8c9e87221 */ /* 0x000fe20000010000 */
[----:B------:R-:W-:Y:S01]  /*85f0*/  FFMA.FTZ R75, R197, R236, R75 ;  /* 0x000000ecc54b7223 */ /* 0x000fe2000001004b */
[----:B0-----:R-:W-:Y:S01]  /*8600*/  FMUL.FTZ R70, R227, R70 ;  /* 0x00000046e3467220 */ /* 0x001fe20000410000 */
[----:B------:R-:W-:-:S03]  /*8610*/  FADD.FTZ R132, R199, R132 ;  /* 0x00000084c7847221 */ /* 0x000fc60000010000 */
[----:B------:R-:W0:Y:S01]  /*8620*/  MUFU.EX2 R231, R231 ;  /* 0x000000e700e77308 */ /* 0x000e220000000800 */
[----:B------:R-:W-:Y:S01]  /*8630*/  FSEL R240, R70, RZ, !P5 ;  /* 0x000000ff46f07208 */ /* 0x000fe20006800000 */
[C---:B------:R-:W-:Y:S01]  /*8640*/  FMUL.FTZ R70, R194.reuse, R232 ;  /* 0x000000e8c2467220 */ /* 0x040fe20000410000 */
[CC--:B------:R-:W-:Y:S01]  /*8650*/  FMUL.FTZ R236, R194.reuse, R75.reuse ;  /* 0x0000004bc2ec7220 */ /* 0x0c0fe20000410000 */
[CC--:B------:R-:W-:Y:S02]  /*8660*/  FMUL.FTZ R133, R194.reuse, R132.reuse ;  /* 0x00000084c2857220 */ /* 0x0c0fe40000410000 */
[----:B------:R-:W-:Y:S01]  /*8670*/  FFMA.FTZ R70, R181, R132, R70 ;  /* 0x00000084b5467223 */ /* 0x000fe20000010046 */
[----:B-----5:R-:W-:Y:S01]  /*8680*/  FMUL.FTZ R224, R227, R224 ;  /* 0x000000e0e3e07220 */ /* 0x020fe20000410000 */
[CC--:B------:R-:W-:Y:S01]  /*8690*/  FFMA.FTZ R236, R181.reuse, R200.reuse, -R236 ;  /* 0x000000c8b5ec7223 */ /* 0x0c0fe200000108ec */
[----:B------:R-:W-:Y:S01]  /*86a0*/  FMUL.FTZ R200, R194, R200 ;  /* 0x000000c8c2c87220 */ /* 0x000fe20000410000 */
[----:B------:R-:W-:Y:S01]  /*86b0*/  FFMA.FTZ R232, R181, R232, -R133 ;  /* 0x000000e8b5e87223 */ /* 0x000fe20000010885 */
[----:B------:R-:W-:Y:S01]  /*86c0*/  FADD.FTZ R133, R185, R70 ;  /* 0x00000046b9857221 */ /* 0x000fe20000010000 */
[----:B------:R-:W-:Y:S01]  /*86d0*/  FSEL R239, R224, 1, !P5 ;  /* 0x3f800000e0ef7808 */ /* 0x000fe20006800000 */
[----:B------:R-:W5:Y:S01]  /*86e0*/  LDS.U16 R70, [R149+0x34] ;  /* 0x0000340095467984 */ /* 0x000f620000000400 */
[----:B------:R-:W-:Y:S01]  /*86f0*/  FFMA.FTZ R200, R181, R75, R200 ;  /* 0x0000004bb5c87223 */ /* 0x000fe200000100c8 */
[----:B------:R-:W-:Y:S01]  /*8700*/  FMUL.FTZ R157, R240, R236 ;  /* 0x000000ecf09d7220 */ /* 0x000fe20000410000 */
[----:B--2---:R-:W-:-:S02]  /*8710*/  HADD2.F32 R132, -RZ, R72.H0_H0 ;  /* 0x20000048ff847230 */ /* 0x004fc40000004100 */
[CC--:B------:R-:W-:Y:S01]  /*8720*/  FMUL.FTZ R224, R240.reuse, R200.reuse ;  /* 0x000000c8f0e07220 */ /* 0x0c0fe20000410000 */
[----:B------:R-:W-:Y:S01]  /*8730*/  FFMA.FTZ R157, R239, R200, R157 ;  /* 0x000000c8ef9d7223 */ /* 0x000fe2000001009d */
[----:B----4-:R-:W-:Y:S02]  /*8740*/  HADD2.F32 R200, -RZ, R73.H0_H0 ;  /* 0x20000049ffc87230 */ /* 0x010fe40000004100 */
[----:B0-----:R-:W-:Y:S01]  /*8750*/  FMUL.FTZ R226, R231, R226 ;  /* 0x000000e2e7e27220 */ /* 0x001fe20000410000 */
[----:B------:R-:W-:Y:S01]  /*8760*/  FFMA.FTZ R75, R239, R236, -R224 ;  /* 0x000000ecef4b7223 */ /* 0x000fe200000108e0 */
[----:B------:R-:W-:Y:S01]  /*8770*/  FADD.FTZ R232, R191, R232 ;  /* 0x000000e8bfe87221 */ /* 0x000fe20000010000 */
[----:B------:R-:W-:Y:S01]  /*8780*/  FMUL.FTZ R224, R240, R133 ;  /* 0x00000085f0e07220 */ /* 0x000fe20000410000 */
[----:B------:R-:W-:Y:S01]  /*8790*/  FMUL.FTZ R132, R97, R132 ;  /* 0x0000008461847220 */ /* 0x000fe20000410000 */
[----:B------:R-:W0:Y:S01]  /*87a0*/  LDS.U16 R72, [R149+0x36] ;  /* 0x0000360095487984 */ /* 0x000e220000000400 */
[----:B------:R-:W-:Y:S01]  /*87b0*/  FMUL.FTZ R228, R231, R228 ;  /* 0x000000e4e7e47220 */ /* 0x000fe20000410000 */
[----:B------:R-:W-:Y:S01]  /*87c0*/  FMUL.FTZ R200, R97, R200 ;  /* 0x000000c861c87220 */ /* 0x000fe20000410000 */
[----:B------:R-:W-:Y:S01]  /*87d0*/  FSEL R238, R226, RZ, !P2 ;  /* 0x000000ffe2ee7208 */ /* 0x000fe20005000000 */
[CC--:B------:R-:W-:Y:S01]  /*87e0*/  FFMA.FTZ R224, R239.reuse, R232.reuse, -R224 ;  /* 0x000000e8efe07223 */ /* 0x0c0fe200000108e0 */
[----:B------:R-:W-:Y:S01]  /*87f0*/  FMUL.FTZ R232, R240, R232 ;  /* 0x000000e8f0e87220 */ /* 0x000fe20000410000 */
[----:B------:R-:W-:Y:S01]  /*8800*/  FSEL R235, R132, RZ, !P5 ;  /* 0x000000ff84eb7208 */ /* 0x000fe20006800000 */
[----:B-1----:R-:W-:Y:S01]  /*8810*/  HADD2.F32 R74, -RZ, R74.H0_H0 ;  /* 0x2000004aff4a7230 */ /* 0x002fe20000004100 */
[----:B------:R-:W-:Y:S01]  /*8820*/  FSEL R237, R228, 1, !P2 ;  /* 0x3f800000e4ed7808 */ /* 0x000fe20005000000 */
[----:B------:R-:W-:Y:S01]  /*8830*/  HADD2.F32 R68, -RZ, R68.H0_H0 ;  /* 0x20000044ff447230 */ /* 0x000fe20000004100 */
[----:B------:R-:W-:Y:S01]  /*8840*/  FSEL R236, R200, RZ, !P5 ;  /* 0x000000ffc8ec7208 */ /* 0x000fe20006800000 */
[C---:B------:R-:W-:Y:S01]  /*8850*/  FMUL.FTZ R200, R238.reuse, R157 ;  /* 0x0000009deec87220 */ /* 0x040fe20000410000 */
[----:B------:R-:W-:Y:S01]  /*8860*/  FFMA.FTZ R133, R239, R133, R232 ;  /* 0x00000085ef857223 */ /* 0x000fe200000100e8 */
[----:B------:R-:W-:Y:S01]  /*8870*/  FADD.FTZ R224, R235, R224 ;  /* 0x000000e0ebe07221 */ /* 0x000fe20000010000 */
[-C--:B------:R-:W-:Y:S01]  /*8880*/  FMUL.FTZ R132, R238, R75.reuse ;  /* 0x0000004bee847220 */ /* 0x080fe20000410000 */
[----:B------:R-:W-:Y:S01]  /*8890*/  FSEL R234, R234, RZ, !P3 ;  /* 0x000000ffeaea7208 */ /* 0x000fe20005800000 */
[----:B------:R-:W-:Y:S01]  /*88a0*/  FFMA.FTZ R75, R237, R75, -R200 ;  /* 0x0000004bed4b7223 */ /* 0x000fe200000108c8 */
[C---:B------:R-:W-:Y:S01]  /*88b0*/  FMUL.FTZ R74, R95.reuse, R74 ;  /* 0x0000004a5f4a7220 */ /* 0x040fe20000410000 */
[----:B------:R-:W-:Y:S01]  /*88c0*/  FMUL.FTZ R68, R95, R68 ;  /* 0x000000445f447220 */ /* 0x000fe20000410000 */
[----:B------:R-:W-:Y:S01]  /*88d0*/  FADD.FTZ R133, R236, R133 ;  /* 0x00000085ec857221 */ /* 0x000fe20000010000 */
[----:B------:R-:W-:Y:S01]  /*88e0*/  FMUL.FTZ R226, R238, R224 ;  /* 0x000000e0eee27220 */ /* 0x000fe20000410000 */
[----:B------:R-:W-:Y:S01]  /*88f0*/  FSEL R233, R233, 1, !P3 ;  /* 0x3f800000e9e97808 */ /* 0x000fe20005800000 */
[----:B------:R-:W-:Y:S01]  /*8900*/  FMUL.FTZ R73, R234, R75 ;  /* 0x0000004bea497220 */ /* 0x000fe20000410000 */
[C---:B------:R-:W-:Y:S01]  /*8910*/  FFMA.FTZ R132, R237.reuse, R157, R132 ;  /* 0x0000009ded847223 */ /* 0x040fe20000010084 */
[-C--:B------:R-:W-:Y:S01]  /*8920*/  FMUL.FTZ R200, R238, R133.reuse ;  /* 0x00000085eec87220 */ /* 0x080fe20000410000 */
[----:B------:R-:W-:Y:S01]  /*8930*/  FSEL R232, R74, RZ, !P2 ;  /* 0x000000ff4ae87208 */ /* 0x000fe20005000000 */
[----:B------:R-:W-:Y:S01]  /*8940*/  FFMA.FTZ R133, R237, R133, R226 ;  /* 0x00000085ed857223 */ /* 0x000fe200000100e2 */
[----:B------:R-:W-:-:S02]  /*8950*/  FSEL R231, R68, RZ, !P2 ;  /* 0x000000ff44e77208 */ /* 0x000fc40005000000 */
[----:B------:R-:W1:Y:S01]  /*8960*/  LDS.U16 R68, [R149+0x38] ;  /* 0x0000380095447984 */ /* 0x000e620000000400 */
[----:B------:R-:W-:Y:S01]  /*8970*/  FFMA.FTZ R242, R233, R132, R73 ;  /* 0x00000084e9f27223 */ /* 0x000fe20000010049 */
[----:B------:R-:W-:Y:S01]  /*8980*/  FADD.FTZ R133, R232, R133 ;  /* 0x00000085e8857221 */ /* 0x000fe20000010000 */
[----:B------:R-:W-:Y:S01]  /*8990*/  FFMA.FTZ R200, R237, R224, -R200 ;  /* 0x000000e0edc87223 */ /* 0x000fe200000108c8 */
[----:B------:R-:W2:Y:S02]  /*89a0*/  LDS.U16 R73, [R149+0x3a] ;  /* 0x00003a0095497984 */ /* 0x000ea40000000400 */
[----:B------:R-:W-:Y:S01]  /*89b0*/  FMUL.FTZ R74, R234, R133 ;  /* 0x00000085ea4a7220 */ /* 0x000fe20000410000 */
[----:B------:R-:W-:Y:S01]  /*89c0*/  FADD.FTZ R200, R231, R200 ;  /* 0x000000c8e7c87221 */ /* 0x000fe20000010000 */
[----:B-----5:R-:W-:-:S03]  /*89d0*/  HADD2.F32 R70, -RZ, R70.H0_H0 ;  /* 0x20000046ff467230 */ /* 0x020fc60000004100 */
[----:B------:R-:W-:Y:S02]  /*89e0*/  FFMA.FTZ R157, R233, R200, -R74 ;  /* 0x000000c8e99d7223 */ /* 0x000fe4000001084a */
[----:B------:R-:W4:Y:S01]  /*89f0*/  LDS.U16 R74, [R149+0x3e] ;  /* 0x00003e00954a7984 */ /* 0x000f220000000400 */
[----:B------:R-:W-:-:S03]  /*8a00*/  FMUL.FTZ R228, R93, R70 ;  /* 0x000000465de47220 */ /* 0x000fc60000410000 */
[----:B------:R-:W5:Y:S01]  /*8a10*/  LDS.U16 R70, [R149+0x3c] ;  /* 0x00003c0095467984 */ /* 0x000f620000000400 */
[----:B0-----:R-:W-:Y:S01]  /*8a20*/  HADD2.F32 R72, -RZ, R72.H0_H0 ;  /* 0x20000048ff487230 */ /* 0x001fe20000004100 */
[----:B------:R-:W-:Y:S01]  /*8a30*/  FSEL R230, R230, RZ, !P6 ;  /* 0x000000ffe6e67208 */ /* 0x000fe20007000000 */
[----:B------:R-:W-:Y:S01]  /*8a40*/  FMUL.FTZ R224, R234, R132 ;  /* 0x00000084eae07220 */ /* 0x000fe20000410000 */
[----:B------:R-:W-:Y:S02]  /*8a50*/  FSEL R228, R228, RZ, !P3 ;  /* 0x000000ffe4e47208 */ /* 0x000fe40005800000 */
[----:B------:R-:W-:Y:S01]  /*8a60*/  FMUL.FTZ R72, R93, R72 ;  /* 0x000000485d487220 */ /* 0x000fe20000410000 */
[----:B------:R-:W-:Y:S01]  /*8a70*/  FMUL.FTZ R132, R234, R200 ;  /* 0x000000c8ea847220 */ /* 0x000fe20000410000 */
[----:B------:R-:W-:Y:S01]  /*8a80*/  FSEL R229, R229, 1, !P6 ;  /* 0x3f800000e5e57808 */ /* 0x000fe20007000000 */
[C---:B------:R-:W-:Y:S02]  /*8a90*/  FFMA.FTZ R75, R233.reuse, R75, -R224 ;  /* 0x0000004be94b7223 */ /* 0x040fe400000108e0 */
[----:B------:R-:W-:Y:S01]  /*8aa0*/  FSEL R227, R72, RZ, !P3 ;  /* 0x000000ff48e37208 */ /* 0x000fe20005800000 */
[----:B------:R-:W-:Y:S01]  /*8ab0*/  FMUL.FTZ R72, R230, R242 ;  /* 0x000000f2e6487220 */ /* 0x000fe20000410000 */
[----:B------:R-:W-:Y:S01]  /*8ac0*/  FFMA.FTZ R132, R233, R133, R132 ;  /* 0x00000085e9847223 */ /* 0x000fe20000010084 */
[----:B------:R-:W-:Y:S01]  /*8ad0*/  FADD.FTZ R157, R228, R157 ;  /* 0x0000009de49d7221 */ /* 0x000fe20000010000 */
[CC--:B------:R-:W-:Y:S01]  /*8ae0*/  FMUL.FTZ R133, R230.reuse, R75.reuse ;  /* 0x0000004be6857220 */ /* 0x0c0fe20000410000 */
[----:B------:R-:W-:Y:S01]  /*8af0*/  FFMA.FTZ R72, R229, R75, -R72 ;  /* 0x0000004be5487223 */ /* 0x000fe20000010848 */
[----:B------:R-:W-:Y:S01]  /*8b00*/  FADD.FTZ R132, R227, R132 ;  /* 0x00000084e3847221 */ /* 0x000fe20000010000 */
[----:B------:R-:W-:Y:S01]  /*8b10*/  FMUL.FTZ R75, R230, R157 ;  /* 0x0000009de64b7220 */ /* 0x000fe20000410000 */
[----:B-1----:R-:W-:-:S02]  /*8b20*/  HADD2.F32 R68, -RZ, R68.H0_H0 ;  /* 0x20000044ff447230 */ /* 0x002fc40000004100 */
[-C--:B------:R-:W-:Y:S01]  /*8b30*/  FMUL.FTZ R200, R230, R132.reuse ;  /* 0x00000084e6c87220 */ /* 0x080fe20000410000 */
[----:B------:R-:W-:Y:S01]  /*8b40*/  FFMA.FTZ R75, R229, R132, R75 ;  /* 0x00000084e54b7223 */ /* 0x000fe2000001004b */
[----:B--2---:R-:W-:Y:S02]  /*8b50*/  HADD2.F32 R132, -RZ, R73.H0_H0 ;  /* 0x20000049ff847230 */ /* 0x004fe40000004100 */
[----:B------:R-:W-:Y:S01]  /*8b60*/  FMUL.FTZ R68, R89, R68 ;  /* 0x0000004459447220 */ /* 0x000fe20000410000 */
[----:B------:R-:W-:Y:S02]  /*8b70*/  FFMA.FTZ R157, R229, R157, -R200 ;  /* 0x0000009de59d7223 */ /* 0x000fe400000108c8 */
[----:B------:R-:W-:Y:S02]  /*8b80*/  FMUL.FTZ R132, R89, R132 ;  /* 0x0000008459847220 */ /* 0x000fe40000410000 */
[----:B------:R-:W-:Y:S02]  /*8b90*/  FSEL R226, R68, RZ, !P6 ;  /* 0x000000ff44e27208 */ /* 0x000fe40007000000 */
[----:B------:R-:W-:Y:S01]  /*8ba0*/  FSEL R225, R225, RZ, !P4 ;  /* 0x000000ffe1e17208 */ /* 0x000fe20006000000 */
[----:B----4-:R-:W-:Y:S01]  /*8bb0*/  HADD2.F32 R74, -RZ, R74.H0_H0 ;  /* 0x2000004aff4a7230 */ /* 0x010fe20000004100 */
[----:B------:R-:W-:Y:S01]  /*8bc0*/  FSEL R224, R132, RZ, !P6 ;  /* 0x000000ff84e07208 */ /* 0x000fe20007000000 */
[----:B------:R-:W-:Y:S01]  /*8bd0*/  FADD.FTZ R68, R226, R157 ;  /* 0x0000009de2447221 */ /* 0x000fe20000010000 */
[----:B------:R-:W-:Y:S01]  /*8be0*/  FSEL R223, R223, 1, !P4 ;  /* 0x3f800000dfdf7808 */ /* 0x000fe20006000000 */
[----:B-----5:R-:W-:-:S02]  /*8bf0*/  HADD2.F32 R70, -RZ, R70.H0_H0 ;  /* 0x20000046ff467230 */ /* 0x020fc40000004100 */
[----:B------:R-:W-:Y:S01]  /*8c00*/  FMUL.FTZ R74, R87, R74 ;  /* 0x0000004a574a7220 */ /* 0x000fe20000410000 */
[----:B------:R-:W-:Y:S01]  /*8c10*/  FADD.FTZ R132, R224, R75 ;  /* 0x0000004be0847221 */ /* 0x000fe20000010000 */
[----:B------:R-:W-:Y:S01]  /*8c20*/  FMUL.FTZ R200, R225, R68 ;  /* 0x00000044e1c87220 */ /* 0x000fe20000410000 */
[----:B------:R-:W-:Y:S02]  /*8c30*/  FMUL.FTZ R70, R87, R70 ;  /* 0x0000004657467220 */ /* 0x000fe40000410000 */
[-C--:B------:R-:W-:Y:S01]  /*8c40*/  FMUL.FTZ R73, R225, R132.reuse ;  /* 0x00000084e1497220 */ /* 0x080fe20000410000 */
[----:B------:R-:W-:Y:S01]  /*8c50*/  FFMA.FTZ R75, R223, R132, R200 ;  /* 0x00000084df4b7223 */ /* 0x000fe200000100c8 */
[----:B------:R-:W-:Y:S01]  /*8c60*/  FSEL R200, R74, RZ, !P4 ;  /* 0x000000ff4ac87208 */ /* 0x000fe20006000000 */
[----:B------:R-:W-:Y:S01]  /*8c70*/  FFMA.FTZ R242, R229, R242, R133 ;  /* 0x000000f2e5f27223 */ /* 0x000fe20000010085 */
[----:B------:R-:W-:Y:S01]  /*8c80*/  FFMA.FTZ R74, R223, R68, -R73 ;  /* 0x00000044df4a7223 */ /* 0x000fe20000010849 */
[----:B------:R-:W-:Y:S01]  /*8c90*/  FSEL R157, R70, RZ, !P4 ;  /* 0x000000ff469d7208 */ /* 0x000fe20006000000 */
[C---:B------:R-:W-:Y:S01]  /*8ca0*/  FMUL.FTZ R73, R225.reuse, R72 ;  /* 0x00000048e1497220 */ /* 0x040fe20000410000 */
[----:B------:R-:W-:Y:S01]  /*8cb0*/  FADD.FTZ R244, R200, R75 ;  /* 0x0000004bc8f47221 */ /* 0x000fe20000010000 */
[----:B------:R-:W-:-:S02]  /*8cc0*/  FMUL.FTZ R68, R225, R242 ;  /* 0x000000f2e1447220 */ /* 0x000fc40000410000 */
[----:B------:R-:W-:Y:S01]  /*8cd0*/  FFMA.FTZ R242, R223, R242, R73 ;  /* 0x000000f2dff27223 */ /* 0x000fe20000010049 */
[----:B------:R-:W-:Y:S01]  /*8ce0*/  FADD.FTZ R241, R157, R74 ;  /* 0x0000004a9df17221 */ /* 0x000fe20000010000 */
[----:B------:R-:W0:Y:S01]  /*8cf0*/  SHFL.UP PT, R73, R244, 0x1, RZ ;  /* 0x04200000f4497989 */ /* 0x000e2200000e00ff */
[----:B------:R-:W-:-:S03]  /*8d00*/  FFMA.FTZ R243, R223, R72, -R68 ;  /* 0x00000048dff37223 */ /* 0x000fc60000010844 */
[----:B------:R-:W1:Y:S04]  /*8d10*/  SHFL.UP PT, R72, R241, 0x1, RZ ;  /* 0x04200000f1487989 */ /* 0x000e6800000e00ff */
[----:B------:R-:W2:Y:S04]  /*8d20*/  SHFL.UP PT, R70, R242, 0x1, RZ ;  /* 0x04200000f2467989 */ /* 0x000ea800000e00ff */
[----:B------:R-:W4:Y:S01]  /*8d30*/  SHFL.UP PT, R68, R243, 0x1, RZ ;  /* 0x04200000f3447989 */ /* 0x000f2200000e00ff */
        /* <DEDUP_REMOVED lines=9> */
[-C--:B----4-:R-:W-:Y:S02]  /*8dd0*/  @P2 FFMA.FTZ R242, R242, R68.reuse, R73 ;  /* 0x00000044f2f22223 */ /* 0x090fe40000010049 */
[----:B------:R-:W0:Y:S01]  /*8de0*/  SHFL.UP PT, R73, R244, 0x2, RZ ;  /* 0x04400000f4497989 */ /* 0x000e2200000e00ff */
[----:B------:R-:W-:-:S03]  /*8df0*/  @P2 FFMA.FTZ R243, R243, R68, -R72 ;  /* 0x00000044f3f32223 */ /* 0x000fc60000010848 */
        /* <DEDUP_REMOVED lines=30> */
[----:B------:R-:W1:Y:S01]  /*8fe0*/  SHFL.UP PT, R72, R241, 0x8, RZ ;  /* 0x05000000f1487989 */ /* 0x000e6200000e00ff */
        /* <DEDUP_REMOVED lines=10> */
[----:B------:R-:W-:Y:S04]  /*9090*/  STS.U16 [R25+0x840], R166 ;  /* 0x000840a619007388 */ /* 0x000fe80000000400 */
[----:B------:R-:W1:Y:S04]  /*90a0*/  SHFL.UP PT, R74, R241, 0x10, RZ ;  /* 0x06000000f14a7989 */ /* 0x000e6800000e00ff */
[----:B------:R-:W-:Y:S04]  /*90b0*/  STS.U16 [R27+0x880], R152 ;  /* 0x000880981b007388 */ /* 0x000fe80000000400 */
[----:B------:R-:W-:Y:S04]  /*90c0*/  STS.U16 [R29+0x8c0], R154 ;  /* 0x0008c09a1d007388 */ /* 0x000fe80000000400 */
[----:B------:R-:W-:Y:S04]  /*90d0*/  STS.U16 [R31+0x900], R156 ;  /* 0x0009009c1f007388 */ /* 0x000fe80000000400 */
[----:B------:R-:W-:Y:S01]  /*90e0*/  STS.U16 [R33+0x940], R158 ;  /* 0x0009409e21007388 */ /* 0x000fe20000000400 */
[----:B--2---:R-:W-:-:S03]  /*90f0*/  FMUL.FTZ R73, R243, R70 ;  /* 0x00000046f3497220 */ /* 0x004fc60000410000 */
[----:B------:R-:W-:Y:S04]  /*9100*/  STS.U16 [R35+0x980], R160 ;  /* 0x000980a023007388 */ /* 0x000fe80000000400 */
[----:B------:R-:W-:Y:S04]  /*9110*/  STS.U16 [R37+0x9c0], R168 ;  /* 0x0009c0a825007388 */ /* 0x000fe80000000400 */
[----:B------:R-:W-:Y:S01]  /*9120*/  STS.U16 [R39+0xa00], R170 ;  /* 0x000a00aa27007388 */ /* 0x000fe20000000400 */
[----:B------:R-:W-:-:S03]  /*9130*/  FMUL.FTZ R70, R242, R70 ;  /* 0x00000046f2467220 */ /* 0x000fc60000410000 */
[----:B------:R-:W-:Y:S01]  /*9140*/  STS.U16 [R41+0xa40], R172 ;  /* 0x000a40ac29007388 */ /* 0x000fe20000000400 */
[----:B----4-:R-:W-:-:S03]  /*9150*/  @P2 FFMA.FTZ R242, R242, R68, R73 ;  /* 0x00000044f2f22223 */ /* 0x010fc60000010049 */
[----:B------:R-:W-:Y:S04]  /*9160*/  STS.U16 [R43+0xa80], R174 ;  /* 0x000a80ae2b007388 */ /* 0x000fe80000000400 */
[----:B------:R-:W-:Y:S04]  /*9170*/  STS.U16 [R45+0xac0], R176 ;  /* 0x000ac0b02d007388 */ /* 0x000fe80000000400 */
[----:B------:R-:W-:Y:S04]  /*9180*/  STS.U16 [R47+0xb00], R178 ;  /* 0x000b00b22f007388 */ /* 0x000fe80000000400 */
[----:B------:R-:W-:Y:S01]  /*9190*/  STS.U16 [R49+0xb40], R180 ;  /* 0x000b40b431007388 */ /* 0x000fe20000000400 */
[----:B------:R-:W-:-:S03]  /*91a0*/  @P2 FFMA.FTZ R243, R243, R68, -R70 ;  /* 0x00000044f3f32223 */ /* 0x000fc60000010846 */
[----:B------:R-:W-:Y:S04]  /*91b0*/  STS.U16 [R51+0xb80], R184 ;  /* 0x000b80b833007388 */ /* 0x000fe80000000400 */
[----:B------:R-:W-:Y:S04]  /*91c0*/  STS.U16 [R53+0xbc0], R182 ;  /* 0x000bc0b635007388 */ /* 0x000fe80000000400 */
[----:B------:R-:W-:Y:S04]  /*91d0*/  STS.U16 [R54+0xc00], R161 ;  /* 0x000c00a136007388 */ /* 0x000fe80000000400 */
[----:B------:R-:W-:Y:S04]  /*91e0*/  STS.U16 [R146+0xc40], R165 ;  /* 0x000c40a592007388 */ /* 0x000fe80000000400 */
[----:B------:R-:W-:Y:S04]  /*91f0*/  STS.U16 [R66+0xc80], R171 ;  /* 0x000c80ab42007388 */ /* 0x000fe80000000400 */
[----:B------:R-:W2:Y:S04]  /*9200*/  SHFL.UP PT, R73, R242, 0x10, RZ ;  /* 0x06000000f2497989 */ /* 0x000ea800000e00ff */
[----:B------:R-:W-:Y:S04]  /*9210*/  STS.U16 [R141+0xcc0], R190 ;  /* 0x000cc0be8d007388 */ /* 0x000fe80000000400 */
[----:B------:R0:W-:Y:S04]  /*9220*/  STS.U16 [R64+0xd00], R179 ;  /* 0x000d00b340007388 */ /* 0x0001e80000000400 */
[----:B------:R-:W4:Y:S04]  /*9230*/  SHFL.UP PT, R72, R243, 0x10, RZ ;  /* 0x06000000f3487989 */ /* 0x000f2800000e00ff */
[----:B------:R-:W-:Y:S01]  /*9240*/  STS.U16 [R144+0xd40], R183 ;  /* 0x000d40b790007388 */ /* 0x000fe20000000400 */
[----:B0-----:R-:W-:-:S03]  /*9250*/  FMUL.FTZ R64, R242, R75 ;  /* 0x0000004bf2407220 */ /* 0x001fc60000410000 */
[----:B------:R0:W-:Y:S01]  /*9260*/  STS.U16 [R67+0xd80], R196 ;  /* 0x000d80c443007388 */ /* 0x0001e20000000400 */
[----:B-1----:R-:W-:Y:S01]  /*9270*/  FFMA.FTZ R132, R243, R74, -R64 ;  /* 0x0000004af3847223 */ /* 0x002fe20000010840 */
[----:B------:R-:W-:Y:S02]  /*9280*/  HFMA2 R64, -RZ, RZ, 1.875, 0 ;  /* 0x3f800000ff407431 */ /* 0x000fe400000001ff */
[----:B------:R-:W-:Y:S04]  /*9290*/  STS.U16 [R142+0xdc0], R189 ;  /* 0x000dc0bd8e007388 */ /* 0x000fe80000000400 */
[----:B------:R1:W-:Y:S04]  /*92a0*/  STS.U16 [R65+0xe00], R198 ;  /* 0x000e00c641007388 */ /* 0x0003e80000000400 */
[----:B---3--:R-:W-:Y:S01]  /*92b0*/  STS.U16 [R145+0xe40], R202 ;  /* 0x000e40ca91007388 */ /* 0x008fe20000000400 */
[----:B0-----:R-:W-:-:S03]  /*92c0*/  CS2R R66, SRZ ;  /* 0x0000000000427805 */ /* 0x001fc6000001ff00 */
[----:B------:R-:W-:Y:S01]  /*92d0*/  STS.U16 [R125+0xe80], R134 ;  /* 0x000e80867d007388 */ /* 0x000fe20000000400 */
[----:B------:R-:W-:Y:S02]  /*92e0*/  @P0 LEA R70, R124, R23, 0x4 ;  /* 0x000000177c460211 */ /* 0x000fe400078e20ff */
[----:B-1----:R-:W-:Y:S01]  /*92f0*/  MOV R65, RZ ;  /* 0x000000ff00417202 */ /* 0x002fe20000000f00 */
[----:B------:R-:W-:Y:S04]  /*9300*/  STS.U16 [R140+0xec0], R151 ;  /* 0x000ec0978c007388 */ /* 0x000fe80000000400 */
[----:B------:R-:W-:Y:S04]  /*9310*/  STS.U16 [R143+0xf00], R138 ;  /* 0x000f008a8f007388 */ /* 0x000fe80000000400 */
[----:B------:R0:W-:Y:S04]  /*9320*/  STS.U16 [R69+0xf40], R162 ;  /* 0x000f40a245007388 */ /* 0x0001e80000000400 */
[----:B------:R-:W-:Y:S04]  /*9330*/  STS.U16 [R148+0xf80], R153 ;  /* 0x000f809994007388 */ /* 0x000fe80000000400 */
[----:B------:R-:W-:Y:S04]  /*9340*/  STS.U16 [R147+0xfc0], R164 ;  /* 0x000fc0a493007388 */ /* 0x000fe80000000400 */
[----:B------:R-:W-:Y:S01]  /*9350*/  STS.U16 [R150+0x1000], R71 ;  /* 0x0010004796007388 */ /* 0x000fe20000000400 */
[----:B------:R-:W-:-:S03]  /*9360*/  NOP ;  /* 0x0000000000007918 */ /* 0x000fc60000000000 */
[----:B------:R1:W3:Y:S01]  /*9370*/  @P0 LDS.128 R64, [R70+0x10c0] ;  /* 0x0010c00046400984 */ /* 0x0002e20000000c00 */
[----:B------:R-:W-:Y:S01]  /*9380*/  FMUL.FTZ R75, R243, R75 ;  /* 0x0000004bf34b7220 */ /* 0x000fe20000410000 */
[----:B------:R-:W-:Y:S01]  /*9390*/  ISETP.NE.AND P2, PT, R21, 0x1f, PT ;  /* 0x0000001f1500780c */ /* 0x000fe20003f45270 */
[CC--:B--2---:R-:W-:Y:S01]  /*93a0*/  FMUL.FTZ R68, R242.reuse, R73.reuse ;  /* 0x00000049f2447220 */ /* 0x0c4fe20000410000 */
[C---:B0-----:R-:W-:Y:S01]  /*93b0*/  FMUL.FTZ R69, R243.reuse, R73 ;  /* 0x00000049f3457220 */ /* 0x041fe20000410000 */
[C---:B------:R-:W-:Y:S01]  /*93c0*/  FFMA.FTZ R75, R242.reuse, R74, R75 ;  /* 0x0000004af24b7223 */ /* 0x040fe2000001004b */
[----:B------:R-:W-:Y:S01]  /*93d0*/  LDS.U16 R174, [R149+0x840] ;  /* 0x0008400095ae7984 */ /* 0x000fe20000000400 */
[-C--:B----4-:R-:W-:Y:S01]  /*93e0*/  FFMA.FTZ R68, R243, R72.reuse, -R68 ;  /* 0x00000048f3447223 */ /* 0x090fe20000010844 */
[----:B------:R-:W-:Y:S01]  /*93f0*/  FFMA.FTZ R69, R242, R72, R69 ;  /* 0x00000048f2457223 */ /* 0x000fe20000010045 */
[----:B-1----:R-:W-:Y:S01]  /*9400*/  FADD.FTZ R70, R241, R132 ;  /* 0x00000084f1467221 */ /* 0x002fe20000010000 */
        /* <DEDUP_REMOVED lines=49> */
[----:B-1----:R-:W-:Y:S01]  /*9720*/  @!P3 MOV R179, R65 ;  /* 0x0000004100b3b202 */ /* 0x002fe20000000f00 */
[----:B0-----:R-:W-:Y:S01]  /*9730*/  @!P3 IMAD.MOV.U32 R149, RZ, RZ, R64 ;  /* 0x000000ffff95b224 */ /* 0x001fe200078e0040 */
[----:B--2---:R-:W-:-:S03]  /*9740*/  @!P3 MOV R68, R67 ;  /* 0x000000430044b202 */ /* 0x004fc60000000f00 */
        /* <DEDUP_REMOVED lines=32> */
[-C--:B------:R-:W-:Y:S01]  /*9950*/  FMUL.FTZ R68, R217, R192.reuse ;  /* 0x000000c0d9447220 */ /* 0x080fe20000410000 */
        /* <DEDUP_REMOVED lines=13> */
[-C--:B------:R-:W-:Y:S01]  /*9a30*/  FMUL.FTZ R222, R222, R218.reuse ;  /* 0x000000dadede7220 */ /* 0x080fe20000410000 */
[----:B------:R-:W-:Y:S01]  /*9a40*/  FFMA.FTZ R72, R72, R67, R66 ;  /* 0x0000004348487223 */ /* 0x000fe20000010042 */
[----:B------:R-:W-:Y:S01]  /*9a50*/  BSSY.RECONVERGENT B0, `(.L_x_1611) ;  /* 0x0000010000007945 */ /* 0x000fe20003800200 */
[C---:B------:R-:W-:Y:S01]  /*9a60*/  FFMA.FTZ R136, R221.reuse, R218, -R68 ;  /* 0x000000dadd887223 */ /* 0x040fe20000010844 */
[----:B------:R-:W-:Y:S01]  /*9a70*/  FFMA.FTZ R222, R221, R219, R222 ;  /* 0x000000dbddde7223 */ /* 0x000fe200000100de */
[----:B------:R-:W-:Y:S01]  /*9a80*/  FADD.FTZ R66, R74, R133 ;  /* 0x000000854a427221 */ /* 0x000fe20000010000 */
        /* <DEDUP_REMOVED lines=12> */
.L_x_1612:
[----:B------:R-:W-:Y:S05]  /*9b50*/  BSYNC.RECONVERGENT B0 ;  /* 0x0000000000007941 */ /* 0x000fea0003800200 */
.L_x_1611:
[----:B------:R-:W-:Y:S01]  /*9b60*/  FADD.FTZ R175, R175, R222 ;  /* 0x000000deafaf7221 */ /* 0x000fe20000010000 */
[----:B------:R-:W-:Y:S01]  /*9b70*/  FADD.FTZ R177, R177, R136 ;  /* 0x00000088b1b17221 */ /* 0x000fe20000010000 */
[----:B0-----:R-:W-:Y:S01]  /*9b80*/  HADD2.F32 R67, -RZ, R176.H0_H0 ;  /* 0x200000b0ff437230 */ /* 0x001fe20000004100 */
[----:B------:R-:W-:Y:S01]  /*9b90*/  IADD3 R124, PT, PT, R124, 0x1, RZ ;  /* 0x000000017c7c7810 */ /* 0x000fe20007ffe0ff */
[C---:B------:R-:W-:Y:S01]  /*9ba0*/  FMUL.FTZ R64, R216.reuse, R175 ;  /* 0x000000afd8407220 */ /* 0x040fe20000410000 */
[-C--:B------:R-:W-:Y:S01]  /*9bb0*/  FMUL.FTZ R216, R216, R177.reuse ;  /* 0x000000b1d8d87220 */ /* 0x080fe20000410000 */
        /* <DEDUP_REMOVED lines=10> */
[----:B------:R-:W-:Y:S02]  /*9c60*/  HADD2.F32 R65, -RZ, R170.H0_H0 ;  /* 0x200000aaff417230 */ /* 0x000fe40000004100 */
[C---:B------:R-:W-:Y:S01]  /*9c70*/  FMUL.FTZ R66, R212.reuse, R213 ;  /* 0x000000d5d4427220 */ /* 0x040fe20000410000 */
[----:B------:R-:W-:Y:S01]  /*9c80*/  FMUL.FTZ R212, R212, R215 ;  /* 0x000000d7d4d47220 */ /* 0x000fe20000410000 */
[----:B------:R-:W-:Y:S01]  /*9c90*/  FMUL.FTZ R169, R64, R169 ;  /* 0x000000a940a97220 */ /* 0x000fe20000410000 */
        /* <DEDUP_REMOVED lines=8> */
[----:B------:R-:W-:Y:S01]  /*9d20*/  FMUL.FTZ R156, R156, R219 ;  /* 0x000000db9c9c7220 */ /* 0x000fe20000410000 */
[C---:B------:R-:W-:Y:S01]  /*9d30*/  FMUL.FTZ R64, R208.reuse, R211 ;  /* 0x000000d3d0407220 */ /* 0x040fe20000410000 */
[-C--:B------:R-:W-:Y:S01]  /*9d40*/  FMUL.FTZ R208, R208, R209.reuse ;  /* 0x000000d1d0d07220 */ /* 0x080fe20000410000 */
[----:B------:R-:W-:Y:S02]  /*9d50*/  HADD2.F32 R154, -RZ, R154.H0_H0 ;  /* 0x2000009aff9a7230 */ /* 0x000fe40000004100 */
[----:B------:R-:W-:Y:S01]  /*9d60*/  FFMA.FTZ R102, R67, 2, R102 ;  /* 0x4000000043667823 */ /* 0x000fe20000010066 */
[C---:B------:R-:W-:Y:S01]  /*9d70*/  FFMA.FTZ R65, R205.reuse, R209, R64 ;  /* 0x000000d1cd417223 */ /* 0x040fe20000010040 */
[----:B------:R-:W-:Y:S01]  /*9d80*/  FFMA.FTZ R208, R205, R211, -R208 ;  /* 0x000000d3cdd07223 */ /* 0x000fe200000108d0 */
[----:B------:R-:W-:-:S02]  /*9d90*/  HADD2.F32 R166, -RZ, R166.H0_H0 ;  /* 0x200000a6ffa67230 */ /* 0x000fc40000004100 */
[----:B------:R-:W-:Y:S01]  /*9da0*/  FMUL.FTZ R67, R160, R175 ;  /* 0x000000afa0437220 */ /* 0x000fe20000410000 */
[----:B------:R-:W-:Y:S01]  /*9db0*/  FADD.FTZ R69, R206, R65 ;  /* 0x00000041ce457221 */ /* 0x000fe20000010000 */
[----:B------:R-:W-:Y:S01]  /*9dc0*/  FADD.FTZ R208, R207, R208 ;  /* 0x000000d0cfd07221 */ /* 0x000fe20000010000 */
[----:B------:R-:W-:Y:S02]  /*9dd0*/  HADD2.F32 R65, -RZ, R168.H0_H0 ;  /* 0x200000a8ff417230 */ /* 0x000fe40000004100 */
[----:B------:R-:W-:Y:S01]  /*9de0*/  FFMA.FTZ R67, R166, R177, -R67 ;  /* 0x000000b1a6437223 */ /* 0x000fe20000010843 */
[CC--:B------:R-:W-:Y:S01]  /*9df0*/  FMUL.FTZ R64, R203.reuse, R69.reuse ;  /* 0x00000045cb407220 */ /* 0x0c0fe20000410000 */
[----:B------:R-:W-:Y:S01]  /*9e00*/  FMUL.FTZ R66, R203, R208 ;  /* 0x000000d0cb427220 */ /* 0x000fe20000410000 */
[----:B------:R-:W-:Y:S02]  /*9e10*/  HADD2.F32 R152, -RZ, R152.H0_H0 ;  /* 0x20000098ff987230 */ /* 0x000fe40000004100 */
[----:B------:R-:W-:Y:S01]  /*9e20*/  FFMA.FTZ R156, R65, R218, -R156 ;  /* 0x000000da419c7223 */ /* 0x000fe2000001089c */
[C---:B------:R-:W-:Y:S01]  /*9e30*/  FFMA.FTZ R64, R197.reuse, R208, -R64 ;  /* 0x000000d0c5407223 */ /* 0x040fe20000010840 */
[----:B------:R-:W-:Y:S01]  /*9e40*/  FFMA.FTZ R66, R197, R69, R66 ;  /* 0x00000045c5427223 */ /* 0x000fe20000010042 */
[----:B------:R-:W-:Y:S01]  /*9e50*/  FMUL.FTZ R65, R154, R213 ;  /* 0x000000d59a417220 */ /* 0x000fe20000410000 */
[----:B------:R-:W-:-:S02]  /*9e60*/  HADD2.F32 R146, -RZ, R146.H0_H0 ;  /* 0x20000092ff927230 */ /* 0x000fc40000004100 */
[----:B------:R-:W-:Y:S01]  /*9e70*/  FADD.FTZ R201, R201, R64 ;  /* 0x00000040c9c97221 */ /* 0x000fe20000010000 */
[----:B------:R-:W-:Y:S01]  /*9e80*/  FADD.FTZ R199, R199, R66 ;  /* 0x00000042c7c77221 */ /* 0x000fe20000010000 */
[----:B------:R-:W-:Y:S01]  /*9e90*/  FFMA.FTZ R152, R152, R215, -R65 ;  /* 0x000000d798987223 */ /* 0x000fe20000010841 */
[----:B------:R-:W-:Y:S01]  /*9ea0*/  FFMA.FTZ R104, R67, 2, R104 ;  /* 0x4000000043687823 */ /* 0x000fe20000010068 */
[----:B------:R-:W-:Y:S01]  /*9eb0*/  FMUL.FTZ R67, R146, R69 ;  /* 0x0000004592437220 */ /* 0x000fe20000410000 */
[C---:B------:R-:W-:Y:S01]  /*9ec0*/  FMUL.FTZ R64, R194.reuse, R199 ;  /* 0x000000c7c2407220 */ /* 0x040fe20000410000 */
[-C--:B------:R-:W-:Y:S01]  /*9ed0*/  FMUL.FTZ R194, R194, R201.reuse ;  /* 0x000000c9c2c27220 */ /* 0x080fe20000410000 */
[----:B------:R-:W-:Y:S01]  /*9ee0*/  HADD2.F32 R158, -RZ, R158.H0_H0 ;  /* 0x2000009eff9e7230 */ /* 0x000fe20000004100 */
[----:B------:R-:W-:Y:S01]  /*9ef0*/  ISETP.GE.AND P2, PT, R124, UR5, PT ;  /* 0x000000057c007c0c */ /* 0x000fe2000bf46270 */
        /* <DEDUP_REMOVED lines=8> */
[CC--:B------:R-:W-:Y:S01]  /*9f80*/  FMUL.FTZ R64, R240.reuse, R191.reuse ;  /* 0x000000bff0407220 */ /* 0x0c0fe20000410000 */
[-C--:B------:R-:W-:Y:S01]  /*9f90*/  FMUL.FTZ R240, R240, R194.reuse ;  /* 0x000000c2f0f07220 */ /* 0x080fe20000410000 */
[-C--:B------:R-:W-:Y:S01]  /*9fa0*/  FMUL.FTZ R66, R125, R194.reuse ;  /* 0x000000c27d427220 */ /* 0x080fe20000410000 */
[----:B------:R-:W-:Y:S02]  /*9fb0*/  HADD2.F32 R148, -RZ, R148.H0_H0 ;  /* 0x20000094ff947230 */ /* 0x000fe40000004100 */
[C---:B------:R-:W-:Y:S01]  /*9fc0*/  FFMA.FTZ R65, R239.reuse, R194, R64 ;  /* 0x000000c2ef417223 */ /* 0x040fe20000010040 */
[-C--:B------:R-:W-:Y:S01]  /*9fd0*/  FFMA.FTZ R240, R239, R191.reuse, -R240 ;  /* 0x000000bfeff07223 */ /* 0x080fe200000108f0 */
[----:B------:R-:W-:Y:S01]  /*9fe0*/  FFMA.FTZ R66, R143, R191, -R66 ;  /* 0x000000bf8f427223 */ /* 0x000fe20000010842 */
[----:B------:R-:W-:-:S02]  /*9ff0*/  HADD2.F32 R150, -RZ, R150.H0_H0 ;  /* 0x20000096ff967230 */ /* 0x000fc40000004100 */
[----:B------:R-:W-:Y:S01]  /*a000*/  FADD.FTZ R69, R236, R65 ;  /* 0x00000041ec457221 */ /* 0x000fe20000010000 */
[----:B------:R-:W-:Y:S01]  /*a010*/  FADD.FTZ R235, R235, R240 ;  /* 0x000000f0ebeb7221 */ /* 0x000fe20000010000 */
[----:B------:R-:W-:Y:S01]  /*a020*/  FFMA.FTZ R81, R66, 2, R81 ;  /* 0x4000000042517823 */ /* 0x000fe20000010051 */
[----:B------:R-:W-:Y:S02]  /*a030*/  HADD2.F32 R140, -RZ, R140.H0_H0 ;  /* 0x2000008cff8c7230 */ /* 0x000fe40000004100 */
[C---:B------:R-:W-:Y:S01]  /*a040*/  FMUL.FTZ R64, R238.reuse, R69 ;  /* 0x00000045ee407220 */ /* 0x040fe20000410000 */
[----:B------:R-:W-:Y:S01]  /*a050*/  FMUL.FTZ R238, R238, R235 ;  /* 0x000000ebeeee7220 */ /* 0x000fe20000410000 */
[----:B------:R-:W-:Y:S02]  /*a060*/  HADD2.F32 R145, -RZ, R145.H0_H0 ;  /* 0x20000091ff917230 */ /* 0x000fe40000004100 */
[----:B------:R-:W-:Y:S01]  /*a070*/  FMUL.FTZ R148, R148, R209 ;  /* 0x000000d194947220 */ /* 0x000fe20000410000 */
[C---:B------:R-:W-:Y:S01]  /*a080*/  FFMA.FTZ R64, R237.reuse, R235, -R64 ;  /* 0x000000ebed407223 */ /* 0x040fe20000010840 */
[----:B------:R-:W-:Y:S01]  /*a090*/  FFMA.FTZ R237, R237, R69, R238 ;  /* 0x00000045eded7223 */ /* 0x000fe200000100ee */
[----:B------:R-:W-:-:S02]  /*a0a0*/  HADD2.F32 R147, -RZ, R147.H0_H0 ;  /* 0x20000093ff937230 */ /* 0x000fc40000004100 */
[----:B------:R-:W-:Y:S01]  /*a0b0*/  FMUL.FTZ R150, R150, R199 ;  /* 0x000000c796967220 */ /* 0x000fe20000410000 */
[----:B------:R-:W-:Y:S01]  /*a0c0*/  FADD.FTZ R231, R231, R64 ;  /* 0x00000040e7e77221 */ /* 0x000fe20000010000 */
[----:B------:R-:W-:Y:S01]  /*a0d0*/  FADD.FTZ R237, R232, R237 ;  /* 0x000000ede8ed7221 */ /* 0x000fe20000010000 */
[----:B------:R-:W-:Y:S02]  /*a0e0*/  HADD2.F32 R138, -RZ, R138.H0_H0 ;  /* 0x2000008aff8a7230 */ /* 0x000fe40000004100 */
[----:B------:R-:W-:Y:S01]  /*a0f0*/  FMUL.FTZ R140, R140, R69 ;  /* 0x000000458c8c7220 */ /* 0x000fe20000410000 */
[----:B------:R-:W-:Y:S02]  /*a100*/  HADD2.F32 R171, -RZ, R171.H0_H0 ;  /* 0x200000abffab7230 */ /* 0x000fe40000004100 */
[C---:B------:R-:W-:Y:S01]  /*a110*/  FMUL.FTZ R64, R234.reuse, R237 ;  /* 0x000000edea407220 */ /* 0x040fe20000410000 */
[----:B------:R-:W-:Y:S01]  /*a120*/  FMUL.FTZ R234, R234, R231 ;  /* 0x000000e7eaea7220 */ /* 0x000fe20000410000 */
[----:B------:R-:W-:-:S02]  /*a130*/  HADD2.F32 R174, -RZ, R174.H0_H0 ;  /* 0x200000aeffae7230 */ /* 0x000fc40000004100 */
[----:B------:R-:W-:Y:S01]  /*a140*/  FMUL.FTZ R68, R145, R237 ;  /* 0x000000ed91447220 */ /* 0x000fe20000410000 */
[C---:B------:R-:W-:Y:S01]  /*a150*/  FFMA.FTZ R65, R233.reuse, R231, -R64 ;  /* 0x000000e7e9417223 */ /* 0x040fe20000010840 */
[----:B------:R-:W-:Y:S01]  /*a160*/  FFMA.FTZ R234, R233, R237, R234 ;  /* 0x000000ede9ea7223 */ /* 0x000fe200000100ea */
[----:B------:R-:W-:Y:S02]  /*a170*/  HADD2.F32 R164, -RZ, R164.H0_H0 ;  /* 0x200000a4ffa47230 */ /* 0x000fe40000004100 */
[----:B------:R-:W-:Y:S01]  /*a180*/  FFMA.FTZ R174, R174, R71, -R137 ;  /* 0x00000047aeae7223 */ /* 0x000fe20000010889 */
[----:B------:R-:W-:Y:S01]  /*a190*/  FADD.FTZ R67, R228, R65 ;  /* 0x00000041e4437221 */ /* 0x000fe20000010000 */
[----:B------:R-:W-:Y:S01]  /*a1a0*/  FADD.FTZ R234, R227, R234 ;  /* 0x000000eae3ea7221 */ /* 0x000fe20000010000 */
[----:B------:R-:W-:Y:S02]  /*a1b0*/  HADD2.F32 R165, -RZ, R165.H0_H0 ;  /* 0x200000a5ffa57230 */ /* 0x000fe40000004100 */
[----:B------:R-:W-:Y:S01]  /*a1c0*/  FFMA.FTZ R164, R164, R167, -R169 ;  /* 0x000000a7a4a47223 */ /* 0x000fe200000108a9 */
[C---:B------:R-:W-:Y:S01]  /*a1d0*/  FMUL.FTZ R64, R230.reuse, R67 ;  /* 0x00000043e6407220 */ /* 0x040fe20000410000 */
[----:B------:R-:W-:Y:S01]  /*a1e0*/  FMUL.FTZ R230, R230, R234 ;  /* 0x000000eae6e67220 */ /* 0x000fe20000410000 */
[----:B------:R-:W-:-:S02]  /*a1f0*/  HADD2.F32 R153, -RZ, R153.H0_H0 ;  /* 0x20000099ff997230 */ /* 0x000fc40000004100 */
[-C--:B------:R-:W-:Y:S01]  /*a200*/  FMUL.FTZ R147, R147, R234.reuse ;  /* 0x000000ea93937220 */ /* 0x080fe20000410000 */
[C---:B------:R-:W-:Y:S01]  /*a210*/  FFMA.FTZ R65, R229.reuse, R234, R64 ;  /* 0x000000eae5417223 */ /* 0x040fe20000010040 */
[----:B------:R-:W-:Y:S01]  /*a220*/  FFMA.FTZ R229, R229, R67, -R230 ;  /* 0x00000043e5e57223 */ /* 0x000fe200000108e6 */
        /* <DEDUP_REMOVED lines=9> */
[----:B------:R-:W-:Y:S01]  /*a2c0*/  FFMA.FTZ R151, R151, R235, -R140 ;  /* 0x000000eb97977223 */ /* 0x000fe2000001088c */
[C---:B------:R-:W-:Y:S01]  /*a2d0*/  FFMA.FTZ R64, R223.reuse, R226, -R64 ;  /* 0x000000e2df407223 */ /* 0x040fe20000010840 */
[-C--:B------:R-:W-:Y:S01]  /*a2e0*/  FFMA.FTZ R223, R223, R65.reuse, R66 ;  /* 0x00000041dfdf7223 */ /* 0x080fe20000010042 */
[----:B------:R-:W-:Y:S02]  /*a2f0*/  HADD2.F32 R142, -RZ, R142.H0_H0 ;  /* 0x2000008eff8e7230 */ /* 0x000fe40000004100 */
[----:B------:R-:W-:Y:S01]  /*a300*/  FMUL.FTZ R65, R138, R65 ;  /* 0x000000418a417220 */ /* 0x000fe20000410000 */
[----:B------:R-:W-:Y:S02]  /*a310*/  HADD2.F32 R134, -RZ, R134.H0_H0 ;  /* 0x20000086ff867230 */ /* 0x000fe40000004100 */
[----:B------:R-:W-:Y:S01]  /*a320*/  FADD.FTZ R200, R200, R223 ;  /* 0x000000dfc8c87221 */ /* 0x000fe20000010000 */
[----:B------:R-:W-:Y:S01]  /*a330*/  FADD.FTZ R64, R157, R64 ;  /* 0x000000409d407221 */ /* 0x000fe20000010000 */
[----:B------:R-:W-:Y:S01]  /*a340*/  FFMA.FTZ R68, R141, R231, -R68 ;  /* 0x000000e78d447223 */ /* 0x000fe20000010844 */
[----:B------:R-:W-:Y:S01]  /*a350*/  FFMA.FTZ R147, R144, R67, -R147 ;  /* 0x0000004390937223 */ /* 0x000fe20000010893 */
[----:B------:R-:W-:Y:S01]  /*a360*/  FMUL.FTZ R171, R171, R200 ;  /* 0x000000c8abab7220 */ /* 0x000fe20000410000 */
[----:B------:R-:W-:Y:S01]  /*a370*/  FFMA.FTZ R142, R142, R226, -R65 ;  /* 0x000000e28e8e7223 */ /* 0x000fe20000010841 */
[----:B------:R-:W-:Y:S01]  /*a380*/  FFMA.FTZ R59, R174, 2, R59 ;  /* 0x40000000ae3b7823 */ /* 0x000fe2000001003b */
        /* <DEDUP_REMOVED lines=13> */
.L_x_1610:
[----:B------:R-:W-:Y:S01]  /*a460*/  BAR.SYNC.DEFER_BLOCKING 0x0 ;  /* 0x0000000000007b1d */ /* 0x000fe20000010000 */
[----:B------:R-:W-:Y:S02]  /*a470*/  F2FP.F16.F32.PACK_AB R21, R100, R59 ;  /* 0x0000003b6415723e */ /* 0x000fe400000000ff */
[----:B------:R-:W-:Y:S02]  /*a480*/  F2FP.F16.F32.PACK_AB R56, R102, R61 ;  /* 0x0000003d6638723e */ /* 0x000fe400000000ff */
[----:B------:R-:W-:-:S03]  /*a490*/  PRMT R58, R21, 0x7610, R58 ;  /* 0x00007610153a7816 */ /* 0x000fc6000000003a */
[----:B------:R-:W0:Y:S01]  /*a4a0*/  S2UR UR5, SR_CTAID.X ;  /* 0x00000000000579c3 */ /* 0x000e220000002500 */
[----:B------:R-:W-:Y:S01]  /*a4b0*/  PRMT R60, R21, 0x7632, R60 ;  /* 0x00007632153c7816 */ /* 0x000fe2000000003c */
[----:B------:R-:W1:Y:S01]  /*a4c0*/  LDCU.64 UR6, c[0x0][0x478] ;  /* 0x00008f00ff0677ac */ /* 0x000e620008000a00 */
[----:B------:R-:W-:Y:S02]  /*a4d0*/  F2FP.F16.F32.PACK_AB R21, R104, R63 ;  /* 0x0000003f6815723e */ /* 0x000fe400000000ff */
[C---:B------:R-:W-:Y:S02]  /*a4e0*/  PRMT R62, R56.reuse, 0x7610, R62 ;  /* 0x00007610383e7816 */ /* 0x040fe4000000003e */
[----:B------:R-:W-:Y:S01]  /*a4f0*/  PRMT R64, R56, 0x7632, R64 ;  /* 0x0000763238407816 */ /* 0x000fe20000000040 */
[----:B------:R-:W2:Y:S01]  /*a500*/  LDC.64 R70, c[0x0][0x428] ;  /* 0x00010a00ff467b82 */ /* 0x000ea20000000a00 */
[C---:B------:R-:W-:Y:S02]  /*a510*/  PRMT R65, R21.reuse, 0x7610, R65 ;  /* 0x0000761015417816 */ /* 0x040fe40000000041 */
[----:B------:R-:W-:-:S02]  /*a520*/  PRMT R66, R21, 0x7632, R66 ;  /* 0x0000763215427816 */ /* 0x000fc40000000042 */
[----:B------:R-:W-:Y:S02]  /*a530*/  F2FP.F16.F32.PACK_AB R21, R106, R77 ;  /* 0x0000004d6a15723e */ /* 0x000fe400000000ff */
[----:B------:R-:W-:Y:S01]  /*a540*/  F2FP.F16.F32.PACK_AB R56, R108, R79 ;  /* 0x0000004f6c38723e */ /* 0x000fe200000000ff */
[----:B------:R-:W3:Y:S01]  /*a550*/  LDC.64 R116, c[0x0][0x410] ;  /* 0x00010400ff747b82 */ /* 0x000ee20000000a00 */
[----:B------:R-:W-:Y:S01]  /*a560*/  PRMT R67, R21, 0x7610, R67 ;  /* 0x0000761015437816 */ /* 0x000fe20000000043 */
[----:B------:R4:W-:Y:S01]  /*a570*/  STS.U16 [R55+0x2], R60 ;  /* 0x0000023c37007388 */ /* 0x0009e20000000400 */
[C---:B------:R-:W-:Y:S02]  /*a580*/  PRMT R68, R56.reuse, 0x7610, R68 ;  /* 0x0000761038447816 */ /* 0x040fe40000000044 */
[----:B------:R-:W-:Y:S01]  /*a590*/  PRMT R69, R56, 0x7632, R69 ;  /* 0x0000763238457816 */ /* 0x000fe20000000045 */
[----:B------:R5:W-:Y:S01]  /*a5a0*/  STS.U16 [R55], R58 ;  /* 0x0000003a37007388 */ /* 0x000be20000000400 */
[----:B------:R-:W-:Y:S01]  /*a5b0*/  ISETP.NE.AND P0, PT, R4, RZ, PT ;  /* 0x000000ff0400720c */ /* 0x000fe20003f05270 */
[----:B------:R-:W3:Y:S01]  /*a5c0*/  LDC.64 R130, c[0x0][0x418] ;  /* 0x00010600ff827b82 */ /* 0x000ee20000000a00 */
[----:B------:R-:W-:Y:S01]  /*a5d0*/  F2FP.F16.F32.PACK_AB R56, R114, R85 ;  /* 0x000000557238723e */ /* 0x000fe200000000ff */
[----:B------:R1:W-:Y:S01]  /*a5e0*/  STS.U16 [R55+0x6], R64 ;  /* 0x0000064037007388 */ /* 0x0003e20000000400 */
[----:B------:R-:W-:-:S02]  /*a5f0*/  PRMT R72, RZ, 0x7610, R72 ;  /* 0x00007610ff487816 */ /* 0x000fc40000000048 */
[----:B----4-:R-:W-:Y:S01]  /*a600*/  PRMT R60, R21, 0x7632, R60 ;  /* 0x00007632153c7816 */ /* 0x010fe2000000003c */
[----:B------:R4:W-:Y:S01]  /*a610*/  STS.U16 [R55+0x4], R62 ;  /* 0x0000043e37007388 */ /* 0x0009e20000000400 */
[----:B------:R-:W-:Y:S02]  /*a620*/  F2FP.F16.F32.PACK_AB R21, R112, R83 ;  /* 0x000000537015723e */ /* 0x000fe400000000ff */
[----:B-----5:R-:W-:Y:S01]  /*a630*/  F2FP.F16.F32.PACK_AB R58, R110, R81 ;  /* 0x000000516e3a723e */ /* 0x020fe200000000ff */
[----:B------:R5:W-:Y:S01]  /*a640*/  STS.U16 [R55+0x8], R65 ;  /* 0x0000084137007388 */ /* 0x000be20000000400 */
[----:B------:R-:W-:Y:S02]  /*a650*/  PRMT R74, RZ, 0x7610, R74 ;  /* 0x00007610ff4a7816 */ /* 0x000fe4000000004a */
[----:B-1----:R-:W-:Y:S01]  /*a660*/  SHF.L.U32 R64, R6, 0x9, RZ ;  /* 0x0000000906407819 */ /* 0x002fe200000006ff */
[----:B------:R1:W-:Y:S01]  /*a670*/  STS.U16 [R55+0xa], R66 ;  /* 0x00000a4237007388 */ /* 0x0003e20000000400 */
[----:B------:R-:W-:-:S02]  /*a680*/  PRMT R76, RZ, 0x7610, R76 ;  /* 0x00007610ff4c7816 */ /* 0x000fc4000000004c */
[----:B----4-:R-:W-:Y:S01]  /*a690*/  PRMT R62, R58, 0x7632, R62 ;  /* 0x000076323a3e7816 */ /* 0x010fe2000000003e */
[----:B------:R4:W-:Y:S01]  /*a6a0*/  STS.U16 [R55+0x14], R58 ;  /* 0x0000143a37007388 */ /* 0x0009e20000000400 */
[----:B-----5:R-:W-:-:S03]  /*a6b0*/  PRMT R65, R21, 0x7632, R65 ;  /* 0x0000763215417816 */ /* 0x020fc60000000041 */
[----:B------:R-:W-:Y:S01]  /*a6c0*/  STS.U16 [R55+0xc], R67 ;  /* 0x00000c4337007388 */ /* 0x000fe20000000400 */
[----:B-1----:R-:W-:-:S03]  /*a6d0*/  PRMT R66, R56, 0x7632, R66 ;  /* 0x0000763238427816 */ /* 0x002fc60000000042 */
[----:B------:R-:W-:Y:S01]  /*a6e0*/  STS.U16 [R55+0xe], R60 ;  /* 0x00000e3c37007388 */ /* 0x000fe20000000400 */
[----:B----4-:R-:W-:-:S03]  /*a6f0*/  IADD3 R58, PT, PT, -R64, R19, RZ ;  /* 0x00000013403a7210 */ /* 0x010fc60007ffe1ff */
[----:B------:R-:W-:Y:S04]  /*a700*/  STS.U16 [R55+0x10], R68 ;  /* 0x0000104437007388 */ /* 0x000fe80000000400 */
[----:B------:R1:W-:Y:S04]  /*a710*/  STS.U16 [R55+0x12], R69 ;  /* 0x0000124537007388 */ /* 0x0003e80000000400 */
[----:B------:R4:W-:Y:S04]  /*a720*/  STS.U16 [R55+0x16], R62 ;  /* 0x0000163e37007388 */ /* 0x0009e80000000400 */
[----:B------:R5:W-:Y:S01]  /*a730*/  STS.U16 [R55+0x18], R21 ;  /* 0x0000181537007388 */ /* 0x000be20000000400 */
[----:B-1----:R-:W0:Y:S03]  /*a740*/  LDC.64 R68, c[0x0][0x420] ;  /* 0x00010800ff447b82 */ /* 0x002e260000000a00 */
[----:B------:R1:W-:Y:S01]  /*a750*/  STS.U16 [R55+0x1a], R65 ;  /* 0x00001a4137007388 */ /* 0x0003e20000000400 */
[----:B----4-:R-:W-:-:S03]  /*a760*/  PRMT R62, RZ, 0x7610, R62 ;  /* 0x00007610ff3e7816 */ /* 0x010fc6000000003e */
[----:B------:R4:W-:Y:S01]  /*a770*/  STS.U16 [R55+0x1c], R56 ;  /* 0x00001c3837007388 */ /* 0x0009e20000000400 */
[----:B-----5:R-:W-:-:S03]  /*a780*/  LOP3.LUT R21, R187, 0x3e00, RZ, 0xc0, !PT ;  /* 0x00003e00bb157812 */ /* 0x020fc600078ec0ff */
[----:B------:R0:W-:Y:S01]  /*a790*/  STS.U16 [R55+0x1e], R66 ;  /* 0x00001e4237007388 */ /* 0x0001e20000000400 */
[----:B------:R-:W-:-:S03]  /*a7a0*/  NOP ;  /* 0x0000000000007918 */ /* 0x000fc60000000000 */
[----:B------:R-:W-:Y:S01]  /*a7b0*/  LDS.U16 R91, [R25] ;  /* 0x00000000195b7984 */ /* 0x000fe20000000400 */
[----:B-1----:R-:W-:Y:S01]  /*a7c0*/  HFMA2 R65, -RZ, RZ, 0, 0 ;  /* 0x00000000ff417431 */ /* 0x002fe200000001ff */
[----:B------:R-:W-:Y:S02]  /*a7d0*/  LOP3.LUT R21, R21, 0x1f, R4, 0xf8, !PT ;  /* 0x0000001f15157812 */ /* 0x000fe400078ef804 */
[----:B------:R-:W-:Y:S02]  /*a7e0*/  LDS.U16 R93, [R27+0x40] ;  /* 0x000040001b5d7984 */ /* 0x000fe40000000400 */
[C---:B------:R-:W-:Y:S02]  /*a7f0*/  LOP3.LUT R19, R21.reuse, 0x40, RZ, 0xfc, !PT ;  /* 0x0000004015137812 */ /* 0x040fe400078efcff */
[----:B------:R-:W-:Y:S01]  /*a800*/  LDS.U16 R95, [R29+0x80] ;  /* 0x000080001d5f7984 */ /* 0x000fe20000000400 */
[----:B----4-:R-:W-:Y:S01]  /*a810*/  LOP3.LUT R56, R21, 0x60, RZ, 0xfc, !PT ;  /* 0x0000006015387812 */ /* 0x010fe200078efcff */
[----:B0-----:R-:W-:-:S02]  /*a820*/  IMAD.WIDE.U32 R66, R68, UR5, R64 ;  /* 0x0000000544427c25 */ /* 0x001fc4000f8e0040 */
[----:B------:R-:W-:Y:S01]  /*a830*/  LDS.U16 R97, [R31+0xc0] ;  /* 0x0000c0001f617984 */ /* 0x000fe20000000400 */
[----:B------:R-:W-:Y:S01]  /*a840*/  LOP3.LUT R89, R21, 0x80, RZ, 0xfc, !PT ;  /* 0x0000008015597812 */ /* 0x000fe200078efcff */
[----:B------:R-:W-:Y:S02]  /*a850*/  IMAD R67, R69, UR5, R67 ;  /* 0x0000000545437c24 */ /* 0x000fe4000f8e0243 */
[----:B------:R-:W-:Y:S01]  /*a860*/  LDS.U16 R103, [R33+0x100] ;  /* 0x0001000021677984 */ /* 0x000fe20000000400 */
[C---:B------:R-:W-:Y:S01]  /*a870*/  LOP3.LUT R87, R21.reuse, 0xa0, RZ, 0xfc, !PT ;  /* 0x000000a015577812 */ /* 0x040fe200078efcff */
[C---:B--2---:R-:W-:Y:S02]  /*a880*/  IMAD.WIDE.U32 R66, R0.reuse, R70, R66 ;  /* 0x0000004600427225 */ /* 0x044fe400078e0042 */
[----:B------:R-:W-:Y:S01]  /*a890*/  LDS.U16 R105, [R35+0x140] ;  /* 0x0001400023697984 */ /* 0x000fe20000000400 */
[----:B------:R-:W-:Y:S01]  /*a8a0*/  LOP3.LUT R75, R21, 0xc0, RZ, 0xfc, !PT ;  /* 0x000000c0154b7812 */ /* 0x000fe200078efcff */
[----:B------:R-:W-:-:S02]  /*a8b0*/  IMAD R69, R0, R71, R67 ;  /* 0x0000004700457224 */ /* 0x000fc400078e0243 */
[----:B------:R-:W-:Y:S01]  /*a8c0*/  LDS.U16 R107, [R37+0x180] ;  /* 0x00018000256b7984 */ /* 0x000fe20000000400 */
[C---:B------:R-:W-:Y:S02]  /*a8d0*/  IADD3 R66, P2, PT, R21.reuse, R66, RZ ;  /* 0x0000004215427210 */ /* 0x040fe40007f5e0ff */
[C---:B------:R-:W-:Y:S01]  /*a8e0*/  LOP3.LUT R67, R21.reuse, 0x20, RZ, 0xfc, !PT ;  /* 0x0000002015437812 */ /* 0x040fe200078efcff */
[----:B------:R-:W-:Y:S01]  /*a8f0*/  LDS.U16 R109, [R39+0x1c0] ;  /* 0x0001c000276d7984 */ /* 0x000fe20000000400 */
[----:B------:R-:W-:Y:S02]  /*a900*/  IADD3.X R69, PT, PT, RZ, R69, RZ, P2, !PT ;  /* 0x00000045ff457210 */ /* 0x000fe400017fe4ff */
[C---:B------:R-:W-:Y:S01]  /*a910*/  LEA R118, P4, R66.reuse, UR6, 0x1 ;  /* 0x0000000642767c11 */ /* 0x040fe2000f8808ff */
[----:B------:R-:W-:Y:S01]  /*a920*/  LDS.U16 R111, [R41+0x200] ;  /* 0x00020000296f7984 */ /* 0x000fe20000000400 */
[C---:B------:R-:W-:Y:S02]  /*a930*/  LOP3.LUT R73, R21.reuse, 0xe0, RZ, 0xfc, !PT ;  /* 0x000000e015497812 */ /* 0x040fe400078efcff */
[----:B------:R-:W-:Y:S01]  /*a940*/  LEA.HI.X R119, R66, UR7, R69, 0x1, P4 ;  /* 0x0000000742777c11 */ /* 0x000fe2000a0f0c45 */
[----:B------:R-:W-:Y:S01]  /*a950*/  LDS.U16 R113, [R43+0x240] ;  /* 0x000240002b717984 */ /* 0x000fe20000000400 */
[C---:B------:R-:W-:Y:S01]  /*a960*/  LOP3.LUT R71, R21.reuse, 0x100, RZ, 0xfc, !PT ;  /* 0x0000010015477812 */ /* 0x040fe200078efcff */
[----:B------:R-:W0:Y:S01]  /*a970*/  LDCU.64 UR6, c[0x0][0x488] ;  /* 0x00009100ff0677ac */ /* 0x000e220008000a00 */
[C---:B------:R-:W-:Y:S01]  /*a980*/  LOP3.LUT R69, R21.reuse, 0x120, RZ, 0xfc, !PT ;  /* 0x0000012015457812 */ /* 0x040fe200078efcff */
[----:B------:R-:W-:Y:S01]  /*a990*/  LDS.U16 R115, [R45+0x280] ;  /* 0x000280002d737984 */ /* 0x000fe20000000400 */
[----:B------:R-:W-:-:S02]  /*a9a0*/  LOP3.LUT R101, R21, 0x140, RZ, 0xfc, !PT ;  /* 0x0000014015657812 */ /* 0x000fc400078efcff */
[----:B------:R-:W-:Y:S01]  /*a9b0*/  LOP3.LUT R99, R21, 0x160, RZ, 0xfc, !PT ;  /* 0x0000016015637812 */ /* 0x000fe200078efcff */
[----:B------:R-:W-:Y:S01]  /*a9c0*/  LDS.U16 R121, [R47+0x2c0] ;  /* 0x0002c0002f797984 */ /* 0x000fe20000000400 */
[----:B------:R-:W-:Y:S02]  /*a9d0*/  PRMT R66, RZ, 0x7610, R66 ;  /* 0x00007610ff427816 */ /* 0x000fe40000000042 */
[----:B------:R-:W-:Y:S01]  /*a9e0*/  PRMT R68, RZ, 0x7610, R68 ;  /* 0x00007610ff447816 */ /* 0x000fe20000000044 */
[----:B------:R-:W-:Y:S01]  /*a9f0*/  LDS.U16 R123, [R49+0x300] ;  /* 0x00030000317b7984 */ /* 0x000fe20000000400 */
[----:B------:R-:W-:-:S03]  /*aa00*/  PRMT R70, RZ, 0x7610, R70 ;  /* 0x00007610ff467816 */ /* 0x000fc60000000046 */
        /* <DEDUP_REMOVED lines=19> */
[-C--:B------:R-:W-:Y:S01]  /*ab40*/  ISETP.GE.AND P4, PT, R73, R60.reuse, PT ;  /* 0x0000003c4900720c */ /* 0x080fe20003f86270 */
[----:B---3--:R-:W-:Y:S01]  /*ab50*/  IMAD.WIDE.U32 R90, R116, UR5, R64 ;  /* 0x00000005745a7c25 */ /* 0x008fe2000f8e0040 */
[----:B-1----:R-:W-:Y:S01]  /*ab60*/  LOP3.LUT R93, R21, 0x1c0, RZ, 0xfc, !PT ;  /* 0x000001c0155d7812 */ /* 0x002fe200078efcff */
[----:B------:R-:W-:Y:S02]  /*ab70*/  @!P1 STG.E.U16 desc[UR18][R118.64+0x180], R107 ;  /* 0x0001806b76009986 */ /* 0x000fe4000c101512 */
[----:B------:R-:W-:Y:S01]  /*ab80*/  IMAD R117, R117, UR5, R91 ;  /* 0x0000000575757c24 */ /* 0x000fe2000f8e025b */
[C---:B------:R-:W-:Y:S02]  /*ab90*/  LOP3.LUT R91, R21.reuse, 0x1e0, RZ, 0xfc, !PT ;  /* 0x000001e0155b7812 */ /* 0x040fe400078efcff */
[----:B--2---:R-:W-:Y:S01]  /*aba0*/  LOP3.LUT R95, R21, 0x1a0, RZ, 0xfc, !PT ;  /* 0x000001a0155f7812 */ /* 0x004fe200078efcff */
[----:B------:R-:W-:Y:S01]  /*abb0*/  @!P3 STG.E.U16 desc[UR18][R118.64+0x100], R103 ;  /* 0x000100677600b986 */ /* 0x000fe2000c101512 */
[----:B------:R-:W-:-:S02]  /*abc0*/  ISETP.GE.AND P3, PT, R93, R60, PT ;  /* 0x0000003c5d00720c */ /* 0x000fc40003f66270 */
[----:B----4-:R-:W-:Y:S01]  /*abd0*/  LOP3.LUT R97, R21, 0x180, RZ, 0xfc, !PT ;  /* 0x0000018015617812 */ /* 0x010fe200078efcff */
[----:B------:R-:W-:Y:S01]  /*abe0*/  @!P2 STG.E.U16 desc[UR18][R118.64+0x140], R105 ;  /* 0x000140697600a986 */ /* 0x000fe2000c101512 */
[-C--:B------:R-:W-:Y:S02]  /*abf0*/  ISETP.GE.AND P1, PT, R95, R60.reuse, PT ;  /* 0x0000003c5f00720c */ /* 0x080fe40003f26270 */
[-C--:B------:R-:W-:Y:S01]  /*ac00*/  ISETP.GE.AND P2, PT, R91, R60.reuse, PT ;  /* 0x0000003c5b00720c */ /* 0x080fe20003f46270 */
[----:B------:R-:W-:Y:S01]  /*ac10*/  @!P4 STG.E.U16 desc[UR18][R118.64+0x1c0], R109 ;  /* 0x0001c06d7600c986 */ /* 0x000fe2000c101512 */
[----:B------:R-:W-:Y:S02]  /*ac20*/  ISETP.GE.AND P4, PT, R97, R60, PT ;  /* 0x0000003c6100720c */ /* 0x000fe40003f86270 */
[----:B------:R-:W-:Y:S01]  /*ac30*/  MOV R116, R90 ;  /* 0x0000005a00747202 */ /* 0x000fe20000000f00 */
[----:B------:R-:W-:Y:S01]  /*ac40*/  @!P5 STG.E.U16 desc[UR18][R118.64+0x200], R111 ;  /* 0x0002006f7600d986 */ /* 0x000fe2000c101512 */
[----:B------:R-:W-:-:S03]  /*ac50*/  ISETP.GE.AND P5, PT, R99, R60, PT ;  /* 0x0000003c6300720c */ /* 0x000fc60003fa6270 */
[----:B------:R-:W-:Y:S01]  /*ac60*/  @!P6 STG.E.U16 desc[UR18][R118.64+0x240], R113 ;  /* 0x000240717600e986 */ /* 0x000fe2000c101512 */
[----:B------:R-:W-:Y:S01]  /*ac70*/  ISETP.GE.AND P6, PT, R101, R60, PT ;  /* 0x0000003c6500720c */ /* 0x000fe20003fc6270 */
[C---:B------:R-:W-:Y:S02]  /*ac80*/  IMAD.WIDE.U32 R116, R0.reuse, R130, R116 ;  /* 0x0000008200747225 */ /* 0x040fe400078e0074 */
[----:B------:R-:W-:Y:S01]  /*ac90*/  @!P1 STG.E.U16 desc[UR18][R118.64+0x340], R125 ;  /* 0x0003407d76009986 */ /* 0x000fe2000c101512 */
[-C--:B------:R-:W-:Y:S01]  /*aca0*/  ISETP.GE.AND P1, PT, R87, R58.reuse, PT ;  /* 0x0000003a5700720c */ /* 0x080fe20003f26270 */
[----:B------:R-:W-:Y:S02]  /*acb0*/  IMAD R60, R0, R131, R117 ;  /* 0x00000083003c7224 */ /* 0x000fe400078e0275 */
        /* <DEDUP_REMOVED lines=10> */
[----:B------:R-:W-:Y:S01]  /*ad60*/  LEA.HI.X R117, R117, UR7, R60, 0x1, P4 ;  /* 0x0000000775757c11 */ /* 0x000fe2000a0f0c3c */
[----:B------:R-:W-:Y:S01]  /*ad70*/  BAR.SYNC.DEFER_BLOCKING 0x0 ;  /* 0x0000000000007b1d */ /* 0x000fe20000010000 */
[-C--:B------:R-:W-:Y:S02]  /*ad80*/  ISETP.GE.AND P3, PT, R67, R58.reuse, PT ;  /* 0x0000003a4300720c */ /* 0x080fe40003f66270 */
[----:B------:R-:W-:-:S02]  /*ad90*/  ISETP.GE.AND P4, PT, R19, R58, PT ;  /* 0x0000003a1300720c */ /* 0x000fc40003f86270 */
[----:B------:R-:W-:Y:S01]  /*ada0*/  PRMT R60, RZ, 0x7610, R60 ;  /* 0x00007610ff3c7816 */ /* 0x000fe2000000003c */
[----:B------:R-:W0:Y:S01]  /*adb0*/  LDCU.64 UR6, c[0x0][0x490] ;  /* 0x00009200ff0677ac */ /* 0x000e220008000a00 */
[-C--:B------:R-:W-:Y:S02]  /*adc0*/  ISETP.GE.AND P6, PT, R89, R58.reuse, PT ;  /* 0x0000003a5900720c */ /* 0x080fe40003fc6270 */
        /* <DEDUP_REMOVED lines=55> */
[----:B------:R-:W0:Y:S04]  /*b140*/  LDS.U16 R70, [R55+0x8] ;  /* 0x0000080037467984 */ /* 0x000e280000000400 */
[----:B------:R-:W0:Y:S04]  /*b150*/  LDS.U16 R74, [R55+0xc] ;  /* 0x00000c00374a7984 */ /* 0x000e280000000400 */
[----:B------:R-:W-:Y:S01]  /*b160*/  LDS.U16 R57, [R55+0x10] ;  /* 0x0000100037397984 */ /* 0x000fe20000000400 */
        /* <DEDUP_REMOVED lines=10> */
[----:B0-----:R-:W-:-:S03]  /*b210*/  HADD2.F32 R92, -RZ, R70.H0_H0 ;  /* 0x20000046ff5c7230 */ /* 0x001fc60000004100 */
[----:B------:R-:W0:Y:S01]  /*b220*/  LDS.U16 R70, [R55+0x18] ;  /* 0x0000180037467984 */ /* 0x000e220000000400 */
[----:B------:R-:W-:-:S03]  /*b230*/  HADD2.F32 R103, -RZ, R74.H0_H0 ;  /* 0x2000004aff677230 */ /* 0x000fc60000004100 */
[----:B------:R-:W0:Y:S01]  /*b240*/  LDS.U16 R74, [R55+0x1c] ;  /* 0x00001c00374a7984 */ /* 0x000e220000000400 */
[----:B-1----:R-:W-:-:S03]  /*b250*/  HADD2.F32 R107, -RZ, R60.H0_H0 ;  /* 0x2000003cff6b7230 */ /* 0x002fc60000004100 */
[----:B------:R-:W1:Y:S01]  /*b260*/  LDS.U16 R60, [R55+0x1e] ;  /* 0x00001e00373c7984 */ /* 0x000e620000000400 */
[----:B------:R-:W-:Y:S01]  /*b270*/  FMUL.FTZ R78, R76, -1.4426950216293334961 ;  /* 0xbfb8aa3b4c4e7820 */ /* 0x000fe20000410000 */
[----:B------:R-:W-:Y:S01]  /*b280*/  FMUL.FTZ R86, R84, -1.4426950216293334961 ;  /* 0xbfb8aa3b54567820 */ /* 0x000fe20000410000 */
[----:B--2---:R-:W-:Y:S02]  /*b290*/  HADD2.F32 R66, -RZ, R66.H0_H0 ;  /* 0x20000042ff427230 */ /* 0x004fe40000004100 */
[----:B------:R-:W-:Y:S01]  /*b2a0*/  FMUL.FTZ R82, R80, -1.4426950216293334961 ;  /* 0xbfb8aa3b50527820 */ /* 0x000fe20000410000 */
[----:B------:R-:W-:Y:S01]  /*b2b0*/  FMUL.FTZ R90, R88, -1.4426950216293334961 ;  /* 0xbfb8aa3b585a7820 */ /* 0x000fe20000410000 */
[----:B---3--:R-:W-:Y:S02]  /*b2c0*/  HADD2.F32 R115, -RZ, R68.H0_H0 ;  /* 0x20000044ff737230 */ /* 0x008fe40000004100 */
[----:B------:R-:W-:Y:S01]  /*b2d0*/  FMUL.FTZ R94, R92, -1.4426950216293334961 ;  /* 0xbfb8aa3b5c5e7820 */ /* 0x000fe20000410000 */
[----:B------:R-:W-:Y:S01]  /*b2e0*/  FMUL.FTZ R98, R96, -1.4426950216293334961 ;  /* 0xbfb8aa3b60627820 */ /* 0x000fe20000410000 */
[----:B----4-:R-:W-:Y:S01]  /*b2f0*/  HADD2.F32 R117, -RZ, R72.H0_H0 ;  /* 0x20000048ff757230 */ /* 0x010fe20000004100 */
[----:B------:R-:W2:Y:S01]  /*b300*/  MUFU.EX2 R78, R78 ;  /* 0x0000004e004e7308 */ /* 0x000ea20000000800 */
[----:B------:R-:W-:-:S02]  /*b310*/  HADD2.F32 R111, -RZ, R57.H0_H0 ;  /* 0x20000039ff6f7230 */ /* 0x000fc40000004100 */
[----:B------:R-:W-:Y:S01]  /*b320*/  FMUL.FTZ R68, R66, -1.4426950216293334961 ;  /* 0xbfb8aa3b42447820 */ /* 0x000fe20000410000 */
[----:B-----5:R-:W-:Y:S02]  /*b330*/  HADD2.F32 R113, -RZ, R62.H0_H0 ;  /* 0x2000003eff717230 */ /* 0x020fe40000004100 */
[----:B------:R-:W-:Y:S01]  /*b340*/  FMUL.FTZ R105, R103, -1.4426950216293334961 ;  /* 0xbfb8aa3b67697820 */ /* 0x000fe20000410000 */
[----:B0-----:R-:W-:Y:S01]  /*b350*/  HADD2.F32 R70, -RZ, R70.H0_H0 ;  /* 0x20000046ff467230 */ /* 0x001fe20000004100 */
[----:B------:R-:W0:Y:S01]  /*b360*/  MUFU.EX2 R86, R86 ;  /* 0x0000005600567308 */ /* 0x000e220000000800 */
[----:B------:R-:W-:Y:S02]  /*b370*/  HADD2.F32 R74, -RZ, R74.H0_H0 ;  /* 0x2000004aff4a7230 */ /* 0x000fe40000004100 */
[----:B------:R-:W-:Y:S01]  /*b380*/  FMUL.FTZ R109, R107, -1.4426950216293334961 ;  /* 0xbfb8aa3b6b6d7820 */ /* 0x000fe20000410000 */
[----:B------:R-:W-:Y:S01]  /*b390*/  FMUL.FTZ R116, R115, -1.4426950216293334961 ;  /* 0xbfb8aa3b73747820 */ /* 0x000fe20000410000 */
[----:B------:R-:W-:Y:S01]  /*b3a0*/  FMUL.FTZ R118, R117, -1.4426950216293334961 ;  /* 0xbfb8aa3b75767820 */ /* 0x000fe20000410000 */
[----:B------:R-:W-:-:S02]  /*b3b0*/  FMUL.FTZ R57, R111, -1.4426950216293334961 ;  /* 0xbfb8aa3b6f397820 */ /* 0x000fc40000410000 */
[----:B------:R-:W3:Y:S01]  /*b3c0*/  MUFU.EX2 R82, R82 ;  /* 0x0000005200527308 */ /* 0x000ee20000000800 */
[----:B------:R-:W-:Y:S01]  /*b3d0*/  FMUL.FTZ R62, R113, -1.4426950216293334961 ;  /* 0xbfb8aa3b713e7820 */ /* 0x000fe20000410000 */
[----:B------:R-:W-:Y:S01]  /*b3e0*/  FMUL.FTZ R72, R70, -1.4426950216293334961 ;  /* 0xbfb8aa3b46487820 */ /* 0x000fe20000410000 */
[----:B-1----:R-:W-:-:S05]  /*b3f0*/  HADD2.F32 R119, -RZ, R60.H0_H0 ;  /* 0x2000003cff777230 */ /* 0x002fca0000004100 */
[----:B------:R-:W1:Y:S01]  /*b400*/  MUFU.EX2 R90, R90 ;  /* 0x0000005a005a7308 */ /* 0x000e620000000800 */
[----:B------:R-:W-:Y:S01]  /*b410*/  FMUL.FTZ R60, R74, -1.4426950216293334961 ;  /* 0xbfb8aa3b4a3c7820 */ /* 0x000fe20000410000 */
[----:B------:R-:W-:-:S06]  /*b420*/  FMUL.FTZ R120, R119, -1.4426950216293334961 ;  /* 0xbfb8aa3b77787820 */ /* 0x000fcc0000410000 */
[----:B------:R-:W4:Y:S08]  /*b430*/  MUFU.EX2 R94, R94 ;  /* 0x0000005e005e7308 */ /* 0x000f300000000800 */
[----:B------:R-:W5:Y:S08]  /*b440*/  MUFU.EX2 R98, R98 ;  /* 0x0000006200627308 */ /* 0x000f700000000800 */
[----:B------:R-:W5:Y:S08]  /*b450*/  MUFU.EX2 R68, R68 ;  /* 0x0000004400447308 */ /* 0x000f700000000800 */
[----:B------:R-:W5:Y:S08]  /*b460*/  MUFU.EX2 R105, R105 ;  /* 0x0000006900697308 */ /* 0x000f700000000800 */
[----:B------:R-:W5:Y:S08]  /*b470*/  MUFU.EX2 R109, R109 ;  /* 0x0000006d006d7308 */ /* 0x000f700000000800 */
[----:B------:R-:W5:Y:S08]  /*b480*/  MUFU.EX2 R116, R116 ;  /* 0x0000007400747308 */ /* 0x000f700000000800 */
[----:B------:R-:W5:Y:S08]  /*b490*/  MUFU.EX2 R118, R118 ;  /* 0x0000007600767308 */ /* 0x000f700000000800 */
[----:B------:R-:W5:Y:S01]  /*b4a0*/  MUFU.EX2 R120, R120 ;  /* 0x0000007800787308 */ /* 0x000f620000000800 */
[----:B--2---:R-:W-:Y:S01]  /*b4b0*/  FADD.FTZ R78, R78, 1 ;  /* 0x3f8000004e4e7421 */ /* 0x004fe20000010000 */
[----:B0-----:R-:W-:-:S06]  /*b4c0*/  FADD.FTZ R86, R86, 1 ;  /* 0x3f80000056567421 */ /* 0x001fcc0000010000 */
[----:B------:R-:W0:Y:S08]  /*b4d0*/  MUFU.EX2 R57, R57 ;  /* 0x0000003900397308 */ /* 0x000e300000000800 */
[----:B------:R-:W2:Y:S08]  /*b4e0*/  MUFU.EX2 R62, R62 ;  /* 0x0000003e003e7308 */ /* 0x000eb00000000800 */
[----:B------:R-:W2:Y:S08]  /*b4f0*/  MUFU.EX2 R72, R72 ;  /* 0x0000004800487308 */ /* 0x000eb00000000800 */
[----:B------:R-:W2:Y:S01]  /*b500*/  MUFU.EX2 R60, R60 ;  /* 0x0000003c003c7308 */ /* 0x000ea20000000800 */
[----:B---3--:R-:W-:Y:S01]  /*b510*/  FADD.FTZ R82, R82, 1 ;  /* 0x3f80000052527421 */ /* 0x008fe20000010000 */
[----:B-1----:R-:W-:Y:S01]  /*b520*/  FADD.FTZ R90, R90, 1 ;  /* 0x3f8000005a5a7421 */ /* 0x002fe20000010000 */
[----:B----4-:R-:W-:Y:S01]  /*b530*/  FADD.FTZ R94, R94, 1 ;  /* 0x3f8000005e5e7421 */ /* 0x010fe20000010000 */
[----:B-----5:R-:W-:Y:S01]  /*b540*/  FADD.FTZ R98, R98, 1 ;  /* 0x3f80000062627421 */ /* 0x020fe20000010000 */
[----:B------:R-:W-:-:S03]  /*b550*/  FADD.FTZ R68, R68, 1 ;  /* 0x3f80000044447421 */ /* 0x000fc60000010000 */
[----:B------:R-:W1:Y:S01]  /*b560*/  MUFU.RCP R121, R78 ;  /* 0x0000004e00797308 */ /* 0x000e620000001000 */
[----:B------:R-:W-:Y:S01]  /*b570*/  FADD.FTZ R105, R105, 1 ;  /* 0x3f80000069697421 */ /* 0x000fe20000010000 */
[----:B------:R-:W-:Y:S01]  /*b580*/  FADD.FTZ R109, R109, 1 ;  /* 0x3f8000006d6d7421 */ /* 0x000fe20000010000 */
[----:B------:R-:W-:-:S05]  /*b590*/  FADD.FTZ R116, R116, 1 ;  /* 0x3f80000074747421 */ /* 0x000fca0000010000 */
[----:B------:R-:W3:Y:S01]  /*b5a0*/  MUFU.RCP R125, R86 ;  /* 0x00000056007d7308 */ /* 0x000ee20000001000 */
[----:B------:R-:W-:Y:S01]  /*b5b0*/  FADD.FTZ R118, R118, 1 ;  /* 0x3f80000076767421 */ /* 0x000fe20000010000 */
[----:B------:R-:W-:Y:S01]  /*b5c0*/  FADD.FTZ R120, R120, 1 ;  /* 0x3f80000078787421 */ /* 0x000fe20000010000 */
[----:B0-----:R-:W-:Y:S01]  /*b5d0*/  FADD.FTZ R57, R57, 1 ;  /* 0x3f80000039397421 */ /* 0x001fe20000010000 */
[----:B--2---:R-:W-:Y:S01]  /*b5e0*/  FADD.FTZ R62, R62, 1 ;  /* 0x3f8000003e3e7421 */ /* 0x004fe20000010000 */
[----:B------:R-:W-:-:S03]  /*b5f0*/  FADD.FTZ R72, R72, 1 ;  /* 0x3f80000048487421 */ /* 0x000fc60000010000 */
[----:B------:R-:W0:Y:S08]  /*b600*/  MUFU.RCP R123, R82 ;  /* 0x00000052007b7308 */ /* 0x000e300000001000 */
[----:B------:R-:W2:Y:S08]  /*b610*/  MUFU.RCP R127, R90 ;  /* 0x0000005a007f7308 */ /* 0x000eb00000001000 */
[----:B------:R-:W4:Y:S08]  /*b620*/  MUFU.RCP R129, R94 ;  /* 0x0000005e00817308 */ /* 0x000f300000001000 */
[----:B------:R-:W5:Y:S08]  /*b630*/  MUFU.RCP R131, R98 ;  /* 0x0000006200837308 */ /* 0x000f700000001000 */
[----:B------:R1:W-:Y:S02]  /*b640*/  MUFU.RCP R133, R68 ;  /* 0x0000004400857308 */ /* 0x0003e40000001000 */
[----:B-1----:R-:W-:-:S06]  /*b650*/  FADD.FTZ R68, R60, 1 ;  /* 0x3f8000003c447421 */ /* 0x002fcc0000010000 */
[----:B------:R-:W1:Y:S01]  /*b660*/  MUFU.RCP R78, R105 ;  /* 0x00000069004e7308 */ /* 0x000e620000001000 */
[----:B------:R-:W-:-:S07]  /*b670*/  FMUL.FTZ R76, R76, R121 ;  /* 0x000000794c4c7220 */ /* 0x000fce0000410000 */
[----:B------:R-:W1:Y:S01]  /*b680*/  MUFU.RCP R82, R109 ;  /* 0x0000006d00527308 */ /* 0x000e620000001000 */
[----:B---3--:R-:W-:-:S07]  /*b690*/  FMUL.FTZ R84, R84, R125 ;  /* 0x0000007d54547220 */ /* 0x008fce0000410000 */
[----:B------:R0:W3:Y:S08]  /*b6a0*/  MUFU.RCP R86, R57 ;  /* 0x0000003900567308 */ /* 0x0000f00000001000 */
[----:B------:R3:W3:Y:S08]  /*b6b0*/  MUFU.RCP R90, R62 ;  /* 0x0000003e005a7308 */ /* 0x0006f00000001000 */
[----:B------:R-:W3:Y:S08]  /*b6c0*/  MUFU.RCP R116, R116 ;  /* 0x0000007400747308 */ /* 0x000ef00000001000 */
[----:B------:R-:W3:Y:S08]  /*b6d0*/  MUFU.RCP R105, R72 ;  /* 0x0000004800697308 */ /* 0x000ef00000001000 */
[----:B------:R-:W3:Y:S08]  /*b6e0*/  MUFU.RCP R118, R118 ;  /* 0x0000007600767308 */ /* 0x000ef00000001000 */
[----:B------:R-:W3:Y:S08]  /*b6f0*/  MUFU.RCP R109, R68 ;  /* 0x00000044006d7308 */ /* 0x000ef00000001000 */
[----:B------:R-:W3:Y:S01]  /*b700*/  MUFU.RCP R120, R120 ;  /* 0x0000007800787308 */ /* 0x000ee20000001000 */
[----:B------:R-:W-:Y:S01]  /*b710*/  FMUL.FTZ R76, R76, R59 ;  /* 0x0000003b4c4c7220 */ /* 0x000fe20000410000 */
[----:B------:R-:W-:Y:S01]  /*b720*/  FMUL.FTZ R84, R84, R61 ;  /* 0x0000003d54547220 */ /* 0x000fe20000410000 */
[----:B0-----:R-:W-:Y:S01]  /*b730*/  FMUL.FTZ R57, R80, R123 ;  /* 0x0000007b50397220 */ /* 0x001fe20000410000 */
[----:B--2---:R-:W-:Y:S01]  /*b740*/  FMUL.FTZ R59, R88, R127 ;  /* 0x0000007f583b7220 */ /* 0x004fe20000410000 */
[----:B----4-:R-:W-:Y:S01]  /*b750*/  FMUL.FTZ R92, R92, R129 ;  /* 0x000000815c5c7220 */ /* 0x010fe20000410000 */
[----:B-----5:R-:W-:Y:S01]  /*b760*/  FMUL.FTZ R61, R96, R131 ;  /* 0x00000083603d7220 */ /* 0x020fe20000410000 */
[----:B------:R-:W-:Y:S01]  /*b770*/  FMUL.FTZ R57, R57, R100 ;  /* 0x0000006439397220 */ /* 0x000fe20000410000 */
[----:B------:R-:W-:Y:S01]  /*b780*/  FMUL.FTZ R59, R59, R102 ;  /* 0x000000663b3b7220 */ /* 0x000fe20000410000 */
[----:B------:R-:W-:Y:S01]  /*b790*/  FMUL.FTZ R92, R92, R63 ;  /* 0x0000003f5c5c7220 */ /* 0x000fe20000410000 */
[----:B------:R-:W-:Y:S01]  /*b7a0*/  FMUL.FTZ R61, R61, R104 ;  /* 0x000000683d3d7220 */ /* 0x000fe20000410000 */
[----:B-1----:R-:W-:Y:S01]  /*b7b0*/  FMUL.FTZ R60, R103, R78 ;  /* 0x0000004e673c7220 */ /* 0x002fe20000410000 */
[----:B------:R-:W-:Y:S01]  /*b7c0*/  FMUL.FTZ R107, R107, R82 ;  /* 0x000000526b6b7220 */ /* 0x000fe20000410000 */
[----:B---3--:R-:W-:Y:S01]  /*b7d0*/  FMUL.FTZ R62, R111, R86 ;  /* 0x000000566f3e7220 */ /* 0x008fe20000410000 */
        /* <DEDUP_REMOVED lines=30> */
[----:B------:R1:W-:Y:S04]  /*b9c0*/  STS.U16 [R55], R57 ;  /* 0x0000003937007388 */ /* 0x0003e80000000400 */
[----:B------:R2:W-:Y:S04]  /*b9d0*/  STS.U16 [R55+0x2], R63 ;  /* 0x0000023f37007388 */ /* 0x0005e80000000400 */
[----:B------:R3:W-:Y:S01]  /*b9e0*/  STS.U16 [R55+0x4], R59 ;  /* 0x0000043b37007388 */ /* 0x0007e20000000400 */
[----:B-1----:R-:W-:-:S03]  /*b9f0*/  PRMT R57, R60, 0x7632, R57 ;  /* 0x000076323c397816 */ /* 0x002fc60000000039 */
[----:B------:R1:W-:Y:S01]  /*ba00*/  STS.U16 [R55+0x6], R68 ;  /* 0x0000064437007388 */ /* 0x0003e20000000400 */
[----:B--2---:R-:W-:-:S03]  /*ba10*/  PRMT R63, R62, 0x7632, R63 ;  /* 0x000076323e3f7816 */ /* 0x004fc6000000003f */
[----:B------:R2:W-:Y:S01]  /*ba20*/  STS.U16 [R55+0xa], R72 ;  /* 0x00000a4837007388 */ /* 0x0005e20000000400 */
[----:B---3--:R-:W-:Y:S02]  /*ba30*/  PRMT R59, R66, 0x7632, R59 ;  /* 0x00007632423b7816 */ /* 0x008fe4000000003b */
[----:B-1----:R-:W-:Y:S02]  /*ba40*/  PRMT R68, R70, 0x7632, R68 ;  /* 0x0000763246447816 */ /* 0x002fe40000000044 */
[----:B--2---:R-:W-:Y:S01]  /*ba50*/  PRMT R72, R74, 0x7632, R72 ;  /* 0x000076324a487816 */ /* 0x004fe20000000048 */
        /* <DEDUP_REMOVED lines=31> */
[----:B------:R3:W4:Y:S01]  /*bc50*/  LDS R62, [R23+0x420] ;  /* 0x00042000173e7984 */ /* 0x0007220000000800 */
[----:B-1----:R-:W-:-:S04]  /*bc60*/  IMAD.WIDE.U32 R64, R60, UR5, R64 ;  /* 0x000000053c407c25 */ /* 0x002fc8000f8e0040 */
[----:B------:R-:W-:Y:S01]  /*bc70*/  IMAD R65, R61, UR5, R65 ;  /* 0x000000053d417c24 */ /* 0x000fe2000f8e0241 */
[----:B------:R-:W1:Y:S01]  /*bc80*/  LDCU UR5, c[0x0][0x394] ;  /* 0x00007280ff0577ac */ /* 0x000e620008000800 */
[----:B0-----:R-:W-:-:S04]  /*bc90*/  IMAD.WIDE.U32 R60, R0, R76, R64 ;  /* 0x0000004c003c7225 */ /* 0x001fc800078e0040 */
[----:B--2---:R-:W-:Y:S01]  /*bca0*/  IMAD R55, R0, R77, R61 ;  /* 0x0000004d00377224 */ /* 0x004fe200078e023d */
[----:B------:R-:W-:-:S04]  /*bcb0*/  IADD3 R60, P0, PT, R21, R60, RZ ;  /* 0x0000003c153c7210 */ /* 0x000fc80007f1e0ff */
[----:B---3--:R-:W-:Y:S02]  /*bcc0*/  IADD3.X R23, PT, PT, RZ, R55, RZ, P0, !PT ;  /* 0x00000037ff177210 */ /* 0x008fe400007fe4ff */
[----:B------:R-:W-:-:S04]  /*bcd0*/  LEA R54, P3, R60, UR6, 0x1 ;  /* 0x000000063c367c11 */ /* 0x000fc8000f8608ff */
[----:B------:R-:W-:Y:S02]  /*bce0*/  LEA.HI.X R55, R60, UR7, R23, 0x1, P3 ;  /* 0x000000073c377c11 */ /* 0x000fe400098f0c17 */
[-C--:B----4-:R-:W-:Y:S02]  /*bcf0*/  ISETP.GE.AND P6, PT, R89, R62.reuse, PT ;  /* 0x0000003e5900720c */ /* 0x090fe40003fc6270 */
        /* <DEDUP_REMOVED lines=28> */
[----:B-1----:R-:W-:-:S03]  /*bec0*/  ISETP.GE.AND P0, PT, R6, UR5, PT ;  /* 0x0000000506007c0c */ /* 0x002fc6000bf06270 */
[----:B------:R0:W-:Y:S01]  /*bed0*/  @!P4 STG.E.U16 desc[UR18][R54.64+0x280], R45 ;  /* 0x0002802d3600c986 */ /* 0x0001e2000c101512 */
[----:B------:R-:W-:-:S03]  /*bee0*/  IADD3 R8, P4, PT, R8, 0x400, RZ ;  /* 0x0000040008087810 */ /* 0x000fc60007f9e0ff */
        /* <DEDUP_REMOVED lines=8> */
[----:B------:R-:W-:Y:S02]  /*bf70*/  IADD3.X R10, PT, PT, RZ, R10, RZ, P3, !PT ;  /* 0x0000000aff0a7210 */ /* 0x000fe40001ffe4ff */
[----:B------:R-:W-:Y:S01]  /*bf80*/  IADD3.X R9, PT, PT, RZ, R9, RZ, P4, !PT ;  /* 0x00000009ff097210 */ /* 0x000fe200027fe4ff */
[----:B------:R-:W-:Y:S06]  /*bf90*/  @!P0 BRA `(.L_x_1614) ;  /* 0xffffff4800248947 */ /* 0x000fec000383ffff */
[----:B------:R-:W-:Y:S05]  /*bfa0*/  EXIT ;  /* 0x000000000000794d */ /* 0x000fea0003800000 */
.L_x_1615:
        /* <DEDUP_REMOVED lines=13> */
.L_x_5037:


//--------------------- .text._Z25selective_scan_fwd_kernelI32Selective_Scan_fwd_kernel_traitsILi32ELi16ELi1ELb1ELb0ELb0ELb0EN3c104HalfENS1_7complexIfEEEEv13SSMParamsBase --------------------------
	.section	.text._Z25selective_scan_fwd_kernelI32Selective_Scan_fwd_kernel_traitsILi32ELi16ELi1ELb1ELb0ELb0ELb0EN3c104HalfENS1_7complexIfEEEEv13SSMParamsBase,"ax",@progbits
	.align	128
        .global         _Z25selective_scan_fwd_kernelI32Selective_Scan_fwd_kernel_traitsILi32ELi16ELi1ELb1ELb0ELb0ELb0EN3c104HalfENS1_7complexIfEEEEv13SSMParamsBase
        .type           _Z25selective_scan_fwd_kernelI32Selective_Scan_fwd_kernel_traitsILi32ELi16ELi1ELb1ELb0ELb0ELb0EN3c104HalfENS1_7complexIfEEEEv13SSMParamsBase,@function
        .size           _Z25selective_scan_fwd_kernelI32Selective_Scan_fwd_kernel_traitsILi32ELi16ELi1ELb1ELb0ELb0ELb0EN3c104HalfENS1_7complexIfEEEEv13SSMParamsBase,(.L_x_5038 - _Z25selective_scan_fwd_kernelI32Selective_Scan_fwd_kernel_traitsILi32ELi16ELi1ELb1ELb0ELb0ELb0EN3c104HalfENS1_7complexIfEEEEv13SSMParamsBase)
        .other          _Z25selective_scan_fwd_kernelI32Selective_Scan_fwd_kernel_traitsILi32ELi16ELi1ELb1ELb0ELb0ELb0EN3c104HalfENS1_7complexIfEEEEv13SSMParamsBase,@"STO_CUDA_ENTRY STV_DEFAULT"
_Z25selective_scan_fwd_kernelI32Selective_Scan_fwd_kernel_traitsILi32ELi16ELi1ELb1ELb0ELb0ELb0EN3c104HalfENS1_7complexIfEEEEv13SSMParamsBase:
.text._Z25selective_scan_fwd_kernelI32Selective_Scan_fwd_kernel_traitsILi32ELi16ELi1ELb1ELb0ELb0ELb0EN3c104HalfENS1_7complexIfEEEEv13SSMParamsBase:
        /* <DEDUP_REMOVED lines=29> */
[----:B------:R-:W0:Y:S01]  /*01d0*/  LDC R0, c[0x0][0x384] ;  /* 0x0000e100ff007b82 */ /* 0x000e220000000800 */
[----:B------:R-:W2:Y:S01]  /*01e0*/  S2R R35, SR_TID.X ;  /* 0x0000000000237919 */ /* 0x000ea20000002100 */
[----:B------:R-:W3:Y:S01]  /*01f0*/  LDCU.64 UR12, c[0x0][0x3d8] ;  /* 0x00007b00ff0c77ac */ /* 0x000ee20008000a00 */
[----:B------:R-:W-:Y:S02]  /*0200*/  MOV R3, UR5 ;  /* 0x0000000500037c02 */ /* 0x000fe40008000f00 */
[----:B------:R-:W-:Y:S02]  /*0210*/  MOV R4, UR6 ;  /* 0x0000000600047c02 */ /* 0x000fe40008000f00 */
[----:B------:R-:W-:Y:S01]  /*0220*/  MOV R5, UR7 ;  /* 0x0000000700057c02 */ /* 0x000fe20008000f00 */
[----:B------:R-:W1:Y:S01]  /*0230*/  LDCU.64 UR6, c[0x0][0x3b8] ;  /* 0x00007700ff0677ac */ /* 0x000e620008000a00 */
[----:B------:R-:W-:Y:S01]  /*0240*/  MOV R3, UR9 ;  /* 0x0000000900037c02 */ /* 0x000fe20008000f00 */
[----:B------:R-:W2:Y:S01]  /*0250*/  LDC.64 R12, c[0x0][0x450] ;  /* 0x00011400ff0c7b82 */ /* 0x000ea20000000a00 */
[----:B------:R-:W-:Y:S01]  /*0260*/  MOV R5, UR8 ;  /* 0x0000000800057c02 */ /* 0x000fe20008000f00 */
[----:B------:R-:W2:Y:S01]  /*0270*/  LDCU.64 UR8, c[0x0][0x3a0] ;  /* 0x00007400ff0877ac */ /* 0x000ea20008000a00 */
[----:B------:R-:W-:-:S02]  /*0280*/  MOV R2, UR4 ;  /* 0x0000000400027c02 */ /* 0x000fc40008000f00 */
[----:B------:R-:W-:Y:S01]  /*0290*/  MOV R44, RZ ;  /* 0x000000ff002c7202 */ /* 0x000fe20000000f00 */
[----:B------:R-:W2:Y:S01]  /*02a0*/  LDCU UR4, c[0x0][0x38c] ;  /* 0x00007180ff0477ac */ /* 0x000ea20008000800 */
[C---:B------:R-:W-:Y:S01]  /*02b0*/  IMAD.WIDE.U32 R4, R29.reuse, UR14, R4 ;  /* 0x0000000e1d047c25 */ /* 0x040fe2000f8e0004 */
[----:B------:R-:W2:Y:S03]  /*02c0*/  LDC.64 R14, c[0x0][0x448] ;  /* 0x00011200ff0e7b82 */ /* 0x000ea60000000a00 */
[----:B------:R-:W-:-:S04]  /*02d0*/  IMAD.WIDE.U32 R2, R29, UR10, R2 ;  /* 0x0000000a1d027c25 */ /* 0x000fc8000f8e0002 */
[C---:B------:R-:W-:Y:S01]  /*02e0*/  IMAD R47, R29.reuse, UR11, R3 ;  /* 0x0000000b1d2f7c24 */ /* 0x040fe2000f8e0203 */
[----:B------:R-:W2:Y:S01]  /*02f0*/  LDC.64 R16, c[0x0][0x440] ;  /* 0x00011000ff107b82 */ /* 0x000ea20000000a00 */
[----:B----4-:R-:W-:Y:S01]  /*0300*/  LEA R46, P0, R2, R6, 0x1 ;  /* 0x00000006022e7211 */ /* 0x010fe200078008ff */
[C---:B------:R-:W-:Y:S02]  /*0310*/  IMAD R49, R29.reuse, UR15, R5 ;  /* 0x0000000f1d317c24 */ /* 0x040fe4000f8e0205 */
[----:B0-----:R-:W-:Y:S01]  /*0320*/  IMAD R0, R0, UR18, R29 ;  /* 0x0000001200007c24 */ /* 0x001fe2000f8e021d */
[----:B------:R-:W-:Y:S01]  /*0330*/  LEA.HI.X R47, R2, R7, R47, 0x1, P0 ;  /* 0x00000007022f7211 */ /* 0x000fe200000f0c2f */
[C---:B---3--:R-:W-:Y:S01]  /*0340*/  IMAD.WIDE.U32 R40, R29.reuse, UR12, RZ ;  /* 0x0000000c1d287c25 */ /* 0x048fe2000f8e00ff */
[C---:B-1----:R-:W-:Y:S01]  /*0350*/  LEA R48, P0, R4.reuse, R8, 0x1 ;  /* 0x0000000804307211 */ /* 0x042fe200078008ff */
[----:B------:R-:W0:Y:S02]  /*0360*/  S2UR UR5, SR_CgaCtaId ;  /* 0x00000000000579c3 */ /* 0x000e240000008800 */
[----:B------:R-:W-:Y:S01]  /*0370*/  IMAD.WIDE.U32 R2, R29, UR6, RZ ;  /* 0x000000061d027c25 */ /* 0x000fe2000f8e00ff */
[----:B------:R-:W-:-:S02]  /*0380*/  LEA.HI.X R49, R4, R9, R49, 0x1, P0 ;  /* 0x0000000904317211 */ /* 0x000fc400000f0c31 */
[----:B--2---:R-:W-:Y:S01]  /*0390*/  LEA R37, P0, R40, R12, 0x3 ;  /* 0x0000000c28257211 */ /* 0x004fe200078018ff */
[----:B------:R-:W-:Y:S01]  /*03a0*/  IMAD.WIDE.U32 R42, R29, UR8, RZ ;  /* 0x000000081d2a7c25 */ /* 0x000fe2000f8e00ff */
[----:B------:R-:W-:-:S03]  /*03b0*/  LEA R38, P1, R2, R14, 0x3 ;  /* 0x0000000e02267211 */ /* 0x000fc600078218ff */
[----:B------:R-:W-:Y:S02]  /*03c0*/  IMAD R0, R0, R11, RZ ;  /* 0x0000000b00007224 */ /* 0x000fe400078e02ff */
[C---:B------:R-:W-:Y:S02]  /*03d0*/  IMAD R4, R29.reuse, UR13, R41 ;  /* 0x0000000d1d047c24 */ /* 0x040fe4000f8e0229 */
[C---:B------:R-:W-:Y:S01]  /*03e0*/  IMAD R41, R29.reuse, UR7, R3 ;  /* 0x000000071d297c24 */ /* 0x040fe2000f8e0203 */
[----:B------:R-:W1:Y:S01]  /*03f0*/  LDCU.U8 UR7, c[0x0][0x39e] ;  /* 0x000073c0ff0777ac */ /* 0x000e620008000000 */
[----:B------:R-:W-:Y:S01]  /*0400*/  IMAD R3, R29, UR9, R43 ;  /* 0x000000091d037c24 */ /* 0x000fe2000f8e022b */
[----:B------:R-:W-:Y:S01]  /*0410*/  LEA R39, P2, R42, R16, 0x3 ;  /* 0x000000102a277211 */ /* 0x000fe200078418ff */
[----:B------:R-:W-:Y:S01]  /*0420*/  IMAD R43, R0, UR4, RZ ;  /* 0x00000004002b7c24 */ /* 0x000fe2000f8e02ff */
[----:B------:R-:W-:Y:S01]  /*0430*/  SHF.L.U32 R0, R35, 0x1, RZ ;  /* 0x0000000123007819 */ /* 0x000fe200000006ff */
[----:B------:R-:W-:Y:S01]  /*0440*/  UMOV UR4, 0x400 ;  /* 0x0000040000047882 */ /* 0x000fe20000000000 */
[----:B------:R-:W-:-:S02]  /*0450*/  LEA.HI.X R40, R40, R13, R4, 0x3, P0 ;  /* 0x0000000d28287211 */ /* 0x000fc400000f1c04 */
[----:B------:R-:W-:Y:S01]  /*0460*/  LOP3.LUT R0, R0, 0x7c0, RZ, 0xc0, !PT ;  /* 0x000007c000007812 */ /* 0x000fe200078ec0ff */
[----:B0-----:R-:W-:Y:S01]  /*0470*/  ULEA UR4, UR5, UR4, 0x18 ;  /* 0x0000000405047291 */ /* 0x001fe2000f8ec0ff */
[----:B------:R-:W-:Y:S02]  /*0480*/  LEA.HI.X R41, R2, R15, R41, 0x3, P1 ;  /* 0x0000000f02297211 */ /* 0x000fe400008f1c29 */
[----:B------:R-:W-:Y:S02]  /*0490*/  LEA.HI.X R42, R42, R17, R3, 0x3, P2 ;  /* 0x000000112a2a7211 */ /* 0x000fe400010f1c03 */
[----:B------:R-:W-:-:S07]  /*04a0*/  LOP3.LUT R45, R0, 0x1f, R35, 0xf8, !PT ;  /* 0x0000001f002d7812 */ /* 0x000fce00078ef823 */
.L_x_1652:
[----:B------:R-:W-:Y:S01]  /*04b0*/  BAR.SYNC.DEFER_BLOCKING 0x0 ;  /* 0x0000000000007b1d */ /* 0x000fe20000010000 */
[----:B--2---:R-:W-:-:S05]  /*04c0*/  IMAD.WIDE.U32 R2, R45, 0x10, R46 ;  /* 0x000000102d027825 */ /* 0x004fca00078e002e */
[----:B------:R-:W0:Y:S01]  /*04d0*/  S2R R50, SR_LANEID ;  /* 0x0000000000327919 */ /* 0x000e220000000000 */
[----:B------:R-:W-:Y:S01]  /*04e0*/  IMAD.WIDE.U32 R20, R45, 0x10, R48 ;  /* 0x000000102d147825 */ /* 0x000fe200078e0030 */
[----:B------:R-:W2:Y:S01]  /*04f0*/  LDC R97, c[0x0][0x38c] ;  /* 0x0000e300ff617b82 */ /* 0x000ea20000000800 */
[----:B------:R-:W3:Y:S04]  /*0500*/  LDG.E.128 R4, desc[UR16][R2.64] ;  /* 0x0000001002047981 */ /* 0x000ee8000c1e1d00 */
[----:B------:R-:W4:Y:S01]  /*0510*/  LDG.E.128 R16, desc[UR16][R2.64+0x200] ;  /* 0x0002001002107981 */ /* 0x000f22000c1e1d00 */
[----:B0-----:R-:W-:-:S04]  /*0520*/  LEA R51, R50, UR4, 0x4 ;  /* 0x0000000432337c11 */ /* 0x001fc8000f8e20ff */
[----:B------:R-:W-:Y:S01]  /*0530*/  LEA R52, R50, R51, 0x4 ;  /* 0x0000003332347211 */ /* 0x000fe200078e20ff */
[----:B---3--:R-:W-:Y:S04]  /*0540*/  STS.128 [R51], R4 ;  /* 0x0000000433007388 */ /* 0x008fe80000000c00 */
[----:B----4-:R-:W-:Y:S01]  /*0550*/  STS.128 [R51+0x200], R16 ;  /* 0x0002001033007388 */ /* 0x010fe20000000c00 */
[----:B------:R-:W-:-:S03]  /*0560*/  NOP ;  /* 0x0000000000007918 */ /* 0x000fc60000000000 */
[----:B------:R-:W-:Y:S04]  /*0570*/  LDS.128 R12, [R52] ;  /* 0x00000000340c7984 */ /* 0x000fe80000000c00 */
[----:B------:R-:W-:Y:S01]  /*0580*/  LDS.128 R8, [R52+0x10] ;  /* 0x0000100034087984 */ /* 0x000fe20000000c00 */
[----:B------:R-:W-:Y:S06]  /*0590*/  BAR.SYNC.DEFER_BLOCKING 0x0 ;  /* 0x0000000000007b1d */ /* 0x000fec0000010000 */
[----:B------:R-:W3:Y:S04]  /*05a0*/  LDG.E.128 R24, desc[UR16][R20.64] ;  /* 0x0000001014187981 */ /* 0x000ee8000c1e1d00 */
[----:B------:R-:W4:Y:S01]  /*05b0*/  LDG.E.128 R56, desc[UR16][R20.64+0x200] ;  /* 0x0002001014387981 */ /* 0x000f22000c1e1d00 */
[----:B------:R-:W-:Y:S01]  /*05c0*/  BSSY.RECONVERGENT B0, `(.L_x_1616) ;  /* 0x0000038000007945 */ /* 0x000fe20003800200 */
[----:B--2---:R-:W-:-:S02]  /*05d0*/  ISETP.GE.AND P5, PT, R97, 0x1, PT ;  /* 0x000000016100780c */ /* 0x004fc40003fa6270 */
[----:B---3--:R-:W-:Y:S04]  /*05e0*/  STS.128 [R51], R24 ;  /* 0x0000001833007388 */ /* 0x008fe80000000c00 */
[----:B----4-:R-:W-:Y:S01]  /*05f0*/  STS.128 [R51+0x200], R56 ;  /* 0x0002003833007388 */ /* 0x010fe20000000c00 */
[----:B------:R-:W-:-:S03]  /*0600*/  NOP ;  /* 0x0000000000007918 */ /* 0x000fc60000000000 */
[----:B------:R-:W0:Y:S04]  /*0610*/  LDS.128 R16, [R52] ;  /* 0x0000000034107984 */ /* 0x000e280000000c00 */
[----:B------:R2:W3:Y:S01]  /*0620*/  LDS.128 R4, [R52+0x10] ;  /* 0x0000100034047984 */ /* 0x0004e20000000c00 */
[--C-:B0-----:R-:W-:Y:S02]  /*0630*/  HADD2.F32 R36, -RZ, R16.reuse.H0_H0 ;  /* 0x20000010ff247230 */ /* 0x101fe40000004100 */
[----:B------:R-:W-:Y:S02]  /*0640*/  HADD2.F32 R16, -RZ, R16.H1_H1 ;  /* 0x30000010ff107230 */ /* 0x000fe40000004100 */
[--C-:B------:R-:W-:Y:S02]  /*0650*/  HADD2.F32 R32, -RZ, R17.reuse.H0_H0 ;  /* 0x20000011ff207230 */ /* 0x100fe40000004100 */
        /* <DEDUP_REMOVED lines=9> */
[----:B-1----:R-:W-:Y:S02]  /*06f0*/  ISETP.EQ.OR P0, PT, RZ, UR7, P0 ;  /* 0x00000007ff007c0c */ /* 0x002fe40008702670 */
[----:B------:R-:W-:Y:S01]  /*0700*/  FSETP.GTU.FTZ.AND P1, PT, R34, 20, PT ;  /* 0x41a000002200780b */ /* 0x000fe20003f3c000 */
[----:B------:R-:W-:Y:S01]  /*0710*/  FADD.FTZ R54, R18, R33 ;  /* 0x0000002112367221 */ /* 0x000fe20000010000 */
[----:B------:R-:W-:-:S02]  /*0720*/  FSETP.GTU.FTZ.AND P3, PT, R32, 20, PT ;  /* 0x41a000002000780b */ /* 0x000fc40003f7c000 */
[----:B------:R-:W-:Y:S02]  /*0730*/  FSETP.GTU.FTZ.AND P2, PT, R30, 20, PT ;  /* 0x41a000001e00780b */ /* 0x000fe40003f5c000 */
[----:B------:R-:W-:-:S05]  /*0740*/  FSETP.GTU.FTZ.AND P4, PT, R28, 20, PT ;  /* 0x41a000001c00780b */ /* 0x000fca0003f9c000 */
[----:B--23--:R-:W-:Y:S08]  /*0750*/  @P0 BRA `(.L_x_1617) ;  /* 0x0000000000780947 */ /* 0x00cff00003800000 */
        /* <DEDUP_REMOVED lines=30> */
.L_x_1617:
[----:B------:R-:W-:Y:S05]  /*0940*/  BSYNC.RECONVERGENT B0 ;  /* 0x0000000000007941 */ /* 0x000fea0003800200 */
.L_x_1616:
        /* <DEDUP_REMOVED lines=37> */
.L_x_1619:
[----:B------:R-:W-:Y:S05]  /*0ba0*/  BSYNC.RECONVERGENT B0 ;  /* 0x0000000000007941 */ /* 0x000fea0003800200 */
.L_x_1618:
        /* <DEDUP_REMOVED lines=35> */
.L_x_1621:
[----:B------:R-:W-:Y:S05]  /*0de0*/  BSYNC.RECONVERGENT B0 ;  /* 0x0000000000007941 */ /* 0x000fea0003800200 */
.L_x_1620:
        /* <DEDUP_REMOVED lines=37> */
.L_x_1623:
[----:B------:R-:W-:Y:S05]  /*1040*/  BSYNC.RECONVERGENT B0 ;  /* 0x0000000000007941 */ /* 0x000fea0003800200 */
.L_x_1622:
        /* <DEDUP_REMOVED lines=35> */
.L_x_1625:
[----:B------:R-:W-:Y:S05]  /*1280*/  BSYNC.RECONVERGENT B0 ;  /* 0x0000000000007941 */ /* 0x000fea0003800200 */
.L_x_1624:
        /* <DEDUP_REMOVED lines=41> */
.L_x_1627:
[----:B------:R-:W-:Y:S05]  /*1520*/  BSYNC.RECONVERGENT B0 ;  /* 0x0000000000007941 */ /* 0x000fea0003800200 */
.L_x_1626:
        /* <DEDUP_REMOVED lines=39> */
.L_x_1629:
[----:B------:R-:W-:Y:S05]  /*17a0*/  BSYNC.RECONVERGENT B0 ;  /* 0x0000000000007941 */ /* 0x000fea0003800200 */
.L_x_1628:
        /* <DEDUP_REMOVED lines=41> */
.L_x_1631:
[----:B------:R-:W-:Y:S05]  /*1a40*/  BSYNC.RECONVERGENT B0 ;  /* 0x0000000000007941 */ /* 0x000fea0003800200 */
.L_x_1630:
        /* <DEDUP_REMOVED lines=39> */
.L_x_1633:
[----:B------:R-:W-:Y:S05]  /*1cc0*/  BSYNC.RECONVERGENT B0 ;  /* 0x0000000000007941 */ /* 0x000fea0003800200 */
.L_x_1632:
        /* <DEDUP_REMOVED lines=41> */
.L_x_1635:
[----:B------:R-:W-:Y:S05]  /*1f60*/  BSYNC.RECONVERGENT B0 ;  /* 0x0000000000007941 */ /* 0x000fea0003800200 */
.L_x_1634:
        /* <DEDUP_REMOVED lines=39> */
.L_x_1637:
[----:B------:R-:W-:Y:S05]  /*21e0*/  BSYNC.RECONVERGENT B0 ;  /* 0x0000000000007941 */ /* 0x000fea0003800200 */
.L_x_1636:
        /* <DEDUP_REMOVED lines=44> */
.L_x_1639:
[----:B------:R-:W-:Y:S05]  /*24b0*/  BSYNC.RECONVERGENT B0 ;  /* 0x0000000000007941 */ /* 0x000fea0003800200 */
.L_x_1638:
        /* <DEDUP_REMOVED lines=32> */
.L_x_1641:
[----:B------:R-:W-:Y:S05]  /*26c0*/  BSYNC.RECONVERGENT B0 ;  /* 0x0000000000007941 */ /* 0x000fea0003800200 */
.L_x_1640:
        /* <DEDUP_REMOVED lines=32> */
.L_x_1643:
[----:B------:R-:W-:Y:S05]  /*28d0*/  BSYNC.RECONVERGENT B0 ;  /* 0x0000000000007941 */ /* 0x000fea0003800200 */
.L_x_1642:
        /* <DEDUP_REMOVED lines=32> */
.L_x_1645:
[----:B------:R-:W-:Y:S05]  /*2ae0*/  BSYNC.RECONVERGENT B0 ;  /* 0x0000000000007941 */ /* 0x000fea0003800200 */
.L_x_1644:
        /* <DEDUP_REMOVED lines=32> */
.L_x_1647:
[----:B------:R-:W-:Y:S05]  /*2cf0*/  BSYNC.RECONVERGENT B0 ;  /* 0x0000000000007941 */ /* 0x000fea0003800200 */
.L_x_1646:
        /* <DEDUP_REMOVED lines=20> */
[C---:B------:R-:W-:Y:S01]  /*2e40*/  ISETP.NE.AND P0, PT, R44.reuse, RZ, PT ;  /* 0x000000ff2c00720c */ /* 0x040fe20003f05270 */
[----:B------:R-:W-:Y:S02]  /*2e50*/  IMAD R96, R44, R97, RZ ;  /* 0x000000612c607224 */ /* 0x000fe400078e02ff */
[----:B------:R-:W-:Y:S01]  /*2e60*/  FMUL.FTZ R95, R11, R82 ;  /* 0x000000520b5f7220 */ /* 0x000fe20000410000 */
[----:B------:R-:W-:Y:S01]  /*2e70*/  IADD3 R97, PT, PT, -R97, RZ, RZ ;  /* 0x000000ff61617210 */ /* 0x000fe20007ffe1ff */
[----:B------:R-:W-:Y:S01]  /*2e80*/  UIADD3 UR5, UPT, UPT, UR4, 0x470, URZ ;  /* 0x0000047004057890 */ /* 0x000fe2000fffe0ff */
[----:B------:R-:W-:Y:S01]  /*2e90*/  MOV R99, R39 ;  /* 0x0000002700637202 */ /* 0x000fe20000000f00 */
[----:B------:R-:W1:Y:S01]  /*2ea0*/  LDC.64 R18, c[0x0][0x3c0] ;  /* 0x0000f000ff127b82 */ /* 0x000e620000000a00 */
[----:B------:R-:W-:Y:S02]  /*2eb0*/  MOV R98, R42 ;  /* 0x0000002a00627202 */ /* 0x000fe40000000f00 */
[----:B------:R-:W-:-:S02]  /*2ec0*/  MOV R101, R38 ;  /* 0x0000002600657202 */ /* 0x000fc40000000f00 */
[----:B------:R-:W-:Y:S02]  /*2ed0*/  ISETP.EQ.AND P0, PT, R35, RZ, P0 ;  /* 0x000000ff2300720c */ /* 0x000fe40000702270 */
[----:B------:R-:W-:Y:S01]  /*2ee0*/  MOV R100, R41 ;  /* 0x0000002900647202 */ /* 0x000fe20000000f00 */
[----:B------:R-:W2:Y:S01]  /*2ef0*/  LDC.64 R20, c[0x0][0x3a8] ;  /* 0x0000ea00ff147b82 */ /* 0x000ea20000000a00 */
[----:B------:R-:W-:Y:S02]  /*2f00*/  MOV R103, R37 ;  /* 0x0000002500677202 */ /* 0x000fe40000000f00 */
[----:B------:R-:W-:-:S05]  /*2f10*/  MOV R102, R40 ;  /* 0x0000002800667202 */ /* 0x000fca0000000f00 */
[----:B------:R-:W3:Y:S01]  /*2f20*/  LDC.64 R2, c[0x0][0x480] ;  /* 0x00012000ff027b82 */ /* 0x000ee20000000a00 */
[----:B0-----:R-:W-:Y:S02]  /*2f30*/  SHF.L.U64.HI R17, R16, 0x3, R17 ;  /* 0x0000000310117819 */ /* 0x001fe40000010211 */
[----:B-1----:R-:W-:Y:S02]  /*2f40*/  SHF.L.U64.HI R19, R18, 0x3, R19 ;  /* 0x0000000312137819 */ /* 0x002fe40000010213 */
[----:B--2---:R-:W-:-:S07]  /*2f50*/  SHF.L.U64.HI R21, R20, 0x3, R21 ;  /* 0x0000000314157819 */ /* 0x004fce0000010215 */
.L_x_1651:
[----:B------:R-:W-:Y:S02]  /*2f60*/  MOV R4, R99 ;  /* 0x0000006300047202 */ /* 0x000fe40000000f00 */
[----:B------:R-:W-:-:S06]  /*2f70*/  MOV R5, R98 ;  /* 0x0000006200057202 */ /* 0x000fcc0000000f00 */
[----:B------:R-:W2:Y:S01]  /*2f80*/  LDG.E.64 R4, desc[UR16][R4.64] ;  /* 0x0000001004047981 */ /* 0x000ea2000c1e1b00 */
[----:B------:R-:W-:Y:S01]  /*2f90*/  ISETP.GE.AND P1, PT, R50, 0x1, PT ;  /* 0x000000013200780c */ /* 0x000fe20003f26270 */
[----:B--2---:R-:W-:Y:S01]  /*2fa0*/  FMUL.FTZ R7, R4, 1.4426950216293334961 ;  /* 0x3fb8aa3b04077820 */ /* 0x004fe20000410000 */
[C---:B------:R-:W-:Y:S01]  /*2fb0*/  FMUL.FTZ R0, R5.reuse, R36 ;  /* 0x0000002405007220 */ /* 0x040fe20000410000 */
[-C--:B------:R-:W-:Y:S02]  /*2fc0*/  FMUL.FTZ R6, R5, R34.reuse ;  /* 0x0000002205067220 */ /* 0x080fe40000410000 */
[----:B------:R-:W-:Y:S01]  /*2fd0*/  FMUL.FTZ R4, R7, R34 ;  /* 0x0000002207047220 */ /* 0x000fe20000410000 */
[----:B------:R-:W-:Y:S01]  /*2fe0*/  FMUL.RZ R8, R0, 0.15915493667125701904 ;  /* 0x3e22f98300087820 */ /* 0x000fe2000040c000 */
[----:B------:R-:W-:Y:S01]  /*2ff0*/  FMUL.RZ R9, R6, 0.15915493667125701904 ;  /* 0x3e22f98306097820 */ /* 0x000fe2000040c000 */
[----:B------:R-:W-:Y:S01]  /*3000*/  FMUL.FTZ R6, R5, R32 ;  /* 0x0000002005067220 */ /* 0x000fe20000410000 */
[----:B------:R0:W-:Y:S01]  /*3010*/  MUFU.EX2 R106, R4 ;  /* 0x00000004006a7308 */ /* 0x0001e20000000800 */
[C---:B------:R-:W-:Y:S01]  /*3020*/  FMUL.FTZ R0, R7.reuse, R36 ;  /* 0x0000002407007220 */ /* 0x040fe20000410000 */
[----:B------:R-:W-:Y:S01]  /*3030*/  FMUL.FTZ R25, R7, R32 ;  /* 0x0000002007197220 */ /* 0x000fe20000410000 */
[----:B------:R-:W-:Y:S01]  /*3040*/  FMUL.RZ R10, R6, 0.15915493667125701904 ;  /* 0x3e22f983060a7820 */ /* 0x000fe2000040c000 */
[-C--:B------:R-:W-:Y:S01]  /*3050*/  FMUL.FTZ R6, R5, R30.reuse ;  /* 0x0000001e05067220 */ /* 0x080fe20000410000 */
[C---:B------:R-:W-:Y:S01]  /*3060*/  FMUL.FTZ R23, R7.reuse, R30 ;  /* 0x0000001e07177220 */ /* 0x040fe20000410000 */
[C---:B------:R-:W-:Y:S01]  /*3070*/  FMUL.FTZ R22, R7.reuse, R28 ;  /* 0x0000001c07167220 */ /* 0x040fe20000410000 */
[----:B------:R-:W-:Y:S01]  /*3080*/  FMUL.FTZ R13, R7, R54 ;  /* 0x00000036070d7220 */ /* 0x000fe20000410000 */
[----:B------:R-:W-:Y:S01]  /*3090*/  MUFU.SIN R107, R8 ;  /* 0x00000008006b7308 */ /* 0x000fe20000000400 */
[----:B0-----:R-:W-:Y:S01]  /*30a0*/  FMUL.FTZ R4, R5, R28 ;  /* 0x0000001c05047220 */ /* 0x001fe20000410000 */
[----:B------:R-:W-:Y:S01]  /*30b0*/  FMUL.RZ R6, R6, 0.15915493667125701904 ;  /* 0x3e22f98306067820 */ /* 0x000fe2000040c000 */
[C---:B------:R-:W-:Y:S01]  /*30c0*/  FMUL.FTZ R12, R7.reuse, R60 ;  /* 0x0000003c070c7220 */ /* 0x040fe20000410000 */
[C---:B------:R-:W-:Y:S01]  /*30d0*/  FMUL.FTZ R15, R7.reuse, R56 ;  /* 0x00000038070f7220 */ /* 0x040fe20000410000 */
[C---:B------:R-:W-:Y:S01]  /*30e0*/  FMUL.FTZ R11, R7.reuse, R64 ;  /* 0x00000040070b7220 */ /* 0x040fe20000410000 */
[C---:B------:R-:W-:Y:S01]  /*30f0*/  FMUL.FTZ R133, R7.reuse, R74 ;  /* 0x0000004a07857220 */ /* 0x040fe20000410000 */
[----:B------:R-:W-:Y:S01]  /*3100*/  FMUL.FTZ R134, R7, R82 ;  /* 0x0000005207867220 */ /* 0x000fe20000410000 */
        /* <DEDUP_REMOVED lines=21> */
[----:B------:R-:W1:Y:S01]  /*3260*/  MUFU.EX2 R0, R0 ;  /* 0x0000000000007308 */ /* 0x000e620000000800 */
[----:B0-----:R-:W-:Y:S01]  /*3270*/  FMUL.RZ R6, R4, 0.15915493667125701904 ;  /* 0x3e22f98304067820 */ /* 0x001fe2000040c000 */
[----:B------:R-:W-:-:S04]  /*3280*/  FMUL.FTZ R4, R5, R64 ;  /* 0x0000004005047220 */ /* 0x000fc80000410000 */
[----:B------:R-:W-:Y:S01]  /*3290*/  FMUL.RZ R104, R4, 0.15915493667125701904 ;  /* 0x3e22f98304687820 */ /* 0x000fe2000040c000 */
[----:B------:R-:W-:Y:S01]  /*32a0*/  FMUL.FTZ R4, R5, R66 ;  /* 0x0000004205047220 */ /* 0x000fe20000410000 */
[----:B------:R-:W-:Y:S03]  /*32b0*/  MUFU.SIN R108, R10 ;  /* 0x0000000a006c7308 */ /* 0x000fe60000000400 */
[----:B------:R-:W-:-:S05]  /*32c0*/  FMUL.RZ R113, R4, 0.15915493667125701904 ;  /* 0x3e22f98304717820 */ /* 0x000fca000040c000 */
[----:B------:R-:W-:Y:S01]  /*32d0*/  MUFU.SIN R124, R104 ;  /* 0x00000068007c7308 */ /* 0x000fe20000000400 */
[C---:B-1----:R-:W-:Y:S01]  /*32e0*/  FMUL.FTZ R105, R0.reuse, R105 ;  /* 0x0000006900697220 */ /* 0x042fe20000410000 */
[----:B------:R-:W-:-:S06]  /*32f0*/  FMUL.FTZ R107, R0, R107 ;  /* 0x0000006b006b7220 */ /* 0x000fcc0000410000 */
[----:B------:R0:W-:Y:S08]  /*3300*/  MUFU.COS R122, R104 ;  /* 0x00000068007a7308 */ /* 0x0001f00000000000 */
[----:B------:R-:W1:Y:S01]  /*3310*/  MUFU.EX2 R25, R25 ;  /* 0x0000001900197308 */ /* 0x000e620000000800 */
[----:B0-----:R-:W-:-:S04]  /*3320*/  FMUL.FTZ R104, R5, R70 ;  /* 0x0000004605687220 */ /* 0x001fc80000410000 */
[----:B------:R-:W-:Y:S01]  /*3330*/  FMUL.RZ R132, R104, 0.15915493667125701904 ;  /* 0x3e22f98368847820 */ /* 0x000fe2000040c000 */
[C---:B------:R-:W-:Y:S01]  /*3340*/  FMUL.FTZ R104, R106.reuse, R27 ;  /* 0x0000001b6a687220 */ /* 0x040fe20000410000 */
[----:B------:R-:W-:Y:S01]  /*3350*/  FMUL.FTZ R106, R106, R109 ;  /* 0x0000006d6a6a7220 */ /* 0x000fe20000410000 */
[----:B------:R0:W2:Y:S01]  /*3360*/  MUFU.COS R24, R10 ;  /* 0x0000000a00187308 */ /* 0x0000a20000000000 */
[----:B------:R-:W-:Y:S01]  /*3370*/  FMUL.FTZ R27, R7, R70 ;  /* 0x00000046071b7220 */ /* 0x000fe20000410000 */
[-C--:B------:R-:W-:Y:S01]  /*3380*/  FMUL.FTZ R0, R69, R104.reuse ;  /* 0x0000006845007220 */ /* 0x080fe20000410000 */
[----:B------:R-:W-:-:S03]  /*3390*/  FMUL.FTZ R130, RZ, R104 ;  /* 0x00000068ff827220 */ /* 0x000fc60000410000 */
[-C--:B------:R-:W-:Y:S01]  /*33a0*/  FFMA.FTZ R109, RZ, R106.reuse, R0 ;  /* 0x0000006aff6d7223 */ /* 0x080fe20000010000 */
[----:B------:R-:W-:Y:S01]  /*33b0*/  FFMA.FTZ R130, R69, R106, -R130 ;  /* 0x0000006a45827223 */ /* 0x000fe20000010882 */
[----:B------:R-:W4:Y:S01]  /*33c0*/  MUFU.EX2 R23, R23 ;  /* 0x0000001700177308 */ /* 0x000f220000000800 */
[----:B-1----:R-:W-:Y:S01]  /*33d0*/  FMUL.FTZ R108, R25, R108 ;  /* 0x0000006c196c7220 */ /* 0x002fe20000410000 */
[----:B0-----:R-:W-:-:S06]  /*33e0*/  FMUL.FTZ R10, R7, R58 ;  /* 0x0000003a070a7220 */ /* 0x001fcc0000410000 */
[----:B------:R-:W-:Y:S01]  /*33f0*/  MUFU.SIN R121, R6 ;  /* 0x0000000600797308 */ /* 0x000fe20000000400 */
[----:B--2---:R-:W-:Y:S01]  /*3400*/  FMUL.FTZ R0, R25, R24 ;  /* 0x0000001819007220 */ /* 0x004fe20000410000 */
[----:B------:R-:W-:-:S04]  /*3410*/  FADD.FTZ R25, R71, R130 ;  /* 0x0000008247197221 */ /* 0x000fc80000010000 */
[----:B------:R-:W-:Y:S02]  /*3420*/  FMUL.FTZ R130, R108, R25 ;  /* 0x000000196c827220 */ /* 0x000fe40000410000 */
[----:B------:R0:W-:Y:S01]  /*3430*/  MUFU.COS R118, R6 ;  /* 0x0000000600767308 */ /* 0x0001e20000000000 */
[----:B----4-:R-:W-:-:S07]  /*3440*/  FMUL.FTZ R110, R23, R110 ;  /* 0x0000006e176e7220 */ /* 0x010fce0000410000 */
[----:B------:R-:W1:Y:S01]  /*3450*/  MUFU.EX2 R22, R22 ;  /* 0x0000001600167308 */ /* 0x000e620000000800 */
[----:B0-----:R-:W-:-:S04]  /*3460*/  FMUL.FTZ R6, R5, R68 ;  /* 0x0000004405067220 */ /* 0x001fc80000410000 */
[----:B------:R-:W-:Y:S01]  /*3470*/  FMUL.RZ R125, R6, 0.15915493667125701904 ;  /* 0x3e22f983067d7820 */ /* 0x000fe2000040c000 */
[----:B------:R-:W-:Y:S02]  /*3480*/  FMUL.FTZ R6, R7, R68 ;  /* 0x0000004407067220 */ /* 0x000fe40000410000 */
[----:B------:R-:W-:Y:S08]  /*3490*/  MUFU.SIN R126, R113 ;  /* 0x00000071007e7308 */ /* 0x000ff00000000400 */
[----:B------:R0:W-:Y:S01]  /*34a0*/  MUFU.COS R4, R113 ;  /* 0x0000007100047308 */ /* 0x0001e20000000000 */
[C---:B-1----:R-:W-:Y:S01]  /*34b0*/  FMUL.FTZ R111, R22.reuse, R111 ;  /* 0x0000006f166f7220 */ /* 0x042fe20000410000 */
[----:B------:R-:W-:-:S06]  /*34c0*/  FMUL.FTZ R112, R22, R112 ;  /* 0x0000007016707220 */ /* 0x000fcc0000410000 */
[----:B------:R-:W-:Y:S01]  /*34d0*/  MUFU.SIN R128, R125 ;  /* 0x0000007d00807308 */ /* 0x000fe20000000400 */
[----:B0-----:R-:W-:Y:S01]  /*34e0*/  FADD.FTZ R113, RZ, R109 ;  /* 0x0000006dff717221 */ /* 0x001fe20000010000 */
[----:B------:R-:W-:-:S03]  /*34f0*/  FMUL.FTZ R109, R23, R26 ;  /* 0x0000001a176d7220 */ /* 0x000fc60000410000 */
[----:B------:R-:W-:-:S03]  /*3500*/  FFMA.FTZ R130, R0, R113, R130 ;  /* 0x0000007100827223 */ /* 0x000fc60000010082 */
[----:B------:R0:W-:Y:S01]  /*3510*/  MUFU.COS R127, R125 ;  /* 0x0000007d007f7308 */ /* 0x0001e20000000000 */
[----:B------:R-:W-:-:S04]  /*3520*/  FADD.FTZ R130, RZ, R130 ;  /* 0x00000082ff827221 */ /* 0x000fc80000010000 */
[----:B------:R-:W-:-:S03]  /*3530*/  FMUL.FTZ R23, R110, R130 ;  /* 0x000000826e177220 */ /* 0x000fc60000410000 */
[----:B------:R-:W1:Y:S01]  /*3540*/  MUFU.EX2 R13, R13 ;  /* 0x0000000d000d7308 */ /* 0x000e620000000800 */
[----:B0-----:R-:W-:-:S04]  /*3550*/  FMUL.FTZ R125, R108, R113 ;  /* 0x000000716c7d7220 */ /* 0x001fc80000410000 */
[----:B------:R-:W-:-:S03]  /*3560*/  FFMA.FTZ R26, R0, R25, -R125 ;  /* 0x00000019001a7223 */ /* 0x000fc6000001087d */
[----:B------:R-:W-:Y:S01]  /*3570*/  MUFU.SIN R119, R8 ;  /* 0x0000000800777308 */ /* 0x000fe20000000400 */
[----:B------:R-:W-:-:S04]  /*3580*/  FADD.FTZ R26, R73, R26 ;  /* 0x0000001a491a7221 */ /* 0x000fc80000010000 */
[-C--:B------:R-:W-:Y:S01]  /*3590*/  FMUL.FTZ R22, R110, R26.reuse ;  /* 0x0000001a6e167220 */ /* 0x080fe20000410000 */
[C---:B------:R-:W-:Y:S02]  /*35a0*/  FFMA.FTZ R26, R109.reuse, R26, -R23 ;  /* 0x0000001a6d1a7223 */ /* 0x040fe40000010817 */
[----:B------:R0:W-:Y:S01]  /*35b0*/  MUFU.COS R117, R8 ;  /* 0x0000000800757308 */ /* 0x0001e20000000000 */
[----:B------:R-:W-:Y:S01]  /*35c0*/  FFMA.FTZ R22, R109, R130, R22 ;  /* 0x000000826d167223 */ /* 0x000fe20000010016 */
[----:B------:R-:W-:Y:S01]  /*35d0*/  FADD.FTZ R26, R75, R26 ;  /* 0x0000001a4b1a7221 */ /* 0x000fe20000010000 */
[C---:B-1----:R-:W-:Y:S01]  /*35e0*/  FMUL.FTZ R114, R13.reuse, R114 ;  /* 0x000000720d727220 */ /* 0x042fe20000410000 */
[----:B------:R-:W-:Y:S01]  /*35f0*/  FMUL.FTZ R113, R13, R14 ;  /* 0x0000000e0d717220 */ /* 0x000fe20000410000 */
[----:B------:R-:W-:-:S03]  /*3600*/  FADD.FTZ R22, RZ, R22 ;  /* 0x00000016ff167221 */ /* 0x000fc60000010000 */
[----:B------:R-:W1:Y:S01]  /*3610*/  MUFU.EX2 R12, R12 ;  /* 0x0000000c000c7308 */ /* 0x000e620000000800 */
[----:B0-----:R-:W-:Y:S01]  /*3620*/  FMUL.FTZ R8, R7, R62 ;  /* 0x0000003e07087220 */ /* 0x001fe20000410000 */
[----:B------:R-:W-:-:S06]  /*3630*/  FMUL.FTZ R130, R112, R22 ;  /* 0x0000001670827220 */ /* 0x000fcc0000410000 */
[----:B------:R-:W-:Y:S08]  /*3640*/  MUFU.SIN R123, R9 ;  /* 0x00000009007b7308 */ /* 0x000ff00000000400 */
[----:B------:R0:W-:Y:S01]  /*3650*/  MUFU.COS R120, R9 ;  /* 0x0000000900787308 */ /* 0x0001e20000000000 */
[C---:B-1----:R-:W-:Y:S01]  /*3660*/  FMUL.FTZ R117, R12.reuse, R117 ;  /* 0x000000750c757220 */ /* 0x042fe20000410000 */
[----:B------:R-:W-:-:S06]  /*3670*/  FMUL.FTZ R119, R12, R119 ;  /* 0x000000770c777220 */ /* 0x000fcc0000410000 */
[----:B------:R-:W1:Y:S01]  /*3680*/  MUFU.EX2 R15, R15 ;  /* 0x0000000f000f7308 */ /* 0x000e620000000800 */
[----:B0-----:R-:W-:Y:S01]  /*3690*/  FMUL.FTZ R9, R7, R66 ;  /* 0x0000004207097220 */ /* 0x001fe20000410000 */
[C---:B------:R-:W-:Y:S01]  /*36a0*/  FMUL.FTZ R7, R5.reuse, R74 ;  /* 0x0000004a05077220 */ /* 0x040fe20000410000 */
[----:B------:R-:W-:-:S03]  /*36b0*/  FMUL.FTZ R5, R5, R82 ;  /* 0x0000005205057220 */ /* 0x000fc60000410000 */
[----:B------:R-:W-:Y:S01]  /*36c0*/  FMUL.RZ R23, R7, 0.15915493667125701904 ;  /* 0x3e22f98307177820 */ /* 0x000fe2000040c000 */
[-C--:B------:R-:W-:Y:S01]  /*36d0*/  FMUL.FTZ R7, R112, R26.reuse ;  /* 0x0000001a70077220 */ /* 0x080fe20000410000 */
[C---:B------:R-:W-:Y:S01]  /*36e0*/  FFMA.FTZ R26, R111.reuse, R26, -R130 ;  /* 0x0000001a6f1a7223 */ /* 0x040fe20000010882 */
[----:B------:R-:W0:Y:S02]  /*36f0*/  MUFU.EX2 R8, R8 ;  /* 0x0000000800087308 */ /* 0x000e240000000800 */
[----:B------:R-:W-:Y:S01]  /*3700*/  FFMA.FTZ R7, R111, R22, R7 ;  /* 0x000000166f077223 */ /* 0x000fe20000010007 */
[----:B------:R-:W-:-:S03]  /*3710*/  FADD.FTZ R26, R77, R26 ;  /* 0x0000001a4d1a7221 */ /* 0x000fc60000010000 */
[----:B------:R-:W-:Y:S01]  /*3720*/  FADD.FTZ R7, RZ, R7 ;  /* 0x00000007ff077221 */ /* 0x000fe20000010000 */
[C---:B------:R-:W-:Y:S01]  /*3730*/  FMUL.FTZ R12, R114.reuse, R26 ;  /* 0x0000001a720c7220 */ /* 0x040fe20000410000 */
[----:B------:R-:W2:Y:S01]  /*3740*/  MUFU.EX2 R9, R9 ;  /* 0x0000000900097308 */ /* 0x000ea20000000800 */
[----:B-1----:R-:W-:Y:S01]  /*3750*/  FMUL.FTZ R116, R15, R116 ;  /* 0x000000740f747220 */ /* 0x002fe20000410000 */
[-C--:B------:R-:W-:Y:S01]  /*3760*/  FMUL.FTZ R13, R114, R7.reuse ;  /* 0x00000007720d7220 */ /* 0x080fe20000410000 */
[----:B------:R-:W-:Y:S01]  /*3770*/  FFMA.FTZ R12, R113, R7, R12 ;  /* 0x00000007710c7223 */ /* 0x000fe2000001000c */
[----:B------:R-:W-:Y:S01]  /*3780*/  FMUL.FTZ R115, R15, R115 ;  /* 0x000000730f737220 */ /* 0x000fe20000410000 */
[----:B------:R-:W-:Y:S01]  /*3790*/  FMUL.RZ R15, R5, 0.15915493667125701904 ;  /* 0x3e22f983050f7820 */ /* 0x000fe2000040c000 */
[----:B------:R-:W-:Y:S01]  /*37a0*/  FFMA.FTZ R26, R113, R26, -R13 ;  /* 0x0000001a711a7223 */ /* 0x000fe2000001080d */
[----:B------:R-:W-:Y:S01]  /*37b0*/  FADD.FTZ R12, RZ, R12 ;  /* 0x0000000cff0c7221 */ /* 0x000fe20000010000 */
[----:B------:R-:W1:Y:S01]  /*37c0*/  MUFU.EX2 R6, R6 ;  /* 0x0000000600067308 */ /* 0x000e620000000800 */
[C---:B0-----:R-:W-:Y:S01]  /*37d0*/  FMUL.FTZ R118, R8.reuse, R118 ;  /* 0x0000007608767220 */ /* 0x041fe20000410000 */
[----:B------:R-:W-:Y:S01]  /*37e0*/  FMUL.FTZ R121, R8, R121 ;  /* 0x0000007908797220 */ /* 0x000fe20000410000 */
[----:B------:R-:W-:Y:S01]  /*37f0*/  FADD.FTZ R26, R79, R26 ;  /* 0x0000001a4f1a7221 */ /* 0x000fe20000010000 */
[----:B------:R-:W-:-:S04]  /*3800*/  FMUL.FTZ R8, R116, R12 ;  /* 0x0000000c74087220 */ /* 0x000fc80000410000 */
[----:B------:R-:W0:Y:S01]  /*3810*/  MUFU.EX2 R10, R10 ;  /* 0x0000000a000a7308 */ /* 0x000e220000000800 */
[C---:B--2---:R-:W-:Y:S01]  /*3820*/  FMUL.FTZ R125, R9.reuse, R4 ;  /* 0x00000004097d7220 */ /* 0x044fe20000410000 */
[----:B------:R-:W-:Y:S01]  /*3830*/  FMUL.FTZ R126, R9, R126 ;  /* 0x0000007e097e7220 */ /* 0x000fe20000410000 */
[-C--:B------:R-:W-:Y:S01]  /*3840*/  FMUL.FTZ R9, R116, R26.reuse ;  /* 0x0000001a74097220 */ /* 0x080fe20000410000 */
[----:B------:R-:W-:-:S03]  /*3850*/  FFMA.FTZ R8, R115, R26, -R8 ;  /* 0x0000001a73087223 */ /* 0x000fc60000010808 */
[----:B------:R-:W-:Y:S01]  /*3860*/  FFMA.FTZ R9, R115, R12, R9 ;  /* 0x0000000c73097223 */ /* 0x000fe20000010009 */
[----:B------:R-:W-:Y:S01]  /*3870*/  MUFU.EX2 R134, R134 ;  /* 0x0000008600867308 */ /* 0x000fe20000000800 */
[----:B------:R-:W-:Y:S01]  /*3880*/  FADD.FTZ R8, R81, R8 ;  /* 0x0000000851087221 */ /* 0x000fe20000010000 */
[C---:B-1----:R-:W-:Y:S01]  /*3890*/  FMUL.FTZ R127, R6.reuse, R127 ;  /* 0x0000007f067f7220 */ /* 0x042fe20000410000 */
[----:B------:R-:W-:Y:S01]  /*38a0*/  FMUL.FTZ R128, R6, R128 ;  /* 0x0000008006807220 */ /* 0x000fe20000410000 */
[----:B------:R-:W-:Y:S01]  /*38b0*/  FADD.FTZ R4, RZ, R9 ;  /* 0x00000009ff047221 */ /* 0x000fe20000010000 */
[----:B------:R-:W-:-:S03]  /*38c0*/  FMUL.FTZ R6, R119, R8 ;  /* 0x0000000877067220 */ /* 0x000fc60000410000 */
[----:B------:R-:W-:Y:S01]  /*38d0*/  MUFU.COS R7, R15 ;  /* 0x0000000f00077308 */ /* 0x000fe20000000000 */
[-C--:B------:R-:W-:Y:S01]  /*38e0*/  FMUL.FTZ R9, R119, R4.reuse ;  /* 0x0000000477097220 */ /* 0x080fe20000410000 */
[C---:B------:R-:W-:Y:S01]  /*38f0*/  FFMA.FTZ R6, R117.reuse, R4, R6 ;  /* 0x0000000475067223 */ /* 0x040fe20000010006 */
[C---:B0-----:R-:W-:Y:S01]  /*3900*/  FMUL.FTZ R120, R10.reuse, R120 ;  /* 0x000000780a787220 */ /* 0x041fe20000410000 */
[----:B------:R-:W-:Y:S01]  /*3910*/  FMUL.FTZ R123, R10, R123 ;  /* 0x0000007b0a7b7220 */ /* 0x000fe20000410000 */
[----:B------:R-:W-:Y:S01]  /*3920*/  FFMA.FTZ R8, R117, R8, -R9 ;  /* 0x0000000875087223 */ /* 0x000fe20000010809 */
[----:B------:R-:W-:Y:S01]  /*3930*/  FADD.FTZ R10, RZ, R6 ;  /* 0x00000006ff0a7221 */ /* 0x000fe20000010000 */
[-C--:B------:R-:W-:Y:S01]  /*3940*/  FMUL.FTZ R4, R107, R104.reuse ;  /* 0x000000686b047220 */ /* 0x080fe20000410000 */
[----:B------:R-:W-:Y:S01]  /*3950*/  MUFU.SIN R5, R15 ;  /* 0x0000000f00057308 */ /* 0x000fe20000000400 */
[----:B------:R-:W-:Y:S01]  /*3960*/  FMUL.FTZ R6, R105, R104 ;  /* 0x0000006869067220 */ /* 0x000fe20000410000 */
[----:B------:R-:W-:Y:S01]  /*3970*/  FADD.FTZ R8, R83, R8 ;  /* 0x0000000853087221 */ /* 0x000fe20000010000 */
[----:B------:R-:W-:-:S05]  /*3980*/  FMUL.FTZ R9, R123, R10 ;  /* 0x0000000a7b097220 */ /* 0x000fca0000410000 */
[----:B------:R-:W0:Y:S08]  /*3990*/  MUFU.EX2 R11, R11 ;  /* 0x0000000b000b7308 */ /* 0x000e300000000800 */
[----:B------:R-:W-:Y:S08]  /*39a0*/  MUFU.SIN R131, R132 ;  /* 0x0000008400837308 */ /* 0x000ff00000000400 */
[----:B------:R1:W-:Y:S01]  /*39b0*/  MUFU.COS R129, R132 ;  /* 0x0000008400817308 */ /* 0x0003e20000000000 */
[C---:B0-----:R-:W-:Y:S01]  /*39c0*/  FMUL.FTZ R122, R11.reuse, R122 ;  /* 0x0000007a0b7a7220 */ /* 0x041fe20000410000 */
[----:B------:R-:W-:Y:S01]  /*39d0*/  FMUL.FTZ R124, R11, R124 ;  /* 0x0000007c0b7c7220 */ /* 0x000fe20000410000 */
[-C--:B------:R-:W-:Y:S01]  /*39e0*/  FMUL.FTZ R11, R123, R8.reuse ;  /* 0x000000087b0b7220 */ /* 0x080fe20000410000 */
[----:B------:R-:W-:-:S03]  /*39f0*/  FFMA.FTZ R8, R120, R8, -R9 ;  /* 0x0000000878087223 */ /* 0x000fc60000010809 */
[----:B------:R-:W-:Y:S01]  /*3a00*/  FFMA.FTZ R11, R120, R10, R11 ;  /* 0x0000000a780b7223 */ /* 0x000fe2000001000b */
[----:B------:R-:W-:Y:S01]  /*3a10*/  FADD.FTZ R10, R85, R8 ;  /* 0x00000008550a7221 */ /* 0x000fe20000010000 */
[C---:B-1----:R-:W-:Y:S01]  /*3a20*/  FMUL.FTZ R132, R134.reuse, R7 ;  /* 0x0000000786847220 */ /* 0x042fe20000410000 */
[----:B------:R-:W-:Y:S01]  /*3a30*/  FMUL.FTZ R134, R134, R5 ;  /* 0x0000000586867220 */ /* 0x000fe20000410000 */
[-C--:B------:R-:W-:Y:S01]  /*3a40*/  FFMA.FTZ R5, R105, R106.reuse, -R4 ;  /* 0x0000006a69057223 */ /* 0x080fe20000010804 */
[----:B------:R-:W-:Y:S01]  /*3a50*/  FFMA.FTZ R7, R107, R106, R6 ;  /* 0x0000006a6b077223 */ /* 0x000fe20000010006 */
[----:B------:R-:W-:Y:S01]  /*3a60*/  FADD.FTZ R11, RZ, R11 ;  /* 0x0000000bff0b7221 */ /* 0x000fe20000010000 */
[----:B------:R-:W-:Y:S01]  /*3a70*/  MUFU.EX2 R133, R133 ;  /* 0x0000008500857308 */ /* 0x000fe20000000800 */
[C---:B------:R-:W-:Y:S01]  /*3a80*/  FMUL.FTZ R9, R108.reuse, R5 ;  /* 0x000000056c097220 */ /* 0x040fe20000410000 */
[----:B------:R-:W-:-:S03]  /*3a90*/  FMUL.FTZ R4, R108, R7 ;  /* 0x000000076c047220 */ /* 0x000fc60000410000 */
[C---:B------:R-:W-:Y:S01]  /*3aa0*/  FFMA.FTZ R9, R0.reuse, R7, R9 ;  /* 0x0000000700097223 */ /* 0x040fe20000010009 */
[----:B------:R-:W-:Y:S01]  /*3ab0*/  FFMA.FTZ R4, R0, R5, -R4 ;  /* 0x0000000500047223 */ /* 0x000fe20000010804 */
[C---:B------:R-:W-:Y:S01]  /*3ac0*/  FMUL.FTZ R7, R121.reuse, R10 ;  /* 0x0000000a79077220 */ /* 0x040fe20000410000 */
[----:B------:R-:W-:Y:S01]  /*3ad0*/  FMUL.FTZ R5, R121, R11 ;  /* 0x0000000b79057220 */ /* 0x000fe20000410000 */
[C---:B------:R-:W-:Y:S01]  /*3ae0*/  FMUL.FTZ R6, R110.reuse, R9 ;  /* 0x000000096e067220 */ /* 0x040fe20000410000 */
        /* <DEDUP_REMOVED lines=8> */
[-C--:B------:R-:W-:Y:S01]  /*3b70*/  FMUL.FTZ R5, R112, R8.reuse ;  /* 0x0000000870057220 */ /* 0x080fe20000410000 */
[C---:B------:R-:W-:Y:S01]  /*3b80*/  FMUL.FTZ R11, R124.reuse, R9 ;  /* 0x000000097c0b7220 */ /* 0x040fe20000410000 */
[-C--:B------:R-:W-:Y:S01]  /*3b90*/  FMUL.FTZ R10, R124, R7.reuse ;  /* 0x000000077c0a7220 */ /* 0x080fe20000410000 */
[C---:B------:R-:W-:Y:S01]  /*3ba0*/  FFMA.FTZ R4, R111.reuse, R8, R4 ;  /* 0x000000086f047223 */ /* 0x040fe20000010004 */
[----:B------:R-:W-:Y:S01]  /*3bb0*/  FFMA.FTZ R5, R111, R6, -R5 ;  /* 0x000000066f057223 */ /* 0x000fe20000010805 */
[----:B------:R-:W-:Y:S01]  /*3bc0*/  FFMA.FTZ R8, R122, R7, -R11 ;  /* 0x000000077a087223 */ /* 0x000fe2000001080b */
[----:B------:R-:W0:Y:S01]  /*3bd0*/  MUFU.COS R130, R23 ;  /* 0x0000001700827308 */ /* 0x000e220000000000 */
[CC--:B------:R-:W-:Y:S01]  /*3be0*/  FMUL.FTZ R6, R114.reuse, R4.reuse ;  /* 0x0000000472067220 */ /* 0x0c0fe20000410000 */
[----:B------:R-:W-:Y:S01]  /*3bf0*/  FMUL.FTZ R7, R114, R5 ;  /* 0x0000000572077220 */ /* 0x000fe20000410000 */
[----:B------:R-:W-:Y:S01]  /*3c00*/  FFMA.FTZ R10, R122, R9, R10 ;  /* 0x000000097a0a7223 */ /* 0x000fe2000001000a */
[----:B------:R-:W-:Y:S01]  /*3c10*/  FADD.FTZ R8, R89, R8 ;  /* 0x0000000859087221 */ /* 0x000fe20000010000 */
[C---:B------:R-:W-:Y:S01]  /*3c20*/  FFMA.FTZ R6, R113.reuse, R5, -R6 ;  /* 0x0000000571067223 */ /* 0x040fe20000010806 */
[----:B------:R-:W-:Y:S01]  /*3c30*/  FFMA.FTZ R7, R113, R4, R7 ;  /* 0x0000000471077223 */ /* 0x000fe20000010007 */
[----:B------:R-:W-:Y:S01]  /*3c40*/  FADD.FTZ R10, RZ, R10 ;  /* 0x0000000aff0a7221 */ /* 0x000fe20000010000 */
[----:B------:R-:W1:Y:S01]  /*3c50*/  MUFU.SIN R14, R23 ;  /* 0x00000017000e7308 */ /* 0x000e620000000400 */
[----:B------:R-:W-:Y:S01]  /*3c60*/  FMUL.FTZ R12, R126, R8 ;  /* 0x000000087e0c7220 */ /* 0x000fe20000410000 */
[C---:B------:R-:W-:Y:S01]  /*3c70*/  FMUL.FTZ R4, R116.reuse, R6 ;  /* 0x0000000674047220 */ /* 0x040fe20000410000 */
[-C--:B------:R-:W-:Y:S01]  /*3c80*/  FMUL.FTZ R5, R116, R7.reuse ;  /* 0x0000000774057220 */ /* 0x080fe20000410000 */
[-C--:B------:R-:W-:Y:S01]  /*3c90*/  FMUL.FTZ R9, R126, R10.reuse ;  /* 0x0000000a7e097220 */ /* 0x080fe20000410000 */
[----:B------:R-:W-:Y:S01]  /*3ca0*/  FFMA.FTZ R12, R125, R10, R12 ;  /* 0x0000000a7d0c7223 */ /* 0x000fe2000001000c */
[C---:B------:R-:W-:Y:S01]  /*3cb0*/  FFMA.FTZ R4, R115.reuse, R7, R4 ;  /* 0x0000000773047223 */ /* 0x040fe20000010004 */
[----:B------:R-:W-:Y:S01]  /*3cc0*/  FFMA.FTZ R6, R115, R6, -R5 ;  /* 0x0000000673067223 */ /* 0x000fe20000010805 */
[----:B------:R-:W2:Y:S01]  /*3cd0*/  MUFU.EX2 R24, R27 ;  /* 0x0000001b00187308 */ /* 0x000ea20000000800 */
[----:B------:R-:W-:Y:S01]  /*3ce0*/  FFMA.FTZ R10, R125, R8, -R9 ;  /* 0x000000087d0a7223 */ /* 0x000fe20000010809 */
[----:B------:R-:W-:Y:S01]  /*3cf0*/  FADD.FTZ R12, RZ, R12 ;  /* 0x0000000cff0c7221 */ /* 0x000fe20000010000 */
[----:B------:R-:W-:Y:S01]  /*3d00*/  FMUL.FTZ R8, R119, R4 ;  /* 0x0000000477087220 */ /* 0x000fe20000410000 */
[----:B0-----:R-:W-:Y:S01]  /*3d10*/  FMUL.FTZ R130, R133, R130 ;  /* 0x0000008285827220 */ /* 0x001fe20000410000 */
[-C--:B------:R-:W-:Y:S01]  /*3d20*/  FMUL.FTZ R5, R119, R6.reuse ;  /* 0x0000000677057220 */ /* 0x080fe20000410000 */
[----:B------:R-:W-:Y:S01]  /*3d30*/  FADD.FTZ R10, R91, R10 ;  /* 0x0000000a5b0a7221 */ /* 0x000fe20000010000 */
[----:B------:R-:W-:Y:S01]  /*3d40*/  FFMA.FTZ R8, R117, R6, -R8 ;  /* 0x0000000675087223 */ /* 0x000fe20000010808 */
[----:B-1----:R-:W-:Y:S01]  /*3d50*/  FMUL.FTZ R133, R133, R14 ;  /* 0x0000000e85857220 */ /* 0x002fe20000410000 */
[C---:B------:R-:W-:Y:S01]  /*3d60*/  FMUL.FTZ R14, R128.reuse, R12 ;  /* 0x0000000c800e7220 */ /* 0x040fe20000410000 */
[----:B------:R-:W-:Y:S01]  /*3d70*/  FFMA.FTZ R5, R117, R4, R5 ;  /* 0x0000000475057223 */ /* 0x000fe20000010005 */
[----:B------:R-:W-:Y:S01]  /*3d80*/  FMUL.FTZ R13, R128, R10 ;  /* 0x0000000a800d7220 */ /* 0x000fe20000410000 */
[----:B------:R-:W-:Y:S01]  /*3d90*/  FMUL.FTZ R9, R123, R8 ;  /* 0x000000087b097220 */ /* 0x000fe20000410000 */
[----:B------:R-:W-:Y:S01]  /*3da0*/  FFMA.FTZ R11, R127, R10, -R14 ;  /* 0x0000000a7f0b7223 */ /* 0x000fe2000001080e */
[----:B------:R-:W-:Y:S01]  /*3db0*/  FMUL.FTZ R7, R123, R5 ;  /* 0x000000057b077220 */ /* 0x000fe20000410000 */
[----:B------:R-:W-:Y:S01]  /*3dc0*/  FFMA.FTZ R13, R127, R12, R13 ;  /* 0x0000000c7f0d7223 */ /* 0x000fe2000001000d */
[----:B--2---:R-:W-:Y:S01]  /*3dd0*/  FMUL.FTZ R131, R24, R131 ;  /* 0x0000008318837220 */ /* 0x004fe20000410000 */
[----:B------:R-:W-:Y:S01]  /*3de0*/  FADD.FTZ R6, R92, R11 ;  /* 0x0000000b5c067221 */ /* 0x000fe20000010000 */
[C---:B------:R-:W-:Y:S01]  /*3df0*/  FFMA.FTZ R9, R120.reuse, R5, R9 ;  /* 0x0000000578097223 */ /* 0x040fe20000010009 */
[----:B------:R-:W-:Y:S01]  /*3e00*/  FFMA.FTZ R7, R120, R8, -R7 ;  /* 0x0000000878077223 */ /* 0x000fe20000010807 */
[----:B------:R-:W-:Y:S01]  /*3e10*/  FADD.FTZ R8, RZ, R13 ;  /* 0x0000000dff087221 */ /* 0x000fe20000010000 */
[----:B------:R-:W-:Y:S01]  /*3e20*/  FMUL.FTZ R129, R24, R129 ;  /* 0x0000008118817220 */ /* 0x000fe20000410000 */
[----:B------:R-:W-:Y:S01]  /*3e30*/  FMUL.FTZ R10, R131, R6 ;  /* 0x00000006830a7220 */ /* 0x000fe20000410000 */
[C---:B------:R-:W-:Y:S01]  /*3e40*/  FMUL.FTZ R5, R121.reuse, R9 ;  /* 0x0000000979057220 */ /* 0x040fe20000410000 */
[-C--:B------:R-:W-:Y:S01]  /*3e50*/  FMUL.FTZ R4, R121, R7.reuse ;  /* 0x0000000779047220 */ /* 0x080fe20000410000 */
[-C--:B------:R-:W-:Y:S01]  /*3e60*/  FMUL.FTZ R11, R131, R8.reuse ;  /* 0x00000008830b7220 */ /* 0x080fe20000410000 */
[C---:B------:R-:W-:Y:S01]  /*3e70*/  FFMA.FTZ R10, R129.reuse, R8, R10 ;  /* 0x00000008810a7223 */ /* 0x040fe2000001000a */
        /* <DEDUP_REMOVED lines=12> */
[CC--:B------:R-:W-:Y:S01]  /*3f40*/  FMUL.FTZ R6, R126.reuse, R7.reuse ;  /* 0x000000077e067220 */ /* 0x0c0fe20000410000 */
[----:B------:R-:W-:Y:S01]  /*3f50*/  FMUL.FTZ R8, R126, R4 ;  /* 0x000000047e087220 */ /* 0x000fe20000410000 */
[----:B------:R-:W-:Y:S01]  /*3f60*/  FFMA.FTZ R5, R130, R10, R5 ;  /* 0x0000000a82057223 */ /* 0x000fe20000010005 */
[----:B------:R-:W-:Y:S01]  /*3f70*/  FADD.FTZ R11, R94, R11 ;  /* 0x0000000b5e0b7221 */ /* 0x000fe20000010000 */
[C---:B------:R-:W-:Y:S01]  /*3f80*/  FFMA.FTZ R6, R125.reuse, R4, -R6 ;  /* 0x000000047d067223 */ /* 0x040fe20000010806 */
[----:B------:R-:W-:Y:S01]  /*3f90*/  FFMA.FTZ R8, R125, R7, R8 ;  /* 0x000000077d087223 */ /* 0x000fe20000010008 */
[----:B------:R-:W-:Y:S01]  /*3fa0*/  FADD.FTZ R5, RZ, R5 ;  /* 0x00000005ff057221 */ /* 0x000fe20000010000 */
[----:B------:R-:W-:Y:S01]  /*3fb0*/  FMUL.FTZ R7, R134, R11 ;  /* 0x0000000b86077220 */ /* 0x000fe20000410000 */
[----:B------:R-:W-:-:S02]  /*3fc0*/  FMUL.FTZ R4, R128, R6 ;  /* 0x0000000680047220 */ /* 0x000fc40000410000 */
[-C--:B------:R-:W-:Y:S01]  /*3fd0*/  FMUL.FTZ R10, R134, R5.reuse ;  /* 0x00000005860a7220 */ /* 0x080fe20000410000 */
[----:B------:R-:W-:Y:S01]  /*3fe0*/  FFMA.FTZ R7, R132, R5, R7 ;  /* 0x0000000584077223 */ /* 0x000fe20000010007 */
[CC--:B------:R-:W-:Y:S01]  /*3ff0*/  FFMA.FTZ R4, R127.reuse, R8.reuse, R4 ;  /* 0x000000087f047223 */ /* 0x0c0fe20000010004 */
[----:B------:R-:W-:Y:S01]  /*4000*/  FMUL.FTZ R8, R128, R8 ;  /* 0x0000000880087220 */ /* 0x000fe20000410000 */
[----:B------:R-:W-:Y:S01]  /*4010*/  FFMA.FTZ R10, R132, R11, -R10 ;  /* 0x0000000b840a7223 */ /* 0x000fe2000001080a */
[----:B------:R-:W-:Y:S02]  /*4020*/  FADD.FTZ R136, RZ, R7 ;  /* 0x00000007ff887221 */ /* 0x000fe40000010000 */
[----:B------:R-:W-:Y:S01]  /*4030*/  FFMA.FTZ R8, R127, R6, -R8 ;  /* 0x000000067f087223 */ /* 0x000fe20000010808 */
[----:B------:R-:W-:Y:S01]  /*4040*/  FADD.FTZ R135, R95, R10 ;  /* 0x0000000a5f877221 */ /* 0x000fe20000010000 */
[C---:B------:R-:W-:Y:S01]  /*4050*/  FMUL.FTZ R6, R131.reuse, R4 ;  /* 0x0000000483067220 */ /* 0x040fe20000410000 */
[----:B------:R-:W0:Y:S01]  /*4060*/  SHFL.UP PT, R10, R136, 0x1, RZ ;  /* 0x04200000880a7989 */ /* 0x000e2200000e00ff */
[----:B------:R-:W-:-:S02]  /*4070*/  FMUL.FTZ R5, R131, R8 ;  /* 0x0000000883057220 */ /* 0x000fc40000410000 */
[C---:B------:R-:W-:Y:S02]  /*4080*/  FFMA.FTZ R6, R129.reuse, R8, -R6 ;  /* 0x0000000881067223 */ /* 0x040fe40000010806 */
[----:B------:R-:W1:Y:S01]  /*4090*/  SHFL.UP PT, R8, R135, 0x1, RZ ;  /* 0x0420000087087989 */ /* 0x000e6200000e00ff */
[----:B------:R-:W-:Y:S01]  /*40a0*/  FFMA.FTZ R5, R129, R4, R5 ;  /* 0x0000000481057223 */ /* 0x000fe20000010005 */
[C---:B------:R-:W-:Y:S01]  /*40b0*/  FMUL.FTZ R9, R133.reuse, R6 ;  /* 0x0000000685097220 */ /* 0x040fe20000410000 */
[----:B------:R-:W-:Y:S02]  /*40c0*/  MOV R4, R103 ;  /* 0x0000006700047202 */ /* 0x000fe40000000f00 */
        /* <DEDUP_REMOVED lines=9> */
[-C--:B0-----:R-:W-:Y:S02]  /*4160*/  FMUL.FTZ R5, R137, R10.reuse ;  /* 0x0000000a89057220 */ /* 0x081fe40000410000 */
[----:B------:R-:W2:Y:S01]  /*4170*/  LDG.E.64 R22, desc[UR16][R6.64] ;  /* 0x0000001006167981 */ /* 0x000ea2000c1e1b00 */
[----:B------:R-:W-:-:S03]  /*4180*/  FMUL.FTZ R10, R138, R10 ;  /* 0x0000000a8a0a7220 */ /* 0x000fc60000410000 */
[----:B------:R-:W0:Y:S01]  /*4190*/  SHFL.UP PT, R9, R138, 0x1, RZ ;  /* 0x042000008a097989 */ /* 0x000e2200000e00ff */
[-C--:B-1----:R-:W-:Y:S01]  /*41a0*/  FFMA.FTZ R5, R138, R8.reuse, R5 ;  /* 0x000000088a057223 */ /* 0x082fe20000010005 */
[----:B------:R-:W-:Y:S02]  /*41b0*/  FFMA.FTZ R10, R137, R8, -R10 ;  /* 0x00000008890a7223 */ /* 0x000fe4000001080a */
[----:B------:R-:W1:Y:S01]  /*41c0*/  SHFL.UP PT, R8, R137, 0x1, RZ ;  /* 0x0420000089087989 */ /* 0x000e6200000e00ff */
[----:B------:R-:W-:Y:S01]  /*41d0*/  @P1 FADD.FTZ R136, R136, R5 ;  /* 0x0000000588881221 */ /* 0x000fe20000010000 */
[----:B------:R-:W-:Y:S01]  /*41e0*/  @P1 FADD.FTZ R135, R135, R10 ;  /* 0x0000000a87871221 */ /* 0x000fe20000010000 */
[----:B------:R-:W-:-:S03]  /*41f0*/  MOV R5, R102 ;  /* 0x0000006600057202 */ /* 0x000fc60000000f00 */
[----:B------:R-:W4:Y:S04]  /*4200*/  SHFL.UP PT, R13, R136, 0x2, RZ ;  /* 0x04400000880d7989 */ /* 0x000f2800000e00ff */
[----:B------:R-:W5:Y:S04]  /*4210*/  SHFL.UP PT, R12, R135, 0x2, RZ ;  /* 0x04400000870c7989 */ /* 0x000f6800000e00ff */
[----:B------:R4:W2:Y:S01]  /*4220*/  LDG.E.64 R24, desc[UR16][R4.64] ;  /* 0x0000001004187981 */ /* 0x0008a2000c1e1b00 */
[-C--:B0-----:R-:W-:Y:S01]  /*4230*/  FMUL.FTZ R11, R137, R9.reuse ;  /* 0x00000009890b7220 */ /* 0x081fe20000410000 */
[----:B------:R-:W-:-:S03]  /*4240*/  FMUL.FTZ R10, R138, R9 ;  /* 0x000000098a0a7220 */ /* 0x000fc60000410000 */
[-C--:B-1----:R-:W-:Y:S01]  /*4250*/  @P1 FFMA.FTZ R138, R138, R8.reuse, R11 ;  /* 0x000000088a8a1223 */ /* 0x082fe2000001000b */
[----:B------:R-:W-:Y:S01]  /*4260*/  @P1 FFMA.FTZ R137, R137, R8, -R10 ;  /* 0x0000000889891223 */ /* 0x000fe2000001080a */
[----:B------:R-:W-:-:S03]  /*4270*/  ISETP.GE.AND P1, PT, R50, 0x2, PT ;  /* 0x000000023200780c */ /* 0x000fc60003f26270 */
[----:B------:R-:W0:Y:S01]  /*4280*/  SHFL.UP PT, R8, R138, 0x2, RZ ;  /* 0x044000008a087989 */ /* 0x000e2200000e00ff */
[----:B----4-:R-:W-:-:S03]  /*4290*/  FMUL.FTZ R5, R137, R13 ;  /* 0x0000000d89057220 */ /* 0x010fc60000410000 */
[----:B------:R-:W1:Y:S01]  /*42a0*/  SHFL.UP PT, R6, R137, 0x2, RZ ;  /* 0x0440000089067989 */ /* 0x000e6200000e00ff */
[C---:B------:R-:W-:Y:S01]  /*42b0*/  FMUL.FTZ R4, R138.reuse, R13 ;  /* 0x0000000d8a047220 */ /* 0x040fe20000410000 */
[----:B-----5:R-:W-:-:S03]  /*42c0*/  FFMA.FTZ R5, R138, R12, R5 ;  /* 0x0000000c8a057223 */ /* 0x020fc60000010005 */
[----:B------:R-:W-:Y:S01]  /*42d0*/  FFMA.FTZ R4, R137, R12, -R4 ;  /* 0x0000000c89047223 */ /* 0x000fe20000010804 */
[----:B------:R-:W-:-:S03]  /*42e0*/  @P1 FADD.FTZ R136, R136, R5 ;  /* 0x0000000588881221 */ /* 0x000fc60000010000 */
[----:B------:R-:W-:Y:S02]  /*42f0*/  @P1 FADD.FTZ R135, R135, R4 ;  /* 0x0000000487871221 */ /* 0x000fe40000010000 */
[----:B------:R-:W4:Y:S04]  /*4300*/  SHFL.UP PT, R9, R136, 0x4, RZ ;  /* 0x0480000088097989 */ /* 0x000f2800000e00ff */
[----:B------:R-:W5:Y:S01]  /*4310*/  SHFL.UP PT, R7, R135, 0x4, RZ ;  /* 0x0480000087077989 */ /* 0x000f6200000e00ff */
[-C--:B0-----:R-:W-:Y:S01]  /*4320*/  FMUL.FTZ R5, R137, R8.reuse ;  /* 0x0000000889057220 */ /* 0x081fe20000410000 */
[----:B------:R-:W-:-:S03]  /*4330*/  FMUL.FTZ R8, R138, R8 ;  /* 0x000000088a087220 */ /* 0x000fc60000410000 */
[-C--:B-1----:R-:W-:Y:S01]  /*4340*/  @P1 FFMA.FTZ R138, R138, R6.reuse, R5 ;  /* 0x000000068a8a1223 */ /* 0x082fe20000010005 */
[----:B------:R-:W-:-:S04]  /*4350*/  @P1 FFMA.FTZ R137, R137, R6, -R8 ;  /* 0x0000000689891223 */ /* 0x000fc80000010808 */
[----:B------:R-:W0:Y:S01]  /*4360*/  SHFL.UP PT, R5, R138, 0x4, RZ ;  /* 0x048000008a057989 */ /* 0x000e2200000e00ff */
[----:B------:R-:W-:-:S03]  /*4370*/  ISETP.GE.AND P1, PT, R50, 0x4, PT ;  /* 0x000000043200780c */ /* 0x000fc60003f26270 */
[----:B------:R-:W1:Y:S01]  /*4380*/  SHFL.UP PT, R4, R137, 0x4, RZ ;  /* 0x0480000089047989 */ /* 0x000e6200000e00ff */
[-C--:B----4-:R-:W-:Y:S01]  /*4390*/  FMUL.FTZ R11, R137, R9.reuse ;  /* 0x00000009890b7220 */ /* 0x090fe20000410000 */
[----:B------:R-:W-:-:S03]  /*43a0*/  FMUL.FTZ R6, R138, R9 ;  /* 0x000000098a067220 */ /* 0x000fc60000410000 */
[-C--:B-----5:R-:W-:Y:S01]  /*43b0*/  FFMA.FTZ R11, R138, R7.reuse, R11 ;  /* 0x000000078a0b7223 */ /* 0x0a0fe2000001000b */
[----:B------:R-:W-:-:S04]  /*43c0*/  FFMA.FTZ R6, R137, R7, -R6 ;  /* 0x0000000789067223 */ /* 0x000fc80000010806 */
[----:B------:R-:W-:Y:S01]  /*43d0*/  @P1 FADD.FTZ R136, R136, R11 ;  /* 0x0000000b88881221 */ /* 0x000fe20000010000 */
[----:B------:R-:W-:-:S04]  /*43e0*/  @P1 FADD.FTZ R135, R135, R6 ;  /* 0x0000000687871221 */ /* 0x000fc80000010000 */
[----:B------:R-:W4:Y:S01]  /*43f0*/  SHFL.UP PT, R9, R136, 0x8, RZ ;  /* 0x0500000088097989 */ /* 0x000f2200000e00ff */
[CC--:B0-----:R-:W-:Y:S01]  /*4400*/  FMUL.FTZ R7, R137.reuse, R5.reuse ;  /* 0x0000000589077220 */ /* 0x0c1fe20000410000 */
[C---:B------:R-:W-:Y:S02]  /*4410*/  FMUL.FTZ R6, R138.reuse, R5 ;  /* 0x000000058a067220 */ /* 0x040fe40000410000 */
[----:B------:R-:W0:Y:S01]  /*4420*/  SHFL.UP PT, R8, R135, 0x8, RZ ;  /* 0x0500000087087989 */ /* 0x000e2200000e00ff */
[-C--:B-1----:R-:W-:Y:S01]  /*4430*/  @P1 FFMA.FTZ R138, R138, R4.reuse, R7 ;  /* 0x000000048a8a1223 */ /* 0x082fe20000010007 */
[----:B------:R-:W-:-:S04]  /*4440*/  @P1 FFMA.FTZ R137, R137, R4, -R6 ;  /* 0x0000000489891223 */ /* 0x000fc80000010806 */
[----:B------:R-:W1:Y:S04]  /*4450*/  SHFL.UP PT, R5, R138, 0x8, RZ ;  /* 0x050000008a057989 */ /* 0x000e6800000e00ff */
[----:B------:R-:W5:Y:S01]  /*4460*/  SHFL.UP PT, R4, R137, 0x8, RZ ;  /* 0x0500000089047989 */ /* 0x000f6200000e00ff */
[----:B------:R-:W-:Y:S01]  /*4470*/  ISETP.GE.AND P1, PT, R50, 0x8, PT ;  /* 0x000000083200780c */ /* 0x000fe20003f26270 */
[-C--:B----4-:R-:W-:Y:S01]  /*4480*/  FMUL.FTZ R6, R138, R9.reuse ;  /* 0x000000098a067220 */ /* 0x090fe20000410000 */
[----:B------:R-:W-:-:S04]  /*4490*/  FMUL.FTZ R9, R137, R9 ;  /* 0x0000000989097220 */ /* 0x000fc80000410000 */
[-C--:B0-----:R-:W-:Y:S01]  /*44a0*/  FFMA.FTZ R9, R138, R8.reuse, R9 ;  /* 0x000000088a097223 */ /* 0x081fe20000010009 */
[----:B------:R-:W-:-:S06]  /*44b0*/  FFMA.FTZ R6, R137, R8, -R6 ;  /* 0x0000000889067223 */ /* 0x000fcc0000010806 */
[----:B------:R-:W-:Y:S01]  /*44c0*/  @P1 FADD.FTZ R136, R136, R9 ;  /* 0x0000000988881221 */ /* 0x000fe20000010000 */
[----:B------:R-:W-:Y:S01]  /*44d0*/  @P1 FADD.FTZ R135, R135, R6 ;  /* 0x0000000687871221 */ /* 0x000fe20000010000 */
[CC--:B-1----:R-:W-:Y:S01]  /*44e0*/  FMUL.FTZ R7, R137.reuse, R5.reuse ;  /* 0x0000000589077220 */ /* 0x0c2fe20000410000 */
[C---:B------:R-:W-:Y:S02]  /*44f0*/  FMUL.FTZ R6, R138.reuse, R5 ;  /* 0x000000058a067220 */ /* 0x040fe40000410000 */
[----:B------:R-:W0:Y:S01]  /*4500*/  SHFL.UP PT, R12, R136, 0x10, RZ ;  /* 0x06000000880c7989 */ /* 0x000e2200000e00ff */
[-C--:B-----5:R-:W-:Y:S01]  /*4510*/  @P1 FFMA.FTZ R138, R138, R4.reuse, R7 ;  /* 0x000000048a8a1223 */ /* 0x0a0fe20000010007 */
[----:B------:R-:W-:Y:S02]  /*4520*/  @P1 FFMA.FTZ R137, R137, R4, -R6 ;  /* 0x0000000489891223 */ /* 0x000fe40000010806 */
[----:B------:R-:W1:Y:S01]  /*4530*/  SHFL.UP PT, R5, R135, 0x10, RZ ;  /* 0x0600000087057989 */ /* 0x000e6200000e00ff */
[----:B------:R-:W4:Y:S03]  /*4540*/  S2UR UR6, SR_CgaCtaId ;  /* 0x00000000000679c3 */ /* 0x000f260000008800 */
[----:B------:R-:W5:Y:S04]  /*4550*/  SHFL.UP PT, R4, R138, 0x10, RZ ;  /* 0x060000008a047989 */ /* 0x000f6800000e00ff */
[----:B------:R-:W3:Y:S01]  /*4560*/  SHFL.UP PT, R13, R137, 0x10, RZ ;  /* 0x06000000890d7989 */ /* 0x000ee200000e00ff */
[----:B------:R-:W-:Y:S01]  /*4570*/  HFMA2 R8, -RZ, RZ, 1.875, 0 ;  /* 0x3f800000ff087431 */ /* 0x000fe200000001ff */
[----:B------:R-:W-:-:S02]  /*4580*/  CS2R R10, SRZ ;  /* 0x00000000000a7805 */ /* 0x000fc4000001ff00 */
[----:B------:R-:W-:Y:S02]  /*4590*/  MOV R9, RZ ;  /* 0x000000ff00097202 */ /* 0x000fe40000000f00 */
[----:B------:R-:W-:Y:S01]  /*45a0*/  ISETP.NE.AND P1, PT, R50, 0x1f, PT ;  /* 0x0000001f3200780c */ /* 0x000fe20003f25270 */
[----:B------:R-:W-:-:S03]  /*45b0*/  UMOV UR4, 0x400 ;  /* 0x0000040000047882 */ /* 0x000fc60000000000 */
[----:B------:R-:W3:Y:S01]  /*45c0*/  @P0 LDS.128 R8, [UR5] ;  /* 0x00000005ff080984 */ /* 0x000ee20008000c00 */
[-C--:B0-----:R-:W-:Y:S01]  /*45d0*/  FMUL.FTZ R6, R138, R12.reuse ;  /* 0x0000000c8a067220 */ /* 0x081fe20000410000 */
[----:B------:R-:W-:-:S03]  /*45e0*/  FMUL.FTZ R7, R137, R12 ;  /* 0x0000000c89077220 */ /* 0x000fc60000410000 */
        /* <DEDUP_REMOVED lines=21> */
[----:B0-----:R-:W-:-:S03]  /*4740*/  FSEL R15, R136, R15, !P1 ;  /* 0x0000000f880f7208 */ /* 0x001fc60004800000 */
[----:B------:R-:W0:Y:S01]  /*4750*/  SHFL.UP PT, R140, R137, 0x1, RZ ;  /* 0x04200000898c7989 */ /* 0x000e2200000e00ff */
[----:B------:R-:W-:-:S03]  /*4760*/  FSEL R14, R135, R14, !P1 ;  /* 0x0000000e870e7208 */ /* 0x000fc60004800000 */
[----:B------:R-:W3:Y:S04]  /*4770*/  SHFL.UP PT, R12, R15, 0x1, RZ ;  /* 0x042000000f0c7989 */ /* 0x000ee800000e00ff */
[----:B------:R-:W4:Y:S01]  /*4780*/  SHFL.UP PT, R136, R14, 0x1, RZ ;  /* 0x042000000e887989 */ /* 0x000f2200000e00ff */
[----:B-1----:R-:W-:Y:S02]  /*4790*/  @!P2 MOV R139, R9 ;  /* 0x00000009008ba202 */ /* 0x002fe40000000f00 */
[----:B0-----:R-:W-:Y:S02]  /*47a0*/  @!P2 MOV R140, R8 ;  /* 0x00000008008ca202 */ /* 0x001fe40000000f00 */
[----:B---3--:R-:W-:Y:S01]  /*47b0*/  @!P2 MOV R12, R11 ;  /* 0x0000000b000ca202 */ /* 0x008fe20000000f00 */
[-C--:B------:R-:W-:Y:S01]  /*47c0*/  @P3 FMUL.FTZ R142, R26, R139.reuse ;  /* 0x0000008b1a8e3220 */ /* 0x080fe20000410000 */
[----:B------:R-:W-:Y:S01]  /*47d0*/  @P3 FMUL.FTZ R139, R27, R139 ;  /* 0x0000008b1b8b3220 */ /* 0x000fe20000410000 */
[----:B----4-:R-:W-:-:S02]  /*47e0*/  @!P2 MOV R136, R10 ;  /* 0x0000000a0088a202 */ /* 0x010fc40000000f00 */
        /* <DEDUP_REMOVED lines=42> */
[----:B------:R-:W-:Y:S01]  /*4a90*/  FFMA.FTZ R110, R115, R108, -R110 ;  /* 0x0000006c736e7223 */ /* 0x000fe2000001086e */
[----:B--2---:R-:W-:Y:S01]  /*4aa0*/  FMUL.FTZ R109, R23, R25 ;  /* 0x00000019176d7220 */ /* 0x004fe20000410000 */
[----:B------:R-:W-:Y:S02]  /*4ab0*/  FFMA.FTZ R112, R115, R107, R116 ;  /* 0x0000006b73707223 */ /* 0x000fe40000010074 */
[----:B------:R-:W-:Y:S01]  /*4ac0*/  FADD.FTZ R110, R81, R110 ;  /* 0x0000006e516e7221 */ /* 0x000fe20000010000 */
[C---:B------:R-:W-:Y:S01]  /*4ad0*/  FMUL.FTZ R114, R22.reuse, R25 ;  /* 0x0000001916727220 */ /* 0x040fe20000410000 */
[----:B------:R-:W-:Y:S01]  /*4ae0*/  FFMA.FTZ R25, R22, R24, -R109 ;  /* 0x0000001816197223 */ /* 0x000fe2000001086d */
[----:B------:R-:W-:Y:S01]  /*4af0*/  FADD.FTZ R112, RZ, R112 ;  /* 0x00000070ff707221 */ /* 0x000fe20000010000 */
[----:B------:R-:W-:Y:S01]  /*4b00*/  FMUL.FTZ R22, R119, R110 ;  /* 0x0000006e77167220 */ /* 0x000fe20000410000 */
[----:B------:R-:W-:Y:S02]  /*4b10*/  FMUL.FTZ R109, R5, R11 ;  /* 0x0000000b056d7220 */ /* 0x000fe40000410000 */
[-C--:B------:R-:W-:Y:S01]  /*4b20*/  FMUL.FTZ R119, R119, R112.reuse ;  /* 0x0000007077777220 */ /* 0x080fe20000410000 */
[----:B------:R-:W-:Y:S01]  /*4b30*/  FFMA.FTZ R22, R117, R112, R22 ;  /* 0x0000007075167223 */ /* 0x000fe20000010016 */
[----:B------:R-:W-:Y:S01]  /*4b40*/  FFMA.FTZ R23, R23, R24, R114 ;  /* 0x0000001817177223 */ /* 0x000fe20000010072 */
[----:B------:R-:W-:Y:S01]  /*4b50*/  ISETP.NE.AND P1, PT, R35, RZ, PT ;  /* 0x000000ff2300720c */ /* 0x000fe20003f25270 */
[----:B------:R-:W-:Y:S01]  /*4b60*/  FFMA.FTZ R24, R117, R110, -R119 ;  /* 0x0000006e75187223 */ /* 0x000fe20000010877 */
[----:B------:R-:W-:Y:S01]  /*4b70*/  FADD.FTZ R22, RZ, R22 ;  /* 0x00000016ff167221 */ /* 0x000fe20000010000 */
[-C--:B------:R-:W-:Y:S01]  /*4b80*/  FFMA.FTZ R111, R4, R10.reuse, -R109 ;  /* 0x0000000a046f7223 */ /* 0x080fe2000001086d */
[C---:B------:R-:W-:Y:S01]  /*4b90*/  FMUL.FTZ R113, R5.reuse, R10 ;  /* 0x0000000a05717220 */ /* 0x040fe20000410000 */
[C---:B------:R-:W-:Y:S01]  /*4ba0*/  FMUL.FTZ R109, R5.reuse, R9 ;  /* 0x00000009056d7220 */ /* 0x040fe20000410000 */
[----:B------:R-:W-:Y:S01]  /*4bb0*/  FMUL.FTZ R10, R5, R8 ;  /* 0x00000008050a7220 */ /* 0x000fe20000410000 */
[----:B------:R-:W-:Y:S01]  /*4bc0*/  FADD.FTZ R24, R83, R24 ;  /* 0x0000001853187221 */ /* 0x000fe20000010000 */
[----:B------:R-:W-:-:S03]  /*4bd0*/  FMUL.FTZ R5, R123, R22 ;  /* 0x000000167b057220 */ /* 0x000fc60000410000 */
[-C--:B------:R-:W-:Y:S01]  /*4be0*/  FMUL.FTZ R123, R123, R24.reuse ;  /* 0x000000187b7b7220 */ /* 0x080fe20000410000 */
[----:B------:R-:W-:Y:S01]  /*4bf0*/  FFMA.FTZ R114, R120, R24, -R5 ;  /* 0x0000001878727223 */ /* 0x000fe20000010805 */
[C---:B------:R-:W-:Y:S01]  /*4c00*/  FFMA.FTZ R8, R4.reuse, R8, -R109 ;  /* 0x0000000804087223 */ /* 0x040fe2000001086d */
[C---:B------:R-:W-:Y:S01]  /*4c10*/  FFMA.FTZ R9, R4.reuse, R9, R10 ;  /* 0x0000000904097223 */ /* 0x040fe2000001000a */
        /* <DEDUP_REMOVED lines=17> */
.L_x_1650:
[----:B------:R-:W-:Y:S05]  /*4d30*/  BSYNC.RECONVERGENT B0 ;  /* 0x0000000000007941 */ /* 0x000fea0003800200 */
.L_x_1649:
[-C--:B------:R-:W-:Y:S01]  /*4d40*/  FMUL.FTZ R121, R121, R6.reuse ;  /* 0x0000000679797220 */ /* 0x080fe20000410000 */
[C---:B------:R-:W-:Y:S01]  /*4d50*/  FFMA.FTZ R15, R118.reuse, R6, R15 ;  /* 0x00000006760f7223 */ /* 0x040fe2000001000f */
[C---:B------:R-:W-:Y:S01]  /*4d60*/  FMUL.FTZ R12, R23.reuse, R12 ;  /* 0x0000000c170c7220 */ /* 0x040fe20000410000 */
[----:B0-----:R-:W-:Y:S01]  /*4d70*/  FMUL.FTZ R4, R23, R27 ;  /* 0x0000001b17047220 */ /* 0x001fe20000410000 */
[----:B------:R-:W-:Y:S01]  /*4d80*/  FFMA.FTZ R118, R118, R114, -R121 ;  /* 0x0000007276767223 */ /* 0x000fe20000010879 */
[----:B------:R-:W-:Y:S01]  /*4d90*/  FADD.FTZ R8, RZ, R15 ;  /* 0x0000000fff087221 */ /* 0x000fe20000010000 */
[----:B------:R-:W-:Y:S01]  /*4da0*/  FFMA.FTZ R12, R25, R0, -R12 ;  /* 0x00000000190c7223 */ /* 0x000fe2000001080c */
[----:B------:R-:W-:Y:S01]  /*4db0*/  FMUL.FTZ R14, R23, R14 ;  /* 0x0000000e170e7220 */ /* 0x000fe20000410000 */
[----:B------:R-:W-:Y:S01]  /*4dc0*/  FADD.FTZ R9, R87, R118 ;  /* 0x0000007657097221 */ /* 0x000fe20000010000 */
[C---:B------:R-:W-:Y:S01]  /*4dd0*/  FMUL.FTZ R5, R124.reuse, R8 ;  /* 0x000000087c057220 */ /* 0x040fe20000410000 */
[----:B------:R-:W-:Y:S01]  /*4de0*/  FFMA.FTZ R105, R25, R105, -R4 ;  /* 0x0000006919697223 */ /* 0x000fe20000010804 */
[----:B------:R-:W-:Y:S01]  /*4df0*/  FMUL.FTZ R4, R23, R107 ;  /* 0x0000006b17047220 */ /* 0x000fe20000410000 */
[-C--:B------:R-:W-:Y:S01]  /*4e00*/  FMUL.FTZ R7, R124, R9.reuse ;  /* 0x000000097c077220 */ /* 0x080fe20000410000 */
[C---:B------:R-:W-:Y:S01]  /*4e10*/  FFMA.FTZ R0, R122.reuse, R9, -R5 ;  /* 0x000000097a007223 */ /* 0x040fe20000010805 */
[C---:B------:R-:W-:Y:S01]  /*4e20*/  FFMA.FTZ R5, R25.reuse, R26, -R14 ;  /* 0x0000001a19057223 */ /* 0x040fe2000001080e */
[----:B------:R-:W-:Y:S01]  /*4e30*/  FFMA.FTZ R116, R25, R13, -R116 ;  /* 0x0000000d19747223 */ /* 0x000fe20000010874 */
[----:B------:R-:W-:Y:S01]  /*4e40*/  FFMA.FTZ R7, R122, R8, R7 ;  /* 0x000000087a077223 */ /* 0x000fe20000010007 */
[----:B------:R-:W-:Y:S01]  /*4e50*/  FADD.FTZ R11, R89, R0 ;  /* 0x00000000590b7221 */ /* 0x000fe20000010000 */
[----:B------:R-:W-:Y:S01]  /*4e60*/  FFMA.FTZ R76, R5, 2, R76 ;  /* 0x40000000054c7823 */ /* 0x000fe2000001004c */
[----:B------:R-:W-:Y:S01]  /*4e70*/  FFMA.FTZ R5, R25, R108, -R4 ;  /* 0x0000006c19057223 */ /* 0x000fe20000010804 */
[----:B------:R-:W-:Y:S01]  /*4e80*/  FADD.FTZ R10, RZ, R7 ;  /* 0x00000007ff0a7221 */ /* 0x000fe20000010000 */
[CC--:B------:R-:W-:Y:S01]  /*4e90*/  FMUL.FTZ R0, R126.reuse, R11.reuse ;  /* 0x0000000b7e007220 */ /* 0x0c0fe20000410000 */
[----:B------:R-:W-:Y:S01]  /*4ea0*/  FMUL.FTZ R22, R23, R22 ;  /* 0x0000001617167220 */ /* 0x000fe20000410000 */
[----:B------:R-:W-:Y:S01]  /*4eb0*/  FFMA.FTZ R78, R5, 2, R78 ;  /* 0x40000000054e7823 */ /* 0x000fe2000001004e */
[-C--:B------:R-:W-:Y:S01]  /*4ec0*/  FMUL.FTZ R126, R126, R10.reuse ;  /* 0x0000000a7e7e7220 */ /* 0x080fe20000410000 */
[----:B------:R-:W-:Y:S01]  /*4ed0*/  FFMA.FTZ R0, R125, R10, R0 ;  /* 0x0000000a7d007223 */ /* 0x000fe20000010000 */
[----:B------:R-:W-:Y:S01]  /*4ee0*/  FFMA.FTZ R55, R12, 2, R55 ;  /* 0x400000000c377823 */ /* 0x000fe20000010037 */
[----:B------:R-:W-:Y:S01]  /*4ef0*/  FMUL.FTZ R8, R23, R8 ;  /* 0x0000000817087220 */ /* 0x000fe20000410000 */
[----:B------:R-:W-:Y:S01]  /*4f00*/  FFMA.FTZ R126, R125, R11, -R126 ;  /* 0x0000000b7d7e7223 */ /* 0x000fe2000001087e */
[----:B------:R-:W-:Y:S01]  /*4f10*/  FADD.FTZ R15, RZ, R0 ;  /* 0x00000000ff0f7221 */ /* 0x000fe20000010000 */
[----:B------:R-:W-:Y:S01]  /*4f20*/  FMUL.FTZ R6, R23, R6 ;  /* 0x0000000617067220 */ /* 0x000fe20000410000 */
[----:B------:R-:W-:Y:S01]  /*4f30*/  FFMA.FTZ R7, R25, R9, -R8 ;  /* 0x0000000919077223 */ /* 0x000fe20000010808 */
[----:B------:R-:W-:Y:S01]  /*4f40*/  FADD.FTZ R13, R91, R126 ;  /* 0x0000007e5b0d7221 */ /* 0x000fe20000010000 */
[C---:B------:R-:W-:Y:S01]  /*4f50*/  FMUL.FTZ R0, R128.reuse, R15 ;  /* 0x0000000f80007220 */ /* 0x040fe20000410000 */
[----:B------:R-:W-:Y:S01]  /*4f60*/  FFMA.FTZ R6, R25, R114, -R6 ;  /* 0x0000007219067223 */ /* 0x000fe20000010806 */
[----:B------:R-:W-:Y:S01]  /*4f70*/  IADD3 R97, PT, PT, R97, 0x1, RZ ;  /* 0x0000000161617810 */ /* 0x000fe20007ffe0ff */
[-C--:B------:R-:W-:Y:S01]  /*4f80*/  FMUL.FTZ R128, R128, R13.reuse ;  /* 0x0000000d80807220 */ /* 0x080fe20000410000 */
[----:B------:R-:W-:Y:S01]  /*4f90*/  FFMA.FTZ R5, R127, R13, -R0 ;  /* 0x0000000d7f057223 */ /* 0x000fe20000010800 */
[----:B------:R-:W-:Y:S01]  /*4fa0*/  FFMA.FTZ R61, R6, 2, R61 ;  /* 0x40000000063d7823 */ /* 0x000fe2000001003d */
[----:B------:R-:W-:Y:S01]  /*4fb0*/  ISETP.NE.AND P1, PT, R97, RZ, PT ;  /* 0x000000ff6100720c */ /* 0x000fe20003f25270 */
[----:B------:R-:W-:Y:S01]  /*4fc0*/  FFMA.FTZ R128, R127, R15, R128 ;  /* 0x0000000f7f807223 */ /* 0x000fe20000010080 */
[----:B------:R-:W-:Y:S01]  /*4fd0*/  FADD.FTZ R27, R92, R5 ;  /* 0x000000055c1b7221 */ /* 0x000fe20000010000 */
[----:B------:R-:W-:Y:S01]  /*4fe0*/  FFMA.FTZ R5, R25, R24, -R22 ;  /* 0x0000001819057223 */ /* 0x000fe20000010816 */
[----:B------:R-:W-:Y:S01]  /*4ff0*/  FFMA.FTZ R84, R7, 2, R84 ;  /* 0x4000000007547823 */ /* 0x000fe20000010054 */
[----:B------:R-:W-:Y:S01]  /*5000*/  FADD.FTZ R128, RZ, R128 ;  /* 0x00000080ff807221 */ /* 0x000fe20000010000 */
[-C--:B------:R-:W-:Y:S01]  /*5010*/  FMUL.FTZ R4, R131, R27.reuse ;  /* 0x0000001b83047220 */ /* 0x080fe20000410000 */
[----:B------:R-:W-:Y:S01]  /*5020*/  FFMA.FTZ R80, R5, 2, R80 ;  /* 0x4000000005507823 */ /* 0x000fe20000010050 */
[----:B------:R-:W-:Y:S01]  /*5030*/  FMUL.FTZ R106, R23, R106 ;  /* 0x0000006a176a7220 */ /* 0x000fe20000410000 */
[-C--:B------:R-:W-:Y:S01]  /*5040*/  FMUL.FTZ R0, R131, R128.reuse ;  /* 0x0000008083007220 */ /* 0x080fe20000410000 */
[-C--:B------:R-:W-:Y:S01]  /*5050*/  FFMA.FTZ R4, R129, R128.reuse, R4 ;  /* 0x0000008081047223 */ /* 0x080fe20000010004 */
[C---:B------:R-:W-:Y:S01]  /*5060*/  FMUL.FTZ R6, R23.reuse, R128 ;  /* 0x0000008017067220 */ /* 0x040fe20000410000 */
[----:B------:R-:W-:Y:S01]  /*5070*/  FMUL.FTZ R112, R23, R112 ;  /* 0x0000007017707220 */ /* 0x000fe20000410000 */
[-C--:B------:R-:W-:Y:S01]  /*5080*/  FFMA.FTZ R0, R129, R27.reuse, -R0 ;  /* 0x0000001b81007223 */ /* 0x080fe20000010800 */
[----:B------:R-:W-:Y:S01]  /*5090*/  FADD.FTZ R12, RZ, R4 ;  /* 0x00000004ff0c7221 */ /* 0x000fe20000010000 */
[----:B------:R-:W-:Y:S01]  /*50a0*/  FFMA.FTZ R6, R25, R27, -R6 ;  /* 0x0000001b19067223 */ /* 0x000fe20000010806 */
[----:B------:R-:W-:Y:S01]  /*50b0*/  FMUL.FTZ R4, R23, R10 ;  /* 0x0000000a17047220 */ /* 0x000fe20000410000 */
[----:B------:R-:W-:Y:S01]  /*50c0*/  FADD.FTZ R8, R93, R0 ;  /* 0x000000005d087221 */ /* 0x000fe20000010000 */
[----:B------:R-:W-:Y:S01]  /*50d0*/  FMUL.FTZ R5, R133, R12 ;  /* 0x0000000c85057220 */ /* 0x000fe20000410000 */
[----:B------:R-:W-:Y:S01]  /*50e0*/  FFMA.FTZ R65, R6, 2, R65 ;  /* 0x4000000006417823 */ /* 0x000fe20000010041 */
[----:B------:R-:W-:Y:S01]  /*50f0*/  FFMA.FTZ R4, R25, R11, -R4 ;  /* 0x0000000b19047223 */ /* 0x000fe20000010804 */
[-C--:B------:R-:W-:Y:S01]  /*5100*/  FMUL.FTZ R133, R133, R8.reuse ;  /* 0x0000000885857220 */ /* 0x080fe20000410000 */
[----:B------:R-:W-:Y:S01]  /*5110*/  FFMA.FTZ R5, R130, R8, -R5 ;  /* 0x0000000882057223 */ /* 0x000fe20000010805 */
[----:B------:R-:W-:Y:S01]  /*5120*/  FMUL.FTZ R0, R23, R15 ;  /* 0x0000000f17007220 */ /* 0x000fe20000410000 */
[----:B------:R-:W-:Y:S01]  /*5130*/  FFMA.FTZ R63, R4, 2, R63 ;  /* 0x40000000043f7823 */ /* 0x000fe2000001003f */
[-C--:B------:R-:W-:Y:S01]  /*5140*/  FFMA.FTZ R133, R130, R12.reuse, R133 ;  /* 0x0000000c82857223 */ /* 0x080fe20000010085 */
[----:B------:R-:W-:Y:S01]  /*5150*/  FADD.FTZ R9, R94, R5 ;  /* 0x000000055e097221 */ /* 0x000fe20000010000 */
[----:B------:R-:W-:Y:S01]  /*5160*/  FFMA.FTZ R7, R25, R13, -R0 ;  /* 0x0000000d19077223 */ /* 0x000fe20000010800 */
[----:B------:R-:W-:Y:S01]  /*5170*/  FMUL.FTZ R0, R23, R12 ;  /* 0x0000000c17007220 */ /* 0x000fe20000410000 */
[----:B------:R-:W-:Y:S01]  /*5180*/  FADD.FTZ R133, RZ, R133 ;  /* 0x00000085ff857221 */ /* 0x000fe20000010000 */
[----:B------:R-:W-:Y:S01]  /*5190*/  FMUL.FTZ R5, R134, R9 ;  /* 0x0000000986057220 */ /* 0x000fe20000410000 */
[C---:B------:R-:W-:Y:S01]  /*51a0*/  FFMA.FTZ R106, R25.reuse, R104, -R106 ;  /* 0x00000068196a7223 */ /* 0x040fe2000001086a */
[----:B------:R-:W-:Y:S01]  /*51b0*/  FFMA.FTZ R112, R25, R110, -R112 ;  /* 0x0000006e19707223 */ /* 0x000fe20000010870 */
[-C--:B------:R-:W-:Y:S01]  /*51c0*/  FMUL.FTZ R4, R23, R133.reuse ;  /* 0x0000008517047220 */ /* 0x080fe20000410000 */
[-C--:B------:R-:W-:Y:S01]  /*51d0*/  FFMA.FTZ R6, R132, R133.reuse, R5 ;  /* 0x0000008584067223 */ /* 0x080fe20000010005 */
[----:B------:R-:W-:Y:S01]  /*51e0*/  FMUL.FTZ R5, R134, R133 ;  /* 0x0000008586057220 */ /* 0x000fe20000410000 */
[----:B------:R-:W-:Y:S01]  /*51f0*/  LEA R103, P2, R16, R103, 0x3 ;  /* 0x0000006710677211 */ /* 0x000fe200078418ff */
[CC--:B------:R-:W-:Y:S01]  /*5200*/  FFMA.FTZ R4, R25.reuse, R9.reuse, -R4 ;  /* 0x0000000919047223 */ /* 0x0c0fe20000010804 */
[----:B------:R-:W-:Y:S01]  /*5210*/  FADD.FTZ R6, RZ, R6 ;  /* 0x00000006ff067221 */ /* 0x000fe20000010000 */
[----:B------:R-:W-:Y:S01]  /*5220*/  FFMA.FTZ R132, R132, R9, -R5 ;  /* 0x0000000984847223 */ /* 0x000fe20000010805 */
[----:B------:R-:W-:Y:S01]  /*5230*/  FFMA.FTZ R5, R25, R8, -R0 ;  /* 0x0000000819057223 */ /* 0x000fe20000010800 */
[----:B------:R-:W-:Y:S01]  /*5240*/  LEA R101, P3, R18, R101, 0x3 ;  /* 0x0000006512657211 */ /* 0x000fe200078618ff */
[----:B------:R-:W-:Y:S01]  /*5250*/  FMUL.FTZ R6, R23, R6 ;  /* 0x0000000617067220 */ /* 0x000fe20000410000 */
[----:B------:R-:W-:Y:S01]  /*5260*/  FADD.FTZ R132, R95, R132 ;  /* 0x000000845f847221 */ /* 0x000fe20000010000 */
[----:B------:R-:W-:Y:S01]  /*5270*/  LEA R99, P4, R20, R99, 0x3 ;  /* 0x0000006314637211 */ /* 0x000fe200078818ff */
[----:B------:R-:W-:Y:S01]  /*5280*/  UIADD3 UR5, UPT, UPT, UR5, 0x10, URZ ;  /* 0x0000001005057890 */ /* 0x000fe2000fffe0ff */
        /* <DEDUP_REMOVED lines=14> */
.L_x_1648:
        /* <DEDUP_REMOVED lines=18> */
[----:B------:R-:W-:Y:S01]  /*5490*/  STS.128 [R52], R56 ;  /* 0x0000003834007388 */ /* 0x000fe20000000c00 */
        /* <DEDUP_REMOVED lines=18> */
.L_x_1653:
        /* <DEDUP_REMOVED lines=12> */
.L_x_5038:


//--------------------- .text._Z25selective_scan_fwd_kernelI32Selective_Scan_fwd_kernel_traitsILi32ELi16ELi1ELb1ELb0ELb0ELb1EN3c104HalfENS1_7complexIfEEEEv13SSMParamsBase --------------------------
	.section	.text._Z25selective_scan_fwd_kernelI32Selective_Scan_fwd_kernel_traitsILi32ELi16ELi1ELb1ELb0ELb0ELb1EN3c104HalfENS1_7complexIfEEEEv13SSMParamsBase,"ax",@progbits
	.align	128
        .global         _Z25selective_scan_fwd_kernelI32Selective_Scan_fwd_kernel_traitsILi32ELi16ELi1ELb1ELb0ELb0ELb1EN3c104HalfENS1_7complexIfEEEEv13SSMParamsBase
        .type           _Z25selective_scan_fwd_kernelI32Selective_Scan_fwd_kernel_traitsILi32ELi16ELi1ELb1ELb0ELb0ELb1EN3c104HalfENS1_7complexIfEEEEv13SSMParamsBase,@function
        .size           _Z25selective_scan_fwd_kernelI32Selective_Scan_fwd_kernel_traitsILi32ELi16ELi1ELb1ELb0ELb0ELb1EN3c104HalfENS1_7complexIfEEEEv13SSMParamsBase,(.L_x_5039 - _Z25selective_scan_fwd_kernelI32Selective_Scan_fwd_kernel_traitsILi32ELi16ELi1ELb1ELb0ELb0ELb1EN3c104HalfENS1_7complexIfEEEEv13SSMParamsBase)
        .other          _Z25selective_scan_fwd_kernelI32Selective_Scan_fwd_kernel_traitsILi32ELi16ELi1ELb1ELb0ELb0ELb1EN3c104HalfENS1_7complexIfEEEEv13SSMParamsBase,@"STO_CUDA_ENTRY STV_DEFAULT"
_Z25selective_scan_fwd_kernelI32Selective_Scan_fwd_kernel_traitsILi32ELi16ELi1ELb1ELb0ELb0ELb1EN3c104HalfENS1_7complexIfEEEEv13SSMParamsBase:
.text._Z25selective_scan_fwd_kernelI32Selective_Scan_fwd_kernel_traitsILi32ELi16ELi1ELb1ELb0ELb0ELb1EN3c104HalfENS1_7complexIfEEEEv13SSMParamsBase:
        /* <DEDUP_REMOVED lines=39> */
[----:B------:R-:W2:Y:S01]  /*0270*/  LDCU UR4, c[0x0][0x38c] ;  /* 0x00007180ff0477ac */ /* 0x000ea20008000800 */
[----:B------:R-:W-:-:S02]  /*0280*/  MOV R5, UR8 ;  /* 0x0000000800057c02 */ /* 0x000fc40008000f00 */
[----:B------:R-:W-:Y:S01]  /*0290*/  MOV R44, RZ ;  /* 0x000000ff002c7202 */ /* 0x000fe20000000f00 */
[----:B------:R-:W1:Y:S01]  /*02a0*/  LDCU.64 UR8, c[0x0][0x3a0] ;  /* 0x00007400ff0877ac */ /* 0x000e620008000a00 */
[C---:B------:R-:W-:Y:S01]  /*02b0*/  IMAD.WIDE.U32 R2, R28.reuse, UR10, R2 ;  /* 0x0000000a1c027c25 */ /* 0x040fe2000f8e0002 */
[----:B------:R-:W2:Y:S03]  /*02c0*/  LDC.64 R16, c[0x0][0x448] ;  /* 0x00011200ff107b82 */ /* 0x000ea60000000a00 */
[----:B------:R-:W-:Y:S01]  /*02d0*/  IMAD R43, R28, UR11, R3 ;  /* 0x0000000b1c2b7c24 */ /* 0x000fe2000f8e0203 */
[----:B----4-:R-:W-:Y:S01]  /*02e0*/  LEA R42, P0, R2, R6, 0x1 ;  /* 0x00000006022a7211 */ /* 0x010fe200078008ff */
[----:B------:R-:W-:-:S03]  /*02f0*/  IMAD.WIDE.U32 R4, R28, UR14, R4 ;  /* 0x0000000e1c047c25 */ /* 0x000fc6000f8e0004 */
[----:B------:R-:W4:Y:S01]  /*0300*/  LDC.64 R18, c[0x0][0x440] ;  /* 0x00011000ff127b82 */ /* 0x000f220000000a00 */
[----:B0-----:R-:W-:Y:S01]  /*0310*/  IMAD R0, R11, UR18, R28 ;  /* 0x000000120b007c24 */ /* 0x001fe2000f8e021c */
[----:B------:R-:W-:Y:S01]  /*0320*/  LEA.HI.X R43, R2, R7, R43, 0x1, P0 ;  /* 0x00000007022b7211 */ /* 0x000fe200000f0c2b */
[----:B---3--:R-:W-:Y:S01]  /*0330*/  IMAD.WIDE.U32 R2, R28, UR12, RZ ;  /* 0x0000000c1c027c25 */ /* 0x008fe2000f8e00ff */
[----:B-1----:R-:W-:-:S03]  /*0340*/  LEA R40, P0, R4, R8, 0x1 ;  /* 0x0000000804287211 */ /* 0x002fc600078008ff */
[----:B------:R-:W-:Y:S01]  /*0350*/  IMAD R0, R0, R13, RZ ;  /* 0x0000000d00007224 */ /* 0x000fe200078e02ff */
[----:B------:R-:W0:Y:S01]  /*0360*/  S2UR UR5, SR_CgaCtaId ;  /* 0x00000000000579c3 */ /* 0x000e220000008800 */
[C---:B------:R-:W-:Y:S02]  /*0370*/  IMAD R41, R28.reuse, UR15, R5 ;  /* 0x0000000f1c297c24 */ /* 0x040fe4000f8e0205 */
[----:B------:R-:W-:-:S03]  /*0380*/  IMAD.WIDE.U32 R36, R28, UR6, RZ ;  /* 0x000000061c247c25 */ /* 0x000fc6000f8e00ff */
[----:B------:R-:W-:Y:S01]  /*0390*/  LEA.HI.X R41, R4, R9, R41, 0x1, P0 ;  /* 0x0000000904297211 */ /* 0x000fe200000f0c29 */
[----:B------:R-:W-:Y:S01]  /*03a0*/  IMAD.WIDE.U32 R6, R28, UR8, RZ ;  /* 0x000000081c067c25 */ /* 0x000fe2000f8e00ff */
[----:B--2---:R-:W-:Y:S02]  /*03b0*/  LEA R32, P0, R2, R14, 0x3 ;  /* 0x0000000e02207211 */ /* 0x004fe400078018ff */
[----:B------:R-:W-:Y:S01]  /*03c0*/  LEA R33, P1, R36, R16, 0x3 ;  /* 0x0000001024217211 */ /* 0x000fe200078218ff */
[----:B------:R-:W-:Y:S01]  /*03d0*/  IMAD R38, R0, UR4, RZ ;  /* 0x0000000400267c24 */ /* 0x000fe2000f8e02ff */
[----:B------:R-:W-:Y:S01]  /*03e0*/  SHF.L.U32 R0, R31, 0x1, RZ ;  /* 0x000000011f007819 */ /* 0x000fe200000006ff */
[C---:B------:R-:W-:Y:S01]  /*03f0*/  IMAD R35, R28.reuse, UR13, R3 ;  /* 0x0000000d1c237c24 */ /* 0x040fe2000f8e0203 */
[----:B------:R-:W-:Y:S01]  /*0400*/  UMOV UR4, 0x400 ;  /* 0x0000040000047882 */ /* 0x000fe20000000000 */
[----:B------:R-:W-:Y:S01]  /*0410*/  IMAD R3, R28, UR7, R37 ;  /* 0x000000071c037c24 */ /* 0x000fe2000f8e0225 */
[----:B----4-:R-:W-:Y:S01]  /*0420*/  LEA R34, P2, R6, R18, 0x3 ;  /* 0x0000001206227211 */ /* 0x010fe200078418ff */
[----:B------:R-:W-:Y:S01]  /*0430*/  IMAD R37, R28, UR9, R7 ;  /* 0x000000091c257c24 */ /* 0x000fe2000f8e0207 */
[----:B------:R-:W-:Y:S01]  /*0440*/  LOP3.LUT R0, R0, 0x7c0, RZ, 0xc0, !PT ;  /* 0x000007c000007812 */ /* 0x000fe200078ec0ff */
[----:B------:R-:W1:Y:S01]  /*0450*/  LDCU.U8 UR7, c[0x0][0x39e] ;  /* 0x000073c0ff0777ac */ /* 0x000e620008000000 */
[----:B------:R-:W-:-:S02]  /*0460*/  LEA.HI.X R35, R2, R15, R35, 0x3, P0 ;  /* 0x0000000f02237211 */ /* 0x000fc400000f1c23 */
[----:B------:R-:W-:Y:S02]  /*0470*/  LEA.HI.X R36, R36, R17, R3, 0x3, P1 ;  /* 0x0000001124247211 */ /* 0x000fe400008f1c03 */
[----:B------:R-:W-:Y:S01]  /*0480*/  LEA.HI.X R37, R6, R19, R37, 0x3, P2 ;  /* 0x0000001306257211 */ /* 0x000fe200010f1c25 */
[----:B0-----:R-:W-:Y:S01]  /*0490*/  ULEA UR4, UR5, UR4, 0x18 ;  /* 0x0000000405047291 */ /* 0x001fe2000f8ec0ff */
[----:B------:R-:W-:-:S11]  /*04a0*/  LOP3.LUT R39, R0, 0x1f, R31, 0xf8, !PT ;  /* 0x0000001f00277812 */ /* 0x000fd600078ef81f */
.L_x_1690:
        /* <DEDUP_REMOVED lines=73> */
.L_x_1655:
[----:B------:R-:W-:Y:S05]  /*0940*/  BSYNC.RECONVERGENT B0 ;  /* 0x0000000000007941 */ /* 0x000fea0003800200 */
.L_x_1654:
        /* <DEDUP_REMOVED lines=37> */
.L_x_1657:
[----:B------:R-:W-:Y:S05]  /*0ba0*/  BSYNC.RECONVERGENT B0 ;  /* 0x0000000000007941 */ /* 0x000fea0003800200 */
.L_x_1656:
        /* <DEDUP_REMOVED lines=35> */
.L_x_1659:
[----:B------:R-:W-:Y:S05]  /*0de0*/  BSYNC.RECONVERGENT B0 ;  /* 0x0000000000007941 */ /* 0x000fea0003800200 */
.L_x_1658:
        /* <DEDUP_REMOVED lines=37> */
.L_x_1661:
[----:B------:R-:W-:Y:S05]  /*1040*/  BSYNC.RECONVERGENT B0 ;  /* 0x0000000000007941 */ /* 0x000fea0003800200 */
.L_x_1660:
        /* <DEDUP_REMOVED lines=35> */
.L_x_1663:
[----:B------:R-:W-:Y:S05]  /*1280*/  BSYNC.RECONVERGENT B0 ;  /* 0x0000000000007941 */ /* 0x000fea0003800200 */
.L_x_1662:
        /* <DEDUP_REMOVED lines=41> */
.L_x_1665:
[----:B------:R-:W-:Y:S05]  /*1520*/  BSYNC.RECONVERGENT B0 ;  /* 0x0000000000007941 */ /* 0x000fea0003800200 */
.L_x_1664:
        /* <DEDUP_REMOVED lines=39> */
.L_x_1667:
[----:B------:R-:W-:Y:S05]  /*17a0*/  BSYNC.RECONVERGENT B0 ;  /* 0x0000000000007941 */ /* 0x000fea0003800200 */
.L_x_1666:
        /* <DEDUP_REMOVED lines=41> */
.L_x_1669:
[----:B------:R-:W-:Y:S05]  /*1a40*/  BSYNC.RECONVERGENT B0 ;  /* 0x0000000000007941 */ /* 0x000fea0003800200 */
.L_x_1668:
        /* <DEDUP_REMOVED lines=39> */
.L_x_1671:
[----:B------:R-:W-:Y:S05]  /*1cc0*/  BSYNC.RECONVERGENT B0 ;  /* 0x0000000000007941 */ /* 0x000fea0003800200 */
.L_x_1670:
        /* <DEDUP_REMOVED lines=41> */
.L_x_1673:
[----:B------:R-:W-:Y:S05]  /*1f60*/  BSYNC.RECONVERGENT B0 ;  /* 0x0000000000007941 */ /* 0x000fea0003800200 */
.L_x_1672:
        /* <DEDUP_REMOVED lines=39> */
.L_x_1675:
[----:B------:R-:W-:Y:S05]  /*21e0*/  BSYNC.RECONVERGENT B0 ;  /* 0x0000000000007941 */ /* 0x000fea0003800200 */
.L_x_1674:
        /* <DEDUP_REMOVED lines=44> */
.L_x_1677:
[----:B------:R-:W-:Y:S05]  /*24b0*/  BSYNC.RECONVERGENT B0 ;  /* 0x0000000000007941 */ /* 0x000fea0003800200 */
.L_x_1676:
        /* <DEDUP_REMOVED lines=32> */
.L_x_1679:
[----:B------:R-:W-:Y:S05]  /*26c0*/  BSYNC.RECONVERGENT B0 ;  /* 0x0000000000007941 */ /* 0x000fea0003800200 */
.L_x_1678:
        /* <DEDUP_REMOVED lines=32> */
.L_x_1681:
[----:B------:R-:W-:Y:S05]  /*28d0*/  BSYNC.RECONVERGENT B0 ;  /* 0x0000000000007941 */ /* 0x000fea0003800200 */
.L_x_1680:
        /* <DEDUP_REMOVED lines=32> */
.L_x_1683:
[----:B------:R-:W-:Y:S05]  /*2ae0*/  BSYNC.RECONVERGENT B0 ;  /* 0x0000000000007941 */ /* 0x000fea0003800200 */
.L_x_1682:
        /* <DEDUP_REMOVED lines=32> */
.L_x_1685:
[----:B------:R-:W-:Y:S05]  /*2cf0*/  BSYNC.RECONVERGENT B0 ;  /* 0x0000000000007941 */ /* 0x000fea0003800200 */
.L_x_1684:
        /* <DEDUP_REMOVED lines=38> */
.L_x_1689:
        /* <DEDUP_REMOVED lines=477> */
.L_x_1688:
[----:B------:R-:W-:Y:S05]  /*4d30*/  BSYNC.RECONVERGENT B0 ;  /* 0x0000000000007941 */ /* 0x000fea0003800200 */
.L_x_1687:
[-C--:B------:R-:W-:Y:S01]  /*4d40*/  FMUL.FTZ R121, R121, R6.reuse ;  /* 0x0000000679797220 */ /* 0x080fe20000410000 */
[C---:B------:R-:W-:Y:S01]  /*4d50*/  FFMA.FTZ R15, R118.reuse, R6, R15 ;  /* 0x00000006760f7223 */ /* 0x040fe2000001000f */
[----:B------:R-:W-:Y:S01]  /*4d60*/  FMUL.FTZ R12, R23, R12 ;  /* 0x0000000c170c7220 */ /* 0x000fe20000410000 */
[C---:B------:R-:W-:Y:S01]  /*4d70*/  FFMA.FTZ R116, R25.reuse, R13, -R116 ;  /* 0x0000000d19747223 */ /* 0x040fe20000010874 */
[----:B------:R-:W-:Y:S01]  /*4d80*/  FFMA.FTZ R118, R118, R114, -R121 ;  /* 0x0000007276767223 */ /* 0x000fe20000010879 */
[----:B0-----:R-:W-:Y:S01]  /*4d90*/  FADD.FTZ R8, RZ, R15 ;  /* 0x0000000fff087221 */ /* 0x001fe20000010000 */
[----:B------:R-:W-:Y:S01]  /*4da0*/  FFMA.FTZ R12, R25, R0, -R12 ;  /* 0x00000000190c7223 */ /* 0x000fe2000001080c */
[----:B------:R-:W-:Y:S01]  /*4db0*/  FMUL.FTZ R4, R23, R27 ;  /* 0x0000001b17047220 */ /* 0x000fe20000410000 */
[----:B------:R-:W-:Y:S01]  /*4dc0*/  FADD.FTZ R9, R81, R118 ;  /* 0x0000007651097221 */ /* 0x000fe20000010000 */
[C---:B------:R-:W-:Y:S01]  /*4dd0*/  FMUL.FTZ R5, R124.reuse, R8 ;  /* 0x000000087c057220 */ /* 0x040fe20000410000 */
[----:B------:R-:W-:Y:S01]  /*4de0*/  FMUL.FTZ R14, R23, R14 ;  /* 0x0000000e170e7220 */ /* 0x000fe20000410000 */
[C---:B------:R-:W-:Y:S01]  /*4df0*/  FFMA.FTZ R105, R25.reuse, R105, -R4 ;  /* 0x0000006919697223 */ /* 0x040fe20000010804 */
[-C--:B------:R-:W-:Y:S01]  /*4e00*/  FMUL.FTZ R7, R124, R9.reuse ;  /* 0x000000097c077220 */ /* 0x080fe20000410000 */
[C---:B------:R-:W-:Y:S01]  /*4e10*/  FFMA.FTZ R0, R122.reuse, R9, -R5 ;  /* 0x000000097a007223 */ /* 0x040fe20000010805 */
[----:B------:R-:W-:Y:S01]  /*4e20*/  FFMA.FTZ R5, R25, R26, -R14 ;  /* 0x0000001a19057223 */ /* 0x000fe2000001080e */
[----:B------:R-:W-:Y:S01]  /*4e30*/  FMUL.FTZ R4, R23, R107 ;  /* 0x0000006b17047220 */ /* 0x000fe20000410000 */
        /* <DEDUP_REMOVED lines=11> */
[----:B------:R-:W-:Y:S01]  /*4ef0*/  FFMA.FTZ R5, R25, R24, -R22 ;  /* 0x0000001819057223 */ /* 0x000fe20000010816 */
[----:B------:R-:W-:Y:S01]  /*4f00*/  FFMA.FTZ R126, R125, R11, -R126 ;  /* 0x0000000b7d7e7223 */ /* 0x000fe2000001087e */
[----:B------:R-:W-:Y:S01]  /*4f10*/  FADD.FTZ R15, RZ, R0 ;  /* 0x00000000ff0f7221 */ /* 0x000fe20000010000 */
[----:B------:R-:W-:Y:S01]  /*4f20*/  FMUL.FTZ R6, R23, R6 ;  /* 0x0000000617067220 */ /* 0x000fe20000410000 */
[----:B------:R-:W-:Y:S01]  /*4f30*/  FFMA.FTZ R78, R5, 2, R78 ;  /* 0x40000000054e7823 */ /* 0x000fe2000001004e */
[----:B------:R-:W-:Y:S01]  /*4f40*/  FADD.FTZ R13, R85, R126 ;  /* 0x0000007e550d7221 */ /* 0x000fe20000010000 */
[C---:B------:R-:W-:Y:S01]  /*4f50*/  FMUL.FTZ R0, R128.reuse, R15 ;  /* 0x0000000f80007220 */ /* 0x040fe20000410000 */
[----:B------:R-:W-:Y:S01]  /*4f60*/  FMUL.FTZ R8, R23, R8 ;  /* 0x0000000817087220 */ /* 0x000fe20000410000 */
[----:B------:R-:W-:Y:S01]  /*4f70*/  FFMA.FTZ R6, R25, R114, -R6 ;  /* 0x0000007219067223 */ /* 0x000fe20000010806 */
[-C--:B------:R-:W-:Y:S01]  /*4f80*/  FMUL.FTZ R128, R128, R13.reuse ;  /* 0x0000000d80807220 */ /* 0x080fe20000410000 */
[----:B------:R-:W-:Y:S01]  /*4f90*/  FFMA.FTZ R0, R127, R13, -R0 ;  /* 0x0000000d7f007223 */ /* 0x000fe20000010800 */
[----:B------:R-:W-:Y:S01]  /*4fa0*/  FFMA.FTZ R7, R25, R9, -R8 ;  /* 0x0000000919077223 */ /* 0x000fe20000010808 */
[----:B------:R-:W-:Y:S01]  /*4fb0*/  FFMA.FTZ R55, R6, 2, R55 ;  /* 0x4000000006377823 */ /* 0x000fe20000010037 */
[-C--:B------:R-:W-:Y:S01]  /*4fc0*/  FFMA.FTZ R128, R127, R15.reuse, R128 ;  /* 0x0000000f7f807223 */ /* 0x080fe20000010080 */
[----:B------:R-:W-:Y:S01]  /*4fd0*/  FADD.FTZ R27, R87, R0 ;  /* 0x00000000571b7221 */ /* 0x000fe20000010000 */
[----:B------:R-:W-:Y:S01]  /*4fe0*/  FMUL.FTZ R6, R23, R15 ;  /* 0x0000000f17067220 */ /* 0x000fe20000410000 */
[----:B------:R-:W-:Y:S01]  /*4ff0*/  FFMA.FTZ R80, R7, 2, R80 ;  /* 0x4000000007507823 */ /* 0x000fe20000010050 */
[----:B------:R-:W-:Y:S01]  /*5000*/  FADD.FTZ R128, RZ, R128 ;  /* 0x00000080ff807221 */ /* 0x000fe20000010000 */
[----:B------:R-:W-:Y:S01]  /*5010*/  FMUL.FTZ R4, R131, R27 ;  /* 0x0000001b83047220 */ /* 0x000fe20000410000 */
[----:B------:R-:W-:Y:S01]  /*5020*/  IADD3 R97, PT, PT, R97, 0x1, RZ ;  /* 0x0000000161617810 */ /* 0x000fe20007ffe0ff */
[----:B------:R-:W-:Y:S01]  /*5030*/  FFMA.FTZ R7, R25, R13, -R6 ;  /* 0x0000000d19077223 */ /* 0x000fe20000010806 */
[-C--:B------:R-:W-:Y:S01]  /*5040*/  FMUL.FTZ R0, R131, R128.reuse ;  /* 0x0000008083007220 */ /* 0x080fe20000410000 */
[----:B------:R-:W-:Y:S01]  /*5050*/  FFMA.FTZ R4, R129, R128, R4 ;  /* 0x0000008081047223 */ /* 0x000fe20000010004 */
[----:B------:R-:W-:Y:S01]  /*5060*/  ISETP.NE.AND P1, PT, R97, RZ, PT ;  /* 0x000000ff6100720c */ /* 0x000fe20003f25270 */
[----:B------:R-:W-:Y:S01]  /*5070*/  FMUL.FTZ R106, R23, R106 ;  /* 0x0000006a176a7220 */ /* 0x000fe20000410000 */
[----:B------:R-:W-:Y:S01]  /*5080*/  FFMA.FTZ R0, R129, R27, -R0 ;  /* 0x0000001b81007223 */ /* 0x000fe20000010800 */
[----:B------:R-:W-:Y:S01]  /*5090*/  FADD.FTZ R12, RZ, R4 ;  /* 0x00000004ff0c7221 */ /* 0x000fe20000010000 */
[C---:B------:R-:W-:Y:S01]  /*50a0*/  FMUL.FTZ R4, R23.reuse, R10 ;  /* 0x0000000a17047220 */ /* 0x040fe20000410000 */
[----:B------:R-:W-:Y:S01]  /*50b0*/  FMUL.FTZ R112, R23, R112 ;  /* 0x0000007017707220 */ /* 0x000fe20000410000 */
[----:B------:R-:W-:Y:S01]  /*50c0*/  FADD.FTZ R10, R89, R0 ;  /* 0x00000000590a7221 */ /* 0x000fe20000010000 */
[----:B------:R-:W-:Y:S01]  /*50d0*/  FMUL.FTZ R5, R133, R12 ;  /* 0x0000000c85057220 */ /* 0x000fe20000410000 */
[----:B------:R-:W-:Y:S01]  /*50e0*/  FFMA.FTZ R4, R25, R11, -R4 ;  /* 0x0000000b19047223 */ /* 0x000fe20000010804 */
[----:B------:R-:W-:Y:S01]  /*50f0*/  FMUL.FTZ R8, R23, R128 ;  /* 0x0000008017087220 */ /* 0x000fe20000410000 */
[-C--:B------:R-:W-:Y:S01]  /*5100*/  FMUL.FTZ R133, R133, R10.reuse ;  /* 0x0000000a85857220 */ /* 0x080fe20000410000 */
[----:B------:R-:W-:Y:S01]  /*5110*/  FFMA.FTZ R0, R130, R10, -R5 ;  /* 0x0000000a82007223 */ /* 0x000fe20000010805 */
[----:B------:R-:W-:Y:S01]  /*5120*/  FFMA.FTZ R57, R4, 2, R57 ;  /* 0x4000000004397823 */ /* 0x000fe20000010039 */
[----:B------:R-:W-:Y:S01]  /*5130*/  FFMA.FTZ R106, R25, R104, -R106 ;  /* 0x00000068196a7223 */ /* 0x000fe2000001086a */
[-C--:B------:R-:W-:Y:S01]  /*5140*/  FFMA.FTZ R133, R130, R12.reuse, R133 ;  /* 0x0000000c82857223 */ /* 0x080fe20000010085 */
[----:B------:R-:W-:Y:S01]  /*5150*/  FADD.FTZ R9, R91, R0 ;  /* 0x000000005b097221 */ /* 0x000fe20000010000 */
[----:B------:R-:W-:Y:S01]  /*5160*/  FMUL.FTZ R0, R23, R12 ;  /* 0x0000000c17007220 */ /* 0x000fe20000410000 */
[C---:B------:R-:W-:Y:S01]  /*5170*/  FFMA.FTZ R112, R25.reuse, R110, -R112 ;  /* 0x0000006e19707223 */ /* 0x040fe20000010870 */
[----:B------:R-:W-:Y:S01]  /*5180*/  FADD.FTZ R133, RZ, R133 ;  /* 0x00000085ff857221 */ /* 0x000fe20000010000 */
[----:B------:R-:W-:Y:S01]  /*5190*/  FMUL.FTZ R5, R134, R9 ;  /* 0x0000000986057220 */ /* 0x000fe20000410000 */
[----:B------:R-:W-:Y:S01]  /*51a0*/  FFMA.FTZ R8, R25, R27, -R8 ;  /* 0x0000001b19087223 */ /* 0x000fe20000010808 */
[----:B------:R-:W-:Y:S01]  /*51b0*/  LEA R103, P2, R16, R103, 0x3 ;  /* 0x0000006710677211 */ /* 0x000fe200078418ff */
        /* <DEDUP_REMOVED lines=11> */
[----:B------:R-:W-:Y:S01]  /*5270*/  UIADD3 UR5, UPT, UPT, UR5, 0x10, URZ ;  /* 0x0000001005057890 */ /* 0x000fe2000fffe0ff */
        /* <DEDUP_REMOVED lines=15> */
.L_x_1686:
        /* <DEDUP_REMOVED lines=37> */
[----:B------:R-:W-:Y:S01]  /*55c0*/  LEA.HI.X R23, R14, R65, R0, 0x1, P1 ;  /* 0x000000410e177211 */ /* 0x000fe200008f0c00 */
[----:B------:R-:W-:Y:S02]  /*55d0*/  BAR.SYNC.DEFER_BLOCKING 0x0 ;  /* 0x0000000000007b1d */ /* 0x000fe40000010000 */
[----:B------:R-:W-:-:S05]  /*55e0*/  IMAD.WIDE.U32 R22, R39, 0x10, R22 ;  /* 0x0000001027167825 */ /* 0x000fca00078e0016 */
[----:B------:R-:W2:Y:S04]  /*55f0*/  LDG.E.128 R24, desc[UR16][R22.64] ;  /* 0x0000001016187981 */ /* 0x000ea8000c1e1d00 */
[----:B------:R-:W3:Y:S01]  /*5600*/  LDG.E.128 R64, desc[UR16][R22.64+0x200] ;  /* 0x0002001016407981 */ /* 0x000ee2000c1e1d00 */
[----:B------:R-:W-:Y:S02]  /*5610*/  IADD3 R44, PT, PT, R44, 0x1, RZ ;  /* 0x000000012c2c7810 */ /* 0x000fe40007ffe0ff */
[----:B------:R-:W-:Y:S02]  /*5620*/  IADD3 R40, P1, PT, R40, 0x400, RZ ;  /* 0x0000040028287810 */ /* 0x000fe40007f3e0ff */
[----:B------:R-:W-:Y:S02]  /*5630*/  IADD3 R42, P2, PT, R42, 0x400, RZ ;  /* 0x000004002a2a7810 */ /* 0x000fe40007f5e0ff */
[----:B------:R-:W-:-:S02]  /*5640*/  IADD3.X R41, PT, PT, RZ, R41, RZ, P1, !PT ;  /* 0x00000029ff297210 */ /* 0x000fc40000ffe4ff */
[----:B------:R-:W-:Y:S01]  /*5650*/  IADD3.X R43, PT, PT, RZ, R43, RZ, P2, !PT ;  /* 0x0000002bff2b7210 */ /* 0x000fe200017fe4ff */
        /* <DEDUP_REMOVED lines=19> */
[----:B-1----:R-:W-:-:S02]  /*5790*/  HADD2.F32 R26, -RZ, R13.H0_H0 ;  /* 0x2000000dff1a7230 */ /* 0x002fc40000004100 */
[----:B------:R-:W-:Y:S01]  /*57a0*/  FMUL.FTZ R10, R9, -1.4426950216293334961 ;  /* 0xbfb8aa3b090a7820 */ /* 0x000fe20000410000 */
[----:B------:R-:W-:Y:S01]  /*57b0*/  FMUL.FTZ R11, R18, -1.4426950216293334961 ;  /* 0xbfb8aa3b120b7820 */ /* 0x000fe20000410000 */
[--C-:B------:R-:W-:Y:S02]  /*57c0*/  HADD2.F32 R23, -RZ, R12.reuse.H0_H0 ;  /* 0x2000000cff177230 */ /* 0x100fe40000004100 */
[----:B------:R-:W-:Y:S01]  /*57d0*/  FMUL.FTZ R8, R17, -1.4426950216293334961 ;  /* 0xbfb8aa3b11087820 */ /* 0x000fe20000410000 */
[----:B------:R-:W-:Y:S01]  /*57e0*/  HADD2.F32 R24, -RZ, R12.H1_H1 ;  /* 0x3000000cff187230 */ /* 0x000fe20000004100 */
[----:B------:R-:W1:Y:S01]  /*57f0*/  MUFU.EX2 R7, R7 ;  /* 0x0000000700077308 */ /* 0x000e620000000800 */
[----:B------:R-:W-:Y:S02]  /*5800*/  HADD2.F32 R27, -RZ, R13.H1_H1 ;  /* 0x3000000dff1b7230 */ /* 0x000fe40000004100 */
[----:B------:R-:W-:Y:S01]  /*5810*/  FMUL.FTZ R13, R26, -1.4426950216293334961 ;  /* 0xbfb8aa3b1a0d7820 */ /* 0x000fe20000410000 */
[----:B------:R-:W-:-:S02]  /*5820*/  HADD2.F32 R56, -RZ, R15.H0_H0 ;  /* 0x2000000fff387230 */ /* 0x000fc40000004100 */
[----:B------:R-:W-:Y:S01]  /*5830*/  FMUL.FTZ R12, R23, -1.4426950216293334961 ;  /* 0xbfb8aa3b170c7820 */ /* 0x000fe20000410000 */
[--C-:B------:R-:W-:Y:S02]  /*5840*/  HADD2.F32 R50, -RZ, R14.reuse.H0_H0 ;  /* 0x2000000eff327230 */ /* 0x100fe40000004100 */
[----:B------:R-:W-:Y:S01]  /*5850*/  FMUL.FTZ R25, R24, -1.4426950216293334961 ;  /* 0xbfb8aa3b18197820 */ /* 0x000fe20000410000 */
[----:B------:R-:W-:Y:S02]  /*5860*/  HADD2.F32 R52, -RZ, R14.H1_H1 ;  /* 0x3000000eff347230 */ /* 0x000fe40000004100 */
[----:B------:R-:W-:Y:S01]  /*5870*/  FMUL.FTZ R48, R27, -1.4426950216293334961 ;  /* 0xbfb8aa3b1b307820 */ /* 0x000fe20000410000 */
[----:B------:R-:W-:Y:S02]  /*5880*/  HADD2.F32 R58, -RZ, R15.H1_H1 ;  /* 0x3000000fff3a7230 */ /* 0x000fe40000004100 */
[----:B------:R-:W-:Y:S01]  /*5890*/  FMUL.FTZ R15, R56, -1.4426950216293334961 ;  /* 0xbfb8aa3b380f7820 */ /* 0x000fe20000410000 */
[----:B------:R-:W2:Y:S01]  /*58a0*/  MUFU.EX2 R5, R5 ;  /* 0x0000000500057308 */ /* 0x000ea20000000800 */
[----:B------:R-:W-:Y:S01]  /*58b0*/  FMUL.FTZ R14, R50, -1.4426950216293334961 ;  /* 0xbfb8aa3b320e7820 */ /* 0x000fe20000410000 */
[----:B------:R-:W-:Y:S01]  /*58c0*/  FMUL.FTZ R54, R52, -1.4426950216293334961 ;  /* 0xbfb8aa3b34367820 */ /* 0x000fe20000410000 */
[----:B------:R-:W-:Y:S01]  /*58d0*/  FMUL.FTZ R60, R58, -1.4426950216293334961 ;  /* 0xbfb8aa3b3a3c7820 */ /* 0x000fe20000410000 */
[----:B0-----:R-:W-:Y:S01]  /*58e0*/  FADD.FTZ R19, R19, 1 ;  /* 0x3f80000013137421 */ /* 0x001fe20000010000 */
[----:B-1----:R-:W-:-:S03]  /*58f0*/  FADD.FTZ R7, R7, 1 ;  /* 0x3f80000007077421 */ /* 0x002fc60000010000 */
        /* <DEDUP_REMOVED lines=49> */
[----:B-1----:R-:W-:Y:S01]  /*5c10*/  FMUL.FTZ R17, R17, R8 ;  /* 0x0000000811117220 */ /* 0x002fe20000410000 */
[----:B------:R-:W-:Y:S02]  /*5c20*/  F2FP.F16.F32.PACK_AB R18, R7, R4 ;  /* 0x000000040712723e */ /* 0x000fe400000000ff */
[----:B------:R-:W1:Y:S01]  /*5c30*/  LDC.64 R4, c[0x0][0x430] ;  /* 0x00010c00ff047b82 */ /* 0x000e620000000a00 */
[----:B------:R-:W-:-:S03]  /*5c40*/  FMUL.FTZ R17, R17, R74 ;  /* 0x0000004a11117220 */ /* 0x000fc60000410000 */
[----:B------:R-:W3:Y:S01]  /*5c50*/  MUFU.RCP R12, R12 ;  /* 0x0000000c000c7308 */ /* 0x000ee20000001000 */
[----:B--2---:R-:W-:Y:S01]  /*5c60*/  FMUL.FTZ R26, R26, R13 ;  /* 0x0000000d1a1a7220 */ /* 0x004fe20000410000 */
[----:B------:R-:W-:Y:S02]  /*5c70*/  F2FP.F16.F32.PACK_AB R17, R17, R6 ;  /* 0x000000061111723e */ /* 0x000fe400000000ff */
[----:B------:R-:W2:Y:S01]  /*5c80*/  LDC.64 R6, c[0x0][0x438] ;  /* 0x00010e00ff067b82 */ /* 0x000ea20000000a00 */
[----:B------:R-:W-:-:S03]  /*5c90*/  FMUL.FTZ R26, R26, R57 ;  /* 0x000000391a1a7220 */ /* 0x000fc60000410000 */
[----:B------:R-:W4:Y:S01]  /*5ca0*/  MUFU.RCP R25, R25 ;  /* 0x0000001900197308 */ /* 0x000f220000001000 */
[----:B0-----:R-:W-:-:S04]  /*5cb0*/  FMUL.FTZ R21, R21, R22 ;  /* 0x0000001615157220 */ /* 0x001fc80000410000 */
[----:B------:R-:W-:-:S03]  /*5cc0*/  FMUL.FTZ R21, R21, R78 ;  /* 0x0000004e15157220 */ /* 0x000fc60000410000 */
[----:B------:R-:W0:Y:S01]  /*5cd0*/  MUFU.RCP R48, R48 ;  /* 0x0000003000307308 */ /* 0x000e220000001000 */
[----:B---3--:R-:W-:Y:S01]  /*5ce0*/  FMUL.FTZ R8, R23, R12 ;  /* 0x0000000c17087220 */ /* 0x008fe20000410000 */
[----:B-1----:R-:W-:-:S04]  /*5cf0*/  IMAD.WIDE.U32 R2, R4, UR18, R2 ;  /* 0x0000001204027c25 */ /* 0x002fc8000f8e0002 */
[----:B------:R-:W-:Y:S02]  /*5d00*/  FMUL.FTZ R8, R8, R55 ;  /* 0x0000003708087220 */ /* 0x000fe40000410000 */
[----:B------:R-:W1:Y:S01]  /*5d10*/  MUFU.RCP R65, R14 ;  /* 0x0000000e00417308 */ /* 0x000e620000001000 */
[----:B----4-:R-:W-:Y:S01]  /*5d20*/  FMUL.FTZ R9, R24, R25 ;  /* 0x0000001918097220 */ /* 0x010fe20000410000 */
[----:B------:R-:W-:-:S03]  /*5d30*/  IMAD R3, R5, UR18, R3 ;  /* 0x0000001205037c24 */ /* 0x000fc6000f8e0203 */
[----:B------:R-:W-:Y:S01]  /*5d40*/  FMUL.FTZ R9, R9, R80 ;  /* 0x0000005009097220 */ /* 0x000fe20000410000 */
[C---:B--2---:R-:W-:Y:S02]  /*5d50*/  IMAD.WIDE.U32 R2, R28.reuse, R6, R2 ;  /* 0x000000061c027225 */ /* 0x044fe400078e0002 */
[----:B------:R-:W2:Y:S02]  /*5d60*/  MUFU.RCP R67, R54 ;  /* 0x0000003600437308 */ /* 0x000ea40000001000 */
[----:B0-----:R-:W-:Y:S01]  /*5d70*/  FMUL.FTZ R27, R27, R48 ;  /* 0x000000301b1b7220 */ /* 0x001fe20000410000 */
[----:B------:R-:W-:Y:S01]  /*5d80*/  F2FP.F16.F32.PACK_AB R48, R9, R8 ;  /* 0x000000080930723e */ /* 0x000fe200000000ff */
[----:B------:R-:W-:Y:S02]  /*5d90*/  IMAD R0, R28, R7, R3 ;  /* 0x000000071c007224 */ /* 0x000fe400078e0203 */
[----:B------:R-:W-:Y:S02]  /*5da0*/  FMUL.FTZ R27, R27, R82 ;  /* 0x000000521b1b7220 */ /* 0x000fe40000410000 */
[----:B------:R-:W0:Y:S01]  /*5db0*/  MUFU.RCP R15, R15 ;  /* 0x0000000f000f7308 */ /* 0x000e220000001000 */
[----:B-1----:R-:W-:-:S02]  /*5dc0*/  FMUL.FTZ R50, R50, R65 ;  /* 0x0000004132327220 */ /* 0x002fc40000410000 */
[----:B------:R-:W-:Y:S02]  /*5dd0*/  F2FP.F16.F32.PACK_AB R49, R27, R26 ;  /* 0x0000001a1b31723e */ /* 0x000fe400000000ff */
[----:B------:R-:W-:-:S03]  /*5de0*/  FMUL.FTZ R50, R50, R59 ;  /* 0x0000003b32327220 */ /* 0x000fc60000410000 */
[----:B------:R-:W1:Y:S01]  /*5df0*/  MUFU.RCP R19, R60 ;  /* 0x0000003c00137308 */ /* 0x000e620000001000 */
[----:B--2---:R-:W-:-:S04]  /*5e00*/  FMUL.FTZ R11, R52, R67 ;  /* 0x00000043340b7220 */ /* 0x004fc80000410000 */
[----:B------:R-:W-:Y:S01]  /*5e10*/  FMUL.FTZ R11, R11, R84 ;  /* 0x000000540b0b7220 */ /* 0x000fe20000410000 */
[----:B0-----:R-:W-:-:S04]  /*5e20*/  FMUL.FTZ R56, R56, R15 ;  /* 0x0000000f38387220 */ /* 0x001fc80000410000 */
[----:B------:R-:W-:Y:S01]  /*5e30*/  F2FP.F16.F32.PACK_AB R50, R11, R50 ;  /* 0x000000320b32723e */ /* 0x000fe200000000ff */
[----:B------:R-:W-:Y:S01]  /*5e40*/  BAR.SYNC.DEFER_BLOCKING 0x0 ;  /* 0x0000000000007b1d */ /* 0x000fe20000010000 */
[----:B------:R-:W-:Y:S01]  /*5e50*/  FMUL.FTZ R56, R56, R61 ;  /* 0x0000003d38387220 */ /* 0x000fe20000410000 */
[----:B-1----:R-:W-:Y:S01]  /*5e60*/  FMUL.FTZ R13, R58, R19 ;  /* 0x000000133a0d7220 */ /* 0x002fe20000410000 */
[----:B------:R-:W-:-:S05]  /*5e70*/  F2FP.F16.F32.PACK_AB R19, R21, R20 ;  /* 0x000000141513723e */ /* 0x000fca00000000ff */
[----:B------:R-:W0:Y:S01]  /*5e80*/  LDC.64 R20, c[0x0][0x490] ;  /* 0x00012400ff147b82 */ /* 0x000e220000000a00 */
[----:B------:R-:W-:-:S05]  /*5e90*/  FMUL.FTZ R13, R13, R86 ;  /* 0x000000560d0d7220 */ /* 0x000fca0000410000 */
[----:B------:R-:W-:Y:S01]  /*5ea0*/  F2FP.F16.F32.PACK_AB R51, R13, R56 ;  /* 0x000000380d33723e */ /* 0x000fe200000000ff */
[----:B------:R-:W-:Y:S04]  /*5eb0*/  STS.128 [R46], R16 ;  /* 0x000000102e007388 */ /* 0x000fe80000000c00 */
[----:B------:R-:W-:Y:S01]  /*5ec0*/  STS.128 [R46+0x10], R48 ;  /* 0x000010302e007388 */ /* 0x000fe20000000c00 */
[----:B------:R-:W-:-:S03]  /*5ed0*/  NOP ;  /* 0x0000000000007918 */ /* 0x000fc60000000000 */
[----:B------:R-:W1:Y:S01]  /*5ee0*/  LDS.128 R8, [R45] ;  /* 0x000000002d087984 */ /* 0x000e620000000c00 */
[----:B0-----:R-:W-:-:S03]  /*5ef0*/  LEA R4, P0, R2, R20, 0x1 ;  /* 0x0000001402047211 */ /* 0x001fc600078008ff */
[----:B------:R-:W0:Y:S01]  /*5f00*/  LDS.128 R12, [R45+0x200] ;  /* 0x000200002d0c7984 */ /* 0x000e220000000c00 */
[----:B------:R-:W-:Y:S02]  /*5f10*/  LEA.HI.X R5, R2, R21, R0, 0x1, P0 ;  /* 0x0000001502057211 */ /* 0x000fe400000f0c00 */
[----:B------:R-:W-:Y:S01]  /*5f20*/  ISETP.GE.AND P0, PT, R44, UR5, PT ;  /* 0x000000052c007c0c */ /* 0x000fe2000bf06270 */
[----:B------:R-:W-:-:S05]  /*5f30*/  IMAD.WIDE.U32 R2, R39, 0x10, R4 ;  /* 0x0000001027027825 */ /* 0x000fca00078e0004 */
[----:B-1----:R2:W-:Y:S04]  /*5f40*/  STG.E.128 desc[UR16][R2.64], R8 ;  /* 0x0000000802007986 */ /* 0x0025e8000c101d10 */
[----:B0-----:R2:W-:Y:S03]  /*5f50*/  STG.E.128 desc[UR16][R2.64+0x200], R12 ;  /* 0x0002000c02007986 */ /* 0x0015e6000c101d10 */
[----:B------:R-:W-:Y:S05]  /*5f60*/  @!P0 BRA `(.L_x_1690) ;  /* 0xffffffa400508947 */ /* 0x000fea000383ffff */
[----:B------:R-:W-:Y:S05]  /*5f70*/  EXIT ;  /* 0x000000000000794d */ /* 0x000fea0003800000 */
.L_x_1691:
        /* <DEDUP_REMOVED lines=16> */
.L_x_5039:


//--------------------- .text._Z25selective_scan_fwd_kernelI32Selective_Scan_fwd_kernel_traitsILi32ELi16ELi1ELb1ELb0ELb1ELb0EN3c104HalfENS1_7complexIfEEEEv13SSMParamsBase --------------------------
	.section	.text._Z25selective_scan_fwd_kernelI32Selective_Scan_fwd_kernel_traitsILi32ELi16ELi1ELb1ELb0ELb1ELb0EN3c104HalfENS1_7complexIfEEEEv13SSMParamsBase,"ax",@progbits
	.align	128
        .global         _Z25selective_scan_fwd_kernelI32Selective_Scan_fwd_kernel_traitsILi32ELi16ELi1ELb1ELb0ELb1ELb0EN3c104HalfENS1_7complexIfEEEEv13SSMParamsBase
        .type           _Z25selective_scan_fwd_kernelI32Selective_Scan_fwd_kernel_traitsILi32ELi16ELi1ELb1ELb0ELb1ELb0EN3c104HalfENS1_7complexIfEEEEv13SSMParamsBase,@function
        .size           _Z25selective_scan_fwd_kernelI32Selective_Scan_fwd_kernel_traitsILi32ELi16ELi1ELb1ELb0ELb1ELb0EN3c104HalfENS1_7complexIfEEEEv13SSMParamsBase,(.L_x_5040 - _Z25selective_scan_fwd_kernelI32Selective_Scan_fwd_kernel_traitsILi32ELi16ELi1ELb1ELb0ELb1ELb0EN3c104HalfENS1_7complexIfEEEEv13SSMParamsBase)
        .other          _Z25selective_scan_fwd_kernelI32Selective_Scan_fwd_kernel_traitsILi32ELi16ELi1ELb1ELb0ELb1ELb0EN3c104HalfENS1_7complexIfEEEEv13SSMParamsBase,@"STO_CUDA_ENTRY STV_DEFAULT"
_Z25selective_scan_fwd_kernelI32Selective_Scan_fwd_kernel_traitsILi32ELi16ELi1ELb1ELb0ELb1ELb0EN3c104HalfENS1_7complexIfEEEEv13SSMParamsBase:
.text._Z25selective_scan_fwd_kernelI32Selective_Scan_fwd_kernel_traitsILi32ELi16ELi1ELb1ELb0ELb1ELb0EN3c104HalfENS1_7complexIfEEEEv13SSMParamsBase:
[----:B------:R-:W-:Y:S08]  /*0000*/  LDC R1, c[0x0][0x37c] ;  /* 0x0000df00ff017b82 */ /* 0x000ff00000000800 */
[----:B------:R-:W0:Y:S01]  /*0010*/  LDC R13, c[0x0][0x398] ;  /* 0x0000e600ff0d7b82 */ /* 0x000e220000000800 */
[----:B------:R-:W1:Y:S01]  /*0020*/  S2R R2, SR_CTAID.Y ;  /* 0x0000000000027919 */ /* 0x000e620000002600 */
[----:B------:R-:W2:Y:S01]  /*0030*/  LDCU.64 UR18, c[0x0][0x358] ;  /* 0x00006b00ff1277ac */ /* 0x000ea20008000a00 */
[----:B------:R-:W-:Y:S01]  /*0040*/  HFMA2 R3, -RZ, RZ, 0, 0 ;  /* 0x00000000ff037431 */ /* 0x000fe200000001ff */
[----:B------:R-:W-:Y:S01]  /*0050*/  MOV R4, RZ ;  /* 0x000000ff00047202 */ /* 0x000fe20000000f00 */
[----:B------:R-:W3:Y:S03]  /*0060*/  LDCU.128 UR8, c[0x0][0x3f0] ;  /* 0x00007e00ff0877ac */ /* 0x000ee60008000c00 */
        /* <DEDUP_REMOVED lines=11> */
[----:B------:R-:W2:Y:S01]  /*0120*/  LDC.64 R14, c[0x0][0x3e8] ;  /* 0x0000fa00ff0e7b82 */ /* 0x000ea20000000a00 */
        /* <DEDUP_REMOVED lines=12> */
[----:B------:R-:W0:Y:S01]  /*01f0*/  LDC.64 R24, c[0x0][0x450] ;  /* 0x00011400ff187b82 */ /* 0x000e220000000a00 */
[----:B---3--:R-:W-:Y:S01]  /*0200*/  HFMA2 R10, -RZ, RZ, 0, 0 ;  /* 0x00000000ff0a7431 */ /* 0x008fe200000001ff */
[----:B----4-:R-:W-:-:S05]  /*0210*/  IADD3 R12, PT, PT, RZ, -R11, RZ ;  /* 0x8000000bff0c7210 */ /* 0x010fca0007ffe0ff */
[----:B------:R-:W-:Y:S01]  /*0220*/  IMAD R7, R12, R5, RZ ;  /* 0x000000050c077224 */ /* 0x000fe200078e02ff */
[----:B------:R-:W-:-:S03]  /*0230*/  IABS R6, R2 ;  /* 0x0000000200067213 */ /* 0x000fc60000000000 */
[----:B------:R-:W-:-:S06]  /*0240*/  IMAD.HI.U32 R11, R11, R7, R10 ;  /* 0x000000070b0b7227 */ /* 0x000fcc00078e000a */
[----:B------:R-:W-:-:S05]  /*0250*/  IMAD.HI.U32 R11, R11, R6, RZ ;  /* 0x000000060b0b7227 */ /* 0x000fca00078e00ff */
[----:B------:R-:W-:-:S05]  /*0260*/  IADD3 R0, PT, PT, -R11, RZ, RZ ;  /* 0x000000ff0b007210 */ /* 0x000fca0007ffe1ff */
[----:B------:R-:W-:-:S05]  /*0270*/  IMAD R0, R5, R0, R6 ;  /* 0x0000000005007224 */ /* 0x000fca00078e0206 */
[----:B------:R-:W-:-:S13]  /*0280*/  ISETP.GT.U32.AND P1, PT, R5, R0, PT ;  /* 0x000000000500720c */ /* 0x000fda0003f24070 */
[----:B------:R-:W-:-:S04]  /*0290*/  @!P1 IADD3 R0, PT, PT, R0, -R5, RZ ;  /* 0x8000000500009210 */ /* 0x000fc80007ffe0ff */
[----:B------:R-:W-:Y:S02]  /*02a0*/  ISETP.GE.U32.AND P0, PT, R0, R5, PT ;  /* 0x000000050000720c */ /* 0x000fe40003f06070 */
[----:B------:R-:W-:Y:S02]  /*02b0*/  @!P1 IADD3 R11, PT, PT, R11, 0x1, RZ ;  /* 0x000000010b0b9810 */ /* 0x000fe40007ffe0ff */
[----:B------:R-:W-:Y:S01]  /*02c0*/  LOP3.LUT R0, R2, R13, RZ, 0x3c, !PT ;  /* 0x0000000d02007212 */ /* 0x000fe200078e3cff */
[----:B------:R-:W-:Y:S01]  /*02d0*/  UIMAD.WIDE.U32 UR4, UR20, UR8, URZ ;  /* 0x00000008140472a5 */ /* 0x000fe2000f8e00ff */
[----:B------:R-:W-:Y:S02]  /*02e0*/  ISETP.NE.AND P1, PT, R13, RZ, PT ;  /* 0x000000ff0d00720c */ /* 0x000fe40003f25270 */
[----:B------:R-:W-:-:S05]  /*02f0*/  ISETP.GE.AND P2, PT, R0, RZ, PT ;  /* 0x000000ff0000720c */ /* 0x000fca0003f46270 */
[----:B------:R-:W-:Y:S02]  /*0300*/  @P0 IADD3 R11, PT, PT, R11, 0x1, RZ ;  /* 0x000000010b0b0810 */ /* 0x000fe40007ffe0ff */
[----:B0-----:R-:W-:Y:S01]  /*0310*/  ISETP.GE.AND P0, PT, R29, 0x1, PT ;  /* 0x000000011d00780c */ /* 0x001fe20003f06270 */
[----:B------:R-:W-:Y:S01]  /*0320*/  UIMAD UR6, UR20, UR9, UR5 ;  /* 0x00000009140672a4 */ /* 0x000fe2000f8e0205 */
[----:B------:R-:W-:Y:S02]  /*0330*/  MOV R6, UR4 ;  /* 0x0000000400067c02 */ /* 0x000fe40008000f00 */
[----:B------:R-:W-:Y:S01]  /*0340*/  MOV R7, UR5 ;  /* 0x0000000500077c02 */ /* 0x000fe20008000f00 */
[----:B------:R-:W-:Y:S02]  /*0350*/  UIMAD.WIDE.U32 UR4, UR20, UR12, URZ ;  /* 0x0000000c140472a5 */ /* 0x000fe4000f8e00ff */
[----:B------:R-:W-:Y:S01]  /*0360*/  MOV R7, UR6 ;  /* 0x0000000600077c02 */ /* 0x000fe20008000f00 */
[----:B------:R-:W-:-:S02]  /*0370*/  UIMAD.WIDE.U32 UR6, UR20, UR16, URZ ;  /* 0x00000010140672a5 */ /* 0x000fc4000f8e00ff */
[----:B------:R-:W-:Y:S01]  /*0380*/  UIMAD UR8, UR20, UR13, UR5 ;  /* 0x0000000d140872a4 */ /* 0x000fe2000f8e0205 */
[----:B------:R-:W-:Y:S02]  /*0390*/  @!P2 IADD3 R11, PT, PT, -R11, RZ, RZ ;  /* 0x000000ff0b0ba210 */ /* 0x000fe40007ffe1ff */
[----:B------:R-:W-:Y:S01]  /*03a0*/  @!P1 LOP3.LUT R11, RZ, R13, RZ, 0x33, !PT ;  /* 0x0000000dff0b9212 */ /* 0x000fe200078e33ff */
[----:B-12---:R-:W-:Y:S08]  /*03b0*/  @!P0 EXIT ;  /* 0x000000000000894d */ /* 0x006ff00003800000 */
[----:B------:R-:W0:Y:S01]  /*03c0*/  S2R R5, SR_TID.X ;  /* 0x0000000000057919 */ /* 0x000e220000002100 */
[----:B------:R-:W1:Y:S01]  /*03d0*/  LDC R27, c[0x0][0x384] ;  /* 0x0000e100ff1b7b82 */ /* 0x000e620000000800 */
[----:B------:R-:W-:Y:S01]  /*03e0*/  SHF.R.S32.HI R13, RZ, 0x1f, R11 ;  /* 0x0000001fff0d7819 */ /* 0x000fe2000001140b */
[----:B------:R-:W-:Y:S01]  /*03f0*/  UIMAD UR7, UR20, UR17, UR7 ;  /* 0x00000011140772a4 */ /* 0x000fe2000f8e0207 */
[----:B------:R-:W2:Y:S01]  /*0400*/  S2R R12, SR_CgaCtaId ;  /* 0x00000000000c7919 */ /* 0x000ea20000008800 */
[C---:B------:R-:W-:Y:S01]  /*0410*/  IMAD.WIDE.U32 R6, R2.reuse, UR10, R6 ;  /* 0x0000000a02067c25 */ /* 0x040fe2000f8e0006 */
[----:B------:R-:W-:Y:S02]  /*0420*/  MOV R9, UR5 ;  /* 0x0000000500097c02 */ /* 0x000fe40008000f00 */
[----:B------:R-:W-:Y:S01]  /*0430*/  MOV R8, UR4 ;  /* 0x0000000400087c02 */ /* 0x000fe20008000f00 */
[----:B------:R-:W-:Y:S01]  /*0440*/  IMAD R0, R13, R14, RZ ;  /* 0x0000000e0d007224 */ /* 0x000fe200078e02ff */
[----:B------:R-:W-:Y:S01]  /*0450*/  MOV R9, UR8 ;  /* 0x0000000800097c02 */ /* 0x000fe20008000f00 */
[----:B------:R-:W3:Y:S01]  /*0460*/  LDCU.64 UR4, c[0x0][0x3a0] ;  /* 0x00007400ff0477ac */ /* 0x000ee20008000a00 */
[----:B------:R-:W-:Y:S01]  /*0470*/  IMAD R19, R2, UR11, R7 ;  /* 0x0000000b02137c24 */ /* 0x000fe2000f8e0207 */
[C---:B------:R-:W-:Y:S01]  /*0480*/  LEA R16, P0, R6.reuse, R20, 0x1 ;  /* 0x0000001406107211 */ /* 0x040fe200078008ff */
[C---:B------:R-:W-:Y:S01]  /*0490*/  IMAD R7, R11.reuse, R15, R0 ;  /* 0x0000000f0b077224 */ /* 0x040fe200078e0200 */
[----:B------:R-:W4:Y:S01]  /*04a0*/  LDCU.64 UR8, c[0x0][0x3b8] ;  /* 0x00007700ff0877ac */ /* 0x000f220008000a00 */
[----:B------:R-:W-:Y:S01]  /*04b0*/  IMAD.WIDE.U32 R10, R11, R14, UR6 ;  /* 0x000000060b0a7e25 */ /* 0x000fe2000f8e000e */
[----:B------:R-:W-:Y:S01]  /*04c0*/  LEA.HI.X R19, R6, R21, R19, 0x1, P0 ;  /* 0x0000001506137211 */ /* 0x000fe200000f0c13 */
[----:B------:R-:W2:Y:S02]  /*04d0*/  LDCU UR6, c[0x0][0x38c] ;  /* 0x00007180ff0677ac */ /* 0x000ea40008000800 */
[----:B------:R-:W-:Y:S01]  /*04e0*/  IMAD.WIDE.U32 R8, R2, UR14, R8 ;  /* 0x0000000e02087c25 */ /* 0x000fe2000f8e0008 */
[----:B------:R-:W-:-:S02]  /*04f0*/  LEA R17, P2, R10, R24, 0x1 ;  /* 0x000000180a117211 */ /* 0x000fc400078408ff */
[----:B------:R-:W-:Y:S01]  /*0500*/  IADD3 R18, PT, PT, R11, R7, RZ ;  /* 0x000000070b127210 */ /* 0x000fe20007ffe0ff */
[----:B------:R-:W-:Y:S01]  /*0510*/  IMAD R15, R2, UR15, R9 ;  /* 0x0000000f020f7c24 */ /* 0x000fe2000f8e0209 */
[----:B------:R-:W-:Y:S01]  /*0520*/  LEA R14, P1, R8, R22, 0x1 ;  /* 0x00000016080e7211 */ /* 0x000fe200078208ff */
[----:B-1----:R-:W-:Y:S01]  /*0530*/  IMAD R0, R27, UR20, R2 ;  /* 0x000000141b007c24 */ /* 0x002fe2000f8e0202 */
[----:B------:R-:W-:Y:S02]  /*0540*/  MOV R7, 0x400 ;  /* 0x0000040000077802 */ /* 0x000fe40000000f00 */
[----:B------:R-:W-:Y:S01]  /*0550*/  LEA.HI.X R18, R10, R25, R18, 0x1, P2 ;  /* 0x000000190a127211 */ /* 0x000fe200010f0c12 */
[----:B------:R-:W-:Y:S01]  /*0560*/  IMAD R6, R0, R29, RZ ;  /* 0x0000001d00067224 */ /* 0x000fe200078e02ff */
[----:B------:R-:W-:Y:S01]  /*0570*/  LEA.HI.X R15, R8, R23, R15, 0x1, P1 ;  /* 0x00000017080f7211 */ /* 0x000fe200008f0c0f */
[C---:B---3--:R-:W-:Y:S01]  /*0580*/  IMAD.WIDE.U32 R96, R2.reuse, UR4, RZ ;  /* 0x0000000402607c25 */ /* 0x048fe2000f8e00ff */
[C---:B0-----:R-:W-:Y:S01]  /*0590*/  SHF.L.U32 R13, R5.reuse, 0x2, RZ ;  /* 0x00000002050d7819 */ /* 0x041fe200000006ff */
[----:B------:R-:W0:Y:S01]  /*05a0*/  LDCU.U8 UR4, c[0x0][0x39e] ;  /* 0x000073c0ff0477ac */ /* 0x000e220008000000 */
[----:B------:R-:W-:Y:S01]  /*05b0*/  SHF.L.U32 R11, R5, 0x1, RZ ;  /* 0x00000001050b7819 */ /* 0x000fe200000006ff */
[----:B----4-:R-:W-:Y:S01]  /*05c0*/  IMAD.WIDE.U32 R94, R2, UR8, RZ ;  /* 0x00000008025e7c25 */ /* 0x010fe2000f8e00ff */
[----:B------:R-:W-:-:S02]  /*05d0*/  MOV R10, R16 ;  /* 0x00000010000a7202 */ /* 0x000fc40000000f00 */
[----:B--2---:R-:W-:Y:S01]  /*05e0*/  LEA R0, R12, R7, 0x18 ;  /* 0x000000070c007211 */ /* 0x004fe200078ec0ff */
[C---:B------:R-:W-:Y:S01]  /*05f0*/  IMAD R7, R2.reuse, UR5, R97 ;  /* 0x0000000502077c24 */ /* 0x040fe2000f8e0261 */
[----:B------:R-:W-:Y:S01]  /*0600*/  LOP3.LUT R16, R13, 0xf80, RZ, 0xc0, !PT ;  /* 0x00000f800d107812 */ /* 0x000fe200078ec0ff */
[----:B------:R-:W-:Y:S01]  /*0610*/  IMAD R9, R2, UR9, R95 ;  /* 0x0000000902097c24 */ /* 0x000fe2000f8e025f */
[----:B------:R-:W-:Y:S01]  /*0620*/  MOV R12, R14 ;  /* 0x0000000e000c7202 */ /* 0x000fe20000000f00 */
[----:B------:R-:W-:Y:S01]  /*0630*/  IMAD R6, R6, UR6, RZ ;  /* 0x0000000606067c24 */ /* 0x000fe2000f8e02ff */
[----:B------:R-:W-:Y:S02]  /*0640*/  LOP3.LUT R14, R11, 0x7c0, RZ, 0xc0, !PT ;  /* 0x000007c00b0e7812 */ /* 0x000fe400078ec0ff */
[----:B------:R-:W-:Y:S02]  /*0650*/  MOV R13, R15 ;  /* 0x0000000f000d7202 */ /* 0x000fe40000000f00 */
[----:B------:R-:W-:-:S02]  /*0660*/  LOP3.LUT R15, R16, 0x1f, R5, 0xf8, !PT ;  /* 0x0000001f100f7812 */ /* 0x000fc400078ef805 */
[----:B------:R-:W-:Y:S02]  /*0670*/  MOV R16, R17 ;  /* 0x0000001100107202 */ /* 0x000fe40000000f00 */
[----:B------:R-:W-:Y:S02]  /*0680*/  MOV R8, RZ ;  /* 0x000000ff00087202 */ /* 0x000fe40000000f00 */
[----:B------:R-:W-:Y:S02]  /*0690*/  MOV R11, R19 ;  /* 0x00000013000b7202 */ /* 0x000fe40000000f00 */
[----:B------:R-:W-:Y:S02]  /*06a0*/  LOP3.LUT R14, R14, 0x1f, R5, 0xf8, !PT ;  /* 0x0000001f0e0e7812 */ /* 0x000fe400078ef805 */
[----:B0-----:R-:W-:-:S07]  /*06b0*/  MOV R17, R18 ;  /* 0x0000001200117202 */ /* 0x001fce0000000f00 */
.L_x_1728:
[----:B------:R-:W-:Y:S01]  /*06c0*/  BAR.SYNC.DEFER_BLOCKING 0x0 ;  /* 0x0000000000007b1d */ /* 0x000fe20000010000 */
[----:B------:R-:W-:-:S05]  /*06d0*/  IMAD.WIDE.U32 R22, R14, 0x10, R10 ;  /* 0x000000100e167825 */ /* 0x000fca00078e000a */
[----:B------:R-:W2:Y:S04]  /*06e0*/  LDG.E.128 R24, desc[UR18][R22.64] ;  /* 0x0000001216187981 */ /* 0x000ea8000c1e1d00 */
[----:B------:R-:W3:Y:S01]  /*06f0*/  LDG.E.128 R32, desc[UR18][R22.64+0x200] ;  /* 0x0002001216207981 */ /* 0x000ee2000c1e1d00 */
[----:B0-----:R-:W-:Y:S01]  /*0700*/  IMAD.WIDE.U32 R28, R14, 0x10, R12 ;  /* 0x000000100e1c7825 */ /* 0x001fe200078e000c */
[----:B------:R-:W0:Y:S02]  /*0710*/  S2R R19, SR_LANEID ;  /* 0x0000000000137919 */ /* 0x000e240000000000 */
[----:B0-----:R-:W-:-:S04]  /*0720*/  LEA R18, R19, R0, 0x4 ;  /* 0x0000000013127211 */ /* 0x001fc800078e20ff */
        /* <DEDUP_REMOVED lines=13> */
[----:B------:R-:W0:Y:S04]  /*0800*/  LDS.128 R24, [R20] ;  /* 0x0000000014187984 */ /* 0x000e280000000c00 */
[----:B------:R1:W2:Y:S01]  /*0810*/  LDS.128 R48, [R20+0x10] ;  /* 0x0000100014307984 */ /* 0x0002a20000000c00 */
[--C-:B0-----:R-:W-:Y:S02]  /*0820*/  HADD2.F32 R21, -RZ, R24.reuse.H0_H0 ;  /* 0x20000018ff157230 */ /* 0x101fe40000004100 */
[----:B------:R-:W-:Y:S02]  /*0830*/  HADD2.F32 R23, -RZ, R24.H1_H1 ;  /* 0x30000018ff177230 */ /* 0x000fe40000004100 */
[--C-:B------:R-:W-:Y:S02]  /*0840*/  HADD2.F32 R31, -RZ, R25.reuse.H0_H0 ;  /* 0x20000019ff1f7230 */ /* 0x100fe40000004100 */
[----:B-----5:R-:W-:Y:S01]  /*0850*/  FADD.FTZ R22, R21, R4 ;  /* 0x0000000415167221 */ /* 0x020fe20000010000 */
[----:B------:R-:W-:-:S02]  /*0860*/  HADD2.F32 R25, -RZ, R25.H1_H1 ;  /* 0x30000019ff197230 */ /* 0x000fc40000004100 */
[--C-:B------:R-:W-:Y:S01]  /*0870*/  FADD.FTZ R24, R23, R4.reuse ;  /* 0x0000000417187221 */ /* 0x100fe20000010000 */
[--C-:B------:R-:W-:Y:S01]  /*0880*/  HADD2.F32 R33, -RZ, R26.reuse.H0_H0 ;  /* 0x2000001aff217230 */ /* 0x100fe20000004100 */
[----:B------:R-:W-:Y:S01]  /*0890*/  FSETP.GTU.FTZ.AND P0, PT, R22, 20, PT ;  /* 0x41a000001600780b */ /* 0x000fe20003f1c000 */
[----:B------:R-:W-:Y:S02]  /*08a0*/  HADD2.F32 R29, -RZ, R26.H1_H1 ;  /* 0x3000001aff1d7230 */ /* 0x000fe40000004100 */
[--C-:B------:R-:W-:Y:S01]  /*08b0*/  FADD.FTZ R26, R31, R4.reuse ;  /* 0x000000041f1a7221 */ /* 0x100fe20000010000 */
[--C-:B------:R-:W-:Y:S01]  /*08c0*/  FADD.FTZ R28, R25, R4.reuse ;  /* 0x00000004191c7221 */ /* 0x100fe20000010000 */
[----:B------:R-:W-:Y:S01]  /*08d0*/  ISETP.EQ.OR P0, PT, RZ, UR4, P0 ;  /* 0x00000004ff007c0c */ /* 0x000fe20008702670 */
        /* <DEDUP_REMOVED lines=10> */
[----:B-12---:R-:W-:-:S12]  /*0980*/  @P0 BRA `(.L_x_1693) ;  /* 0x0000000000780947 */ /* 0x006fd80003800000 */
        /* <DEDUP_REMOVED lines=30> */
.L_x_1693:
[----:B------:R-:W-:Y:S05]  /*0b70*/  BSYNC.RECONVERGENT B0 ;  /* 0x0000000000007941 */ /* 0x000fea0003800200 */
.L_x_1692:
        /* <DEDUP_REMOVED lines=35> */
.L_x_1695:
[----:B------:R-:W-:Y:S05]  /*0db0*/  BSYNC.RECONVERGENT B0 ;  /* 0x0000000000007941 */ /* 0x000fea0003800200 */
.L_x_1694:
        /* <DEDUP_REMOVED lines=37> */
.L_x_1697:
[----:B------:R-:W-:Y:S05]  /*1010*/  BSYNC.RECONVERGENT B0 ;  /* 0x0000000000007941 */ /* 0x000fea0003800200 */
.L_x_1696:
        /* <DEDUP_REMOVED lines=35> */
.L_x_1699:
[----:B------:R-:W-:Y:S05]  /*1250*/  BSYNC.RECONVERGENT B0 ;  /* 0x0000000000007941 */ /* 0x000fea0003800200 */
.L_x_1698:
        /* <DEDUP_REMOVED lines=38> */
.L_x_1701:
[----:B------:R-:W-:Y:S05]  /*14c0*/  BSYNC.RECONVERGENT B0 ;  /* 0x0000000000007941 */ /* 0x000fea0003800200 */
.L_x_1700:
[----:B------:R-:W-:Y:S01]  /*14d0*/  HADD2.F32 R49, -RZ, R49.H1_H1 ;  /* 0x30000031ff317230 */ /* 0x000fe20000004100 */
[----:B------:R-:W-:Y:S01]  /*14e0*/  BSSY.RECONVERGENT B0, `(.L_x_1702) ;  /* 0x0000026000007945 */ /* 0x000fe20003800200 */
[----:B------:R-:W-:Y:S01]  /*14f0*/  HADD2.F32 R39, -RZ, R44.H1_H1 ;  /* 0x3000002cff277230 */ /* 0x000fe20000004100 */
[----:B------:R-:W-:Y:S01]  /*1500*/  FSETP.GTU.FTZ.AND P3, PT, R42, 20, PT ;  /* 0x41a000002a00780b */ /* 0x000fe20003f7c000 */
[--C-:B------:R-:W-:Y:S02]  /*1510*/  HADD2.F32 R41, -RZ, R45.reuse.H0_H0 ;  /* 0x2000002dff297230 */ /* 0x100fe40000004100 */
        /* <DEDUP_REMOVED lines=34> */
.L_x_1703:
[----:B------:R-:W-:Y:S05]  /*1740*/  BSYNC.RECONVERGENT B0 ;  /* 0x0000000000007941 */ /* 0x000fea0003800200 */
.L_x_1702:
[----:B------:R-:W-:Y:S01]  /*1750*/  ISETP.EQ.OR P0, PT, RZ, UR4, P0 ;  /* 0x00000004ff007c0c */ /* 0x000fe20008702670 */
[----:B------:R-:W-:Y:S01]  /*1760*/  HADD2.F32 R21, -RZ, R50.H0_H0 ;  /* 0x20000032ff157230 */ /* 0x000fe20000004100 */
[----:B------:R-:W-:Y:S01]  /*1770*/  BSSY.RECONVERGENT B0, `(.L_x_1704) ;  /* 0x0000027000007945 */ /* 0x000fe20003800200 */
[----:B------:R-:W-:Y:S01]  /*1780*/  HADD2.F32 R57, -RZ, R46.H1_H1 ;  /* 0x3000002eff397230 */ /* 0x000fe20000004100 */
[----:B------:R-:W-:Y:S01]  /*1790*/  FSETP.GTU.FTZ.AND P2, PT, R44, 20, PT ;  /* 0x41a000002c00780b */ /* 0x000fe20003f5c000 */
[--C-:B------:R-:W-:Y:S01]  /*17a0*/  HADD2.F32 R49, -RZ, R47.reuse.H0_H0 ;  /* 0x2000002fff317230 */ /* 0x100fe20000004100 */
        /* <DEDUP_REMOVED lines=35> */
.L_x_1705:
[----:B------:R-:W-:Y:S05]  /*19e0*/  BSYNC.RECONVERGENT B0 ;  /* 0x0000000000007941 */ /* 0x000fea0003800200 */
.L_x_1704:
        /* <DEDUP_REMOVED lines=39> */
.L_x_1707:
[----:B------:R-:W-:Y:S05]  /*1c60*/  BSYNC.RECONVERGENT B0 ;  /* 0x0000000000007941 */ /* 0x000fea0003800200 */
.L_x_1706:
        /* <DEDUP_REMOVED lines=41> */
.L_x_1709:
[----:B------:R-:W-:Y:S05]  /*1f00*/  BSYNC.RECONVERGENT B0 ;  /* 0x0000000000007941 */ /* 0x000fea0003800200 */
.L_x_1708:
        /* <DEDUP_REMOVED lines=39> */
.L_x_1711:
[----:B------:R-:W-:Y:S05]  /*2180*/  BSYNC.RECONVERGENT B0 ;  /* 0x0000000000007941 */ /* 0x000fea0003800200 */
.L_x_1710:
        /* <DEDUP_REMOVED lines=45> */
.L_x_1713:
[----:B------:R-:W-:Y:S05]  /*2460*/  BSYNC.RECONVERGENT B0 ;  /* 0x0000000000007941 */ /* 0x000fea0003800200 */
.L_x_1712:
        /* <DEDUP_REMOVED lines=32> */
.L_x_1715:
[----:B------:R-:W-:Y:S05]  /*2670*/  BSYNC.RECONVERGENT B0 ;  /* 0x0000000000007941 */ /* 0x000fea0003800200 */
.L_x_1714:
        /* <DEDUP_REMOVED lines=32> */
.L_x_1717:
[----:B------:R-:W-:Y:S05]  /*2880*/  BSYNC.RECONVERGENT B0 ;  /* 0x0000000000007941 */ /* 0x000fea0003800200 */
.L_x_1716:
        /* <DEDUP_REMOVED lines=32> */
.L_x_1719:
[----:B------:R-:W-:Y:S05]  /*2a90*/  BSYNC.RECONVERGENT B0 ;  /* 0x0000000000007941 */ /* 0x000fea0003800200 */
.L_x_1718:
        /* <DEDUP_REMOVED lines=32> */
.L_x_1721:
[----:B------:R-:W-:Y:S05]  /*2ca0*/  BSYNC.RECONVERGENT B0 ;  /* 0x0000000000007941 */ /* 0x000fea0003800200 */
.L_x_1720:
        /* <DEDUP_REMOVED lines=32> */
.L_x_1723:
[----:B------:R-:W-:Y:S05]  /*2eb0*/  BSYNC.RECONVERGENT B0 ;  /* 0x0000000000007941 */ /* 0x000fea0003800200 */
.L_x_1722:
        /* <DEDUP_REMOVED lines=24> */
[----:B------:R-:W0:Y:S01]  /*3040*/  LDC R91, c[0x0][0x38c] ;  /* 0x0000e300ff5b7b82 */ /* 0x000e220000000800 */
[----:B------:R-:W-:Y:S01]  /*3050*/  ISETP.NE.AND P0, PT, R8, RZ, PT ;  /* 0x000000ff0800720c */ /* 0x000fe20003f05270 */
[----:B------:R-:W-:Y:S02]  /*3060*/  HFMA2 R107, -RZ, RZ, 0, 0 ;  /* 0x00000000ff6b7431 */ /* 0x000fe400000001ff */
[----:B------:R-:W-:Y:S01]  /*3070*/  FMUL.FTZ R93, R55, R80 ;  /* 0x00000050375d7220 */ /* 0x000fe20000410000 */
[----:B------:R-:W-:Y:S01]  /*3080*/  LEA R106, R19, R20, 0x5 ;  /* 0x00000014136a7211 */ /* 0x000fe200078e28ff */
[----:B------:R-:W1:Y:S01]  /*3090*/  LDCU UR5, c[0x0][0x38c] ;  /* 0x00007180ff0577ac */ /* 0x000e620008000800 */
[----:B------:R-:W-:Y:S01]  /*30a0*/  ISETP.EQ.AND P0, PT, R5, RZ, P0 ;  /* 0x000000ff0500720c */ /* 0x000fe20000702270 */
[----:B------:R-:W2:Y:S01]  /*30b0*/  LDC.64 R98, c[0x0][0x440] ;  /* 0x00011000ff627b82 */ /* 0x000ea20000000a00 */
[----:B------:R-:W3:Y:S01]  /*30c0*/  LDCU.64 UR8, c[0x0][0x3e0] ;  /* 0x00007c00ff0877ac */ /* 0x000ee20008000a00 */
[----:B------:R-:W4:Y:S06]  /*30d0*/  LDCU.64 UR6, c[0x0][0x3a8] ;  /* 0x00007500ff0677ac */ /* 0x000f2c0008000a00 */
[----:B------:R-:W0:Y:S01]  /*30e0*/  LDC.64 R100, c[0x0][0x448] ;  /* 0x00011200ff647b82 */ /* 0x000e220000000a00 */
[----:B------:R-:W0:Y:S07]  /*30f0*/  LDCU.64 UR10, c[0x0][0x3c0] ;  /* 0x00007800ff0a77ac */ /* 0x000e2e0008000a00 */
[----:B-1----:R-:W0:Y:S02]  /*3100*/  LDC.64 R102, c[0x0][0x480] ;  /* 0x00012000ff667b82 */ /* 0x002e240000000a00 */
.L_x_1727:
[----:B------:R-:W-:Y:S02]  /*3110*/  MOV R52, R96 ;  /* 0x0000006000347202 */ /* 0x000fe40000000f00 */
[----:B------:R-:W-:-:S03]  /*3120*/  MOV R53, R7 ;  /* 0x0000000700357202 */ /* 0x000fc60000000f00 */
[----:B----4-:R-:W-:-:S04]  /*3130*/  IMAD.WIDE.U32 R52, R107, UR6, R52 ;  /* 0x000000066b347c25 */ /* 0x010fc8000f8e0034 */
[----:B------:R-:W-:Y:S01]  /*3140*/  IMAD R53, R107, UR7, R53 ;  /* 0x000000076b357c24 */ /* 0x000fe2000f8e0235 */
[----:B--2---:R-:W-:-:S04]  /*3150*/  LEA R68, P1, R52, R98, 0x3 ;  /* 0x0000006234447211 */ /* 0x004fc800078218ff */
[----:B------:R-:W-:-:S06]  /*3160*/  LEA.HI.X R69, R52, R99, R53, 0x3, P1 ;  /* 0x0000006334457211 */ /* 0x000fcc00008f1c35 */
[----:B------:R-:W2:Y:S01]  /*3170*/  LDG.E.64 R68, desc[UR18][R68.64] ;  /* 0x0000001244447981 */ /* 0x000ea2000c1e1b00 */
[----:B---3--:R-:W-:-:S04]  /*3180*/  IMAD.WIDE.U32 R52, R107, UR8, RZ ;  /* 0x000000086b347c25 */ /* 0x008fc8000f8e00ff */
[----:B------:R-:W-:Y:S01]  /*3190*/  IMAD R53, R107, UR9, R53 ;  /* 0x000000096b357c24 */ /* 0x000fe2000f8e0235 */
[----:B------:R-:W-:-:S04]  /*31a0*/  LEA R70, P1, R52, R16, 0x1 ;  /* 0x0000001034467211 */ /* 0x000fc800078208ff */
[----:B------:R-:W-:-:S03]  /*31b0*/  LEA.HI.X R71, R52, R17, R53, 0x1, P1 ;  /* 0x0000001134477211 */ /* 0x000fc600008f0c35 */
[----:B------:R-:W-:-:S05]  /*31c0*/  IMAD.WIDE.U32 R70, R15, 0x10, R70 ;  /* 0x000000100f467825 */ /* 0x000fca00078e0046 */
[----:B------:R-:W3:Y:S04]  /*31d0*/  LDG.E.128 R52, desc[UR18][R70.64] ;  /* 0x0000001246347981 */ /* 0x000ee8000c1e1d00 */
[----:B------:R-:W4:Y:S04]  /*31e0*/  LDG.E.128 R56, desc[UR18][R70.64+0x200] ;  /* 0x0002001246387981 */ /* 0x000f28000c1e1d00 */
[----:B------:R-:W5:Y:S04]  /*31f0*/  LDG.E.128 R60, desc[UR18][R70.64+0x400] ;  /* 0x00040012463c7981 */ /* 0x000f68000c1e1d00 */
[----:B------:R1:W5:Y:S01]  /*3200*/  LDG.E.128 R64, desc[UR18][R70.64+0x600] ;  /* 0x0006001246407981 */ /* 0x000362000c1e1d00 */
[----:B--2---:R-:W-:Y:S01]  /*3210*/  FMUL.FTZ R119, R68, 1.4426950216293334961 ;  /* 0x3fb8aa3b44777820 */ /* 0x004fe20000410000 */
[C---:B------:R-:W-:Y:S01]  /*3220*/  FMUL.FTZ R68, R69.reuse, R24 ;  /* 0x0000001845447220 */ /* 0x040fe20000410000 */
[----:B------:R-:W-:-:S02]  /*3230*/  FMUL.FTZ R72, R69, R22 ;  /* 0x0000001645487220 */ /* 0x000fc40000410000 */
[----:B------:R-:W-:Y:S01]  /*3240*/  FMUL.FTZ R128, R119, R24 ;  /* 0x0000001877807220 */ /* 0x000fe20000410000 */
[----:B------:R-:W-:Y:S01]  /*3250*/  FMUL.RZ R73, R68, 0.15915493667125701904 ;  /* 0x3e22f98344497820 */ /* 0x000fe2000040c000 */
[----:B------:R-:W-:Y:S01]  /*3260*/  FMUL.FTZ R68, R69, R26 ;  /* 0x0000001a45447220 */ /* 0x000fe20000410000 */
[----:B------:R-:W-:Y:S01]  /*3270*/  FMUL.RZ R72, R72, 0.15915493667125701904 ;  /* 0x3e22f98348487820 */ /* 0x000fe2000040c000 */
[----:B------:R-:W-:Y:S01]  /*3280*/  FMUL.FTZ R124, R119, R22 ;  /* 0x00000016777c7220 */ /* 0x000fe20000410000 */
        /* <DEDUP_REMOVED lines=16> */
[----:B------:R1:W-:Y:S01]  /*3390*/  MUFU.COS R129, R72 ;  /* 0x0000004800817308 */ /* 0x0003e20000000000 */
[----:B---3--:R2:W-:Y:S04]  /*33a0*/  STS.128 [R18], R52 ;  /* 0x0000003412007388 */ /* 0x0085e80000000c00 */
[----:B----4-:R3:W-:Y:S03]  /*33b0*/  STS.128 [R18+0x200], R56 ;  /* 0x0002003812007388 */ /* 0x0107e60000000c00 */
[----:B------:R-:W-:Y:S01]  /*33c0*/  MUFU.SIN R126, R70 ;  /* 0x00000046007e7308 */ /* 0x000fe20000000400 */
[----:B-1----:R-:W-:Y:S01]  /*33d0*/  FMUL.RZ R72, R68, 0.15915493667125701904 ;  /* 0x3e22f98344487820 */ /* 0x002fe2000040c000 */
[C---:B------:R-:W-:Y:S01]  /*33e0*/  FMUL.FTZ R68, R69.reuse, R32 ;  /* 0x0000002045447220 */ /* 0x040fe20000410000 */
[----:B-----5:R1:W-:Y:S04]  /*33f0*/  STS.128 [R18+0x400], R60 ;  /* 0x0004003c12007388 */ /* 0x0203e80000000c00 */
[----:B------:R4:W-:Y:S01]  /*3400*/  STS.128 [R18+0x600], R64 ;  /* 0x0006004012007388 */ /* 0x0009e20000000c00 */
[----:B------:R5:W-:Y:S08]  /*3410*/  MUFU.COS R130, R70 ;  /* 0x0000004600827308 */ /* 0x000bf00000000000 */
[----:B------:R-:W-:Y:S01]  /*3420*/  MUFU.SIN R127, R71 ;  /* 0x00000047007f7308 */ /* 0x000fe20000000400 */
[----:B-----5:R-:W-:Y:S01]  /*3430*/  FMUL.RZ R70, R68, 0.15915493667125701904 ;  /* 0x3e22f98344467820 */ /* 0x020fe2000040c000 */
[----:B------:R-:W-:-:S06]  /*3440*/  FMUL.FTZ R68, R69, R34 ;  /* 0x0000002245447220 */ /* 0x000fcc0000410000 */
        /* <DEDUP_REMOVED lines=17> */
[----:B------:R-:W0:Y:S01]  /*3560*/  MUFU.EX2 R128, R128 ;  /* 0x0000008000807308 */ /* 0x000e220000000800 */
[----:B-----5:R-:W-:-:S04]  /*3570*/  FMUL.FTZ R70, R69, R48 ;  /* 0x0000003045467220 */ /* 0x020fc80000410000 */
[----:B------:R-:W-:Y:S01]  /*3580*/  FMUL.RZ R146, R70, 0.15915493667125701904 ;  /* 0x3e22f98346927820 */ /* 0x000fe2000040c000 */
[----:B------:R-:W-:Y:S02]  /*3590*/  MOV R70, R94 ;  /* 0x0000005e00467202 */ /* 0x000fe40000000f00 */
[----:B------:R-:W5:Y:S08]  /*35a0*/  MUFU.EX2 R124, R124 ;  /* 0x0000007c007c7308 */ /* 0x000f700000000800 */
[----:B------:R2:W3:Y:S01]  /*35b0*/  MUFU.COS R125, R73 ;  /* 0x00000049007d7308 */ /* 0x0004e20000000000 */
[----:B0-----:R-:W-:-:S07]  /*35c0*/  FMUL.FTZ R123, R128, R123 ;  /* 0x0000007b807b7220 */ /* 0x001fce0000410000 */
[----:B------:R-:W-:Y:S01]  /*35d0*/  MUFU.SIN R120, R71 ;  /* 0x0000004700787308 */ /* 0x000fe20000000400 */
[----:B--2---:R-:W-:Y:S01]  /*35e0*/  FMUL.RZ R73, R68, 0.15915493667125701904 ;  /* 0x3e22f98344497820 */ /* 0x004fe2000040c000 */
[C---:B------:R-:W-:Y:S01]  /*35f0*/  FMUL.FTZ R68, R69.reuse, R44 ;  /* 0x0000002c45447220 */ /* 0x040fe20000410000 */
[C---:B-----5:R-:W-:Y:S01]  /*3600*/  FMUL.FTZ R129, R124.reuse, R129 ;  /* 0x000000817c817220 */ /* 0x060fe20000410000 */
[----:B------:R-:W-:Y:S02]  /*3610*/  FMUL.FTZ R122, R124, R122 ;  /* 0x0000007a7c7a7220 */ /* 0x000fe40000410000 */
[----:B------:R-:W-:Y:S01]  /*3620*/  FMUL.RZ R104, R68, 0.15915493667125701904 ;  /* 0x3e22f98344687820 */ /* 0x000fe2000040c000 */
[----:B------:R-:W-:Y:S01]  /*3630*/  FMUL.FTZ R68, R69, R46 ;  /* 0x0000002e45447220 */ /* 0x000fe20000410000 */
[----:B------:R0:W-:Y:S01]  /*3640*/  MUFU.COS R108, R71 ;  /* 0x00000047006c7308 */ /* 0x0001e20000000000 */
[----:B---3--:R-:W-:Y:S02]  /*3650*/  FMUL.FTZ R124, R128, R125 ;  /* 0x0000007d807c7220 */ /* 0x008fe40000410000 */
[----:B------:R-:W-:-:S05]  /*3660*/  FMUL.RZ R145, R68, 0.15915493667125701904 ;  /* 0x3e22f98344917820 */ /* 0x000fca000040c000 */
[----:B------:R-:W2:Y:S01]  /*3670*/  MUFU.EX2 R141, R141 ;  /* 0x0000008d008d7308 */ /* 0x000ea20000000800 */
[----:B0-----:R-:W-:-:S03]  /*3680*/  MOV R71, R9 ;  /* 0x0000000900477202 */ /* 0x001fc60000000f00 */
[----:B------:R-:W-:-:S04]  /*3690*/  IMAD.WIDE.U32 R70, R107, UR10, R70 ;  /* 0x0000000a6b467c25 */ /* 0x000fc8000f8e0046 */
[----:B------:R-:W0:Y:S01]  /*36a0*/  MUFU.EX2 R144, R144 ;  /* 0x0000009000907308 */ /* 0x000e220000000800 */
[----:B------:R-:W-:Y:S02]  /*36b0*/  IMAD R105, R107, UR11, R71 ;  /* 0x0000000b6b697c24 */ /* 0x000fe4000f8e0247 */
[----:B------:R-:W-:-:S05]  /*36c0*/  FMUL.FTZ R71, R119, R48 ;  /* 0x0000003077477220 */ /* 0x000fca0000410000 */
[----:B------:R-:W3:Y:S01]  /*36d0*/  MUFU.EX2 R140, R140 ;  /* 0x0000008c008c7308 */ /* 0x000ee20000000800 */
[C---:B--2---:R-:W-:Y:S01]  /*36e0*/  FMUL.FTZ R125, R141.reuse, R130 ;  /* 0x000000828d7d7220 */ /* 0x044fe20000410000 */
[----:B------:R-:W-:-:S06]  /*36f0*/  FMUL.FTZ R126, R141, R126 ;  /* 0x0000007e8d7e7220 */ /* 0x000fcc0000410000 */
[----:B------:R-:W-:Y:S01]  /*3700*/  MUFU.SIN R136, R72 ;  /* 0x0000004800887308 */ /* 0x000fe20000000400 */
[C---:B0-----:R-:W-:Y:S01]  /*3710*/  FMUL.FTZ R130, R144.reuse, R133 ;  /* 0x0000008590827220 */ /* 0x041fe20000410000 */
[----:B------:R-:W-:-:S06]  /*3720*/  FMUL.FTZ R131, R144, R131 ;  /* 0x0000008390837220 */ /* 0x000fcc0000410000 */
[----:B------:R-:W-:Y:S01]  /*3730*/  MUFU.COS R138, R72 ;  /* 0x00000048008a7308 */ /* 0x000fe20000000000 */
[C---:B---3--:R-:W-:Y:S01]  /*3740*/  FMUL.FTZ R128, R140.reuse, R143 ;  /* 0x0000008f8c807220 */ /* 0x048fe20000410000 */
[----:B------:R-:W-:Y:S01]  /*3750*/  FMUL.FTZ R143, R119, R80 ;  /* 0x00000050778f7220 */ /* 0x000fe20000410000 */
[----:B------:R-:W-:-:S05]  /*3760*/  FMUL.FTZ R127, R140, R127 ;  /* 0x0000007f8c7f7220 */ /* 0x000fca0000410000 */
[----:B------:R-:W-:Y:S08]  /*3770*/  MUFU.SIN R116, R104 ;  /* 0x0000006800747308 */ /* 0x000ff00000000400 */
[----:B------:R0:W-:Y:S08]  /*3780*/  MUFU.COS R72, R104 ;  /* 0x0000006800487308 */ /* 0x0001f00000000000 */
[----:B------:R-:W2:Y:S01]  /*3790*/  MUFU.EX2 R139, R139 ;  /* 0x0000008b008b7308 */ /* 0x000ea20000000800 */
[----:B0-----:R-:W-:-:S04]  /*37a0*/  LEA R104, P1, R70, R100, 0x3 ;  /* 0x0000006446687211 */ /* 0x001fc800078218ff */
[----:B------:R-:W-:Y:S01]  /*37b0*/  LEA.HI.X R105, R70, R101, R105, 0x3, P1 ;  /* 0x0000006546697211 */ /* 0x000fe200008f1c69 */
[----:B------:R-:W-:Y:S02]  /*37c0*/  NOP ;  /* 0x0000000000007918 */ /* 0x000fe40000000000 */
[----:B------:R0:W-:Y:S03]  /*37d0*/  MUFU.EX2 R70, R71 ;  /* 0x0000004700467308 */ /* 0x0001e60000000800 */
[----:B------:R-:W3:Y:S01]  /*37e0*/  LDG.E.64 R104, desc[UR18][R104.64] ;  /* 0x0000001268687981 */ /* 0x000ee2000c1e1b00 */
[----:B--2---:R-:W-:-:S04]  /*37f0*/  FMUL.FTZ R132, R139, R132 ;  /* 0x000000848b847220 */ /* 0x004fc80000410000 */
[----:B------:R-:W2:Y:S01]  /*3800*/  MUFU.SIN R112, R146 ;  /* 0x0000009200707308 */ /* 0x000ea20000000400 */
[----:B0-----:R-:W-:-:S04]  /*3810*/  FMUL.FTZ R71, R37, R123 ;  /* 0x0000007b25477220 */ /* 0x001fc80000410000 */
[----:B------:R-:W-:-:S03]  /*3820*/  FFMA.FTZ R133, RZ, R124, R71 ;  /* 0x0000007cff857223 */ /* 0x000fc60000010047 */
[----:B------:R0:W5:Y:S01]  /*3830*/  MUFU.COS R113, R146 ;  /* 0x0000009200717308 */ /* 0x0001620000000000 */
[----:B------:R-:W-:Y:S01]  /*3840*/  FADD.FTZ R144, RZ, R133 ;  /* 0x00000085ff907221 */ /* 0x000fe20000010000 */
[----:B------:R-:W-:-:S06]  /*3850*/  FMUL.FTZ R133, R139, R142 ;  /* 0x0000008e8b857220 */ /* 0x000fcc0000410000 */
[----:B------:R-:W-:Y:S01]  /*3860*/  MUFU.SIN R118, R73 ;  /* 0x0000004900767308 */ /* 0x000fe20000000400 */
[----:B0-----:R-:W-:Y:S01]  /*3870*/  FMUL.FTZ R146, RZ, R123 ;  /* 0x0000007bff927220 */ /* 0x001fe20000410000 */
[----:B--2---:R-:W-:-:S03]  /*3880*/  FMUL.FTZ R112, R70, R112 ;  /* 0x0000007046707220 */ /* 0x004fc60000410000 */
[----:B------:R-:W-:-:S03]  /*3890*/  FFMA.FTZ R146, R37, R124, -R146 ;  /* 0x0000007c25927223 */ /* 0x000fc60000010892 */
[----:B------:R0:W-:Y:S01]  /*38a0*/  MUFU.COS R74, R73 ;  /* 0x00000049004a7308 */ /* 0x0001e20000000000 */
[----:B------:R-:W-:Y:S01]  /*38b0*/  FADD.FTZ R146, R39, R146 ;  /* 0x0000009227927221 */ /* 0x000fe20000010000 */
[----:B-----5:R-:W-:-:S03]  /*38c0*/  FMUL.FTZ R113, R70, R113 ;  /* 0x0000007146717220 */ /* 0x020fc60000410000 */
[----:B------:R-:W-:-:S03]  /*38d0*/  FMUL.FTZ R142, R126, R146 ;  /* 0x000000927e8e7220 */ /* 0x000fc60000410000 */
[----:B------:R-:W-:Y:S01]  /*38e0*/  MUFU.SIN R114, R145 ;  /* 0x0000009100727308 */ /* 0x000fe20000000400 */
[----:B0-----:R-:W-:Y:S01]  /*38f0*/  FMUL.FTZ R73, R119, R46 ;  /* 0x0000002e77497220 */ /* 0x001fe20000410000 */
[----:B------:R-:W-:-:S04]  /*3900*/  FFMA.FTZ R142, R125, R144, R142 ;  /* 0x000000907d8e7223 */ /* 0x000fc8000001008e */
[----:B------:R-:W-:Y:S02]  /*3910*/  FADD.FTZ R142, RZ, R142 ;  /* 0x0000008eff8e7221 */ /* 0x000fe40000010000 */
[----:B------:R0:W-:Y:S08]  /*3920*/  MUFU.COS R68, R145 ;  /* 0x0000009100447308 */ /* 0x0001f00000000000 */
[----:B------:R-:W2:Y:S01]  /*3930*/  MUFU.EX2 R121, R121 ;  /* 0x0000007900797308 */ /* 0x000ea20000000800 */
[-C--:B0-----:R-:W-:Y:S01]  /*3940*/  FMUL.FTZ R145, R119, R50.reuse ;  /* 0x0000003277917220 */ /* 0x081fe20000410000 */
[----:B------:R-:W-:-:S06]  /*3950*/  FMUL.FTZ R119, R69, R50 ;  /* 0x0000003245777220 */ /* 0x000fcc0000410000 */
[----:B------:R0:W-:Y:S08]  /*3960*/  MUFU.EX2 R140, R145 ;  /* 0x00000091008c7308 */ /* 0x0001f00000000800 */
[----:B------:R-:W5:Y:S01]  /*3970*/  MUFU.EX2 R111, R111 ;  /* 0x0000006f006f7308 */ /* 0x000f620000000800 */
[----:B0-----:R-:W-:Y:S01]  /*3980*/  FMUL.RZ R145, R119, 0.15915493667125701904 ;  /* 0x3e22f98377917820 */ /* 0x001fe2000040c000 */
[----:B------:R-:W-:Y:S01]  /*3990*/  FMUL.FTZ R119, R126, R144 ;  /* 0x000000907e777220 */ /* 0x000fe20000410000 */
[C---:B--2---:R-:W-:Y:S01]  /*39a0*/  FMUL.FTZ R134, R121.reuse, R134 ;  /* 0x0000008679867220 */ /* 0x044fe20000410000 */
[----:B------:R-:W-:Y:S01]  /*39b0*/  FMUL.FTZ R135, R121, R135 ;  /* 0x0000008779877220 */ /* 0x000fe20000410000 */
[----:B------:R-:W-:Y:S01]  /*39c0*/  FMUL.FTZ R121, R127, R142 ;  /* 0x0000008e7f797220 */ /* 0x000fe20000410000 */
[----:B------:R-:W-:Y:S01]  /*39d0*/  FFMA.FTZ R146, R125, R146, -R119 ;  /* 0x000000927d927223 */ /* 0x000fe20000010877 */
[----:B------:R-:W-:Y:S01]  /*39e0*/  FMUL.FTZ R119, R69, R80 ;  /* 0x0000005045777220 */ /* 0x000fe20000410000 */
[----:B------:R0:W-:Y:S02]  /*39f0*/  MUFU.EX2 R71, R143 ;  /* 0x0000008f00477308 */ /* 0x0001e40000000800 */
[----:B------:R-:W-:Y:S01]  /*3a00*/  FADD.FTZ R146, R41, R146 ;  /* 0x0000009229927221 */ /* 0x000fe20000010000 */
[----:B------:R-:W-:-:S05]  /*3a10*/  FMUL.RZ R144, R119, 0.15915493667125701904 ;  /* 0x3e22f98377907820 */ /* 0x000fca000040c000 */
[----:B------:R-:W2:Y:S01]  /*3a20*/  MUFU.EX2 R109, R109 ;  /* 0x0000006d006d7308 */ /* 0x000ea20000000800 */
[-C--:B0-----:R-:W-:Y:S01]  /*3a30*/  FMUL.FTZ R143, R127, R146.reuse ;  /* 0x000000927f8f7220 */ /* 0x081fe20000410000 */
[C---:B------:R-:W-:Y:S01]  /*3a40*/  FFMA.FTZ R146, R128.reuse, R146, -R121 ;  /* 0x0000009280927223 */ /* 0x040fe20000010879 */
[C---:B-----5:R-:W-:Y:S01]  /*3a50*/  FMUL.FTZ R121, R111.reuse, R108 ;  /* 0x0000006c6f797220 */ /* 0x060fe20000410000 */
[----:B------:R-:W-:Y:S01]  /*3a60*/  FMUL.FTZ R120, R111, R120 ;  /* 0x000000786f787220 */ /* 0x000fe20000410000 */
[----:B------:R-:W-:Y:S01]  /*3a70*/  FFMA.FTZ R143, R128, R142, R143 ;  /* 0x0000008e808f7223 */ /* 0x000fe2000001008f */
[----:B------:R-:W-:Y:S02]  /*3a80*/  FADD.FTZ R146, R43, R146 ;  /* 0x000000922b927221 */ /* 0x000fe40000010000 */
[----:B------:R-:W0:Y:S01]  /*3a90*/  MUFU.EX2 R117, R117 ;  /* 0x0000007500757308 */ /* 0x000e220000000800 */
[----:B------:R-:W-:Y:S01]  /*3aa0*/  FADD.FTZ R143, RZ, R143 ;  /* 0x0000008fff8f7221 */ /* 0x000fe20000010000 */
[----:B------:R-:W-:-:S03]  /*3ab0*/  FMUL.FTZ R108, R131, R146 ;  /* 0x00000092836c7220 */ /* 0x000fc60000410000 */
[-C--:B------:R-:W-:Y:S01]  /*3ac0*/  FMUL.FTZ R111, R131, R143.reuse ;  /* 0x0000008f836f7220 */ /* 0x080fe20000410000 */
[C---:B------:R-:W-:Y:S02]  /*3ad0*/  FFMA.FTZ R108, R130.reuse, R143, R108 ;  /* 0x0000008f826c7223 */ /* 0x040fe4000001006c */
[----:B------:R-:W5:Y:S01]  /*3ae0*/  MUFU.EX2 R110, R110 ;  /* 0x0000006e006e7308 */ /* 0x000f620000000800 */
[----:B------:R-:W-:Y:S01]  /*3af0*/  FFMA.FTZ R146, R130, R146, -R111 ;  /* 0x0000009282927223 */ /* 0x000fe2000001086f */
[C---:B--2---:R-:W-:Y:S01]  /*3b00*/  FMUL.FTZ R119, R109.reuse, R74 ;  /* 0x0000004a6d777220 */ /* 0x044fe20000410000 */
[----:B------:R-:W-:Y:S01]  /*3b10*/  FADD.FTZ R108, RZ, R108 ;  /* 0x0000006cff6c7221 */ /* 0x000fe20000010000 */
[----:B------:R-:W-:Y:S01]  /*3b20*/  FMUL.FTZ R118, R109, R118 ;  /* 0x000000766d767220 */ /* 0x000fe20000410000 */
[----:B------:R-:W-:-:S03]  /*3b30*/  FADD.FTZ R146, R45, R146 ;  /* 0x000000922d927221 */ /* 0x000fc60000010000 */
[----:B------:R-:W2:Y:S01]  /*3b40*/  MUFU.EX2 R73, R73 ;  /* 0x0000004900497308 */ /* 0x000ea20000000800 */
[C---:B0-----:R-:W-:Y:S01]  /*3b50*/  FMUL.FTZ R139, R117.reuse, R138 ;  /* 0x0000008a758b7220 */ /* 0x041fe20000410000 */
[----:B------:R-:W-:-:S06]  /*3b60*/  FMUL.FTZ R136, R117, R136 ;  /* 0x0000008875887220 */ /* 0x000fcc0000410000 */
[----:B------:R-:W0:Y:S01]  /*3b70*/  MUFU.SIN R142, R144 ;  /* 0x00000090008e7308 */ /* 0x000e220000000400 */
[C---:B-----5:R-:W-:Y:S01]  /*3b80*/  FMUL.FTZ R138, R110.reuse, R115 ;  /* 0x000000736e8a7220 */ /* 0x060fe20000410000 */
[----:B------:R-:W-:-:S06]  /*3b90*/  FMUL.FTZ R137, R110, R137 ;  /* 0x000000896e897220 */ /* 0x000fcc0000410000 */
[----:B------:R-:W5:Y:S01]  /*3ba0*/  MUFU.COS R74, R144 ;  /* 0x00000090004a7308 */ /* 0x000f620000000000 */
[C---:B--2---:R-:W-:Y:S01]  /*3bb0*/  FMUL.FTZ R115, R73.reuse, R68 ;  /* 0x0000004449737220 */ /* 0x044fe20000410000 */
[----:B------:R-:W-:Y:S01]  /*3bc0*/  FMUL.FTZ R114, R73, R114 ;  /* 0x0000007249727220 */ /* 0x000fe20000410000 */
[C---:B------:R-:W-:Y:S01]  /*3bd0*/  FMUL.FTZ R73, R132.reuse, R146 ;  /* 0x0000009284497220 */ /* 0x040fe20000410000 */
[----:B------:R-:W-:-:S03]  /*3be0*/  FMUL.FTZ R68, R132, R108 ;  /* 0x0000006c84447220 */ /* 0x000fc60000410000 */
[C---:B------:R-:W-:Y:S01]  /*3bf0*/  FFMA.FTZ R73, R133.reuse, R108, R73 ;  /* 0x0000006c85497223 */ /* 0x040fe20000010049 */
[----:B------:R-:W2:Y:S01]  /*3c00*/  MUFU.EX2 R75, R75 ;  /* 0x0000004b004b7308 */ /* 0x000ea20000000800 */
[----:B------:R-:W-:Y:S01]  /*3c10*/  FFMA.FTZ R68, R133, R146, -R68 ;  /* 0x0000009285447223 */ /* 0x000fe20000010844 */
[----:B0-----:R-:W-:Y:S01]  /*3c20*/  FMUL.FTZ R108, R71, R142 ;  /* 0x0000008e476c7220 */ /* 0x001fe20000410000 */
[----:B------:R-:W-:Y:S02]  /*3c30*/  FADD.FTZ R73, RZ, R73 ;  /* 0x00000049ff497221 */ /* 0x000fe40000010000 */
[----:B------:R-:W-:Y:S01]  /*3c40*/  FADD.FTZ R70, R47, R68 ;  /* 0x000000442f467221 */ /* 0x000fe20000010000 */
[----:B------:R-:W-:Y:S02]  /*3c50*/  FMUL.FTZ R68, R122, R123 ;  /* 0x0000007b7a447220 */ /* 0x000fe40000410000 */
[----:B------:R-:W0:Y:S01]  /*3c60*/  MUFU.SIN R141, R145 ;  /* 0x00000091008d7308 */ /* 0x000e220000000400 */
[----:B-----5:R-:W-:Y:S01]  /*3c70*/  FMUL.FTZ R109, R71, R74 ;  /* 0x0000004a476d7220 */ /* 0x020fe20000410000 */
[----:B------:R-:W-:Y:S01]  /*3c80*/  FMUL.FTZ R71, R135, R73 ;  /* 0x0000004987477220 */ /* 0x000fe20000410000 */
[----:B------:R-:W-:-:S05]  /*3c90*/  FFMA.FTZ R68, R129, R124, -R68 ;  /* 0x0000007c81447223 */ /* 0x000fca0000010844 */
[----:B------:R-:W5:Y:S01]  /*3ca0*/  MUFU.COS R69, R145 ;  /* 0x0000009100457308 */ /* 0x000f620000000000 */
[C---:B--2---:R-:W-:Y:S01]  /*3cb0*/  FMUL.FTZ R117, R75.reuse, R72 ;  /* 0x000000484b757220 */ /* 0x044fe20000410000 */
[----:B------:R-:W-:Y:S01]  /*3cc0*/  FMUL.FTZ R116, R75, R116 ;  /* 0x000000744b747220 */ /* 0x000fe20000410000 */
[-C--:B------:R-:W-:Y:S01]  /*3cd0*/  FMUL.FTZ R75, R135, R70.reuse ;  /* 0x00000046874b7220 */ /* 0x080fe20000410000 */
[----:B------:R-:W-:-:S03]  /*3ce0*/  FFMA.FTZ R70, R134, R70, -R71 ;  /* 0x0000004686467223 */ /* 0x000fc60000010847 */
[----:B------:R-:W-:Y:S01]  /*3cf0*/  FFMA.FTZ R75, R134, R73, R75 ;  /* 0x00000049864b7223 */ /* 0x000fe2000001004b */
[----:B------:R-:W-:Y:S01]  /*3d00*/  FADD.FTZ R72, R49, R70 ;  /* 0x0000004631487221 */ /* 0x000fe20000010000 */
[----:B0-----:R-:W-:Y:S01]  /*3d10*/  FMUL.FTZ R110, R140, R141 ;  /* 0x0000008d8c6e7220 */ /* 0x001fe20000410000 */
[----:B------:R-:W-:Y:S01]  /*3d20*/  FMUL.FTZ R70, R126, R68 ;  /* 0x000000447e467220 */ /* 0x000fe20000410000 */
[----:B------:R-:W-:-:S04]  /*3d30*/  FADD.FTZ R75, RZ, R75 ;  /* 0x0000004bff4b7221 */ /* 0x000fc80000010000 */
[----:B------:R-:W-:Y:S01]  /*3d40*/  FMUL.FTZ R74, R136, R75 ;  /* 0x0000004b884a7220 */ /* 0x000fe20000410000 */
[----:B-----5:R-:W-:Y:S01]  /*3d50*/  FMUL.FTZ R111, R140, R69 ;  /* 0x000000458c6f7220 */ /* 0x020fe20000410000 */
[-C--:B------:R-:W-:Y:S01]  /*3d60*/  FMUL.FTZ R140, R136, R72.reuse ;  /* 0x00000048888c7220 */ /* 0x080fe20000410000 */
[----:B------:R-:W-:Y:S01]  /*3d70*/  FMUL.FTZ R69, R129, R123 ;  /* 0x0000007b81457220 */ /* 0x000fe20000410000 */
[C---:B------:R-:W-:Y:S02]  /*3d80*/  FFMA.FTZ R74, R139.reuse, R72, -R74 ;  /* 0x000000488b4a7223 */ /* 0x040fe4000001084a */
[----:B------:R-:W-:Y:S01]  /*3d90*/  FFMA.FTZ R140, R139, R75, R140 ;  /* 0x0000004b8b8c7223 */ /* 0x000fe2000001008c */
[----:B------:R-:W-:Y:S01]  /*3da0*/  FFMA.FTZ R69, R122, R124, R69 ;  /* 0x0000007c7a457223 */ /* 0x000fe20000010045 */
[----:B------:R-:W-:Y:S02]  /*3db0*/  FADD.FTZ R74, R51, R74 ;  /* 0x0000004a334a7221 */ /* 0x000fe40000010000 */
[----:B------:R-:W-:Y:S01]  /*3dc0*/  FADD.FTZ R140, RZ, R140 ;  /* 0x0000008cff8c7221 */ /* 0x000fe20000010000 */
[-C--:B------:R-:W-:Y:S01]  /*3dd0*/  FMUL.FTZ R71, R126, R69.reuse ;  /* 0x000000457e477220 */ /* 0x080fe20000410000 */
[----:B------:R-:W-:Y:S01]  /*3de0*/  FFMA.FTZ R70, R125, R69, R70 ;  /* 0x000000457d467223 */ /* 0x000fe20000010046 */
[C---:B------:R-:W-:Y:S01]  /*3df0*/  FMUL.FTZ R141, R137.reuse, R74 ;  /* 0x0000004a898d7220 */ /* 0x040fe20000410000 */
[----:B------:R-:W-:Y:S01]  /*3e00*/  FMUL.FTZ R75, R137, R140 ;  /* 0x0000008c894b7220 */ /* 0x000fe20000410000 */
[----:B------:R-:W-:Y:S01]  /*3e10*/  FFMA.FTZ R71, R125, R68, -R71 ;  /* 0x000000447d477223 */ /* 0x000fe20000010847 */
[C---:B------:R-:W-:Y:S01]  /*3e20*/  FMUL.FTZ R69, R127.reuse, R70 ;  /* 0x000000467f457220 */ /* 0x040fe20000410000 */
[C---:B------:R-:W-:Y:S01]  /*3e30*/  FFMA.FTZ R141, R138.reuse, R140, R141 ;  /* 0x0000008c8a8d7223 */ /* 0x040fe2000001008d */
[----:B------:R-:W-:Y:S01]  /*3e40*/  FFMA.FTZ R74, R138, R74, -R75 ;  /* 0x0000004a8a4a7223 */ /* 0x000fe2000001084b */
[-C--:B------:R-:W-:Y:S01]  /*3e50*/  FMUL.FTZ R73, R127, R71.reuse ;  /* 0x000000477f497220 */ /* 0x080fe20000410000 */
[C---:B------:R-:W-:Y:S01]  /*3e60*/  FFMA.FTZ R69, R128.reuse, R71, -R69 ;  /* 0x0000004780457223 */ /* 0x040fe20000010845 */
[----:B------:R-:W-:Y:S01]  /*3e70*/  FADD.FTZ R141, RZ, R141 ;  /* 0x0000008dff8d7221 */ /* 0x000fe20000010000 */
[----:B------:R-:W-:Y:S01]  /*3e80*/  FADD.FTZ R74, R77, R74 ;  /* 0x0000004a4d4a7221 */ /* 0x000fe20000010000 */
[----:B------:R-:W-:Y:S01]  /*3e90*/  FFMA.FTZ R73, R128, R70, R73 ;  /* 0x0000004680497223 */ /* 0x000fe20000010049 */
[C---:B------:R-:W-:Y:S01]  /*3ea0*/  FMUL.FTZ R71, R131.reuse, R69 ;  /* 0x0000004583477220 */ /* 0x040fe20000410000 */
[C---:B------:R-:W-:Y:S01]  /*3eb0*/  FMUL.FTZ R140, R120.reuse, R141 ;  /* 0x0000008d788c7220 */ /* 0x040fe20000410000 */
[-C--:B------:R-:W-:Y:S01]  /*3ec0*/  FMUL.FTZ R142, R120, R74.reuse ;  /* 0x0000004a788e7220 */ /* 0x080fe20000410000 */
[-C--:B------:R-:W-:Y:S01]  /*3ed0*/  FMUL.FTZ R68, R131, R73.reuse ;  /* 0x0000004983447220 */ /* 0x080fe20000410000 */
[C---:B------:R-:W-:Y:S01]  /*3ee0*/  FFMA.FTZ R71, R130.reuse, R73, R71 ;  /* 0x0000004982477223 */ /* 0x040fe20000010047 */
[C---:B------:R-:W-:Y:S01]  /*3ef0*/  FFMA.FTZ R140, R121.reuse, R74, -R140 ;  /* 0x0000004a798c7223 */ /* 0x040fe2000001088c */
[----:B------:R-:W-:Y:S01]  /*3f00*/  FFMA.FTZ R142, R121, R141, R142 ;  /* 0x0000008d798e7223 */ /* 0x000fe2000001008e */
[----:B------:R-:W-:Y:S01]  /*3f10*/  FFMA.FTZ R68, R130, R69, -R68 ;  /* 0x0000004582447223 */ /* 0x000fe20000010844 */
[C---:B------:R-:W-:Y:S01]  /*3f20*/  FMUL.FTZ R70, R132.reuse, R71 ;  /* 0x0000004784467220 */ /* 0x040fe20000410000 */
[----:B------:R-:W-:Y:S01]  /*3f30*/  FADD.FTZ R140, R79, R140 ;  /* 0x0000008c4f8c7221 */ /* 0x000fe20000010000 */
[----:B------:R-:W-:Y:S01]  /*3f40*/  FADD.FTZ R142, RZ, R142 ;  /* 0x0000008eff8e7221 */ /* 0x000fe20000010000 */
[-C--:B------:R-:W-:Y:S01]  /*3f50*/  FMUL.FTZ R72, R132, R68.reuse ;  /* 0x0000004484487220 */ /* 0x080fe20000410000 */
[----:B------:R-:W-:-:S02]  /*3f60*/  FFMA.FTZ R70, R133, R68, -R70 ;  /* 0x0000004485467223 */ /* 0x000fc40000010846 */
[----:B------:R-:W-:Y:S01]  /*3f70*/  FMUL.FTZ R68, R118, R142 ;  /* 0x0000008e76447220 */ /* 0x000fe20000410000 */
[----:B------:R-:W-:-:S03]  /*3f80*/  FFMA.FTZ R72, R133, R71, R72 ;  /* 0x0000004785487223 */ /* 0x000fc60000010048 */
[-C--:B------:R-:W-:Y:S01]  /*3f90*/  FFMA.FTZ R68, R119, R140.reuse, -R68 ;  /* 0x0000008c77447223 */ /* 0x080fe20000010844 */
[----:B------:R-:W-:Y:S01]  /*3fa0*/  FMUL.FTZ R140, R118, R140 ;  /* 0x0000008c768c7220 */ /* 0x000fe20000410000 */
[C---:B------:R-:W-:Y:S01]  /*3fb0*/  FMUL.FTZ R53, R135.reuse, R72 ;  /* 0x0000004887357220 */ /* 0x040fe20000410000 */
[----:B------:R-:W-:Y:S01]  /*3fc0*/  FMUL.FTZ R55, R135, R70 ;  /* 0x0000004687377220 */ /* 0x000fe20000410000 */
[----:B------:R-:W-:Y:S01]  /*3fd0*/  FADD.FTZ R68, R81, R68 ;  /* 0x0000004451447221 */ /* 0x000fe20000010000 */
[----:B------:R-:W-:Y:S01]  /*3fe0*/  FFMA.FTZ R140, R119, R142, R140 ;  /* 0x0000008e778c7223 */ /* 0x000fe2000001008c */
[C---:B------:R-:W-:Y:S01]  /*3ff0*/  FFMA.FTZ R53, R134.reuse, R70, -R53 ;  /* 0x0000004686357223 */ /* 0x040fe20000010835 */
[----:B------:R-:W-:Y:S01]  /*4000*/  FFMA.FTZ R55, R134, R72, R55 ;  /* 0x0000004886377223 */ /* 0x000fe20000010037 */
[----:B------:R-:W-:Y:S01]  /*4010*/  FMUL.FTZ R56, R116, R68 ;  /* 0x0000004474387220 */ /* 0x000fe20000410000 */
[----:B------:R-:W-:Y:S01]  /*4020*/  FADD.FTZ R140, RZ, R140 ;  /* 0x0000008cff8c7221 */ /* 0x000fe20000010000 */
[C---:B------:R-:W-:Y:S01]  /*4030*/  FMUL.FTZ R54, R136.reuse, R53 ;  /* 0x0000003588367220 */ /* 0x040fe20000410000 */
[----:B------:R-:W-:-:S02]  /*4040*/  FMUL.FTZ R52, R136, R55 ;  /* 0x0000003788347220 */ /* 0x000fc40000410000 */
[-C--:B------:R-:W-:Y:S01]  /*4050*/  FMUL.FTZ R57, R116, R140.reuse ;  /* 0x0000008c74397220 */ /* 0x080fe20000410000 */
[----:B------:R-:W-:Y:S01]  /*4060*/  FFMA.FTZ R56, R117, R140, R56 ;  /* 0x0000008c75387223 */ /* 0x000fe20000010038 */
[C---:B------:R-:W-:Y:S01]  /*4070*/  FFMA.FTZ R54, R139.reuse, R55, R54 ;  /* 0x000000378b367223 */ /* 0x040fe20000010036 */
[----:B------:R-:W-:Y:S01]  /*4080*/  FFMA.FTZ R52, R139, R53, -R52 ;  /* 0x000000358b347223 */ /* 0x000fe20000010834 */
[----:B------:R-:W-:Y:S01]  /*4090*/  FFMA.FTZ R68, R117, R68, -R57 ;  /* 0x0000004475447223 */ /* 0x000fe20000010839 */
[----:B------:R-:W-:Y:S01]  /*40a0*/  FADD.FTZ R56, RZ, R56 ;  /* 0x00000038ff387221 */ /* 0x000fe20000010000 */
[C---:B------:R-:W-:Y:S01]  /*40b0*/  FMUL.FTZ R53, R137.reuse, R54 ;  /* 0x0000003689357220 */ /* 0x040fe20000410000 */
[----:B------:R-:W-:Y:S01]  /*40c0*/  FMUL.FTZ R55, R137, R52 ;  /* 0x0000003489377220 */ /* 0x000fe20000410000 */
[----:B------:R-:W-:Y:S01]  /*40d0*/  FADD.FTZ R68, R83, R68 ;  /* 0x0000004453447221 */ /* 0x000fe20000010000 */
[----:B------:R-:W-:Y:S01]  /*40e0*/  FMUL.FTZ R58, R114, R56 ;  /* 0x00000038723a7220 */ /* 0x000fe20000410000 */
[C---:B------:R-:W-:Y:S01]  /*40f0*/  FFMA.FTZ R53, R138.reuse, R52, -R53 ;  /* 0x000000348a357223 */ /* 0x040fe20000010835 */
[----:B------:R-:W-:Y:S01]  /*4100*/  FFMA.FTZ R55, R138, R54, R55 ;  /* 0x000000368a377223 */ /* 0x000fe20000010037 */
[-C--:B------:R-:W-:Y:S01]  /*4110*/  FMUL.FTZ R57, R114, R68.reuse ;  /* 0x0000004472397220 */ /* 0x080fe20000410000 */
        /* <DEDUP_REMOVED lines=8> */
[----:B-1----:R-:W-:Y:S01]  /*41a0*/  FMUL.FTZ R60, R112, R58 ;  /* 0x0000003a703c7220 */ /* 0x002fe20000410000 */
[C---:B------:R-:W-:Y:S01]  /*41b0*/  FMUL.FTZ R56, R118.reuse, R54 ;  /* 0x0000003676387220 */ /* 0x040fe20000410000 */
[-C--:B------:R-:W-:Y:S01]  /*41c0*/  FMUL.FTZ R53, R118, R52.reuse ;  /* 0x0000003476357220 */ /* 0x080fe20000410000 */
        /* <DEDUP_REMOVED lines=13> */
[C---:B------:R-:W-:Y:S01]  /*42a0*/  FFMA.FTZ R58, R111.reuse, R58, -R54 ;  /* 0x0000003a6f3a7223 */ /* 0x040fe20000010836 */
        /* <DEDUP_REMOVED lines=8> */
[----:B------:R-:W-:Y:S01]  /*4330*/  FMUL.FTZ R52, R112, R54 ;  /* 0x0000003670347220 */ /* 0x000fe20000410000 */
[----:B------:R-:W-:Y:S01]  /*4340*/  ISETP.GE.AND P1, PT, R19, 0x1, PT ;  /* 0x000000011300780c */ /* 0x000fe20003f26270 */
[-C--:B------:R-:W-:Y:S01]  /*4350*/  FMUL.FTZ R59, R108, R57.reuse ;  /* 0x000000396c3b7220 */ /* 0x080fe20000410000 */
[----:B------:R-:W-:Y:S01]  /*4360*/  FFMA.FTZ R56, R109, R57, R56 ;  /* 0x000000396d387223 */ /* 0x000fe20000010038 */
[-C--:B------:R-:W-:Y:S01]  /*4370*/  FFMA.FTZ R55, R113, R53.reuse, R52 ;  /* 0x0000003571377223 */ /* 0x080fe20000010034 */
[----:B------:R-:W-:Y:S01]  /*4380*/  FMUL.FTZ R52, R112, R53 ;  /* 0x0000003570347220 */ /* 0x000fe20000410000 */
[----:B------:R-:W-:Y:S01]  /*4390*/  FFMA.FTZ R58, R109, R58, -R59 ;  /* 0x0000003a6d3a7223 */ /* 0x000fe2000001083b */
[----:B------:R-:W-:Y:S01]  /*43a0*/  FADD.FTZ R146, RZ, R56 ;  /* 0x00000038ff927221 */ /* 0x000fe20000010000 */
[----:B----4-:R-:W0:Y:S01]  /*43b0*/  S2R R65, SR_CgaCtaId ;  /* 0x0000000000417919 */ /* 0x010e220000008800 */
[----:B------:R-:W-:Y:S01]  /*43c0*/  FFMA.FTZ R52, R113, R54, -R52 ;  /* 0x0000003671347223 */ /* 0x000fe20000010834 */
[C---:B------:R-:W-:Y:S01]  /*43d0*/  FMUL.FTZ R54, R110.reuse, R55 ;  /* 0x000000376e367220 */ /* 0x040fe20000410000 */
[----:B------:R-:W-:Y:S01]  /*43e0*/  FADD.FTZ R141, R93, R58 ;  /* 0x0000003a5d8d7221 */ /* 0x000fe20000010000 */
[----:B------:R-:W-:Y:S01]  /*43f0*/  LEA R140, R107, R0, 0x4 ;  /* 0x000000006b8c7211 */ /* 0x000fe200078e20ff */
[----:B------:R-:W1:Y:S01]  /*4400*/  SHFL.UP PT, R58, R146, 0x1, RZ ;  /* 0x04200000923a7989 */ /* 0x000e6200000e00ff */
[-C--:B------:R-:W-:Y:S01]  /*4410*/  FMUL.FTZ R56, R110, R52.reuse ;  /* 0x000000346e387220 */ /* 0x080fe20000410000 */
[----:B------:R-:W-:-:S02]  /*4420*/  FFMA.FTZ R54, R111, R52, -R54 ;  /* 0x000000346f367223 */ /* 0x000fc40000010836 */
[----:B------:R-:W2:Y:S01]  /*4430*/  SHFL.UP PT, R57, R141, 0x1, RZ ;  /* 0x042000008d397989 */ /* 0x000ea200000e00ff */
[----:B------:R-:W-:Y:S01]  /*4440*/  FFMA.FTZ R56, R111, R55, R56 ;  /* 0x000000376f387223 */ /* 0x000fe20000010038 */
[C---:B------:R-:W-:Y:S01]  /*4450*/  FMUL.FTZ R142, R108.reuse, R54 ;  /* 0x000000366c8e7220 */ /* 0x040fe20000410000 */
[----:B------:R-:W-:Y:S01]  /*4460*/  ISETP.NE.AND P2, PT, R19, 0x1f, PT ;  /* 0x0000001f1300780c */ /* 0x000fe20003f45270 */
[----:B------:R-:W-:Y:S01]  /*4470*/  LDS.128 R60, [R106+0x10] ;  /* 0x000010006a3c7984 */ /* 0x000fe20000000c00 */
[-C--:B------:R-:W-:Y:S01]  /*4480*/  FMUL.FTZ R143, R108, R56.reuse ;  /* 0x000000386c8f7220 */ /* 0x080fe20000410000 */
[----:B------:R-:W-:-:S03]  /*4490*/  FFMA.FTZ R142, R109, R56, R142 ;  /* 0x000000386d8e7223 */ /* 0x000fc6000001008e */
[----:B------:R-:W-:Y:S02]  /*44a0*/  FFMA.FTZ R143, R109, R54, -R143 ;  /* 0x000000366d8f7223 */ /* 0x000fe4000001088f */
[----:B------:R-:W4:Y:S04]  /*44b0*/  SHFL.UP PT, R53, R142, 0x1, RZ ;  /* 0x042000008e357989 */ /* 0x000f2800000e00ff */
[----:B------:R-:W5:Y:S01]  /*44c0*/  SHFL.UP PT, R52, R143, 0x1, RZ ;  /* 0x042000008f347989 */ /* 0x000f6200000e00ff */
[-C--:B-1----:R-:W-:Y:S01]  /*44d0*/  FMUL.FTZ R55, R143, R58.reuse ;  /* 0x0000003a8f377220 */ /* 0x082fe20000410000 */
[----:B------:R-:W-:-:S03]  /*44e0*/  FMUL.FTZ R58, R142, R58 ;  /* 0x0000003a8e3a7220 */ /* 0x000fc60000410000 */
[-C--:B--2---:R-:W-:Y:S01]  /*44f0*/  FFMA.FTZ R55, R142, R57.reuse, R55 ;  /* 0x000000398e377223 */ /* 0x084fe20000010037 */
[----:B------:R-:W-:-:S03]  /*4500*/  FFMA.FTZ R58, R143, R57, -R58 ;  /* 0x000000398f3a7223 */ /* 0x000fc6000001083a */
[----:B------:R-:W-:Y:S01]  /*4510*/  @P1 FADD.FTZ R146, R146, R55 ;  /* 0x0000003792921221 */ /* 0x000fe20000010000 */
[----:B------:R-:W-:-:S04]  /*4520*/  @P1 FADD.FTZ R141, R141, R58 ;  /* 0x0000003a8d8d1221 */ /* 0x000fc80000010000 */
[----:B------:R-:W1:Y:S01]  /*4530*/  SHFL.UP PT, R57, R146, 0x2, RZ ;  /* 0x0440000092397989 */ /* 0x000e6200000e00ff */
[CC--:B----4-:R-:W-:Y:S01]  /*4540*/  FMUL.FTZ R55, R143.reuse, R53.reuse ;  /* 0x000000358f377220 */ /* 0x0d0fe20000410000 */
[C---:B------:R-:W-:Y:S02]  /*4550*/  FMUL.FTZ R54, R142.reuse, R53 ;  /* 0x000000358e367220 */ /* 0x040fe40000410000 */
[----:B------:R-:W2:Y:S01]  /*4560*/  SHFL.UP PT, R56, R141, 0x2, RZ ;  /* 0x044000008d387989 */ /* 0x000ea200000e00ff */
[-C--:B-----5:R-:W-:Y:S01]  /*4570*/  @P1 FFMA.FTZ R142, R142, R52.reuse, R55 ;  /* 0x000000348e8e1223 */ /* 0x0a0fe20000010037 */
[----:B------:R-:W-:-:S04]  /*4580*/  @P1 FFMA.FTZ R143, R143, R52, -R54 ;  /* 0x000000348f8f1223 */ /* 0x000fc80000010836 */
[----:B------:R-:W4:Y:S04]  /*4590*/  SHFL.UP PT, R53, R142, 0x2, RZ ;  /* 0x044000008e357989 */ /* 0x000f2800000e00ff */
[----:B------:R-:W5:Y:S01]  /*45a0*/  SHFL.UP PT, R52, R143, 0x2, RZ ;  /* 0x044000008f347989 */ /* 0x000f6200000e00ff */
[----:B------:R-:W-:Y:S01]  /*45b0*/  ISETP.GE.AND P1, PT, R19, 0x2, PT ;  /* 0x000000021300780c */ /* 0x000fe20003f26270 */
[-C--:B-1----:R-:W-:Y:S01]  /*45c0*/  FMUL.FTZ R55, R143, R57.reuse ;  /* 0x000000398f377220 */ /* 0x082fe20000410000 */
[----:B------:R-:W-:-:S03]  /*45d0*/  FMUL.FTZ R54, R142, R57 ;  /* 0x000000398e367220 */ /* 0x000fc60000410000 */
[-C--:B--2---:R-:W-:Y:S01]  /*45e0*/  FFMA.FTZ R55, R142, R56.reuse, R55 ;  /* 0x000000388e377223 */ /* 0x084fe20000010037 */
[----:B------:R-:W-:-:S07]  /*45f0*/  FFMA.FTZ R54, R143, R56, -R54 ;  /* 0x000000388f367223 */ /* 0x000fce0000010836 */
[----:B------:R-:W-:Y:S01]  /*4600*/  @P1 FADD.FTZ R146, R146, R55 ;  /* 0x0000003792921221 */ /* 0x000fe20000010000 */
[----:B------:R-:W-:Y:S01]  /*4610*/  @P1 FADD.FTZ R141, R141, R54 ;  /* 0x000000368d8d1221 */ /* 0x000fe20000010000 */
[-C--:B----4-:R-:W-:Y:S01]  /*4620*/  FMUL.FTZ R55, R143, R53.reuse ;  /* 0x000000358f377220 */ /* 0x090fe20000410000 */
[C---:B------:R-:W-:Y:S02]  /*4630*/  FMUL.FTZ R54, R142.reuse, R53 ;  /* 0x000000358e367220 */ /* 0x040fe40000410000 */
[----:B------:R-:W1:Y:S01]  /*4640*/  SHFL.UP PT, R56, R146, 0x4, RZ ;  /* 0x0480000092387989 */ /* 0x000e6200000e00ff */
[----:B-----5:R-:W-:-:S03]  /*4650*/  @P1 FFMA.FTZ R142, R142, R52, R55 ;  /* 0x000000348e8e1223 */ /* 0x020fc60000010037 */
[----:B------:R-:W2:Y:S01]  /*4660*/  SHFL.UP PT, R55, R141, 0x4, RZ ;  /* 0x048000008d377989 */ /* 0x000ea200000e00ff */
[----:B------:R-:W-:-:S03]  /*4670*/  @P1 FFMA.FTZ R143, R143, R52, -R54 ;  /* 0x000000348f8f1223 */ /* 0x000fc60000010836 */
[----:B------:R-:W4:Y:S04]  /*4680*/  SHFL.UP PT, R53, R142, 0x4, RZ ;  /* 0x048000008e357989 */ /* 0x000f2800000e00ff */
[----:B------:R-:W5:Y:S01]  /*4690*/  SHFL.UP PT, R52, R143, 0x4, RZ ;  /* 0x048000008f347989 */ /* 0x000f6200000e00ff */
[----:B------:R-:W-:Y:S01]  /*46a0*/  ISETP.GE.AND P1, PT, R19, 0x4, PT ;  /* 0x000000041300780c */ /* 0x000fe20003f26270 */
[-C--:B-1----:R-:W-:Y:S01]  /*46b0*/  FMUL.FTZ R57, R143, R56.reuse ;  /* 0x000000388f397220 */ /* 0x082fe20000410000 */
[----:B------:R-:W-:-:S03]  /*46c0*/  FMUL.FTZ R56, R142, R56 ;  /* 0x000000388e387220 */ /* 0x000fc60000410000 */
[-C--:B--2---:R-:W-:Y:S01]  /*46d0*/  FFMA.FTZ R57, R142, R55.reuse, R57 ;  /* 0x000000378e397223 */ /* 0x084fe20000010039 */
[C---:B------:R-:W-:Y:S01]  /*46e0*/  FFMA.FTZ R56, R143.reuse, R55, -R56 ;  /* 0x000000378f387223 */ /* 0x040fe20000010838 */
[----:B----4-:R-:W-:-:S06]  /*46f0*/  FMUL.FTZ R55, R143, R53 ;  /* 0x000000358f377220 */ /* 0x010fcc0000410000 */
[----:B------:R-:W-:Y:S01]  /*4700*/  @P1 FADD.FTZ R146, R146, R57 ;  /* 0x0000003992921221 */ /* 0x000fe20000010000 */
[C---:B------:R-:W-:Y:S01]  /*4710*/  FMUL.FTZ R54, R142.reuse, R53 ;  /* 0x000000358e367220 */ /* 0x040fe20000410000 */
[----:B------:R-:W-:Y:S01]  /*4720*/  @P1 FADD.FTZ R141, R141, R56 ;  /* 0x000000388d8d1221 */ /* 0x000fe20000010000 */
[-C--:B-----5:R-:W-:Y:S02]  /*4730*/  @P1 FFMA.FTZ R142, R142, R52.reuse, R55 ;  /* 0x000000348e8e1223 */ /* 0x0a0fe40000010037 */
[----:B------:R-:W1:Y:S01]  /*4740*/  SHFL.UP PT, R55, R146, 0x8, RZ ;  /* 0x0500000092377989 */ /* 0x000e6200000e00ff */
[----:B------:R-:W-:-:S03]  /*4750*/  @P1 FFMA.FTZ R143, R143, R52, -R54 ;  /* 0x000000348f8f1223 */ /* 0x000fc60000010836 */
[----:B------:R-:W2:Y:S04]  /*4760*/  SHFL.UP PT, R54, R141, 0x8, RZ ;  /* 0x050000008d367989 */ /* 0x000ea800000e00ff */
[----:B------:R-:W4:Y:S04]  /*4770*/  SHFL.UP PT, R53, R142, 0x8, RZ ;  /* 0x050000008e357989 */ /* 0x000f2800000e00ff */
[----:B------:R-:W5:Y:S01]  /*4780*/  SHFL.UP PT, R52, R143, 0x8, RZ ;  /* 0x050000008f347989 */ /* 0x000f6200000e00ff */
[----:B------:R-:W-:Y:S01]  /*4790*/  ISETP.GE.AND P1, PT, R19, 0x8, PT ;  /* 0x000000081300780c */ /* 0x000fe20003f26270 */
[-C--:B-1----:R-:W-:Y:S01]  /*47a0*/  FMUL.FTZ R57, R143, R55.reuse ;  /* 0x000000378f397220 */ /* 0x082fe20000410000 */
[----:B------:R-:W-:-:S03]  /*47b0*/  FMUL.FTZ R56, R142, R55 ;  /* 0x000000378e387220 */ /* 0x000fc60000410000 */
[CC--:B--2---:R-:W-:Y:S01]  /*47c0*/  FFMA.FTZ R57, R142.reuse, R54.reuse, R57 ;  /* 0x000000368e397223 */ /* 0x0c4fe20000010039 */
[C---:B------:R-:W-:Y:S01]  /*47d0*/  FFMA.FTZ R56, R143.reuse, R54, -R56 ;  /* 0x000000368f387223 */ /* 0x040fe20000010838 */
[-C--:B----4-:R-:W-:Y:S01]  /*47e0*/  FMUL.FTZ R55, R142, R53.reuse ;  /* 0x000000358e377220 */ /* 0x090fe20000410000 */
[----:B------:R-:W-:-:S05]  /*47f0*/  FMUL.FTZ R53, R143, R53 ;  /* 0x000000358f357220 */ /* 0x000fca0000410000 */
[----:B------:R-:W-:Y:S01]  /*4800*/  @P1 FADD.FTZ R146, R146, R57 ;  /* 0x0000003992921221 */ /* 0x000fe20000010000 */
[----:B------:R-:W-:Y:S01]  /*4810*/  @P1 FADD.FTZ R141, R141, R56 ;  /* 0x000000388d8d1221 */ /* 0x000fe20000010000 */
[----:B-----5:R-:W-:-:S03]  /*4820*/  @P1 FFMA.FTZ R142, R142, R52, R53 ;  /* 0x000000348e8e1223 */ /* 0x020fc60000010035 */
[----:B------:R-:W1:Y:S01]  /*4830*/  SHFL.UP PT, R70, R146, 0x10, RZ ;  /* 0x0600000092467989 */ /* 0x000e6200000e00ff */
[----:B------:R-:W-:-:S03]  /*4840*/  @P1 FFMA.FTZ R143, R143, R52, -R55 ;  /* 0x000000348f8f1223 */ /* 0x000fc60000010837 */
[----:B------:R-:W2:Y:S04]  /*4850*/  SHFL.UP PT, R68, R142, 0x10, RZ ;  /* 0x060000008e447989 */ /* 0x000ea800000e00ff */
[----:B------:R-:W4:Y:S04]  /*4860*/  SHFL.UP PT, R69, R141, 0x10, RZ ;  /* 0x060000008d457989 */ /* 0x000f2800000e00ff */
[----:B------:R-:W5:Y:S01]  /*4870*/  SHFL.UP PT, R73, R143, 0x10, RZ ;  /* 0x060000008f497989 */ /* 0x000f6200000e00ff */
[----:B------:R-:W-:Y:S02]  /*4880*/  MOV R56, 0x3f800000 ;  /* 0x3f80000000387802 */ /* 0x000fe40000000f00 */
[----:B------:R-:W-:-:S02]  /*4890*/  CS2R R58, SRZ ;  /* 0x00000000003a7805 */ /* 0x000fc4000001ff00 */
[----:B------:R-:W-:Y:S01]  /*48a0*/  MOV R57, RZ ;  /* 0x000000ff00397202 */ /* 0x000fe20000000f00 */
[----:B------:R-:W3:Y:S05]  /*48b0*/  LDS.128 R52, [R106] ;  /* 0x000000006a347984 */ /* 0x000eea0000000c00 */
[----:B------:R-:W3:Y:S01]  /*48c0*/  @P0 LDS.128 R56, [R140+0x880] ;  /* 0x000880008c380984 */ /* 0x000ee20000000c00 */
[CC--:B-1----:R-:W-:Y:S01]  /*48d0*/  FMUL.FTZ R74, R142.reuse, R70.reuse ;  /* 0x000000468e4a7220 */ /* 0x0c2fe20000410000 */
[C---:B------:R-:W-:Y:S01]  /*48e0*/  FMUL.FTZ R71, R143.reuse, R70 ;  /* 0x000000468f477220 */ /* 0x040fe20000410000 */
[----:B------:R-:W-:Y:S01]  /*48f0*/  MOV R0, 0x400 ;  /* 0x0000040000007802 */ /* 0x000fe20000000f00 */
[CC--:B--2---:R-:W-:Y:S01]  /*4900*/  FMUL.FTZ R72, R142.reuse, R68.reuse ;  /* 0x000000448e487220 */ /* 0x0c4fe20000410000 */
[C---:B------:R-:W-:Y:S01]  /*4910*/  FMUL.FTZ R68, R143.reuse, R68 ;  /* 0x000000448f447220 */ /* 0x040fe20000410000 */
[-C--:B----4-:R-:W-:Y:S01]  /*4920*/  FFMA.FTZ R74, R143, R69.reuse, -R74 ;  /* 0x000000458f4a7223 */ /* 0x090fe2000001084a */
[C---:B------:R-:W-:Y:S01]  /*4930*/  FFMA.FTZ R75, R142.reuse, R69, R71 ;  /* 0x000000458e4b7223 */ /* 0x040fe20000010047 */
[----:B0-----:R-:W-:Y:S01]  /*4940*/  LEA R0, R65, R0, 0x18 ;  /* 0x0000000041007211 */ /* 0x001fe200078ec0ff */
[-C--:B-----5:R-:W-:Y:S01]  /*4950*/  FFMA.FTZ R72, R143, R73.reuse, -R72 ;  /* 0x000000498f487223 */ /* 0x0a0fe20000010848 */
[----:B------:R-:W-:Y:S01]  /*4960*/  FFMA.FTZ R73, R142, R73, R68 ;  /* 0x000000498e497223 */ /* 0x000fe20000010044 */
[----:B------:R-:W-:Y:S01]  /*4970*/  FADD.FTZ R74, R141, R74 ;  /* 0x0000004a8d4a7221 */ /* 0x000fe20000010000 */
[----:B------:R-:W-:Y:S01]  /*4980*/  FADD.FTZ R75, R146, R75 ;  /* 0x0000004b924b7221 */ /* 0x000fe20000010000 */
[----:B------:R-:W-:Y:S04]  /*4990*/  LDS.128 R64, [R106+0x20] ;  /* 0x000020006a407984 */ /* 0x000fe80000000c00 */
[----:B------:R-:W-:Y:S04]  /*49a0*/  LDS.128 R68, [R106+0x30] ;  /* 0x000030006a447984 */ /* 0x000fe80000000c00 */
[----:B------:R-:W-:Y:S01]  /*49b0*/  @!P2 STS.128 [R0+0x840], R72 ;  /* 0x000840480000a388 */ /* 0x000fe20000000c00 */
[C---:B------:R-:W-:Y:S01]  /*49c0*/  ISETP.NE.AND P3, PT, R19.reuse, RZ, PT ;  /* 0x000000ff1300720c */ /* 0x040fe20003f65270 */
[----:B------:R-:W-:Y:S01]  /*49d0*/  BAR.SYNC.DEFER_BLOCKING 0x0 ;  /* 0x0000000000007b1d */ /* 0x000fe20000010000 */
[----:B------:R-:W-:-:S04]  /*49e0*/  ISETP.GE.AND P1, PT, R19, 0x10, PT ;  /* 0x000000101300780c */ /* 0x000fc80003f26270 */
[----:B------:R-:W-:Y:S01]  /*49f0*/  FSEL R144, R141, R74, !P1 ;  /* 0x0000004a8d907208 */ /* 0x000fe20004800000 */
[--C-:B---3--:R-:W-:Y:S01]  /*4a00*/  HADD2.F32 R145, -RZ, R52.reuse.H0_H0 ;  /* 0x20000034ff917230 */ /* 0x108fe20000004100 */
[----:B------:R-:W-:Y:S01]  /*4a10*/  FSEL R141, R146, R75, !P1 ;  /* 0x0000004b928d7208 */ /* 0x000fe20004800000 */
[----:B------:R-:W-:Y:S02]  /*4a20*/  HADD2.F32 R146, -RZ, R52.H1_H1 ;  /* 0x30000034ff927230 */ /* 0x000fe40000004100 */
[--C-:B------:R-:W-:Y:S02]  /*4a30*/  HADD2.F32 R147, -RZ, R53.reuse.H0_H0 ;  /* 0x20000035ff937230 */ /* 0x100fe40000004100 */
[----:B------:R-:W-:Y:S02]  /*4a40*/  HADD2.F32 R148, -RZ, R53.H1_H1 ;  /* 0x30000035ff947230 */ /* 0x000fe40000004100 */
[--C-:B------:R-:W-:Y:S02]  /*4a50*/  HADD2.F32 R149, -RZ, R54.reuse.H0_H0 ;  /* 0x20000036ff957230 */ /* 0x100fe40000004100 */
[----:B------:R-:W-:-:S02]  /*4a60*/  HADD2.F32 R150, -RZ, R54.H1_H1 ;  /* 0x30000036ff967230 */ /* 0x000fc40000004100 */
[--C-:B------:R-:W-:Y:S02]  /*4a70*/  HADD2.F32 R151, -RZ, R55.reuse.H0_H0 ;  /* 0x20000037ff977230 */ /* 0x100fe40000004100 */
[----:B------:R-:W-:Y:S01]  /*4a80*/  HADD2.F32 R153, -RZ, R55.H1_H1 ;  /* 0x30000037ff997230 */ /* 0x000fe20000004100 */
[----:B------:R-:W-:Y:S04]  /*4a90*/  @!P3 STS.128 [R0+0x860], R56 ;  /* 0x000860380000b388 */ /* 0x000fe80000000c00 */
[----:B------:R-:W-:Y:S01]  /*4aa0*/  LDS.128 R52, [R0+0x840] ;  /* 0x0008400000347984 */ /* 0x000fe20000000c00 */
[----:B------:R-:W-:Y:S02]  /*4ab0*/  FSEL R143, R143, R72, !P1 ;  /* 0x000000488f8f7208 */ /* 0x000fe40004800000 */
[----:B------:R-:W-:-:S02]  /*4ac0*/  FSEL R142, R142, R73, !P1 ;  /* 0x000000498e8e7208 */ /* 0x000fc40004800000 */
[----:B------:R-:W-:Y:S01]  /*4ad0*/  ISETP.NE.AND P1, PT, R5, RZ, PT ;  /* 0x000000ff0500720c */ /* 0x000fe20003f25270 */
[----:B------:R-:W-:Y:S06]  /*4ae0*/  BAR.SYNC.DEFER_BLOCKING 0x0 ;  /* 0x0000000000007b1d */ /* 0x000fec0000010000 */
[----:B------:R-:W0:Y:S06]  /*4af0*/  SHFL.UP PT, R142, R142, 0x1, RZ ;  /* 0x042000008e8e7989 */ /* 0x000e2c00000e00ff */
[----:B------:R-:W-:Y:S04]  /*4b00*/  @P1 LDS.64 R72, [R0+0x868] ;  /* 0x0008680000481984 */ /* 0x000fe80000000a00 */
[----:B------:R-:W1:Y:S04]  /*4b10*/  SHFL.UP PT, R143, R143, 0x1, RZ ;  /* 0x042000008f8f7989 */ /* 0x000e6800000e00ff */
[----:B------:R-:W2:Y:S04]  /*4b20*/  SHFL.UP PT, R144, R144, 0x1, RZ ;  /* 0x0420000090907989 */ /* 0x000ea800000e00ff */
[----:B------:R-:W3:Y:S01]  /*4b30*/  SHFL.UP PT, R141, R141, 0x1, RZ ;  /* 0x042000008d8d7989 */ /* 0x000ee200000e00ff */
[----:B0-----:R-:W-:Y:S01]  /*4b40*/  @!P3 MOV R142, R57 ;  /* 0x00000039008eb202 */ /* 0x001fe20000000f00 */
[----:B------:R-:W-:Y:S01]  /*4b50*/  HADD2.F32 R74, -RZ, R60.H1_H1 ;  /* 0x3000003cff4a7230 */ /* 0x000fe20000004100 */
[----:B-1----:R-:W-:-:S02]  /*4b60*/  @!P3 MOV R143, R56 ;  /* 0x00000038008fb202 */ /* 0x002fc40000000f00 */
[----:B--2---:R-:W-:Y:S02]  /*4b70*/  @!P3 MOV R144, R58 ;  /* 0x0000003a0090b202 */ /* 0x004fe40000000f00 */
[----:B---3--:R-:W-:Y:S01]  /*4b80*/  @!P3 MOV R141, R59 ;  /* 0x0000003b008db202 */ /* 0x008fe20000000f00 */
[-C--:B------:R-:W-:Y:S01]  /*4b90*/  @P1 FMUL.FTZ R165, R73, R142.reuse ;  /* 0x0000008e49a51220 */ /* 0x080fe20000410000 */
[----:B------:R-:W-:-:S03]  /*4ba0*/  @P1 FMUL.FTZ R142, R72, R142 ;  /* 0x0000008e488e1220 */ /* 0x000fc60000410000 */
[-C--:B------:R-:W-:Y:S01]  /*4bb0*/  @P1 FFMA.FTZ R165, R72, R143.reuse, -R165 ;  /* 0x0000008f48a51223 */ /* 0x080fe200000108a5 */
[----:B------:R-:W-:-:S03]  /*4bc0*/  @P1 FFMA.FTZ R142, R73, R143, R142 ;  /* 0x0000008f498e1223 */ /* 0x000fc6000001008e */
[----:B------:R-:W-:Y:S01]  /*4bd0*/  @P1 FADD.FTZ R144, R144, R165 ;  /* 0x000000a590901221 */ /* 0x000fe20000010000 */
[----:B------:R-:W-:Y:S01]  /*4be0*/  @P1 FADD.FTZ R141, R141, R142 ;  /* 0x0000008e8d8d1221 */ /* 0x000fe20000010000 */
[C---:B------:R-:W-:Y:S01]  /*4bf0*/  FMUL.FTZ R73, R74.reuse, R105 ;  /* 0x000000694a497220 */ /* 0x040fe20000410000 */
[----:B------:R-:W-:Y:S01]  /*4c00*/  FMUL.FTZ R142, R74, R104 ;  /* 0x000000684a8e7220 */ /* 0x000fe20000410000 */
[----:B------:R-:W-:Y:S02]  /*4c10*/  HADD2.F32 R152, -RZ, R60.H0_H0 ;  /* 0x2000003cff987230 */ /* 0x000fe40000004100 */
[C---:B------:R-:W-:Y:S01]  /*4c20*/  FMUL.FTZ R74, R122.reuse, R144 ;  /* 0x000000907a4a7220 */ /* 0x040fe20000410000 */
[--C-:B------:R-:W-:Y:S02]  /*4c30*/  HADD2.F32 R60, -RZ, R61.reuse.H0_H0 ;  /* 0x2000003dff3c7230 */ /* 0x100fe40000004100 */
[----:B------:R-:W-:Y:S01]  /*4c40*/  FMUL.FTZ R143, R122, R141 ;  /* 0x0000008d7a8f7220 */ /* 0x000fe20000410000 */
[----:B------:R-:W-:-:S02]  /*4c50*/  HADD2.F32 R61, -RZ, R61.H1_H1 ;  /* 0x3000003dff3d7230 */ /* 0x000fc40000004100 */
[C---:B------:R-:W-:Y:S01]  /*4c60*/  FFMA.FTZ R74, R129.reuse, R141, R74 ;  /* 0x0000008d814a7223 */ /* 0x040fe2000001004a */
[----:B------:R-:W-:Y:S02]  /*4c70*/  FFMA.FTZ R144, R129, R144, -R143 ;  /* 0x0000009081907223 */ /* 0x000fe4000001088f */
[----:B------:R-:W-:Y:S01]  /*4c80*/  FMUL.FTZ R141, R61, R105 ;  /* 0x000000693d8d7220 */ /* 0x000fe20000410000 */
[----:B------:R-:W-:Y:S01]  /*4c90*/  FADD.FTZ R74, RZ, R74 ;  /* 0x0000004aff4a7221 */ /* 0x000fe20000010000 */
[----:B------:R-:W-:Y:S01]  /*4ca0*/  FADD.FTZ R129, R37, R144 ;  /* 0x0000009025817221 */ /* 0x000fe20000010000 */
[-C--:B------:R-:W-:Y:S01]  /*4cb0*/  FMUL.FTZ R122, R61, R104.reuse ;  /* 0x000000683d7a7220 */ /* 0x080fe20000410000 */
[----:B------:R-:W-:Y:S01]  /*4cc0*/  FFMA.FTZ R61, R60, R104, -R141 ;  /* 0x000000683c3d7223 */ /* 0x000fe2000001088d */
[C---:B------:R-:W-:Y:S01]  /*4cd0*/  FMUL.FTZ R141, R123.reuse, R74 ;  /* 0x0000004a7b8d7220 */ /* 0x040fe20000410000 */
[--C-:B------:R-:W-:Y:S02]  /*4ce0*/  HADD2.F32 R75, -RZ, R62.reuse.H0_H0 ;  /* 0x2000003eff4b7230 */ /* 0x100fe40000004100 */
[----:B------:R-:W-:Y:S01]  /*4cf0*/  FMUL.FTZ R123, R123, R129 ;  /* 0x000000817b7b7220 */ /* 0x000fe20000410000 */
[----:B------:R-:W-:-:S02]  /*4d00*/  HADD2.F32 R62, -RZ, R62.H1_H1 ;  /* 0x3000003eff3e7230 */ /* 0x000fc40000004100 */
[----:B------:R-:W-:Y:S01]  /*4d10*/  FFMA.FTZ R60, R60, R105, R122 ;  /* 0x000000693c3c7223 */ /* 0x000fe2000001007a */
[----:B------:R-:W-:Y:S01]  /*4d20*/  FFMA.FTZ R122, R124, R129, -R141 ;  /* 0x000000817c7a7223 */ /* 0x000fe2000001088d */
[----:B------:R-:W-:Y:S01]  /*4d30*/  FFMA.FTZ R73, R152, R104, -R73 ;  /* 0x0000006898497223 */ /* 0x000fe20000010849 */
[----:B------:R-:W-:Y:S01]  /*4d40*/  FFMA.FTZ R123, R124, R74, R123 ;  /* 0x0000004a7c7b7223 */ /* 0x000fe2000001007b */
[-C--:B------:R-:W-:Y:S01]  /*4d50*/  FFMA.FTZ R152, R152, R105.reuse, R142 ;  /* 0x0000006998987223 */ /* 0x080fe2000001008e */
[C---:B------:R-:W-:Y:S01]  /*4d60*/  FMUL.FTZ R142, R62.reuse, R105 ;  /* 0x000000693e8e7220 */ /* 0x040fe20000410000 */
[----:B------:R-:W-:Y:S01]  /*4d70*/  FADD.FTZ R124, R39, R122 ;  /* 0x0000007a277c7221 */ /* 0x000fe20000010000 */
[----:B------:R-:W-:Y:S01]  /*4d80*/  FADD.FTZ R122, RZ, R123 ;  /* 0x0000007bff7a7221 */ /* 0x000fe20000010000 */
[-C--:B------:R-:W-:Y:S01]  /*4d90*/  FMUL.FTZ R144, R62, R104.reuse ;  /* 0x000000683e907220 */ /* 0x080fe20000410000 */
[----:B------:R-:W-:Y:S01]  /*4da0*/  FFMA.FTZ R62, R75, R104, -R142 ;  /* 0x000000684b3e7223 */ /* 0x000fe2000001088e */
[C---:B------:R-:W-:Y:S01]  /*4db0*/  FMUL.FTZ R142, R126.reuse, R124 ;  /* 0x0000007c7e8e7220 */ /* 0x040fe20000410000 */
[----:B------:R-:W-:-:S03]  /*4dc0*/  FMUL.FTZ R141, R126, R122 ;  /* 0x0000007a7e8d7220 */ /* 0x000fc60000410000 */
[C---:B------:R-:W-:Y:S01]  /*4dd0*/  FFMA.FTZ R126, R125.reuse, R122, R142 ;  /* 0x0000007a7d7e7223 */ /* 0x040fe2000001008e */
[----:B------:R-:W-:-:S03]  /*4de0*/  FFMA.FTZ R142, R125, R124, -R141 ;  /* 0x0000007c7d8e7223 */ /* 0x000fc6000001088d */
[----:B------:R-:W-:Y:S01]  /*4df0*/  FADD.FTZ R126, RZ, R126 ;  /* 0x0000007eff7e7221 */ /* 0x000fe20000010000 */
[----:B------:R-:W-:Y:S01]  /*4e00*/  FADD.FTZ R125, R41, R142 ;  /* 0x0000008e297d7221 */ /* 0x000fe20000010000 */
[----:B------:R-:W-:Y:S02]  /*4e10*/  HADD2.F32 R155, -RZ, R63.H1_H1 ;  /* 0x3000003fff9b7230 */ /* 0x000fe40000004100 */
[--C-:B------:R-:W-:Y:S02]  /*4e20*/  HADD2.F32 R161, -RZ, R70.reuse.H0_H0 ;  /* 0x20000046ffa17230 */ /* 0x100fe40000004100 */
[----:B------:R-:W-:Y:S01]  /*4e30*/  FMUL.FTZ R141, R127, R126 ;  /* 0x0000007e7f8d7220 */ /* 0x000fe20000410000 */
[----:B------:R-:W-:Y:S02]  /*4e40*/  HADD2.F32 R162, -RZ, R70.H1_H1 ;  /* 0x30000046ffa27230 */ /* 0x000fe40000004100 */
[----:B------:R-:W-:Y:S01]  /*4e50*/  FMUL.FTZ R70, R146, R105 ;  /* 0x0000006992467220 */ /* 0x000fe20000410000 */
[----:B------:R-:W-:-:S02]  /*4e60*/  HADD2.F32 R163, -RZ, R71.H0_H0 ;  /* 0x20000047ffa37230 */ /* 0x000fc40000004100 */
[----:B------:R-:W-:Y:S01]  /*4e70*/  FMUL.FTZ R127, R127, R125 ;  /* 0x0000007d7f7f7220 */ /* 0x000fe20000410000 */
[----:B------:R-:W-:Y:S02]  /*4e80*/  HADD2.F32 R164, -RZ, R71.H1_H1 ;  /* 0x30000047ffa47230 */ /* 0x000fe40000004100 */
[-C--:B------:R-:W-:Y:S01]  /*4e90*/  FMUL.FTZ R71, R146, R104.reuse ;  /* 0x0000006892477220 */ /* 0x080fe20000410000 */
[CC--:B------:R-:W-:Y:S01]  /*4ea0*/  FMUL.FTZ R146, R148.reuse, R105.reuse ;  /* 0x0000006994927220 */ /* 0x0c0fe20000410000 */
[----:B------:R-:W-:Y:S02]  /*4eb0*/  HADD2.F32 R154, -RZ, R63.H0_H0 ;  /* 0x2000003fff9a7230 */ /* 0x000fe40000004100 */
[-C--:B------:R-:W-:Y:S01]  /*4ec0*/  FMUL.FTZ R148, R148, R104.reuse ;  /* 0x0000006894947220 */ /* 0x080fe20000410000 */
[--C-:B------:R-:W-:Y:S02]  /*4ed0*/  HADD2.F32 R63, -RZ, R64.reuse.H0_H0 ;  /* 0x20000040ff3f7230 */ /* 0x100fe40000004100 */
[----:B------:R-:W-:Y:S01]  /*4ee0*/  FFMA.FTZ R70, R145, R104, -R70 ;  /* 0x0000006891467223 */ /* 0x000fe20000010846 */
[-C--:B------:R-:W-:Y:S01]  /*4ef0*/  FFMA.FTZ R75, R75, R105.reuse, R144 ;  /* 0x000000694b4b7223 */ /* 0x080fe20000010090 */
[----:B------:R-:W-:Y:S01]  /*4f00*/  FMUL.FTZ R123, R155, R105 ;  /* 0x000000699b7b7220 */ /* 0x000fe20000410000 */
[----:B------:R-:W-:Y:S01]  /*4f10*/  FFMA.FTZ R142, R128, R125, -R141 ;  /* 0x0000007d808e7223 */ /* 0x000fe2000001088d */
[----:B------:R-:W-:-:S02]  /*4f20*/  HADD2.F32 R64, -RZ, R64.H1_H1 ;  /* 0x30000040ff407230 */ /* 0x000fc40000004100 */
[-C--:B------:R-:W-:Y:S01]  /*4f30*/  FFMA.FTZ R145, R145, R105.reuse, R71 ;  /* 0x0000006991917223 */ /* 0x080fe20000010047 */
[----:B------:R-:W-:Y:S01]  /*4f40*/  FMUL.FTZ R144, R155, R104 ;  /* 0x000000689b907220 */ /* 0x000fe20000410000 */
[----:B------:R-:W-:Y:S01]  /*4f50*/  FFMA.FTZ R128, R128, R126, R127 ;  /* 0x0000007e80807223 */ /* 0x000fe2000001007f */
[CC--:B------:R-:W-:Y:S01]  /*4f60*/  FFMA.FTZ R71, R147.reuse, R104.reuse, -R146 ;  /* 0x0000006893477223 */ /* 0x0c0fe20000010892 */
[-C--:B------:R-:W-:Y:S01]  /*4f70*/  FFMA.FTZ R147, R147, R105.reuse, R148 ;  /* 0x0000006993937223 */ /* 0x080fe20000010094 */
[C---:B------:R-:W-:Y:S01]  /*4f80*/  FMUL.FTZ R72, R153.reuse, R105 ;  /* 0x0000006999487220 */ /* 0x040fe20000410000 */
[--C-:B------:R-:W-:Y:S02]  /*4f90*/  HADD2.F32 R156, -RZ, R65.reuse.H0_H0 ;  /* 0x20000041ff9c7230 */ /* 0x100fe40000004100 */
[-C--:B------:R-:W-:Y:S01]  /*4fa0*/  FMUL.FTZ R148, R153, R104.reuse ;  /* 0x0000006899947220 */ /* 0x080fe20000410000 */
[----:B------:R-:W-:Y:S01]  /*4fb0*/  FFMA.FTZ R123, R154, R104, -R123 ;  /* 0x000000689a7b7223 */ /* 0x000fe2000001087b */
[----:B------:R-:W-:Y:S01]  /*4fc0*/  FADD.FTZ R127, R43, R142 ;  /* 0x0000008e2b7f7221 */ /* 0x000fe20000010000 */
[----:B------:R-:W-:-:S02]  /*4fd0*/  HADD2.F32 R65, -RZ, R65.H1_H1 ;  /* 0x30000041ff417230 */ /* 0x000fc40000004100 */
[-C--:B------:R-:W-:Y:S01]  /*4fe0*/  FFMA.FTZ R154, R154, R105.reuse, R144 ;  /* 0x000000699a9a7223 */ /* 0x080fe20000010090 */
[----:B------:R-:W-:Y:S01]  /*4ff0*/  FADD.FTZ R128, RZ, R128 ;  /* 0x00000080ff807221 */ /* 0x000fe20000010000 */
[CC--:B------:R-:W-:Y:S01]  /*5000*/  FMUL.FTZ R144, R64.reuse, R105.reuse ;  /* 0x0000006940907220 */ /* 0x0c0fe20000410000 */
[CC--:B------:R-:W-:Y:S01]  /*5010*/  FFMA.FTZ R72, R151.reuse, R104.reuse, -R72 ;  /* 0x0000006897487223 */ /* 0x0c0fe20000010848 */
[--C-:B------:R-:W-:Y:S02]  /*5020*/  HADD2.F32 R158, -RZ, R67.reuse.H0_H0 ;  /* 0x20000043ff9e7230 */ /* 0x100fe40000004100 */
[----:B------:R-:W-:Y:S01]  /*5030*/  FFMA.FTZ R151, R151, R105, R148 ;  /* 0x0000006997977223 */ /* 0x000fe20000010094 */
[C---:B------:R-:W-:Y:S01]  /*5040*/  FMUL.FTZ R141, R131.reuse, R127 ;  /* 0x0000007f838d7220 */ /* 0x040fe20000410000 */
[----:B------:R-:W-:Y:S02]  /*5050*/  HADD2.F32 R67, -RZ, R67.H1_H1 ;  /* 0x30000043ff437230 */ /* 0x000fe40000004100 */
[----:B------:R-:W-:Y:S01]  /*5060*/  FMUL.FTZ R148, R64, R104 ;  /* 0x0000006840947220 */ /* 0x000fe20000410000 */
[----:B------:R-:W-:Y:S01]  /*5070*/  FMUL.FTZ R142, R131, R128 ;  /* 0x00000080838e7220 */ /* 0x000fe20000410000 */
[----:B------:R-:W-:-:S02]  /*5080*/  HADD2.F32 R157, -RZ, R66.H0_H0 ;  /* 0x20000042ff9d7230 */ /* 0x000fc40000004100 */
[-C--:B------:R-:W-:Y:S01]  /*5090*/  FFMA.FTZ R64, R63, R104.reuse, -R144 ;  /* 0x000000683f407223 */ /* 0x080fe20000010890 */
[C---:B------:R-:W-:Y:S01]  /*50a0*/  FMUL.FTZ R143, R65.reuse, R105 ;  /* 0x00000069418f7220 */ /* 0x040fe20000410000 */
[----:B------:R-:W-:Y:S02]  /*50b0*/  HADD2.F32 R66, -RZ, R66.H1_H1 ;  /* 0x30000042ff427230 */ /* 0x000fe40000004100 */
[----:B------:R-:W-:Y:S01]  /*50c0*/  FMUL.FTZ R144, R65, R104 ;  /* 0x0000006841907220 */ /* 0x000fe20000410000 */
[C---:B------:R-:W-:Y:S01]  /*50d0*/  FFMA.FTZ R131, R130.reuse, R128, R141 ;  /* 0x0000008082837223 */ /* 0x040fe2000001008d */
[----:B------:R-:W-:Y:S01]  /*50e0*/  FFMA.FTZ R130, R130, R127, -R142 ;  /* 0x0000007f82827223 */ /* 0x000fe2000001088e */
[CC--:B------:R-:W-:Y:S01]  /*50f0*/  FFMA.FTZ R65, R156.reuse, R104.reuse, -R143 ;  /* 0x000000689c417223 */ /* 0x0c0fe2000001088f */
[CC--:B------:R-:W-:Y:S01]  /*5100*/  FMUL.FTZ R141, R67.reuse, R105.reuse ;  /* 0x00000069438d7220 */ /* 0x0c0fe20000410000 */
[-C--:B------:R-:W-:Y:S01]  /*5110*/  FFMA.FTZ R156, R156, R105.reuse, R144 ;  /* 0x000000699c9c7223 */ /* 0x080fe20000010090 */
[-C--:B------:R-:W-:Y:S01]  /*5120*/  FMUL.FTZ R142, R67, R104.reuse ;  /* 0x00000068438e7220 */ /* 0x080fe20000410000 */
[-C--:B------:R-:W-:Y:S01]  /*5130*/  FMUL.FTZ R144, R66, R105.reuse ;  /* 0x0000006942907220 */ /* 0x080fe20000410000 */
[----:B------:R-:W-:Y:S01]  /*5140*/  FADD.FTZ R131, RZ, R131 ;  /* 0x00000083ff837221 */ /* 0x000fe20000010000 */
[----:B------:R-:W-:Y:S01]  /*5150*/  FADD.FTZ R130, R45, R130 ;  /* 0x000000822d827221 */ /* 0x000fe20000010000 */
[-C--:B------:R-:W-:Y:S01]  /*5160*/  FFMA.FTZ R63, R63, R105.reuse, R148 ;  /* 0x000000693f3f7223 */ /* 0x080fe20000010094 */
[-C--:B------:R-:W-:Y:S01]  /*5170*/  FFMA.FTZ R67, R158, R104.reuse, -R141 ;  /* 0x000000689e437223 */ /* 0x080fe2000001088d */
[-C--:B------:R-:W-:Y:S01]  /*5180*/  FMUL.FTZ R148, R66, R104.reuse ;  /* 0x0000006842947220 */ /* 0x080fe20000410000 */
[----:B------:R-:W-:Y:S01]  /*5190*/  FFMA.FTZ R158, R158, R105, R142 ;  /* 0x000000699e9e7223 */ /* 0x000fe2000001008e */
[----:B------:R-:W-:Y:S01]  /*51a0*/  FFMA.FTZ R66, R157, R104, -R144 ;  /* 0x000000689d427223 */ /* 0x000fe20000010890 */
[C---:B------:R-:W-:Y:S01]  /*51b0*/  FMUL.FTZ R142, R132.reuse, R131 ;  /* 0x00000083848e7220 */ /* 0x040fe20000410000 */
[----:B------:R-:W-:Y:S01]  /*51c0*/  FMUL.FTZ R144, R132, R130 ;  /* 0x0000008284907220 */ /* 0x000fe20000410000 */
[----:B------:R-:W-:-:S02]  /*51d0*/  HADD2.F32 R160, -RZ, R69.H0_H0 ;  /* 0x20000045ffa07230 */ /* 0x000fc40000004100 */
[----:B------:R-:W-:Y:S02]  /*51e0*/  HADD2.F32 R69, -RZ, R69.H1_H1 ;  /* 0x30000045ff457230 */ /* 0x000fe40000004100 */
[C---:B------:R-:W-:Y:S01]  /*51f0*/  FFMA.FTZ R132, R133.reuse, R130, -R142 ;  /* 0x0000008285847223 */ /* 0x040fe2000001088e */
[----:B------:R-:W-:Y:S02]  /*5200*/  FFMA.FTZ R133, R133, R131, R144 ;  /* 0x0000008385857223 */ /* 0x000fe40000010090 */
[----:B------:R-:W-:Y:S02]  /*5210*/  FMUL.FTZ R141, R69, R105 ;  /* 0x00000069458d7220 */ /* 0x000fe40000410000 */
[----:B------:R-:W-:Y:S01]  /*5220*/  FADD.FTZ R133, RZ, R133 ;  /* 0x00000085ff857221 */ /* 0x000fe20000010000 */
[----:B------:R-:W-:Y:S01]  /*5230*/  FADD.FTZ R132, R47, R132 ;  /* 0x000000842f847221 */ /* 0x000fe20000010000 */
[-C--:B------:R-:W-:Y:S01]  /*5240*/  FMUL.FTZ R142, R69, R104.reuse ;  /* 0x00000068458e7220 */ /* 0x080fe20000410000 */
[C---:B------:R-:W-:Y:S01]  /*5250*/  FFMA.FTZ R69, R160.reuse, R104, -R141 ;  /* 0x00000068a0457223 */ /* 0x040fe2000001088d */
[C---:B------:R-:W-:Y:S01]  /*5260*/  FMUL.FTZ R141, R135.reuse, R133 ;  /* 0x00000085878d7220 */ /* 0x040fe20000410000 */
[----:B------:R-:W-:Y:S01]  /*5270*/  FMUL.FTZ R144, R135, R132 ;  /* 0x0000008487907220 */ /* 0x000fe20000410000 */
[----:B------:R-:W-:-:S02]  /*5280*/  FFMA.FTZ R160, R160, R105, R142 ;  /* 0x00000069a0a07223 */ /* 0x000fc4000001008e */
[C---:B------:R-:W-:Y:S01]  /*5290*/  FFMA.FTZ R142, R134.reuse, R132, -R141 ;  /* 0x00000084868e7223 */ /* 0x040fe2000001088d */
[----:B------:R-:W-:Y:S01]  /*52a0*/  FFMA.FTZ R134, R134, R133, R144 ;  /* 0x0000008586867223 */ /* 0x000fe20000010090 */
[--C-:B------:R-:W-:Y:S02]  /*52b0*/  HADD2.F32 R159, -RZ, R68.reuse.H0_H0 ;  /* 0x20000044ff9f7230 */ /* 0x100fe40000004100 */
[----:B------:R-:W-:Y:S01]  /*52c0*/  FADD.FTZ R135, R49, R142 ;  /* 0x0000008e31877221 */ /* 0x000fe20000010000 */
[----:B------:R-:W-:Y:S01]  /*52d0*/  FADD.FTZ R134, RZ, R134 ;  /* 0x00000086ff867221 */ /* 0x000fe20000010000 */
[----:B------:R-:W-:Y:S02]  /*52e0*/  HADD2.F32 R68, -RZ, R68.H1_H1 ;  /* 0x30000044ff447230 */ /* 0x000fe40000004100 */
[----:B------:R-:W-:Y:S01]  /*52f0*/  FMUL.FTZ R146, R150, R105 ;  /* 0x0000006996927220 */ /* 0x000fe20000410000 */
[----:B------:R-:W-:Y:S01]  /*5300*/  FMUL.FTZ R142, R136, R135 ;  /* 0x00000087888e7220 */ /* 0x000fe20000410000 */
[----:B------:R-:W-:Y:S01]  /*5310*/  FMUL.FTZ R150, R150, R104 ;  /* 0x0000006896967220 */ /* 0x000fe20000410000 */
[-C--:B------:R-:W-:Y:S01]  /*5320*/  FMUL.FTZ R136, R136, R134.reuse ;  /* 0x0000008688887220 */ /* 0x080fe20000410000 */
[-C--:B------:R-:W-:Y:S01]  /*5330*/  FFMA.FTZ R157, R157, R105.reuse, R148 ;  /* 0x000000699d9d7223 */ /* 0x080fe20000010094 */
[CC--:B------:R-:W-:Y:S01]  /*5340*/  FMUL.FTZ R148, R68.reuse, R105.reuse ;  /* 0x0000006944947220 */ /* 0x0c0fe20000410000 */
[----:B------:R-:W-:Y:S01]  /*5350*/  FFMA.FTZ R142, R139, R134, R142 ;  /* 0x000000868b8e7223 */ /* 0x000fe2000001008e */
[CC--:B------:R-:W-:Y:S01]  /*5360*/  FFMA.FTZ R146, R149.reuse, R104.reuse, -R146 ;  /* 0x0000006895927223 */ /* 0x0c0fe20000010892 */
[----:B------:R-:W-:Y:S01]  /*5370*/  FFMA.FTZ R149, R149, R105, R150 ;  /* 0x0000006995957223 */ /* 0x000fe20000010096 */
[----:B------:R-:W-:Y:S01]  /*5380*/  FFMA.FTZ R136, R139, R135, -R136 ;  /* 0x000000878b887223 */ /* 0x000fe20000010888 */
[-C--:B------:R-:W-:Y:S01]  /*5390*/  FMUL.FTZ R150, R68, R104.reuse ;  /* 0x0000006844967220 */ /* 0x080fe20000410000 */
[-C--:B------:R-:W-:Y:S01]  /*53a0*/  FFMA.FTZ R68, R159, R104.reuse, -R148 ;  /* 0x000000689f447223 */ /* 0x080fe20000010894 */
[----:B------:R-:W-:Y:S01]  /*53b0*/  FADD.FTZ R139, RZ, R142 ;  /* 0x0000008eff8b7221 */ /* 0x000fe20000010000 */
[-C--:B------:R-:W-:Y:S01]  /*53c0*/  FMUL.FTZ R148, R162, R105.reuse ;  /* 0x00000069a2947220 */ /* 0x080fe20000410000 */
[----:B------:R-:W-:Y:S01]  /*53d0*/  ISETP.NE.AND P1, PT, R5, RZ, PT ;  /* 0x000000ff0500720c */ /* 0x000fe20003f25270 */
[----:B------:R-:W-:Y:S01]  /*53e0*/  FADD.FTZ R136, R51, R136 ;  /* 0x0000008833887221 */ /* 0x000fe20000010000 */
[----:B------:R-:W-:Y:S01]  /*53f0*/  FMUL.FTZ R144, R164, R105 ;  /* 0x00000069a4907220 */ /* 0x000fe20000410000 */
[----:B------:R-:W-:Y:S01]  /*5400*/  FMUL.FTZ R153, R137, R139 ;  /* 0x0000008b89997220 */ /* 0x000fe20000410000 */
[-C--:B------:R-:W-:Y:S01]  /*5410*/  FFMA.FTZ R141, R161, R104.reuse, -R148 ;  /* 0x00000068a18d7223 */ /* 0x080fe20000010894 */
[----:B------:R-:W-:Y:S01]  /*5420*/  FMUL.FTZ R143, R53, R59 ;  /* 0x0000003b358f7220 */ /* 0x000fe20000410000 */
[-C--:B------:R-:W-:Y:S01]  /*5430*/  FMUL.FTZ R162, R162, R104.reuse ;  /* 0x00000068a2a27220 */ /* 0x080fe20000410000 */
[----:B------:R-:W-:Y:S01]  /*5440*/  FMUL.FTZ R164, R164, R104 ;  /* 0x00000068a4a47220 */ /* 0x000fe20000410000 */
[----:B------:R-:W-:Y:S01]  /*5450*/  FMUL.FTZ R148, R137, R136 ;  /* 0x0000008889947220 */ /* 0x000fe20000410000 */
[----:B------:R-:W-:Y:S01]  /*5460*/  FFMA.FTZ R104, R163, R104, -R144 ;  /* 0x00000068a3687223 */ /* 0x000fe20000010890 */
[C---:B------:R-:W-:Y:S01]  /*5470*/  FMUL.FTZ R137, R53.reuse, R57 ;  /* 0x0000003935897220 */ /* 0x040fe20000410000 */
[C---:B------:R-:W-:Y:S01]  /*5480*/  FMUL.FTZ R142, R53.reuse, R58 ;  /* 0x0000003a358e7220 */ /* 0x040fe20000410000 */
[----:B------:R-:W-:Y:S01]  /*5490*/  FFMA.FTZ R144, R138, R136, -R153 ;  /* 0x000000888a907223 */ /* 0x000fe20000010899 */
[C---:B------:R-:W-:Y:S01]  /*54a0*/  FFMA.FTZ R143, R52.reuse, R58, -R143 ;  /* 0x0000003a348f7223 */ /* 0x040fe2000001088f */
[-C--:B------:R-:W-:Y:S01]  /*54b0*/  FMUL.FTZ R58, R53, R56.reuse ;  /* 0x00000038353a7220 */ /* 0x080fe20000410000 */
[----:B------:R-:W-:Y:S01]  /*54c0*/  FFMA.FTZ R56, R52, R56, -R137 ;  /* 0x0000003834387223 */ /* 0x000fe20000010889 */
[----:B------:R-:W-:Y:S01]  /*54d0*/  FFMA.FTZ R148, R138, R139, R148 ;  /* 0x0000008b8a947223 */ /* 0x000fe20000010094 */
[----:B------:R-:W-:Y:S01]  /*54e0*/  FADD.FTZ R137, R77, R144 ;  /* 0x000000904d897221 */ /* 0x000fe20000010000 */
[C---:B------:R-:W-:Y:S01]  /*54f0*/  FFMA.FTZ R142, R52.reuse, R59, R142 ;  /* 0x0000003b348e7223 */ /* 0x040fe2000001008e */
[----:B------:R-:W-:Y:S01]  /*5500*/  BSSY.RECONVERGENT B0, `(.L_x_1725) ;  /* 0x0000012000007945 */ /* 0x000fe20003800200 */
[----:B------:R-:W-:Y:S01]  /*5510*/  FFMA.FTZ R57, R52, R57, R58 ;  /* 0x0000003934397223 */ /* 0x000fe2000001003a */
[-C--:B------:R-:W-:Y:S01]  /*5520*/  FFMA.FTZ R159, R159, R105.reuse, R150 ;  /* 0x000000699f9f7223 */ /* 0x080fe20000010096 */
[-C--:B------:R-:W-:Y:S01]  /*5530*/  FFMA.FTZ R161, R161, R105.reuse, R162 ;  /* 0x00000069a1a17223 */ /* 0x080fe200000100a2 */
[----:B------:R-:W-:Y:S01]  /*5540*/  FADD.FTZ R58, R54, R143 ;  /* 0x0000008f363a7221 */ /* 0x000fe20000010000 */
[----:B------:R-:W-:Y:S01]  /*5550*/  FFMA.FTZ R105, R163, R105, R164 ;  /* 0x00000069a3697223 */ /* 0x000fe200000100a4 */
[----:B------:R-:W-:Y:S01]  /*5560*/  FADD.FTZ R54, RZ, R148 ;  /* 0x00000094ff367221 */ /* 0x000fe20000010000 */
[----:B------:R-:W-:Y:S01]  /*5570*/  FMUL.FTZ R138, R120, R137 ;  /* 0x00000089788a7220 */ /* 0x000fe20000410000 */
[----:B------:R-:W-:Y:S01]  /*5580*/  FADD.FTZ R59, R55, R142 ;  /* 0x0000008e373b7221 */ /* 0x000fe20000010000 */
[----:B------:R-:W-:Y:S06]  /*5590*/  @P1 BRA `(.L_x_1726) ;  /* 0x0000000000201947 */ /* 0x000fec0003800000 */
[----:B------:R-:W-:Y:S01]  /*55a0*/  IMAD R53, R8, R91, R107 ;  /* 0x0000005b08357224 */ /* 0x000fe200078e026b */
[----:B------:R0:W-:Y:S04]  /*55b0*/  STS.128 [R140+0x880], R56 ;  /* 0x000880388c007388 */ /* 0x0001e80000000c00 */
[----:B------:R-:W-:Y:S02]  /*55c0*/  SHF.R.S32.HI R55, RZ, 0x1f, R53 ;  /* 0x0000001fff377819 */ /* 0x000fe40000011435 */
[----:B------:R-:W-:-:S04]  /*55d0*/  IADD3 R53, P1, PT, R6, R53, RZ ;  /* 0x0000003506357210 */ /* 0x000fc80007f3e0ff */
[----:B------:R-:W-:Y:S02]  /*55e0*/  LEA.HI.X.SX32 R142, R6, R55, 0x1, P1 ;  /* 0x00000037068e7211 */ /* 0x000fe400008f0eff */
[----:B------:R-:W-:-:S04]  /*55f0*/  LEA R52, P1, R53, R102, 0x4 ;  /* 0x0000006635347211 */ /* 0x000fc800078220ff */
[----:B------:R-:W-:-:S05]  /*5600*/  LEA.HI.X R53, R53, R103, R142, 0x4, P1 ;  /* 0x0000006735357211 */ /* 0x000fca00008f248e */
[----:B------:R0:W-:Y:S04]  /*5610*/  STG.E.128 desc[UR18][R52.64], R56 ;  /* 0x0000003834007986 */ /* 0x0001e8000c101d12 */
.L_x_1726:
[----:B------:R-:W-:Y:S05]  /*5620*/  BSYNC.RECONVERGENT B0 ;  /* 0x0000000000007941 */ /* 0x000fea0003800200 */
.L_x_1725:
[-C--:B------:R-:W-:Y:S01]  /*5630*/  FMUL.FTZ R120, R120, R54.reuse ;  /* 0x0000003678787220 */ /* 0x080fe20000410000 */
[----:B0-----:R-:W-:Y:S01]  /*5640*/  FFMA.FTZ R53, R121, R54, R138 ;  /* 0x0000003679357223 */ /* 0x001fe2000001008a */
[----:B------:R-:W-:Y:S01]  /*5650*/  FMUL.FTZ R133, R133, R60 ;  /* 0x0000003c85857220 */ /* 0x000fe20000410000 */
[----:B------:R-:W-:Y:S01]  /*5660*/  FMUL.FTZ R147, R122, R147 ;  /* 0x000000937a937220 */ /* 0x000fe20000410000 */
[----:B------:R-:W-:Y:S01]  /*5670*/  FFMA.FTZ R52, R121, R137, -R120 ;  /* 0x0000008979347223 */ /* 0x000fe20000010878 */
[----:B------:R-:W-:Y:S01]  /*5680*/  FADD.FTZ R53, RZ, R53 ;  /* 0x00000035ff357221 */ /* 0x000fe20000010000 */
[----:B------:R-:W-:Y:S01]  /*5690*/  FFMA.FTZ R61, R132, R61, -R133 ;  /* 0x0000003d843d7223 */ /* 0x000fe20000010885 */
[----:B------:R-:W-:Y:S01]  /*56a0*/  FFMA.FTZ R71, R124, R71, -R147 ;  /* 0x000000477c477223 */ /* 0x000fe20000010893 */
[----:B------:R-:W-:Y:S01]  /*56b0*/  FADD.FTZ R52, R79, R52 ;  /* 0x000000344f347221 */ /* 0x000fe20000010000 */
[C---:B------:R-:W-:Y:S01]  /*56c0*/  FMUL.FTZ R56, R118.reuse, R53 ;  /* 0x0000003576387220 */ /* 0x040fe20000410000 */
[----:B------:R-:W-:Y:S01]  /*56d0*/  FFMA.FTZ R82, R61, 2, R82 ;  /* 0x400000003d527823 */ /* 0x000fe20000010052 */
[----:B------:R-:W-:Y:S01]  /*56e0*/  FFMA.FTZ R76, R71, 2, R76 ;  /* 0x40000000474c7823 */ /* 0x000fe2000001004c */
[-C--:B------:R-:W-:Y:S01]  /*56f0*/  FMUL.FTZ R118, R118, R52.reuse ;  /* 0x0000003476767220 */ /* 0x080fe20000410000 */
[----:B------:R-:W-:Y:S01]  /*5700*/  FFMA.FTZ R56, R119, R52, -R56 ;  /* 0x0000003477387223 */ /* 0x000fe20000010838 */
[----:B------:R-:W-:Y:S01]  /*5710*/  FMUL.FTZ R54, R54, R63 ;  /* 0x0000003f36367220 */ /* 0x000fe20000410000 */
[----:B------:R-:W-:Y:S01]  /*5720*/  IADD3 R107, PT, PT, R107, 0x1, RZ ;  /* 0x000000016b6b7810 */ /* 0x000fe20007ffe0ff */
[----:B------:R-:W-:Y:S01]  /*5730*/  FFMA.FTZ R118, R119, R53, R118 ;  /* 0x0000003577767223 */ /* 0x000fe20000010076 */
[----:B------:R-:W-:Y:S01]  /*5740*/  FADD.FTZ R55, R81, R56 ;  /* 0x0000003851377221 */ /* 0x000fe20000010000 */
[----:B------:R-:W-:Y:S01]  /*5750*/  FMUL.FTZ R53, R53, R156 ;  /* 0x0000009c35357220 */ /* 0x000fe20000410000 */
[----:B------:R-:W-:Y:S01]  /*5760*/  FFMA.FTZ R54, R137, R64, -R54 ;  /* 0x0000004089367223 */ /* 0x000fe20000010836 */
[----:B------:R-:W-:Y:S01]  /*5770*/  FADD.FTZ R118, RZ, R118 ;  /* 0x00000076ff767221 */ /* 0x000fe20000010000 */
[----:B------:R-:W-:Y:S01]  /*5780*/  FMUL.FTZ R56, R116, R55 ;  /* 0x0000003774387220 */ /* 0x000fe20000410000 */
[----:B------:R-:W-:Y:S01]  /*5790*/  FFMA.FTZ R53, R52, R65, -R53 ;  /* 0x0000004134357223 */ /* 0x000fe20000010835 */
[----:B------:R-:W-:Y:S01]  /*57a0*/  FFMA.FTZ R29, R54, 2, R29 ;  /* 0x40000000361d7823 */ /* 0x000fe2000001001d */
[-C--:B------:R-:W-:Y:S01]  /*57b0*/  FMUL.FTZ R116, R116, R118.reuse ;  /* 0x0000007674747220 */ /* 0x080fe20000410000 */
[----:B------:R-:W-:Y:S01]  /*57c0*/  FFMA.FTZ R56, R117, R118, R56 ;  /* 0x0000007675387223 */ /* 0x000fe20000010038 */
[----:B------:R-:W-:Y:S01]  /*57d0*/  FFMA.FTZ R86, R53, 2, R86 ;  /* 0x4000000035567823 */ /* 0x000fe20000010056 */
[----:B------:R-:W-:Y:S01]  /*57e0*/  FMUL.FTZ R54, R118, R157 ;  /* 0x0000009d76367220 */ /* 0x000fe20000410000 */
[----:B------:R-:W-:Y:S01]  /*57f0*/  FFMA.FTZ R116, R117, R55, -R116 ;  /* 0x0000003775747223 */ /* 0x000fe20000010874 */
[----:B------:R-:W-:Y:S01]  /*5800*/  FADD.FTZ R59, RZ, R56 ;  /* 0x00000038ff3b7221 */ /* 0x000fe20000010000 */
[----:B------:R-:W-:Y:S01]  /*5810*/  ISETP.GE.AND P1, PT, R107, UR5, PT ;  /* 0x000000056b007c0c */ /* 0x000fe2000bf26270 */
[----:B------:R-:W-:Y:S01]  /*5820*/  FFMA.FTZ R54, R55, R66, -R54 ;  /* 0x0000004237367223 */ /* 0x000fe20000010836 */
[----:B------:R-:W-:Y:S01]  /*5830*/  FADD.FTZ R57, R83, R116 ;  /* 0x0000007453397221 */ /* 0x000fe20000010000 */
[----:B------:R-:W-:Y:S01]  /*5840*/  FMUL.FTZ R56, R114, R59 ;  /* 0x0000003b72387220 */ /* 0x000fe20000410000 */
[----:B------:R-:W-:Y:S01]  /*5850*/  FMUL.FTZ R74, R74, R145 ;  /* 0x000000914a4a7220 */ /* 0x000fe20000410000 */
[----:B------:R-:W-:Y:S01]  /*5860*/  FFMA.FTZ R31, R54, 2, R31 ;  /* 0x40000000361f7823 */ /* 0x000fe2000001001f */
[-C--:B------:R-:W-:Y:S01]  /*5870*/  FMUL.FTZ R114, R114, R57.reuse ;  /* 0x0000003972727220 */ /* 0x080fe20000410000 */
[C---:B------:R-:W-:Y:S01]  /*5880*/  FFMA.FTZ R56, R115.reuse, R57, -R56 ;  /* 0x0000003973387223 */ /* 0x040fe20000010838 */
[----:B------:R-:W-:Y:S01]  /*5890*/  FMUL.FTZ R126, R126, R149 ;  /* 0x000000957e7e7220 */ /* 0x000fe20000410000 */
[----:B------:R-:W-:Y:S01]  /*58a0*/  FMUL.FTZ R128, R128, R151 ;  /* 0x0000009780807220 */ /* 0x000fe20000410000 */
[----:B------:R-:W-:Y:S01]  /*58b0*/  FFMA.FTZ R114, R115, R59, R114 ;  /* 0x0000003b73727223 */ /* 0x000fe20000010072 */
[----:B------:R-:W-:Y:S01]  /*58c0*/  FADD.FTZ R61, R85, R56 ;  /* 0x00000038553d7221 */ /* 0x000fe20000010000 */
[----:B------:R-:W-:Y:S01]  /*58d0*/  FMUL.FTZ R131, R131, R152 ;  /* 0x0000009883837220 */ /* 0x000fe20000410000 */
[----:B------:R-:W-:Y:S01]  /*58e0*/  FMUL.FTZ R134, R134, R75 ;  /* 0x0000004b86867220 */ /* 0x000fe20000410000 */
[----:B------:R-:W-:Y:S01]  /*58f0*/  FADD.FTZ R114, RZ, R114 ;  /* 0x00000072ff727221 */ /* 0x000fe20000010000 */
        /* <DEDUP_REMOVED lines=14> */
[----:B------:R-:W-:Y:S01]  /*59e0*/  FFMA.FTZ R130, R130, R73, -R131 ;  /* 0x0000004982827223 */ /* 0x000fe20000010883 */
[-C--:B------:R-:W-:Y:S01]  /*59f0*/  FMUL.FTZ R110, R110, R63.reuse ;  /* 0x0000003f6e6e7220 */ /* 0x080fe20000410000 */
[----:B------:R-:W-:Y:S01]  /*5a00*/  FFMA.FTZ R52, R111, R63, -R52 ;  /* 0x0000003f6f347223 */ /* 0x000fe20000010834 */
[----:B------:R-:W-:Y:S01]  /*5a10*/  FFMA.FTZ R62, R135, R62, -R134 ;  /* 0x0000003e873e7223 */ /* 0x000fe20000010886 */
[----:B------:R-:W-:Y:S01]  /*5a20*/  FFMA.FTZ R123, R136, R123, -R139 ;  /* 0x0000007b887b7223 */ /* 0x000fe2000001088b */
[----:B------:R-:W-:Y:S01]  /*5a30*/  FFMA.FTZ R110, R111, R71, R110 ;  /* 0x000000476f6e7223 */ /* 0x000fe2000001006e */
[----:B------:R-:W-:Y:S01]  /*5a40*/  FADD.FTZ R53, R89, R52 ;  /* 0x0000003459357221 */ /* 0x000fe20000010000 */
[----:B------:R-:W-:Y:S01]  /*5a50*/  FFMA.FTZ R67, R57, R67, -R158 ;  /* 0x0000004339437223 */ /* 0x000fe2000001089e */
        /* <DEDUP_REMOVED lines=8> */
[----:B------:R-:W-:Y:S01]  /*5ae0*/  FFMA.FTZ R78, R127, 2, R78 ;  /* 0x400000007f4e7823 */ /* 0x000fe2000001004e */
[----:B------:R-:W-:Y:S01]  /*5af0*/  FFMA.FTZ R108, R109, R53, -R108 ;  /* 0x000000356d6c7223 */ /* 0x000fe2000001086c */
[----:B------:R-:W-:Y:S01]  /*5b00*/  FADD.FTZ R54, RZ, R52 ;  /* 0x00000034ff367221 */ /* 0x000fe20000010000 */
[----:B------:R-:W-:Y:S01]  /*5b10*/  FMUL.FTZ R52, R110, R161 ;  /* 0x000000a16e347220 */ /* 0x000fe20000410000 */
[----:B------:R-:W-:Y:S01]  /*5b20*/  FFMA.FTZ R25, R130, 2, R25 ;  /* 0x4000000082197823 */ /* 0x000fe20000010019 */
[----:B------:R-:W-:Y:S01]  /*5b30*/  FADD.FTZ R108, R93, R108 ;  /* 0x0000006c5d6c7221 */ /* 0x000fe20000010000 */
        /* <DEDUP_REMOVED lines=10> */
[----:B------:R-:W-:Y:S06]  /*5be0*/  @!P1 BRA `(.L_x_1727) ;  /* 0xffffffd400489947 */ /* 0x000fec000383ffff */
.L_x_1724:
[----:B------:R-:W-:Y:S01]  /*5bf0*/  BAR.SYNC.DEFER_BLOCKING 0x0 ;  /* 0x0000000000007b1d */ /* 0x000fe20000010000 */
[----:B------:R-:W-:Y:S02]  /*5c00*/  F2FP.F16.F32.PACK_AB R26, R82, R25 ;  /* 0x00000019521a723e */ /* 0x000fe400000000ff */
        /* <DEDUP_REMOVED lines=11> */
[----:B------:R-:W-:Y:S02]  /*5cc0*/  MOV R23, RZ ;  /* 0x000000ff00177202 */ /* 0x000fe40000000f00 */
[----:B------:R-:W-:Y:S01]  /*5cd0*/  IADD3 R8, PT, PT, R8, 0x1, RZ ;  /* 0x0000000108087810 */ /* 0x000fe20007ffe0ff */
[----:B------:R-:W3:Y:S01]  /*5ce0*/  LDC.64 R44, c[0x0][0x478] ;  /* 0x00011e00ff2c7b82 */ /* 0x000ee20000000a00 */
[----:B------:R-:W-:Y:S01]  /*5cf0*/  IADD3 R16, P1, PT, R16, 0x800, RZ ;  /* 0x0000080010107810 */ /* 0x000fe20007f3e0ff */
[----:B------:R-:W-:Y:S01]  /*5d00*/  STS.128 [R20], R24 ;  /* 0x0000001814007388 */ /* 0x000fe20000000c00 */
[----:B------:R-:W-:Y:S02]  /*5d10*/  IADD3 R12, P2, PT, R12, 0x400, RZ ;  /* 0x000004000c0c7810 */ /* 0x000fe40007f5e0ff */
[----:B------:R-:W-:Y:S01]  /*5d20*/  IADD3 R10, P3, PT, R10, 0x400, RZ ;  /* 0x000004000a0a7810 */ /* 0x000fe20007f7e0ff */
[----:B------:R2:W-:Y:S01]  /*5d30*/  STS.128 [R20+0x10], R32 ;  /* 0x0000102014007388 */ /* 0x0005e20000000c00 */
[----:B------:R-:W-:-:S03]  /*5d40*/  NOP ;  /* 0x0000000000007918 */ /* 0x000fc60000000000 */
[----:B------:R-:W4:Y:S01]  /*5d50*/  LDS.128 R28, [R18] ;  /* 0x00000000121c7984 */ /* 0x000f220000000c00 */
[----:B0-----:R-:W-:Y:S01]  /*5d60*/  IMAD.WIDE.U32 R22, R40, UR20, R22 ;  /* 0x0000001428167c25 */ /* 0x001fe2000f8e0016 */
[----:B------:R-:W-:Y:S02]  /*5d70*/  IADD3.X R17, PT, PT, RZ, R17, RZ, P1, !PT ;  /* 0x00000011ff117210 */ /* 0x000fe40000ffe4ff */
[----:B------:R0:W5:Y:S01]  /*5d80*/  LDS.128 R36, [R18+0x200] ;  /* 0x0002000012247984 */ /* 0x0001620000000c00 */
[----:B------:R-:W-:Y:S01]  /*5d90*/  IMAD R23, R41, UR20, R23 ;  /* 0x0000001429177c24 */ /* 0x000fe2000f8e0217 */
[----:B------:R-:W-:Y:S02]  /*5da0*/  IADD3.X R13, PT, PT, RZ, R13, RZ, P2, !PT ;  /* 0x0000000dff0d7210 */ /* 0x000fe400017fe4ff */
[----:B------:R-:W-:Y:S01]  /*5db0*/  IADD3.X R11, PT, PT, RZ, R11, RZ, P3, !PT ;  /* 0x0000000bff0b7210 */ /* 0x000fe20001ffe4ff */
[----:B--2---:R-:W-:-:S04]  /*5dc0*/  IMAD.WIDE.U32 R20, R2, R42, R22 ;  /* 0x0000002a02147225 */ /* 0x004fc800078e0016 */
[----:B------:R-:W-:Y:S01]  /*5dd0*/  IMAD R19, R2, R43, R21 ;  /* 0x0000002b02137224 */ /* 0x000fe200078e0215 */
[----:B---3--:R-:W-:-:S04]  /*5de0*/  LEA R22, P0, R20, R44, 0x1 ;  /* 0x0000002c14167211 */ /* 0x008fc800078008ff */
[----:B------:R-:W-:Y:S02]  /*5df0*/  LEA.HI.X R23, R20, R45, R19, 0x1, P0 ;  /* 0x0000002d14177211 */ /* 0x000fe400000f0c13 */
[----:B-1----:R-:W-:Y:S01]  /*5e00*/  ISETP.GE.AND P0, PT, R8, UR5, PT ;  /* 0x0000000508007c0c */ /* 0x002fe2000bf06270 */
[----:B0-----:R-:W-:-:S05]  /*5e10*/  IMAD.WIDE.U32 R18, R14, 0x10, R22 ;  /* 0x000000100e127825 */ /* 0x001fca00078e0016 */
[----:B----4-:R0:W-:Y:S04]  /*5e20*/  STG.E.128 desc[UR18][R18.64], R28 ;  /* 0x0000001c12007986 */ /* 0x0101e8000c101d12 */
[----:B-----5:R0:W-:Y:S03]  /*5e30*/  STG.E.128 desc[UR18][R18.64+0x200], R36 ;  /* 0x0002002412007986 */ /* 0x0201e6000c101d12 */
[----:B------:R-:W-:Y:S05]  /*5e40*/  @!P0 BRA `(.L_x_1728) ;  /* 0xffffffa8001c8947 */ /* 0x000fea000383ffff */
[----:B------:R-:W-:Y:S05]  /*5e50*/  EXIT ;  /* 0x000000000000794d */ /* 0x000fea0003800000 */
.L_x_1729:
        /* <DEDUP_REMOVED lines=10> */
.L_x_5040:


//--------------------- .text._Z25selective_scan_fwd_kernelI32Selective_Scan_fwd_kernel_traitsILi32ELi16ELi1ELb1ELb0ELb1ELb1EN3c104HalfENS1_7complexIfEEEEv13SSMParamsBase --------------------------
	.section	.text._Z25selective_scan_fwd_kernelI32Selective_Scan_fwd_kernel_traitsILi32ELi16ELi1ELb1ELb0ELb1ELb1EN3c104HalfENS1_7complexIfEEEEv13SSMParamsBase,"ax",@progbits
	.align	128
        .global         _Z25selective_scan_fwd_kernelI32Selective_Scan_fwd_kernel_traitsILi32ELi16ELi1ELb1ELb0ELb1ELb1EN3c104HalfENS1_7complexIfEEEEv13SSMParamsBase
        .type           _Z25selective_scan_fwd_kernelI32Selective_Scan_fwd_kernel_traitsILi32ELi16ELi1ELb1ELb0ELb1ELb1EN3c104HalfENS1_7complexIfEEEEv13SSMParamsBase,@function
        .size           _Z25selective_scan_fwd_kernelI32Selective_Scan_fwd_kernel_traitsILi32ELi16ELi1ELb1ELb0ELb1ELb1EN3c104HalfENS1_7complexIfEEEEv13SSMParamsBase,(.L_x_5041 - _Z25selective_scan_fwd_kernelI32Selective_Scan_fwd_kernel_traitsILi32ELi16ELi1ELb1ELb0ELb1ELb1EN3c104HalfENS1_7complexIfEEEEv13SSMParamsBase)
        .other          _Z25selective_scan_fwd_kernelI32Selective_Scan_fwd_kernel_traitsILi32ELi16ELi1ELb1ELb0ELb1ELb1EN3c104HalfENS1_7complexIfEEEEv13SSMParamsBase,@"STO_CUDA_ENTRY STV_DEFAULT"
_Z25selective_scan_fwd_kernelI32Selective_Scan_fwd_kernel_traitsILi32ELi16ELi1ELb1ELb0ELb1ELb1EN3c104HalfENS1_7complexIfEEEEv13SSMParamsBase:
.text._Z25selective_scan_fwd_kernelI32Selective_Scan_fwd_kernel_traitsILi32ELi16ELi1ELb1ELb0ELb1ELb1EN3c104HalfENS1_7complexIfEEEEv13SSMParamsBase:
        /* <DEDUP_REMOVED lines=108> */
.L_x_1766:
[----:B------:R-:W-:Y:S01]  /*06c0*/  BAR.SYNC.DEFER_BLOCKING 0x0 ;  /* 0x0000000000007b1d */ /* 0x000fe20000010000 */
[----:B------:R-:W-:-:S05]  /*06d0*/  IMAD.WIDE.U32 R22, R14, 0x10, R10 ;  /* 0x000000100e167825 */ /* 0x000fca00078e000a */
[----:B0-----:R-:W2:Y:S04]  /*06e0*/  LDG.E.128 R24, desc[UR18][R22.64] ;  /* 0x0000001216187981 */ /* 0x001ea8000c1e1d00 */
[----:B------:R-:W3:Y:S01]  /*06f0*/  LDG.E.128 R32, desc[UR18][R22.64+0x200] ;  /* 0x0002001216207981 */ /* 0x000ee2000c1e1d00 */
[----:B------:R-:W-:Y:S01]  /*0700*/  IMAD.WIDE.U32 R28, R14, 0x10, R12 ;  /* 0x000000100e1c7825 */ /* 0x000fe200078e000c */
        /* <DEDUP_REMOVED lines=70> */
.L_x_1731:
[----:B------:R-:W-:Y:S05]  /*0b70*/  BSYNC.RECONVERGENT B0 ;  /* 0x0000000000007941 */ /* 0x000fea0003800200 */
.L_x_1730:
        /* <DEDUP_REMOVED lines=35> */
.L_x_1733:
[----:B------:R-:W-:Y:S05]  /*0db0*/  BSYNC.RECONVERGENT B0 ;  /* 0x0000000000007941 */ /* 0x000fea0003800200 */
.L_x_1732:
        /* <DEDUP_REMOVED lines=37> */
.L_x_1735:
[----:B------:R-:W-:Y:S05]  /*1010*/  BSYNC.RECONVERGENT B0 ;  /* 0x0000000000007941 */ /* 0x000fea0003800200 */
.L_x_1734:
        /* <DEDUP_REMOVED lines=35> */
.L_x_1737:
[----:B------:R-:W-:Y:S05]  /*1250*/  BSYNC.RECONVERGENT B0 ;  /* 0x0000000000007941 */ /* 0x000fea0003800200 */
.L_x_1736:
        /* <DEDUP_REMOVED lines=38> */
.L_x_1739:
[----:B------:R-:W-:Y:S05]  /*14c0*/  BSYNC.RECONVERGENT B0 ;  /* 0x0000000000007941 */ /* 0x000fea0003800200 */
.L_x_1738:
        /* <DEDUP_REMOVED lines=39> */
.L_x_1741:
[----:B------:R-:W-:Y:S05]  /*1740*/  BSYNC.RECONVERGENT B0 ;  /* 0x0000000000007941 */ /* 0x000fea0003800200 */
.L_x_1740:
        /* <DEDUP_REMOVED lines=41> */
.L_x_1743:
[----:B------:R-:W-:Y:S05]  /*19e0*/  BSYNC.RECONVERGENT B0 ;  /* 0x0000000000007941 */ /* 0x000fea0003800200 */
.L_x_1742:
        /* <DEDUP_REMOVED lines=39> */
.L_x_1745:
[----:B------:R-:W-:Y:S05]  /*1c60*/  BSYNC.RECONVERGENT B0 ;  /* 0x0000000000007941 */ /* 0x000fea0003800200 */
.L_x_1744:
        /* <DEDUP_REMOVED lines=41> */
.L_x_1747:
[----:B------:R-:W-:Y:S05]  /*1f00*/  BSYNC.RECONVERGENT B0 ;  /* 0x0000000000007941 */ /* 0x000fea0003800200 */
.L_x_1746:
        /* <DEDUP_REMOVED lines=39> */
.L_x_1749:
[----:B------:R-:W-:Y:S05]  /*2180*/  BSYNC.RECONVERGENT B0 ;  /* 0x0000000000007941 */ /* 0x000fea0003800200 */
.L_x_1748:
        /* <DEDUP_REMOVED lines=45> */
.L_x_1751:
[----:B------:R-:W-:Y:S05]  /*2460*/  BSYNC.RECONVERGENT B0 ;  /* 0x0000000000007941 */ /* 0x000fea0003800200 */
.L_x_1750:
        /* <DEDUP_REMOVED lines=32> */
.L_x_1753:
[----:B------:R-:W-:Y:S05]  /*2670*/  BSYNC.RECONVERGENT B0 ;  /* 0x0000000000007941 */ /* 0x000fea0003800200 */
.L_x_1752:
        /* <DEDUP_REMOVED lines=32> */
.L_x_1755:
[----:B------:R-:W-:Y:S05]  /*2880*/  BSYNC.RECONVERGENT B0 ;  /* 0x0000000000007941 */ /* 0x000fea0003800200 */
.L_x_1754:
        /* <DEDUP_REMOVED lines=32> */
.L_x_1757:
[----:B------:R-:W-:Y:S05]  /*2a90*/  BSYNC.RECONVERGENT B0 ;  /* 0x0000000000007941 */ /* 0x000fea0003800200 */
.L_x_1756:
        /* <DEDUP_REMOVED lines=32> */
.L_x_1759:
[----:B------:R-:W-:Y:S05]  /*2ca0*/  BSYNC.RECONVERGENT B0 ;  /* 0x0000000000007941 */ /* 0x000fea0003800200 */
.L_x_1758:
        /* <DEDUP_REMOVED lines=32> */
.L_x_1761:
[----:B------:R-:W-:Y:S05]  /*2eb0*/  BSYNC.RECONVERGENT B0 ;  /* 0x0000000000007941 */ /* 0x000fea0003800200 */
.L_x_1760:
        /* <DEDUP_REMOVED lines=37> */
.L_x_1765:
        /* <DEDUP_REMOVED lines=593> */
.L_x_1764:
[----:B------:R-:W-:Y:S05]  /*5620*/  BSYNC.RECONVERGENT B0 ;  /* 0x0000000000007941 */ /* 0x000fea0003800200 */
.L_x_1763:
        /* <DEDUP_REMOVED lines=92> */
.L_x_1762:
        /* <DEDUP_REMOVED lines=13> */
[----:B------:R-:W-:-:S03]  /*5cc0*/  MOV R57, RZ ;  /* 0x000000ff00397202 */ /* 0x000fc60000000f00 */
[----:B------:R-:W3:Y:S01]  /*5cd0*/  LDC.64 R58, c[0x0][0x478] ;  /* 0x00011e00ff3a7b82 */ /* 0x000ee20000000a00 */
[----:B------:R0:W-:Y:S04]  /*5ce0*/  STS.128 [R20], R48 ;  /* 0x0000003014007388 */ /* 0x0001e80000000c00 */
[----:B------:R2:W-:Y:S01]  /*5cf0*/  STS.128 [R20+0x10], R44 ;  /* 0x0000102c14007388 */ /* 0x0005e20000000c00 */
        /* <DEDUP_REMOVED lines=28> */
[----:B------:R-:W-:Y:S02]  /*5ec0*/  IADD3 R10, P3, PT, R10, 0x400, RZ ;  /* 0x000004000a0a7810 */ /* 0x000fe40007f7e0ff */
[----:B------:R-:W-:Y:S02]  /*5ed0*/  IADD3.X R17, PT, PT, RZ, R17, RZ, P1, !PT ;  /* 0x00000011ff117210 */ /* 0x000fe40000ffe4ff */
        /* <DEDUP_REMOVED lines=8> */
[--C-:B------:R-:W-:Y:S02]  /*5f60*/  HADD2.F32 R19, -RZ, R48.reuse.H0_H0 ;  /* 0x20000030ff137230 */ /* 0x100fe40000004100 */
[----:B------:R-:W-:Y:S02]  /*5f70*/  HADD2.F32 R48, -RZ, R48.H1_H1 ;  /* 0x30000030ff307230 */ /* 0x000fe40000004100 */
[----:B------:R-:W-:Y:S01]  /*5f80*/  FMUL.FTZ R28, R26, -1.4426950216293334961 ;  /* 0xbfb8aa3b1a1c7820 */ /* 0x000fe20000410000 */
[----:B------:R-:W-:-:S02]  /*5f90*/  HADD2.F32 R38, -RZ, R51.H0_H0 ;  /* 0x20000033ff267230 */ /* 0x000fc40000004100 */
[----:B------:R-:W-:Y:S01]  /*5fa0*/  FMUL.FTZ R22, R19, -1.4426950216293334961 ;  /* 0xbfb8aa3b13167820 */ /* 0x000fe20000410000 */
[----:B------:R-:W-:Y:S02]  /*5fb0*/  HADD2.F32 R51, -RZ, R51.H1_H1 ;  /* 0x30000033ff337230 */ /* 0x000fe40000004100 */
[----:B------:R-:W-:Y:S01]  /*5fc0*/  FMUL.FTZ R24, R48, -1.4426950216293334961 ;  /* 0xbfb8aa3b30187820 */ /* 0x000fe20000410000 */
[----:B-1----:R-:W-:Y:S01]  /*5fd0*/  HADD2.F32 R46, -RZ, R54.H0_H0 ;  /* 0x20000036ff2e7230 */ /* 0x002fe20000004100 */
[----:B------:R-:W0:Y:S01]  /*5fe0*/  MUFU.EX2 R28, R28 ;  /* 0x0000001c001c7308 */ /* 0x000e220000000800 */
[----:B------:R-:W-:Y:S02]  /*5ff0*/  HADD2.F32 R32, -RZ, R50.H0_H0 ;  /* 0x20000032ff207230 */ /* 0x000fe40000004100 */
[----:B------:R-:W-:Y:S01]  /*6000*/  FMUL.FTZ R39, R51, -1.4426950216293334961 ;  /* 0xbfb8aa3b33277820 */ /* 0x000fe20000410000 */
[----:B------:R-:W-:Y:S02]  /*6010*/  HADD2.F32 R54, -RZ, R54.H1_H1 ;  /* 0x30000036ff367230 */ /* 0x000fe40000004100 */
[----:B------:R-:W-:Y:S01]  /*6020*/  FMUL.FTZ R47, R46, -1.4426950216293334961 ;  /* 0xbfb8aa3b2e2f7820 */ /* 0x000fe20000410000 */
[----:B------:R-:W-:-:S02]  /*6030*/  HADD2.F32 R49, -RZ, R49.H1_H1 ;  /* 0x30000031ff317230 */ /* 0x000fc40000004100 */
[----:B------:R-:W-:Y:S01]  /*6040*/  FMUL.FTZ R34, R32, -1.4426950216293334961 ;  /* 0xbfb8aa3b20227820 */ /* 0x000fe20000410000 */
[----:B------:R-:W-:Y:S02]  /*6050*/  HADD2.F32 R40, -RZ, R52.H0_H0 ;  /* 0x20000034ff287230 */ /* 0x000fe40000004100 */
[----:B------:R-:W-:Y:S01]  /*6060*/  FMUL.FTZ R58, R54, -1.4426950216293334961 ;  /* 0xbfb8aa3b363a7820 */ /* 0x000fe20000410000 */
[----:B------:R-:W-:Y:S01]  /*6070*/  HADD2.F32 R43, -RZ, R53.H0_H0 ;  /* 0x20000035ff2b7230 */ /* 0x000fe20000004100 */
[----:B------:R-:W1:Y:S01]  /*6080*/  MUFU.EX2 R22, R22 ;  /* 0x0000001600167308 */ /* 0x000e620000000800 */
[----:B------:R-:W-:Y:S02]  /*6090*/  HADD2.F32 R60, -RZ, R55.H1_H1 ;  /* 0x30000037ff3c7230 */ /* 0x000fe40000004100 */
[----:B------:R-:W-:Y:S01]  /*60a0*/  FMUL.FTZ R30, R49, -1.4426950216293334961 ;  /* 0xbfb8aa3b311e7820 */ /* 0x000fe20000410000 */
[----:B------:R-:W-:Y:S02]  /*60b0*/  HADD2.F32 R53, -RZ, R53.H1_H1 ;  /* 0x30000035ff357230 */ /* 0x000fe40000004100 */
[----:B------:R-:W-:Y:S01]  /*60c0*/  FMUL.FTZ R41, R40, -1.4426950216293334961 ;  /* 0xbfb8aa3b28297820 */ /* 0x000fe20000410000 */
[----:B------:R-:W-:-:S02]  /*60d0*/  HADD2.F32 R50, -RZ, R50.H1_H1 ;  /* 0x30000032ff327230 */ /* 0x000fc40000004100 */
[----:B------:R-:W-:Y:S01]  /*60e0*/  FMUL.FTZ R44, R43, -1.4426950216293334961 ;  /* 0xbfb8aa3b2b2c7820 */ /* 0x000fe20000410000 */
[----:B------:R-:W-:Y:S01]  /*60f0*/  HADD2.F32 R52, -RZ, R52.H1_H1 ;  /* 0x30000034ff347230 */ /* 0x000fe20000004100 */
[----:B------:R-:W2:Y:S01]  /*6100*/  MUFU.EX2 R24, R24 ;  /* 0x0000001800187308 */ /* 0x000ea20000000800 */
[----:B------:R-:W-:Y:S02]  /*6110*/  HADD2.F32 R59, -RZ, R55.H0_H0 ;  /* 0x20000037ff3b7230 */ /* 0x000fe40000004100 */
[----:B------:R-:W-:Y:S01]  /*6120*/  FMUL.FTZ R61, R60, -1.4426950216293334961 ;  /* 0xbfb8aa3b3c3d7820 */ /* 0x000fe20000410000 */
[----:B------:R-:W-:Y:S01]  /*6130*/  FMUL.FTZ R45, R53, -1.4426950216293334961 ;  /* 0xbfb8aa3b352d7820 */ /* 0x000fe20000410000 */
[----:B------:R-:W-:Y:S01]  /*6140*/  FMUL.FTZ R36, R50, -1.4426950216293334961 ;  /* 0xbfb8aa3b32247820 */ /* 0x000fe20000410000 */
[----:B------:R-:W-:Y:S01]  /*6150*/  FMUL.FTZ R37, R38, -1.4426950216293334961 ;  /* 0xbfb8aa3b26257820 */ /* 0x000fe20000410000 */
[----:B------:R-:W-:Y:S01]  /*6160*/  FMUL.FTZ R42, R52, -1.4426950216293334961 ;  /* 0xbfb8aa3b342a7820 */ /* 0x000fe20000410000 */
[----:B------:R-:W-:Y:S01]  /*6170*/  FMUL.FTZ R55, R59, -1.4426950216293334961 ;  /* 0xbfb8aa3b3b377820 */ /* 0x000fe20000410000 */
[----:B------:R-:W3:Y:S01]  /*6180*/  MUFU.EX2 R39, R39 ;  /* 0x0000002700277308 */ /* 0x000ee20000000800 */
[----:B0-----:R-:W-:Y:S01]  /*6190*/  FADD.FTZ R28, R28, 1 ;  /* 0x3f8000001c1c7421 */ /* 0x001fe20000010000 */
[----:B-1----:R-:W-:-:S06]  /*61a0*/  FADD.FTZ R22, R22, 1 ;  /* 0x3f80000016167421 */ /* 0x002fcc0000010000 */
[----:B------:R-:W0:Y:S01]  /*61b0*/  MUFU.EX2 R47, R47 ;  /* 0x0000002f002f7308 */ /* 0x000e220000000800 */
[----:B--2---:R-:W-:-:S07]  /*61c0*/  FADD.FTZ R24, R24, 1 ;  /* 0x3f80000018187421 */ /* 0x004fce0000010000 */
[----:B------:R-:W1:Y:S01]  /*61d0*/  MUFU.EX2 R34, R34 ;  /* 0x0000002200227308 */ /* 0x000e620000000800 */
[----:B---3--:R-:W-:-:S07]  /*61e0*/  FADD.FTZ R39, R39, 1 ;  /* 0x3f80000027277421 */ /* 0x008fce0000010000 */
        /* <DEDUP_REMOVED lines=20> */
[----:B------:R-:W0:Y:S01]  /*6330*/  MUFU.RCP R65, R28 ;  /* 0x0000001c00417308 */ /* 0x000e220000001000 */
[----:B-1----:R-:W-:-:S07]  /*6340*/  FADD.FTZ R42, R42, 1 ;  /* 0x3f8000002a2a7421 */ /* 0x002fce0000010000 */
[----:B------:R-:W-:Y:S01]  /*6350*/  MUFU.RCP R63, R24 ;  /* 0x00000018003f7308 */ /* 0x000fe20000001000 */
[----:B--2---:R-:W-:-:S07]  /*6360*/  FADD.FTZ R55, R55, 1 ;  /* 0x3f80000037377421 */ /* 0x004fce0000010000 */
[----:B------:R-:W1:Y:S01]  /*6370*/  MUFU.RCP R22, R22 ;  /* 0x0000001600167308 */ /* 0x000e620000001000 */
[----:B0-----:R-:W-:-:S04]  /*6380*/  FMUL.FTZ R26, R26, R65 ;  /* 0x000000411a1a7220 */ /* 0x001fc80000410000 */
[----:B------:R-:W-:-:S03]  /*6390*/  FMUL.FTZ R26, R26, R23 ;  /* 0x000000171a1a7220 */ /* 0x000fc60000410000 */
[----:B------:R-:W0:Y:S08]  /*63a0*/  MUFU.RCP R24, R39 ;  /* 0x0000002700187308 */ /* 0x000e300000001000 */
[----:B------:R-:W2:Y:S01]  /*63b0*/  MUFU.RCP R67, R34 ;  /* 0x0000002200437308 */ /* 0x000ea20000001000 */
[----:B-1----:R-:W-:Y:S01]  /*63c0*/  FMUL.FTZ R22, R19, R22 ;  /* 0x0000001613167220 */ /* 0x002fe20000410000 */
[----:B------:R-:W-:-:S03]  /*63d0*/  FMUL.FTZ R19, R48, R63 ;  /* 0x0000003f30137220 */ /* 0x000fc60000410000 */
[----:B------:R-:W-:Y:S01]  /*63e0*/  FMUL.FTZ R22, R22, R21 ;  /* 0x0000001516167220 */ /* 0x000fe20000410000 */
[----:B------:R-:W-:Y:S02]  /*63f0*/  FMUL.FTZ R19, R19, R76 ;  /* 0x0000004c13137220 */ /* 0x000fe40000410000 */
[----:B------:R-:W1:Y:S01]  /*6400*/  MUFU.RCP R47, R47 ;  /* 0x0000002f002f7308 */ /* 0x000e620000001000 */
[----:B0-----:R-:W-:Y:S02]  /*6410*/  FMUL.FTZ R51, R51, R24 ;  /* 0x0000001833337220 */ /* 0x001fe40000410000 */
[----:B------:R-:W-:Y:S02]  /*6420*/  F2FP.F16.F32.PACK_AB R48, R19, R22 ;  /* 0x000000161330723e */ /* 0x000fe400000000ff */
        /* <DEDUP_REMOVED lines=13> */
[----:B------:R0:W2:Y:S01]  /*6500*/  MUFU.RCP R71, R37 ;  /* 0x0000002500477308 */ /* 0x0000a20000001000 */
[----:B-1----:R-:W-:-:S04]  /*6510*/  FMUL.FTZ R49, R49, R30 ;  /* 0x0000001e31317220 */ /* 0x002fc80000410000 */
[----:B------:R-:W-:-:S03]  /*6520*/  FMUL.FTZ R49, R49, R78 ;  /* 0x0000004e31317220 */ /* 0x000fc60000410000 */
[----:B------:R-:W1:Y:S01]  /*6530*/  MUFU.RCP R41, R41 ;  /* 0x0000002900297308 */ /* 0x000e620000001000 */
[----:B0-----:R-:W-:Y:S01]  /*6540*/  FMUL.FTZ R37, R50, R69 ;  /* 0x0000004532257220 */ /* 0x001fe20000410000 */
[----:B------:R-:W-:-:S03]  /*6550*/  F2FP.F16.F32.PACK_AB R49, R49, R26 ;  /* 0x0000001a3131723e */ /* 0x000fc600000000ff */
[----:B------:R-:W-:-:S03]  /*6560*/  FMUL.FTZ R37, R37, R82 ;  /* 0x0000005225257220 */ /* 0x000fc60000410000 */
[----:B------:R0:W3:Y:S01]  /*6570*/  MUFU.RCP R73, R42 ;  /* 0x0000002a00497308 */ /* 0x0000e20000001000 */
[----:B--2---:R-:W-:Y:S01]  /*6580*/  FMUL.FTZ R38, R38, R71 ;  /* 0x0000004726267220 */ /* 0x004fe20000410000 */
[----:B------:R-:W-:Y:S02]  /*6590*/  F2FP.F16.F32.PACK_AB R50, R37, R32 ;  /* 0x000000202532723e */ /* 0x000fe400000000ff */
[----:B------:R-:W2:Y:S01]  /*65a0*/  LDC.64 R32, c[0x0][0x438] ;  /* 0x00010e00ff207b82 */ /* 0x000ea20000000a00 */
[----:B------:R-:W-:-:S03]  /*65b0*/  FMUL.FTZ R38, R38, R27 ;  /* 0x0000001b26267220 */ /* 0x000fc60000410000 */
[----:B------:R-:W4:Y:S01]  /*65c0*/  MUFU.RCP R44, R44 ;  /* 0x0000002c002c7308 */ /* 0x000f220000001000 */
[----:B-1----:R-:W-:Y:S01]  /*65d0*/  FMUL.FTZ R40, R40, R41 ;  /* 0x0000002928287220 */ /* 0x002fe20000410000 */
[----:B0-----:R-:W-:Y:S02]  /*65e0*/  F2FP.F16.F32.PACK_AB R42, R23, R46 ;  /* 0x0000002e172a723e */ /* 0x001fe400000000ff */
[----:B------:R-:W0:Y:S01]  /*65f0*/  LDC.64 R22, c[0x0][0x430] ;  /* 0x00010c00ff167b82 */ /* 0x000e220000000a00 */
[----:B------:R-:W-:Y:S01]  /*6600*/  FMUL.FTZ R40, R40, R29 ;  /* 0x0000001d28287220 */ /* 0x000fe20000410000 */
[----:B------:R-:W-:-:S06]  /*6610*/  F2FP.F16.F32.PACK_AB R51, R51, R38 ;  /* 0x000000263333723e */ /* 0x000fcc00000000ff */
[----:B------:R-:W-:Y:S01]  /*6620*/  BAR.SYNC.DEFER_BLOCKING 0x0 ;  /* 0x0000000000007b1d */ /* 0x000fe20000010000 */
[----:B---3--:R-:W-:-:S05]  /*6630*/  FMUL.FTZ R21, R52, R73 ;  /* 0x0000004934157220 */ /* 0x008fca0000410000 */
[----:B------:R-:W1:Y:S01]  /*6640*/  MUFU.RCP R34, R55 ;  /* 0x0000003700227308 */ /* 0x000e620000001000 */
[----:B------:R-:W-:Y:S01]  /*6650*/  FMUL.FTZ R21, R21, R86 ;  /* 0x0000005615157220 */ /* 0x000fe20000410000 */
[----:B----4-:R-:W-:-:S04]  /*6660*/  FMUL.FTZ R24, R43, R44 ;  /* 0x0000002c2b187220 */ /* 0x010fc80000410000 */
[----:B------:R-:W-:Y:S02]  /*6670*/  F2FP.F16.F32.PACK_AB R40, R21, R40 ;  /* 0x000000281528723e */ /* 0x000fe400000000ff */
[----:B------:R-:W3:Y:S01]  /*6680*/  MUFU.RCP R61, R61 ;  /* 0x0000003d003d7308 */ /* 0x000ee20000001000 */
[----:B------:R-:W-:-:S05]  /*6690*/  FMUL.FTZ R24, R24, R31 ;  /* 0x0000001f18187220 */ /* 0x000fca0000410000 */
[----:B------:R-:W-:Y:S01]  /*66a0*/  F2FP.F16.F32.PACK_AB R41, R53, R24 ;  /* 0x000000183529723e */ /* 0x000fe200000000ff */
[----:B0-----:R-:W-:-:S04]  /*66b0*/  IMAD.WIDE.U32 R56, R22, UR20, R56 ;  /* 0x0000001416387c25 */ /* 0x001fc8000f8e0038 */
[----:B-1----:R-:W-:Y:S01]  /*66c0*/  FMUL.FTZ R28, R59, R34 ;  /* 0x000000223b1c7220 */ /* 0x002fe20000410000 */
[----:B------:R-:W-:Y:S01]  /*66d0*/  STS.128 [R20], R48 ;  /* 0x0000003014007388 */ /* 0x000fe20000000c00 */
[----:B------:R-:W-:Y:S02]  /*66e0*/  IMAD R57, R23, UR20, R57 ;  /* 0x0000001417397c24 */ /* 0x000fe4000f8e0239 */
[----:B------:R-:W-:Y:S02]  /*66f0*/  FMUL.FTZ R28, R28, R35 ;  /* 0x000000231c1c7220 */ /* 0x000fe40000410000 */
[----:B------:R-:W0:Y:S01]  /*6700*/  LDC.64 R34, c[0x0][0x490] ;  /* 0x00012400ff227b82 */ /* 0x000e220000000a00 */
[----:B--2---:R-:W-:-:S04]  /*6710*/  IMAD.WIDE.U32 R22, R2, R32, R56 ;  /* 0x0000002002167225 */ /* 0x004fc800078e0038 */
[----:B---3--:R-:W-:Y:S01]  /*6720*/  FMUL.FTZ R25, R60, R61 ;  /* 0x0000003d3c197220 */ /* 0x008fe20000410000 */
[----:B------:R-:W-:-:S03]  /*6730*/  IMAD R19, R2, R33, R23 ;  /* 0x0000002102137224 */ /* 0x000fc600078e0217 */
[----:B------:R-:W-:-:S05]  /*6740*/  FMUL.FTZ R25, R25, R92 ;  /* 0x0000005c19197220 */ /* 0x000fca0000410000 */
[----:B------:R-:W-:-:S05]  /*6750*/  F2FP.F16.F32.PACK_AB R43, R25, R28 ;  /* 0x0000001c192b723e */ /* 0x000fca00000000ff */
[----:B------:R0:W-:Y:S01]  /*6760*/  STS.128 [R20+0x10], R40 ;  /* 0x0000102814007388 */ /* 0x0001e20000000c00 */
[----:B------:R-:W-:-:S03]  /*6770*/  NOP ;  /* 0x0000000000007918 */ /* 0x000fc60000000000 */
[----:B------:R-:W1:Y:S04]  /*6780*/  LDS.128 R24, [R18] ;  /* 0x0000000012187984 */ /* 0x000e680000000c00 */
[----:B------:R-:W2:Y:S01]  /*6790*/  LDS.128 R28, [R18+0x200] ;  /* 0x00020000121c7984 */ /* 0x000ea20000000c00 */
[----:B0-----:R-:W-:-:S04]  /*67a0*/  LEA R20, P0, R22, R34, 0x1 ;  /* 0x0000002216147211 */ /* 0x001fc800078008ff */
[----:B------:R-:W-:Y:S02]  /*67b0*/  LEA.HI.X R21, R22, R35, R19, 0x1, P0 ;  /* 0x0000002316157211 */ /* 0x000fe400000f0c13 */
[----:B------:R-:W-:Y:S01]  /*67c0*/  ISETP.GE.AND P0, PT, R8, UR5, PT ;  /* 0x0000000508007c0c */ /* 0x000fe2000bf06270 */
[----:B------:R-:W-:-:S05]  /*67d0*/  IMAD.WIDE.U32 R20, R14, 0x10, R20 ;  /* 0x000000100e147825 */ /* 0x000fca00078e0014 */
[----:B-1----:R0:W-:Y:S04]  /*67e0*/  STG.E.128 desc[UR18][R20.64], R24 ;  /* 0x0000001814007986 */ /* 0x0021e8000c101d12 */
[----:B--2---:R0:W-:Y:S03]  /*67f0*/  STG.E.128 desc[UR18][R20.64+0x200], R28 ;  /* 0x0002001c14007986 */ /* 0x0041e6000c101d12 */
[----:B------:R-:W-:Y:S05]  /*6800*/  @!P0 BRA `(.L_x_1766) ;  /* 0xffffff9c00ac8947 */ /* 0x000fea000383ffff */
[----:B------:R-:W-:Y:S05]  /*6810*/  EXIT ;  /* 0x000000000000794d */ /* 0x000fea0003800000 */
.L_x_1767:
        /* <DEDUP_REMOVED lines=14> */
.L_x_5041:


//--------------------- .text._Z25selective_scan_fwd_kernelI32Selective_Scan_fwd_kernel_traitsILi32ELi16ELi1ELb1ELb1ELb0ELb0EN3c104HalfENS1_7complexIfEEEEv13SSMParamsBase --------------------------
	.section	.text._Z25selective_scan_fwd_kernelI32Selective_Scan_fwd_kernel_traitsILi32ELi16ELi1ELb1ELb1ELb0ELb0EN3c104HalfENS1_7complexIfEEEEv13SSMParamsBase,"ax",@progbits
	.align	128
        .global         _Z25selective_scan_fwd_kernelI32Selective_Scan_fwd_kernel_traitsILi32ELi16ELi1ELb1ELb1ELb0ELb0EN3c104HalfENS1_7complexIfEEEEv13SSMParamsBase
        .type           _Z25selective_scan_fwd_kernelI32Selective_Scan_fwd_kernel_traitsILi32ELi16ELi1ELb1ELb1ELb0ELb0EN3c104HalfENS1_7complexIfEEEEv13SSMParamsBase,@function
        .size           _Z25selective_scan_fwd_kernelI32Selective_Scan_fwd_kernel_traitsILi32ELi16ELi1ELb1ELb1ELb0ELb0EN3c104HalfENS1_7complexIfEEEEv13SSMParamsBase,(.L_x_5042 - _Z25selective_scan_fwd_kernelI32Selective_Scan_fwd_kernel_traitsILi32ELi16ELi1ELb1ELb1ELb0ELb0EN3c104HalfENS1_7complexIfEEEEv13SSMParamsBase)
        .other          _Z25selective_scan_fwd_kernelI32Selective_Scan_fwd_kernel_traitsILi32ELi16ELi1ELb1ELb1ELb0ELb0EN3c104HalfENS1_7complexIfEEEEv13SSMParamsBase,@"STO_CUDA_ENTRY STV_DEFAULT"
_Z25selective_scan_fwd_kernelI32Selective_Scan_fwd_kernel_traitsILi32ELi16ELi1ELb1ELb1ELb0ELb0EN3c104HalfENS1_7complexIfEEEEv13SSMParamsBase:
.text._Z25selective_scan_fwd_kernelI32Selective_Scan_fwd_kernel_traitsILi32ELi16ELi1ELb1ELb1ELb0ELb0EN3c104HalfENS1_7complexIfEEEEv13SSMParamsBase:
        /* <DEDUP_REMOVED lines=24> */
[C---:B------:R-:W-:Y:S01]  /*0180*/  @P1 LEA R4, P3, R35.reuse, R4, 0x2 ;  /* 0x0000000423041211 */ /* 0x040fe200078610ff */
[----:B------:R4:W5:Y:S01]  /*0190*/  @P0 LDG.E R0, desc[UR18][R2.64] ;  /* 0x0000001202000981 */ /* 0x000962000c1e1900 */
[----:B---3--:R-:W-:Y:S02]  /*01a0*/  IADD3 R6, PT, PT, R8, 0xffffffe, RZ ;  /* 0x0ffffffe08067810 */ /* 0x008fe40007ffe0ff */
[----:B------:R-:W-:Y:S02]  /*01b0*/  @P1 LEA.HI.X R5, R35, R5, RZ, 0x2, P3 ;  /* 0x0000000523051211 */ /* 0x000fe400018f14ff */
[----:B------:R3:W4:Y:S03]  /*01c0*/  F2I.FTZ.U32.TRUNC.NTZ R7, R6 ;  /* 0x0000000600077305 */ /* 0x000726000021f000 */
[----:B------:R0:W5:Y:S01]  /*01d0*/  @P1 LDG.E R34, desc[UR18][R4.64] ;  /* 0x0000001204221981 */ /* 0x000162000c1e1900 */
[----:B---3--:R-:W-:Y:S01]  /*01e0*/  HFMA2 R6, -RZ, RZ, 0, 0 ;  /* 0x00000000ff067431 */ /* 0x008fe200000001ff */
[----:B----4-:R-:W-:-:S05]  /*01f0*/  IADD3 R12, PT, PT, RZ, -R7, RZ ;  /* 0x80000007ff0c7210 */ /* 0x010fca0007ffe0ff */
[----:B------:R-:W-:Y:S01]  /*0200*/  IMAD R3, R12, R9, RZ ;  /* 0x000000090c037224 */ /* 0x000fe200078e02ff */
[----:B------:R-:W-:Y:S01]  /*0210*/  IABS R2, R35 ;  /* 0x0000002300027213 */ /* 0x000fe20000000000 */
[----:B------:R-:W3:Y:S02]  /*0220*/  LDC.64 R12, c[0x0][0x468] ;  /* 0x00011a00ff0c7b82 */ /* 0x000ee40000000a00 */
[----:B------:R-:W-:-:S06]  /*0230*/  IMAD.HI.U32 R7, R7, R3, R6 ;  /* 0x0000000307077227 */ /* 0x000fcc00078e0006 */
[----:B------:R-:W-:-:S05]  /*0240*/  IMAD.HI.U32 R7, R7, R2, RZ ;  /* 0x0000000207077227 */ /* 0x000fca00078e00ff */
[----:B------:R-:W-:-:S05]  /*0250*/  IADD3 R3, PT, PT, -R7, RZ, RZ ;  /* 0x000000ff07037210 */ /* 0x000fca0007ffe1ff */
[----:B------:R-:W-:-:S05]  /*0260*/  IMAD R2, R9, R3, R2 ;  /* 0x0000000309027224 */ /* 0x000fca00078e0202 */
[----:B------:R-:W-:-:S13]  /*0270*/  ISETP.GT.U32.AND P1, PT, R9, R2, PT ;  /* 0x000000020900720c */ /* 0x000fda0003f24070 */
[----:B------:R-:W-:-:S04]  /*0280*/  @!P1 IADD3 R2, PT, PT, R2, -R9, RZ ;  /* 0x8000000902029210 */ /* 0x000fc80007ffe0ff */
[----:B------:R-:W-:Y:S02]  /*0290*/  ISETP.GE.U32.AND P0, PT, R2, R9, PT ;  /* 0x000000090200720c */ /* 0x000fe40003f06070 */
[----:B------:R-:W-:Y:S02]  /*02a0*/  LOP3.LUT R2, R35, R10, RZ, 0x3c, !PT ;  /* 0x0000000a23027212 */ /* 0x000fe400078e3cff */
[----:B------:R-:W-:Y:S02]  /*02b0*/  @!P1 IADD3 R7, PT, PT, R7, 0x1, RZ ;  /* 0x0000000107079810 */ /* 0x000fe40007ffe0ff */
[----:B------:R-:W-:Y:S02]  /*02c0*/  ISETP.GE.AND P2, PT, R2, RZ, PT ;  /* 0x000000ff0200720c */ /* 0x000fe40003f46270 */
[----:B------:R-:W-:-:S05]  /*02d0*/  ISETP.NE.AND P1, PT, R10, RZ, PT ;  /* 0x000000ff0a00720c */ /* 0x000fca0003f25270 */
[----:B------:R-:W-:-:S06]  /*02e0*/  @P0 IADD3 R7, PT, PT, R7, 0x1, RZ ;  /* 0x0000000107070810 */ /* 0x000fcc0007ffe0ff */
[----:B------:R-:W-:Y:S02]  /*02f0*/  @!P2 IADD3 R7, PT, PT, -R7, RZ, RZ ;  /* 0x000000ff0707a210 */ /* 0x000fe40007ffe1ff */
[----:B------:R-:W-:Y:S02]  /*0300*/  @!P1 LOP3.LUT R7, RZ, R10, RZ, 0x33, !PT ;  /* 0x0000000aff079212 */ /* 0x000fe400078e33ff */
[----:B------:R-:W4:Y:S01]  /*0310*/  LDC.64 R10, c[0x0][0x460] ;  /* 0x00011800ff0a7b82 */ /* 0x000f220000000a00 */
[----:B0-----:R-:W-:Y:S01]  /*0320*/  ISETP.GE.AND P0, PT, R17, 0x1, PT ;  /* 0x000000011100780c */ /* 0x001fe20003f06270 */
[----:B------:R-:W-:-:S04]  /*0330*/  UIMAD.WIDE.U32 UR4, UR20, UR8, URZ ;  /* 0x00000008140472a5 */ /* 0x000fc8000f8e00ff */
[----:B------:R-:W-:Y:S02]  /*0340*/  UIMAD UR6, UR20, UR9, UR5 ;  /* 0x00000009140672a4 */ /* 0x000fe4000f8e0205 */
[----:B------:R-:W-:Y:S02]  /*0350*/  MOV R2, UR4 ;  /* 0x0000000400027c02 */ /* 0x000fe40008000f00 */
[----:B------:R-:W-:Y:S01]  /*0360*/  MOV R3, UR5 ;  /* 0x0000000500037c02 */ /* 0x000fe20008000f00 */
[----:B------:R-:W-:Y:S01]  /*0370*/  UIMAD.WIDE.U32 UR4, UR20, UR12, URZ ;  /* 0x0000000c140472a5 */ /* 0x000fe2000f8e00ff */
[----:B------:R-:W-:Y:S01]  /*0380*/  MOV R3, UR6 ;  /* 0x0000000600037c02 */ /* 0x000fe20008000f00 */
[----:B------:R-:W-:Y:S02]  /*0390*/  UIMAD.WIDE.U32 UR6, UR20, UR16, URZ ;  /* 0x00000010140672a5 */ /* 0x000fe4000f8e00ff */
[----:B------:R-:W-:Y:S01]  /*03a0*/  UIMAD UR8, UR20, UR13, UR5 ;  /* 0x0000000d140872a4 */ /* 0x000fe2000f8e0205 */
[----:B-123--:R-:W-:Y:S11]  /*03b0*/  @!P0 EXIT ;  /* 0x000000000000894d */ /* 0x00eff60003800000 */
[----:B------:R-:W0:Y:S01]  /*03c0*/  LDC R16, c[0x0][0x384] ;  /* 0x0000e100ff107b82 */ /* 0x000e220000000800 */
[----:B------:R-:W1:Y:S01]  /*03d0*/  S2R R36, SR_TID.X ;  /* 0x0000000000247919 */ /* 0x000e620000002100 */
[----:B------:R-:W-:Y:S01]  /*03e0*/  SHF.R.S32.HI R9, RZ, 0x1f, R7 ;  /* 0x0000001fff097819 */ /* 0x000fe20000011407 */
[----:B------:R-:W-:Y:S01]  /*03f0*/  UIMAD UR7, UR20, UR17, UR7 ;  /* 0x00000011140772a4 */ /* 0x000fe2000f8e0207 */
[----:B------:R-:W-:Y:S01]  /*0400*/  MOV R5, UR5 ;  /* 0x0000000500057c02 */ /* 0x000fe20008000f00 */
[----:B------:R-:W2:Y:S01]  /*0410*/  S2R R8, SR_CgaCtaId ;  /* 0x0000000000087919 */ /* 0x000ea20000008800 */
[----:B------:R-:W-:Y:S01]  /*0420*/  MOV R4, UR4 ;  /* 0x0000000400047c02 */ /* 0x000fe20008000f00 */
[----:B------:R-:W-:Y:S01]  /*0430*/  IMAD R6, R9, R48, RZ ;  /* 0x0000003009067224 */ /* 0x000fe200078e02ff */
[----:B------:R-:W-:Y:S01]  /*0440*/  MOV R5, UR8 ;  /* 0x0000000800057c02 */ /* 0x000fe20008000f00 */
[----:B------:R-:W3:Y:S01]  /*0450*/  LDCU.64 UR4, c[0x0][0x3a0] ;  /* 0x00007400ff0477ac */ /* 0x000ee20008000a00 */
[----:B------:R-:W-:Y:S01]  /*0460*/  IMAD.WIDE.U32 R2, R35, UR10, R2 ;  /* 0x0000000a23027c25 */ /* 0x000fe2000f8e0002 */
[----:B------:R-:W-:Y:S01]  /*0470*/  MOV R37, 0x400 ;  /* 0x0000040000257802 */ /* 0x000fe20000000f00 */
[----:B------:R-:W1:Y:S02]  /*0480*/  LDCU.64 UR8, c[0x0][0x3d8] ;  /* 0x00007b00ff0877ac */ /* 0x000e640008000a00 */
[C---:B------:R-:W-:Y:S01]  /*0490*/  IMAD R49, R7.reuse, R49, R6 ;  /* 0x0000003107317224 */ /* 0x040fe200078e0206 */
[----:B----4-:R-:W-:Y:S01]  /*04a0*/  LEA R42, P0, R2, R10, 0x1 ;  /* 0x0000000a022a7211 */ /* 0x010fe200078008ff */
[----:B------:R-:W-:Y:S01]  /*04b0*/  IMAD.WIDE.U32 R6, R7, R48, UR6 ;  /* 0x0000000607067e25 */ /* 0x000fe2000f8e0030 */
[----:B------:R-:W4:Y:S01]  /*04c0*/  LDCU UR6, c[0x0][0x38c] ;  /* 0x00007180ff0677ac */ /* 0x000f220008000800 */
[----:B------:R-:W-:-:S02]  /*04d0*/  MOV R40, RZ ;  /* 0x000000ff00287202 */ /* 0x000fc40000000f00 */
[----:B------:R-:W-:Y:S01]  /*04e0*/  IMAD.WIDE.U32 R4, R35, UR14, R4 ;  /* 0x0000000e23047c25 */ /* 0x000fe2000f8e0004 */
[----:B------:R-:W-:Y:S02]  /*04f0*/  LEA R48, P2, R6, R14, 0x1 ;  /* 0x0000000e06307211 */ /* 0x000fe400078408ff */
[----:B------:R-:W-:Y:S01]  /*0500*/  IADD3 R49, PT, PT, R7, R49, RZ ;  /* 0x0000003107317210 */ /* 0x000fe20007ffe0ff */
[C---:B------:R-:W-:Y:S01]  /*0510*/  IMAD R45, R35.reuse, UR15, R5 ;  /* 0x0000000f232d7c24 */ /* 0x040fe2000f8e0205 */
[----:B------:R-:W-:Y:S01]  /*0520*/  LEA R44, P1, R4, R12, 0x1 ;  /* 0x0000000c042c7211 */ /* 0x000fe200078208ff */
[C---:B------:R-:W-:Y:S01]  /*0530*/  IMAD R43, R35.reuse, UR11, R3 ;  /* 0x0000000b232b7c24 */ /* 0x040fe2000f8e0203 */
[----:B------:R-:W-:Y:S02]  /*0540*/  LEA.HI.X R49, R6, R15, R49, 0x1, P2 ;  /* 0x0000000f06317211 */ /* 0x000fe400010f0c31 */
[----:B------:R-:W-:Y:S01]  /*0550*/  LEA.HI.X R45, R4, R13, R45, 0x1, P1 ;  /* 0x0000000d042d7211 */ /* 0x000fe200008f0c2d */
[----:B0-----:R-:W-:Y:S01]  /*0560*/  IMAD R4, R16, UR20, R35 ;  /* 0x0000001410047c24 */ /* 0x001fe2000f8e0223 */
[----:B------:R-:W-:Y:S01]  /*0570*/  LEA.HI.X R43, R2, R11, R43, 0x1, P0 ;  /* 0x0000000b022b7211 */ /* 0x000fe200000f0c2b */
[C---:B---3--:R-:W-:Y:S01]  /*0580*/  IMAD.WIDE.U32 R2, R35.reuse, UR4, RZ ;  /* 0x0000000423027c25 */ /* 0x048fe2000f8e00ff */
[----:B-1----:R-:W-:Y:S01]  /*0590*/  SHF.L.U32 R6, R36, 0x2, RZ ;  /* 0x0000000224067819 */ /* 0x002fe200000006ff */
[----:B------:R-:W0:Y:S02]  /*05a0*/  LDCU.U8 UR4, c[0x0][0x39e] ;  /* 0x000073c0ff0477ac */ /* 0x000e240008000000 */
[----:B------:R-:W-:Y:S01]  /*05b0*/  IMAD R4, R4, R17, RZ ;  /* 0x0000001104047224 */ /* 0x000fe200078e02ff */
[----:B------:R-:W-:Y:S01]  /*05c0*/  LOP3.LUT R47, R6, 0xf80, RZ, 0xc0, !PT ;  /* 0x00000f80062f7812 */ /* 0x000fe200078ec0ff */
[----:B------:R-:W-:Y:S01]  /*05d0*/  IMAD.WIDE.U32 R24, R35, UR8, RZ ;  /* 0x0000000823187c25 */ /* 0x000fe2000f8e00ff */
[----:B--2---:R-:W-:-:S02]  /*05e0*/  LEA R37, R8, R37, 0x18 ;  /* 0x0000002508257211 */ /* 0x004fc400078ec0ff */
[----:B------:R-:W-:Y:S01]  /*05f0*/  LOP3.LUT R47, R47, 0x1f, R36, 0xf8, !PT ;  /* 0x0000001f2f2f7812 */ /* 0x000fe200078ef824 */
[----:B----4-:R-:W-:Y:S01]  /*0600*/  IMAD R38, R4, UR6, RZ ;  /* 0x0000000604267c24 */ /* 0x010fe2000f8e02ff */
[----:B------:R-:W-:Y:S01]  /*0610*/  SHF.L.U32 R4, R36, 0x1, RZ ;  /* 0x0000000124047819 */ /* 0x000fe200000006ff */
[C---:B------:R-:W-:Y:S02]  /*0620*/  IMAD R39, R35.reuse, UR5, R3 ;  /* 0x0000000523277c24 */ /* 0x040fe4000f8e0203 */
[----:B------:R-:W-:Y:S01]  /*0630*/  IMAD R41, R35, UR9, R25 ;  /* 0x0000000923297c24 */ /* 0x000fe2000f8e0219 */
[----:B------:R-:W-:-:S04]  /*0640*/  LOP3.LUT R5, R4, 0x7c0, RZ, 0xc0, !PT ;  /* 0x000007c004057812 */ /* 0x000fc800078ec0ff */
[----:B------:R-:W-:-:S07]  /*0650*/  LOP3.LUT R46, R5, 0x1f, R36, 0xf8, !PT ;  /* 0x0000001f052e7812 */ /* 0x000fce00078ef824 */
.L_x_1804:
[----:B------:R-:W-:Y:S01]  /*0660*/  BAR.SYNC.DEFER_BLOCKING 0x0 ;  /* 0x0000000000007b1d */ /* 0x000fe20000010000 */
[----:B-1----:R-:W-:-:S05]  /*0670*/  IMAD.WIDE.U32 R12, R46, 0x10, R42 ;  /* 0x000000102e0c7825 */ /* 0x002fca00078e002a */
[----:B------:R-:W2:Y:S04]  /*0680*/  LDG.E.128 R16, desc[UR18][R12.64] ;  /* 0x000000120c107981 */ /* 0x000ea8000c1e1d00 */
[----:B------:R-:W3:Y:S01]  /*0690*/  LDG.E.128 R28, desc[UR18][R12.64+0x200] ;  /* 0x000200120c1c7981 */ /* 0x000ee2000c1e1d00 */
[----:B------:R-:W-:Y:S01]  /*06a0*/  IMAD.WIDE.U32 R20, R46, 0x10, R44 ;  /* 0x000000102e147825 */ /* 0x000fe200078e002c */
[----:B------:R-:W1:Y:S02]  /*06b0*/  S2R R51, SR_LANEID ;  /* 0x0000000000337919 */ /* 0x000e640000000000 */
[----:B-1----:R-:W-:-:S04]  /*06c0*/  LEA R50, R51, R37, 0x4 ;  /* 0x0000002533327211 */ /* 0x002fc800078e20ff */
        /* <DEDUP_REMOVED lines=68> */
.L_x_1769:
[----:B------:R-:W-:Y:S05]  /*0b10*/  BSYNC.RECONVERGENT B0 ;  /* 0x0000000000007941 */ /* 0x000fea0003800200 */
.L_x_1768:
        /* <DEDUP_REMOVED lines=35> */
.L_x_1771:
[----:B------:R-:W-:Y:S05]  /*0d50*/  BSYNC.RECONVERGENT B0 ;  /* 0x0000000000007941 */ /* 0x000fea0003800200 */
.L_x_1770:
        /* <DEDUP_REMOVED lines=37> */
.L_x_1773:
[----:B------:R-:W-:Y:S05]  /*0fb0*/  BSYNC.RECONVERGENT B0 ;  /* 0x0000000000007941 */ /* 0x000fea0003800200 */
.L_x_1772:
        /* <DEDUP_REMOVED lines=35> */
.L_x_1775:
[----:B------:R-:W-:Y:S05]  /*11f0*/  BSYNC.RECONVERGENT B0 ;  /* 0x0000000000007941 */ /* 0x000fea0003800200 */
.L_x_1774:
        /* <DEDUP_REMOVED lines=37> */
.L_x_1777:
[----:B------:R-:W-:Y:S05]  /*1450*/  BSYNC.RECONVERGENT B0 ;  /* 0x0000000000007941 */ /* 0x000fea0003800200 */
.L_x_1776:
        /* <DEDUP_REMOVED lines=35> */
.L_x_1779:
[----:B------:R-:W-:Y:S05]  /*1690*/  BSYNC.RECONVERGENT B0 ;  /* 0x0000000000007941 */ /* 0x000fea0003800200 */
.L_x_1778:
        /* <DEDUP_REMOVED lines=37> */
.L_x_1781:
[----:B------:R-:W-:Y:S05]  /*18f0*/  BSYNC.RECONVERGENT B0 ;  /* 0x0000000000007941 */ /* 0x000fea0003800200 */
.L_x_1780:
        /* <DEDUP_REMOVED lines=35> */
.L_x_1783:
[----:B------:R-:W-:Y:S05]  /*1b30*/  BSYNC.RECONVERGENT B0 ;  /* 0x0000000000007941 */ /* 0x000fea0003800200 */
.L_x_1782:
        /* <DEDUP_REMOVED lines=39> */
.L_x_1785:
[----:B------:R-:W-:Y:S05]  /*1db0*/  BSYNC.RECONVERGENT B0 ;  /* 0x0000000000007941 */ /* 0x000fea0003800200 */
.L_x_1784:
[----:B------:R-:W-:Y:S01]  /*1dc0*/  BSSY.RECONVERGENT B0, `(.L_x_1786) ;  /* 0x0000027000007945 */ /* 0x000fe20003800200 */
[--C-:B------:R-:W-:Y:S01]  /*1dd0*/  HADD2.F32 R97, -RZ, R5.reuse.H0_H0 ;  /* 0x20000005ff617230 */ /* 0x100fe20000004100 */
[----:B------:R-:W-:Y:S01]  /*1de0*/  FSETP.GTU.FTZ.AND P4, PT, R82, 20, PT ;  /* 0x41a000005200780b */ /* 0x000fe20003f9c000 */
[----:B------:R-:W-:Y:S02]  /*1df0*/  HADD2.F32 R99, -RZ, R4.H1_H1 ;  /* 0x30000004ff637230 */ /* 0x000fe40000004100 */
[----:B------:R-:W-:Y:S01]  /*1e00*/  FADD.FTZ R84, R19, R34 ;  /* 0x0000002213547221 */ /* 0x000fe20000010000 */
        /* <DEDUP_REMOVED lines=34> */
.L_x_1787:
[----:B------:R-:W-:Y:S05]  /*2030*/  BSYNC.RECONVERGENT B0 ;  /* 0x0000000000007941 */ /* 0x000fea0003800200 */
.L_x_1786:
        /* <DEDUP_REMOVED lines=45> */
.L_x_1789:
[----:B------:R-:W-:Y:S05]  /*2310*/  BSYNC.RECONVERGENT B0 ;  /* 0x0000000000007941 */ /* 0x000fea0003800200 */
.L_x_1788:
        /* <DEDUP_REMOVED lines=32> */
.L_x_1791:
[----:B------:R-:W-:Y:S05]  /*2520*/  BSYNC.RECONVERGENT B0 ;  /* 0x0000000000007941 */ /* 0x000fea0003800200 */
.L_x_1790:
        /* <DEDUP_REMOVED lines=32> */
.L_x_1793:
[----:B------:R-:W-:Y:S05]  /*2730*/  BSYNC.RECONVERGENT B0 ;  /* 0x0000000000007941 */ /* 0x000fea0003800200 */
.L_x_1792:
        /* <DEDUP_REMOVED lines=32> */
.L_x_1795:
[----:B------:R-:W-:Y:S05]  /*2940*/  BSYNC.RECONVERGENT B0 ;  /* 0x0000000000007941 */ /* 0x000fea0003800200 */
.L_x_1794:
        /* <DEDUP_REMOVED lines=32> */
.L_x_1797:
[----:B------:R-:W-:Y:S05]  /*2b50*/  BSYNC.RECONVERGENT B0 ;  /* 0x0000000000007941 */ /* 0x000fea0003800200 */
.L_x_1796:
        /* <DEDUP_REMOVED lines=32> */
.L_x_1799:
[----:B------:R-:W-:Y:S05]  /*2d60*/  BSYNC.RECONVERGENT B0 ;  /* 0x0000000000007941 */ /* 0x000fea0003800200 */
.L_x_1798:
        /* <DEDUP_REMOVED lines=25> */
[----:B------:R-:W-:Y:S01]  /*2f00*/  ISETP.NE.AND P0, PT, R40, RZ, PT ;  /* 0x000000ff2800720c */ /* 0x000fe20003f05270 */
[----:B------:R-:W-:Y:S02]  /*2f10*/  HFMA2 R103, -RZ, RZ, 0, 0 ;  /* 0x00000000ff677431 */ /* 0x000fe400000001ff */
[----:B------:R-:W-:Y:S01]  /*2f20*/  FMUL.FTZ R69, R11, R84 ;  /* 0x000000540b457220 */ /* 0x000fe20000410000 */
        /* <DEDUP_REMOVED lines=13> */
[----:B------:R-:W-:Y:S01]  /*3000*/  ISETP.EQ.AND P0, PT, R36, RZ, P0 ;  /* 0x000000ff2400720c */ /* 0x000fe20000702270 */
[----:B------:R-:W-:Y:S01]  /*3010*/  FMUL.FTZ R95, R5, R58 ;  /* 0x0000003a055f7220 */ /* 0x000fe20000410000 */
[----:B------:R-:W-:Y:S01]  /*3020*/  FMUL.FTZ R97, R97, R56 ;  /* 0x0000003861617220 */ /* 0x000fe20000410000 */
[----:B------:R-:W-:Y:S01]  /*3030*/  FMUL.FTZ R99, R99, R54 ;  /* 0x0000003663637220 */ /* 0x000fe20000410000 */
[----:B------:R-:W-:Y:S01]  /*3040*/  FMUL.FTZ R101, R13, R66 ;  /* 0x000000420d657220 */ /* 0x000fe20000410000 */
[----:B------:R-:W-:Y:S01]  /*3050*/  LEA R102, R51, R52, 0x5 ;  /* 0x0000003433667211 */ /* 0x000fe200078e28ff */
[----:B------:R-:W3:Y:S01]  /*3060*/  LDCU UR5, c[0x0][0x38c] ;  /* 0x00007180ff0577ac */ /* 0x000ee20008000800 */
[----:B------:R-:W4:Y:S01]  /*3070*/  LDC.64 R30, c[0x0][0x480] ;  /* 0x00012000ff1e7b82 */ /* 0x000f220000000a00 */
[----:B------:R-:W0:Y:S01]  /*3080*/  LDCU.64 UR8, c[0x0][0x3c0] ;  /* 0x00007800ff0877ac */ /* 0x000e220008000a00 */
[----:B------:R-:W0:Y:S01]  /*3090*/  LDCU.64 UR6, c[0x0][0x3a8] ;  /* 0x00007500ff0677ac */ /* 0x000e220008000a00 */
[----:B------:R-:W0:Y:S03]  /*30a0*/  LDCU.64 UR10, c[0x0][0x3e0] ;  /* 0x00007c00ff0a77ac */ /* 0x000e260008000a00 */
.L_x_1803:
[----:B------:R-:W-:Y:S02]  /*30b0*/  MOV R4, R2 ;  /* 0x0000000200047202 */ /* 0x000fe40000000f00 */
[----:B------:R-:W-:-:S03]  /*30c0*/  MOV R5, R39 ;  /* 0x0000002700057202 */ /* 0x000fc60000000f00 */
[----:B0-----:R-:W-:-:S04]  /*30d0*/  IMAD.WIDE.U32 R4, R103, UR6, R4 ;  /* 0x0000000667047c25 */ /* 0x001fc8000f8e0004 */
[----:B------:R-:W-:Y:S01]  /*30e0*/  IMAD R5, R103, UR7, R5 ;  /* 0x0000000767057c24 */ /* 0x000fe2000f8e0205 */
[----:B-1----:R-:W-:-:S04]  /*30f0*/  LEA R32, P1, R4, R26, 0x3 ;  /* 0x0000001a04207211 */ /* 0x002fc800078218ff */
[----:B------:R-:W-:-:S06]  /*3100*/  LEA.HI.X R33, R4, R27, R5, 0x3, P1 ;  /* 0x0000001b04217211 */ /* 0x000fcc00008f1c05 */
[----:B------:R-:W5:Y:S01]  /*3110*/  LDG.E.64 R32, desc[UR18][R32.64] ;  /* 0x0000001220207981 */ /* 0x000f62000c1e1b00 */
[----:B------:R-:W-:-:S04]  /*3120*/  IMAD.WIDE.U32 R4, R103, UR8, RZ ;  /* 0x0000000867047c25 */ /* 0x000fc8000f8e00ff */
[----:B------:R-:W-:Y:S01]  /*3130*/  IMAD R5, R103, UR9, R5 ;  /* 0x0000000967057c24 */ /* 0x000fe2000f8e0205 */
[----:B------:R-:W-:-:S04]  /*3140*/  LEA R20, P1, R4, R48, 0x1 ;  /* 0x0000003004147211 */ /* 0x000fc800078208ff */
[----:B------:R-:W-:-:S03]  /*3150*/  LEA.HI.X R21, R4, R49, R5, 0x1, P1 ;  /* 0x0000003104157211 */ /* 0x000fc600008f0c05 */
[----:B------:R-:W-:-:S05]  /*3160*/  IMAD.WIDE.U32 R20, R47, 0x10, R20 ;  /* 0x000000102f147825 */ /* 0x000fca00078e0014 */
[----:B------:R-:W3:Y:S04]  /*3170*/  LDG.E.128 R4, desc[UR18][R20.64] ;  /* 0x0000001214047981 */ /* 0x000ee8000c1e1d00 */
[----:B------:R-:W2:Y:S04]  /*3180*/  LDG.E.128 R8, desc[UR18][R20.64+0x200] ;  /* 0x0002001214087981 */ /* 0x000ea8000c1e1d00 */
[----:B------:R-:W4:Y:S04]  /*3190*/  LDG.E.128 R12, desc[UR18][R20.64+0x400] ;  /* 0x00040012140c7981 */ /* 0x000f28000c1e1d00 */
[----:B------:R0:W4:Y:S01]  /*31a0*/  LDG.E.128 R16, desc[UR18][R20.64+0x600] ;  /* 0x0006001214107981 */ /* 0x000122000c1e1d00 */
[----:B------:R-:W-:Y:S01]  /*31b0*/  ISETP.GE.AND P1, PT, R51, 0x1, PT ;  /* 0x000000013300780c */ /* 0x000fe20003f26270 */
[C---:B-----5:R-:W-:Y:S01]  /*31c0*/  FMUL.FTZ R22, R33.reuse, R66 ;  /* 0x0000004221167220 */ /* 0x060fe20000410000 */
[----:B------:R-:W-:Y:S01]  /*31d0*/  FMUL.FTZ R115, R32, 1.4426950216293334961 ;  /* 0x3fb8aa3b20737820 */ /* 0x000fe20000410000 */
[C---:B------:R-:W-:Y:S01]  /*31e0*/  FMUL.FTZ R23, R33.reuse, R54 ;  /* 0x0000003621177220 */ /* 0x040fe20000410000 */
[----:B0-----:R-:W-:Y:S01]  /*31f0*/  FMUL.FTZ R21, R33, R56 ;  /* 0x0000003821157220 */ /* 0x001fe20000410000 */
[----:B------:R-:W-:Y:S01]  /*3200*/  FMUL.RZ R108, R22, 0.15915493667125701904 ;  /* 0x3e22f983166c7820 */ /* 0x000fe2000040c000 */
[C---:B------:R-:W-:Y:S01]  /*3210*/  FMUL.FTZ R22, R115.reuse, R66 ;  /* 0x0000004273167220 */ /* 0x040fe20000410000 */
[----:B------:R-:W-:Y:S01]  /*3220*/  FMUL.FTZ R20, R115, R54 ;  /* 0x0000003673147220 */ /* 0x000fe20000410000 */
[----:B------:R-:W-:Y:S01]  /*3230*/  FMUL.RZ R23, R23, 0.15915493667125701904 ;  /* 0x3e22f98317177820 */ /* 0x000fe2000040c000 */
[----:B------:R-:W-:Y:S01]  /*3240*/  FMUL.RZ R32, R21, 0.15915493667125701904 ;  /* 0x3e22f98315207820 */ /* 0x000fe2000040c000 */
[----:B------:R0:W-:Y:S01]  /*3250*/  MUFU.EX2 R104, R22 ;  /* 0x0000001600687308 */ /* 0x0001e20000000800 */
[----:B------:R-:W-:-:S07]  /*3260*/  FMUL.FTZ R21, R115, R56 ;  /* 0x0000003873157220 */ /* 0x000fce0000410000 */
[----:B------:R1:W-:Y:S01]  /*3270*/  MUFU.EX2 R106, R20 ;  /* 0x00000014006a7308 */ /* 0x0003e20000000800 */
[-C--:B0-----:R-:W-:Y:S01]  /*3280*/  FMUL.FTZ R22, R33, R58.reuse ;  /* 0x0000003a21167220 */ /* 0x081fe20000410000 */
[----:B---3--:R0:W-:Y:S03]  /*3290*/  STS.128 [R50], R4 ;  /* 0x0000000432007388 */ /* 0x0081e60000000c00 */
[----:B------:R-:W-:Y:S01]  /*32a0*/  FMUL.RZ R114, R22, 0.15915493667125701904 ;  /* 0x3e22f98316727820 */ /* 0x000fe2000040c000 */
[----:B------:R-:W-:Y:S01]  /*32b0*/  FMUL.FTZ R22, R115, R58 ;  /* 0x0000003a73167220 */ /* 0x000fe20000410000 */
[----:B--2---:R-:W-:Y:S01]  /*32c0*/  STS.128 [R50+0x200], R8 ;  /* 0x0002000832007388 */ /* 0x004fe20000000c00 */
[----:B------:R-:W-:Y:S01]  /*32d0*/  MUFU.SIN R109, R23 ;  /* 0x00000017006d7308 */ /* 0x000fe20000000400 */
[----:B-1----:R-:W-:Y:S02]  /*32e0*/  FMUL.FTZ R20, R33, R60 ;  /* 0x0000003c21147220 */ /* 0x002fe40000410000 */
[----:B----4-:R1:W-:Y:S04]  /*32f0*/  STS.128 [R50+0x400], R12 ;  /* 0x0004000c32007388 */ /* 0x0103e80000000c00 */
[----:B------:R2:W-:Y:S01]  /*3300*/  STS.128 [R50+0x600], R16 ;  /* 0x0006001032007388 */ /* 0x0005e20000000c00 */
[----:B------:R3:W-:Y:S01]  /*3310*/  MUFU.COS R111, R23 ;  /* 0x00000017006f7308 */ /* 0x0007e20000000000 */
[----:B0-----:R-:W-:Y:S01]  /*3320*/  FMUL.FTZ R4, R115, R76 ;  /* 0x0000004c73047220 */ /* 0x001fe20000410000 */
[----:B------:R-:W-:-:S06]  /*3330*/  FMUL.FTZ R5, R33, R78 ;  /* 0x0000004e21057220 */ /* 0x000fcc0000410000 */
[----:B------:R-:W-:Y:S01]  /*3340*/  MUFU.SIN R105, R108 ;  /* 0x0000006c00697308 */ /* 0x000fe20000000400 */
[----:B---3--:R-:W-:Y:S01]  /*3350*/  FMUL.RZ R23, R20, 0.15915493667125701904 ;  /* 0x3e22f98314177820 */ /* 0x008fe2000040c000 */
[----:B------:R-:W-:Y:S01]  /*3360*/  FMUL.FTZ R20, R115, R60 ;  /* 0x0000003c73147220 */ /* 0x000fe20000410000 */
[----:B------:R-:W-:Y:S01]  /*3370*/  FMUL.RZ R6, R5, 0.15915493667125701904 ;  /* 0x3e22f98305067820 */ /* 0x000fe2000040c000 */
[C---:B------:R-:W-:Y:S01]  /*3380*/  FMUL.FTZ R5, R115.reuse, R78 ;  /* 0x0000004e73057220 */ /* 0x040fe20000410000 */
[----:B-1----:R-:W-:-:S03]  /*3390*/  FMUL.FTZ R12, R115, R80 ;  /* 0x00000050730c7220 */ /* 0x002fc60000410000 */
[----:B------:R-:W-:Y:S08]  /*33a0*/  MUFU.COS R107, R108 ;  /* 0x0000006c006b7308 */ /* 0x000ff00000000000 */
[----:B------:R0:W-:Y:S08]  /*33b0*/  MUFU.EX2 R108, R21 ;  /* 0x00000015006c7308 */ /* 0x0001f00000000800 */
[----:B------:R1:W-:Y:S01]  /*33c0*/  MUFU.EX2 R110, R22 ;  /* 0x00000016006e7308 */ /* 0x0003e20000000800 */
[----:B0-----:R-:W-:-:S07]  /*33d0*/  FMUL.FTZ R21, R33, R62 ;  /* 0x0000003e21157220 */ /* 0x001fce0000410000 */
[----:B------:R0:W-:Y:S01]  /*33e0*/  MUFU.EX2 R112, R20 ;  /* 0x0000001400707308 */ /* 0x0001e20000000800 */
[----:B-1----:R-:W-:-:S04]  /*33f0*/  FMUL.FTZ R22, R33, R64 ;  /* 0x0000004021167220 */ /* 0x002fc80000410000 */
[----:B------:R-:W-:Y:S01]  /*3400*/  FMUL.RZ R116, R22, 0.15915493667125701904 ;  /* 0x3e22f98316747820 */ /* 0x000fe2000040c000 */
[----:B------:R-:W-:Y:S02]  /*3410*/  FMUL.FTZ R22, R115, R64 ;  /* 0x0000004073167220 */ /* 0x000fe40000410000 */
[----:B------:R-:W-:Y:S01]  /*3420*/  MUFU.SIN R113, R32 ;  /* 0x0000002000717308 */ /* 0x000fe20000000400 */
[----:B0-----:R-:W-:-:S07]  /*3430*/  FMUL.FTZ R20, R33, R68 ;  /* 0x0000004421147220 */ /* 0x001fce0000410000 */
        /* <DEDUP_REMOVED lines=8> */
[----:B------:R-:W-:Y:S08]  /*34c0*/  MUFU.COS R121, R114 ;  /* 0x0000007200797308 */ /* 0x000ff00000000000 */
[----:B------:R0:W-:Y:S08]  /*34d0*/  MUFU.EX2 R114, R21 ;  /* 0x0000001500727308 */ /* 0x0001f00000000800 */
[----:B------:R1:W-:Y:S01]  /*34e0*/  MUFU.EX2 R118, R22 ;  /* 0x0000001600767308 */ /* 0x0003e20000000800 */
[----:B0-----:R-:W-:-:S07]  /*34f0*/  FMUL.FTZ R21, R33, R70 ;  /* 0x0000004621157220 */ /* 0x001fce0000410000 */
[----:B------:R0:W-:Y:S01]  /*3500*/  MUFU.EX2 R120, R20 ;  /* 0x0000001400787308 */ /* 0x0001e20000000800 */
[----:B-1----:R-:W-:-:S07]  /*3510*/  FMUL.FTZ R22, R33, R72 ;  /* 0x0000004821167220 */ /* 0x002fce0000410000 */
        /* <DEDUP_REMOVED lines=15> */
[----:B------:R-:W-:Y:S01]  /*3610*/  MUFU.EX2 R122, R21 ;  /* 0x00000015007a7308 */ /* 0x000fe20000000800 */
[----:B0-----:R-:W-:-:S07]  /*3620*/  FMUL.RZ R116, R20, 0.15915493667125701904 ;  /* 0x3e22f98314747820 */ /* 0x001fce000040c000 */
[----:B------:R-:W0:Y:S08]  /*3630*/  MUFU.EX2 R126, R22 ;  /* 0x00000016007e7308 */ /* 0x000e300000000800 */
[----:B------:R-:W-:Y:S08]  /*3640*/  MUFU.SIN R147, R23 ;  /* 0x0000001700937308 */ /* 0x000ff00000000400 */
[----:B------:R1:W-:Y:S01]  /*3650*/  MUFU.COS R149, R23 ;  /* 0x0000001700957308 */ /* 0x0003e20000000000 */
[----:B------:R-:W-:Y:S01]  /*3660*/  NOP ;  /* 0x0000000000007918 */ /* 0x000fe20000000000 */
[----:B0-----:R-:W-:-:S06]  /*3670*/  FMUL.FTZ R124, R126, R145 ;  /* 0x000000917e7c7220 */ /* 0x001fcc0000410000 */
[----:B------:R-:W0:Y:S01]  /*3680*/  MUFU.SIN R139, R32 ;  /* 0x00000020008b7308 */ /* 0x000e220000000400 */
[----:B-1----:R-:W1:Y:S07]  /*3690*/  LDS.128 R20, [R102] ;  /* 0x0000000066147984 */ /* 0x002e6e0000000c00 */
[----:B------:R3:W4:Y:S08]  /*36a0*/  MUFU.COS R141, R32 ;  /* 0x00000020008d7308 */ /* 0x0007300000000000 */
[----:B------:R5:W-:Y:S01]  /*36b0*/  MUFU.EX2 R9, R4 ;  /* 0x0000000400097308 */ /* 0x000be20000000800 */
[----:B---3--:R-:W-:-:S07]  /*36c0*/  FMUL.FTZ R32, R115, R74 ;  /* 0x0000004a73207220 */ /* 0x008fce0000410000 */
[----:B------:R3:W4:Y:S01]  /*36d0*/  MUFU.EX2 R130, R32 ;  /* 0x0000002000827308 */ /* 0x0007220000000800 */
[----:B-----5:R-:W-:-:S04]  /*36e0*/  FMUL.FTZ R4, R33, R80 ;  /* 0x0000005021047220 */ /* 0x020fc80000410000 */
[----:B--2---:R-:W-:-:S03]  /*36f0*/  FMUL.RZ R16, R4, 0.15915493667125701904 ;  /* 0x3e22f98304107820 */ /* 0x004fc6000040c000 */
[----:B------:R-:W-:Y:S01]  /*3700*/  MUFU.SIN R132, R116 ;  /* 0x0000007400847308 */ /* 0x000fe20000000400 */
[C---:B---3--:R-:W-:Y:S01]  /*3710*/  FMUL.FTZ R32, R104.reuse, R107 ;  /* 0x0000006b68207220 */ /* 0x048fe20000410000 */
[----:B------:R-:W-:Y:S01]  /*3720*/  FMUL.FTZ R104, R104, R105 ;  /* 0x0000006968687220 */ /* 0x000fe20000410000 */
[C---:B------:R-:W-:Y:S01]  /*3730*/  FMUL.FTZ R105, R106.reuse, R111 ;  /* 0x0000006f6a697220 */ /* 0x040fe20000410000 */
[----:B------:R-:W-:Y:S01]  /*3740*/  FMUL.FTZ R107, R106, R109 ;  /* 0x0000006d6a6b7220 */ /* 0x000fe20000410000 */
[----:B------:R-:W-:Y:S01]  /*3750*/  FMUL.FTZ R106, R108, R117 ;  /* 0x000000756c6a7220 */ /* 0x000fe20000410000 */
[C---:B------:R-:W-:Y:S01]  /*3760*/  FMUL.FTZ R109, R110.reuse, R121 ;  /* 0x000000796e6d7220 */ /* 0x040fe20000410000 */
[----:B------:R-:W-:Y:S01]  /*3770*/  FMUL.FTZ R110, R110, R119 ;  /* 0x000000776e6e7220 */ /* 0x000fe20000410000 */
[----:B------:R2:W3:Y:S01]  /*3780*/  MUFU.COS R134, R116 ;  /* 0x0000007400867308 */ /* 0x0004e20000000000 */
[----:B-1----:R-:W-:Y:S02]  /*3790*/  HADD2.F32 R4, -RZ, R20.H0_H0 ;  /* 0x20000014ff047230 */ /* 0x002fe40000004100 */
[----:B------:R-:W-:Y:S01]  /*37a0*/  FMUL.FTZ R117, R118, R131 ;  /* 0x0000008376757220 */ /* 0x000fe20000410000 */
[----:B------:R-:W-:Y:S01]  /*37b0*/  FMUL.FTZ R119, R120, R135 ;  /* 0x0000008778777220 */ /* 0x000fe20000410000 */
[----:B0-----:R-:W-:Y:S01]  /*37c0*/  FMUL.FTZ R121, R122, R139 ;  /* 0x0000008b7a797220 */ /* 0x001fe20000410000 */
[----:B------:R-:W-:-:S02]  /*37d0*/  HADD2.F32 R8, -RZ, R21.H0_H0 ;  /* 0x20000015ff087230 */ /* 0x000fc40000004100 */
[C---:B------:R-:W-:Y:S01]  /*37e0*/  FMUL.FTZ R111, R112.reuse, R125 ;  /* 0x0000007d706f7220 */ /* 0x040fe20000410000 */
[----:B------:R-:W-:Y:S01]  /*37f0*/  FMUL.FTZ R112, R112, R123 ;  /* 0x0000007b70707220 */ /* 0x000fe20000410000 */
[----:B------:R0:W-:Y:S01]  /*3800*/  MUFU.EX2 R10, R5 ;  /* 0x00000005000a7308 */ /* 0x0001e20000000800 */
[----:B--2---:R-:W-:Y:S01]  /*3810*/  FMUL.FTZ R116, R118, R133 ;  /* 0x0000008576747220 */ /* 0x004fe20000410000 */
[----:B------:R-:W-:Y:S01]  /*3820*/  FMUL.FTZ R118, R120, R137 ;  /* 0x0000008978767220 */ /* 0x000fe20000410000 */
[----:B----4-:R-:W-:Y:S01]  /*3830*/  FMUL.FTZ R120, R122, R141 ;  /* 0x0000008d7a787220 */ /* 0x010fe20000410000 */
[----:B------:R-:W-:Y:S02]  /*3840*/  HADD2.F32 R122, -RZ, R20.H1_H1 ;  /* 0x30000014ff7a7230 */ /* 0x000fe40000004100 */
[----:B------:R-:W-:Y:S01]  /*3850*/  FMUL.FTZ R20, R101, R4 ;  /* 0x0000000465147220 */ /* 0x000fe20000410000 */
[----:B------:R-:W-:Y:S02]  /*3860*/  HADD2.F32 R4, -RZ, R21.H1_H1 ;  /* 0x30000015ff047230 */ /* 0x000fe40000004100 */
[----:B------:R-:W-:Y:S01]  /*3870*/  FMUL.FTZ R123, R99, R8 ;  /* 0x00000008637b7220 */ /* 0x000fe20000410000 */
[----:B------:R-:W-:Y:S01]  /*3880*/  MUFU.SIN R11, R6 ;  /* 0x00000006000b7308 */ /* 0x000fe20000000400 */
[----:B0-----:R-:W-:Y:S01]  /*3890*/  FMUL.FTZ R5, R20, R107 ;  /* 0x0000006b14057220 */ /* 0x001fe20000410000 */
[----:B------:R-:W-:Y:S01]  /*38a0*/  FMUL.FTZ R122, R101, R122 ;  /* 0x0000007a657a7220 */ /* 0x000fe20000410000 */
[----:B------:R-:W-:Y:S01]  /*38b0*/  FMUL.FTZ R21, R99, R4 ;  /* 0x0000000463157220 */ /* 0x000fe20000410000 */
[----:B------:R-:W-:Y:S01]  /*38c0*/  FMUL.FTZ R108, R108, R113 ;  /* 0x000000716c6c7220 */ /* 0x000fe20000410000 */
[----:B------:R-:W-:Y:S01]  /*38d0*/  FMUL.FTZ R113, R114, R129 ;  /* 0x0000008172717220 */ /* 0x000fe20000410000 */
[C---:B------:R-:W-:Y:S01]  /*38e0*/  FFMA.FTZ R14, R122.reuse, R105, R5 ;  /* 0x000000697a0e7223 */ /* 0x040fe20000010005 */
[----:B------:R-:W-:Y:S01]  /*38f0*/  FMUL.FTZ R17, R122, R107 ;  /* 0x0000006b7a117220 */ /* 0x000fe20000410000 */
[----:B------:R0:W1:Y:S01]  /*3900*/  MUFU.COS R13, R6 ;  /* 0x00000006000d7308 */ /* 0x0000620000000000 */
[----:B------:R-:W-:Y:S01]  /*3910*/  FMUL.FTZ R114, R114, R127 ;  /* 0x0000007f72727220 */ /* 0x000fe20000410000 */
[----:B------:R-:W-:Y:S01]  /*3920*/  FADD.FTZ R19, R21, R14 ;  /* 0x0000000e15137221 */ /* 0x000fe20000010000 */
[----:B------:R-:W-:Y:S01]  /*3930*/  FFMA.FTZ R8, R20, R105, -R17 ;  /* 0x0000006914087223 */ /* 0x000fe20000010811 */
[----:B------:R-:W-:-:S02]  /*3940*/  HADD2.F32 R128, -RZ, R22.H1_H1 ;  /* 0x30000016ff807230 */ /* 0x000fc40000004100 */
[----:B------:R-:W-:Y:S01]  /*3950*/  FMUL.FTZ R125, R126, R143 ;  /* 0x0000008f7e7d7220 */ /* 0x000fe20000410000 */
[----:B------:R-:W-:Y:S01]  /*3960*/  FMUL.FTZ R127, R108, R19 ;  /* 0x000000136c7f7220 */ /* 0x000fe20000410000 */
[----:B------:R-:W-:Y:S01]  /*3970*/  FADD.FTZ R17, R123, R8 ;  /* 0x000000087b117221 */ /* 0x000fe20000010000 */
[----:B------:R-:W-:Y:S01]  /*3980*/  HADD2.F32 R8, -RZ, R22.H0_H0 ;  /* 0x20000016ff087230 */ /* 0x000fe20000004100 */
[----:B0-----:R-:W0:Y:S01]  /*3990*/  LDS.128 R4, [R102+0x10] ;  /* 0x0000100066047984 */ /* 0x001e220000000c00 */
[C---:B------:R-:W-:Y:S01]  /*39a0*/  FMUL.FTZ R128, R97.reuse, R128 ;  /* 0x0000008061807220 */ /* 0x040fe20000410000 */
[-C--:B------:R-:W-:Y:S01]  /*39b0*/  FFMA.FTZ R18, R106, R17.reuse, -R127 ;  /* 0x000000116a127223 */ /* 0x080fe2000001087f */
[----:B------:R-:W-:Y:S01]  /*39c0*/  FMUL.FTZ R17, R108, R17 ;  /* 0x000000116c117220 */ /* 0x000fe20000410000 */
[----:B------:R-:W-:Y:S01]  /*39d0*/  MUFU.SIN R135, R16 ;  /* 0x0000001000877308 */ /* 0x000fe20000000400 */
[----:B------:R-:W-:Y:S01]  /*39e0*/  FMUL.FTZ R129, R97, R8 ;  /* 0x0000000861817220 */ /* 0x000fe20000410000 */
[----:B------:R-:W-:-:S02]  /*39f0*/  HADD2.F32 R8, -RZ, R23.H0_H0 ;  /* 0x20000017ff087230 */ /* 0x000fc40000004100 */
[----:B------:R-:W-:Y:S01]  /*3a00*/  FFMA.FTZ R19, R106, R19, R17 ;  /* 0x000000136a137223 */ /* 0x000fe20000010011 */
[C---:B------:R-:W-:Y:S01]  /*3a10*/  FMUL.FTZ R22, R130.reuse, R149 ;  /* 0x0000009582167220 */ /* 0x040fe20000410000 */
[----:B------:R-:W-:Y:S01]  /*3a20*/  FADD.FTZ R18, R129, R18 ;  /* 0x0000001281127221 */ /* 0x000fe20000010000 */
[----:B------:R-:W-:Y:S01]  /*3a30*/  FMUL.FTZ R126, R130, R147 ;  /* 0x00000093827e7220 */ /* 0x000fe20000410000 */
[----:B------:R-:W-:Y:S01]  /*3a40*/  FADD.FTZ R19, R128, R19 ;  /* 0x0000001380137221 */ /* 0x000fe20000010000 */
[----:B------:R2:W-:Y:S01]  /*3a50*/  MUFU.COS R15, R16 ;  /* 0x00000010000f7308 */ /* 0x0005e20000000000 */
[C---:B---3--:R-:W-:Y:S01]  /*3a60*/  FMUL.FTZ R127, R9.reuse, R134 ;  /* 0x00000086097f7220 */ /* 0x048fe20000410000 */
[----:B------:R-:W-:Y:S01]  /*3a70*/  FMUL.FTZ R130, R9, R132 ;  /* 0x0000008409827220 */ /* 0x000fe20000410000 */
[----:B------:R-:W-:Y:S02]  /*3a80*/  HADD2.F32 R134, -RZ, R23.H1_H1 ;  /* 0x30000017ff867230 */ /* 0x000fe40000004100 */
[----:B------:R-:W-:Y:S01]  /*3a90*/  FMUL.FTZ R14, R115, R82 ;  /* 0x00000052730e7220 */ /* 0x000fe20000410000 */
[----:B------:R-:W-:Y:S01]  /*3aa0*/  FMUL.FTZ R132, R110, R18 ;  /* 0x000000126e847220 */ /* 0x000fe20000410000 */
[----:B------:R-:W-:Y:S01]  /*3ab0*/  FMUL.FTZ R133, R95, R8 ;  /* 0x000000085f857220 */ /* 0x000fe20000410000 */
[C---:B-1----:R-:W-:Y:S01]  /*3ac0*/  FMUL.FTZ R23, R10.reuse, R13 ;  /* 0x0000000d0a177220 */ /* 0x042fe20000410000 */
[----:B------:R-:W1:Y:S01]  /*3ad0*/  MUFU.EX2 R12, R12 ;  /* 0x0000000c000c7308 */ /* 0x000e620000000800 */
[----:B--2---:R-:W-:Y:S01]  /*3ae0*/  FMUL.FTZ R16, R33, R82 ;  /* 0x0000005221107220 */ /* 0x004fe20000410000 */
[----:B------:R-:W-:Y:S01]  /*3af0*/  FMUL.FTZ R134, R95, R134 ;  /* 0x000000865f867220 */ /* 0x000fe20000410000 */
[----:B------:R-:W-:Y:S01]  /*3b00*/  FMUL.FTZ R131, R10, R11 ;  /* 0x0000000b0a837220 */ /* 0x000fe20000410000 */
[----:B------:R-:W-:Y:S01]  /*3b10*/  FMUL.FTZ R13, R104, R107 ;  /* 0x0000006b680d7220 */ /* 0x000fe20000410000 */
[----:B------:R-:W-:Y:S01]  /*3b20*/  FMUL.RZ R136, R16, 0.15915493667125701904 ;  /* 0x3e22f98310887820 */ /* 0x000fe2000040c000 */
[-C--:B------:R-:W-:Y:S01]  /*3b30*/  FMUL.FTZ R16, R110, R19.reuse ;  /* 0x000000136e107220 */ /* 0x080fe20000410000 */
[C---:B------:R-:W-:Y:S01]  /*3b40*/  FFMA.FTZ R19, R109.reuse, R19, R132 ;  /* 0x000000136d137223 */ /* 0x040fe20000010084 */
[----:B------:R-:W-:Y:S01]  /*3b50*/  MUFU.EX2 R14, R14 ;  /* 0x0000000e000e7308 */ /* 0x000fe20000000800 */
[----:B------:R-:W-:Y:S01]  /*3b60*/  FFMA.FTZ R13, R32, R105, -R13 ;  /* 0x00000069200d7223 */ /* 0x000fe2000001080d */
[----:B------:R-:W-:Y:S01]  /*3b70*/  FFMA.FTZ R16, R109, R18, -R16 ;  /* 0x000000126d107223 */ /* 0x000fe20000010810 */
[----:B------:R-:W-:Y:S01]  /*3b80*/  FADD.FTZ R19, R134, R19 ;  /* 0x0000001386137221 */ /* 0x000fe20000010000 */
[----:B------:R-:W-:-:S02]  /*3b90*/  FMUL.FTZ R33, R33, R84 ;  /* 0x0000005421217220 */ /* 0x000fc40000410000 */
[----:B------:R-:W-:Y:S01]  /*3ba0*/  FADD.FTZ R16, R133, R16 ;  /* 0x0000001085107221 */ /* 0x000fe20000010000 */
[----:B------:R-:W-:Y:S01]  /*3bb0*/  FMUL.FTZ R11, R112, R19 ;  /* 0x00000013700b7220 */ /* 0x000fe20000410000 */
[----:B------:R-:W2:Y:S01]  /*3bc0*/  MUFU.COS R17, R136 ;  /* 0x0000008800117308 */ /* 0x000ea20000000000 */
[----:B-1----:R-:W-:Y:S01]  /*3bd0*/  FMUL.FTZ R132, R12, R15 ;  /* 0x0000000f0c847220 */ /* 0x002fe20000410000 */
[-C--:B------:R-:W-:Y:S01]  /*3be0*/  FMUL.FTZ R10, R112, R16.reuse ;  /* 0x00000010700a7220 */ /* 0x080fe20000410000 */
[----:B------:R-:W-:Y:S01]  /*3bf0*/  FMUL.FTZ R135, R12, R135 ;  /* 0x000000870c877220 */ /* 0x000fe20000410000 */
[--C-:B0-----:R-:W-:Y:S02]  /*3c00*/  HADD2.F32 R8, -RZ, R4.reuse.H1_H1 ;  /* 0x30000004ff087230 */ /* 0x101fe40000004100 */
[C---:B------:R-:W-:Y:S01]  /*3c10*/  FFMA.FTZ R16, R111.reuse, R16, -R11 ;  /* 0x000000106f107223 */ /* 0x040fe2000001080b */
[----:B------:R-:W-:Y:S02]  /*3c20*/  HADD2.F32 R4, -RZ, R4.H0_H0 ;  /* 0x20000004ff047230 */ /* 0x000fe40000004100 */
[----:B------:R-:W-:Y:S01]  /*3c30*/  FFMA.FTZ R10, R111, R19, R10 ;  /* 0x000000136f0a7223 */ /* 0x000fe2000001000a */
[----:B------:R2:W0:Y:S01]  /*3c40*/  MUFU.SIN R9, R136 ;  /* 0x0000008800097308 */ /* 0x0004220000000400 */
[----:B------:R-:W-:Y:S01]  /*3c50*/  FMUL.FTZ R137, R93, R8 ;  /* 0x000000085d897220 */ /* 0x000fe20000410000 */
[----:B------:R-:W-:-:S02]  /*3c60*/  HADD2.F32 R140, -RZ, R5.H1_H1 ;  /* 0x30000005ff8c7230 */ /* 0x000fc40000004100 */
[----:B------:R-:W-:Y:S01]  /*3c70*/  FMUL.FTZ R139, R93, R4 ;  /* 0x000000045d8b7220 */ /* 0x000fe20000410000 */
[----:B------:R-:W-:Y:S01]  /*3c80*/  FMUL.FTZ R15, R32, R107 ;  /* 0x0000006b200f7220 */ /* 0x000fe20000410000 */
[----:B------:R-:W-:Y:S01]  /*3c90*/  FADD.FTZ R12, R137, R10 ;  /* 0x0000000a890c7221 */ /* 0x000fe20000010000 */
[--C-:B------:R-:W-:Y:S02]  /*3ca0*/  HADD2.F32 R142, -RZ, R6.reuse.H0_H0 ;  /* 0x20000006ff8e7230 */ /* 0x100fe40000004100 */
[----:B------:R-:W-:Y:S01]  /*3cb0*/  FADD.FTZ R16, R139, R16 ;  /* 0x000000108b107221 */ /* 0x000fe20000010000 */
[----:B------:R-:W-:Y:S01]  /*3cc0*/  FFMA.FTZ R15, R104, R105, R15 ;  /* 0x00000069680f7223 */ /* 0x000fe2000001000f */
[----:B------:R-:W-:Y:S01]  /*3cd0*/  FMUL.FTZ R4, R114, R12 ;  /* 0x0000000c72047220 */ /* 0x000fe20000410000 */
[----:B--2---:R-:W-:Y:S01]  /*3ce0*/  FMUL.FTZ R136, R14, R17 ;  /* 0x000000110e887220 */ /* 0x004fe20000410000 */
[----:B------:R-:W-:Y:S01]  /*3cf0*/  FMUL.FTZ R140, R91, R140 ;  /* 0x0000008c5b8c7220 */ /* 0x000fe20000410000 */
[----:B------:R-:W-:-:S02]  /*3d00*/  HADD2.F32 R6, -RZ, R6.H1_H1 ;  /* 0x30000006ff067230 */ /* 0x000fc40000004100 */
[----:B------:R-:W-:Y:S01]  /*3d10*/  FMUL.FTZ R142, R89, R142 ;  /* 0x0000008e598e7220 */ /* 0x000fe20000410000 */
[----:B------:R-:W-:Y:S02]  /*3d20*/  HADD2.F32 R144, -RZ, R7.H1_H1 ;  /* 0x30000007ff907230 */ /* 0x000fe40000004100 */
[----:B------:R-:W-:Y:S01]  /*3d30*/  FMUL.RZ R151, R33, 0.15915493667125701904 ;  /* 0x3e22f98321977820 */ /* 0x000fe2000040c000 */
[----:B0-----:R-:W-:Y:S01]  /*3d40*/  FMUL.FTZ R138, R14, R9 ;  /* 0x000000090e8a7220 */ /* 0x001fe20000410000 */
[-C--:B------:R-:W-:Y:S01]  /*3d50*/  FFMA.FTZ R14, R113, R16.reuse, -R4 ;  /* 0x00000010710e7223 */ /* 0x080fe20000010804 */
[----:B------:R-:W0:Y:S01]  /*3d60*/  LDS.128 R8, [R102+0x20] ;  /* 0x0000200066087984 */ /* 0x000e220000000c00 */
[----:B------:R-:W-:Y:S01]  /*3d70*/  FMUL.FTZ R16, R114, R16 ;  /* 0x0000001072107220 */ /* 0x000fe20000410000 */
[----:B------:R-:W-:Y:S02]  /*3d80*/  HADD2.F32 R4, -RZ, R5.H0_H0 ;  /* 0x20000005ff047230 */ /* 0x000fe40000004100 */
[C---:B------:R-:W-:Y:S01]  /*3d90*/  FMUL.FTZ R5, R108.reuse, R15 ;  /* 0x0000000f6c057220 */ /* 0x040fe20000410000 */
[----:B------:R-:W-:Y:S01]  /*3da0*/  FMUL.FTZ R143, R89, R6 ;  /* 0x00000006598f7220 */ /* 0x000fe20000410000 */
[----:B------:R-:W-:Y:S01]  /*3db0*/  FFMA.FTZ R17, R113, R12, R16 ;  /* 0x0000000c71117223 */ /* 0x000fe20000010010 */
[-C--:B------:R-:W-:Y:S01]  /*3dc0*/  FMUL.FTZ R12, R108, R13.reuse ;  /* 0x0000000d6c0c7220 */ /* 0x080fe20000410000 */
[----:B------:R-:W-:Y:S01]  /*3dd0*/  FMUL.FTZ R141, R91, R4 ;  /* 0x000000045b8d7220 */ /* 0x000fe20000410000 */
[----:B------:R-:W-:Y:S01]  /*3de0*/  FFMA.FTZ R5, R106, R13, -R5 ;  /* 0x0000000d6a057223 */ /* 0x000fe20000010805 */
[----:B------:R-:W-:Y:S01]  /*3df0*/  FADD.FTZ R17, R140, R17 ;  /* 0x000000118c117221 */ /* 0x000fe20000010000 */
[----:B------:R-:W-:Y:S01]  /*3e00*/  FFMA.FTZ R12, R106, R15, R12 ;  /* 0x0000000f6a0c7223 */ /* 0x000fe2000001000c */
[----:B------:R-:W-:Y:S01]  /*3e10*/  FADD.FTZ R14, R141, R14 ;  /* 0x0000000e8d0e7221 */ /* 0x000fe20000010000 */
[----:B------:R-:W-:Y:S01]  /*3e20*/  FMUL.FTZ R144, R87, R144 ;  /* 0x0000009057907220 */ /* 0x000fe20000410000 */
[C---:B------:R-:W-:Y:S01]  /*3e30*/  FMUL.FTZ R13, R117.reuse, R17 ;  /* 0x00000011750d7220 */ /* 0x040fe20000410000 */
[----:B------:R-:W-:Y:S01]  /*3e40*/  FMUL.FTZ R4, R110, R12 ;  /* 0x0000000c6e047220 */ /* 0x000fe20000410000 */
[-C--:B------:R-:W-:Y:S01]  /*3e50*/  FMUL.FTZ R16, R117, R14.reuse ;  /* 0x0000000e75107220 */ /* 0x080fe20000410000 */
[----:B------:R-:W-:Y:S01]  /*3e60*/  MUFU.COS R150, R151 ;  /* 0x0000009700967308 */ /* 0x000fe20000000000 */
[C---:B------:R-:W-:Y:S01]  /*3e70*/  FFMA.FTZ R13, R116.reuse, R14, -R13 ;  /* 0x0000000e740d7223 */ /* 0x040fe2000001080d */
[----:B------:R-:W-:Y:S01]  /*3e80*/  FFMA.FTZ R6, R109, R5, -R4 ;  /* 0x000000056d067223 */ /* 0x000fe20000010804 */
[----:B------:R-:W-:Y:S01]  /*3e90*/  FFMA.FTZ R16, R116, R17, R16 ;  /* 0x0000001174107223 */ /* 0x000fe20000010010 */
[----:B------:R-:W-:Y:S01]  /*3ea0*/  FMUL.FTZ R4, R110, R5 ;  /* 0x000000056e047220 */ /* 0x000fe20000410000 */
[----:B------:R-:W-:-:S02]  /*3eb0*/  FADD.FTZ R13, R142, R13 ;  /* 0x0000000d8e0d7221 */ /* 0x000fc40000010000 */
[----:B------:R-:W-:Y:S01]  /*3ec0*/  FADD.FTZ R16, R143, R16 ;  /* 0x000000108f107221 */ /* 0x000fe20000010000 */
[----:B------:R-:W-:Y:S01]  /*3ed0*/  FFMA.FTZ R12, R109, R12, R4 ;  /* 0x0000000c6d0c7223 */ /* 0x000fe20000010004 */
[C---:B------:R-:W-:Y:S01]  /*3ee0*/  FMUL.FTZ R5, R119.reuse, R13 ;  /* 0x0000000d77057220 */ /* 0x040fe20000410000 */
[----:B------:R-:W-:Y:S02]  /*3ef0*/  HADD2.F32 R4, -RZ, R7.H0_H0 ;  /* 0x20000007ff047230 */ /* 0x000fe40000004100 */
[-C--:B------:R-:W-:Y:S01]  /*3f00*/  FMUL.FTZ R14, R119, R16.reuse ;  /* 0x00000010770e7220 */ /* 0x080fe20000410000 */
[----:B------:R-:W-:-:S03]  /*3f10*/  FFMA.FTZ R5, R118, R16, R5 ;  /* 0x0000001076057223 */ /* 0x000fc60000010005 */
[----:B------:R-:W-:Y:S01]  /*3f20*/  FFMA.FTZ R16, R118, R13, -R14 ;  /* 0x0000000d76107223 */ /* 0x000fe2000001080e */
[----:B------:R-:W-:Y:S01]  /*3f30*/  FMUL.FTZ R14, R112, R12 ;  /* 0x0000000c700e7220 */ /* 0x000fe20000410000 */
[----:B------:R-:W-:Y:S01]  /*3f40*/  FMUL.FTZ R145, R87, R4 ;  /* 0x0000000457917220 */ /* 0x000fe20000410000 */
[----:B------:R-:W-:Y:S01]  /*3f50*/  FADD.FTZ R7, R144, R5 ;  /* 0x0000000590077221 */ /* 0x000fe20000010000 */
[-C--:B------:R-:W-:Y:S01]  /*3f60*/  FMUL.FTZ R5, R112, R6.reuse ;  /* 0x0000000670057220 */ /* 0x080fe20000410000 */
[----:B------:R-:W-:Y:S01]  /*3f70*/  FFMA.FTZ R14, R111, R6, -R14 ;  /* 0x000000066f0e7223 */ /* 0x000fe2000001080e */
[----:B------:R-:W-:Y:S01]  /*3f80*/  FADD.FTZ R16, R145, R16 ;  /* 0x0000001091107221 */ /* 0x000fe20000010000 */
[----:B------:R-:W-:Y:S01]  /*3f90*/  FMUL.FTZ R13, R121, R7 ;  /* 0x00000007790d7220 */ /* 0x000fe20000410000 */
[----:B------:R-:W-:Y:S01]  /*3fa0*/  FFMA.FTZ R5, R111, R12, R5 ;  /* 0x0000000c6f057223 */ /* 0x000fe20000010005 */
[--C-:B0-----:R-:W-:Y:S02]  /*3fb0*/  HADD2.F32 R146, -RZ, R8.reuse.H1_H1 ;  /* 0x30000008ff927230 */ /* 0x101fe40000004100 */
[----:B------:R-:W-:Y:S01]  /*3fc0*/  FMUL.FTZ R4, R114, R14 ;  /* 0x0000000e72047220 */ /* 0x000fe20000410000 */
[----:B------:R-:W-:Y:S01]  /*3fd0*/  FFMA.FTZ R12, R120, R16, -R13 ;  /* 0x00000010780c7223 */ /* 0x000fe2000001080d */
[----:B------:R-:W-:-:S02]  /*3fe0*/  HADD2.F32 R8, -RZ, R8.H0_H0 ;  /* 0x20000008ff087230 */ /* 0x000fc40000004100 */
[----:B------:R-:W-:Y:S01]  /*3ff0*/  FMUL.FTZ R13, R121, R16 ;  /* 0x00000010790d7220 */ /* 0x000fe20000410000 */
[-C--:B------:R-:W-:Y:S01]  /*4000*/  FFMA.FTZ R6, R113, R5.reuse, R4 ;  /* 0x0000000571067223 */ /* 0x080fe20000010004 */
[----:B------:R-:W-:Y:S01]  /*4010*/  FMUL.FTZ R4, R114, R5 ;  /* 0x0000000572047220 */ /* 0x000fe20000410000 */
[C---:B------:R-:W-:Y:S01]  /*4020*/  FMUL.FTZ R146, R85.reuse, R146 ;  /* 0x0000009255927220 */ /* 0x040fe20000410000 */
[----:B------:R-:W-:Y:S01]  /*4030*/  FFMA.FTZ R13, R120, R7, R13 ;  /* 0x00000007780d7223 */ /* 0x000fe2000001000d */
[----:B------:R-:W-:Y:S01]  /*4040*/  FMUL.FTZ R147, R85, R8 ;  /* 0x0000000855937220 */ /* 0x000fe20000410000 */
[----:B------:R-:W-:Y:S01]  /*4050*/  FFMA.FTZ R4, R113, R14, -R4 ;  /* 0x0000000e71047223 */ /* 0x000fe20000010804 */
[----:B------:R-:W-:Y:S01]  /*4060*/  FMUL.FTZ R5, R117, R6 ;  /* 0x0000000675057220 */ /* 0x000fe20000410000 */
[----:B------:R-:W-:Y:S01]  /*4070*/  FADD.FTZ R13, R146, R13 ;  /* 0x0000000d920d7221 */ /* 0x000fe20000010000 */
[----:B------:R-:W-:Y:S01]  /*4080*/  FADD.FTZ R12, R147, R12 ;  /* 0x0000000c930c7221 */ /* 0x000fe20000010000 */
[-C--:B------:R-:W-:Y:S01]  /*4090*/  FMUL.FTZ R7, R117, R4.reuse ;  /* 0x0000000475077220 */ /* 0x080fe20000410000 */
[C---:B------:R-:W-:Y:S01]  /*40a0*/  FFMA.FTZ R14, R116.reuse, R4, -R5 ;  /* 0x00000004740e7223 */ /* 0x040fe20000010805 */
[C---:B------:R-:W-:Y:S01]  /*40b0*/  FMUL.FTZ R5, R125.reuse, R13 ;  /* 0x0000000d7d057220 */ /* 0x040fe20000410000 */
[----:B------:R-:W-:Y:S01]  /*40c0*/  FMUL.FTZ R4, R125, R12 ;  /* 0x0000000c7d047220 */ /* 0x000fe20000410000 */
[----:B------:R-:W-:Y:S01]  /*40d0*/  FFMA.FTZ R15, R116, R6, R7 ;  /* 0x00000006740f7223 */ /* 0x000fe20000010007 */
[----:B------:R-:W-:-:S02]  /*40e0*/  HADD2.F32 R8, -RZ, R9.H0_H0 ;  /* 0x20000009ff087230 */ /* 0x000fc40000004100 */
[C---:B------:R-:W-:Y:S01]  /*40f0*/  FFMA.FTZ R16, R124.reuse, R12, -R5 ;  /* 0x0000000c7c107223 */ /* 0x040fe20000010805 */
[----:B------:R-:W-:Y:S01]  /*4100*/  FFMA.FTZ R18, R124, R13, R4 ;  /* 0x0000000d7c127223 */ /* 0x000fe20000010004 */
[----:B------:R-:W-:Y:S01]  /*4110*/  HADD2.F32 R12, -RZ, R9.H1_H1 ;  /* 0x30000009ff0c7230 */ /* 0x000fe20000004100 */
[----:B------:R-:W0:Y:S01]  /*4120*/  LDS.128 R4, [R102+0x30] ;  /* 0x0000300066047984 */ /* 0x000e220000000c00 */
[----:B------:R-:W-:Y:S01]  /*4130*/  FMUL.FTZ R13, R115, R84 ;  /* 0x00000054730d7220 */ /* 0x000fe20000410000 */
[----:B------:R-:W-:Y:S01]  /*4140*/  FMUL.FTZ R115, R83, R8 ;  /* 0x0000000853737220 */ /* 0x000fe20000410000 */
[----:B------:R-:W-:Y:S01]  /*4150*/  FMUL.FTZ R17, R119, R14 ;  /* 0x0000000e77117220 */ /* 0x000fe20000410000 */
[----:B------:R-:W-:Y:S01]  /*4160*/  FMUL.FTZ R33, R83, R12 ;  /* 0x0000000c53217220 */ /* 0x000fe20000410000 */
[-C--:B------:R-:W-:Y:S01]  /*4170*/  FMUL.FTZ R9, R119, R15.reuse ;  /* 0x0000000f77097220 */ /* 0x080fe20000410000 */
[----:B------:R-:W-:Y:S01]  /*4180*/  FADD.FTZ R19, R115, R16 ;  /* 0x0000001073137221 */ /* 0x000fe20000010000 */
[----:B------:R-:W-:Y:S01]  /*4190*/  FFMA.FTZ R17, R118, R15, R17 ;  /* 0x0000000f76117223 */ /* 0x000fe20000010011 */
[----:B------:R-:W-:Y:S01]  /*41a0*/  FADD.FTZ R149, R33, R18 ;  /* 0x0000001221957221 */ /* 0x000fe20000010000 */
[----:B------:R-:W-:-:S02]  /*41b0*/  HADD2.F32 R148, -RZ, R10.H1_H1 ;  /* 0x3000000aff947230 */ /* 0x000fc40000004100 */
[C---:B------:R-:W-:Y:S01]  /*41c0*/  FMUL.FTZ R8, R126.reuse, R19 ;  /* 0x000000137e087220 */ /* 0x040fe20000410000 */
[----:B------:R-:W-:Y:S02]  /*41d0*/  HADD2.F32 R10, -RZ, R10.H0_H0 ;  /* 0x2000000aff0a7230 */ /* 0x000fe40000004100 */
[----:B------:R-:W-:Y:S01]  /*41e0*/  FMUL.FTZ R15, R126, R149 ;  /* 0x000000957e0f7220 */ /* 0x000fe20000410000 */
[----:B------:R-:W-:Y:S01]  /*41f0*/  FFMA.FTZ R9, R118, R14, -R9 ;  /* 0x0000000e76097223 */ /* 0x000fe20000010809 */
[C---:B------:R-:W-:Y:S01]  /*4200*/  FMUL.FTZ R148, R81.reuse, R148 ;  /* 0x0000009451947220 */ /* 0x040fe20000410000 */
[----:B------:R-:W1:Y:S01]  /*4210*/  MUFU.EX2 R13, R13 ;  /* 0x0000000d000d7308 */ /* 0x000e620000000800 */
[C---:B------:R-:W-:Y:S01]  /*4220*/  FFMA.FTZ R14, R22.reuse, R19, -R15 ;  /* 0x00000013160e7223 */ /* 0x040fe2000001080f */
[----:B------:R-:W-:Y:S01]  /*4230*/  FFMA.FTZ R19, R22, R149, R8 ;  /* 0x0000009516137223 */ /* 0x000fe20000010008 */
[----:B------:R-:W-:Y:S01]  /*4240*/  FMUL.FTZ R149, R81, R10 ;  /* 0x0000000a51957220 */ /* 0x000fe20000410000 */
[C---:B------:R-:W-:Y:S01]  /*4250*/  FMUL.FTZ R8, R121.reuse, R9 ;  /* 0x0000000979087220 */ /* 0x040fe20000410000 */
[-C--:B------:R-:W-:Y:S01]  /*4260*/  FMUL.FTZ R15, R121, R17.reuse ;  /* 0x00000011790f7220 */ /* 0x080fe20000410000 */
[----:B------:R-:W-:Y:S01]  /*4270*/  FADD.FTZ R19, R148, R19 ;  /* 0x0000001394137221 */ /* 0x000fe20000010000 */
[----:B------:R-:W-:Y:S01]  /*4280*/  FADD.FTZ R14, R149, R14 ;  /* 0x0000000e950e7221 */ /* 0x000fe20000010000 */
[----:B------:R2:W3:Y:S01]  /*4290*/  MUFU.SIN R12, R151 ;  /* 0x00000097000c7308 */ /* 0x0004e20000000400 */
[----:B------:R-:W-:Y:S01]  /*42a0*/  FFMA.FTZ R17, R120, R17, R8 ;  /* 0x0000001178117223 */ /* 0x000fe20000010008 */
[----:B------:R-:W-:-:S02]  /*42b0*/  HADD2.F32 R8, -RZ, R11.H1_H1 ;  /* 0x3000000bff087230 */ /* 0x000fc40000004100 */
[C---:B------:R-:W-:Y:S01]  /*42c0*/  FMUL.FTZ R16, R130.reuse, R14 ;  /* 0x0000000e82107220 */ /* 0x040fe20000410000 */
[----:B------:R-:W-:Y:S02]  /*42d0*/  HADD2.F32 R152, -RZ, R11.H0_H0 ;  /* 0x2000000bff987230 */ /* 0x000fe40000004100 */
[----:B------:R-:W-:Y:S01]  /*42e0*/  FMUL.FTZ R10, R130, R19 ;  /* 0x00000013820a7220 */ /* 0x000fe20000410000 */
[----:B------:R-:W-:Y:S01]  /*42f0*/  FFMA.FTZ R15, R120, R9, -R15 ;  /* 0x00000009780f7223 */ /* 0x000fe2000001080f */
[----:B------:R-:W-:Y:S01]  /*4300*/  FFMA.FTZ R16, R127, R19, R16 ;  /* 0x000000137f107223 */ /* 0x000fe20000010010 */
[----:B------:R-:W-:Y:S01]  /*4310*/  FMUL.FTZ R9, R125, R17 ;  /* 0x000000117d097220 */ /* 0x000fe20000410000 */
[----:B--2---:R-:W-:Y:S01]  /*4320*/  FMUL.FTZ R151, R77, R8 ;  /* 0x000000084d977220 */ /* 0x004fe20000410000 */
[----:B------:R-:W-:Y:S01]  /*4330*/  FFMA.FTZ R11, R127, R14, -R10 ;  /* 0x0000000e7f0b7223 */ /* 0x000fe2000001080a */
[----:B------:R-:W-:Y:S01]  /*4340*/  FMUL.FTZ R152, R77, R152 ;  /* 0x000000984d987220 */ /* 0x000fe20000410000 */
[-C--:B------:R-:W-:Y:S01]  /*4350*/  FFMA.FTZ R9, R124, R15.reuse, -R9 ;  /* 0x0000000f7c097223 */ /* 0x080fe20000010809 */
[----:B------:R-:W-:Y:S01]  /*4360*/  FADD.FTZ R16, R151, R16 ;  /* 0x0000001097107221 */ /* 0x000fe20000010000 */
[----:B------:R-:W-:Y:S01]  /*4370*/  FMUL.FTZ R15, R125, R15 ;  /* 0x0000000f7d0f7220 */ /* 0x000fe20000410000 */
[----:B------:R-:W-:Y:S01]  /*4380*/  FADD.FTZ R8, R152, R11 ;  /* 0x0000000b98087221 */ /* 0x000fe20000010000 */
[----:B-1----:R-:W-:Y:S01]  /*4390*/  FMUL.FTZ R150, R13, R150 ;  /* 0x000000960d967220 */ /* 0x002fe20000410000 */
[----:B0-----:R-:W-:-:S02]  /*43a0*/  HADD2.F32 R154, -RZ, R4.H0_H0 ;  /* 0x20000004ff9a7230 */ /* 0x001fc40000004100 */
[C---:B------:R-:W-:Y:S01]  /*43b0*/  FMUL.FTZ R10, R131.reuse, R16 ;  /* 0x00000010830a7220 */ /* 0x040fe20000410000 */
[----:B------:R-:W-:Y:S01]  /*43c0*/  FMUL.FTZ R11, R131, R8 ;  /* 0x00000008830b7220 */ /* 0x000fe20000410000 */
[----:B---3--:R-:W-:Y:S01]  /*43d0*/  FMUL.FTZ R153, R13, R12 ;  /* 0x0000000c0d997220 */ /* 0x008fe20000410000 */
[----:B------:R-:W-:Y:S01]  /*43e0*/  FFMA.FTZ R15, R124, R17, R15 ;  /* 0x000000117c0f7223 */ /* 0x000fe2000001000f */
[----:B------:R-:W-:Y:S02]  /*43f0*/  HADD2.F32 R4, -RZ, R4.H1_H1 ;  /* 0x30000004ff047230 */ /* 0x000fe40000004100 */
[----:B------:R-:W-:Y:S01]  /*4400*/  FFMA.FTZ R13, R23, R8, -R10 ;  /* 0x00000008170d7223 */ /* 0x000fe2000001080a */
[----:B------:R-:W-:Y:S01]  /*4410*/  FMUL.FTZ R154, R75, R154 ;  /* 0x0000009a4b9a7220 */ /* 0x000fe20000410000 */
[----:B------:R-:W-:Y:S01]  /*4420*/  FFMA.FTZ R16, R23, R16, R11 ;  /* 0x0000001017107223 */ /* 0x000fe2000001000b */
[----:B------:R-:W-:Y:S01]  /*4430*/  FMUL.FTZ R11, R126, R15 ;  /* 0x0000000f7e0b7220 */ /* 0x000fe20000410000 */
[----:B------:R-:W-:Y:S01]  /*4440*/  FMUL.FTZ R155, R75, R4 ;  /* 0x000000044b9b7220 */ /* 0x000fe20000410000 */
[----:B------:R-:W-:Y:S01]  /*4450*/  FADD.FTZ R13, R154, R13 ;  /* 0x0000000d9a0d7221 */ /* 0x000fe20000010000 */
[-C--:B------:R-:W-:Y:S01]  /*4460*/  FMUL.FTZ R8, R126, R9.reuse ;  /* 0x000000097e087220 */ /* 0x080fe20000410000 */
[----:B------:R-:W-:Y:S01]  /*4470*/  FFMA.FTZ R11, R22, R9, -R11 ;  /* 0x00000009160b7223 */ /* 0x000fe2000001080b */
[----:B------:R-:W-:-:S02]  /*4480*/  HADD2.F32 R156, -RZ, R5.H1_H1 ;  /* 0x30000005ff9c7230 */ /* 0x000fc40000004100 */
[----:B------:R-:W-:Y:S01]  /*4490*/  FADD.FTZ R16, R155, R16 ;  /* 0x000000109b107221 */ /* 0x000fe20000010000 */
[C---:B------:R-:W-:Y:S01]  /*44a0*/  FMUL.FTZ R9, R135.reuse, R13 ;  /* 0x0000000d87097220 */ /* 0x040fe20000410000 */
[----:B------:R-:W-:Y:S01]  /*44b0*/  FFMA.FTZ R8, R22, R15, R8 ;  /* 0x0000000f16087223 */ /* 0x000fe20000010008 */
[----:B------:R-:W-:Y:S02]  /*44c0*/  HADD2.F32 R4, -RZ, R5.H0_H0 ;  /* 0x20000005ff047230 */ /* 0x000fe40000004100 */
[-C--:B------:R-:W-:Y:S01]  /*44d0*/  FMUL.FTZ R12, R135, R16.reuse ;  /* 0x00000010870c7220 */ /* 0x080fe20000410000 */
[----:B------:R-:W-:Y:S01]  /*44e0*/  FFMA.FTZ R9, R132, R16, R9 ;  /* 0x0000001084097223 */ /* 0x000fe20000010009 */
[C---:B------:R-:W-:Y:S01]  /*44f0*/  FMUL.FTZ R156, R73.reuse, R156 ;  /* 0x0000009c499c7220 */ /* 0x040fe20000410000 */
[----:B------:R-:W-:Y:S01]  /*4500*/  FMUL.FTZ R10, R130, R8 ;  /* 0x00000008820a7220 */ /* 0x000fe20000410000 */
[----:B------:R-:W-:Y:S01]  /*4510*/  FFMA.FTZ R12, R132, R13, -R12 ;  /* 0x0000000d840c7223 */ /* 0x000fe2000001080c */
[----:B------:R-:W-:Y:S01]  /*4520*/  FMUL.FTZ R157, R73, R4 ;  /* 0x00000004499d7220 */ /* 0x000fe20000410000 */
[----:B------:R-:W-:Y:S01]  /*4530*/  FADD.FTZ R9, R156, R9 ;  /* 0x000000099c097221 */ /* 0x000fe20000010000 */
[-C--:B------:R-:W-:Y:S01]  /*4540*/  FFMA.FTZ R10, R127, R11.reuse, -R10 ;  /* 0x0000000b7f0a7223 */ /* 0x080fe2000001080a */
[----:B------:R-:W-:Y:S01]  /*4550*/  FMUL.FTZ R4, R130, R11 ;  /* 0x0000000b82047220 */ /* 0x000fe20000410000 */
[----:B------:R-:W-:-:S02]  /*4560*/  HADD2.F32 R158, -RZ, R6.H0_H0 ;  /* 0x20000006ff9e7230 */ /* 0x000fc40000004100 */
[----:B------:R-:W-:Y:S01]  /*4570*/  FADD.FTZ R5, R157, R12 ;  /* 0x0000000c9d057221 */ /* 0x000fe20000010000 */
[C---:B------:R-:W-:Y:S01]  /*4580*/  FMUL.FTZ R11, R138.reuse, R9 ;  /* 0x000000098a0b7220 */ /* 0x040fe20000410000 */
[----:B------:R-:W-:Y:S01]  /*4590*/  FFMA.FTZ R8, R127, R8, R4 ;  /* 0x000000087f087223 */ /* 0x000fe20000010004 */
[----:B------:R-:W-:Y:S02]  /*45a0*/  HADD2.F32 R6, -RZ, R6.H1_H1 ;  /* 0x30000006ff067230 */ /* 0x000fe40000004100 */
[-C--:B------:R-:W-:Y:S01]  /*45b0*/  FMUL.FTZ R4, R138, R5.reuse ;  /* 0x000000058a047220 */ /* 0x080fe20000410000 */
[C---:B------:R-:W-:Y:S01]  /*45c0*/  FFMA.FTZ R11, R136.reuse, R5, -R11 ;  /* 0x00000005880b7223 */ /* 0x040fe2000001080b */
[C---:B------:R-:W-:Y:S01]  /*45d0*/  FMUL.FTZ R158, R71.reuse, R158 ;  /* 0x0000009e479e7220 */ /* 0x040fe20000410000 */
[--C-:B------:R-:W-:Y:S02]  /*45e0*/  HADD2.F32 R160, -RZ, R7.reuse.H1_H1 ;  /* 0x30000007ffa07230 */ /* 0x100fe40000004100 */
[----:B------:R-:W-:Y:S01]  /*45f0*/  FFMA.FTZ R12, R136, R9, R4 ;  /* 0x00000009880c7223 */ /* 0x000fe20000010004 */
[----:B------:R-:W-:Y:S01]  /*4600*/  FMUL.FTZ R159, R71, R6 ;  /* 0x00000006479f7220 */ /* 0x000fe20000410000 */
[----:B------:R-:W-:Y:S01]  /*4610*/  FADD.FTZ R11, R158, R11 ;  /* 0x0000000b9e0b7221 */ /* 0x000fe20000010000 */
[----:B------:R-:W-:Y:S01]  /*4620*/  FMUL.FTZ R6, R131, R8 ;  /* 0x0000000883067220 */ /* 0x000fe20000410000 */
[----:B------:R-:W-:-:S02]  /*4630*/  HADD2.F32 R4, -RZ, R7.H0_H0 ;  /* 0x20000007ff047230 */ /* 0x000fc40000004100 */
[----:B------:R-:W-:Y:S01]  /*4640*/  FADD.FTZ R12, R159, R12 ;  /* 0x0000000c9f0c7221 */ /* 0x000fe20000010000 */
[-C--:B------:R-:W-:Y:S01]  /*4650*/  FMUL.FTZ R5, R153, R11.reuse ;  /* 0x0000000b99057220 */ /* 0x080fe20000410000 */
[-C--:B------:R-:W-:Y:S01]  /*4660*/  FFMA.FTZ R6, R23, R10.reuse, -R6 ;  /* 0x0000000a17067223 */ /* 0x080fe20000010806 */
[----:B------:R-:W-:Y:S01]  /*4670*/  FMUL.FTZ R10, R131, R10 ;  /* 0x0000000a830a7220 */ /* 0x000fe20000410000 */
[-C--:B------:R-:W-:Y:S01]  /*4680*/  FMUL.FTZ R14, R153, R12.reuse ;  /* 0x0000000c990e7220 */ /* 0x080fe20000410000 */
[C---:B------:R-:W-:Y:S01]  /*4690*/  FFMA.FTZ R5, R150.reuse, R12, R5 ;  /* 0x0000000c96057223 */ /* 0x040fe20000010005 */
[----:B------:R-:W-:Y:S01]  /*46a0*/  FMUL.FTZ R160, R69, R160 ;  /* 0x000000a045a07220 */ /* 0x000fe20000410000 */
[----:B------:R-:W-:Y:S01]  /*46b0*/  FFMA.FTZ R10, R23, R8, R10 ;  /* 0x00000008170a7223 */ /* 0x000fe2000001000a */
[----:B------:R-:W-:Y:S01]  /*46c0*/  FMUL.FTZ R7, R135, R6 ;  /* 0x0000000687077220 */ /* 0x000fe20000410000 */
[----:B------:R-:W-:Y:S01]  /*46d0*/  FFMA.FTZ R14, R150, R11, -R14 ;  /* 0x0000000b960e7223 */ /* 0x000fe2000001080e */
[----:B------:R-:W-:Y:S01]  /*46e0*/  FMUL.FTZ R161, R69, R4 ;  /* 0x0000000445a17220 */ /* 0x000fe20000410000 */
[----:B------:R-:W-:Y:S01]  /*46f0*/  FADD.FTZ R166, R160, R5 ;  /* 0x00000005a0a67221 */ /* 0x000fe20000010000 */
[-C--:B------:R-:W-:Y:S01]  /*4700*/  FMUL.FTZ R5, R135, R10.reuse ;  /* 0x0000000a87057220 */ /* 0x080fe20000410000 */
[----:B------:R-:W-:Y:S01]  /*4710*/  FFMA.FTZ R7, R132, R10, R7 ;  /* 0x0000000a84077223 */ /* 0x000fe20000010007 */
[----:B------:R-:W-:-:S02]  /*4720*/  FADD.FTZ R165, R161, R14 ;  /* 0x0000000ea1a57221 */ /* 0x000fc40000010000 */
[----:B------:R-:W0:Y:S01]  /*4730*/  SHFL.UP PT, R11, R166, 0x1, RZ ;  /* 0x04200000a60b7989 */ /* 0x000e2200000e00ff */
[----:B------:R-:W-:Y:S01]  /*4740*/  FFMA.FTZ R5, R132, R6, -R5 ;  /* 0x0000000684057223 */ /* 0x000fe20000010805 */
[C---:B------:R-:W-:Y:S02]  /*4750*/  FMUL.FTZ R9, R138.reuse, R7 ;  /* 0x000000078a097220 */ /* 0x040fe40000410000 */
[----:B------:R-:W1:Y:S01]  /*4760*/  SHFL.UP PT, R8, R165, 0x1, RZ ;  /* 0x04200000a5087989 */ /* 0x000e6200000e00ff */
[-C--:B------:R-:W-:Y:S01]  /*4770*/  FMUL.FTZ R4, R138, R5.reuse ;  /* 0x000000058a047220 */ /* 0x080fe20000410000 */
[----:B------:R-:W-:-:S03]  /*4780*/  FFMA.FTZ R9, R136, R5, -R9 ;  /* 0x0000000588097223 */ /* 0x000fc60000010809 */
[----:B------:R-:W-:Y:S01]  /*4790*/  FFMA.FTZ R4, R136, R7, R4 ;  /* 0x0000000788047223 */ /* 0x000fe20000010004 */
[----:B------:R-:W-:-:S03]  /*47a0*/  FMUL.FTZ R5, R153, R9 ;  /* 0x0000000999057220 */ /* 0x000fc60000410000 */
[-C--:B------:R-:W-:Y:S01]  /*47b0*/  FMUL.FTZ R6, R153, R4.reuse ;  /* 0x0000000499067220 */ /* 0x080fe20000410000 */
[----:B------:R-:W-:-:S03]  /*47c0*/  FFMA.FTZ R164, R150, R4, R5 ;  /* 0x0000000496a47223 */ /* 0x000fc60000010005 */
[----:B------:R-:W-:Y:S02]  /*47d0*/  FFMA.FTZ R163, R150, R9, -R6 ;  /* 0x0000000996a37223 */ /* 0x000fe40000010806 */
        /* <DEDUP_REMOVED lines=10> */
[CC--:B--2---:R-:W-:Y:S01]  /*4880*/  FMUL.FTZ R7, R163.reuse, R5.reuse ;  /* 0x00000005a3077220 */ /* 0x0c4fe20000410000 */
[C---:B------:R-:W-:Y:S01]  /*4890*/  FMUL.FTZ R6, R164.reuse, R5 ;  /* 0x00000005a4067220 */ /* 0x040fe20000410000 */
[----:B------:R-:W-:Y:S02]  /*48a0*/  MOV R5, R41 ;  /* 0x0000002900057202 */ /* 0x000fe40000000f00 */
[-C--:B---3--:R-:W-:Y:S01]  /*48b0*/  @P1 FFMA.FTZ R164, R164, R4.reuse, R7 ;  /* 0x00000004a4a41223 */ /* 0x088fe20000010007 */
[----:B------:R-:W-:Y:S01]  /*48c0*/  @P1 FFMA.FTZ R163, R163, R4, -R6 ;  /* 0x00000004a3a31223 */ /* 0x000fe20000010806 */
[----:B------:R-:W-:-:S02]  /*48d0*/  MOV R4, R24 ;  /* 0x0000001800047202 */ /* 0x000fc40000000f00 */
[----:B------:R-:W-:Y:S01]  /*48e0*/  ISETP.GE.AND P1, PT, R51, 0x2, PT ;  /* 0x000000023300780c */ /* 0x000fe20003f26270 */
[----:B------:R-:W2:Y:S02]  /*48f0*/  SHFL.UP PT, R6, R164, 0x2, RZ ;  /* 0x04400000a4067989 */ /* 0x000ea400000e00ff */
[----:B------:R-:W-:-:S04]  /*4900*/  IMAD.WIDE.U32 R4, R103, UR10, R4 ;  /* 0x0000000a67047c25 */ /* 0x000fc8000f8e0004 */
[----:B------:R-:W-:Y:S01]  /*4910*/  IMAD R11, R103, UR11, R5 ;  /* 0x0000000b670b7c24 */ /* 0x000fe2000f8e0205 */
[----:B------:R-:W-:Y:S01]  /*4920*/  LEA R16, P2, R4, R28, 0x3 ;  /* 0x0000001c04107211 */ /* 0x000fe200078418ff */
[----:B------:R-:W3:Y:S01]  /*4930*/  SHFL.UP PT, R5, R163, 0x2, RZ ;  /* 0x04400000a3057989 */ /* 0x000ee200000e00ff */
[CC--:B0-----:R-:W-:Y:S01]  /*4940*/  FMUL.FTZ R7, R163.reuse, R9.reuse ;  /* 0x00000009a3077220 */ /* 0x0c1fe20000410000 */
[----:B------:R-:W-:Y:S01]  /*4950*/  FMUL.FTZ R10, R164, R9 ;  /* 0x00000009a40a7220 */ /* 0x000fe20000410000 */
[----:B------:R-:W-:Y:S02]  /*4960*/  LEA.HI.X R17, R4, R29, R11, 0x3, P2 ;  /* 0x0000001d04117211 */ /* 0x000fe400010f1c0b */
[-C--:B-1----:R-:W-:Y:S01]  /*4970*/  FFMA.FTZ R7, R164, R8.reuse, R7 ;  /* 0x00000008a4077223 */ /* 0x082fe20000010007 */
[----:B------:R-:W-:-:S03]  /*4980*/  FFMA.FTZ R10, R163, R8, -R10 ;  /* 0x00000008a30a7223 */ /* 0x000fc6000001080a */
[----:B------:R-:W-:Y:S01]  /*4990*/  @P1 FADD.FTZ R166, R166, R7 ;  /* 0x00000007a6a61221 */ /* 0x000fe20000010000 */
[----:B------:R-:W-:Y:S01]  /*49a0*/  @P1 FADD.FTZ R165, R165, R10 ;  /* 0x0000000aa5a51221 */ /* 0x000fe20000010000 */
[----:B------:R-:W4:Y:S01]  /*49b0*/  LDG.E.64 R16, desc[UR18][R16.64] ;  /* 0x0000001210107981 */ /* 0x000f22000c1e1b00 */
[----:B------:R-:W-:Y:S02]  /*49c0*/  CS2R R10, SRZ ;  /* 0x00000000000a7805 */ /* 0x000fe4000001ff00 */
[----:B------:R-:W-:Y:S01]  /*49d0*/  LEA R162, R103, R37, 0x4 ;  /* 0x0000002567a27211 */ /* 0x000fe200078e20ff */
[----:B------:R-:W-:Y:S01]  /*49e0*/  BSSY.RECONVERGENT B0, `(.L_x_1801) ;  /* 0x00000a2000007945 */ /* 0x000fe20003800200 */
[----:B------:R-:W0:Y:S01]  /*49f0*/  SHFL.UP PT, R9, R166, 0x4, RZ ;  /* 0x04800000a6097989 */ /* 0x000e2200000e00ff */
[-C--:B--2---:R-:W-:Y:S01]  /*4a00*/  FMUL.FTZ R7, R163, R6.reuse ;  /* 0x00000006a3077220 */ /* 0x084fe20000410000 */
[----:B------:R-:W-:Y:S01]  /*4a10*/  FMUL.FTZ R6, R164, R6 ;  /* 0x00000006a4067220 */ /* 0x000fe20000410000 */
[----:B------:R-:W-:Y:S01]  /*4a20*/  MOV R37, 0x400 ;  /* 0x0000040000257802 */ /* 0x000fe20000000f00 */
[----:B------:R-:W1:Y:S01]  /*4a30*/  SHFL.UP PT, R8, R165, 0x4, RZ ;  /* 0x04800000a5087989 */ /* 0x000e6200000e00ff */
[----:B------:R-:W-:-:S02]  /*4a40*/  ISETP.NE.AND P2, PT, R51, RZ, PT ;  /* 0x000000ff3300720c */ /* 0x000fc40003f45270 */
[----:B------:R-:W-:Y:S01]  /*4a50*/  ISETP.NE.AND P3, PT, R36, RZ, PT ;  /* 0x000000ff2400720c */ /* 0x000fe20003f65270 */
[----:B------:R-:W2:Y:S01]  /*4a60*/  S2R R14, SR_CgaCtaId ;  /* 0x00000000000e7919 */ /* 0x000ea20000008800 */
[-C--:B---3--:R-:W-:Y:S01]  /*4a70*/  @P1 FFMA.FTZ R164, R164, R5.reuse, R7 ;  /* 0x00000005a4a41223 */ /* 0x088fe20000010007 */
[----:B------:R-:W-:Y:S01]  /*4a80*/  @P1 FFMA.FTZ R163, R163, R5, -R6 ;  /* 0x00000005a3a31223 */ /* 0x000fe20000010806 */
[----:B------:R-:W-:-:S03]  /*4a90*/  ISETP.GE.AND P1, PT, R51, 0x4, PT ;  /* 0x000000043300780c */ /* 0x000fc60003f26270 */
[----:B------:R-:W3:Y:S04]  /*4aa0*/  SHFL.UP PT, R5, R164, 0x4, RZ ;  /* 0x04800000a4057989 */ /* 0x000ee800000e00ff */
[----:B------:R-:W5:Y:S01]  /*4ab0*/  SHFL.UP PT, R4, R163, 0x4, RZ ;  /* 0x04800000a3047989 */ /* 0x000f6200000e00ff */
[-C--:B0-----:R-:W-:Y:S01]  /*4ac0*/  FMUL.FTZ R7, R163, R9.reuse ;  /* 0x00000009a3077220 */ /* 0x081fe20000410000 */
[----:B------:R-:W-:-:S03]  /*4ad0*/  FMUL.FTZ R6, R164, R9 ;  /* 0x00000009a4067220 */ /* 0x000fc60000410000 */
[-C--:B-1----:R-:W-:Y:S01]  /*4ae0*/  FFMA.FTZ R7, R164, R8.reuse, R7 ;  /* 0x00000008a4077223 */ /* 0x082fe20000010007 */
[----:B------:R-:W-:-:S03]  /*4af0*/  FFMA.FTZ R6, R163, R8, -R6 ;  /* 0x00000008a3067223 */ /* 0x000fc60000010806 */
[----:B------:R-:W-:Y:S01]  /*4b00*/  @P1 FADD.FTZ R166, R166, R7 ;  /* 0x00000007a6a61221 */ /* 0x000fe20000010000 */
[----:B------:R-:W-:-:S04]  /*4b10*/  @P1 FADD.FTZ R165, R165, R6 ;  /* 0x00000006a5a51221 */ /* 0x000fc80000010000 */
[----:B------:R-:W0:Y:S01]  /*4b20*/  SHFL.UP PT, R9, R166, 0x8, RZ ;  /* 0x05000000a6097989 */ /* 0x000e2200000e00ff */
[CC--:B---3--:R-:W-:Y:S01]  /*4b30*/  FMUL.FTZ R7, R163.reuse, R5.reuse ;  /* 0x00000005a3077220 */ /* 0x0c8fe20000410000 */
[----:B------:R-:W-:Y:S01]  /*4b40*/  FMUL.FTZ R6, R164, R5 ;  /* 0x00000005a4067220 */ /* 0x000fe20000410000 */
[----:B--2---:R-:W-:Y:S01]  /*4b50*/  LEA R37, R14, R37, 0x18 ;  /* 0x000000250e257211 */ /* 0x004fe200078ec0ff */
[----:B------:R-:W1:Y:S01]  /*4b60*/  SHFL.UP PT, R8, R165, 0x8, RZ ;  /* 0x05000000a5087989 */ /* 0x000e6200000e00ff */
[-C--:B-----5:R-:W-:Y:S01]  /*4b70*/  @P1 FFMA.FTZ R164, R164, R4.reuse, R7 ;  /* 0x00000004a4a41223 */ /* 0x0a0fe20000010007 */
[----:B------:R-:W-:Y:S01]  /*4b80*/  @P1 FFMA.FTZ R163, R163, R4, -R6 ;  /* 0x00000004a3a31223 */ /* 0x000fe20000010806 */
[----:B------:R-:W-:-:S03]  /*4b90*/  ISETP.GE.AND P1, PT, R51, 0x8, PT ;  /* 0x000000083300780c */ /* 0x000fc60003f26270 */
[----:B------:R-:W2:Y:S04]  /*4ba0*/  SHFL.UP PT, R5, R164, 0x8, RZ ;  /* 0x05000000a4057989 */ /* 0x000ea800000e00ff */
[----:B------:R-:W3:Y:S01]  /*4bb0*/  SHFL.UP PT, R4, R163, 0x8, RZ ;  /* 0x05000000a3047989 */ /* 0x000ee200000e00ff */
[CC--:B0-----:R-:W-:Y:S01]  /*4bc0*/  FMUL.FTZ R7, R163.reuse, R9.reuse ;  /* 0x00000009a3077220 */ /* 0x0c1fe20000410000 */
[C---:B------:R-:W-:Y:S01]  /*4bd0*/  FMUL.FTZ R6, R164.reuse, R9 ;  /* 0x00000009a4067220 */ /* 0x040fe20000410000 */
[----:B------:R-:W-:Y:S02]  /*4be0*/  MOV R9, RZ ;  /* 0x000000ff00097202 */ /* 0x000fe40000000f00 */
[-C--:B-1----:R-:W-:Y:S01]  /*4bf0*/  FFMA.FTZ R7, R164, R8.reuse, R7 ;  /* 0x00000008a4077223 */ /* 0x082fe20000010007 */
[----:B------:R-:W-:Y:S01]  /*4c00*/  FFMA.FTZ R12, R163, R8, -R6 ;  /* 0x00000008a30c7223 */ /* 0x000fe20000010806 */
[----:B------:R-:W-:-:S02]  /*4c10*/  MOV R8, 0x3f800000 ;  /* 0x3f80000000087802 */ /* 0x000fc40000000f00 */
[----:B------:R-:W-:Y:S01]  /*4c20*/  @P1 FADD.FTZ R166, R166, R7 ;  /* 0x00000007a6a61221 */ /* 0x000fe20000010000 */
[----:B------:R-:W-:Y:S01]  /*4c30*/  @P1 FADD.FTZ R165, R165, R12 ;  /* 0x0000000ca5a51221 */ /* 0x000fe20000010000 */
[CC--:B--2---:R-:W-:Y:S01]  /*4c40*/  FMUL.FTZ R7, R163.reuse, R5.reuse ;  /* 0x00000005a3077220 */ /* 0x0c4fe20000410000 */
[C---:B------:R-:W-:Y:S01]  /*4c50*/  FMUL.FTZ R6, R164.reuse, R5 ;  /* 0x00000005a4067220 */ /* 0x040fe20000410000 */
[----:B------:R-:W-:Y:S02]  /*4c60*/  @P0 LDS.128 R8, [R162+0x880] ;  /* 0x00088000a2080984 */ /* 0x000fe40000000c00 */
[-C--:B---3--:R-:W-:Y:S01]  /*4c70*/  @P1 FFMA.FTZ R164, R164, R4.reuse, R7 ;  /* 0x00000004a4a41223 */ /* 0x088fe20000010007 */
[----:B------:R-:W-:Y:S01]  /*4c80*/  @P1 FFMA.FTZ R163, R163, R4, -R6 ;  /* 0x00000004a3a31223 */ /* 0x000fe20000010806 */
[----:B------:R-:W-:Y:S01]  /*4c90*/  SHFL.UP PT, R5, R165, 0x10, RZ ;  /* 0x06000000a5057989 */ /* 0x000fe200000e00ff */
[----:B------:R-:W-:-:S03]  /*4ca0*/  ISETP.NE.AND P1, PT, R51, 0x1f, PT ;  /* 0x0000001f3300780c */ /* 0x000fc60003f25270 */
[----:B------:R-:W0:Y:S04]  /*4cb0*/  SHFL.UP PT, R6, R166, 0x10, RZ ;  /* 0x06000000a6067989 */ /* 0x000e2800000e00ff */
[----:B------:R-:W1:Y:S04]  /*4cc0*/  SHFL.UP PT, R4, R164, 0x10, RZ ;  /* 0x06000000a4047989 */ /* 0x000e6800000e00ff */
[----:B------:R-:W2:Y:S01]  /*4cd0*/  SHFL.UP PT, R13, R163, 0x10, RZ ;  /* 0x06000000a30d7989 */ /* 0x000ea200000e00ff */
[CC--:B0-----:R-:W-:Y:S01]  /*4ce0*/  FMUL.FTZ R14, R164.reuse, R6.reuse ;  /* 0x00000006a40e7220 */ /* 0x0c1fe20000410000 */
[C---:B------:R-:W-:Y:S01]  /*4cf0*/  FMUL.FTZ R7, R163.reuse, R6 ;  /* 0x00000006a3077220 */ /* 0x040fe20000410000 */
[CC--:B-1----:R-:W-:Y:S01]  /*4d00*/  FMUL.FTZ R12, R164.reuse, R4.reuse ;  /* 0x00000004a40c7220 */ /* 0x0c2fe20000410000 */
[C---:B------:R-:W-:Y:S01]  /*4d10*/  FMUL.FTZ R4, R163.reuse, R4 ;  /* 0x00000004a3047220 */ /* 0x040fe20000410000 */
[CC--:B------:R-:W-:Y:S01]  /*4d20*/  FFMA.FTZ R14, R163.reuse, R5.reuse, -R14 ;  /* 0x00000005a30e7223 */ /* 0x0c0fe2000001080e */
[C---:B------:R-:W-:Y:S01]  /*4d30*/  FFMA.FTZ R7, R164.reuse, R5, R7 ;  /* 0x00000005a4077223 */ /* 0x040fe20000010007 */
[-C--:B--2---:R-:W-:Y:S01]  /*4d40*/  FFMA.FTZ R12, R163, R13.reuse, -R12 ;  /* 0x0000000da30c7223 */ /* 0x084fe2000001080c */
[----:B------:R-:W-:Y:S01]  /*4d50*/  FFMA.FTZ R13, R164, R13, R4 ;  /* 0x0000000da40d7223 */ /* 0x000fe20000010004 */
[----:B------:R-:W-:Y:S01]  /*4d60*/  FADD.FTZ R14, R165, R14 ;  /* 0x0000000ea50e7221 */ /* 0x000fe20000010000 */
[----:B------:R-:W-:-:S05]  /*4d70*/  FADD.FTZ R15, R166, R7 ;  /* 0x00000007a60f7221 */ /* 0x000fca0000010000 */
[----:B------:R0:W-:Y:S01]  /*4d80*/  @!P1 STS.128 [R37+0x840], R12 ;  /* 0x0008400c25009388 */ /* 0x0001e20000000c00 */
[----:B------:R-:W-:Y:S01]  /*4d90*/  BAR.SYNC.DEFER_BLOCKING 0x0 ;  /* 0x0000000000007b1d */ /* 0x000fe20000010000 */
[----:B------:R-:W-:-:S04]  /*4da0*/  ISETP.GE.AND P1, PT, R51, 0x10, PT ;  /* 0x000000103300780c */ /* 0x000fc80003f26270 */
[----:B------:R-:W-:Y:S02]  /*4db0*/  FSEL R164, R164, R13, !P1 ;  /* 0x0000000da4a47208 */ /* 0x000fe40004800000 */
[----:B------:R-:W-:-:S03]  /*4dc0*/  FSEL R163, R163, R12, !P1 ;  /* 0x0000000ca3a37208 */ /* 0x000fc60004800000 */
[----:B------:R-:W1:Y:S01]  /*4dd0*/  SHFL.UP PT, R167, R164, 0x1, RZ ;  /* 0x04200000a4a77989 */ /* 0x000e6200000e00ff */
[----:B0-----:R-:W-:-:S03]  /*4de0*/  FSEL R15, R166, R15, !P1 ;  /* 0x0000000fa60f7208 */ /* 0x001fc60004800000 */
[----:B------:R-:W0:Y:S01]  /*4df0*/  SHFL.UP PT, R168, R163, 0x1, RZ ;  /* 0x04200000a3a87989 */ /* 0x000e2200000e00ff */
[----:B------:R-:W-:Y:S02]  /*4e00*/  FSEL R14, R165, R14, !P1 ;  /* 0x0000000ea50e7208 */ /* 0x000fe40004800000 */
[----:B------:R-:W-:Y:S01]  /*4e10*/  ISETP.NE.AND P1, PT, R36, RZ, PT ;  /* 0x000000ff2400720c */ /* 0x000fe20003f25270 */
[----:B------:R-:W2:Y:S04]  /*4e20*/  SHFL.UP PT, R13, R15, 0x1, RZ ;  /* 0x042000000f0d7989 */ /* 0x000ea800000e00ff */
[----:B------:R-:W3:Y:S04]  /*4e30*/  SHFL.UP PT, R165, R14, 0x1, RZ ;  /* 0x042000000ea57989 */ /* 0x000ee800000e00ff */
[----:B------:R-:W-:Y:S04]  /*4e40*/  @!P2 STS.128 [R37+0x860], R8 ;  /* 0x000860082500a388 */ /* 0x000fe80000000c00 */
[----:B------:R-:W-:Y:S01]  /*4e50*/  LDS.128 R4, [R37+0x840] ;  /* 0x0008400025047984 */ /* 0x000fe20000000c00 */
[----:B------:R-:W-:Y:S01]  /*4e60*/  BAR.SYNC.DEFER_BLOCKING 0x0 ;  /* 0x0000000000007b1d */ /* 0x000fe20000010000 */
[----:B-1----:R-:W-:-:S02]  /*4e70*/  @!P2 MOV R167, R9 ;  /* 0x0000000900a7a202 */ /* 0x002fc40000000f00 */
[----:B0-----:R-:W-:Y:S02]  /*4e80*/  @!P2 MOV R168, R8 ;  /* 0x0000000800a8a202 */ /* 0x001fe40000000f00 */
[----:B--2---:R-:W-:Y:S02]  /*4e90*/  @!P2 MOV R13, R11 ;  /* 0x0000000b000da202 */ /* 0x004fe40000000f00 */
[----:B---3--:R-:W-:Y:S01]  /*4ea0*/  @!P2 MOV R165, R10 ;  /* 0x0000000a00a5a202 */ /* 0x008fe20000000f00 */
[----:B------:R-:W0:Y:S02]  /*4eb0*/  @P3 LDS.64 R18, [R37+0x868] ;  /* 0x0008680025123984 */ /* 0x000e240000000a00 */
[-C--:B0-----:R-:W-:Y:S01]  /*4ec0*/  @P3 FMUL.FTZ R12, R18, R167.reuse ;  /* 0x000000a7120c3220 */ /* 0x081fe20000410000 */
        /* <DEDUP_REMOVED lines=23> */
[C---:B------:R-:W-:Y:S02]  /*5040*/  FMUL.FTZ R15, R5.reuse, R11 ;  /* 0x0000000b050f7220 */ /* 0x040fe40000410000 */
[CC--:B------:R-:W-:Y:S01]  /*5050*/  FMUL.FTZ R12, R110.reuse, R129.reuse ;  /* 0x000000816e0c7220 */ /* 0x0c0fe20000410000 */
[----:B------:R-:W-:Y:S01]  /*5060*/  FMUL.FTZ R110, R110, R128 ;  /* 0x000000806e6e7220 */ /* 0x000fe20000410000 */
[-C--:B------:R-:W-:Y:S01]  /*5070*/  FFMA.FTZ R15, R4, R10.reuse, -R15 ;  /* 0x0000000a040f7223 */ /* 0x080fe2000001080f */
[----:B------:R-:W-:Y:S01]  /*5080*/  FMUL.FTZ R10, R5, R10 ;  /* 0x0000000a050a7220 */ /* 0x000fe20000410000 */
        /* <DEDUP_REMOVED lines=31> */
[----:B------:R-:W-:Y:S01]  /*5280*/  FFMA.FTZ R121, R120, R144, R121 ;  /* 0x0000009078797223 */ /* 0x000fe20000010079 */
[CC--:B------:R-:W-:Y:S01]  /*5290*/  FMUL.FTZ R13, R5.reuse, R9.reuse ;  /* 0x00000009050d7220 */ /* 0x0c0fe20000410000 */
[-C--:B------:R-:W-:Y:S01]  /*52a0*/  FMUL.FTZ R5, R5, R8.reuse ;  /* 0x0000000805057220 */ /* 0x080fe20000410000 */
[----:B------:R-:W-:Y:S01]  /*52b0*/  FADD.FTZ R18, R147, R12 ;  /* 0x0000000c93127221 */ /* 0x000fe20000010000 */
[----:B------:R-:W-:Y:S01]  /*52c0*/  FADD.FTZ R146, R146, R121 ;  /* 0x0000007992927221 */ /* 0x000fe20000010000 */
[C---:B------:R-:W-:Y:S01]  /*52d0*/  FFMA.FTZ R8, R4.reuse, R8, -R13 ;  /* 0x0000000804087223 */ /* 0x040fe2000001080d */
[C---:B------:R-:W-:Y:S01]  /*52e0*/  FFMA.FTZ R9, R4.reuse, R9, R5 ;  /* 0x0000000904097223 */ /* 0x040fe20000010005 */
[----:B------:R-:W-:Y:S01]  /*52f0*/  FFMA.FTZ R4, R4, R11, R10 ;  /* 0x0000000b04047223 */ /* 0x000fe2000001000a */
[C---:B------:R-:W-:Y:S01]  /*5300*/  FMUL.FTZ R13, R125.reuse, R146 ;  /* 0x000000927d0d7220 */ /* 0x040fe20000410000 */
[-C--:B------:R-:W-:Y:S01]  /*5310*/  FMUL.FTZ R125, R125, R18.reuse ;  /* 0x000000127d7d7220 */ /* 0x080fe20000410000 */
[----:B------:R-:W-:Y:S01]  /*5320*/  FADD.FTZ R10, R6, R15 ;  /* 0x0000000f060a7221 */ /* 0x000fe20000010000 */
[----:B------:R-:W-:Y:S01]  /*5330*/  FADD.FTZ R11, R7, R4 ;  /* 0x00000004070b7221 */ /* 0x000fe20000010000 */
[C---:B------:R-:W-:Y:S01]  /*5340*/  FFMA.FTZ R12, R124.reuse, R18, -R13 ;  /* 0x000000127c0c7223 */ /* 0x040fe2000001080d */
[----:B------:R-:W-:Y:S01]  /*5350*/  FFMA.FTZ R124, R124, R146, R125 ;  /* 0x000000927c7c7223 */ /* 0x000fe2000001007d */
[----:B----4-:R-:W-:Y:S01]  /*5360*/  FMUL.FTZ R13, R17, R122 ;  /* 0x0000007a110d7220 */ /* 0x010fe20000410000 */
        /* <DEDUP_REMOVED lines=9> */
.L_x_1802:
[----:B------:R-:W-:Y:S05]  /*5400*/  BSYNC.RECONVERGENT B0 ;  /* 0x0000000000007941 */ /* 0x000fea0003800200 */
.L_x_1801:
[----:B------:R-:W-:Y:S01]  /*5410*/  FADD.FTZ R12, R115, R12 ;  /* 0x0000000c730c7221 */ /* 0x000fe20000010000 */
[----:B------:R-:W-:Y:S01]  /*5420*/  FADD.FTZ R124, R33, R124 ;  /* 0x0000007c217c7221 */ /* 0x000fe20000010000 */
[----:B0-----:R-:W-:Y:S01]  /*5430*/  FFMA.FTZ R4, R16, R19, -R13 ;  /* 0x0000001310047223 */ /* 0x001fe2000001080d */
[C---:B------:R-:W-:Y:S01]  /*5440*/  FMUL.FTZ R11, R17.reuse, R128 ;  /* 0x00000080110b7220 */ /* 0x040fe20000410000 */
[C---:B------:R-:W-:Y:S01]  /*5450*/  FMUL.FTZ R7, R126.reuse, R12 ;  /* 0x0000000c7e077220 */ /* 0x040fe20000410000 */
[----:B------:R-:W-:Y:S01]  /*5460*/  FMUL.FTZ R5, R126, R124 ;  /* 0x0000007c7e057220 */ /* 0x000fe20000410000 */
[----:B------:R-:W-:Y:S01]  /*5470*/  FFMA.FTZ R53, R4, 2, R53 ;  /* 0x4000000004357823 */ /* 0x000fe20000010035 */
[----:B------:R-:W-:Y:S01]  /*5480*/  FMUL.FTZ R9, R17, R14 ;  /* 0x0000000e11097220 */ /* 0x000fe20000410000 */
[C---:B------:R-:W-:Y:S01]  /*5490*/  FFMA.FTZ R7, R22.reuse, R124, R7 ;  /* 0x0000007c16077223 */ /* 0x040fe20000010007 */
[----:B------:R-:W-:Y:S01]  /*54a0*/  FFMA.FTZ R22, R22, R12, -R5 ;  /* 0x0000000c16167223 */ /* 0x000fe20000010805 */
[C---:B------:R-:W-:Y:S01]  /*54b0*/  FFMA.FTZ R4, R16.reuse, R129, -R11 ;  /* 0x0000008110047223 */ /* 0x040fe2000001080b */
[----:B------:R-:W-:Y:S01]  /*54c0*/  FFMA.FTZ R9, R16, R123, -R9 ;  /* 0x0000007b10097223 */ /* 0x000fe20000010809 */
[----:B------:R-:W-:Y:S01]  /*54d0*/  FADD.FTZ R11, R148, R7 ;  /* 0x00000007940b7221 */ /* 0x000fe20000010000 */
[----:B------:R-:W-:Y:S01]  /*54e0*/  FADD.FTZ R149, R149, R22 ;  /* 0x0000001695957221 */ /* 0x000fe20000010000 */
[----:B------:R-:W-:Y:S01]  /*54f0*/  FMUL.FTZ R5, R17, R21 ;  /* 0x0000001511057220 */ /* 0x000fe20000410000 */
[----:B------:R-:W-:Y:S01]  /*5500*/  FFMA.FTZ R55, R4, 2, R55 ;  /* 0x4000000004377823 */ /* 0x000fe20000010037 */
[C---:B------:R-:W-:Y:S01]  /*5510*/  FMUL.FTZ R4, R130.reuse, R11 ;  /* 0x0000000b82047220 */ /* 0x040fe20000410000 */
[----:B------:R-:W-:Y:S01]  /*5520*/  FMUL.FTZ R130, R130, R149 ;  /* 0x0000009582827220 */ /* 0x000fe20000410000 */
[----:B------:R-:W-:Y:S01]  /*5530*/  FFMA.FTZ R86, R9, 2, R86 ;  /* 0x4000000009567823 */ /* 0x000fe20000010056 */
        /* <DEDUP_REMOVED lines=9> */
[----:B------:R-:W-:Y:S01]  /*55d0*/  FFMA.FTZ R57, R4, 2, R57 ;  /* 0x4000000004397823 */ /* 0x000fe20000010039 */
[CC--:B------:R-:W-:Y:S01]  /*55e0*/  FMUL.FTZ R6, R131.reuse, R13.reuse ;  /* 0x0000000d83067220 */ /* 0x0c0fe20000410000 */
[----:B------:R-:W-:Y:S01]  /*55f0*/  FMUL.FTZ R4, R131, R130 ;  /* 0x0000008283047220 */ /* 0x000fe20000410000 */
[C---:B------:R-:W-:Y:S01]  /*5600*/  FFMA.FTZ R5, R16.reuse, R114, -R5 ;  /* 0x0000007210057223 */ /* 0x040fe20000010805 */
[----:B------:R-:W-:Y:S01]  /*5610*/  FMUL.FTZ R7, R17, R116 ;  /* 0x0000007411077220 */ /* 0x000fe20000410000 */
[C---:B------:R-:W-:Y:S01]  /*5620*/  FFMA.FTZ R6, R23.reuse, R130, R6 ;  /* 0x0000008217067223 */ /* 0x040fe20000010006 */
[----:B------:R-:W-:Y:S01]  /*5630*/  FFMA.FTZ R23, R23, R13, -R4 ;  /* 0x0000000d17177223 */ /* 0x000fe20000010804 */
[----:B------:R-:W-:Y:S01]  /*5640*/  FFMA.FTZ R90, R5, 2, R90 ;  /* 0x40000000055a7823 */ /* 0x000fe2000001005a */
[----:B------:R-:W-:Y:S01]  /*5650*/  FFMA.FTZ R4, R16, R142, -R7 ;  /* 0x0000008e10047223 */ /* 0x000fe20000010807 */
[----:B------:R-:W-:Y:S01]  /*5660*/  FADD.FTZ R8, R155, R6 ;  /* 0x000000069b087221 */ /* 0x000fe20000010000 */
[----:B------:R-:W-:Y:S01]  /*5670*/  FADD.FTZ R154, R154, R23 ;  /* 0x000000179a9a7221 */ /* 0x000fe20000010000 */
[----:B------:R-:W-:Y:S01]  /*5680*/  FMUL.FTZ R7, R17, R144 ;  /* 0x0000009011077220 */ /* 0x000fe20000410000 */
[----:B------:R-:W-:Y:S01]  /*5690*/  FFMA.FTZ R59, R4, 2, R59 ;  /* 0x40000000043b7823 */ /* 0x000fe2000001003b */
[C---:B------:R-:W-:Y:S01]  /*56a0*/  FMUL.FTZ R5, R135.reuse, R8 ;  /* 0x0000000887057220 */ /* 0x040fe20000410000 */
[----:B------:R-:W-:Y:S01]  /*56b0*/  FMUL.FTZ R135, R135, R154 ;  /* 0x0000009a87877220 */ /* 0x000fe20000410000 */
[----:B------:R-:W-:Y:S01]  /*56c0*/  FFMA.FTZ R7, R16, R118, -R7 ;  /* 0x0000007610077223 */ /* 0x000fe20000010807 */
        /* <DEDUP_REMOVED lines=8> */
[----:B------:R-:W-:Y:S01]  /*5750*/  IADD3 R103, PT, PT, R103, 0x1, RZ ;  /* 0x0000000167677810 */ /* 0x000fe20007ffe0ff */
[C---:B------:R-:W-:Y:S01]  /*5760*/  FMUL.FTZ R7, R138.reuse, R10 ;  /* 0x0000000a8a077220 */ /* 0x040fe20000410000 */
[-C--:B------:R-:W-:Y:S01]  /*5770*/  FMUL.FTZ R5, R138, R135.reuse ;  /* 0x000000878a057220 */ /* 0x080fe20000410000 */
[----:B------:R-:W-:Y:S01]  /*5780*/  FFMA.FTZ R9, R16, R12, -R9 ;  /* 0x0000000c10097223 */ /* 0x000fe20000010809 */
[----:B------:R-:W-:Y:S01]  /*5790*/  ISETP.GE.AND P1, PT, R103, UR5, PT ;  /* 0x0000000567007c0c */ /* 0x000fe2000bf26270 */
[C---:B------:R-:W-:Y:S01]  /*57a0*/  FFMA.FTZ R4, R136.reuse, R135, R7 ;  /* 0x0000008788047223 */ /* 0x040fe20000010007 */
[----:B------:R-:W-:Y:S01]  /*57b0*/  FFMA.FTZ R5, R136, R10, -R5 ;  /* 0x0000000a88057223 */ /* 0x000fe20000010805 */
[C---:B------:R-:W-:Y:S01]  /*57c0*/  FMUL.FTZ R7, R17.reuse, R130 ;  /* 0x0000008211077220 */ /* 0x040fe20000410000 */
[----:B------:R-:W-:Y:S01]  /*57d0*/  FMUL.FTZ R11, R17, R11 ;  /* 0x0000000b110b7220 */ /* 0x000fe20000410000 */
[----:B------:R-:W-:Y:S01]  /*57e0*/  FADD.FTZ R12, R159, R4 ;  /* 0x000000049f0c7221 */ /* 0x000fe20000010000 */
[----:B------:R-:W-:Y:S01]  /*57f0*/  FADD.FTZ R158, R158, R5 ;  /* 0x000000059e9e7221 */ /* 0x000fe20000010000 */
[----:B------:R-:W-:Y:S01]  /*5800*/  FFMA.FTZ R7, R16, R13, -R7 ;  /* 0x0000000d10077223 */ /* 0x000fe20000010807 */
[----:B------:R-:W-:Y:S01]  /*5810*/  FFMA.FTZ R61, R6, 2, R61 ;  /* 0x40000000063d7823 */ /* 0x000fe2000001003d */
[C---:B------:R-:W-:Y:S01]  /*5820*/  FMUL.FTZ R5, R153.reuse, R12 ;  /* 0x0000000c99057220 */ /* 0x040fe20000410000 */
[-C--:B------:R-:W-:Y:S01]  /*5830*/  FMUL.FTZ R153, R153, R158.reuse ;  /* 0x0000009e99997220 */ /* 0x080fe20000410000 */
[----:B------:R-:W-:Y:S01]  /*5840*/  FFMA.FTZ R94, R9, 2, R94 ;  /* 0x40000000095e7823 */ /* 0x000fe2000001005e */
[----:B------:R-:W-:Y:S01]  /*5850*/  FFMA.FTZ R96, R7, 2, R96 ;  /* 0x4000000007607823 */ /* 0x000fe20000010060 */
[C---:B------:R-:W-:Y:S01]  /*5860*/  FFMA.FTZ R4, R150.reuse, R158, -R5 ;  /* 0x0000009e96047223 */ /* 0x040fe20000010805 */
[----:B------:R-:W-:Y:S01]  /*5870*/  FFMA.FTZ R153, R150, R12, R153 ;  /* 0x0000000c96997223 */ /* 0x000fe20000010099 */
[----:B------:R-:W-:Y:S01]  /*5880*/  FFMA.FTZ R6, R16, R149, -R11 ;  /* 0x0000009510067223 */ /* 0x000fe2000001080b */
[C---:B------:R-:W-:Y:S01]  /*5890*/  FMUL.FTZ R9, R17.reuse, R8 ;  /* 0x0000000811097220 */ /* 0x040fe20000410000 */
[C---:B------:R-:W-:Y:S01]  /*58a0*/  FMUL.FTZ R5, R17.reuse, R135 ;  /* 0x0000008711057220 */ /* 0x040fe20000410000 */
[----:B------:R-:W-:Y:S01]  /*58b0*/  FADD.FTZ R160, R160, R153 ;  /* 0x00000099a0a07221 */ /* 0x000fe20000010000 */
[----:B------:R-:W-:Y:S01]  /*58c0*/  FMUL.FTZ R7, R17, R12 ;  /* 0x0000000c11077220 */ /* 0x000fe20000410000 */
[----:B------:R-:W-:Y:S01]  /*58d0*/  FADD.FTZ R8, R161, R4 ;  /* 0x00000004a1087221 */ /* 0x000fe20000010000 */
[----:B------:R-:W-:Y:S01]  /*58e0*/  FFMA.FTZ R63, R6, 2, R63 ;  /* 0x40000000063f7823 */ /* 0x000fe2000001003f */
[----:B------:R-:W-:Y:S01]  /*58f0*/  FMUL.FTZ R17, R17, R160 ;  /* 0x000000a011117220 */ /* 0x000fe20000410000 */
        /* <DEDUP_REMOVED lines=8> */
[----:B------:R-:W-:Y:S06]  /*5980*/  @!P1 BRA `(.L_x_1803) ;  /* 0xffffffd400c89947 */ /* 0x000fec000383ffff */
.L_x_1800:
        /* <DEDUP_REMOVED lines=20> */
[----:B------:R-:W-:Y:S01]  /*5ad0*/  STS.128 [R52+0x10], R64 ;  /* 0x0000104034007388 */ /* 0x000fe20000000c00 */
[----:B------:R-:W-:-:S03]  /*5ae0*/  NOP ;  /* 0x0000000000007918 */ /* 0x000fc60000000000 */
[----:B------:R-:W4:Y:S01]  /*5af0*/  LDS.128 R8, [R50] ;  /* 0x0000000032087984 */ /* 0x000f220000000c00 */
[----:B0-----:R-:W-:Y:S01]  /*5b00*/  IMAD.WIDE.U32 R4, R6, UR20, R4 ;  /* 0x0000001406047c25 */ /* 0x001fe2000f8e0004 */
[----:B------:R-:W-:Y:S02]  /*5b10*/  IADD3.X R49, PT, PT, RZ, R49, RZ, P1, !PT ;  /* 0x00000031ff317210 */ /* 0x000fe40000ffe4ff */
[----:B------:R-:W0:Y:S01]  /*5b20*/  LDS.128 R12, [R50+0x200] ;  /* 0x00020000320c7984 */ /* 0x000e220000000c00 */
        /* <DEDUP_REMOVED lines=13> */
.L_x_1805:
        /* <DEDUP_REMOVED lines=16> */
.L_x_5042:


//--------------------- .text._Z25selective_scan_fwd_kernelI32Selective_Scan_fwd_kernel_traitsILi32ELi16ELi1ELb1ELb1ELb0ELb1EN3c104HalfENS1_7complexIfEEEEv13SSMParamsBase --------------------------
	.section	.text._Z25selective_scan_fwd_kernelI32Selective_Scan_fwd_kernel_traitsILi32ELi16ELi1ELb1ELb1ELb0ELb1EN3c104HalfENS1_7complexIfEEEEv13SSMParamsBase,"ax",@progbits
	.align	128
        .global         _Z25selective_scan_fwd_kernelI32Selective_Scan_fwd_kernel_traitsILi32ELi16ELi1ELb1ELb1ELb0ELb1EN3c104HalfENS1_7complexIfEEEEv13SSMParamsBase
        .type           _Z25selective_scan_fwd_kernelI32Selective_Scan_fwd_kernel_traitsILi32ELi16ELi1ELb1ELb1ELb0ELb1EN3c104HalfENS1_7complexIfEEEEv13SSMParamsBase,@function
        .size           _Z25selective_scan_fwd_kernelI32Selective_Scan_fwd_kernel_traitsILi32ELi16ELi1ELb1ELb1ELb0ELb1EN3c104HalfENS1_7complexIfEEEEv13SSMParamsBase,(.L_x_5043 - _Z25selective_scan_fwd_kernelI32Selective_Scan_fwd_kernel_traitsILi32ELi16ELi1ELb1ELb1ELb0ELb1EN3c104HalfENS1_7complexIfEEEEv13SSMParamsBase)
        .other          _Z25selective_scan_fwd_kernelI32Selective_Scan_fwd_kernel_traitsILi32ELi16ELi1ELb1ELb1ELb0ELb1EN3c104HalfENS1_7complexIfEEEEv13SSMParamsBase,@"STO_CUDA_ENTRY STV_DEFAULT"
_Z25selective_scan_fwd_kernelI32Selective_Scan_fwd_kernel_traitsILi32ELi16ELi1ELb1ELb1ELb0ELb1EN3c104HalfENS1_7complexIfEEEEv13SSMParamsBase:
.text._Z25selective_scan_fwd_kernelI32Selective_Scan_fwd_kernel_traitsILi32ELi16ELi1ELb1ELb1ELb0ELb1EN3c104HalfENS1_7complexIfEEEEv13SSMParamsBase:
        /* <DEDUP_REMOVED lines=102> */
.L_x_1842:
[----:B------:R-:W-:Y:S01]  /*0660*/  BAR.SYNC.DEFER_BLOCKING 0x0 ;  /* 0x0000000000007b1d */ /* 0x000fe20000010000 */
[----:B--2---:R-:W-:-:S05]  /*0670*/  IMAD.WIDE.U32 R12, R46, 0x10, R42 ;  /* 0x000000102e0c7825 */ /* 0x004fca00078e002a */
        /* <DEDUP_REMOVED lines=73> */
.L_x_1807:
[----:B------:R-:W-:Y:S05]  /*0b10*/  BSYNC.RECONVERGENT B0 ;  /* 0x0000000000007941 */ /* 0x000fea0003800200 */
.L_x_1806:
        /* <DEDUP_REMOVED lines=35> */
.L_x_1809:
[----:B------:R-:W-:Y:S05]  /*0d50*/  BSYNC.RECONVERGENT B0 ;  /* 0x0000000000007941 */ /* 0x000fea0003800200 */
.L_x_1808:
        /* <DEDUP_REMOVED lines=37> */
.L_x_1811:
[----:B------:R-:W-:Y:S05]  /*0fb0*/  BSYNC.RECONVERGENT B0 ;  /* 0x0000000000007941 */ /* 0x000fea0003800200 */
.L_x_1810:
        /* <DEDUP_REMOVED lines=35> */
.L_x_1813:
[----:B------:R-:W-:Y:S05]  /*11f0*/  BSYNC.RECONVERGENT B0 ;  /* 0x0000000000007941 */ /* 0x000fea0003800200 */
.L_x_1812:
        /* <DEDUP_REMOVED lines=37> */
.L_x_1815:
[----:B------:R-:W-:Y:S05]  /*1450*/  BSYNC.RECONVERGENT B0 ;  /* 0x0000000000007941 */ /* 0x000fea0003800200 */
.L_x_1814:
        /* <DEDUP_REMOVED lines=35> */
.L_x_1817:
[----:B------:R-:W-:Y:S05]  /*1690*/  BSYNC.RECONVERGENT B0 ;  /* 0x0000000000007941 */ /* 0x000fea0003800200 */
.L_x_1816:
        /* <DEDUP_REMOVED lines=37> */
.L_x_1819:
[----:B------:R-:W-:Y:S05]  /*18f0*/  BSYNC.RECONVERGENT B0 ;  /* 0x0000000000007941 */ /* 0x000fea0003800200 */
.L_x_1818:
        /* <DEDUP_REMOVED lines=35> */
.L_x_1821:
[----:B------:R-:W-:Y:S05]  /*1b30*/  BSYNC.RECONVERGENT B0 ;  /* 0x0000000000007941 */ /* 0x000fea0003800200 */
.L_x_1820:
        /* <DEDUP_REMOVED lines=39> */
.L_x_1823:
[----:B------:R-:W-:Y:S05]  /*1db0*/  BSYNC.RECONVERGENT B0 ;  /* 0x0000000000007941 */ /* 0x000fea0003800200 */
.L_x_1822:
        /* <DEDUP_REMOVED lines=39> */
.L_x_1825:
[----:B------:R-:W-:Y:S05]  /*2030*/  BSYNC.RECONVERGENT B0 ;  /* 0x0000000000007941 */ /* 0x000fea0003800200 */
.L_x_1824:
        /* <DEDUP_REMOVED lines=45> */
.L_x_1827:
[----:B------:R-:W-:Y:S05]  /*2310*/  BSYNC.RECONVERGENT B0 ;  /* 0x0000000000007941 */ /* 0x000fea0003800200 */
.L_x_1826:
        /* <DEDUP_REMOVED lines=32> */
.L_x_1829:
[----:B------:R-:W-:Y:S05]  /*2520*/  BSYNC.RECONVERGENT B0 ;  /* 0x0000000000007941 */ /* 0x000fea0003800200 */
.L_x_1828:
        /* <DEDUP_REMOVED lines=32> */
.L_x_1831:
[----:B------:R-:W-:Y:S05]  /*2730*/  BSYNC.RECONVERGENT B0 ;  /* 0x0000000000007941 */ /* 0x000fea0003800200 */
.L_x_1830:
        /* <DEDUP_REMOVED lines=32> */
.L_x_1833:
[----:B------:R-:W-:Y:S05]  /*2940*/  BSYNC.RECONVERGENT B0 ;  /* 0x0000000000007941 */ /* 0x000fea0003800200 */
.L_x_1832:
        /* <DEDUP_REMOVED lines=32> */
.L_x_1835:
[----:B------:R-:W-:Y:S05]  /*2b50*/  BSYNC.RECONVERGENT B0 ;  /* 0x0000000000007941 */ /* 0x000fea0003800200 */
.L_x_1834:
        /* <DEDUP_REMOVED lines=32> */
.L_x_1837:
[----:B------:R-:W-:Y:S05]  /*2d60*/  BSYNC.RECONVERGENT B0 ;  /* 0x0000000000007941 */ /* 0x000fea0003800200 */
.L_x_1836:
        /* <DEDUP_REMOVED lines=52> */
.L_x_1841:
        /* <DEDUP_REMOVED lines=565> */
.L_x_1840:
[----:B------:R-:W-:Y:S05]  /*5400*/  BSYNC.RECONVERGENT B0 ;  /* 0x0000000000007941 */ /* 0x000fea0003800200 */
.L_x_1839:
[----:B------:R-:W-:Y:S01]  /*5410*/  FADD.FTZ R12, R115, R12 ;  /* 0x0000000c730c7221 */ /* 0x000fe20000010000 */
[----:B------:R-:W-:Y:S01]  /*5420*/  FADD.FTZ R124, R33, R124 ;  /* 0x0000007c217c7221 */ /* 0x000fe20000010000 */
[----:B0-----:R-:W-:Y:S01]  /*5430*/  FMUL.FTZ R9, R17, R14 ;  /* 0x0000000e11097220 */ /* 0x001fe20000410000 */
[----:B------:R-:W-:Y:S01]  /*5440*/  FFMA.FTZ R13, R16, R19, -R13 ;  /* 0x00000013100d7223 */ /* 0x000fe2000001080d */
[C---:B------:R-:W-:Y:S01]  /*5450*/  FMUL.FTZ R7, R126.reuse, R12 ;  /* 0x0000000c7e077220 */ /* 0x040fe20000410000 */
[-C--:B------:R-:W-:Y:S01]  /*5460*/  FMUL.FTZ R5, R126, R124.reuse ;  /* 0x0000007c7e057220 */ /* 0x080fe20000410000 */
        /* <DEDUP_REMOVED lines=8> */
[C---:B------:R-:W-:Y:S01]  /*54f0*/  FMUL.FTZ R7, R17.reuse, R112 ;  /* 0x0000007011077220 */ /* 0x040fe20000410000 */
[----:B------:R-:W-:Y:S01]  /*5500*/  FFMA.FTZ R6, R16, R133, -R5 ;  /* 0x0000008510067223 */ /* 0x000fe20000010805 */
[C---:B------:R-:W-:Y:S01]  /*5510*/  FMUL.FTZ R4, R130.reuse, R11 ;  /* 0x0000000b82047220 */ /* 0x040fe20000410000 */
[-C--:B------:R-:W-:Y:S01]  /*5520*/  FMUL.FTZ R130, R130, R149.reuse ;  /* 0x0000009582827220 */ /* 0x080fe20000410000 */
[----:B------:R-:W-:Y:S01]  /*5530*/  FMUL.FTZ R9, R17, R128 ;  /* 0x0000008011097220 */ /* 0x000fe20000410000 */
[----:B------:R-:W-:Y:S01]  /*5540*/  FFMA.FTZ R65, R6, 2, R65 ;  /* 0x4000000006417823 */ /* 0x000fe20000010041 */
[C---:B------:R-:W-:Y:S01]  /*5550*/  FFMA.FTZ R5, R127.reuse, R149, -R4 ;  /* 0x000000957f057223 */ /* 0x040fe20000010804 */
[----:B------:R-:W-:Y:S01]  /*5560*/  FFMA.FTZ R130, R127, R11, R130 ;  /* 0x0000000b7f827223 */ /* 0x000fe20000010082 */
[----:B------:R-:W-:Y:S01]  /*5570*/  FFMA.FTZ R4, R16, R139, -R7 ;  /* 0x0000008b10047223 */ /* 0x000fe20000010807 */
[----:B------:R-:W-:Y:S01]  /*5580*/  FMUL.FTZ R7, R17, R116 ;  /* 0x0000007411077220 */ /* 0x000fe20000410000 */
[----:B------:R-:W-:Y:S01]  /*5590*/  FADD.FTZ R13, R152, R5 ;  /* 0x00000005980d7221 */ /* 0x000fe20000010000 */
[----:B------:R-:W-:Y:S01]  /*55a0*/  FADD.FTZ R130, R151, R130 ;  /* 0x0000008297827221 */ /* 0x000fe20000010000 */
[----:B------:R-:W-:Y:S01]  /*55b0*/  FFMA.FTZ R53, R4, 2, R53 ;  /* 0x4000000004357823 */ /* 0x000fe20000010035 */
[----:B------:R-:W-:Y:S01]  /*55c0*/  FMUL.FTZ R5, R17, R140 ;  /* 0x0000008c11057220 */ /* 0x000fe20000410000 */
[CC--:B------:R-:W-:Y:S01]  /*55d0*/  FMUL.FTZ R6, R131.reuse, R13.reuse ;  /* 0x0000000d83067220 */ /* 0x0c0fe20000410000 */
[----:B------:R-:W-:Y:S01]  /*55e0*/  FMUL.FTZ R4, R131, R130 ;  /* 0x0000008283047220 */ /* 0x000fe20000410000 */
[C---:B------:R-:W-:Y:S01]  /*55f0*/  FFMA.FTZ R7, R16.reuse, R142, -R7 ;  /* 0x0000008e10077223 */ /* 0x040fe20000010807 */
[----:B------:R-:W-:Y:S01]  /*5600*/  FFMA.FTZ R5, R16, R114, -R5 ;  /* 0x0000007210057223 */ /* 0x000fe20000010805 */
[C---:B------:R-:W-:Y:S01]  /*5610*/  FFMA.FTZ R6, R23.reuse, R130, R6 ;  /* 0x0000008217067223 */ /* 0x040fe20000010006 */
[----:B------:R-:W-:Y:S01]  /*5620*/  FFMA.FTZ R23, R23, R13, -R4 ;  /* 0x0000000d17177223 */ /* 0x000fe20000010804 */
[----:B------:R-:W-:Y:S01]  /*5630*/  FFMA.FTZ R52, R7, 2, R52 ;  /* 0x4000000007347823 */ /* 0x000fe20000010034 */
[----:B------:R-:W-:Y:S01]  /*5640*/  FFMA.FTZ R64, R5, 2, R64 ;  /* 0x4000000005407823 */ /* 0x000fe20000010040 */
[----:B------:R-:W-:Y:S01]  /*5650*/  FADD.FTZ R8, R155, R6 ;  /* 0x000000069b087221 */ /* 0x000fe20000010000 */
[----:B------:R-:W-:Y:S01]  /*5660*/  FADD.FTZ R154, R154, R23 ;  /* 0x000000179a9a7221 */ /* 0x000fe20000010000 */
[----:B------:R-:W-:Y:S01]  /*5670*/  FMUL.FTZ R7, R17, R146 ;  /* 0x0000009211077220 */ /* 0x000fe20000410000 */
[C---:B------:R-:W-:Y:S01]  /*5680*/  FFMA.FTZ R9, R16.reuse, R129, -R9 ;  /* 0x0000008110097223 */ /* 0x040fe20000010809 */
[C---:B------:R-:W-:Y:S01]  /*5690*/  FMUL.FTZ R5, R135.reuse, R8 ;  /* 0x0000000887057220 */ /* 0x040fe20000410000 */
[----:B------:R-:W-:Y:S01]  /*56a0*/  FMUL.FTZ R135, R135, R154 ;  /* 0x0000009a87877220 */ /* 0x000fe20000410000 */
[----:B------:R-:W-:Y:S01]  /*56b0*/  FFMA.FTZ R7, R16, R18, -R7 ;  /* 0x0000001210077223 */ /* 0x000fe20000010807 */
[----:B------:R-:W-:Y:S01]  /*56c0*/  FFMA.FTZ R54, R9, 2, R54 ;  /* 0x4000000009367823 */ /* 0x000fe20000010036 */
[C---:B------:R-:W-:Y:S01]  /*56d0*/  FFMA.FTZ R4, R132.reuse, R154, -R5 ;  /* 0x0000009a84047223 */ /* 0x040fe20000010805 */
[----:B------:R-:W-:Y:S01]  /*56e0*/  FFMA.FTZ R135, R132, R8, R135 ;  /* 0x0000000884877223 */ /* 0x000fe20000010087 */
[----:B------:R-:W-:Y:S01]  /*56f0*/  FMUL.FTZ R9, R17, R144 ;  /* 0x0000009011097220 */ /* 0x000fe20000410000 */
[----:B------:R-:W-:Y:S01]  /*5700*/  FFMA.FTZ R66, R7, 2, R66 ;  /* 0x4000000007427823 */ /* 0x000fe20000010042 */
[----:B------:R-:W-:Y:S01]  /*5710*/  FADD.FTZ R10, R157, R4 ;  /* 0x000000049d0a7221 */ /* 0x000fe20000010000 */
[----:B------:R-:W-:Y:S01]  /*5720*/  FADD.FTZ R135, R156, R135 ;  /* 0x000000879c877221 */ /* 0x000fe20000010000 */
[----:B------:R-:W-:Y:S01]  /*5730*/  FFMA.FTZ R6, R16, R118, -R9 ;  /* 0x0000007610067223 */ /* 0x000fe20000010809 */
[----:B------:R-:W-:Y:S01]  /*5740*/  FMUL.FTZ R9, R17, R124 ;  /* 0x0000007c11097220 */ /* 0x000fe20000410000 */
[C---:B------:R-:W-:Y:S01]  /*5750*/  FMUL.FTZ R7, R138.reuse, R10 ;  /* 0x0000000a8a077220 */ /* 0x040fe20000410000 */
[-C--:B------:R-:W-:Y:S01]  /*5760*/  FMUL.FTZ R5, R138, R135.reuse ;  /* 0x000000878a057220 */ /* 0x080fe20000410000 */
[----:B------:R-:W-:Y:S01]  /*5770*/  FFMA.FTZ R67, R6, 2, R67 ;  /* 0x4000000006437823 */ /* 0x000fe20000010043 */
[----:B------:R-:W-:Y:S01]  /*5780*/  FFMA.FTZ R6, R16, R12, -R9 ;  /* 0x0000000c10067223 */ /* 0x000fe20000010809 */
[C---:B------:R-:W-:Y:S01]  /*5790*/  FFMA.FTZ R4, R136.reuse, R135, R7 ;  /* 0x0000008788047223 */ /* 0x040fe20000010007 */
[----:B------:R-:W-:Y:S01]  /*57a0*/  FFMA.FTZ R5, R136, R10, -R5 ;  /* 0x0000000a88057223 */ /* 0x000fe20000010805 */
[----:B------:R-:W-:Y:S01]  /*57b0*/  IADD3 R103, PT, PT, R103, 0x1, RZ ;  /* 0x0000000167677810 */ /* 0x000fe20007ffe0ff */
[----:B------:R-:W-:Y:S01]  /*57c0*/  FMUL.FTZ R7, R17, R130 ;  /* 0x0000008211077220 */ /* 0x000fe20000410000 */
[----:B------:R-:W-:Y:S01]  /*57d0*/  FADD.FTZ R12, R159, R4 ;  /* 0x000000049f0c7221 */ /* 0x000fe20000010000 */
[----:B------:R-:W-:Y:S01]  /*57e0*/  FADD.FTZ R158, R158, R5 ;  /* 0x000000059e9e7221 */ /* 0x000fe20000010000 */
[----:B------:R-:W-:Y:S01]  /*57f0*/  ISETP.GE.AND P1, PT, R103, UR5, PT ;  /* 0x0000000567007c0c */ /* 0x000fe2000bf26270 */
[----:B------:R-:W-:Y:S01]  /*5800*/  FMUL.FTZ R9, R17, R11 ;  /* 0x0000000b11097220 */ /* 0x000fe20000410000 */
[C---:B------:R-:W-:Y:S01]  /*5810*/  FMUL.FTZ R5, R153.reuse, R12 ;  /* 0x0000000c99057220 */ /* 0x040fe20000410000 */
[-C--:B------:R-:W-:Y:S01]  /*5820*/  FMUL.FTZ R153, R153, R158.reuse ;  /* 0x0000009e99997220 */ /* 0x080fe20000410000 */
[----:B------:R-:W-:Y:S01]  /*5830*/  FFMA.FTZ R7, R16, R13, -R7 ;  /* 0x0000000d10077223 */ /* 0x000fe20000010807 */
[----:B------:R-:W-:Y:S01]  /*5840*/  FFMA.FTZ R59, R6, 2, R59 ;  /* 0x40000000063b7823 */ /* 0x000fe2000001003b */
[C---:B------:R-:W-:Y:S01]  /*5850*/  FFMA.FTZ R4, R150.reuse, R158, -R5 ;  /* 0x0000009e96047223 */ /* 0x040fe20000010805 */
[----:B------:R-:W-:Y:S01]  /*5860*/  FFMA.FTZ R153, R150, R12, R153 ;  /* 0x0000000c96997223 */ /* 0x000fe20000010099 */
[----:B------:R-:W-:Y:S01]  /*5870*/  FFMA.FTZ R6, R16, R149, -R9 ;  /* 0x0000009510067223 */ /* 0x000fe20000010809 */
[----:B------:R-:W-:Y:S01]  /*5880*/  FFMA.FTZ R60, R7, 2, R60 ;  /* 0x40000000073c7823 */ /* 0x000fe2000001003c */
[C---:B------:R-:W-:Y:S01]  /*5890*/  FMUL.FTZ R9, R17.reuse, R8 ;  /* 0x0000000811097220 */ /* 0x040fe20000410000 */
[----:B------:R-:W-:Y:S01]  /*58a0*/  FADD.FTZ R160, R160, R153 ;  /* 0x00000099a0a07221 */ /* 0x000fe20000010000 */
[C---:B------:R-:W-:Y:S01]  /*58b0*/  FMUL.FTZ R5, R17.reuse, R135 ;  /* 0x0000008711057220 */ /* 0x040fe20000410000 */
[----:B------:R-:W-:Y:S01]  /*58c0*/  FMUL.FTZ R7, R17, R12 ;  /* 0x0000000c11077220 */ /* 0x000fe20000410000 */
[----:B------:R-:W-:Y:S01]  /*58d0*/  FADD.FTZ R8, R161, R4 ;  /* 0x00000004a1087221 */ /* 0x000fe20000010000 */
[----:B------:R-:W-:Y:S01]  /*58e0*/  FMUL.FTZ R17, R17, R160 ;  /* 0x000000a011117220 */ /* 0x000fe20000410000 */
[----:B------:R-:W-:Y:S01]  /*58f0*/  FFMA.FTZ R55, R6, 2, R55 ;  /* 0x4000000006377823 */ /* 0x000fe20000010037 */
        /* <DEDUP_REMOVED lines=9> */
.L_x_1838:
        /* <DEDUP_REMOVED lines=45> */
[----:B------:R-:W-:-:S02]  /*5c60*/  IADD3 R42, P3, PT, R42, 0x400, RZ ;  /* 0x000004002a2a7810 */ /* 0x000fc40007f7e0ff */
        /* <DEDUP_REMOVED lines=14> */
[----:B------:R-:W-:Y:S02]  /*5d50*/  HADD2.F32 R16, -RZ, R74.H0_H0 ;  /* 0x2000004aff107230 */ /* 0x000fe40000004100 */
[----:B------:R-:W-:Y:S01]  /*5d60*/  FMUL.FTZ R13, R12, -1.4426950216293334961 ;  /* 0xbfb8aa3b0c0d7820 */ /* 0x000fe20000410000 */
[--C-:B------:R-:W-:Y:S02]  /*5d70*/  HADD2.F32 R19, -RZ, R75.reuse.H0_H0 ;  /* 0x2000004bff137230 */ /* 0x100fe40000004100 */
[----:B------:R-:W-:Y:S01]  /*5d80*/  FMUL.FTZ R15, R73, -1.4426950216293334961 ;  /* 0xbfb8aa3b490f7820 */ /* 0x000fe20000410000 */
        /* <DEDUP_REMOVED lines=10> */
[----:B------:R-:W-:-:S02]  /*5e30*/  HADD2.F32 R30, -RZ, R6.H0_H0 ;  /* 0x20000006ff1e7230 */ /* 0x000fc40000004100 */
[----:B------:R-:W-:Y:S01]  /*5e40*/  FMUL.FTZ R70, R69, -1.4426950216293334961 ;  /* 0xbfb8aa3b45467820 */ /* 0x000fe20000410000 */
[----:B------:R-:W-:Y:S01]  /*5e50*/  HADD2.F32 R22, -RZ, R4.H0_H0 ;  /* 0x20000004ff167230 */ /* 0x000fe20000004100 */
[----:B------:R-:W0:Y:S01]  /*5e60*/  MUFU.EX2 R11, R11 ;  /* 0x0000000b000b7308 */ /* 0x000e220000000800 */
[--C-:B------:R-:W-:Y:S02]  /*5e70*/  HADD2.F32 R27, -RZ, R5.reuse.H0_H0 ;  /* 0x20000005ff1b7230 */ /* 0x100fe40000004100 */
[----:B------:R-:W-:Y:S01]  /*5e80*/  FMUL.FTZ R18, R74, -1.4426950216293334961 ;  /* 0xbfb8aa3b4a127820 */ /* 0x000fe20000410000 */
[----:B------:R-:W-:Y:S02]  /*5e90*/  HADD2.F32 R28, -RZ, R5.H1_H1 ;  /* 0x30000005ff1c7230 */ /* 0x000fe40000004100 */
        /* <DEDUP_REMOVED lines=35> */
[----:B------:R0:W1:Y:S01]  /*60d0*/  MUFU.RCP R71, R10 ;  /* 0x0000000a00477308 */ /* 0x0000620000001000 */
[----:B--2---:R-:W-:-:S07]  /*60e0*/  FADD.FTZ R29, R29, 1 ;  /* 0x3f8000001d1d7421 */ /* 0x004fce0000010000 */
[----:B------:R-:W2:Y:S01]  /*60f0*/  MUFU.RCP R11, R11 ;  /* 0x0000000b000b7308 */ /* 0x000ea20000001000 */
[----:B0-----:R-:W-:-:S07]  /*6100*/  FADD.FTZ R10, R7, 1 ;  /* 0x3f800000070a7421 */ /* 0x001fce0000010000 */
[----:B------:R-:W0:Y:S01]  /*6110*/  MUFU.RCP R13, R13 ;  /* 0x0000000d000d7308 */ /* 0x000e220000001000 */
[----:B-1----:R-:W-:-:S04]  /*6120*/  FMUL.FTZ R5, R14, R71 ;  /* 0x000000470e057220 */ /* 0x002fc80000410000 */
[----:B------:R-:W-:-:S03]  /*6130*/  FMUL.FTZ R5, R5, R58 ;  /* 0x0000003a05057220 */ /* 0x000fc60000410000 */
[----:B------:R-:W-:Y:S01]  /*6140*/  MUFU.RCP R76, R15 ;  /* 0x0000000f004c7308 */ /* 0x000fe20000001000 */
[----:B--2---:R-:W-:-:S04]  /*6150*/  FMUL.FTZ R72, R72, R11 ;  /* 0x0000000b48487220 */ /* 0x004fc80000410000 */
[----:B------:R-:W-:-:S03]  /*6160*/  FMUL.FTZ R72, R72, R63 ;  /* 0x0000003f48487220 */ /* 0x000fc60000410000 */
[----:B------:R-:W1:Y:S01]  /*6170*/  MUFU.RCP R17, R17 ;  /* 0x0000001100117308 */ /* 0x000e620000001000 */
[----:B0-----:R-:W-:Y:S01]  /*6180*/  FMUL.FTZ R7, R12, R13 ;  /* 0x0000000d0c077220 */ /* 0x001fe20000410000 */
[----:B------:R-:W-:-:S03]  /*6190*/  F2FP.F16.F32.PACK_AB R72, R72, R5 ;  /* 0x000000054848723e */ /* 0x000fc600000000ff */
[----:B------:R-:W-:-:S03]  /*61a0*/  FMUL.FTZ R7, R7, R54 ;  /* 0x0000003607077220 */ /* 0x000fc60000410000 */
[----:B------:R-:W0:Y:S08]  /*61b0*/  MUFU.RCP R77, R18 ;  /* 0x00000012004d7308 */ /* 0x000e300000001000 */
[----:B------:R-:W2:Y:S01]  /*61c0*/  MUFU.RCP R20, R20 ;  /* 0x0000001400147308 */ /* 0x000ea20000001000 */
[----:B-1----:R-:W-:-:S04]  /*61d0*/  FMUL.FTZ R16, R16, R17 ;  /* 0x0000001110107220 */ /* 0x002fc80000410000 */
[----:B------:R-:W-:-:S03]  /*61e0*/  FMUL.FTZ R16, R16, R53 ;  /* 0x0000003510107220 */ /* 0x000fc60000410000 */
[----:B------:R-:W-:Y:S01]  /*61f0*/  MUFU.RCP R78, R21 ;  /* 0x00000015004e7308 */ /* 0x000fe20000001000 */
[----:B0-----:R-:W-:-:S04]  /*6200*/  FMUL.FTZ R11, R74, R77 ;  /* 0x0000004d4a0b7220 */ /* 0x001fc80000410000 */
[----:B------:R-:W-:-:S03]  /*6210*/  FMUL.FTZ R11, R11, R64 ;  /* 0x000000400b0b7220 */ /* 0x000fc60000410000 */
[----:B------:R-:W0:Y:S01]  /*6220*/  MUFU.RCP R31, R31 ;  /* 0x0000001f001f7308 */ /* 0x000e220000001000 */
[----:B--2---:R-:W-:Y:S01]  /*6230*/  FMUL.FTZ R19, R19, R20 ;  /* 0x0000001413137220 */ /* 0x004fe20000410000 */
[----:B------:R-:W-:-:S03]  /*6240*/  F2FP.F16.F32.PACK_AB R74, R11, R16 ;  /* 0x000000100b4a723e */ /* 0x000fc600000000ff */
[----:B------:R-:W-:-:S03]  /*6250*/  FMUL.FTZ R19, R19, R52 ;  /* 0x0000003413137220 */ /* 0x000fc60000410000 */
[----:B------:R-:W1:Y:S08]  /*6260*/  MUFU.RCP R33, R33 ;  /* 0x0000002100217308 */ /* 0x000e700000001000 */
[----:B------:R2:W3:Y:S01]  /*6270*/  MUFU.RCP R79, R4 ;  /* 0x00000004004f7308 */ /* 0x0004e20000001000 */
[----:B0-----:R-:W-:-:S04]  /*6280*/  FMUL.FTZ R17, R30, R31 ;  /* 0x0000001f1e117220 */ /* 0x001fc80000410000 */
[----:B------:R-:W-:-:S03]  /*6290*/  FMUL.FTZ R17, R17, R56 ;  /* 0x0000003811117220 */ /* 0x000fc60000410000 */
[----:B------:R-:W-:Y:S01]  /*62a0*/  MUFU.RCP R26, R26 ;  /* 0x0000001a001a7308 */ /* 0x000fe20000001000 */
[----:B--2---:R-:W-:Y:S01]  /*62b0*/  FMUL.FTZ R4, R73, R76 ;  /* 0x0000004c49047220 */ /* 0x004fe20000410000 */
[----:B-1----:R-:W-:-:S03]  /*62c0*/  FMUL.FTZ R32, R32, R33 ;  /* 0x0000002120207220 */ /* 0x002fc60000410000 */
[----:B------:R-:W-:Y:S01]  /*62d0*/  FMUL.FTZ R4, R4, R65 ;  /* 0x0000004104047220 */ /* 0x000fe20000410000 */
[----:B------:R-:W-:Y:S02]  /*62e0*/  FMUL.FTZ R32, R32, R61 ;  /* 0x0000003d20207220 */ /* 0x000fe40000410000 */
[----:B------:R0:W1:Y:S01]  /*62f0*/  MUFU.RCP R80, R6 ;  /* 0x0000000600507308 */ /* 0x0000620000001000 */
[----:B---3--:R-:W-:Y:S01]  /*6300*/  FMUL.FTZ R13, R22, R79 ;  /* 0x0000004f160d7220 */ /* 0x008fe20000410000 */
[----:B------:R-:W-:Y:S02]  /*6310*/  F2FP.F16.F32.PACK_AB R73, R4, R7 ;  /* 0x000000070449723e */ /* 0x000fe400000000ff */
[----:B------:R-:W2:Y:S01]  /*6320*/  LDC.64 R4, c[0x0][0x430] ;  /* 0x00010c00ff047b82 */ /* 0x000ea20000000a00 */
[----:B------:R-:W-:Y:S01]  /*6330*/  FMUL.FTZ R13, R13, R66 ;  /* 0x000000420d0d7220 */ /* 0x000fe20000410000 */
[----:B------:R-:W-:Y:S02]  /*6340*/  F2FP.F16.F32.PACK_AB R18, R32, R17 ;  /* 0x000000112012723e */ /* 0x000fe400000000ff */
[----:B------:R-:W3:Y:S01]  /*6350*/  MUFU.RCP R15, R29 ;  /* 0x0000001d000f7308 */ /* 0x000ee20000001000 */
[----:B0-----:R-:W-:-:S04]  /*6360*/  FMUL.FTZ R6, R75, R78 ;  /* 0x0000004e4b067220 */ /* 0x001fc80000410000 */
[----:B------:R-:W-:-:S03]  /*6370*/  FMUL.FTZ R6, R6, R67 ;  /* 0x0000004306067220 */ /* 0x000fc60000410000 */
[----:B------:R0:W4:Y:S01]  /*6380*/  MUFU.RCP R21, R10 ;  /* 0x0000000a00157308 */ /* 0x0001220000001000 */
[----:B-1----:R-:W-:Y:S01]  /*6390*/  FMUL.FTZ R12, R27, R80 ;  /* 0x000000501b0c7220 */ /* 0x002fe20000410000 */
[----:B------:R-:W-:Y:S01]  /*63a0*/  F2FP.F16.F32.PACK_AB R75, R6, R19 ;  /* 0x00000013064b723e */ /* 0x000fe200000000ff */
[----:B------:R-:W-:Y:S02]  /*63b0*/  BAR.SYNC.DEFER_BLOCKING 0x0 ;  /* 0x0000000000007b1d */ /* 0x000fe40000010000 */
[----:B------:R-:W-:-:S04]  /*63c0*/  FMUL.FTZ R12, R12, R55 ;  /* 0x000000370c0c7220 */ /* 0x000fc80000410000 */
[----:B------:R-:W1:Y:S01]  /*63d0*/  MUFU.RCP R70, R70 ;  /* 0x0000004600467308 */ /* 0x000e620000001000 */
[----:B0-----:R-:W-:Y:S01]  /*63e0*/  FMUL.FTZ R10, R23, R26 ;  /* 0x0000001a170a7220 */ /* 0x001fe20000410000 */
[----:B---3--:R-:W-:Y:S01]  /*63f0*/  FMUL.FTZ R15, R28, R15 ;  /* 0x0000000f1c0f7220 */ /* 0x008fe20000410000 */
[----:B------:R-:W0:Y:S01]  /*6400*/  LDC.64 R6, c[0x0][0x438] ;  /* 0x00010e00ff067b82 */ /* 0x000e220000000a00 */
[----:B--2---:R-:W-:-:S04]  /*6410*/  IMAD.WIDE.U32 R8, R4, UR20, R8 ;  /* 0x0000001404087c25 */ /* 0x004fc8000f8e0008 */
[----:B------:R-:W-:Y:S01]  /*6420*/  FMUL.FTZ R10, R10, R59 ;  /* 0x0000003b0a0a7220 */ /* 0x000fe20000410000 */
[----:B------:R-:W-:Y:S01]  /*6430*/  FMUL.FTZ R15, R15, R60 ;  /* 0x0000003c0f0f7220 */ /* 0x000fe20000410000 */
[----:B----4-:R-:W-:Y:S01]  /*6440*/  FMUL.FTZ R68, R68, R21 ;  /* 0x0000001544447220 */ /* 0x010fe20000410000 */
[----:B------:R-:W-:Y:S02]  /*6450*/  IMAD R9, R5, UR20, R9 ;  /* 0x0000001405097c24 */ /* 0x000fe4000f8e0209 */
[----:B------:R-:W-:Y:S01]  /*6460*/  F2FP.F16.F32.PACK_AB R16, R10, R13 ;  /* 0x0000000d0a10723e */ /* 0x000fe200000000ff */
[----:B------:R-:W-:Y:S01]  /*6470*/  FMUL.FTZ R68, R68, R57 ;  /* 0x0000003944447220 */ /* 0x000fe20000410000 */
[----:B------:R-:W-:Y:S01]  /*6480*/  F2FP.F16.F32.PACK_AB R17, R15, R12 ;  /* 0x0000000c0f11723e */ /* 0x000fe200000000ff */
[----:B------:R-:W2:Y:S01]  /*6490*/  LDC.64 R10, c[0x0][0x490] ;  /* 0x00012400ff0a7b82 */ /* 0x000ea20000000a00 */
[----:B-1----:R-:W-:Y:S01]  /*64a0*/  FMUL.FTZ R69, R69, R70 ;  /* 0x0000004645457220 */ /* 0x002fe20000410000 */
[----:B------:R-:W-:Y:S03]  /*64b0*/  STS.128 [R51], R72 ;  /* 0x0000004833007388 */ /* 0x000fe60000000c00 */
[----:B------:R-:W-:-:S05]  /*64c0*/  FMUL.FTZ R69, R69, R62 ;  /* 0x0000003e45457220 */ /* 0x000fca0000410000 */
[----:B------:R-:W-:Y:S01]  /*64d0*/  F2FP.F16.F32.PACK_AB R19, R69, R68 ;  /* 0x000000444513723e */ /* 0x000fe200000000ff */
[----:B0-----:R-:W-:-:S04]  /*64e0*/  IMAD.WIDE.U32 R4, R35, R6, R8 ;  /* 0x0000000623047225 */ /* 0x001fc800078e0008 */
[----:B------:R-:W-:Y:S01]  /*64f0*/  STS.128 [R51+0x10], R16 ;  /* 0x0000101033007388 */ /* 0x000fe20000000c00 */
[----:B------:R-:W-:-:S03]  /*6500*/  NOP ;  /* 0x0000000000007918 */ /* 0x000fc60000000000 */
[----:B------:R-:W0:Y:S01]  /*6510*/  LDS.128 R12, [R50] ;  /* 0x00000000320c7984 */ /* 0x000e220000000c00 */
[----:B------:R-:W-:Y:S01]  /*6520*/  IMAD R5, R35, R7, R5 ;  /* 0x0000000723057224 */ /* 0x000fe200078e0205 */
[C---:B--2---:R-:W-:Y:S02]  /*6530*/  LEA R6, P0, R4.reuse, R10, 0x1 ;  /* 0x0000000a04067211 */ /* 0x044fe400078008ff */
[----:B------:R-:W1:Y:S02]  /*6540*/  LDS.128 R20, [R50+0x200] ;  /* 0x0002000032147984 */ /* 0x000e640000000c00 */
[----:B------:R-:W-:Y:S02]  /*6550*/  LEA.HI.X R7, R4, R11, R5, 0x1, P0 ;  /* 0x0000000b04077211 */ /* 0x000fe400000f0c05 */
[----:B------:R-:W-:Y:S01]  /*6560*/  ISETP.GE.AND P0, PT, R40, UR5, PT ;  /* 0x0000000528007c0c */ /* 0x000fe2000bf06270 */
[----:B------:R-:W-:-:S05]  /*6570*/  IMAD.WIDE.U32 R4, R46, 0x10, R6 ;  /* 0x000000102e047825 */ /* 0x000fca00078e0006 */
[----:B0-----:R2:W-:Y:S04]  /*6580*/  STG.E.128 desc[UR18][R4.64], R12 ;  /* 0x0000000c04007986 */ /* 0x0015e8000c101d12 */
[----:B-1----:R2:W-:Y:S03]  /*6590*/  STG.E.128 desc[UR18][R4.64+0x200], R20 ;  /* 0x0002001404007986 */ /* 0x0025e6000c101d12 */
[----:B------:R-:W-:Y:S05]  /*65a0*/  @!P0 BRA `(.L_x_1842) ;  /* 0xffffffa0002c8947 */ /* 0x000fea000383ffff */
[----:B------:R-:W-:Y:S05]  /*65b0*/  EXIT ;  /* 0x000000000000794d */ /* 0x000fea0003800000 */
.L_x_1843:
        /* <DEDUP_REMOVED lines=12> */
.L_x_5043:


//--------------------- .text._Z25selective_scan_fwd_kernelI32Selective_Scan_fwd_kernel_traitsILi32ELi16ELi1ELb1ELb1ELb1ELb0EN3c104HalfENS1_7complexIfEEEEv13SSMParamsBase --------------------------
	.section	.text._Z25selective_scan_fwd_kernelI32Selective_Scan_fwd_kernel_traitsILi32ELi16ELi1ELb1ELb1ELb1ELb0EN3c104HalfENS1_7complexIfEEEEv13SSMParamsBase,"ax",@progbits
	.align	128
        .global         _Z25selective_scan_fwd_kernelI32Selective_Scan_fwd_kernel_traitsILi32ELi16ELi1ELb1ELb1ELb1ELb0EN3c104HalfENS1_7complexIfEEEEv13SSMParamsBase
        .type           _Z25selective_scan_fwd_kernelI32Selective_Scan_fwd_kernel_traitsILi32ELi16ELi1ELb1ELb1ELb1ELb0EN3c104HalfENS1_7complexIfEEEEv13SSMParamsBase,@function
        .size           _Z25selective_scan_fwd_kernelI32Selective_Scan_fwd_kernel_traitsILi32ELi16ELi1ELb1ELb1ELb1ELb0EN3c104HalfENS1_7complexIfEEEEv13SSMParamsBase,(.L_x_5044 - _Z25selective_scan_fwd_kernelI32Selective_Scan_fwd_kernel_traitsILi32ELi16ELi1ELb1ELb1ELb1ELb0EN3c104HalfENS1_7complexIfEEEEv13SSMParamsBase)
        .other          _Z25selective_scan_fwd_kernelI32Selective_Scan_fwd_kernel_traitsILi32ELi16ELi1ELb1ELb1ELb1ELb0EN3c104HalfENS1_7complexIfEEEEv13SSMParamsBase,@"STO_CUDA_ENTRY STV_DEFAULT"
_Z25selective_scan_fwd_kernelI32Selective_Scan_fwd_kernel_traitsILi32ELi16ELi1ELb1ELb1ELb1ELb0EN3c104HalfENS1_7complexIfEEEEv13SSMParamsBase:
.text._Z25selective_scan_fwd_kernelI32Selective_Scan_fwd_kernel_traitsILi32ELi16ELi1ELb1ELb1ELb1ELb0EN3c104HalfENS1_7complexIfEEEEv13SSMParamsBase:
        /* <DEDUP_REMOVED lines=9> */
[----:B------:R-:W0:Y:S06]  /*0090*/  LDCU.64 UR16, c[0x0][0x3d0] ;  /* 0x00007a00ff1077ac */ /* 0x000e2c0008000a00 */
        /* <DEDUP_REMOVED lines=12> */
[----:B------:R-:W1:Y:S02]  /*0160*/  LDC R22, c[0x0][0x384] ;  /* 0x0000e100ff167b82 */ /* 0x000e640000000800 */
        /* <DEDUP_REMOVED lines=13> */
[----:B------:R-:W-:Y:S01]  /*0240*/  IABS R2, R39 ;  /* 0x0000002700027213 */ /* 0x000fe20000000000 */
[----:B------:R-:W-:Y:S01]  /*0250*/  UIMAD.WIDE.U32 UR4, UR20, UR8, URZ ;  /* 0x00000008140472a5 */ /* 0x000fe2000f8e00ff */
[----:B------:R-:W3:Y:S01]  /*0260*/  LDC.64 R12, c[0x0][0x460] ;  /* 0x00011800ff0c7b82 */ /* 0x000ee20000000a00 */
[----:B------:R-:W-:-:S06]  /*0270*/  IMAD.HI.U32 R7, R7, R3, R6 ;  /* 0x0000000307077227 */ /* 0x000fcc00078e0006 */
[----:B------:R-:W-:-:S05]  /*0280*/  IMAD.HI.U32 R7, R7, R2, RZ ;  /* 0x0000000207077227 */ /* 0x000fca00078e00ff */
[----:B------:R-:W-:-:S05]  /*0290*/  IADD3 R3, PT, PT, -R7, RZ, RZ ;  /* 0x000000ff07037210 */ /* 0x000fca0007ffe1ff */
[----:B------:R-:W-:-:S05]  /*02a0*/  IMAD R2, R9, R3, R2 ;  /* 0x0000000309027224 */ /* 0x000fca00078e0202 */
[----:B------:R-:W-:Y:S01]  /*02b0*/  ISETP.GT.U32.AND P1, PT, R9, R2, PT ;  /* 0x000000020900720c */ /* 0x000fe20003f24070 */
[----:B------:R-:W-:Y:S01]  /*02c0*/  UIMAD UR6, UR20, UR9, UR5 ;  /* 0x00000009140672a4 */ /* 0x000fe2000f8e0205 */
[----:B------:R-:W2:Y:S11]  /*02d0*/  LDCU.64 UR8, c[0x0][0x3b0] ;  /* 0x00007600ff0877ac */ /* 0x000eb60008000a00 */
[----:B------:R-:W-:-:S04]  /*02e0*/  @!P1 IADD3 R2, PT, PT, R2, -R9, RZ ;  /* 0x8000000902029210 */ /* 0x000fc80007ffe0ff */
[----:B------:R-:W-:Y:S02]  /*02f0*/  ISETP.GE.U32.AND P0, PT, R2, R9, PT ;  /* 0x000000090200720c */ /* 0x000fe40003f06070 */
[----:B------:R-:W-:Y:S02]  /*0300*/  @!P1 IADD3 R7, PT, PT, R7, 0x1, RZ ;  /* 0x0000000107079810 */ /* 0x000fe40007ffe0ff */
[----:B----4-:R-:W-:Y:S02]  /*0310*/  LOP3.LUT R4, R39, R10, RZ, 0x3c, !PT ;  /* 0x0000000a27047212 */ /* 0x010fe400078e3cff */
[----:B------:R-:W-:Y:S02]  /*0320*/  MOV R2, UR4 ;  /* 0x0000000400027c02 */ /* 0x000fe40008000f00 */
[----:B------:R-:W-:Y:S01]  /*0330*/  MOV R3, UR5 ;  /* 0x0000000500037c02 */ /* 0x000fe20008000f00 */
[----:B------:R-:W-:Y:S01]  /*0340*/  UIMAD.WIDE.U32 UR4, UR20, UR12, URZ ;  /* 0x0000000c140472a5 */ /* 0x000fe2000f8e00ff */
[----:B------:R-:W-:-:S03]  /*0350*/  ISETP.GE.AND P2, PT, R4, RZ, PT ;  /* 0x000000ff0400720c */ /* 0x000fc60003f46270 */
[----:B------:R-:W-:Y:S02]  /*0360*/  @P0 IADD3 R7, PT, PT, R7, 0x1, RZ ;  /* 0x0000000107070810 */ /* 0x000fe40007ffe0ff */
[----:B------:R-:W-:Y:S02]  /*0370*/  ISETP.GE.AND P0, PT, R11, 0x1, PT ;  /* 0x000000010b00780c */ /* 0x000fe40003f06270 */
[----:B------:R-:W-:Y:S02]  /*0380*/  ISETP.NE.AND P1, PT, R10, RZ, PT ;  /* 0x000000ff0a00720c */ /* 0x000fe40003f25270 */
[----:B------:R-:W-:Y:S01]  /*0390*/  MOV R3, UR6 ;  /* 0x0000000600037c02 */ /* 0x000fe20008000f00 */
[----:B------:R-:W-:Y:S01]  /*03a0*/  UIMAD UR6, UR20, UR13, UR5 ;  /* 0x0000000d140672a4 */ /* 0x000fe2000f8e0205 */
[----:B------:R-:W-:Y:S02]  /*03b0*/  MOV R4, UR4 ;  /* 0x0000000400047c02 */ /* 0x000fe40008000f00 */
[----:B------:R-:W-:Y:S01]  /*03c0*/  MOV R5, UR5 ;  /* 0x0000000500057c02 */ /* 0x000fe20008000f00 */
[----:B--2---:R-:W-:Y:S01]  /*03d0*/  UIMAD.WIDE.U32 UR4, UR20, UR8, URZ ;  /* 0x00000008140472a5 */ /* 0x004fe2000f8e00ff */
[----:B------:R-:W-:Y:S01]  /*03e0*/  IMAD.WIDE.U32 R2, R39, UR10, R2 ;  /* 0x0000000a27027c25 */ /* 0x000fe2000f8e0002 */
[----:B------:R-:W-:-:S02]  /*03f0*/  MOV R8, R7 ;  /* 0x0000000700087202 */ /* 0x000fc40000000f00 */
[----:B------:R-:W-:Y:S01]  /*0400*/  MOV R5, UR6 ;  /* 0x0000000600057c02 */ /* 0x000fe20008000f00 */
[----:B------:R-:W-:Y:S01]  /*0410*/  IMAD R47, R39, UR11, R3 ;  /* 0x0000000b272f7c24 */ /* 0x000fe2000f8e0203 */
[----:B------:R-:W-:Y:S01]  /*0420*/  UIMAD UR8, UR20, UR9, UR5 ;  /* 0x00000009140872a4 */ /* 0x000fe2000f8e0205 */
[----:B------:R-:W-:Y:S02]  /*0430*/  @!P2 IADD3 R8, PT, PT, -R8, RZ, RZ ;  /* 0x000000ff0808a210 */ /* 0x000fe40007ffe1ff */
[----:B------:R-:W-:Y:S01]  /*0440*/  @!P1 LOP3.LUT R8, RZ, R10, RZ, 0x33, !PT ;  /* 0x0000000aff089212 */ /* 0x000fe200078e33ff */
[----:B01-3--:R-:W-:Y:S08]  /*0450*/  @!P0 EXIT ;  /* 0x000000000000894d */ /* 0x00bff00003800000 */
[----:B------:R-:W0:Y:S01]  /*0460*/  S2R R40, SR_TID.X ;  /* 0x0000000000287919 */ /* 0x000e220000002100 */
[----:B------:R-:W-:Y:S01]  /*0470*/  SHF.R.S32.HI R7, RZ, 0x1f, R8 ;  /* 0x0000001fff077819 */ /* 0x000fe20000011408 */
[----:B------:R-:W-:Y:S01]  /*0480*/  UMOV UR5, UR8 ;  /* 0x0000000800057c82 */ /* 0x000fe20008000000 */
[C---:B------:R-:W-:Y:S01]  /*0490*/  LEA R46, P0, R2.reuse, R12, 0x1 ;  /* 0x0000000c022e7211 */ /* 0x040fe200078008ff */
[----:B------:R-:W1:Y:S01]  /*04a0*/  S2R R10, SR_CgaCtaId ;  /* 0x00000000000a7919 */ /* 0x000e620000008800 */
[----:B------:R-:W2:Y:S01]  /*04b0*/  LDC.64 R20, c[0x0][0x450] ;  /* 0x00011400ff147b82 */ /* 0x000ea20000000a00 */
[----:B------:R-:W-:Y:S01]  /*04c0*/  IMAD R3, R7, R52, RZ ;  /* 0x0000003407037224 */ /* 0x000fe200078e02ff */
[----:B------:R-:W-:Y:S01]  /*04d0*/  LEA.HI.X R47, R2, R13, R47, 0x1, P0 ;  /* 0x0000000d022f7211 */ /* 0x000fe200000f0c2f */
[----:B------:R-:W-:Y:S01]  /*04e0*/  IMAD.WIDE.U32 R4, R39, UR14, R4 ;  /* 0x0000000e27047c25 */ /* 0x000fe2000f8e0004 */
[----:B------:R-:W-:Y:S01]  /*04f0*/  UIMAD.WIDE.U32 UR6, UR20, UR16, URZ ;  /* 0x00000010140672a5 */ /* 0x000fe2000f8e00ff */
[----:B------:R-:W-:Y:S01]  /*0500*/  MOV R41, 0x400 ;  /* 0x0000040000297802 */ /* 0x000fe20000000f00 */
[----:B------:R-:W3:Y:S01]  /*0510*/  LDCU.64 UR10, c[0x0][0x3a0] ;  /* 0x00007400ff0a77ac */ /* 0x000ee20008000a00 */
[----:B------:R-:W-:Y:S01]  /*0520*/  IMAD R53, R8, R53, R3 ;  /* 0x0000003508357224 */ /* 0x000fe200078e0203 */
[----:B------:R-:W-:Y:S01]  /*0530*/  LEA R48, P0, R4, R14, 0x1 ;  /* 0x0000000e04307211 */ /* 0x000fe200078008ff */
[----:B------:R-:W-:Y:S01]  /*0540*/  IMAD.WIDE.U32 R2, R8, R52, UR4 ;  /* 0x0000000408027e25 */ /* 0x000fe2000f8e0034 */
[----:B------:R-:W4:Y:S01]  /*0550*/  LDCU UR4, c[0x0][0x38c] ;  /* 0x00007180ff0477ac */ /* 0x000f220008000800 */
[----:B------:R-:W-:-:S02]  /*0560*/  MOV R44, RZ ;  /* 0x000000ff002c7202 */ /* 0x000fc40000000f00 */
[----:B------:R-:W-:Y:S01]  /*0570*/  IMAD R49, R39, UR15, R5 ;  /* 0x0000000f27317c24 */ /* 0x000fe2000f8e0205 */
[----:B------:R-:W-:Y:S01]  /*0580*/  UIMAD UR7, UR20, UR17, UR7 ;  /* 0x00000011140772a4 */ /* 0x000fe2000f8e0207 */
[----:B------:R-:W-:Y:S01]  /*0590*/  IMAD R5, R7, R18, RZ ;  /* 0x0000001207057224 */ /* 0x000fe200078e02ff */
[----:B------:R-:W-:Y:S02]  /*05a0*/  LEA R51, P1, R2, R16, 0x1 ;  /* 0x0000001002337211 */ /* 0x000fe400078208ff */
[----:B------:R-:W-:Y:S01]  /*05b0*/  LEA.HI.X R49, R4, R15, R49, 0x1, P0 ;  /* 0x0000000f04317211 */ /* 0x000fe200000f0c31 */
[----:B------:R-:W-:Y:S01]  /*05c0*/  IMAD R4, R22, UR20, R39 ;  /* 0x0000001416047c24 */ /* 0x000fe2000f8e0227 */
[----:B------:R-:W-:Y:S01]  /*05d0*/  IADD3 R53, PT, PT, R3, R53, RZ ;  /* 0x0000003503357210 */ /* 0x000fe20007ffe0ff */
[----:B------:R-:W-:-:S03]  /*05e0*/  IMAD.WIDE.U32 R6, R8, R18, UR6 ;  /* 0x0000000608067e25 */ /* 0x000fc6000f8e0012 */
[----:B------:R-:W-:Y:S01]  /*05f0*/  LEA.HI.X R53, R2, R17, R53, 0x1, P1 ;  /* 0x0000001102357211 */ /* 0x000fe200008f0c35 */
[----:B------:R-:W-:Y:S01]  /*0600*/  IMAD R5, R8, R19, R5 ;  /* 0x0000001308057224 */ /* 0x000fe200078e0205 */
[----:B--2---:R-:W-:Y:S01]  /*0610*/  LEA R52, P0, R6, R20, 0x1 ;  /* 0x0000001406347211 */ /* 0x004fe200078008ff */
[----:B------:R-:W-:Y:S02]  /*0620*/  IMAD R4, R4, R11, RZ ;  /* 0x0000000b04047224 */ /* 0x000fe400078e02ff */
[----:B---3--:R-:W-:Y:S01]  /*0630*/  IMAD.WIDE.U32 R2, R39, UR10, RZ ;  /* 0x0000000a27027c25 */ /* 0x008fe2000f8e00ff */
[----:B------:R-:W-:Y:S02]  /*0640*/  IADD3 R54, PT, PT, R7, R5, RZ ;  /* 0x0000000507367210 */ /* 0x000fe40007ffe0ff */
[----:B0-----:R-:W-:Y:S01]  /*0650*/  SHF.L.U32 R5, R40, 0x2, RZ ;  /* 0x0000000228057819 */ /* 0x001fe200000006ff */
[----:B----4-:R-:W-:Y:S01]  /*0660*/  IMAD R42, R4, UR4, RZ ;  /* 0x00000004042a7c24 */ /* 0x010fe2000f8e02ff */
[----:B------:R-:W-:Y:S01]  /*0670*/  SHF.L.U32 R4, R40, 0x1, RZ ;  /* 0x0000000128047819 */ /* 0x000fe200000006ff */
[----:B------:R-:W-:Y:S01]  /*0680*/  IMAD R43, R39, UR11, R3 ;  /* 0x0000000b272b7c24 */ /* 0x000fe2000f8e0203 */
[----:B------:R-:W-:Y:S01]  /*0690*/  LOP3.LUT R5, R5, 0xf80, RZ, 0xc0, !PT ;  /* 0x00000f8005057812 */ /* 0x000fe200078ec0ff */
[----:B------:R-:W0:Y:S01]  /*06a0*/  LDCU.U8 UR4, c[0x0][0x39e] ;  /* 0x000073c0ff0477ac */ /* 0x000e220008000000 */
[----:B------:R-:W-:-:S02]  /*06b0*/  LOP3.LUT R45, R4, 0x7c0, RZ, 0xc0, !PT ;  /* 0x000007c0042d7812 */ /* 0x000fc400078ec0ff */
[----:B------:R-:W-:Y:S02]  /*06c0*/  LEA.HI.X R54, R6, R21, R54, 0x1, P0 ;  /* 0x0000001506367211 */ /* 0x000fe400000f0c36 */
[----:B-1----:R-:W-:Y:S02]  /*06d0*/  LEA R41, R10, R41, 0x18 ;  /* 0x000000290a297211 */ /* 0x002fe400078ec0ff */
[--C-:B------:R-:W-:Y:S02]  /*06e0*/  LOP3.LUT R45, R45, 0x1f, R40.reuse, 0xf8, !PT ;  /* 0x0000001f2d2d7812 */ /* 0x100fe400078ef828 */
[----:B------:R-:W-:-:S07]  /*06f0*/  LOP3.LUT R50, R5, 0x1f, R40, 0xf8, !PT ;  /* 0x0000001f05327812 */ /* 0x000fce00078ef828 */
.L_x_1880:
        /* <DEDUP_REMOVED lines=75> */
.L_x_1845:
[----:B------:R-:W-:Y:S05]  /*0bb0*/  BSYNC.RECONVERGENT B0 ;  /* 0x0000000000007941 */ /* 0x000fea0003800200 */
.L_x_1844:
        /* <DEDUP_REMOVED lines=35> */
.L_x_1847:
[----:B------:R-:W-:Y:S05]  /*0df0*/  BSYNC.RECONVERGENT B0 ;  /* 0x0000000000007941 */ /* 0x000fea0003800200 */
.L_x_1846:
        /* <DEDUP_REMOVED lines=37> */
.L_x_1849:
[----:B------:R-:W-:Y:S05]  /*1050*/  BSYNC.RECONVERGENT B0 ;  /* 0x0000000000007941 */ /* 0x000fea0003800200 */
.L_x_1848:
        /* <DEDUP_REMOVED lines=35> */
.L_x_1851:
[----:B------:R-:W-:Y:S05]  /*1290*/  BSYNC.RECONVERGENT B0 ;  /* 0x0000000000007941 */ /* 0x000fea0003800200 */
.L_x_1850:
        /* <DEDUP_REMOVED lines=37> */
.L_x_1853:
[----:B------:R-:W-:Y:S05]  /*14f0*/  BSYNC.RECONVERGENT B0 ;  /* 0x0000000000007941 */ /* 0x000fea0003800200 */
.L_x_1852:
        /* <DEDUP_REMOVED lines=35> */
.L_x_1855:
[----:B------:R-:W-:Y:S05]  /*1730*/  BSYNC.RECONVERGENT B0 ;  /* 0x0000000000007941 */ /* 0x000fea0003800200 */
.L_x_1854:
        /* <DEDUP_REMOVED lines=37> */
.L_x_1857:
[----:B------:R-:W-:Y:S05]  /*1990*/  BSYNC.RECONVERGENT B0 ;  /* 0x0000000000007941 */ /* 0x000fea0003800200 */
.L_x_1856:
        /* <DEDUP_REMOVED lines=35> */
.L_x_1859:
[----:B------:R-:W-:Y:S05]  /*1bd0*/  BSYNC.RECONVERGENT B0 ;  /* 0x0000000000007941 */ /* 0x000fea0003800200 */
.L_x_1858:
        /* <DEDUP_REMOVED lines=39> */
.L_x_1861:
[----:B------:R-:W-:Y:S05]  /*1e50*/  BSYNC.RECONVERGENT B0 ;  /* 0x0000000000007941 */ /* 0x000fea0003800200 */
.L_x_1860:
        /* <DEDUP_REMOVED lines=39> */
.L_x_1863:
[----:B------:R-:W-:Y:S05]  /*20d0*/  BSYNC.RECONVERGENT B0 ;  /* 0x0000000000007941 */ /* 0x000fea0003800200 */
.L_x_1862:
        /* <DEDUP_REMOVED lines=45> */
.L_x_1865:
[----:B------:R-:W-:Y:S05]  /*23b0*/  BSYNC.RECONVERGENT B0 ;  /* 0x0000000000007941 */ /* 0x000fea0003800200 */
.L_x_1864:
        /* <DEDUP_REMOVED lines=32> */
.L_x_1867:
[----:B------:R-:W-:Y:S05]  /*25c0*/  BSYNC.RECONVERGENT B0 ;  /* 0x0000000000007941 */ /* 0x000fea0003800200 */
.L_x_1866:
        /* <DEDUP_REMOVED lines=32> */
.L_x_1869:
[----:B------:R-:W-:Y:S05]  /*27d0*/  BSYNC.RECONVERGENT B0 ;  /* 0x0000000000007941 */ /* 0x000fea0003800200 */
.L_x_1868:
        /* <DEDUP_REMOVED lines=32> */
.L_x_1871:
[----:B------:R-:W-:Y:S05]  /*29e0*/  BSYNC.RECONVERGENT B0 ;  /* 0x0000000000007941 */ /* 0x000fea0003800200 */
.L_x_1870:
        /* <DEDUP_REMOVED lines=32> */
.L_x_1873:
[----:B------:R-:W-:Y:S05]  /*2bf0*/  BSYNC.RECONVERGENT B0 ;  /* 0x0000000000007941 */ /* 0x000fea0003800200 */
.L_x_1872:
        /* <DEDUP_REMOVED lines=32> */
.L_x_1875:
[----:B------:R-:W-:Y:S05]  /*2e00*/  BSYNC.RECONVERGENT B0 ;  /* 0x0000000000007941 */ /* 0x000fea0003800200 */
.L_x_1874:
        /* <DEDUP_REMOVED lines=48> */
[----:B------:R-:W4:Y:S01]  /*3110*/  LDCU.64 UR8, c[0x0][0x3c0] ;  /* 0x00007800ff0877ac */ /* 0x000f220008000a00 */
[----:B------:R-:W0:Y:S01]  /*3120*/  LDCU.64 UR6, c[0x0][0x3a8] ;  /* 0x00007500ff0677ac */ /* 0x000e220008000a00 */
[----:B------:R-:W0:Y:S04]  /*3130*/  LDCU.64 UR10, c[0x0][0x3e0] ;  /* 0x00007c00ff0a77ac */ /* 0x000e280008000a00 */
.L_x_1879:
[----:B------:R-:W-:Y:S02]  /*3140*/  MOV R4, R2 ;  /* 0x0000000200047202 */ /* 0x000fe40000000f00 */
[----:B------:R-:W-:-:S03]  /*3150*/  MOV R5, R43 ;  /* 0x0000002b00057202 */ /* 0x000fc60000000f00 */
[----:B0-----:R-:W-:-:S04]  /*3160*/  IMAD.WIDE.U32 R4, R108, UR6, R4 ;  /* 0x000000066c047c25 */ /* 0x001fc8000f8e0004 */
[----:B------:R-:W-:Y:S01]  /*3170*/  IMAD R5, R108, UR7, R5 ;  /* 0x000000076c057c24 */ /* 0x000fe2000f8e0205 */
[----:B-1----:R-:W-:-:S04]  /*3180*/  LEA R28, P1, R4, R32, 0x3 ;  /* 0x00000020041c7211 */ /* 0x002fc800078218ff */
[----:B------:R-:W-:-:S06]  /*3190*/  LEA.HI.X R29, R4, R33, R5, 0x3, P1 ;  /* 0x00000021041d7211 */ /* 0x000fcc00008f1c05 */
[----:B------:R-:W5:Y:S01]  /*31a0*/  LDG.E.64 R28, desc[UR18][R28.64] ;  /* 0x000000121c1c7981 */ /* 0x000f62000c1e1b00 */
[----:B----4-:R-:W-:-:S04]  /*31b0*/  IMAD.WIDE.U32 R4, R108, UR8, RZ ;  /* 0x000000086c047c25 */ /* 0x010fc8000f8e00ff */
[----:B------:R-:W-:Y:S01]  /*31c0*/  IMAD R5, R108, UR9, R5 ;  /* 0x000000096c057c24 */ /* 0x000fe2000f8e0205 */
[----:B------:R-:W-:-:S04]  /*31d0*/  LEA R20, P1, R4, R51, 0x1 ;  /* 0x0000003304147211 */ /* 0x000fc800078208ff */
[----:B------:R-:W-:-:S03]  /*31e0*/  LEA.HI.X R21, R4, R53, R5, 0x1, P1 ;  /* 0x0000003504157211 */ /* 0x000fc600008f0c05 */
[----:B------:R-:W-:-:S05]  /*31f0*/  IMAD.WIDE.U32 R20, R50, 0x10, R20 ;  /* 0x0000001032147825 */ /* 0x000fca00078e0014 */
[----:B------:R-:W4:Y:S04]  /*3200*/  LDG.E.128 R4, desc[UR18][R20.64] ;  /* 0x0000001214047981 */ /* 0x000f28000c1e1d00 */
[----:B------:R-:W3:Y:S04]  /*3210*/  LDG.E.128 R8, desc[UR18][R20.64+0x200] ;  /* 0x0002001214087981 */ /* 0x000ee8000c1e1d00 */
[----:B------:R-:W2:Y:S04]  /*3220*/  LDG.E.128 R12, desc[UR18][R20.64+0x400] ;  /* 0x00040012140c7981 */ /* 0x000ea8000c1e1d00 */
[----:B------:R0:W2:Y:S01]  /*3230*/  LDG.E.128 R16, desc[UR18][R20.64+0x600] ;  /* 0x0006001214107981 */ /* 0x0000a2000c1e1d00 */
        /* <DEDUP_REMOVED lines=10> */
[C---:B------:R-:W-:Y:S01]  /*32e0*/  FMUL.FTZ R21, R31.reuse, R66 ;  /* 0x000000421f157220 */ /* 0x040fe20000410000 */
[----:B------:R-:W-:-:S06]  /*32f0*/  FMUL.FTZ R116, R31, R82 ;  /* 0x000000521f747220 */ /* 0x000fcc0000410000 */
[----:B------:R1:W-:Y:S01]  /*3300*/  MUFU.EX2 R138, R20 ;  /* 0x00000014008a7308 */ /* 0x0003e20000000800 */
[C---:B0-----:R-:W-:Y:S01]  /*3310*/  FMUL.FTZ R22, R29.reuse, R64 ;  /* 0x000000401d167220 */ /* 0x041fe20000410000 */
[----:B----4-:R0:W-:Y:S04]  /*3320*/  STS.128 [R55], R4 ;  /* 0x0000000437007388 */ /* 0x0101e80000000c00 */
[----:B---3--:R-:W-:Y:S02]  /*3330*/  STS.128 [R55+0x200], R8 ;  /* 0x0002000837007388 */ /* 0x008fe40000000c00 */
[----:B------:R-:W-:Y:S01]  /*3340*/  MUFU.SIN R26, R24 ;  /* 0x00000018001a7308 */ /* 0x000fe20000000400 */
[----:B-1----:R-:W-:Y:S01]  /*3350*/  FMUL.FTZ R20, R29, R62 ;  /* 0x0000003e1d147220 */ /* 0x002fe20000410000 */
[----:B--2---:R1:W-:Y:S04]  /*3360*/  STS.128 [R55+0x400], R12 ;  /* 0x0004000c37007388 */ /* 0x0043e80000000c00 */
[----:B------:R-:W-:Y:S02]  /*3370*/  STS.128 [R55+0x600], R16 ;  /* 0x0006001037007388 */ /* 0x000fe40000000c00 */
[----:B------:R2:W3:Y:S01]  /*3380*/  MUFU.COS R134, R24 ;  /* 0x0000001800867308 */ /* 0x0004e20000000000 */
[----:B0-----:R-:W-:-:S07]  /*3390*/  FMUL.FTZ R4, R31, R80 ;  /* 0x000000501f047220 */ /* 0x001fce0000410000 */
[----:B------:R-:W-:Y:S01]  /*33a0*/  MUFU.SIN R27, R23 ;  /* 0x00000017001b7308 */ /* 0x000fe20000000400 */
[----:B--2---:R-:W-:Y:S01]  /*33b0*/  FMUL.RZ R24, R22, 0.15915493667125701904 ;  /* 0x3e22f98316187820 */ /* 0x004fe2000040c000 */
[C---:B------:R-:W-:Y:S01]  /*33c0*/  FMUL.FTZ R22, R31.reuse, R64 ;  /* 0x000000401f167220 */ /* 0x040fe20000410000 */
[----:B-1----:R-:W-:-:S05]  /*33d0*/  FMUL.FTZ R12, R31, R84 ;  /* 0x000000541f0c7220 */ /* 0x002fca0000410000 */
[----:B------:R0:W1:Y:S01]  /*33e0*/  MUFU.COS R37, R23 ;  /* 0x0000001700257308 */ /* 0x0000620000000000 */
[C---:B---3--:R-:W-:Y:S01]  /*33f0*/  FMUL.FTZ R134, R135.reuse, R134 ;  /* 0x0000008687867220 */ /* 0x048fe20000410000 */
[----:B------:R-:W-:-:S06]  /*3400*/  FMUL.FTZ R135, R135, R26 ;  /* 0x0000001a87877220 */ /* 0x000fcc0000410000 */
[----:B------:R2:W-:Y:S01]  /*3410*/  MUFU.EX2 R141, R21 ;  /* 0x00000015008d7308 */ /* 0x0005e20000000800 */
[----:B0-----:R-:W-:Y:S01]  /*3420*/  FMUL.RZ R23, R20, 0.15915493667125701904 ;  /* 0x3e22f98314177820 */ /* 0x001fe2000040c000 */
[----:B------:R-:W-:-:S06]  /*3430*/  FMUL.FTZ R20, R31, R62 ;  /* 0x0000003e1f147220 */ /* 0x000fcc0000410000 */
[----:B------:R-:W-:Y:S01]  /*3440*/  MUFU.SIN R28, R25 ;  /* 0x00000019001c7308 */ /* 0x000fe20000000400 */
[----:B--2---:R-:W-:Y:S01]  /*3450*/  FMUL.FTZ R21, R29, R60 ;  /* 0x0000003c1d157220 */ /* 0x004fe20000410000 */
[C---:B-1----:R-:W-:Y:S01]  /*3460*/  FMUL.FTZ R136, R138.reuse, R37 ;  /* 0x000000258a887220 */ /* 0x042fe20000410000 */
[----:B------:R-:W-:-:S05]  /*3470*/  FMUL.FTZ R138, R138, R27 ;  /* 0x0000001b8a8a7220 */ /* 0x000fca0000410000 */
[----:B------:R0:W1:Y:S08]  /*3480*/  MUFU.COS R30, R25 ;  /* 0x00000019001e7308 */ /* 0x0000700000000000 */
[----:B------:R2:W-:Y:S01]  /*3490*/  MUFU.EX2 R142, R22 ;  /* 0x00000016008e7308 */ /* 0x0005e20000000800 */
[----:B0-----:R-:W-:Y:S01]  /*34a0*/  FMUL.RZ R25, R21, 0.15915493667125701904 ;  /* 0x3e22f98315197820 */ /* 0x001fe2000040c000 */
[----:B------:R-:W-:-:S06]  /*34b0*/  FMUL.FTZ R21, R31, R60 ;  /* 0x0000003c1f157220 */ /* 0x000fcc0000410000 */
[----:B------:R0:W-:Y:S01]  /*34c0*/  MUFU.EX2 R143, R20 ;  /* 0x00000014008f7308 */ /* 0x0001e20000000800 */
[----:B--2---:R-:W-:Y:S01]  /*34d0*/  FMUL.FTZ R22, R29, R58 ;  /* 0x0000003a1d167220 */ /* 0x004fe20000410000 */
[C---:B-1----:R-:W-:Y:S01]  /*34e0*/  FMUL.FTZ R137, R141.reuse, R30 ;  /* 0x0000001e8d897220 */ /* 0x042fe20000410000 */
[----:B------:R-:W-:Y:S01]  /*34f0*/  FMUL.FTZ R141, R141, R28 ;  /* 0x0000001c8d8d7220 */ /* 0x000fe20000410000 */
[-C--:B------:R-:W-:Y:S01]  /*3500*/  FMUL.FTZ R30, R29, R86.reuse ;  /* 0x000000561d1e7220 */ /* 0x080fe20000410000 */
[----:B------:R-:W-:-:S03]  /*3510*/  FMUL.FTZ R28, R31, R86 ;  /* 0x000000561f1c7220 */ /* 0x000fc60000410000 */
[----:B------:R-:W-:Y:S01]  /*3520*/  MUFU.SIN R109, R24 ;  /* 0x00000018006d7308 */ /* 0x000fe20000000400 */
[----:B0-----:R-:W-:-:S07]  /*3530*/  FMUL.FTZ R20, R29, R74 ;  /* 0x0000004a1d147220 */ /* 0x001fce0000410000 */
[----:B------:R0:W1:Y:S08]  /*3540*/  MUFU.COS R139, R24 ;  /* 0x00000018008b7308 */ /* 0x0000700000000000 */
[----:B------:R-:W-:Y:S01]  /*3550*/  MUFU.SIN R36, R23 ;  /* 0x0000001700247308 */ /* 0x000fe20000000400 */
[----:B0-----:R-:W-:Y:S01]  /*3560*/  FMUL.RZ R24, R22, 0.15915493667125701904 ;  /* 0x3e22f98316187820 */ /* 0x001fe2000040c000 */
[----:B------:R-:W-:-:S06]  /*3570*/  FMUL.FTZ R22, R31, R58 ;  /* 0x0000003a1f167220 */ /* 0x000fcc0000410000 */
[----:B------:R0:W2:Y:S01]  /*3580*/  MUFU.COS R140, R23 ;  /* 0x00000017008c7308 */ /* 0x0000a20000000000 */
[C---:B-1----:R-:W-:Y:S01]  /*3590*/  FMUL.FTZ R139, R142.reuse, R139 ;  /* 0x0000008b8e8b7220 */ /* 0x042fe20000410000 */
[----:B------:R-:W-:-:S06]  /*35a0*/  FMUL.FTZ R142, R142, R109 ;  /* 0x0000006d8e8e7220 */ /* 0x000fcc0000410000 */
[----:B------:R1:W-:Y:S01]  /*35b0*/  MUFU.EX2 R122, R21 ;  /* 0x00000015007a7308 */ /* 0x0003e20000000800 */
[----:B0-----:R-:W-:Y:S01]  /*35c0*/  FMUL.RZ R23, R20, 0.15915493667125701904 ;  /* 0x3e22f98314177820 */ /* 0x001fe2000040c000 */
[----:B------:R-:W-:-:S06]  /*35d0*/  FMUL.FTZ R20, R31, R74 ;  /* 0x0000004a1f147220 */ /* 0x000fcc0000410000 */
[----:B------:R-:W-:Y:S01]  /*35e0*/  MUFU.SIN R111, R25 ;  /* 0x00000019006f7308 */ /* 0x000fe20000000400 */
[----:B-1----:R-:W-:Y:S01]  /*35f0*/  FMUL.FTZ R21, R29, R72 ;  /* 0x000000481d157220 */ /* 0x002fe20000410000 */
[C---:B--2---:R-:W-:Y:S01]  /*3600*/  FMUL.FTZ R140, R143.reuse, R140 ;  /* 0x0000008c8f8c7220 */ /* 0x044fe20000410000 */
        /* <DEDUP_REMOVED lines=8> */
[----:B------:R-:W-:-:S05]  /*3690*/  FMUL.FTZ R122, R122, R111 ;  /* 0x0000006f7a7a7220 */ /* 0x000fca0000410000 */
        /* <DEDUP_REMOVED lines=12> */
[----:B------:R-:W0:Y:S01]  /*3760*/  MUFU.SIN R117, R25 ;  /* 0x0000001900757308 */ /* 0x000e220000000400 */
[----:B-1----:R-:W-:Y:S01]  /*3770*/  FMUL.FTZ R21, R29, R82 ;  /* 0x000000521d157220 */ /* 0x002fe20000410000 */
[C---:B--2---:R-:W-:Y:S01]  /*3780*/  FMUL.FTZ R115, R114.reuse, R115 ;  /* 0x0000007372737220 */ /* 0x044fe20000410000 */
[----:B------:R-:W-:-:S05]  /*3790*/  FMUL.FTZ R114, R114, R113 ;  /* 0x0000007172727220 */ /* 0x000fca0000410000 */
[----:B------:R1:W-:Y:S08]  /*37a0*/  MUFU.COS R119, R25 ;  /* 0x0000001900777308 */ /* 0x0003f00000000000 */
[----:B------:R-:W-:Y:S01]  /*37b0*/  MUFU.EX2 R118, R22 ;  /* 0x0000001600767308 */ /* 0x000fe20000000800 */
[----:B-1----:R-:W-:Y:S01]  /*37c0*/  FMUL.RZ R25, R21, 0.15915493667125701904 ;  /* 0x3e22f98315197820 */ /* 0x002fe2000040c000 */
[----:B0-----:R-:W-:-:S06]  /*37d0*/  FMUL.FTZ R113, R112, R117 ;  /* 0x0000007570717220 */ /* 0x001fcc0000410000 */
[----:B------:R-:W-:Y:S08]  /*37e0*/  MUFU.SIN R129, R23 ;  /* 0x0000001700817308 */ /* 0x000ff00000000400 */
[----:B------:R-:W-:Y:S08]  /*37f0*/  MUFU.COS R131, R23 ;  /* 0x0000001700837308 */ /* 0x000ff00000000000 */
[----:B------:R0:W1:Y:S01]  /*3800*/  MUFU.EX2 R120, R20 ;  /* 0x0000001400787308 */ /* 0x0000620000000800 */
[----:B------:R-:W-:-:S07]  /*3810*/  NOP ;  /* 0x0000000000007918 */ /* 0x000fce0000000000 */
[----:B------:R-:W2:Y:S01]  /*3820*/  MUFU.SIN R125, R24 ;  /* 0x00000018007d7308 */ /* 0x000ea20000000400 */
[----:B0-----:R-:W0:Y:S07]  /*3830*/  LDS.128 R20, [R107] ;  /* 0x000000006b147984 */ /* 0x001e2e0000000c00 */
[----:B------:R3:W4:Y:S01]  /*3840*/  MUFU.COS R127, R24 ;  /* 0x00000018007f7308 */ /* 0x0007220000000000 */
[----:B-1----:R-:W-:-:S07]  /*3850*/  FMUL.FTZ R111, R120, R131 ;  /* 0x00000083786f7220 */ /* 0x002fce0000410000 */
[----:B------:R-:W-:Y:S01]  /*3860*/  MUFU.SIN R133, R25 ;  /* 0x0000001900857308 */ /* 0x000fe20000000400 */
[----:B---3--:R-:W-:Y:S01]  /*3870*/  FMUL.FTZ R24, R29, R80 ;  /* 0x000000501d187220 */ /* 0x008fe20000410000 */
[----:B--2---:R-:W-:-:S03]  /*3880*/  FMUL.FTZ R110, R118, R125 ;  /* 0x0000007d766e7220 */ /* 0x004fc60000410000 */
[----:B------:R-:W-:-:S03]  /*3890*/  FMUL.RZ R128, R24, 0.15915493667125701904 ;  /* 0x3e22f98318807820 */ /* 0x000fc6000040c000 */
[----:B------:R1:W-:Y:S01]  /*38a0*/  MUFU.COS R149, R25 ;  /* 0x0000001900957308 */ /* 0x0003e20000000000 */
[----:B----4-:R-:W-:-:S07]  /*38b0*/  FMUL.FTZ R109, R118, R127 ;  /* 0x0000007f766d7220 */ /* 0x010fce0000410000 */
[----:B------:R-:W-:Y:S01]  /*38c0*/  MUFU.COS R11, R128 ;  /* 0x00000080000b7308 */ /* 0x000fe20000000000 */
[----:B-1----:R-:W-:-:S04]  /*38d0*/  IMAD.WIDE.U32 R24, R108, UR10, RZ ;  /* 0x0000000a6c187c25 */ /* 0x002fc8000f8e00ff */
[----:B------:R-:W-:Y:S01]  /*38e0*/  IMAD R5, R108, UR11, R25 ;  /* 0x0000000b6c057c24 */ /* 0x000fe2000f8e0219 */
[C---:B------:R-:W-:Y:S02]  /*38f0*/  LEA R8, P1, R24.reuse, R52, 0x1 ;  /* 0x0000003418087211 */ /* 0x040fe400078208ff */
[----:B------:R-:W1:Y:S01]  /*3900*/  MUFU.EX2 R10, R4 ;  /* 0x00000004000a7308 */ /* 0x000e620000000800 */
[--C-:B0-----:R-:W-:Y:S01]  /*3910*/  HADD2.F32 R145, -RZ, R20.reuse.H1_H1 ;  /* 0x30000014ff917230 */ /* 0x101fe20000004100 */
[----:B------:R-:W-:Y:S01]  /*3920*/  LEA.HI.X R9, R24, R54, R5, 0x1, P1 ;  /* 0x0000003618097211 */ /* 0x000fe200008f0c05 */
[----:B------:R-:W-:Y:S01]  /*3930*/  FMUL.FTZ R5, R29, R84 ;  /* 0x000000541d057220 */ /* 0x000fe20000410000 */
[----:B------:R-:W-:Y:S02]  /*3940*/  HADD2.F32 R147, -RZ, R20.H0_H0 ;  /* 0x20000014ff937230 */ /* 0x000fe40000004100 */
[----:B------:R-:W-:Y:S01]  /*3950*/  FMUL.FTZ R145, R106, R145 ;  /* 0x000000916a917220 */ /* 0x000fe20000410000 */
[----:B------:R-:W-:Y:S01]  /*3960*/  FMUL.RZ R5, R5, 0.15915493667125701904 ;  /* 0x3e22f98305057820 */ /* 0x000fe2000040c000 */
[----:B------:R-:W-:-:S02]  /*3970*/  HADD2.F32 R144, -RZ, R21.H0_H0 ;  /* 0x20000015ff907230 */ /* 0x000fc40000004100 */
[----:B------:R-:W-:Y:S01]  /*3980*/  FMUL.FTZ R147, R106, R147 ;  /* 0x000000936a937220 */ /* 0x000fe20000410000 */
[----:B------:R-:W-:Y:S01]  /*3990*/  FMUL.FTZ R14, R145, R138 ;  /* 0x0000008a910e7220 */ /* 0x000fe20000410000 */
[----:B------:R-:W-:Y:S01]  /*39a0*/  MUFU.SIN R13, R5 ;  /* 0x00000005000d7308 */ /* 0x000fe20000000400 */
[----:B------:R-:W-:Y:S02]  /*39b0*/  HADD2.F32 R146, -RZ, R21.H1_H1 ;  /* 0x30000015ff927230 */ /* 0x000fe40000004100 */
[----:B------:R-:W-:Y:S01]  /*39c0*/  FMUL.FTZ R144, R105, R144 ;  /* 0x0000009069907220 */ /* 0x000fe20000410000 */
[C---:B------:R-:W-:Y:S01]  /*39d0*/  FMUL.FTZ R16, R147.reuse, R138 ;  /* 0x0000008a93107220 */ /* 0x040fe20000410000 */
[----:B------:R-:W-:Y:S01]  /*39e0*/  FFMA.FTZ R17, R147, R136, -R14 ;  /* 0x0000008893117223 */ /* 0x000fe2000001080e */
[--C-:B------:R-:W-:Y:S02]  /*39f0*/  HADD2.F32 R150, -RZ, R22.reuse.H1_H1 ;  /* 0x30000016ff967230 */ /* 0x100fe40000004100 */
[----:B------:R-:W-:Y:S01]  /*3a00*/  FMUL.FTZ R146, R105, R146 ;  /* 0x0000009269927220 */ /* 0x000fe20000410000 */
[----:B------:R-:W-:Y:S01]  /*3a10*/  FFMA.FTZ R19, R145, R136, R16 ;  /* 0x0000008891137223 */ /* 0x000fe20000010010 */
[----:B------:R0:W-:Y:S01]  /*3a20*/  MUFU.COS R15, R5 ;  /* 0x00000005000f7308 */ /* 0x0001e20000000000 */
[----:B------:R-:W-:Y:S01]  /*3a30*/  FADD.FTZ R14, R144, R17 ;  /* 0x00000011900e7221 */ /* 0x000fe20000010000 */
[----:B------:R-:W-:-:S02]  /*3a40*/  HADD2.F32 R22, -RZ, R22.H0_H0 ;  /* 0x20000016ff167230 */ /* 0x000fc40000004100 */
[----:B------:R-:W-:Y:S01]  /*3a50*/  FADD.FTZ R16, R146, R19 ;  /* 0x0000001392107221 */ /* 0x000fe20000010000 */
[----:B------:R-:W-:Y:S01]  /*3a60*/  FMUL.FTZ R150, R103, R150 ;  /* 0x0000009667967220 */ /* 0x000fe20000410000 */
[----:B------:R-:W-:Y:S01]  /*3a70*/  FMUL.FTZ R18, R141, R14 ;  /* 0x0000000e8d127220 */ /* 0x000fe20000410000 */
[----:B------:R-:W-:Y:S01]  /*3a80*/  HADD2.F32 R152, -RZ, R23.H0_H0 ;  /* 0x20000017ff987230 */ /* 0x000fe20000004100 */
[----:B------:R2:W3:Y:S01]  /*3a90*/  MUFU.EX2 R126, R116 ;  /* 0x00000074007e7308 */ /* 0x0004e20000000800 */
[----:B0-----:R-:W0:Y:S03]  /*3aa0*/  LDS.128 R4, [R107+0x10] ;  /* 0x000010006b047984 */ /* 0x001e260000000c00 */
[----:B------:R-:W-:-:S04]  /*3ab0*/  FMUL.FTZ R152, R101, R152 ;  /* 0x0000009865987220 */ /* 0x000fc80000410000 */
[----:B------:R-:W4:Y:S01]  /*3ac0*/  MUFU.SIN R151, R128 ;  /* 0x0000008000977308 */ /* 0x000f220000000400 */
[----:B--2---:R-:W-:Y:S01]  /*3ad0*/  FMUL.FTZ R116, R112, R119 ;  /* 0x0000007770747220 */ /* 0x004fe20000410000 */
[----:B-1----:R-:W-:Y:S01]  /*3ae0*/  FMUL.FTZ R119, R10, R11 ;  /* 0x0000000b0a777220 */ /* 0x002fe20000410000 */
[-C--:B------:R-:W-:Y:S01]  /*3af0*/  FFMA.FTZ R11, R137, R16.reuse, R18 ;  /* 0x00000010890b7223 */ /* 0x080fe20000010012 */
[----:B------:R-:W-:Y:S01]  /*3b00*/  FMUL.FTZ R16, R141, R16 ;  /* 0x000000108d107220 */ /* 0x000fe20000410000 */
[----:B------:R-:W-:-:S03]  /*3b10*/  FMUL.FTZ R112, R120, R129 ;  /* 0x0000008178707220 */ /* 0x000fc60000410000 */
[----:B------:R-:W1:Y:S01]  /*3b20*/  MUFU.EX2 R12, R12 ;  /* 0x0000000c000c7308 */ /* 0x000e620000000800 */
[C---:B---3--:R-:W-:Y:S01]  /*3b30*/  FMUL.FTZ R117, R126.reuse, R149 ;  /* 0x000000957e757220 */ /* 0x048fe20000410000 */
[----:B------:R-:W-:Y:S01]  /*3b40*/  FMUL.FTZ R118, R126, R133 ;  /* 0x000000857e767220 */ /* 0x000fe20000410000 */
[----:B------:R-:W-:Y:S01]  /*3b50*/  FFMA.FTZ R16, R137, R14, -R16 ;  /* 0x0000000e89107223 */ /* 0x000fe20000010810 */
[----:B------:R-:W-:-:S04]  /*3b60*/  FMUL.RZ R132, R30, 0.15915493667125701904 ;  /* 0x3e22f9831e847820 */ /* 0x000fc8000040c000 */
[----:B------:R-:W-:Y:S01]  /*3b70*/  MUFU.EX2 R28, R28 ;  /* 0x0000001c001c7308 */ /* 0x000fe20000000800 */
[----:B----4-:R-:W-:Y:S01]  /*3b80*/  FMUL.FTZ R120, R10, R151 ;  /* 0x000000970a787220 */ /* 0x010fe20000410000 */
[----:B------:R-:W-:Y:S01]  /*3b90*/  FMUL.FTZ R151, R103, R22 ;  /* 0x0000001667977220 */ /* 0x000fe20000410000 */
[----:B------:R-:W-:-:S03]  /*3ba0*/  HADD2.F32 R10, -RZ, R23.H1_H1 ;  /* 0x30000017ff0a7230 */ /* 0x000fc60000004100 */
[----:B------:R-:W-:Y:S02]  /*3bb0*/  FADD.FTZ R16, R151, R16 ;  /* 0x0000001097107221 */ /* 0x000fe40000010000 */
[----:B------:R-:W-:Y:S01]  /*3bc0*/  FMUL.FTZ R153, R101, R10 ;  /* 0x0000000a65997220 */ /* 0x000fe20000410000 */
[----:B-1----:R-:W-:Y:S01]  /*3bd0*/  FMUL.FTZ R126, R12, R13 ;  /* 0x0000000d0c7e7220 */ /* 0x002fe20000410000 */
[----:B------:R-:W-:Y:S01]  /*3be0*/  FADD.FTZ R13, R150, R11 ;  /* 0x0000000b960d7221 */ /* 0x000fe20000010000 */
[----:B------:R-:W-:Y:S01]  /*3bf0*/  FMUL.FTZ R125, R12, R15 ;  /* 0x0000000f0c7d7220 */ /* 0x000fe20000410000 */
[-C--:B------:R-:W-:Y:S01]  /*3c00*/  FMUL.FTZ R12, R134, R138.reuse ;  /* 0x0000008a860c7220 */ /* 0x080fe20000410000 */
[----:B------:R-:W-:Y:S01]  /*3c10*/  FMUL.FTZ R11, R135, R138 ;  /* 0x0000008a870b7220 */ /* 0x000fe20000410000 */
[C---:B------:R-:W-:Y:S01]  /*3c20*/  FMUL.FTZ R14, R142.reuse, R13 ;  /* 0x0000000d8e0e7220 */ /* 0x040fe20000410000 */
[----:B------:R-:W-:Y:S01]  /*3c30*/  FMUL.FTZ R18, R142, R16 ;  /* 0x000000108e127220 */ /* 0x000fe20000410000 */
[----:B0-----:R-:W-:-:S02]  /*3c40*/  HADD2.F32 R154, -RZ, R4.H1_H1 ;  /* 0x30000004ff9a7230 */ /* 0x001fc40000004100 */
[----:B------:R-:W-:Y:S01]  /*3c50*/  FFMA.FTZ R15, R139, R16, -R14 ;  /* 0x000000108b0f7223 */ /* 0x000fe2000001080e */
[-C--:B------:R-:W-:Y:S01]  /*3c60*/  FFMA.FTZ R14, R135, R136.reuse, R12 ;  /* 0x00000088870e7223 */ /* 0x080fe2000001000c */
[----:B------:R-:W-:Y:S01]  /*3c70*/  FFMA.FTZ R12, R134, R136, -R11 ;  /* 0x00000088860c7223 */ /* 0x000fe2000001080b */
[----:B------:R-:W-:Y:S01]  /*3c80*/  FFMA.FTZ R18, R139, R13, R18 ;  /* 0x0000000d8b127223 */ /* 0x000fe20000010012 */
[----:B------:R-:W-:Y:S01]  /*3c90*/  FADD.FTZ R15, R152, R15 ;  /* 0x0000000f980f7221 */ /* 0x000fe20000010000 */
[C---:B------:R-:W-:Y:S01]  /*3ca0*/  FMUL.FTZ R16, R141.reuse, R14 ;  /* 0x0000000e8d107220 */ /* 0x040fe20000410000 */
[-C--:B------:R-:W-:Y:S01]  /*3cb0*/  FMUL.FTZ R11, R141, R12.reuse ;  /* 0x0000000c8d0b7220 */ /* 0x080fe20000410000 */
[----:B------:R-:W-:Y:S01]  /*3cc0*/  FADD.FTZ R18, R153, R18 ;  /* 0x0000001299127221 */ /* 0x000fe20000010000 */
[----:B------:R-:W-:Y:S01]  /*3cd0*/  FMUL.FTZ R13, R143, R15 ;  /* 0x0000000f8f0d7220 */ /* 0x000fe20000410000 */
[C---:B------:R-:W-:Y:S01]  /*3ce0*/  FFMA.FTZ R16, R137.reuse, R12, -R16 ;  /* 0x0000000c89107223 */ /* 0x040fe20000010810 */
[----:B------:R-:W-:Y:S01]  /*3cf0*/  FFMA.FTZ R11, R137, R14, R11 ;  /* 0x0000000e890b7223 */ /* 0x000fe2000001000b */
[----:B------:R-:W-:-:S02]  /*3d00*/  HADD2.F32 R10, -RZ, R4.H0_H0 ;  /* 0x20000004ff0a7230 */ /* 0x000fc40000004100 */
[----:B------:R-:W-:Y:S01]  /*3d10*/  FFMA.FTZ R17, R140, R18, R13 ;  /* 0x000000128c117223 */ /* 0x000fe2000001000d */
[C---:B------:R-:W-:Y:S01]  /*3d20*/  FMUL.FTZ R12, R142.reuse, R16 ;  /* 0x000000108e0c7220 */ /* 0x040fe20000410000 */
[----:B------:R-:W-:Y:S01]  /*3d30*/  FMUL.FTZ R13, R143, R18 ;  /* 0x000000128f0d7220 */ /* 0x000fe20000410000 */
        /* <DEDUP_REMOVED lines=8> */
[----:B------:R-:W-:Y:S01]  /*3dc0*/  FADD.FTZ R14, R155, R14 ;  /* 0x0000000e9b0e7221 */ /* 0x000fe20000010000 */
[----:B------:R-:W-:Y:S01]  /*3dd0*/  FMUL.FTZ R10, R122, R17 ;  /* 0x000000117a0a7220 */ /* 0x000fe20000410000 */
[-C--:B------:R-:W-:Y:S01]  /*3de0*/  FMUL.FTZ R13, R143, R4.reuse ;  /* 0x000000048f0d7220 */ /* 0x080fe20000410000 */
[----:B------:R-:W-:Y:S01]  /*3df0*/  FFMA.FTZ R36, R140, R4, -R11 ;  /* 0x000000048c247223 */ /* 0x000fe2000001080b */
[----:B------:R-:W-:-:S02]  /*3e00*/  HADD2.F32 R158, -RZ, R5.H1_H1 ;  /* 0x30000005ff9e7230 */ /* 0x000fc40000004100 */
[-C--:B------:R-:W-:Y:S01]  /*3e10*/  FMUL.FTZ R4, R122, R14.reuse ;  /* 0x0000000e7a047220 */ /* 0x080fe20000410000 */
[C---:B------:R-:W-:Y:S01]  /*3e20*/  FFMA.FTZ R14, R121.reuse, R14, -R10 ;  /* 0x0000000e790e7223 */ /* 0x040fe2000001080a */
[----:B------:R-:W-:Y:S02]  /*3e30*/  HADD2.F32 R10, -RZ, R5.H0_H0 ;  /* 0x20000005ff0a7230 */ /* 0x000fe40000004100 */
[----:B------:R-:W-:Y:S01]  /*3e40*/  FFMA.FTZ R37, R140, R12, R13 ;  /* 0x0000000c8c257223 */ /* 0x000fe2000001000d */
[----:B------:R-:W-:Y:S01]  /*3e50*/  FFMA.FTZ R17, R121, R17, R4 ;  /* 0x0000001179117223 */ /* 0x000fe20000010004 */
[----:B------:R-:W-:Y:S01]  /*3e60*/  FMUL.FTZ R158, R97, R158 ;  /* 0x0000009e619e7220 */ /* 0x000fe20000410000 */
[----:B------:R-:W-:-:S04]  /*3e70*/  IMAD.WIDE.U32 R4, R50, 0x10, R8 ;  /* 0x0000001032047825 */ /* 0x000fc800078e0008 */
[----:B------:R-:W-:Y:S01]  /*3e80*/  FMUL.FTZ R159, R97, R10 ;  /* 0x0000000a619f7220 */ /* 0x000fe20000410000 */
[----:B------:R-:W-:Y:S01]  /*3e90*/  FADD.FTZ R127, R158, R17 ;  /* 0x000000119e7f7221 */ /* 0x000fe20000010000 */
[----:B------:R-:W0:Y:S02]  /*3ea0*/  LDS.128 R8, [R107+0x20] ;  /* 0x000020006b087984 */ /* 0x000e240000000c00 */
[----:B------:R-:W-:Y:S01]  /*3eb0*/  FADD.FTZ R24, R159, R14 ;  /* 0x0000000e9f187221 */ /* 0x000fe20000010000 */
[C---:B------:R-:W-:Y:S01]  /*3ec0*/  FMUL.FTZ R25, R123.reuse, R127 ;  /* 0x0000007f7b197220 */ /* 0x040fe20000410000 */
[----:B------:R-:W-:Y:S02]  /*3ed0*/  HADD2.F32 R160, -RZ, R6.H1_H1 ;  /* 0x30000006ffa07230 */ /* 0x000fe40000004100 */
[-C--:B------:R-:W-:Y:S01]  /*3ee0*/  FMUL.FTZ R129, R123, R24.reuse ;  /* 0x000000187b817220 */ /* 0x080fe20000410000 */
[----:B------:R-:W2:Y:S01]  /*3ef0*/  LDG.E.128 R12, desc[UR18][R4.64] ;  /* 0x00000012040c7981 */ /* 0x000ea2000c1e1d00 */
[----:B------:R-:W-:-:S03]  /*3f00*/  FFMA.FTZ R128, R124, R24, -R25 ;  /* 0x000000187c807223 */ /* 0x000fc60000010819 */
[----:B------:R-:W3:Y:S01]  /*3f10*/  LDG.E.128 R24, desc[UR18][R4.64+0x600] ;  /* 0x0006001204187981 */ /* 0x000ee2000c1e1d00 */
[----:B------:R-:W-:Y:S02]  /*3f20*/  HADD2.F32 R6, -RZ, R6.H0_H0 ;  /* 0x20000006ff067230 */ /* 0x000fe40000004100 */
[----:B------:R-:W-:Y:S01]  /*3f30*/  FFMA.FTZ R129, R124, R127, R129 ;  /* 0x0000007f7c817223 */ /* 0x000fe20000010081 */
[C---:B------:R-:W-:Y:S01]  /*3f40*/  FMUL.FTZ R160, R95.reuse, R160 ;  /* 0x000000a05fa07220 */ /* 0x040fe20000410000 */
[----:B------:R-:W4:Y:S01]  /*3f50*/  LDG.E.128 R16, desc[UR18][R4.64+0x200] ;  /* 0x0002001204107981 */ /* 0x000f22000c1e1d00 */
[----:B------:R-:W-:-:S03]  /*3f60*/  FMUL.FTZ R161, R95, R6 ;  /* 0x000000065fa17220 */ /* 0x000fc60000410000 */
[----:B------:R1:W5:Y:S01]  /*3f70*/  LDG.E.128 R20, desc[UR18][R4.64+0x400] ;  /* 0x0004001204147981 */ /* 0x000362000c1e1d00 */
[----:B------:R-:W-:Y:S01]  /*3f80*/  FADD.FTZ R128, R161, R128 ;  /* 0x00000080a1807221 */ /* 0x000fe20000010000 */
[----:B------:R-:W-:Y:S01]  /*3f90*/  FMUL.FTZ R30, R122, R37 ;  /* 0x000000257a1e7220 */ /* 0x000fe20000410000 */
[----:B------:R-:W-:Y:S01]  /*3fa0*/  FADD.FTZ R129, R160, R129 ;  /* 0x00000081a0817221 */ /* 0x000fe20000010000 */
[--C-:B------:R-:W-:Y:S02]  /*3fb0*/  HADD2.F32 R156, -RZ, R7.reuse.H1_H1 ;  /* 0x30000007ff9c7230 */ /* 0x100fe40000004100 */
[----:B------:R-:W-:Y:S01]  /*3fc0*/  FMUL.FTZ R130, R114, R128 ;  /* 0x0000008072827220 */ /* 0x000fe20000410000 */
[-C--:B------:R-:W-:Y:S01]  /*3fd0*/  FFMA.FTZ R30, R121, R36.reuse, -R30 ;  /* 0x00000024791e7223 */ /* 0x080fe2000001081e */
[----:B------:R-:W-:Y:S01]  /*3fe0*/  FMUL.FTZ R36, R122, R36 ;  /* 0x000000247a247220 */ /* 0x000fe20000410000 */
[----:B------:R-:W-:Y:S01]  /*3ff0*/  FMUL.FTZ R6, R114, R129 ;  /* 0x0000008172067220 */ /* 0x000fe20000410000 */
[----:B-1----:R-:W-:-:S02]  /*4000*/  HADD2.F32 R4, -RZ, R7.H0_H0 ;  /* 0x20000007ff047230 */ /* 0x002fc40000004100 */
[----:B------:R-:W-:Y:S01]  /*4010*/  FFMA.FTZ R129, R115, R129, R130 ;  /* 0x0000008173817223 */ /* 0x000fe20000010082 */
[----:B------:R-:W-:Y:S01]  /*4020*/  FMUL.FTZ R156, R93, R156 ;  /* 0x0000009c5d9c7220 */ /* 0x000fe20000410000 */
[----:B------:R-:W1:Y:S01]  /*4030*/  MUFU.SIN R5, R132 ;  /* 0x0000008400057308 */ /* 0x000e620000000400 */
[----:B------:R-:W-:Y:S01]  /*4040*/  FFMA.FTZ R36, R121, R37, R36 ;  /* 0x0000002579247223 */ /* 0x000fe20000010024 */
[----:B------:R-:W-:Y:S01]  /*4050*/  FFMA.FTZ R6, R115, R128, -R6 ;  /* 0x0000008073067223 */ /* 0x000fe20000010806 */
[----:B------:R-:W-:Y:S01]  /*4060*/  FMUL.FTZ R157, R93, R4 ;  /* 0x000000045d9d7220 */ /* 0x000fe20000410000 */
[----:B------:R-:W-:Y:S01]  /*4070*/  FADD.FTZ R129, R156, R129 ;  /* 0x000000819c817221 */ /* 0x000fe20000010000 */
[C---:B------:R-:W-:Y:S01]  /*4080*/  FMUL.FTZ R7, R123.reuse, R36 ;  /* 0x000000247b077220 */ /* 0x040fe20000410000 */
[----:B------:R-:W-:Y:S02]  /*4090*/  FMUL.FTZ R37, R123, R30 ;  /* 0x0000001e7b257220 */ /* 0x000fe40000410000 */
[----:B------:R1:W1:Y:S01]  /*40a0*/  MUFU.COS R127, R132 ;  /* 0x00000084007f7308 */ /* 0x0002620000000000 */
[----:B------:R-:W-:Y:S01]  /*40b0*/  FADD.FTZ R6, R157, R6 ;  /* 0x000000069d067221 */ /* 0x000fe20000010000 */
[----:B------:R-:W-:Y:S01]  /*40c0*/  FMUL.FTZ R131, R113, R129 ;  /* 0x0000008171837220 */ /* 0x000fe20000410000 */
[----:B0-----:R-:W-:-:S02]  /*40d0*/  HADD2.F32 R4, -RZ, R8.H1_H1 ;  /* 0x30000008ff047230 */ /* 0x001fc40000004100 */
[C---:B------:R-:W-:Y:S01]  /*40e0*/  FFMA.FTZ R7, R124.reuse, R30, -R7 ;  /* 0x0000001e7c077223 */ /* 0x040fe20000010807 */
[----:B------:R-:W-:Y:S01]  /*40f0*/  FFMA.FTZ R37, R124, R36, R37 ;  /* 0x000000247c257223 */ /* 0x000fe20000010025 */
[----:B-1----:R-:W-:Y:S02]  /*4100*/  HADD2.F32 R132, -RZ, R8.H0_H0 ;  /* 0x20000008ff847230 */ /* 0x002fe40000004100 */
[-C--:B------:R-:W-:Y:S01]  /*4110*/  FMUL.FTZ R30, R113, R6.reuse ;  /* 0x00000006711e7220 */ /* 0x080fe20000410000 */
[----:B------:R-:W-:Y:S01]  /*4120*/  FFMA.FTZ R133, R116, R6, -R131 ;  /* 0x0000000674857223 */ /* 0x000fe20000010883 */
[C---:B------:R-:W-:Y:S01]  /*4130*/  FMUL.FTZ R131, R91.reuse, R4 ;  /* 0x000000045b837220 */ /* 0x040fe20000410000 */
[----:B------:R-:W-:Y:S01]  /*4140*/  FMUL.FTZ R132, R91, R132 ;  /* 0x000000845b847220 */ /* 0x000fe20000410000 */
[----:B------:R-:W-:Y:S01]  /*4150*/  FMUL.FTZ R4, R114, R37 ;  /* 0x0000002572047220 */ /* 0x000fe20000410000 */
[----:B------:R-:W-:Y:S02]  /*4160*/  FFMA.FTZ R30, R116, R129, R30 ;  /* 0x00000081741e7223 */ /* 0x000fe4000001001e */
[----:B------:R-:W-:Y:S01]  /*4170*/  FADD.FTZ R133, R132, R133 ;  /* 0x0000008584857221 */ /* 0x000fe20000010000 */
[----:B------:R-:W-:Y:S01]  /*4180*/  FMUL.FTZ R128, R28, R5 ;  /* 0x000000051c807220 */ /* 0x000fe20000410000 */
[-C--:B------:R-:W-:Y:S01]  /*4190*/  FFMA.FTZ R8, R115, R7.reuse, -R4 ;  /* 0x0000000773087223 */ /* 0x080fe20000010804 */
[----:B------:R-:W-:Y:S01]  /*41a0*/  FADD.FTZ R30, R131, R30 ;  /* 0x0000001e831e7221 */ /* 0x000fe20000010000 */
[----:B------:R-:W-:Y:S01]  /*41b0*/  FMUL.FTZ R6, R114, R7 ;  /* 0x0000000772067220 */ /* 0x000fe20000410000 */
[----:B------:R-:W-:-:S02]  /*41c0*/  HADD2.F32 R4, -RZ, R9.H1_H1 ;  /* 0x30000009ff047230 */ /* 0x000fc40000004100 */
[----:B------:R-:W-:Y:S01]  /*41d0*/  FMUL.FTZ R5, R110, R133 ;  /* 0x000000856e057220 */ /* 0x000fe20000410000 */
[----:B------:R-:W-:Y:S01]  /*41e0*/  FMUL.FTZ R127, R28, R127 ;  /* 0x0000007f1c7f7220 */ /* 0x000fe20000410000 */
[-C--:B------:R-:W-:Y:S01]  /*41f0*/  FMUL.FTZ R28, R110, R30.reuse ;  /* 0x0000001e6e1c7220 */ /* 0x080fe20000410000 */
[----:B------:R-:W-:Y:S01]  /*4200*/  FFMA.FTZ R37, R115, R37, R6 ;  /* 0x0000002573257223 */ /* 0x000fe20000010006 */
[----:B------:R-:W-:Y:S01]  /*4210*/  FFMA.FTZ R30, R109, R30, R5 ;  /* 0x0000001e6d1e7223 */ /* 0x000fe20000010005 */
[----:B------:R-:W-:Y:S02]  /*4220*/  FMUL.FTZ R129, R89, R4 ;  /* 0x0000000459817220 */ /* 0x000fe40000410000 */
[----:B------:R-:W0:Y:S01]  /*4230*/  LDS.128 R4, [R107+0x30] ;  /* 0x000030006b047984 */ /* 0x000e220000000c00 */
[----:B------:R-:W-:Y:S02]  /*4240*/  HADD2.F32 R130, -RZ, R9.H0_H0 ;  /* 0x20000009ff827230 */ /* 0x000fe40000004100 */
[----:B------:R-:W-:Y:S01]  /*4250*/  FMUL.FTZ R9, R113, R37 ;  /* 0x0000002571097220 */ /* 0x000fe20000410000 */
[----:B------:R-:W-:Y:S01]  /*4260*/  FFMA.FTZ R133, R109, R133, -R28 ;  /* 0x000000856d857223 */ /* 0x000fe2000001081c */
[----:B------:R-:W-:Y:S01]  /*4270*/  FADD.FTZ R30, R129, R30 ;  /* 0x0000001e811e7221 */ /* 0x000fe20000010000 */
[----:B------:R-:W-:Y:S01]  /*4280*/  FMUL.FTZ R130, R89, R130 ;  /* 0x0000008259827220 */ /* 0x000fe20000410000 */
[-C--:B------:R-:W-:Y:S01]  /*4290*/  FMUL.FTZ R28, R113, R8.reuse ;  /* 0x00000008711c7220 */ /* 0x080fe20000410000 */
[----:B------:R-:W-:Y:S01]  /*42a0*/  FFMA.FTZ R9, R116, R8, -R9 ;  /* 0x0000000874097223 */ /* 0x000fe20000010809 */
[----:B------:R-:W-:Y:S01]  /*42b0*/  FMUL.FTZ R8, R112, R30 ;  /* 0x0000001e70087220 */ /* 0x000fe20000410000 */
[----:B------:R-:W-:Y:S01]  /*42c0*/  FADD.FTZ R133, R130, R133 ;  /* 0x0000008582857221 */ /* 0x000fe20000010000 */
[----:B------:R-:W-:Y:S01]  /*42d0*/  FFMA.FTZ R28, R116, R37, R28 ;  /* 0x00000025741c7223 */ /* 0x000fe2000001001c */
[----:B------:R-:W-:-:S02]  /*42e0*/  HADD2.F32 R148, -RZ, R10.H0_H0 ;  /* 0x2000000aff947230 */ /* 0x000fc40000004100 */
[-C--:B------:R-:W-:Y:S01]  /*42f0*/  FFMA.FTZ R37, R111, R133.reuse, -R8 ;  /* 0x000000856f257223 */ /* 0x080fe20000010808 */
[----:B------:R-:W-:Y:S02]  /*4300*/  HADD2.F32 R8, -RZ, R10.H1_H1 ;  /* 0x3000000aff087230 */ /* 0x000fe40000004100 */
[----:B------:R-:W-:Y:S01]  /*4310*/  FMUL.FTZ R36, R112, R133 ;  /* 0x0000008570247220 */ /* 0x000fe20000410000 */
[----:B------:R-:W-:Y:S01]  /*4320*/  FMUL.FTZ R29, R29, R88 ;  /* 0x000000581d1d7220 */ /* 0x000fe20000410000 */
[----:B------:R-:W-:Y:S01]  /*4330*/  FMUL.FTZ R148, R87, R148 ;  /* 0x0000009457947220 */ /* 0x000fe20000410000 */
[----:B------:R-:W-:Y:S01]  /*4340*/  FMUL.FTZ R31, R31, R88 ;  /* 0x000000581f1f7220 */ /* 0x000fe20000410000 */
[----:B------:R-:W-:Y:S01]  /*4350*/  FFMA.FTZ R36, R111, R30, R36 ;  /* 0x0000001e6f247223 */ /* 0x000fe20000010024 */
[----:B------:R-:W-:Y:S01]  /*4360*/  FMUL.FTZ R133, R87, R8 ;  /* 0x0000000857857220 */ /* 0x000fe20000410000 */
[----:B------:R-:W-:Y:S01]  /*4370*/  FMUL.RZ R163, R29, 0.15915493667125701904 ;  /* 0x3e22f9831da37820 */ /* 0x000fe2000040c000 */
[----:B------:R-:W-:Y:S01]  /*4380*/  FADD.FTZ R37, R148, R37 ;  /* 0x0000002594257221 */ /* 0x000fe20000010000 */
[----:B------:R-:W-:-:S02]  /*4390*/  HADD2.F32 R8, -RZ, R11.H1_H1 ;  /* 0x3000000bff087230 */ /* 0x000fc40000004100 */
[----:B------:R-:W-:Y:S01]  /*43a0*/  FADD.FTZ R29, R133, R36 ;  /* 0x00000024851d7221 */ /* 0x000fe20000010000 */
[----:B------:R-:W-:Y:S01]  /*43b0*/  MUFU.EX2 R31, R31 ;  /* 0x0000001f001f7308 */ /* 0x000fe20000000800 */
[----:B------:R-:W-:Y:S01]  /*43c0*/  FMUL.FTZ R36, R110, R9 ;  /* 0x000000096e247220 */ /* 0x000fe20000410000 */
[----:B------:R-:W-:Y:S01]  /*43d0*/  FMUL.FTZ R166, R118, R37 ;  /* 0x0000002576a67220 */ /* 0x000fe20000410000 */
[----:B------:R-:W-:Y:S01]  /*43e0*/  FMUL.FTZ R30, R110, R28 ;  /* 0x0000001c6e1e7220 */ /* 0x000fe20000410000 */
[----:B------:R-:W-:-:S04]  /*43f0*/  HADD2.F32 R162, -RZ, R11.H0_H0 ;  /* 0x2000000bffa27230 */ /* 0x000fc80000004100 */
[----:B------:R-:W1:Y:S01]  /*4400*/  MUFU.COS R10, R163 ;  /* 0x000000a3000a7308 */ /* 0x000e620000000000 */
[----:B------:R-:W-:Y:S01]  /*4410*/  FFMA.FTZ R36, R109, R28, R36 ;  /* 0x0000001c6d247223 */ /* 0x000fe20000010024 */
[-C--:B------:R-:W-:Y:S01]  /*4420*/  FMUL.FTZ R164, R118, R29.reuse ;  /* 0x0000001d76a47220 */ /* 0x080fe20000410000 */
[----:B------:R-:W-:Y:S01]  /*4430*/  FFMA.FTZ R28, R117, R29, R166 ;  /* 0x0000001d751c7223 */ /* 0x000fe200000100a6 */
[----:B------:R-:W-:Y:S01]  /*4440*/  FMUL.FTZ R149, R83, R8 ;  /* 0x0000000853957220 */ /* 0x000fe20000410000 */
[----:B------:R-:W-:Y:S01]  /*4450*/  FFMA.FTZ R30, R109, R9, -R30 ;  /* 0x000000096d1e7223 */ /* 0x000fe2000001081e */
[C---:B------:R-:W-:Y:S01]  /*4460*/  FMUL.FTZ R8, R112.reuse, R36 ;  /* 0x0000002470087220 */ /* 0x040fe20000410000 */
[----:B------:R-:W-:Y:S01]  /*4470*/  FFMA.FTZ R37, R117, R37, -R164 ;  /* 0x0000002575257223 */ /* 0x000fe200000108a4 */
[----:B------:R-:W-:Y:S01]  /*4480*/  FMUL.FTZ R162, R83, R162 ;  /* 0x000000a253a27220 */ /* 0x000fe20000410000 */
[----:B------:R-:W-:Y:S01]  /*4490*/  FADD.FTZ R28, R149, R28 ;  /* 0x0000001c951c7221 */ /* 0x000fe20000010000 */
[----:B------:R-:W-:Y:S01]  /*44a0*/  FMUL.FTZ R9, R112, R30 ;  /* 0x0000001e70097220 */ /* 0x000fe20000410000 */
[----:B0-----:R-:W-:-:S02]  /*44b0*/  HADD2.F32 R164, -RZ, R4.H1_H1 ;  /* 0x30000004ffa47230 */ /* 0x001fc40000004100 */
[C---:B------:R-:W-:Y:S01]  /*44c0*/  FFMA.FTZ R8, R111.reuse, R30, -R8 ;  /* 0x0000001e6f087223 */ /* 0x040fe20000010808 */
[----:B------:R-:W-:Y:S02]  /*44d0*/  HADD2.F32 R4, -RZ, R4.H0_H0 ;  /* 0x20000004ff047230 */ /* 0x000fe40000004100 */
[----:B------:R-:W-:Y:S01]  /*44e0*/  FADD.FTZ R37, R162, R37 ;  /* 0x00000025a2257221 */ /* 0x000fe20000010000 */
[C---:B------:R-:W-:Y:S01]  /*44f0*/  FMUL.FTZ R30, R120.reuse, R28 ;  /* 0x0000001c781e7220 */ /* 0x040fe20000410000 */
[----:B------:R-:W-:Y:S01]  /*4500*/  FFMA.FTZ R9, R111, R36, R9 ;  /* 0x000000246f097223 */ /* 0x000fe20000010009 */
[----:B------:R1:W0:Y:S01]  /*4510*/  MUFU.SIN R166, R163 ;  /* 0x000000a300a67308 */ /* 0x0002220000000400 */
[-C--:B------:R-:W-:Y:S01]  /*4520*/  FMUL.FTZ R11, R120, R37.reuse ;  /* 0x00000025780b7220 */ /* 0x080fe20000410000 */
[----:B------:R-:W-:Y:S01]  /*4530*/  FFMA.FTZ R30, R119, R37, -R30 ;  /* 0x00000025771e7223 */ /* 0x000fe2000001081e */
[C---:B------:R-:W-:Y:S01]  /*4540*/  FMUL.FTZ R165, R81.reuse, R4 ;  /* 0x0000000451a57220 */ /* 0x040fe20000410000 */
[----:B------:R-:W-:Y:S01]  /*4550*/  FMUL.FTZ R164, R81, R164 ;  /* 0x000000a451a47220 */ /* 0x000fe20000410000 */
[----:B------:R-:W-:Y:S01]  /*4560*/  FFMA.FTZ R11, R119, R28, R11 ;  /* 0x0000001c770b7223 */ /* 0x000fe2000001000b */
[----:B-1----:R-:W-:Y:S01]  /*4570*/  FMUL.FTZ R163, R31, R10 ;  /* 0x0000000a1fa37220 */ /* 0x002fe20000410000 */
[----:B------:R-:W-:Y:S01]  /*4580*/  FMUL.FTZ R10, R118, R9 ;  /* 0x00000009760a7220 */ /* 0x000fe20000410000 */
[----:B------:R-:W-:Y:S01]  /*4590*/  FADD.FTZ R30, R165, R30 ;  /* 0x0000001ea51e7221 */ /* 0x000fe20000010000 */
[----:B------:R-:W-:-:S02]  /*45a0*/  HADD2.F32 R4, -RZ, R5.H1_H1 ;  /* 0x30000005ff047230 */ /* 0x000fc40000004100 */
[CC--:B------:R-:W-:Y:S01]  /*45b0*/  FFMA.FTZ R10, R117.reuse, R8.reuse, -R10 ;  /* 0x00000008750a7223 */ /* 0x0c0fe2000001080a */
[----:B------:R-:W-:Y:S01]  /*45c0*/  FMUL.FTZ R8, R118, R8 ;  /* 0x0000000876087220 */ /* 0x000fe20000410000 */
[----:B------:R-:W-:Y:S01]  /*45d0*/  FADD.FTZ R11, R164, R11 ;  /* 0x0000000ba40b7221 */ /* 0x000fe20000010000 */
[C---:B------:R-:W-:Y:S01]  /*45e0*/  FMUL.FTZ R36, R126.reuse, R30 ;  /* 0x0000001e7e247220 */ /* 0x040fe20000410000 */
[----:B------:R-:W-:Y:S02]  /*45f0*/  HADD2.F32 R168, -RZ, R5.H0_H0 ;  /* 0x20000005ffa87230 */ /* 0x000fe40000004100 */
[----:B------:R-:W-:Y:S01]  /*4600*/  FFMA.FTZ R8, R117, R9, R8 ;  /* 0x0000000975087223 */ /* 0x000fe20000010008 */
[-C--:B------:R-:W-:Y:S01]  /*4610*/  FMUL.FTZ R28, R126, R11.reuse ;  /* 0x0000000b7e1c7220 */ /* 0x080fe20000410000 */
[----:B------:R-:W-:Y:S01]  /*4620*/  FFMA.FTZ R36, R125, R11, R36 ;  /* 0x0000000b7d247223 */ /* 0x000fe20000010024 */
[----:B------:R-:W-:Y:S01]  /*4630*/  FMUL.FTZ R167, R79, R4 ;  /* 0x000000044fa77220 */ /* 0x000fe20000410000 */
[C---:B------:R-:W-:Y:S01]  /*4640*/  FMUL.FTZ R4, R120.reuse, R8 ;  /* 0x0000000878047220 */ /* 0x040fe20000410000 */
[----:B------:R-:W-:Y:S01]  /*4650*/  FMUL.FTZ R5, R120, R10 ;  /* 0x0000000a78057220 */ /* 0x000fe20000410000 */
[----:B------:R-:W-:Y:S01]  /*4660*/  FFMA.FTZ R9, R125, R30, -R28 ;  /* 0x0000001e7d097223 */ /* 0x000fe2000001081c */
[----:B------:R-:W-:Y:S01]  /*4670*/  FMUL.FTZ R168, R79, R168 ;  /* 0x000000a84fa87220 */ /* 0x000fe20000410000 */
[----:B------:R-:W-:Y:S01]  /*4680*/  FADD.FTZ R36, R167, R36 ;  /* 0x00000024a7247221 */ /* 0x000fe20000010000 */
[C---:B------:R-:W-:Y:S01]  /*4690*/  FFMA.FTZ R10, R119.reuse, R10, -R4 ;  /* 0x0000000a770a7223 */ /* 0x040fe20000010804 */
[----:B------:R-:W-:Y:S01]  /*46a0*/  FFMA.FTZ R5, R119, R8, R5 ;  /* 0x0000000877057223 */ /* 0x000fe20000010005 */
[----:B------:R-:W-:-:S02]  /*46b0*/  HADD2.F32 R4, -RZ, R6.H0_H0 ;  /* 0x20000006ff047230 */ /* 0x000fc40000004100 */
[----:B------:R-:W-:Y:S01]  /*46c0*/  FADD.FTZ R9, R168, R9 ;  /* 0x00000009a8097221 */ /* 0x000fe20000010000 */
[C---:B------:R-:W-:Y:S01]  /*46d0*/  FMUL.FTZ R8, R128.reuse, R36 ;  /* 0x0000002480087220 */ /* 0x040fe20000410000 */
[----:B------:R-:W-:Y:S02]  /*46e0*/  HADD2.F32 R170, -RZ, R6.H1_H1 ;  /* 0x30000006ffaa7230 */ /* 0x000fe40000004100 */
[-C--:B------:R-:W-:Y:S01]  /*46f0*/  FMUL.FTZ R11, R128, R9.reuse ;  /* 0x00000009800b7220 */ /* 0x080fe20000410000 */
[----:B------:R-:W-:Y:S01]  /*4700*/  FFMA.FTZ R8, R127, R9, -R8 ;  /* 0x000000097f087223 */ /* 0x000fe20000010808 */
[----:B------:R-:W-:Y:S01]  /*4710*/  FMUL.FTZ R169, R77, R4 ;  /* 0x000000044da97220 */ /* 0x000fe20000410000 */
[C---:B------:R-:W-:Y:S01]  /*4720*/  FMUL.FTZ R6, R126.reuse, R5 ;  /* 0x000000057e067220 */ /* 0x040fe20000410000 */
[----:B0-----:R-:W-:Y:S01]  /*4730*/  FMUL.FTZ R166, R31, R166 ;  /* 0x000000a61fa67220 */ /* 0x001fe20000410000 */
[----:B------:R-:W-:Y:S01]  /*4740*/  FFMA.FTZ R11, R127, R36, R11 ;  /* 0x000000247f0b7223 */ /* 0x000fe2000001000b */
[----:B------:R-:W-:Y:S01]  /*4750*/  FMUL.FTZ R170, R77, R170 ;  /* 0x000000aa4daa7220 */ /* 0x000fe20000410000 */
[----:B------:R-:W-:Y:S01]  /*4760*/  FADD.FTZ R8, R169, R8 ;  /* 0x00000008a9087221 */ /* 0x000fe20000010000 */
[-C--:B------:R-:W-:Y:S01]  /*4770*/  FFMA.FTZ R6, R125, R10.reuse, -R6 ;  /* 0x0000000a7d067223 */ /* 0x080fe20000010806 */
[----:B------:R-:W-:Y:S01]  /*4780*/  FMUL.FTZ R10, R126, R10 ;  /* 0x0000000a7e0a7220 */ /* 0x000fe20000410000 */
[----:B------:R-:W-:-:S02]  /*4790*/  HADD2.F32 R4, -RZ, R7.H1_H1 ;  /* 0x30000007ff047230 */ /* 0x000fc40000004100 */
[----:B------:R-:W-:Y:S01]  /*47a0*/  FADD.FTZ R11, R170, R11 ;  /* 0x0000000baa0b7221 */ /* 0x000fe20000010000 */
[C---:B------:R-:W-:Y:S01]  /*47b0*/  FMUL.FTZ R28, R166.reuse, R8 ;  /* 0x00000008a61c7220 */ /* 0x040fe20000410000 */
[----:B------:R-:W-:Y:S01]  /*47c0*/  FFMA.FTZ R10, R125, R5, R10 ;  /* 0x000000057d0a7223 */ /* 0x000fe2000001000a */
[----:B------:R-:W-:Y:S02]  /*47d0*/  HADD2.F32 R172, -RZ, R7.H0_H0 ;  /* 0x20000007ffac7230 */ /* 0x000fe40000004100 */
[-C--:B------:R-:W-:Y:S01]  /*47e0*/  FMUL.FTZ R5, R166, R11.reuse ;  /* 0x0000000ba6057220 */ /* 0x080fe20000410000 */
[----:B------:R-:W-:Y:S01]  /*47f0*/  FFMA.FTZ R28, R163, R11, R28 ;  /* 0x0000000ba31c7223 */ /* 0x000fe2000001001c */
[----:B------:R-:W-:Y:S01]  /*4800*/  FMUL.FTZ R171, R75, R4 ;  /* 0x000000044bab7220 */ /* 0x000fe20000410000 */
[----:B------:R-:W-:Y:S01]  /*4810*/  FMUL.FTZ R4, R128, R10 ;  /* 0x0000000a80047220 */ /* 0x000fe20000410000 */
[----:B------:R-:W-:Y:S01]  /*4820*/  FFMA.FTZ R5, R163, R8, -R5 ;  /* 0x00000008a3057223 */ /* 0x000fe20000010805 */
[----:B------:R-:W-:Y:S01]  /*4830*/  FMUL.FTZ R172, R75, R172 ;  /* 0x000000ac4bac7220 */ /* 0x000fe20000410000 */
[----:B------:R-:W-:Y:S01]  /*4840*/  FADD.FTZ R174, R171, R28 ;  /* 0x0000001cabae7221 */ /* 0x000fe20000010000 */
[----:B------:R-:W-:-:S02]  /*4850*/  FFMA.FTZ R4, R127, R6, -R4 ;  /* 0x000000067f047223 */ /* 0x000fc40000010804 */
[----:B------:R-:W-:Y:S01]  /*4860*/  FADD.FTZ R173, R172, R5 ;  /* 0x00000005acad7221 */ /* 0x000fe20000010000 */
[----:B------:R-:W-:Y:S01]  /*4870*/  FMUL.FTZ R6, R128, R6 ;  /* 0x0000000680067220 */ /* 0x000fe20000410000 */
[----:B------:R-:W0:Y:S01]  /*4880*/  SHFL.UP PT, R9, R174, 0x1, RZ ;  /* 0x04200000ae097989 */ /* 0x000e2200000e00ff */
[C---:B------:R-:W-:Y:S02]  /*4890*/  FMUL.FTZ R8, R166.reuse, R4 ;  /* 0x00000004a6087220 */ /* 0x040fe40000410000 */
[----:B------:R-:W-:Y:S01]  /*48a0*/  FFMA.FTZ R6, R127, R10, R6 ;  /* 0x0000000a7f067223 */ /* 0x000fe20000010006 */
[----:B------:R-:W1:Y:S03]  /*48b0*/  SHFL.UP PT, R7, R173, 0x1, RZ ;  /* 0x04200000ad077989 */ /* 0x000e6600000e00ff */
[-C--:B------:R-:W-:Y:S01]  /*48c0*/  FMUL.FTZ R5, R166, R6.reuse ;  /* 0x00000006a6057220 */ /* 0x080fe20000410000 */
[----:B------:R-:W-:-:S03]  /*48d0*/  FFMA.FTZ R176, R163, R6, R8 ;  /* 0x00000006a3b07223 */ /* 0x000fc60000010008 */
[----:B------:R-:W-:Y:S02]  /*48e0*/  FFMA.FTZ R177, R163, R4, -R5 ;  /* 0x00000004a3b17223 */ /* 0x000fe40000010805 */
[----:B------:R-:W1:Y:S01]  /*48f0*/  SHFL.UP PT, R5, R176, 0x1, RZ ;  /* 0x04200000b0057989 */ /* 0x000e6200000e00ff */
[----:B------:R-:W-:-:S03]  /*4900*/  ISETP.GE.AND P1, PT, R56, 0x1, PT ;  /* 0x000000013800780c */ /* 0x000fc60003f26270 */
[----:B------:R-:W1:Y:S01]  /*4910*/  SHFL.UP PT, R4, R177, 0x1, RZ ;  /* 0x04200000b1047989 */ /* 0x000e6200000e00ff */
[-C--:B0-----:R-:W-:Y:S01]  /*4920*/  FMUL.FTZ R11, R177, R9.reuse ;  /* 0x00000009b10b7220 */ /* 0x081fe20000410000 */
[----:B------:R-:W-:-:S03]  /*4930*/  FMUL.FTZ R6, R176, R9 ;  /* 0x00000009b0067220 */ /* 0x000fc60000410000 */
[-C--:B-1----:R-:W-:Y:S01]  /*4940*/  FFMA.FTZ R11, R176, R7.reuse, R11 ;  /* 0x00000007b00b7223 */ /* 0x082fe2000001000b */
[----:B------:R-:W-:-:S04]  /*4950*/  FFMA.FTZ R6, R177, R7, -R6 ;  /* 0x00000007b1067223 */ /* 0x000fc80000010806 */
[----:B------:R-:W-:Y:S01]  /*4960*/  @P1 FADD.FTZ R174, R174, R11 ;  /* 0x0000000baeae1221 */ /* 0x000fe20000010000 */
[----:B------:R-:W-:-:S04]  /*4970*/  @P1 FADD.FTZ R173, R173, R6 ;  /* 0x00000006adad1221 */ /* 0x000fc80000010000 */
[----:B------:R-:W0:Y:S01]  /*4980*/  SHFL.UP PT, R9, R174, 0x2, RZ ;  /* 0x04400000ae097989 */ /* 0x000e2200000e00ff */
[CC--:B------:R-:W-:Y:S01]  /*4990*/  FMUL.FTZ R7, R177.reuse, R5.reuse ;  /* 0x00000005b1077220 */ /* 0x0c0fe20000410000 */
[C---:B------:R-:W-:Y:S02]  /*49a0*/  FMUL.FTZ R6, R176.reuse, R5 ;  /* 0x00000005b0067220 */ /* 0x040fe40000410000 */
[----:B------:R-:W1:Y:S01]  /*49b0*/  SHFL.UP PT, R8, R173, 0x2, RZ ;  /* 0x04400000ad087989 */ /* 0x000e6200000e00ff */
[-C--:B------:R-:W-:Y:S01]  /*49c0*/  @P1 FFMA.FTZ R176, R176, R4.reuse, R7 ;  /* 0x00000004b0b01223 */ /* 0x080fe20000010007 */
[----:B------:R-:W-:-:S04]  /*49d0*/  @P1 FFMA.FTZ R177, R177, R4, -R6 ;  /* 0x00000004b1b11223 */ /* 0x000fc80000010806 */
        /* <DEDUP_REMOVED lines=8> */
[----:B------:R-:W-:Y:S01]  /*4a60*/  @P1 FADD.FTZ R173, R173, R6 ;  /* 0x00000006adad1221 */ /* 0x000fe20000010000 */
[-C--:B------:R-:W-:Y:S01]  /*4a70*/  FMUL.FTZ R7, R177, R5.reuse ;  /* 0x00000005b1077220 */ /* 0x080fe20000410000 */
[C---:B------:R-:W-:Y:S02]  /*4a80*/  FMUL.FTZ R6, R176.reuse, R5 ;  /* 0x00000005b0067220 */ /* 0x040fe40000410000 */
[----:B------:R-:W0:Y:S01]  /*4a90*/  SHFL.UP PT, R8, R174, 0x4, RZ ;  /* 0x04800000ae087989 */ /* 0x000e2200000e00ff */
[----:B------:R-:W-:-:S03]  /*4aa0*/  @P1 FFMA.FTZ R176, R176, R4, R7 ;  /* 0x00000004b0b01223 */ /* 0x000fc60000010007 */
[----:B------:R-:W1:Y:S01]  /*4ab0*/  SHFL.UP PT, R7, R173, 0x4, RZ ;  /* 0x04800000ad077989 */ /* 0x000e6200000e00ff */
[----:B------:R-:W-:-:S03]  /*4ac0*/  @P1 FFMA.FTZ R177, R177, R4, -R6 ;  /* 0x00000004b1b11223 */ /* 0x000fc60000010806 */
[----:B------:R-:W1:Y:S01]  /*4ad0*/  SHFL.UP PT, R5, R176, 0x4, RZ ;  /* 0x04800000b0057989 */ /* 0x000e6200000e00ff */
[----:B------:R-:W-:-:S03]  /*4ae0*/  ISETP.GE.AND P1, PT, R56, 0x4, PT ;  /* 0x000000043800780c */ /* 0x000fc60003f26270 */
[----:B------:R-:W2:Y:S01]  /*4af0*/  SHFL.UP PT, R4, R177, 0x4, RZ ;  /* 0x04800000b1047989 */ /* 0x000ea200000e00ff */
[-C--:B0-----:R-:W-:Y:S01]  /*4b00*/  FMUL.FTZ R9, R177, R8.reuse ;  /* 0x00000008b1097220 */ /* 0x081fe20000410000 */
[----:B------:R-:W-:-:S03]  /*4b10*/  FMUL.FTZ R8, R176, R8 ;  /* 0x00000008b0087220 */ /* 0x000fc60000410000 */
[-C--:B-1----:R-:W-:Y:S01]  /*4b20*/  FFMA.FTZ R11, R176, R7.reuse, R9 ;  /* 0x00000007b00b7223 */ /* 0x082fe20000010009 */
[----:B------:R-:W-:-:S04]  /*4b30*/  FFMA.FTZ R8, R177, R7, -R8 ;  /* 0x00000007b1087223 */ /* 0x000fc80000010808 */
[----:B------:R-:W-:Y:S01]  /*4b40*/  @P1 FADD.FTZ R174, R174, R11 ;  /* 0x0000000baeae1221 */ /* 0x000fe20000010000 */
[-C--:B------:R-:W-:Y:S01]  /*4b50*/  FMUL.FTZ R6, R176, R5.reuse ;  /* 0x00000005b0067220 */ /* 0x080fe20000410000 */
[----:B------:R-:W-:Y:S01]  /*4b60*/  @P1 FADD.FTZ R173, R173, R8 ;  /* 0x00000008adad1221 */ /* 0x000fe20000010000 */
[C---:B------:R-:W-:Y:S02]  /*4b70*/  FMUL.FTZ R9, R177.reuse, R5 ;  /* 0x00000005b1097220 */ /* 0x040fe40000410000 */
[----:B------:R-:W0:Y:S01]  /*4b80*/  SHFL.UP PT, R7, R174, 0x8, RZ ;  /* 0x05000000ae077989 */ /* 0x000e2200000e00ff */
[----:B--2---:R-:W-:-:S03]  /*4b90*/  @P1 FFMA.FTZ R177, R177, R4, -R6 ;  /* 0x00000004b1b11223 */ /* 0x004fc60000010806 */
[----:B------:R-:W1:Y:S01]  /*4ba0*/  SHFL.UP PT, R6, R173, 0x8, RZ ;  /* 0x05000000ad067989 */ /* 0x000e6200000e00ff */
[----:B------:R-:W-:-:S05]  /*4bb0*/  @P1 FFMA.FTZ R176, R176, R4, R9 ;  /* 0x00000004b0b01223 */ /* 0x000fca0000010009 */
[----:B------:R-:W2:Y:S01]  /*4bc0*/  SHFL.UP PT, R5, R176, 0x8, RZ ;  /* 0x05000000b0057989 */ /* 0x000ea200000e00ff */
[----:B------:R-:W-:-:S03]  /*4bd0*/  ISETP.GE.AND P1, PT, R56, 0x8, PT ;  /* 0x000000083800780c */ /* 0x000fc60003f26270 */
[----:B------:R-:W3:Y:S01]  /*4be0*/  SHFL.UP PT, R4, R177, 0x8, RZ ;  /* 0x05000000b1047989 */ /* 0x000ee200000e00ff */
[-C--:B0-----:R-:W-:Y:S01]  /*4bf0*/  FMUL.FTZ R8, R176, R7.reuse ;  /* 0x00000007b0087220 */ /* 0x081fe20000410000 */
[----:B------:R-:W-:-:S03]  /*4c00*/  FMUL.FTZ R9, R177, R7 ;  /* 0x00000007b1097220 */ /* 0x000fc60000410000 */
[-C--:B-1----:R-:W-:Y:S01]  /*4c10*/  FFMA.FTZ R8, R177, R6.reuse, -R8 ;  /* 0x00000006b1087223 */ /* 0x082fe20000010808 */
[----:B------:R-:W-:-:S04]  /*4c20*/  FFMA.FTZ R9, R176, R6, R9 ;  /* 0x00000006b0097223 */ /* 0x000fc80000010009 */
[----:B------:R-:W-:Y:S02]  /*4c30*/  @P1 FADD.FTZ R173, R173, R8 ;  /* 0x00000008adad1221 */ /* 0x000fe40000010000 */
[----:B------:R-:W0:Y:S01]  /*4c40*/  S2R R8, SR_CgaCtaId ;  /* 0x0000000000087919 */ /* 0x000e220000008800 */
[-C--:B--2---:R-:W-:Y:S01]  /*4c50*/  FMUL.FTZ R7, R176, R5.reuse ;  /* 0x00000005b0077220 */ /* 0x084fe20000410000 */
[----:B------:R-:W-:Y:S01]  /*4c60*/  FMUL.FTZ R5, R177, R5 ;  /* 0x00000005b1057220 */ /* 0x000fe20000410000 */
[----:B------:R-:W-:-:S03]  /*4c70*/  @P1 FADD.FTZ R174, R174, R9 ;  /* 0x00000009aeae1221 */ /* 0x000fc60000010000 */
[-C--:B---3--:R-:W-:Y:S02]  /*4c80*/  @P1 FFMA.FTZ R176, R176, R4.reuse, R5 ;  /* 0x00000004b0b01223 */ /* 0x088fe40000010005 */
[----:B------:R-:W1:Y:S01]  /*4c90*/  SHFL.UP PT, R6, R174, 0x10, RZ ;  /* 0x06000000ae067989 */ /* 0x000e6200000e00ff */
[----:B------:R-:W-:-:S03]  /*4ca0*/  @P1 FFMA.FTZ R177, R177, R4, -R7 ;  /* 0x00000004b1b11223 */ /* 0x000fc60000010807 */
[----:B------:R-:W2:Y:S04]  /*4cb0*/  SHFL.UP PT, R4, R176, 0x10, RZ ;  /* 0x06000000b0047989 */ /* 0x000ea800000e00ff */
[----:B------:R-:W3:Y:S04]  /*4cc0*/  SHFL.UP PT, R5, R173, 0x10, RZ ;  /* 0x06000000ad057989 */ /* 0x000ee800000e00ff */
[----:B------:R2:W-:Y:S04]  /*4cd0*/  STS.128 [R55+0xe40], R24 ;  /* 0x000e401837007388 */ /* 0x0005e80000000c00 */
[----:B------:R-:W3:Y:S01]  /*4ce0*/  SHFL.UP PT, R25, R177, 0x10, RZ ;  /* 0x06000000b1197989 */ /* 0x000ee200000e00ff */
[----:B------:R-:W-:-:S02]  /*4cf0*/  MOV R28, 0x3f800000 ;  /* 0x3f800000001c7802 */ /* 0x000fc40000000f00 */
[----:B------:R-:W-:Y:S02]  /*4d00*/  CS2R R30, SRZ ;  /* 0x00000000001e7805 */ /* 0x000fe4000001ff00 */
[----:B------:R-:W-:Y:S02]  /*4d10*/  MOV R29, RZ ;  /* 0x000000ff001d7202 */ /* 0x000fe40000000f00 */
[----:B------:R-:W-:Y:S01]  /*4d20*/  LEA R175, R108, R41, 0x4 ;  /* 0x000000296caf7211 */ /* 0x000fe200078e20ff */
[----:B------:R-:W-:Y:S01]  /*4d30*/  STS.128 [R55+0x840], R12 ;  /* 0x0008400c37007388 */ /* 0x000fe20000000c00 */
[----:B------:R-:W-:-:S03]  /*4d40*/  MOV R41, 0x400 ;  /* 0x0000040000297802 */ /* 0x000fc60000000f00 */
[----:B----4-:R-:W-:Y:S01]  /*4d50*/  STS.128 [R55+0xa40], R16 ;  /* 0x000a401037007388 */ /* 0x010fe20000000c00 */
[----:B0-----:R-:W-:-:S03]  /*4d60*/  LEA R41, R8, R41, 0x18 ;  /* 0x0000002908297211 */ /* 0x001fc600078ec0ff */
[----:B-----5:R-:W-:Y:S01]  /*4d70*/  STS.128 [R55+0xc40], R20 ;  /* 0x000c401437007388 */ /* 0x020fe20000000c00 */
[----:B------:R-:W-:-:S03]  /*4d80*/  NOP ;  /* 0x0000000000007918 */ /* 0x000fc60000000000 */
[----:B------:R-:W0:Y:S01]  /*4d90*/  @P0 LDS.128 R28, [R175+0x10c0] ;  /* 0x0010c000af1c0984 */ /* 0x000e220000000c00 */
[----:B------:R-:W-:Y:S01]  /*4da0*/  ISETP.NE.AND P1, PT, R56, 0x1f, PT ;  /* 0x0000001f3800780c */ /* 0x000fe20003f25270 */
[CC--:B-1----:R-:W-:Y:S01]  /*4db0*/  FMUL.FTZ R8, R176.reuse, R6.reuse ;  /* 0x00000006b0087220 */ /* 0x0c2fe20000410000 */
[C---:B------:R-:W-:Y:S01]  /*4dc0*/  FMUL.FTZ R7, R177.reuse, R6 ;  /* 0x00000006b1077220 */ /* 0x040fe20000410000 */
[CC--:B--2---:R-:W-:Y:S01]  /*4dd0*/  FMUL.FTZ R24, R176.reuse, R4.reuse ;  /* 0x00000004b0187220 */ /* 0x0c4fe20000410000 */
[C---:B------:R-:W-:Y:S01]  /*4de0*/  FMUL.FTZ R4, R177.reuse, R4 ;  /* 0x00000004b1047220 */ /* 0x040fe20000410000 */
[CC--:B---3--:R-:W-:Y:S01]  /*4df0*/  FFMA.FTZ R8, R177.reuse, R5.reuse, -R8 ;  /* 0x00000005b1087223 */ /* 0x0c8fe20000010808 */
[C---:B------:R-:W-:Y:S01]  /*4e00*/  FFMA.FTZ R7, R176.reuse, R5, R7 ;  /* 0x00000005b0077223 */ /* 0x040fe20000010007 */
[-C--:B------:R-:W-:Y:S01]  /*4e10*/  FFMA.FTZ R24, R177, R25.reuse, -R24 ;  /* 0x00000019b1187223 */ /* 0x080fe20000010818 */
[----:B------:R-:W-:Y:S01]  /*4e20*/  FFMA.FTZ R25, R176, R25, R4 ;  /* 0x00000019b0197223 */ /* 0x000fe20000010004 */
[----:B------:R-:W-:Y:S01]  /*4e30*/  FADD.FTZ R26, R173, R8 ;  /* 0x00000008ad1a7221 */ /* 0x000fe20000010000 */
[----:B------:R-:W-:Y:S01]  /*4e40*/  FADD.FTZ R27, R174, R7 ;  /* 0x00000007ae1b7221 */ /* 0x000fe20000010000 */
[----:B------:R-:W-:Y:S04]  /*4e50*/  LDS.128 R8, [R107+0x850] ;  /* 0x000850006b087984 */ /* 0x000fe80000000c00 */
[----:B------:R-:W-:Y:S04]  /*4e60*/  LDS.128 R4, [R107+0x840] ;  /* 0x000840006b047984 */ /* 0x000fe80000000c00 */
[----:B------:R-:W-:Y:S04]  /*4e70*/  LDS.128 R12, [R107+0x860] ;  /* 0x000860006b0c7984 */ /* 0x000fe80000000c00 */
[----:B------:R-:W-:Y:S04]  /*4e80*/  LDS.128 R16, [R107+0x870] ;  /* 0x000870006b107984 */ /* 0x000fe80000000c00 */
[----:B------:R1:W-:Y:S01]  /*4e90*/  @!P1 STS.128 [R41+0x1080], R24 ;  /* 0x0010801829009388 */ /* 0x0003e20000000c00 */
[----:B------:R-:W-:Y:S01]  /*4ea0*/  BAR.SYNC.DEFER_BLOCKING 0x0 ;  /* 0x0000000000007b1d */ /* 0x000fe20000010000 */
[----:B------:R-:W-:-:S02]  /*4eb0*/  ISETP.NE.AND P2, PT, R56, RZ, PT ;  /* 0x000000ff3800720c */ /* 0x000fc40003f45270 */
[----:B------:R-:W-:-:S11]  /*4ec0*/  ISETP.NE.AND P3, PT, R40, RZ, PT ;  /* 0x000000ff2800720c */ /* 0x000fd60003f65270 */
[----:B0-----:R-:W-:Y:S04]  /*4ed0*/  @!P2 STS.128 [R41+0x10a0], R28 ;  /* 0x0010a01c2900a388 */ /* 0x001fe80000000c00 */
[----:B------:R-:W-:Y:S01]  /*4ee0*/  LDS.128 R20, [R41+0x1080] ;  /* 0x0010800029147984 */ /* 0x000fe20000000c00 */
[----:B------:R-:W-:Y:S01]  /*4ef0*/  BAR.SYNC.DEFER_BLOCKING 0x0 ;  /* 0x0000000000007b1d */ /* 0x000fe20000010000 */
[----:B------:R-:W-:-:S04]  /*4f00*/  ISETP.GE.AND P1, PT, R56, 0x10, PT ;  /* 0x000000103800780c */ /* 0x000fc80003f26270 */
[----:B------:R-:W-:Y:S02]  /*4f10*/  FSEL R176, R176, R25, !P1 ;  /* 0x00000019b0b07208 */ /* 0x000fe40004800000 */
[----:B------:R-:W-:-:S03]  /*4f20*/  FSEL R177, R177, R24, !P1 ;  /* 0x00000018b1b17208 */ /* 0x000fc60004800000 */
[----:B------:R-:W0:Y:S04]  /*4f30*/  SHFL.UP PT, R178, R176, 0x1, RZ ;  /* 0x04200000b0b27989 */ /* 0x000e2800000e00ff */
[----:B------:R-:W-:Y:S01]  /*4f40*/  @P3 LDS.64 R36, [R41+0x10a8] ;  /* 0x0010a80029243984 */ /* 0x000fe20000000a00 */
[----:B-1----:R-:W-:Y:S02]  /*4f50*/  FSEL R27, R174, R27, !P1 ;  /* 0x0000001bae1b7208 */ /* 0x002fe40004800000 */
[----:B------:R-:W-:Y:S01]  /*4f60*/  FSEL R26, R173, R26, !P1 ;  /* 0x0000001aad1a7208 */ /* 0x000fe20004800000 */
[----:B------:R-:W1:Y:S04]  /*4f70*/  SHFL.UP PT, R179, R177, 0x1, RZ ;  /* 0x04200000b1b37989 */ /* 0x000e6800000e00ff */
[----:B------:R-:W2:Y:S04]  /*4f80*/  SHFL.UP PT, R24, R27, 0x1, RZ ;  /* 0x042000001b187989 */ /* 0x000ea800000e00ff */
[----:B------:R-:W3:Y:S01]  /*4f90*/  SHFL.UP PT, R25, R26, 0x1, RZ ;  /* 0x042000001a197989 */ /* 0x000ee200000e00ff */
[----:B0-----:R-:W-:-:S02]  /*4fa0*/  @!P2 MOV R178, R29 ;  /* 0x0000001d00b2a202 */ /* 0x001fc40000000f00 */
[----:B-1----:R-:W-:Y:S02]  /*4fb0*/  @!P2 MOV R179, R28 ;  /* 0x0000001c00b3a202 */ /* 0x002fe40000000f00 */
        /* <DEDUP_REMOVED lines=46> */
[----:B------:R-:W-:Y:S02]  /*52a0*/  FMUL.FTZ R25, R21, R31 ;  /* 0x0000001f15197220 */ /* 0x000fe40000410000 */
[C---:B------:R-:W-:Y:S01]  /*52b0*/  FFMA.FTZ R26, R124.reuse, R138, -R27 ;  /* 0x0000008a7c1a7223 */ /* 0x040fe2000001081b */
[----:B------:R-:W-:Y:S01]  /*52c0*/  FFMA.FTZ R123, R124, R158, R123 ;  /* 0x0000009e7c7b7223 */ /* 0x000fe2000001007b */
[-C--:B------:R-:W-:Y:S02]  /*52d0*/  FFMA.FTZ R135, R20, R30.reuse, -R25 ;  /* 0x0000001e14877223 */ /* 0x080fe40000010819 */
[----:B------:R-:W-:Y:S01]  /*52e0*/  FADD.FTZ R161, R161, R26 ;  /* 0x0000001aa1a17221 */ /* 0x000fe20000010000 */
[----:B------:R-:W-:Y:S01]  /*52f0*/  FADD.FTZ R141, R160, R123 ;  /* 0x0000007ba08d7221 */ /* 0x000fe20000010000 */
[----:B------:R-:W-:-:S03]  /*5300*/  FMUL.FTZ R30, R21, R30 ;  /* 0x0000001e151e7220 */ /* 0x000fc60000410000 */
[C---:B------:R-:W-:Y:S01]  /*5310*/  FMUL.FTZ R26, R114.reuse, R141 ;  /* 0x0000008d721a7220 */ /* 0x040fe20000410000 */
[----:B------:R-:W-:Y:S01]  /*5320*/  FMUL.FTZ R114, R114, R161 ;  /* 0x000000a172727220 */ /* 0x000fe20000410000 */
[----:B------:R-:W-:Y:S02]  /*5330*/  FFMA.FTZ R136, R20, R31, R30 ;  /* 0x0000001f14887223 */ /* 0x000fe4000001001e */
[C---:B------:R-:W-:Y:S01]  /*5340*/  FFMA.FTZ R30, R115.reuse, R161, -R26 ;  /* 0x000000a1731e7223 */ /* 0x040fe2000001081a */
[----:B------:R-:W-:Y:S01]  /*5350*/  FFMA.FTZ R115, R115, R141, R114 ;  /* 0x0000008d73737223 */ /* 0x000fe20000010072 */
[C---:B------:R-:W-:Y:S01]  /*5360*/  FMUL.FTZ R25, R21.reuse, R29 ;  /* 0x0000001d15197220 */ /* 0x040fe20000410000 */
[-C--:B------:R-:W-:Y:S01]  /*5370*/  FMUL.FTZ R24, R21, R28.reuse ;  /* 0x0000001c15187220 */ /* 0x080fe20000410000 */
[----:B------:R-:W-:Y:S01]  /*5380*/  ISETP.NE.AND P1, PT, R40, RZ, PT ;  /* 0x000000ff2800720c */ /* 0x000fe20003f25270 */
[----:B------:R-:W-:Y:S01]  /*5390*/  FADD.FTZ R156, R156, R115 ;  /* 0x000000739c9c7221 */ /* 0x000fe20000010000 */
[----:B------:R-:W-:Y:S01]  /*53a0*/  FFMA.FTZ R28, R20, R28, -R25 ;  /* 0x0000001c141c7223 */ /* 0x000fe20000010819 */
[----:B------:R-:W-:Y:S01]  /*53b0*/  FADD.FTZ R140, R157, R30 ;  /* 0x0000001e9d8c7221 */ /* 0x000fe20000010000 */
[----:B------:R-:W-:-:S02]  /*53c0*/  HADD2.F32 R21, -RZ, R5.H0_H0 ;  /* 0x20000005ff157230 */ /* 0x000fc40000004100 */
[----:B------:R-:W-:Y:S02]  /*53d0*/  HADD2.F32 R25, -RZ, R5.H1_H1 ;  /* 0x30000005ff197230 */ /* 0x000fe40000004100 */
[C---:B------:R-:W-:Y:S01]  /*53e0*/  FMUL.FTZ R5, R113.reuse, R156 ;  /* 0x0000009c71057220 */ /* 0x040fe20000410000 */
[-C--:B------:R-:W-:Y:S01]  /*53f0*/  FMUL.FTZ R31, R113, R140.reuse ;  /* 0x0000008c711f7220 */ /* 0x080fe20000410000 */
[----:B------:R-:W-:Y:S02]  /*5400*/  FFMA.FTZ R29, R20, R29, R24 ;  /* 0x0000001d141d7223 */ /* 0x000fe40000010018 */
[C---:B------:R-:W-:Y:S01]  /*5410*/  FFMA.FTZ R5, R116.reuse, R140, -R5 ;  /* 0x0000008c74057223 */ /* 0x040fe20000010805 */
[--C-:B------:R-:W-:Y:S02]  /*5420*/  HADD2.F32 R20, -RZ, R4.reuse.H0_H0 ;  /* 0x20000004ff147230 */ /* 0x100fe40000004100 */
[----:B------:R-:W-:Y:S01]  /*5430*/  FFMA.FTZ R30, R116, R156, R31 ;  /* 0x0000009c741e7223 */ /* 0x000fe2000001001f */
[----:B------:R-:W-:-:S02]  /*5440*/  HADD2.F32 R4, -RZ, R4.H1_H1 ;  /* 0x30000004ff047230 */ /* 0x000fc40000004100 */
[----:B------:R-:W-:Y:S01]  /*5450*/  FADD.FTZ R143, R132, R5 ;  /* 0x00000005848f7221 */ /* 0x000fe20000010000 */
[--C-:B------:R-:W-:Y:S01]  /*5460*/  HADD2.F32 R24, -RZ, R6.reuse.H0_H0 ;  /* 0x20000006ff187230 */ /* 0x100fe20000004100 */
[----:B------:R-:W-:Y:S01]  /*5470*/  BSSY.RECONVERGENT B0, `(.L_x_1877) ;  /* 0x000002a000007945 */ /* 0x000fe20003800200 */
[----:B------:R-:W-:Y:S02]  /*5480*/  HADD2.F32 R27, -RZ, R6.H1_H1 ;  /* 0x30000006ff1b7230 */ /* 0x000fe40000004100 */
[----:B------:R-:W-:Y:S01]  /*5490*/  FADD.FTZ R131, R131, R30 ;  /* 0x0000001e83837221 */ /* 0x000fe20000010000 */
[--C-:B------:R-:W-:Y:S02]  /*54a0*/  HADD2.F32 R37, -RZ, R7.reuse.H0_H0 ;  /* 0x20000007ff257230 */ /* 0x100fe40000004100 */
[----:B------:R-:W-:Y:S01]  /*54b0*/  FADD.FTZ R30, R22, R135 ;  /* 0x00000087161e7221 */ /* 0x000fe20000010000 */
[----:B------:R-:W-:Y:S02]  /*54c0*/  HADD2.F32 R6, -RZ, R7.H1_H1 ;  /* 0x30000007ff067230 */ /* 0x000fe40000004100 */
[----:B------:R-:W-:Y:S01]  /*54d0*/  FMUL.FTZ R137, R4, R145 ;  /* 0x0000009104897220 */ /* 0x000fe20000410000 */
[----:B------:R-:W-:-:S02]  /*54e0*/  HADD2.F32 R26, -RZ, R8.H0_H0 ;  /* 0x20000008ff1a7230 */ /* 0x000fc40000004100 */
[----:B------:R-:W-:Y:S01]  /*54f0*/  FMUL.FTZ R22, R110, R143 ;  /* 0x0000008f6e167220 */ /* 0x000fe20000410000 */
[----:B------:R-:W-:Y:S02]  /*5500*/  HADD2.F32 R7, -RZ, R9.H0_H0 ;  /* 0x20000009ff077230 */ /* 0x000fe40000004100 */
[----:B------:R-:W-:Y:S01]  /*5510*/  FADD.FTZ R31, R23, R136 ;  /* 0x00000088171f7221 */ /* 0x000fe20000010000 */
        /* <DEDUP_REMOVED lines=10> */
[----:B------:R-:W-:Y:S02]  /*55c0*/  HADD2.F32 R8, -RZ, R8.H1_H1 ;  /* 0x30000008ff087230 */ /* 0x000fe40000004100 */
[----:B------:R-:W-:Y:S02]  /*55d0*/  HADD2.F32 R9, -RZ, R9.H1_H1 ;  /* 0x30000009ff097230 */ /* 0x000fe40000004100 */
[----:B------:R-:W-:Y:S02]  /*55e0*/  HADD2.F32 R10, -RZ, R10.H1_H1 ;  /* 0x3000000aff0a7230 */ /* 0x000fe40000004100 */
[----:B------:R-:W-:Y:S02]  /*55f0*/  HADD2.F32 R11, -RZ, R11.H1_H1 ;  /* 0x3000000bff0b7230 */ /* 0x000fe40000004100 */
[----:B------:R-:W-:Y:S02]  /*5600*/  HADD2.F32 R12, -RZ, R12.H1_H1 ;  /* 0x3000000cff0c7230 */ /* 0x000fe40000004100 */
[----:B------:R-:W-:-:S02]  /*5610*/  HADD2.F32 R13, -RZ, R13.H1_H1 ;  /* 0x3000000dff0d7230 */ /* 0x000fc40000004100 */
[----:B------:R-:W-:Y:S02]  /*5620*/  HADD2.F32 R14, -RZ, R14.H1_H1 ;  /* 0x3000000eff0e7230 */ /* 0x000fe40000004100 */
[----:B------:R-:W-:Y:S02]  /*5630*/  HADD2.F32 R15, -RZ, R15.H1_H1 ;  /* 0x3000000fff0f7230 */ /* 0x000fe40000004100 */
[----:B------:R-:W-:Y:S02]  /*5640*/  HADD2.F32 R16, -RZ, R16.H1_H1 ;  /* 0x30000010ff107230 */ /* 0x000fe40000004100 */
[----:B------:R-:W-:Y:S02]  /*5650*/  HADD2.F32 R17, -RZ, R17.H1_H1 ;  /* 0x30000011ff117230 */ /* 0x000fe40000004100 */
[----:B------:R-:W-:Y:S02]  /*5660*/  HADD2.F32 R18, -RZ, R18.H1_H1 ;  /* 0x30000012ff127230 */ /* 0x000fe40000004100 */
[----:B------:R-:W-:Y:S01]  /*5670*/  HADD2.F32 R19, -RZ, R19.H1_H1 ;  /* 0x30000013ff137230 */ /* 0x000fe20000004100 */
        /* <DEDUP_REMOVED lines=9> */
.L_x_1878:
[----:B------:R-:W-:Y:S05]  /*5710*/  BSYNC.RECONVERGENT B0 ;  /* 0x0000000000007941 */ /* 0x000fea0003800200 */
.L_x_1877:
[-C--:B------:R-:W-:Y:S01]  /*5720*/  FMUL.FTZ R110, R110, R131.reuse ;  /* 0x000000836e6e7220 */ /* 0x080fe20000410000 */
[----:B------:R-:W-:Y:S01]  /*5730*/  FFMA.FTZ R22, R109, R131, R22 ;  /* 0x000000836d167223 */ /* 0x000fe20000010016 */
[----:B------:R-:W-:Y:S01]  /*5740*/  FMUL.FTZ R146, R25, R146 ;  /* 0x0000009219927220 */ /* 0x000fe20000410000 */
[----:B------:R-:W-:Y:S01]  /*5750*/  FMUL.FTZ R6, R6, R153 ;  /* 0x0000009906067220 */ /* 0x000fe20000410000 */
[----:B------:R-:W-:Y:S01]  /*5760*/  FFMA.FTZ R109, R109, R143, -R110 ;  /* 0x0000008f6d6d7223 */ /* 0x000fe2000001086e */
[----:B------:R-:W-:Y:S01]  /*5770*/  FADD.FTZ R129, R129, R22 ;  /* 0x0000001681817221 */ /* 0x000fe20000010000 */
[----:B------:R-:W-:Y:S01]  /*5780*/  FFMA.FTZ R21, R21, R144, -R146 ;  /* 0x0000009015157223 */ /* 0x000fe20000010892 */
[----:B------:R-:W-:Y:S01]  /*5790*/  FFMA.FTZ R37, R37, R152, -R6 ;  /* 0x0000009825257223 */ /* 0x000fe20000010806 */
[----:B------:R-:W-:Y:S01]  /*57a0*/  FADD.FTZ R109, R130, R109 ;  /* 0x0000006d826d7221 */ /* 0x000fe20000010000 */
[C---:B0-----:R-:W-:Y:S01]  /*57b0*/  FMUL.FTZ R4, R112.reuse, R129 ;  /* 0x0000008170047220 */ /* 0x041fe20000410000 */
[----:B------:R-:W-:Y:S01]  /*57c0*/  FFMA.FTZ R90, R21, 2, R90 ;  /* 0x40000000155a7823 */ /* 0x000fe2000001005a */
[----:B------:R-:W-:Y:S01]  /*57d0*/  FMUL.FTZ R6, R9, R158 ;  /* 0x0000009e09067220 */ /* 0x000fe20000410000 */
[-C--:B------:R-:W-:Y:S01]  /*57e0*/  FMUL.FTZ R112, R112, R109.reuse ;  /* 0x0000006d70707220 */ /* 0x080fe20000410000 */
[----:B------:R-:W-:Y:S01]  /*57f0*/  FFMA.FTZ R5, R111, R109, -R4 ;  /* 0x0000006d6f057223 */ /* 0x000fe20000010804 */
[----:B------:R-:W-:Y:S01]  /*5800*/  IADD3 R108, PT, PT, R108, 0x1, RZ ;  /* 0x000000016c6c7810 */ /* 0x000fe20007ffe0ff */
[----:B------:R-:W-:Y:S01]  /*5810*/  FFMA.FTZ R7, R7, R138, -R6 ;  /* 0x0000008a07077223 */ /* 0x000fe20000010806 */
[----:B------:R-:W-:Y:S01]  /*5820*/  FFMA.FTZ R112, R111, R129, R112 ;  /* 0x000000816f707223 */ /* 0x000fe20000010070 */
[----:B------:R-:W-:Y:S01]  /*5830*/  FADD.FTZ R21, R148, R5 ;  /* 0x0000000594157221 */ /* 0x000fe20000010000 */
[----:B------:R-:W-:Y:S01]  /*5840*/  FMUL.FTZ R5, R8, R139 ;  /* 0x0000008b08057220 */ /* 0x000fe20000410000 */
[----:B------:R-:W-:Y:S01]  /*5850*/  FMUL.FTZ R6, R13, R129 ;  /* 0x000000810d067220 */ /* 0x000fe20000410000 */
[----:B------:R-:W-:Y:S01]  /*5860*/  FADD.FTZ R133, R133, R112 ;  /* 0x0000007085857221 */ /* 0x000fe20000010000 */
[----:B------:R-:W-:Y:S01]  /*5870*/  FMUL.FTZ R4, R118, R21 ;  /* 0x0000001576047220 */ /* 0x000fe20000410000 */
[----:B------:R-:W-:Y:S01]  /*5880*/  FFMA.FTZ R26, R26, R155, -R5 ;  /* 0x0000009b1a1a7223 */ /* 0x000fe20000010805 */
[----:B------:R-:W-:Y:S01]  /*5890*/  FMUL.FTZ R5, R10, R141 ;  /* 0x0000008d0a057220 */ /* 0x000fe20000410000 */
[-C--:B------:R-:W-:Y:S01]  /*58a0*/  FMUL.FTZ R118, R118, R133.reuse ;  /* 0x0000008576767220 */ /* 0x080fe20000410000 */
[C---:B------:R-:W-:Y:S01]  /*58b0*/  FFMA.FTZ R4, R117.reuse, R133, R4 ;  /* 0x0000008575047223 */ /* 0x040fe20000010004 */
[----:B------:R-:W-:Y:S01]  /*58c0*/  ISETP.GE.AND P1, PT, R108, UR5, PT ;  /* 0x000000056c007c0c */ /* 0x000fe2000bf26270 */
[----:B------:R-:W-:Y:S01]  /*58d0*/  FFMA.FTZ R36, R36, R161, -R5 ;  /* 0x000000a124247223 */ /* 0x000fe20000010805 */
[----:B------:R-:W-:Y:S01]  /*58e0*/  FFMA.FTZ R117, R117, R21, -R118 ;  /* 0x0000001575757223 */ /* 0x000fe20000010876 */
[----:B------:R-:W-:Y:S01]  /*58f0*/  FADD.FTZ R149, R149, R4 ;  /* 0x0000000495957221 */ /* 0x000fe20000010000 */
[----:B------:R-:W-:Y:S01]  /*5900*/  FMUL.FTZ R5, R14, R133 ;  /* 0x000000850e057220 */ /* 0x000fe20000410000 */
[----:B------:R-:W-:Y:S01]  /*5910*/  FFMA.FTZ R121, R121, R109, -R6 ;  /* 0x0000006d79797223 */ /* 0x000fe20000010806 */
[----:B------:R-:W-:Y:S01]  /*5920*/  FADD.FTZ R117, R162, R117 ;  /* 0x00000075a2757221 */ /* 0x000fe20000010000 */
[----:B------:R-:W-:Y:S01]  /*5930*/  FMUL.FTZ R4, R120, R149 ;  /* 0x0000009578047220 */ /* 0x000fe20000410000 */
[----:B------:R-:W-:Y:S01]  /*5940*/  FFMA.FTZ R122, R122, R21, -R5 ;  /* 0x000000157a7a7223 */ /* 0x000fe20000010805 */
[----:B------:R-:W-:Y:S01]  /*5950*/  FMUL.FTZ R6, R15, R149 ;  /* 0x000000950f067220 */ /* 0x000fe20000410000 */
[-C--:B------:R-:W-:Y:S01]  /*5960*/  FMUL.FTZ R120, R120, R117.reuse ;  /* 0x0000007578787220 */ /* 0x080fe20000410000 */
[-C--:B------:R-:W-:Y:S01]  /*5970*/  FFMA.FTZ R4, R119, R117.reuse, -R4 ;  /* 0x0000007577047223 */ /* 0x080fe20000010804 */
[----:B------:R-:W-:Y:S01]  /*5980*/  FMUL.FTZ R27, R27, R150 ;  /* 0x000000961b1b7220 */ /* 0x000fe20000410000 */
        /* <DEDUP_REMOVED lines=8> */
[----:B------:R-:W-:Y:S01]  /*5a10*/  FFMA.FTZ R24, R24, R151, -R27 ;  /* 0x0000009718187223 */ /* 0x000fe2000001081b */
[-C--:B------:R-:W-:Y:S01]  /*5a20*/  FMUL.FTZ R126, R126, R119.reuse ;  /* 0x000000777e7e7220 */ /* 0x080fe20000410000 */
[CC--:B------:R-:W-:Y:S01]  /*5a30*/  FFMA.FTZ R4, R125.reuse, R119.reuse, R4 ;  /* 0x000000777d047223 */ /* 0x0c0fe20000010004 */
[----:B------:R-:W-:Y:S01]  /*5a40*/  FMUL.FTZ R5, R16, R119 ;  /* 0x0000007710057220 */ /* 0x000fe20000410000 */
[----:B------:R-:W-:Y:S01]  /*5a50*/  FFMA.FTZ R11, R114, R140, -R11 ;  /* 0x0000008c720b7223 */ /* 0x000fe2000001080b */
[-C--:B------:R-:W-:Y:S01]  /*5a60*/  FFMA.FTZ R125, R125, R165.reuse, -R126 ;  /* 0x000000a57d7d7223 */ /* 0x080fe2000001087e */
[----:B------:R-:W-:Y:S01]  /*5a70*/  FADD.FTZ R167, R167, R4 ;  /* 0x00000004a7a77221 */ /* 0x000fe20000010000 */
[----:B------:R-:W-:Y:S01]  /*5a80*/  FFMA.FTZ R116, R116, R165, -R5 ;  /* 0x000000a574747223 */ /* 0x000fe20000010805 */
[----:B------:R-:W-:Y:S01]  /*5a90*/  FFMA.FTZ R12, R115, R143, -R12 ;  /* 0x0000008f730c7223 */ /* 0x000fe2000001080c */
[----:B------:R-:W-:Y:S01]  /*5aa0*/  FADD.FTZ R125, R168, R125 ;  /* 0x0000007da87d7221 */ /* 0x000fe20000010000 */
[-C--:B------:R-:W-:Y:S01]  /*5ab0*/  FMUL.FTZ R4, R128, R167.reuse ;  /* 0x000000a780047220 */ /* 0x080fe20000410000 */
[----:B------:R-:W-:Y:S01]  /*5ac0*/  FMUL.FTZ R6, R17, R167 ;  /* 0x000000a711067220 */ /* 0x000fe20000410000 */
[----:B------:R-:W-:Y:S01]  /*5ad0*/  FFMA.FTZ R59, R20, 2, R59 ;  /* 0x40000000143b7823 */ /* 0x000fe2000001003b */
[-C--:B------:R-:W-:Y:S01]  /*5ae0*/  FMUL.FTZ R128, R128, R125.reuse ;  /* 0x0000007d80807220 */ /* 0x080fe20000410000 */
[-C--:B------:R-:W-:Y:S01]  /*5af0*/  FFMA.FTZ R4, R127, R125.reuse, -R4 ;  /* 0x0000007d7f047223 */ /* 0x080fe20000010804 */
[----:B------:R-:W-:Y:S01]  /*5b00*/  FFMA.FTZ R123, R123, R125, -R6 ;  /* 0x0000007d7b7b7223 */ /* 0x000fe20000010806 */
[----:B------:R-:W-:Y:S01]  /*5b10*/  FFMA.FTZ R61, R24, 2, R61 ;  /* 0x40000000183d7823 */ /* 0x000fe2000001003d */
[----:B------:R-:W-:Y:S01]  /*5b20*/  FFMA.FTZ R127, R127, R167, R128 ;  /* 0x000000a77f7f7223 */ /* 0x000fe20000010080 */
[----:B------:R-:W-:Y:S01]  /*5b30*/  FADD.FTZ R169, R169, R4 ;  /* 0x00000004a9a97221 */ /* 0x000fe20000010000 */
[----:B------:R-:W-:Y:S01]  /*5b40*/  FFMA.FTZ R92, R37, 2, R92 ;  /* 0x40000000255c7823 */ /* 0x000fe2000001005c */
[----:B------:R-:W-:Y:S01]  /*5b50*/  FFMA.FTZ R63, R26, 2, R63 ;  /* 0x400000001a3f7823 */ /* 0x000fe2000001003f */
[----:B------:R-:W-:Y:S01]  /*5b60*/  FADD.FTZ R127, R170, R127 ;  /* 0x0000007faa7f7221 */ /* 0x000fe20000010000 */
[----:B------:R-:W-:Y:S01]  /*5b70*/  FMUL.FTZ R4, R166, R169 ;  /* 0x000000a9a6047220 */ /* 0x000fe20000410000 */
[----:B------:R-:W-:Y:S01]  /*5b80*/  FFMA.FTZ R94, R7, 2, R94 ;  /* 0x40000000075e7823 */ /* 0x000fe2000001005e */
[----:B------:R-:W-:Y:S01]  /*5b90*/  FFMA.FTZ R65, R36, 2, R65 ;  /* 0x4000000024417823 */ /* 0x000fe20000010041 */
[-C--:B------:R-:W-:Y:S01]  /*5ba0*/  FMUL.FTZ R166, R166, R127.reuse ;  /* 0x0000007fa6a67220 */ /* 0x080fe20000410000 */
[-C--:B------:R-:W-:Y:S01]  /*5bb0*/  FFMA.FTZ R4, R163, R127.reuse, R4 ;  /* 0x0000007fa3047223 */ /* 0x080fe20000010004 */
[----:B------:R-:W-:Y:S01]  /*5bc0*/  FMUL.FTZ R5, R18, R127 ;  /* 0x0000007f12057220 */ /* 0x000fe20000410000 */
[----:B------:R-:W-:Y:S01]  /*5bd0*/  FFMA.FTZ R96, R11, 2, R96 ;  /* 0x400000000b607823 */ /* 0x000fe20000010060 */
[-C--:B------:R-:W-:Y:S01]  /*5be0*/  FFMA.FTZ R163, R163, R169.reuse, -R166 ;  /* 0x000000a9a3a37223 */ /* 0x080fe200000108a6 */
[----:B------:R-:W-:Y:S01]  /*5bf0*/  FADD.FTZ R4, R171, R4 ;  /* 0x00000004ab047221 */ /* 0x000fe20000010000 */
        /* <DEDUP_REMOVED lines=13> */
.L_x_1876:
        /* <DEDUP_REMOVED lines=24> */
[----:B------:R-:W-:Y:S02]  /*5e50*/  IADD3 R46, P4, PT, R46, 0x400, RZ ;  /* 0x000004002e2e7810 */ /* 0x000fe40007f9e0ff */
[----:B------:R-:W0:Y:S01]  /*5e60*/  LDS.128 R12, [R55+0x200] ;  /* 0x00020000370c7984 */ /* 0x000e220000000c00 */
[----:B------:R-:W-:Y:S01]  /*5e70*/  IMAD R5, R7, UR20, R5 ;  /* 0x0000001407057c24 */ /* 0x000fe2000f8e0205 */
[----:B------:R-:W-:Y:S02]  /*5e80*/  IADD3.X R53, PT, PT, RZ, R53, RZ, P1, !PT ;  /* 0x00000035ff357210 */ /* 0x000fe40000ffe4ff */
[----:B------:R-:W-:Y:S01]  /*5e90*/  IADD3.X R54, PT, PT, RZ, R54, RZ, P2, !PT ;  /* 0x00000036ff367210 */ /* 0x000fe200017fe4ff */
[----:B--2---:R-:W-:Y:S01]  /*5ea0*/  IMAD.WIDE.U32 R4, R39, R16, R4 ;  /* 0x0000001027047225 */ /* 0x004fe200078e0004 */
[----:B------:R-:W-:-:S02]  /*5eb0*/  IADD3.X R49, PT, PT, RZ, R49, RZ, P3, !PT ;  /* 0x00000031ff317210 */ /* 0x000fc40001ffe4ff */
[----:B------:R-:W-:Y:S01]  /*5ec0*/  IADD3.X R47, PT, PT, RZ, R47, RZ, P4, !PT ;  /* 0x0000002fff2f7210 */ /* 0x000fe200027fe4ff */
        /* <DEDUP_REMOVED lines=9> */
.L_x_1881:
        /* <DEDUP_REMOVED lines=10> */
.L_x_5044:


//--------------------- .text._Z25selective_scan_fwd_kernelI32Selective_Scan_fwd_kernel_traitsILi32ELi16ELi1ELb1ELb1ELb1ELb1EN3c104HalfENS1_7complexIfEEEEv13SSMParamsBase --------------------------
	.section	.text._Z25selective_scan_fwd_kernelI32Selective_Scan_fwd_kernel_traitsILi32ELi16ELi1ELb1ELb1ELb1ELb1EN3c104HalfENS1_7complexIfEEEEv13SSMParamsBase,"ax",@progbits
	.align	128
        .global         _Z25selective_scan_fwd_kernelI32Selective_Scan_fwd_kernel_traitsILi32ELi16ELi1ELb1ELb1ELb1ELb1EN3c104HalfENS1_7complexIfEEEEv13SSMParamsBase
        .type           _Z25selective_scan_fwd_kernelI32Selective_Scan_fwd_kernel_traitsILi32ELi16ELi1ELb1ELb1ELb1ELb1EN3c104HalfENS1_7complexIfEEEEv13SSMParamsBase,@function
        .size           _Z25selective_scan_fwd_kernelI32Selective_Scan_fwd_kernel_traitsILi32ELi16ELi1ELb1ELb1ELb1ELb1EN3c104HalfENS1_7complexIfEEEEv13SSMParamsBase,(.L_x_5045 - _Z25selective_scan_fwd_kernelI32Selective_Scan_fwd_kernel_traitsILi32ELi16ELi1ELb1ELb1ELb1ELb1EN3c104HalfENS1_7complexIfEEEEv13SSMParamsBase)
        .other          _Z25selective_scan_fwd_kernelI32Selective_Scan_fwd_kernel_traitsILi32ELi16ELi1ELb1ELb1ELb1ELb1EN3c104HalfENS1_7complexIfEEEEv13SSMParamsBase,@"STO_CUDA_ENTRY STV_DEFAULT"
_Z25selective_scan_fwd_kernelI32Selective_Scan_fwd_kernel_traitsILi32ELi16ELi1ELb1ELb1ELb1ELb1EN3c104HalfENS1_7complexIfEEEEv13SSMParamsBase:
.text._Z25selective_scan_fwd_kernelI32Selective_Scan_fwd_kernel_traitsILi32ELi16ELi1ELb1ELb1ELb1ELb1EN3c104HalfENS1_7complexIfEEEEv13SSMParamsBase:
        /* <DEDUP_REMOVED lines=72> */
[----:B------:R-:W1:Y:S01]  /*0480*/  LDC.64 R16, c[0x0][0x450] ;  /* 0x00011400ff107b82 */ /* 0x000e620000000a00 */
[C---:B------:R-:W-:Y:S01]  /*0490*/  LEA R46, P0, R2.reuse, R12, 0x1 ;  /* 0x0000000c022e7211 */ /* 0x040fe200078008ff */
[----:B------:R-:W2:Y:S01]  /*04a0*/  S2R R10, SR_CgaCtaId ;  /* 0x00000000000a7919 */ /* 0x000ea20000008800 */
[----:B------:R-:W-:Y:S01]  /*04b0*/  UMOV UR5, UR8 ;  /* 0x0000000800057c82 */ /* 0x000fe20008000000 */
[----:B------:R-:W-:Y:S01]  /*04c0*/  IMAD R3, R7, R44, RZ ;  /* 0x0000002c07037224 */ /* 0x000fe200078e02ff */
[----:B------:R-:W-:Y:S01]  /*04d0*/  LEA.HI.X R49, R2, R13, R49, 0x1, P0 ;  /* 0x0000000d02317211 */ /* 0x000fe200000f0c31 */
[----:B------:R-:W-:Y:S01]  /*04e0*/  UIMAD.WIDE.U32 UR6, UR20, UR16, URZ ;  /* 0x00000010140672a5 */ /* 0x000fe2000f8e00ff */
[----:B------:R-:W-:Y:S01]  /*04f0*/  IMAD.WIDE.U32 R4, R39, UR14, R4 ;  /* 0x0000000e27047c25 */ /* 0x000fe2000f8e0004 */
[----:B------:R-:W3:Y:S01]  /*0500*/  LDCU.64 UR10, c[0x0][0x3a0] ;  /* 0x00007400ff0a77ac */ /* 0x000ee20008000a00 */
[----:B------:R-:W-:-:S02]  /*0510*/  MOV R41, 0x400 ;  /* 0x0000040000297802 */ /* 0x000fc40000000f00 */
[C---:B------:R-:W-:Y:S01]  /*0520*/  IMAD R45, R8.reuse, R45, R3 ;  /* 0x0000002d082d7224 */ /* 0x040fe200078e0203 */
[----:B------:R-:W-:Y:S01]  /*0530*/  UIMAD UR7, UR20, UR17, UR7 ;  /* 0x00000011140772a4 */ /* 0x000fe2000f8e0207 */
[----:B------:R-:W-:Y:S01]  /*0540*/  IMAD.WIDE.U32 R2, R8, R44, UR4 ;  /* 0x0000000408027e25 */ /* 0x000fe2000f8e002c */
[----:B------:R-:W4:Y:S01]  /*0550*/  LDCU UR4, c[0x0][0x38c] ;  /* 0x00007180ff0477ac */ /* 0x000f220008000800 */
[----:B------:R-:W-:Y:S02]  /*0560*/  LEA R52, P0, R4, R52, 0x1 ;  /* 0x0000003404347211 */ /* 0x000fe400078008ff */
[----:B------:R-:W-:Y:S01]  /*0570*/  IMAD R47, R39, UR15, R5 ;  /* 0x0000000f272f7c24 */ /* 0x000fe2000f8e0205 */
[----:B------:R-:W-:Y:S01]  /*0580*/  LEA R54, P1, R2, R54, 0x1 ;  /* 0x0000003602367211 */ /* 0x000fe200078208ff */
[-C--:B------:R-:W-:Y:S01]  /*0590*/  IMAD R5, R7, R14.reuse, RZ ;  /* 0x0000000e07057224 */ /* 0x080fe200078e02ff */
[----:B------:R-:W-:Y:S01]  /*05a0*/  IADD3 R45, PT, PT, R3, R45, RZ ;  /* 0x0000002d032d7210 */ /* 0x000fe20007ffe0ff */
[----:B------:R-:W-:Y:S01]  /*05b0*/  IMAD.WIDE.U32 R6, R8, R14, UR6 ;  /* 0x0000000608067e25 */ /* 0x000fe2000f8e000e */
[----:B------:R-:W-:-:S02]  /*05c0*/  LEA.HI.X R47, R4, R53, R47, 0x1, P0 ;  /* 0x00000035042f7211 */ /* 0x000fc400000f0c2f */
[----:B------:R-:W-:Y:S01]  /*05d0*/  LEA.HI.X R45, R2, R55, R45, 0x1, P1 ;  /* 0x00000037022d7211 */ /* 0x000fe200008f0c2d */
[----:B------:R-:W-:Y:S01]  /*05e0*/  IMAD R5, R8, R15, R5 ;  /* 0x0000000f08057224 */ /* 0x000fe200078e0205 */
[----:B-1----:R-:W-:Y:S01]  /*05f0*/  LEA R44, P0, R6, R16, 0x1 ;  /* 0x00000010062c7211 */ /* 0x002fe200078008ff */
[----:B------:R-:W-:Y:S01]  /*0600*/  IMAD R4, R18, UR20, R39 ;  /* 0x0000001412047c24 */ /* 0x000fe2000f8e0227 */
[----:B------:R-:W-:Y:S01]  /*0610*/  MOV R51, RZ ;  /* 0x000000ff00337202 */ /* 0x000fe20000000f00 */
[----:B---3--:R-:W-:Y:S01]  /*0620*/  IMAD.WIDE.U32 R2, R39, UR10, RZ ;  /* 0x0000000a27027c25 */ /* 0x008fe2000f8e00ff */
[----:B------:R-:W-:-:S03]  /*0630*/  IADD3 R53, PT, PT, R7, R5, RZ ;  /* 0x0000000507357210 */ /* 0x000fc60007ffe0ff */
[----:B------:R-:W-:Y:S01]  /*0640*/  IMAD R4, R4, R11, RZ ;  /* 0x0000000b04047224 */ /* 0x000fe200078e02ff */
[----:B------:R-:W-:Y:S01]  /*0650*/  LEA.HI.X R53, R6, R17, R53, 0x1, P0 ;  /* 0x0000001106357211 */ /* 0x000fe200000f0c35 */
[----:B------:R-:W-:Y:S01]  /*0660*/  IMAD R43, R39, UR11, R3 ;  /* 0x0000000b272b7c24 */ /* 0x000fe2000f8e0203 */
[----:B0-----:R-:W-:Y:S01]  /*0670*/  SHF.L.U32 R6, R40, 0x2, RZ ;  /* 0x0000000228067819 */ /* 0x001fe200000006ff */
[----:B----4-:R-:W-:Y:S01]  /*0680*/  IMAD R42, R4, UR4, RZ ;  /* 0x00000004042a7c24 */ /* 0x010fe2000f8e02ff */
[----:B------:R-:W-:Y:S01]  /*0690*/  SHF.L.U32 R4, R40, 0x1, RZ ;  /* 0x0000000128047819 */ /* 0x000fe200000006ff */
[----:B------:R-:W0:Y:S01]  /*06a0*/  LDCU.U8 UR4, c[0x0][0x39e] ;  /* 0x000073c0ff0477ac */ /* 0x000e220008000000 */
[----:B------:R-:W-:Y:S02]  /*06b0*/  LOP3.LUT R7, R6, 0xf80, RZ, 0xc0, !PT ;  /* 0x00000f8006077812 */ /* 0x000fe400078ec0ff */
[----:B------:R-:W-:Y:S02]  /*06c0*/  LOP3.LUT R5, R4, 0x7c0, RZ, 0xc0, !PT ;  /* 0x000007c004057812 */ /* 0x000fe400078ec0ff */
[----:B--2---:R-:W-:-:S02]  /*06d0*/  LEA R41, R10, R41, 0x18 ;  /* 0x000000290a297211 */ /* 0x004fc400078ec0ff */
[--C-:B------:R-:W-:Y:S02]  /*06e0*/  LOP3.LUT R48, R5, 0x1f, R40.reuse, 0xf8, !PT ;  /* 0x0000001f05307812 */ /* 0x100fe400078ef828 */
[----:B------:R-:W-:-:S07]  /*06f0*/  LOP3.LUT R50, R7, 0x1f, R40, 0xf8, !PT ;  /* 0x0000001f07327812 */ /* 0x000fce00078ef828 */
.L_x_1918:
[----:B------:R-:W-:Y:S01]  /*0700*/  BAR.SYNC.DEFER_BLOCKING 0x0 ;  /* 0x0000000000007b1d */ /* 0x000fe20000010000 */
[----:B-1----:R-:W-:Y:S02]  /*0710*/  MOV R4, R46 ;  /* 0x0000002e00047202 */ /* 0x002fe40000000f00 */
[----:B------:R-:W-:-:S03]  /*0720*/  MOV R5, R49 ;  /* 0x0000003100057202 */ /* 0x000fc60000000f00 */
[----:B------:R-:W-:-:S05]  /*0730*/  IMAD.WIDE.U32 R12, R48, 0x10, R4 ;  /* 0x00000010300c7825 */ /* 0x000fca00078e0004 */
[----:B------:R-:W2:Y:S04]  /*0740*/  LDG.E.128 R16, desc[UR18][R12.64] ;  /* 0x000000120c107981 */ /* 0x000ea8000c1e1d00 */
[----:B------:R-:W3:Y:S01]  /*0750*/  LDG.E.128 R24, desc[UR18][R12.64+0x200] ;  /* 0x000200120c187981 */ /* 0x000ee2000c1e1d00 */
[----:B------:R-:W-:Y:S02]  /*0760*/  MOV R4, R52 ;  /* 0x0000003400047202 */ /* 0x000fe40000000f00 */
[----:B------:R-:W-:Y:S01]  /*0770*/  MOV R5, R47 ;  /* 0x0000002f00057202 */ /* 0x000fe20000000f00 */
[----:B------:R-:W1:Y:S02]  /*0780*/  S2R R58, SR_LANEID ;  /* 0x00000000003a7919 */ /* 0x000e640000000000 */
[----:B------:R-:W-:Y:S01]  /*0790*/  IMAD.WIDE.U32 R20, R48, 0x10, R4 ;  /* 0x0000001030147825 */ /* 0x000fe200078e0004 */
        /* <DEDUP_REMOVED lines=69> */
.L_x_1883:
[----:B------:R-:W-:Y:S05]  /*0bf0*/  BSYNC.RECONVERGENT B0 ;  /* 0x0000000000007941 */ /* 0x000fea0003800200 */
.L_x_1882:
        /* <DEDUP_REMOVED lines=35> */
.L_x_1885:
[----:B------:R-:W-:Y:S05]  /*0e30*/  BSYNC.RECONVERGENT B0 ;  /* 0x0000000000007941 */ /* 0x000fea0003800200 */
.L_x_1884:
        /* <DEDUP_REMOVED lines=37> */
.L_x_1887:
[----:B------:R-:W-:Y:S05]  /*1090*/  BSYNC.RECONVERGENT B0 ;  /* 0x0000000000007941 */ /* 0x000fea0003800200 */
.L_x_1886:
        /* <DEDUP_REMOVED lines=35> */
.L_x_1889:
[----:B------:R-:W-:Y:S05]  /*12d0*/  BSYNC.RECONVERGENT B0 ;  /* 0x0000000000007941 */ /* 0x000fea0003800200 */
.L_x_1888:
        /* <DEDUP_REMOVED lines=37> */
.L_x_1891:
[----:B------:R-:W-:Y:S05]  /*1530*/  BSYNC.RECONVERGENT B0 ;  /* 0x0000000000007941 */ /* 0x000fea0003800200 */
.L_x_1890:
        /* <DEDUP_REMOVED lines=35> */
.L_x_1893:
[----:B------:R-:W-:Y:S05]  /*1770*/  BSYNC.RECONVERGENT B0 ;  /* 0x0000000000007941 */ /* 0x000fea0003800200 */
.L_x_1892:
        /* <DEDUP_REMOVED lines=37> */
.L_x_1895:
[----:B------:R-:W-:Y:S05]  /*19d0*/  BSYNC.RECONVERGENT B0 ;  /* 0x0000000000007941 */ /* 0x000fea0003800200 */
.L_x_1894:
        /* <DEDUP_REMOVED lines=35> */
.L_x_1897:
[----:B------:R-:W-:Y:S05]  /*1c10*/  BSYNC.RECONVERGENT B0 ;  /* 0x0000000000007941 */ /* 0x000fea0003800200 */
.L_x_1896:
        /* <DEDUP_REMOVED lines=39> */
.L_x_1899:
[----:B------:R-:W-:Y:S05]  /*1e90*/  BSYNC.RECONVERGENT B0 ;  /* 0x0000000000007941 */ /* 0x000fea0003800200 */
.L_x_1898:
        /* <DEDUP_REMOVED lines=39> */
.L_x_1901:
[----:B------:R-:W-:Y:S05]  /*2110*/  BSYNC.RECONVERGENT B0 ;  /* 0x0000000000007941 */ /* 0x000fea0003800200 */
.L_x_1900:
        /* <DEDUP_REMOVED lines=45> */
.L_x_1903:
[----:B------:R-:W-:Y:S05]  /*23f0*/  BSYNC.RECONVERGENT B0 ;  /* 0x0000000000007941 */ /* 0x000fea0003800200 */
.L_x_1902:
        /* <DEDUP_REMOVED lines=32> */
.L_x_1905:
[----:B------:R-:W-:Y:S05]  /*2600*/  BSYNC.RECONVERGENT B0 ;  /* 0x0000000000007941 */ /* 0x000fea0003800200 */
.L_x_1904:
        /* <DEDUP_REMOVED lines=32> */
.L_x_1907:
[----:B------:R-:W-:Y:S05]  /*2810*/  BSYNC.RECONVERGENT B0 ;  /* 0x0000000000007941 */ /* 0x000fea0003800200 */
.L_x_1906:
        /* <DEDUP_REMOVED lines=32> */
.L_x_1909:
[----:B------:R-:W-:Y:S05]  /*2a20*/  BSYNC.RECONVERGENT B0 ;  /* 0x0000000000007941 */ /* 0x000fea0003800200 */
.L_x_1908:
        /* <DEDUP_REMOVED lines=32> */
.L_x_1911:
[----:B------:R-:W-:Y:S05]  /*2c30*/  BSYNC.RECONVERGENT B0 ;  /* 0x0000000000007941 */ /* 0x000fea0003800200 */
.L_x_1910:
        /* <DEDUP_REMOVED lines=32> */
.L_x_1913:
[----:B------:R-:W-:Y:S05]  /*2e40*/  BSYNC.RECONVERGENT B0 ;  /* 0x0000000000007941 */ /* 0x000fea0003800200 */
.L_x_1912:
        /* <DEDUP_REMOVED lines=51> */
.L_x_1917:
        /* <DEDUP_REMOVED lines=33> */
[C---:B-1----:R-:W-:Y:S01]  /*3390*/  FMUL.FTZ R20, R29.reuse, R64 ;  /* 0x000000401d147220 */ /* 0x042fe20000410000 */
[----:B--2---:R1:W-:Y:S04]  /*33a0*/  STS.128 [R55+0x400], R12 ;  /* 0x0004000c37007388 */ /* 0x0043e80000000c00 */
[----:B------:R-:W-:Y:S02]  /*33b0*/  STS.128 [R55+0x600], R16 ;  /* 0x0006001037007388 */ /* 0x000fe40000000c00 */
[----:B------:R2:W3:Y:S01]  /*33c0*/  MUFU.COS R134, R24 ;  /* 0x0000001800867308 */ /* 0x0004e20000000000 */
[----:B0-----:R-:W-:-:S04]  /*33d0*/  FMUL.FTZ R5, R29, R86 ;  /* 0x000000561d057220 */ /* 0x001fc80000410000 */
[----:B------:R-:W-:-:S03]  /*33e0*/  FMUL.RZ R5, R5, 0.15915493667125701904 ;  /* 0x3e22f98305057820 */ /* 0x000fc6000040c000 */
        /* <DEDUP_REMOVED lines=65> */
[----:B------:R-:W-:Y:S01]  /*3800*/  MUFU.EX2 R117, R22 ;  /* 0x0000001600757308 */ /* 0x000fe20000000800 */
[----:B0-----:R-:W-:-:S07]  /*3810*/  FMUL.RZ R25, R21, 0.15915493667125701904 ;  /* 0x3e22f98315197820 */ /* 0x001fce000040c000 */
[----:B------:R-:W-:Y:S01]  /*3820*/  MUFU.SIN R128, R23 ;  /* 0x0000001700807308 */ /* 0x000fe20000000400 */
[C---:B-1----:R-:W-:Y:S01]  /*3830*/  FMUL.FTZ R116, R113.reuse, R116 ;  /* 0x0000007471747220 */ /* 0x042fe20000410000 */
[----:B------:R-:W-:-:S06]  /*3840*/  FMUL.FTZ R113, R113, R118 ;  /* 0x0000007671717220 */ /* 0x000fcc0000410000 */
[----:B------:R-:W-:Y:S08]  /*3850*/  MUFU.COS R130, R23 ;  /* 0x0000001700827308 */ /* 0x000ff00000000000 */
[----:B------:R0:W1:Y:S01]  /*3860*/  MUFU.EX2 R119, R20 ;  /* 0x0000001400777308 */ /* 0x0000620000000800 */
[----:B------:R-:W-:-:S07]  /*3870*/  NOP ;  /* 0x0000000000007918 */ /* 0x000fce0000000000 */
[----:B------:R-:W2:Y:S01]  /*3880*/  MUFU.SIN R120, R24 ;  /* 0x0000001800787308 */ /* 0x000ea20000000400 */
[----:B0-----:R-:W0:Y:S07]  /*3890*/  LDS.128 R20, [R105] ;  /* 0x0000000069147984 */ /* 0x001e2e0000000c00 */
[----:B------:R3:W4:Y:S01]  /*38a0*/  MUFU.COS R126, R24 ;  /* 0x00000018007e7308 */ /* 0x0007220000000000 */
[C---:B-1----:R-:W-:Y:S01]  /*38b0*/  FMUL.FTZ R111, R119.reuse, R130 ;  /* 0x00000082776f7220 */ /* 0x042fe20000410000 */
[----:B------:R-:W-:-:S06]  /*38c0*/  FMUL.FTZ R112, R119, R128 ;  /* 0x0000008077707220 */ /* 0x000fcc0000410000 */
        /* <DEDUP_REMOVED lines=10> */
[----:B------:R-:W-:Y:S01]  /*3970*/  MUFU.SIN R13, R5 ;  /* 0x00000005000d7308 */ /* 0x000fe20000000400 */
[--C-:B0-----:R-:W-:Y:S01]  /*3980*/  HADD2.F32 R144, -RZ, R21.reuse.H0_H0 ;  /* 0x20000015ff907230 */ /* 0x101fe20000004100 */
[----:B------:R-:W-:Y:S01]  /*3990*/  LEA.HI.X R9, R24, R53, R4, 0x1, P1 ;  /* 0x0000003518097211 */ /* 0x000fe200008f0c04 */
[----:B------:R-:W-:Y:S01]  /*39a0*/  FMUL.FTZ R4, R31, R82 ;  /* 0x000000521f047220 */ /* 0x000fe20000410000 */
[----:B------:R-:W-:Y:S02]  /*39b0*/  HADD2.F32 R146, -RZ, R21.H1_H1 ;  /* 0x30000015ff927230 */ /* 0x000fe40000004100 */
[C---:B------:R-:W-:Y:S01]  /*39c0*/  FMUL.FTZ R144, R101.reuse, R144 ;  /* 0x0000009065907220 */ /* 0x040fe20000410000 */
[--C-:B------:R-:W-:Y:S01]  /*39d0*/  HADD2.F32 R150, -RZ, R22.reuse.H1_H1 ;  /* 0x30000016ff967230 */ /* 0x100fe20000004100 */
[----:B------:R0:W1:Y:S01]  /*39e0*/  MUFU.EX2 R10, R4 ;  /* 0x00000004000a7308 */ /* 0x0000620000000800 */
[----:B------:R-:W-:Y:S01]  /*39f0*/  FMUL.FTZ R146, R101, R146 ;  /* 0x0000009265927220 */ /* 0x000fe20000410000 */
[----:B------:R-:W-:-:S02]  /*3a00*/  HADD2.F32 R22, -RZ, R22.H0_H0 ;  /* 0x20000016ff167230 */ /* 0x000fc40000004100 */
[C---:B------:R-:W-:Y:S01]  /*3a10*/  FMUL.FTZ R150, R99.reuse, R150 ;  /* 0x0000009663967220 */ /* 0x040fe20000410000 */
[----:B------:R-:W-:Y:S02]  /*3a20*/  HADD2.F32 R152, -RZ, R23.H0_H0 ;  /* 0x20000017ff987230 */ /* 0x000fe40000004100 */
[----:B------:R-:W-:Y:S01]  /*3a30*/  FMUL.FTZ R151, R99, R22 ;  /* 0x0000001663977220 */ /* 0x000fe20000410000 */
[----:B------:R2:W-:Y:S01]  /*3a40*/  MUFU.COS R15, R5 ;  /* 0x00000005000f7308 */ /* 0x0005e20000000000 */
[--C-:B0-----:R-:W-:Y:S02]  /*3a50*/  HADD2.F32 R4, -RZ, R20.reuse.H1_H1 ;  /* 0x30000014ff047230 */ /* 0x101fe40000004100 */
[----:B------:R-:W-:Y:S01]  /*3a60*/  FMUL.FTZ R152, R97, R152 ;  /* 0x0000009861987220 */ /* 0x000fe20000410000 */
[----:B------:R-:W-:Y:S02]  /*3a70*/  HADD2.F32 R20, -RZ, R20.H0_H0 ;  /* 0x20000014ff147230 */ /* 0x000fe40000004100 */
[----:B------:R-:W-:-:S03]  /*3a80*/  FMUL.FTZ R145, R103, R4 ;  /* 0x0000000467917220 */ /* 0x000fc60000410000 */
[----:B------:R-:W-:Y:S01]  /*3a90*/  FMUL.FTZ R147, R103, R20 ;  /* 0x0000001467937220 */ /* 0x000fe20000410000 */
[----:B--2---:R-:W0:Y:S01]  /*3aa0*/  LDS.128 R4, [R105+0x10] ;  /* 0x0000100069047984 */ /* 0x004e220000000c00 */
[-C--:B------:R-:W-:Y:S01]  /*3ab0*/  FMUL.FTZ R14, R145, R138.reuse ;  /* 0x0000008a910e7220 */ /* 0x080fe20000410000 */
[----:B------:R-:W2:Y:S01]  /*3ac0*/  MUFU.EX2 R12, R12 ;  /* 0x0000000c000c7308 */ /* 0x000ea20000000800 */
[C---:B------:R-:W-:Y:S01]  /*3ad0*/  FMUL.FTZ R16, R147.reuse, R138 ;  /* 0x0000008a93107220 */ /* 0x040fe20000410000 */
[----:B-1----:R-:W-:Y:S01]  /*3ae0*/  FMUL.FTZ R119, R10, R11 ;  /* 0x0000000b0a777220 */ /* 0x002fe20000410000 */
[-C--:B------:R-:W-:Y:S02]  /*3af0*/  FFMA.FTZ R17, R147, R136.reuse, -R14 ;  /* 0x0000008893117223 */ /* 0x080fe4000001080e */
[----:B------:R-:W-:Y:S02]  /*3b00*/  FFMA.FTZ R19, R145, R136, R16 ;  /* 0x0000008891137223 */ /* 0x000fe40000010010 */
[----:B------:R-:W-:Y:S01]  /*3b10*/  FADD.FTZ R14, R144, R17 ;  /* 0x00000011900e7221 */ /* 0x000fe20000010000 */
[----:B------:R-:W1:Y:S01]  /*3b20*/  MUFU.EX2 R125, R125 ;  /* 0x0000007d007d7308 */ /* 0x000e620000000800 */
[----:B------:R-:W-:-:S02]  /*3b30*/  FADD.FTZ R16, R146, R19 ;  /* 0x0000001392107221 */ /* 0x000fc40000010000 */
[----:B------:R-:W-:-:S04]  /*3b40*/  FMUL.FTZ R18, R141, R14 ;  /* 0x0000000e8d127220 */ /* 0x000fc80000410000 */
[-C--:B------:R-:W-:Y:S01]  /*3b50*/  FFMA.FTZ R11, R137, R16.reuse, R18 ;  /* 0x00000010890b7223 */ /* 0x080fe20000010012 */
[----:B------:R-:W3:Y:S01]  /*3b60*/  MUFU.SIN R127, R129 ;  /* 0x00000081007f7308 */ /* 0x000ee20000000400 */
[----:B------:R-:W-:Y:S01]  /*3b70*/  FMUL.FTZ R16, R141, R16 ;  /* 0x000000108d107220 */ /* 0x000fe20000410000 */
[----:B--2---:R-:W-:Y:S01]  /*3b80*/  FMUL.FTZ R126, R12, R13 ;  /* 0x0000000d0c7e7220 */ /* 0x004fe20000410000 */
[----:B------:R-:W-:Y:S01]  /*3b90*/  FADD.FTZ R13, R150, R11 ;  /* 0x0000000b960d7221 */ /* 0x000fe20000010000 */
[----:B------:R-:W-:Y:S01]  /*3ba0*/  FMUL.FTZ R11, R135, R138 ;  /* 0x0000008a870b7220 */ /* 0x000fe20000410000 */
[----:B------:R-:W-:Y:S02]  /*3bb0*/  FFMA.FTZ R16, R137, R14, -R16 ;  /* 0x0000000e89107223 */ /* 0x000fe40000010810 */
[----:B------:R-:W-:Y:S01]  /*3bc0*/  FMUL.FTZ R14, R142, R13 ;  /* 0x0000000d8e0e7220 */ /* 0x000fe20000410000 */
[----:B------:R-:W-:Y:S01]  /*3bd0*/  MUFU.EX2 R28, R28 ;  /* 0x0000001c001c7308 */ /* 0x000fe20000000800 */
[C---:B-1----:R-:W-:Y:S01]  /*3be0*/  FMUL.FTZ R117, R125.reuse, R148 ;  /* 0x000000947d757220 */ /* 0x042fe20000410000 */
[----:B------:R-:W-:Y:S01]  /*3bf0*/  FMUL.FTZ R118, R125, R132 ;  /* 0x000000847d767220 */ /* 0x000fe20000410000 */
[----:B------:R-:W-:Y:S01]  /*3c00*/  FMUL.FTZ R125, R12, R15 ;  /* 0x0000000f0c7d7220 */ /* 0x000fe20000410000 */
[----:B------:R-:W-:Y:S01]  /*3c10*/  FADD.FTZ R16, R151, R16 ;  /* 0x0000001097107221 */ /* 0x000fe20000010000 */
[----:B------:R-:W-:-:S03]  /*3c20*/  FMUL.FTZ R12, R134, R138 ;  /* 0x0000008a860c7220 */ /* 0x000fc60000410000 */
[-C--:B------:R-:W-:Y:S01]  /*3c30*/  FFMA.FTZ R15, R139, R16.reuse, -R14 ;  /* 0x000000108b0f7223 */ /* 0x080fe2000001080e */
[----:B---3--:R-:W-:Y:S01]  /*3c40*/  FMUL.FTZ R120, R10, R127 ;  /* 0x0000007f0a787220 */ /* 0x008fe20000410000 */
[----:B------:R-:W-:Y:S02]  /*3c50*/  HADD2.F32 R10, -RZ, R23.H1_H1 ;  /* 0x30000017ff0a7230 */ /* 0x000fe40000004100 */
[----:B------:R-:W-:Y:S01]  /*3c60*/  FMUL.FTZ R18, R142, R16 ;  /* 0x000000108e127220 */ /* 0x000fe20000410000 */
[-C--:B------:R-:W-:Y:S01]  /*3c70*/  FFMA.FTZ R14, R135, R136.reuse, R12 ;  /* 0x00000088870e7223 */ /* 0x080fe2000001000c */
[----:B------:R-:W-:Y:S01]  /*3c80*/  FFMA.FTZ R12, R134, R136, -R11 ;  /* 0x00000088860c7223 */ /* 0x000fe2000001080b */
[----:B------:R-:W-:Y:S01]  /*3c90*/  FADD.FTZ R15, R152, R15 ;  /* 0x0000000f980f7221 */ /* 0x000fe20000010000 */
[----:B------:R-:W-:Y:S01]  /*3ca0*/  FFMA.FTZ R18, R139, R13, R18 ;  /* 0x0000000d8b127223 */ /* 0x000fe20000010012 */
[----:B------:R-:W-:Y:S01]  /*3cb0*/  FMUL.FTZ R16, R141, R14 ;  /* 0x0000000e8d107220 */ /* 0x000fe20000410000 */
[----:B------:R-:W-:Y:S01]  /*3cc0*/  FMUL.FTZ R153, R97, R10 ;  /* 0x0000000a61997220 */ /* 0x000fe20000410000 */
[-C--:B------:R-:W-:Y:S01]  /*3cd0*/  FMUL.FTZ R11, R141, R12.reuse ;  /* 0x0000000c8d0b7220 */ /* 0x080fe20000410000 */
[----:B------:R-:W-:Y:S01]  /*3ce0*/  FMUL.FTZ R13, R143, R15 ;  /* 0x0000000f8f0d7220 */ /* 0x000fe20000410000 */
[----:B------:R-:W-:Y:S01]  /*3cf0*/  FFMA.FTZ R16, R137, R12, -R16 ;  /* 0x0000000c89107223 */ /* 0x000fe20000010810 */
[----:B------:R-:W-:Y:S01]  /*3d00*/  FADD.FTZ R18, R153, R18 ;  /* 0x0000001299127221 */ /* 0x000fe20000010000 */
[----:B0-----:R-:W-:-:S02]  /*3d10*/  HADD2.F32 R154, -RZ, R4.H1_H1 ;  /* 0x30000004ff9a7230 */ /* 0x001fc40000004100 */
[----:B------:R-:W-:Y:S01]  /*3d20*/  FFMA.FTZ R11, R137, R14, R11 ;  /* 0x0000000e890b7223 */ /* 0x000fe2000001000b */
[----:B------:R-:W-:Y:S02]  /*3d30*/  HADD2.F32 R10, -RZ, R4.H0_H0 ;  /* 0x20000004ff0a7230 */ /* 0x000fe40000004100 */
[----:B------:R-:W-:Y:S01]  /*3d40*/  FMUL.FTZ R12, R142, R16 ;  /* 0x000000108e0c7220 */ /* 0x000fe20000410000 */
[-C--:B------:R-:W-:Y:S01]  /*3d50*/  FFMA.FTZ R17, R140, R18.reuse, R13 ;  /* 0x000000128c117223 */ /* 0x080fe2000001000d */
[----:B------:R-:W-:Y:S01]  /*3d60*/  FMUL.FTZ R13, R143, R18 ;  /* 0x000000128f0d7220 */ /* 0x000fe20000410000 */
[----:B------:R-:W-:Y:S01]  /*3d70*/  FMUL.FTZ R154, R95, R154 ;  /* 0x0000009a5f9a7220 */ /* 0x000fe20000410000 */
[-C--:B------:R-:W-:Y:S01]  /*3d80*/  FFMA.FTZ R12, R139, R11.reuse, R12 ;  /* 0x0000000b8b0c7223 */ /* 0x080fe2000001000c */
[----:B------:R-:W-:Y:S01]  /*3d90*/  FMUL.FTZ R4, R142, R11 ;  /* 0x0000000b8e047220 */ /* 0x000fe20000410000 */
        /* <DEDUP_REMOVED lines=33> */
[----:B------:R-:W-:Y:S01]  /*3fb0*/  FMUL.RZ R132, R30, 0.15915493667125701904 ;  /* 0x3e22f9831e847820 */ /* 0x000fe2000040c000 */
[----:B------:R-:W-:Y:S01]  /*3fc0*/  FADD.FTZ R128, R161, R128 ;  /* 0x00000080a1807221 */ /* 0x000fe20000010000 */
[----:B------:R-:W-:Y:S01]  /*3fd0*/  FMUL.FTZ R30, R122, R37 ;  /* 0x000000257a1e7220 */ /* 0x000fe20000410000 */
[----:B------:R-:W-:Y:S01]  /*3fe0*/  FADD.FTZ R129, R160, R129 ;  /* 0x00000081a0817221 */ /* 0x000fe20000010000 */
[--C-:B------:R-:W-:Y:S02]  /*3ff0*/  HADD2.F32 R156, -RZ, R7.reuse.H1_H1 ;  /* 0x30000007ff9c7230 */ /* 0x100fe40000004100 */
[----:B------:R-:W-:Y:S01]  /*4000*/  FMUL.FTZ R130, R114, R128 ;  /* 0x0000008072827220 */ /* 0x000fe20000410000 */
[----:B------:R-:W0:Y:S01]  /*4010*/  MUFU.COS R127, R132 ;  /* 0x00000084007f7308 */ /* 0x000e220000000000 */
[-C--:B------:R-:W-:Y:S01]  /*4020*/  FFMA.FTZ R30, R121, R36.reuse, -R30 ;  /* 0x00000024791e7223 */ /* 0x080fe2000001081e */
[----:B------:R-:W-:Y:S01]  /*4030*/  FMUL.FTZ R36, R122, R36 ;  /* 0x000000247a247220 */ /* 0x000fe20000410000 */
[----:B------:R-:W-:Y:S01]  /*4040*/  FMUL.FTZ R6, R114, R129 ;  /* 0x0000008172067220 */ /* 0x000fe20000410000 */
[----:B-1----:R-:W-:-:S02]  /*4050*/  HADD2.F32 R4, -RZ, R7.H0_H0 ;  /* 0x20000007ff047230 */ /* 0x002fc40000004100 */
[----:B------:R-:W-:Y:S01]  /*4060*/  FFMA.FTZ R129, R115, R129, R130 ;  /* 0x0000008173817223 */ /* 0x000fe20000010082 */
[----:B------:R-:W-:Y:S01]  /*4070*/  FMUL.FTZ R156, R89, R156 ;  /* 0x0000009c599c7220 */ /* 0x000fe20000410000 */
[----:B------:R0:W1:Y:S01]  /*4080*/  MUFU.SIN R5, R132 ;  /* 0x0000008400057308 */ /* 0x0000620000000400 */
[----:B------:R-:W-:Y:S01]  /*4090*/  FFMA.FTZ R36, R121, R37, R36 ;  /* 0x0000002579247223 */ /* 0x000fe20000010024 */
[----:B------:R-:W-:Y:S01]  /*40a0*/  FFMA.FTZ R6, R115, R128, -R6 ;  /* 0x0000008073067223 */ /* 0x000fe20000010806 */
[----:B------:R-:W-:Y:S01]  /*40b0*/  FMUL.FTZ R157, R89, R4 ;  /* 0x00000004599d7220 */ /* 0x000fe20000410000 */
[----:B------:R-:W-:Y:S01]  /*40c0*/  FADD.FTZ R129, R156, R129 ;  /* 0x000000819c817221 */ /* 0x000fe20000010000 */
[C---:B------:R-:W-:Y:S01]  /*40d0*/  FMUL.FTZ R7, R123.reuse, R36 ;  /* 0x000000247b077220 */ /* 0x040fe20000410000 */
[----:B------:R-:W-:Y:S01]  /*40e0*/  FMUL.FTZ R37, R123, R30 ;  /* 0x0000001e7b257220 */ /* 0x000fe20000410000 */
[----:B------:R-:W-:Y:S01]  /*40f0*/  FADD.FTZ R6, R157, R6 ;  /* 0x000000069d067221 */ /* 0x000fe20000010000 */
[----:B------:R-:W-:Y:S01]  /*4100*/  FMUL.FTZ R131, R113, R129 ;  /* 0x0000008171837220 */ /* 0x000fe20000410000 */
[----:B0-----:R-:W-:-:S02]  /*4110*/  HADD2.F32 R132, -RZ, R8.H0_H0 ;  /* 0x20000008ff847230 */ /* 0x001fc40000004100 */
[----:B------:R-:W-:Y:S02]  /*4120*/  HADD2.F32 R4, -RZ, R8.H1_H1 ;  /* 0x30000008ff047230 */ /* 0x000fe40000004100 */
[C---:B------:R-:W-:Y:S01]  /*4130*/  FFMA.FTZ R7, R124.reuse, R30, -R7 ;  /* 0x0000001e7c077223 */ /* 0x040fe20000010807 */
[----:B------:R-:W-:Y:S01]  /*4140*/  FFMA.FTZ R37, R124, R36, R37 ;  /* 0x000000247c257223 */ /* 0x000fe20000010025 */
[-C--:B------:R-:W-:Y:S01]  /*4150*/  FMUL.FTZ R30, R113, R6.reuse ;  /* 0x00000006711e7220 */ /* 0x080fe20000410000 */
[----:B------:R-:W-:Y:S01]  /*4160*/  FFMA.FTZ R133, R116, R6, -R131 ;  /* 0x0000000674857223 */ /* 0x000fe20000010883 */
[C---:B------:R-:W-:Y:S01]  /*4170*/  FMUL.FTZ R132, R87.reuse, R132 ;  /* 0x0000008457847220 */ /* 0x040fe20000410000 */
[----:B------:R-:W-:Y:S01]  /*4180*/  FMUL.FTZ R131, R87, R4 ;  /* 0x0000000457837220 */ /* 0x000fe20000410000 */
[----:B------:R-:W-:Y:S01]  /*4190*/  FMUL.FTZ R127, R28, R127 ;  /* 0x0000007f1c7f7220 */ /* 0x000fe20000410000 */
[----:B------:R-:W-:Y:S01]  /*41a0*/  FMUL.FTZ R4, R114, R37 ;  /* 0x0000002572047220 */ /* 0x000fe20000410000 */
[----:B-1----:R-:W-:Y:S01]  /*41b0*/  FMUL.FTZ R128, R28, R5 ;  /* 0x000000051c807220 */ /* 0x002fe20000410000 */
[----:B------:R-:W-:Y:S01]  /*41c0*/  FFMA.FTZ R30, R116, R129, R30 ;  /* 0x00000081741e7223 */ /* 0x000fe2000001001e */
[----:B------:R-:W-:Y:S01]  /*41d0*/  FADD.FTZ R28, R132, R133 ;  /* 0x00000085841c7221 */ /* 0x000fe20000010000 */
[-C--:B------:R-:W-:Y:S01]  /*41e0*/  FFMA.FTZ R8, R115, R7.reuse, -R4 ;  /* 0x0000000773087223 */ /* 0x080fe20000010804 */
[----:B------:R-:W-:Y:S01]  /*41f0*/  FMUL.FTZ R6, R114, R7 ;  /* 0x0000000772067220 */ /* 0x000fe20000410000 */
[----:B------:R-:W-:Y:S01]  /*4200*/  FADD.FTZ R30, R131, R30 ;  /* 0x0000001e831e7221 */ /* 0x000fe20000010000 */
[----:B------:R-:W-:-:S02]  /*4210*/  HADD2.F32 R4, -RZ, R9.H1_H1 ;  /* 0x30000009ff047230 */ /* 0x000fc40000004100 */
[----:B------:R-:W-:Y:S01]  /*4220*/  FMUL.FTZ R5, R109, R28 ;  /* 0x0000001c6d057220 */ /* 0x000fe20000410000 */
[----:B------:R-:W-:Y:S01]  /*4230*/  FFMA.FTZ R37, R115, R37, R6 ;  /* 0x0000002573257223 */ /* 0x000fe20000010006 */
[-C--:B------:R-:W-:Y:S02]  /*4240*/  FMUL.FTZ R36, R109, R30.reuse ;  /* 0x0000001e6d247220 */ /* 0x080fe40000410000 */
[----:B------:R-:W-:Y:S01]  /*4250*/  FFMA.FTZ R30, R107, R30, R5 ;  /* 0x0000001e6b1e7223 */ /* 0x000fe20000010005 */
[----:B------:R-:W-:Y:S02]  /*4260*/  FMUL.FTZ R129, R85, R4 ;  /* 0x0000000455817220 */ /* 0x000fe40000410000 */
[----:B------:R-:W0:Y:S01]  /*4270*/  LDS.128 R4, [R105+0x30] ;  /* 0x0000300069047984 */ /* 0x000e220000000c00 */
[----:B------:R-:W-:Y:S02]  /*4280*/  HADD2.F32 R130, -RZ, R9.H0_H0 ;  /* 0x20000009ff827230 */ /* 0x000fe40000004100 */
[----:B------:R-:W-:Y:S01]  /*4290*/  FFMA.FTZ R133, R107, R28, -R36 ;  /* 0x0000001c6b857223 */ /* 0x000fe20000010824 */
[----:B------:R-:W-:Y:S01]  /*42a0*/  FMUL.FTZ R9, R113, R37 ;  /* 0x0000002571097220 */ /* 0x000fe20000410000 */
[----:B------:R-:W-:Y:S01]  /*42b0*/  FADD.FTZ R36, R129, R30 ;  /* 0x0000001e81247221 */ /* 0x000fe20000010000 */
[----:B------:R-:W-:Y:S01]  /*42c0*/  FMUL.FTZ R130, R85, R130 ;  /* 0x0000008255827220 */ /* 0x000fe20000410000 */
[-C--:B------:R-:W-:Y:S01]  /*42d0*/  FMUL.FTZ R30, R113, R8.reuse ;  /* 0x00000008711e7220 */ /* 0x080fe20000410000 */
[----:B------:R-:W-:Y:S01]  /*42e0*/  FFMA.FTZ R28, R116, R8, -R9 ;  /* 0x00000008741c7223 */ /* 0x000fe20000010809 */
[----:B------:R-:W-:Y:S01]  /*42f0*/  FMUL.FTZ R8, R112, R36 ;  /* 0x0000002470087220 */ /* 0x000fe20000410000 */
[----:B------:R-:W-:Y:S01]  /*4300*/  FADD.FTZ R133, R130, R133 ;  /* 0x0000008582857221 */ /* 0x000fe20000010000 */
[----:B------:R-:W-:-:S02]  /*4310*/  HADD2.F32 R148, -RZ, R10.H0_H0 ;  /* 0x2000000aff947230 */ /* 0x000fc40000004100 */
[----:B------:R-:W-:Y:S01]  /*4320*/  FFMA.FTZ R30, R116, R37, R30 ;  /* 0x00000025741e7223 */ /* 0x000fe2000001001e */
[-C--:B------:R-:W-:Y:S01]  /*4330*/  FMUL.FTZ R162, R112, R133.reuse ;  /* 0x0000008570a27220 */ /* 0x080fe20000410000 */
[----:B------:R-:W-:Y:S01]  /*4340*/  FFMA.FTZ R9, R111, R133, -R8 ;  /* 0x000000856f097223 */ /* 0x000fe20000010808 */
[----:B------:R-:W-:Y:S01]  /*4350*/  FMUL.FTZ R29, R29, R106 ;  /* 0x0000006a1d1d7220 */ /* 0x000fe20000410000 */
[----:B------:R-:W-:Y:S02]  /*4360*/  HADD2.F32 R8, -RZ, R10.H1_H1 ;  /* 0x3000000aff087230 */ /* 0x000fe40000004100 */
[----:B------:R-:W-:Y:S01]  /*4370*/  FMUL.FTZ R148, R83, R148 ;  /* 0x0000009453947220 */ /* 0x000fe20000410000 */
[----:B------:R-:W-:Y:S01]  /*4380*/  FMUL.FTZ R31, R31, R106 ;  /* 0x0000006a1f1f7220 */ /* 0x000fe20000410000 */
[----:B------:R-:W-:Y:S01]  /*4390*/  FFMA.FTZ R162, R111, R36, R162 ;  /* 0x000000246fa27223 */ /* 0x000fe200000100a2 */
[----:B------:R-:W-:Y:S01]  /*43a0*/  FMUL.FTZ R36, R109, R30 ;  /* 0x0000001e6d247220 */ /* 0x000fe20000410000 */
[----:B------:R-:W-:Y:S01]  /*43b0*/  FMUL.RZ R37, R29, 0.15915493667125701904 ;  /* 0x3e22f9831d257820 */ /* 0x000fe2000040c000 */
[----:B------:R-:W-:Y:S01]  /*43c0*/  FMUL.FTZ R133, R83, R8 ;  /* 0x0000000853857220 */ /* 0x000fe20000410000 */
[----:B------:R-:W-:Y:S01]  /*43d0*/  FADD.FTZ R9, R148, R9 ;  /* 0x0000000994097221 */ /* 0x000fe20000010000 */
[-C--:B------:R-:W-:Y:S01]  /*43e0*/  FFMA.FTZ R36, R107, R28.reuse, -R36 ;  /* 0x0000001c6b247223 */ /* 0x080fe20000010824 */
[----:B------:R-:W-:Y:S01]  /*43f0*/  MUFU.EX2 R31, R31 ;  /* 0x0000001f001f7308 */ /* 0x000fe20000000800 */
[----:B------:R-:W-:Y:S01]  /*4400*/  FMUL.FTZ R28, R109, R28 ;  /* 0x0000001c6d1c7220 */ /* 0x000fe20000410000 */
[----:B------:R-:W-:-:S02]  /*4410*/  HADD2.F32 R8, -RZ, R11.H1_H1 ;  /* 0x3000000bff087230 */ /* 0x000fc40000004100 */
[----:B------:R-:W-:Y:S01]  /*4420*/  FADD.FTZ R29, R133, R162 ;  /* 0x000000a2851d7221 */ /* 0x000fe20000010000 */
[----:B------:R-:W-:-:S03]  /*4430*/  FMUL.FTZ R166, R118, R9 ;  /* 0x0000000976a67220 */ /* 0x000fc60000410000 */
[----:B------:R-:W1:Y:S01]  /*4440*/  MUFU.COS R10, R37 ;  /* 0x00000025000a7308 */ /* 0x000e620000000000 */
[----:B------:R-:W-:Y:S01]  /*4450*/  FFMA.FTZ R28, R107, R30, R28 ;  /* 0x0000001e6b1c7223 */ /* 0x000fe2000001001c */
[----:B------:R-:W-:Y:S02]  /*4460*/  HADD2.F32 R162, -RZ, R11.H0_H0 ;  /* 0x2000000bffa27230 */ /* 0x000fe40000004100 */
[-C--:B------:R-:W-:Y:S01]  /*4470*/  FMUL.FTZ R164, R118, R29.reuse ;  /* 0x0000001d76a47220 */ /* 0x080fe20000410000 */
[----:B------:R-:W-:Y:S01]  /*4480*/  FFMA.FTZ R30, R117, R29, R166 ;  /* 0x0000001d751e7223 */ /* 0x000fe200000100a6 */
[----:B------:R-:W-:Y:S01]  /*4490*/  FMUL.FTZ R149, R81, R8 ;  /* 0x0000000851957220 */ /* 0x000fe20000410000 */
        /* <DEDUP_REMOVED lines=11> */
[----:B-1----:R-:W-:Y:S01]  /*4550*/  FMUL.FTZ R163, R31, R10 ;  /* 0x0000000a1fa37220 */ /* 0x002fe20000410000 */
[-C--:B------:R-:W-:Y:S01]  /*4560*/  FMUL.FTZ R29, R120, R11.reuse ;  /* 0x0000000b781d7220 */ /* 0x080fe20000410000 */
[----:B------:R-:W-:Y:S01]  /*4570*/  FFMA.FTZ R36, R119, R11, -R36 ;  /* 0x0000000b77247223 */ /* 0x000fe20000010824 */
[----:B------:R-:W-:Y:S01]  /*4580*/  FMUL.FTZ R165, R79, R4 ;  /* 0x000000044fa57220 */ /* 0x000fe20000410000 */
[C---:B------:R-:W-:Y:S01]  /*4590*/  FMUL.FTZ R10, R118.reuse, R9 ;  /* 0x00000009760a7220 */ /* 0x040fe20000410000 */
        /* <DEDUP_REMOVED lines=9> */
[----:B------:R-:W0:Y:S01]  /*4630*/  MUFU.SIN R166, R37 ;  /* 0x0000002500a67308 */ /* 0x000e220000000400 */
[----:B------:R-:W-:Y:S02]  /*4640*/  HADD2.F32 R168, -RZ, R5.H0_H0 ;  /* 0x20000005ffa87230 */ /* 0x000fe40000004100 */
        /* <DEDUP_REMOVED lines=272> */
.L_x_1916:
[----:B------:R-:W-:Y:S05]  /*5750*/  BSYNC.RECONVERGENT B0 ;  /* 0x0000000000007941 */ /* 0x000fea0003800200 */
.L_x_1915:
[-C--:B0-----:R-:W-:Y:S01]  /*5760*/  FMUL.FTZ R4, R109, R131.reuse ;  /* 0x000000836d047220 */ /* 0x081fe20000410000 */
        /* <DEDUP_REMOVED lines=8> */
[C---:B------:R-:W-:Y:S01]  /*57f0*/  FMUL.FTZ R4, R112.reuse, R129 ;  /* 0x0000008170047220 */ /* 0x040fe20000410000 */
        /* <DEDUP_REMOVED lines=81> */
.L_x_1914:
        /* <DEDUP_REMOVED lines=46> */
[----:B------:R-:W-:Y:S02]  /*5ff0*/  IADD3 R46, P4, PT, R46, 0x400, RZ ;  /* 0x000004002e2e7810 */ /* 0x000fe40007f9e0ff */
[----:B------:R-:W-:Y:S02]  /*6000*/  IADD3.X R45, PT, PT, RZ, R45, RZ, P1, !PT ;  /* 0x0000002dff2d7210 */ /* 0x000fe40000ffe4ff */
        /* <DEDUP_REMOVED lines=16> */
[----:B-1----:R-:W-:Y:S02]  /*6110*/  HADD2.F32 R30, -RZ, R6.H1_H1 ;  /* 0x30000006ff1e7230 */ /* 0x002fe40000004100 */
[----:B------:R-:W-:Y:S01]  /*6120*/  FMUL.FTZ R21, R35, -1.4426950216293334961 ;  /* 0xbfb8aa3b23157820 */ /* 0x000fe20000410000 */
[----:B------:R-:W-:Y:S02]  /*6130*/  HADD2.F32 R33, -RZ, R33.H1_H1 ;  /* 0x30000021ff217230 */ /* 0x000fe40000004100 */
[----:B------:R-:W-:Y:S01]  /*6140*/  FMUL.FTZ R13, R12, -1.4426950216293334961 ;  /* 0xbfb8aa3b0c0d7820 */ /* 0x000fe20000410000 */
[----:B------:R-:W-:-:S02]  /*6150*/  HADD2.F32 R16, -RZ, R34.H0_H0 ;  /* 0x20000022ff107230 */ /* 0x000fc40000004100 */
[----:B------:R-:W-:Y:S01]  /*6160*/  FMUL.FTZ R31, R30, -1.4426950216293334961 ;  /* 0xbfb8aa3b1e1f7820 */ /* 0x000fe20000410000 */
[----:B------:R-:W-:Y:S02]  /*6170*/  HADD2.F32 R23, -RZ, R4.H1_H1 ;  /* 0x30000004ff177230 */ /* 0x000fe40000004100 */
[----:B------:R-:W-:Y:S01]  /*6180*/  FMUL.FTZ R15, R33, -1.4426950216293334961 ;  /* 0xbfb8aa3b210f7820 */ /* 0x000fe20000410000 */
[--C-:B------:R-:W-:Y:S02]  /*6190*/  HADD2.F32 R25, -RZ, R5.reuse.H0_H0 ;  /* 0x20000005ff197230 */ /* 0x100fe40000004100 */
[----:B------:R-:W-:Y:S01]  /*61a0*/  FMUL.FTZ R17, R16, -1.4426950216293334961 ;  /* 0xbfb8aa3b10117820 */ /* 0x000fe20000410000 */
[----:B------:R-:W-:Y:S02]  /*61b0*/  HADD2.F32 R26, -RZ, R5.H1_H1 ;  /* 0x30000005ff1a7230 */ /* 0x000fe40000004100 */
[----:B------:R-:W-:Y:S01]  /*61c0*/  FMUL.FTZ R24, R23, -1.4426950216293334961 ;  /* 0xbfb8aa3b17187820 */ /* 0x000fe20000410000 */
[----:B------:R-:W-:-:S02]  /*61d0*/  HADD2.F32 R37, -RZ, R7.H1_H1 ;  /* 0x30000007ff257230 */ /* 0x000fc40000004100 */
[----:B------:R-:W-:Y:S01]  /*61e0*/  FMUL.FTZ R5, R25, -1.4426950216293334961 ;  /* 0xbfb8aa3b19057820 */ /* 0x000fe20000410000 */
[----:B------:R-:W-:Y:S02]  /*61f0*/  HADD2.F32 R28, -RZ, R6.H0_H0 ;  /* 0x20000006ff1c7230 */ /* 0x000fe40000004100 */
[----:B------:R-:W-:Y:S01]  /*6200*/  FMUL.FTZ R27, R26, -1.4426950216293334961 ;  /* 0xbfb8aa3b1a1b7820 */ /* 0x000fe20000410000 */
[----:B------:R-:W-:Y:S02]  /*6210*/  HADD2.F32 R34, -RZ, R34.H1_H1 ;  /* 0x30000022ff227230 */ /* 0x000fe40000004100 */
[----:B------:R-:W-:Y:S01]  /*6220*/  FMUL.FTZ R58, R37, -1.4426950216293334961 ;  /* 0xbfb8aa3b253a7820 */ /* 0x000fe20000410000 */
[----:B------:R-:W-:Y:S01]  /*6230*/  HADD2.F32 R22, -RZ, R4.H0_H0 ;  /* 0x20000004ff167230 */ /* 0x000fe20000004100 */
[----:B------:R-:W0:Y:S01]  /*6240*/  MUFU.EX2 R11, R11 ;  /* 0x0000000b000b7308 */ /* 0x000e220000000800 */
[----:B------:R-:W-:Y:S02]  /*6250*/  HADD2.F32 R36, -RZ, R7.H0_H0 ;  /* 0x20000007ff247230 */ /* 0x000fe40000004100 */
[----:B------:R-:W-:Y:S01]  /*6260*/  FMUL.FTZ R6, R28, -1.4426950216293334961 ;  /* 0xbfb8aa3b1c067820 */ /* 0x000fe20000410000 */
[----:B------:R-:W-:Y:S01]  /*6270*/  FMUL.FTZ R18, R34, -1.4426950216293334961 ;  /* 0xbfb8aa3b22127820 */ /* 0x000fe20000410000 */
[----:B------:R-:W-:Y:S01]  /*6280*/  FMUL.FTZ R4, R22, -1.4426950216293334961 ;  /* 0xbfb8aa3b16047820 */ /* 0x000fe20000410000 */
[----:B------:R-:W-:-:S02]  /*6290*/  FMUL.FTZ R7, R36, -1.4426950216293334961 ;  /* 0xbfb8aa3b24077820 */ /* 0x000fc40000410000 */
        /* <DEDUP_REMOVED lines=33> */
[----:B------:R-:W-:Y:S01]  /*64b0*/  MUFU.RCP R20, R20 ;  /* 0x0000001400147308 */ /* 0x000fe20000001000 */
[----:B-1----:R-:W-:-:S04]  /*64c0*/  FMUL.FTZ R14, R14, R73 ;  /* 0x000000490e0e7220 */ /* 0x002fc80000410000 */
[----:B------:R-:W-:-:S03]  /*64d0*/  FMUL.FTZ R14, R14, R57 ;  /* 0x000000390e0e7220 */ /* 0x000fc60000410000 */
[----:B------:R-:W0:Y:S01]  /*64e0*/  MUFU.RCP R62, R21 ;  /* 0x00000015003e7308 */ /* 0x000e220000001000 */
[----:B--2---:R-:W-:-:S04]  /*64f0*/  FMUL.FTZ R5, R32, R11 ;  /* 0x0000000b20057220 */ /* 0x004fc80000410000 */
[----:B------:R-:W-:-:S03]  /*6500*/  FMUL.FTZ R5, R5, R90 ;  /* 0x0000005a05057220 */ /* 0x000fc60000410000 */
[----:B------:R-:W1:Y:S02]  /*6510*/  MUFU.RCP R13, R13 ;  /* 0x0000000d000d7308 */ /* 0x000e640000001000 */
[----:B------:R-:W-:-:S06]  /*6520*/  F2FP.F16.F32.PACK_AB R32, R5, R14 ;  /* 0x0000000e0520723e */ /* 0x000fcc00000000ff */
[----:B------:R-:W2:Y:S01]  /*6530*/  MUFU.RCP R60, R15 ;  /* 0x0000000f003c7308 */ /* 0x000ea20000001000 */
[----:B0-----:R-:W-:-:S04]  /*6540*/  FMUL.FTZ R35, R35, R62 ;  /* 0x0000003e23237220 */ /* 0x001fc80000410000 */
[----:B------:R-:W-:-:S03]  /*6550*/  FMUL.FTZ R35, R35, R96 ;  /* 0x0000006023237220 */ /* 0x000fc60000410000 */
        /* <DEDUP_REMOVED lines=13> */
[----:B------:R1:W3:Y:S01]  /*6630*/  MUFU.RCP R77, R4 ;  /* 0x00000004004d7308 */ /* 0x0002e20000001000 */
[----:B--2---:R-:W-:Y:S01]  /*6640*/  FMUL.FTZ R16, R16, R17 ;  /* 0x0000001110107220 */ /* 0x004fe20000410000 */
[----:B------:R-:W-:-:S03]  /*6650*/  F2FP.F16.F32.PACK_AB R14, R13, R28 ;  /* 0x0000001c0d0e723e */ /* 0x000fc600000000ff */
[----:B------:R-:W-:-:S03]  /*6660*/  FMUL.FTZ R16, R16, R61 ;  /* 0x0000003d10107220 */ /* 0x000fc60000410000 */
[----:B------:R-:W2:Y:S01]  /*6670*/  MUFU.RCP R24, R24 ;  /* 0x0000001800187308 */ /* 0x000ea20000001000 */
[----:B-1----:R-:W-:Y:S01]  /*6680*/  FMUL.FTZ R4, R19, R20 ;  /* 0x0000001413047220 */ /* 0x002fe20000410000 */
[----:B0-----:R-:W-:-:S03]  /*6690*/  FMUL.FTZ R7, R34, R75 ;  /* 0x0000004b22077220 */ /* 0x001fc60000410000 */
[----:B------:R-:W-:Y:S01]  /*66a0*/  FMUL.FTZ R4, R4, R63 ;  /* 0x0000003f04047220 */ /* 0x000fe20000410000 */
[----:B------:R-:W-:Y:S02]  /*66b0*/  FMUL.FTZ R7, R7, R94 ;  /* 0x0000005e07077220 */ /* 0x000fe40000410000 */
[----:B------:R-:W0:Y:S01]  /*66c0*/  MUFU.RCP R6, R6 ;  /* 0x0000000600067308 */ /* 0x000e220000001000 */
[----:B---3--:R-:W-:Y:S01]  /*66d0*/  FMUL.FTZ R22, R22, R77 ;  /* 0x0000004d16167220 */ /* 0x008fe20000410000 */
[----:B------:R-:W-:Y:S02]  /*66e0*/  F2FP.F16.F32.PACK_AB R35, R35, R4 ;  /* 0x000000042323723e */ /* 0x000fe400000000ff */
[----:B------:R-:W1:Y:S01]  /*66f0*/  LDC.64 R4, c[0x0][0x430] ;  /* 0x00010c00ff047b82 */ /* 0x000e620000000a00 */
[----:B------:R-:W-:Y:S01]  /*6700*/  FMUL.FTZ R22, R22, R65 ;  /* 0x0000004116167220 */ /* 0x000fe20000410000 */
[----:B------:R-:W-:-:S06]  /*6710*/  F2FP.F16.F32.PACK_AB R34, R7, R16 ;  /* 0x000000100722723e */ /* 0x000fcc00000000ff */
[----:B------:R-:W-:Y:S01]  /*6720*/  BAR.SYNC.DEFER_BLOCKING 0x0 ;  /* 0x0000000000007b1d */ /* 0x000fe20000010000 */
[----:B--2---:R-:W-:-:S05]  /*6730*/  FMUL.FTZ R23, R23, R24 ;  /* 0x0000001817177220 */ /* 0x004fca0000410000 */
[----:B------:R-:W2:Y:S01]  /*6740*/  MUFU.RCP R27, R27 ;  /* 0x0000001b001b7308 */ /* 0x000ea20000001000 */
[----:B------:R-:W-:Y:S01]  /*6750*/  FMUL.FTZ R23, R23, R98 ;  /* 0x0000006217177220 */ /* 0x000fe20000410000 */
[----:B0-----:R-:W-:-:S04]  /*6760*/  FMUL.FTZ R6, R25, R6 ;  /* 0x0000000619067220 */ /* 0x001fc80000410000 */
[----:B------:R-:W-:Y:S02]  /*6770*/  F2FP.F16.F32.PACK_AB R12, R23, R22 ;  /* 0x00000016170c723e */ /* 0x000fe400000000ff */
[----:B------:R-:W0:Y:S01]  /*6780*/  MUFU.RCP R15, R10 ;  /* 0x0000000a000f7308 */ /* 0x000e220000001000 */
[----:B------:R-:W-:Y:S01]  /*6790*/  FMUL.FTZ R6, R6, R67 ;  /* 0x0000004306067220 */ /* 0x000fe20000410000 */
[----:B-1----:R-:W-:-:S06]  /*67a0*/  IMAD.WIDE.U32 R8, R4, UR20, R8 ;  /* 0x0000001404087c25 */ /* 0x002fcc000f8e0008 */
[----:B------:R-:W1:Y:S01]  /*67b0*/  MUFU.RCP R58, R58 ;  /* 0x0000003a003a7308 */ /* 0x000e620000001000 */
[----:B--2---:R-:W-:Y:S01]  /*67c0*/  FMUL.FTZ R11, R26, R27 ;  /* 0x0000001b1a0b7220 */ /* 0x004fe20000410000 */
[----:B------:R-:W-:Y:S01]  /*67d0*/  STS.128 [R56], R32 ;  /* 0x0000002038007388 */ /* 0x000fe20000000c00 */
[----:B------:R-:W-:Y:S02]  /*67e0*/  IMAD R9, R5, UR20, R9 ;  /* 0x0000001405097c24 */ /* 0x000fe4000f8e0209 */
[----:B------:R-:W-:Y:S01]  /*67f0*/  FMUL.FTZ R11, R11, R100 ;  /* 0x000000640b0b7220 */ /* 0x000fe20000410000 */
[----:B0-----:R-:W-:-:S04]  /*6800*/  FMUL.FTZ R36, R36, R15 ;  /* 0x0000000f24247220 */ /* 0x001fc80000410000 */
[----:B------:R-:W-:Y:S02]  /*6810*/  F2FP.F16.F32.PACK_AB R13, R11, R6 ;  /* 0x000000060b0d723e */ /* 0x000fe400000000ff */
[----:B------:R-:W0:Y:S01]  /*6820*/  LDC.64 R6, c[0x0][0x438] ;  /* 0x00010e00ff067b82 */ /* 0x000e220000000a00 */
[----:B------:R-:W-:Y:S01]  /*6830*/  FMUL.FTZ R36, R36, R71 ;  /* 0x0000004724247220 */ /* 0x000fe20000410000 */
[----:B-1----:R-:W-:-:S06]  /*6840*/  FMUL.FTZ R37, R37, R58 ;  /* 0x0000003a25257220 */ /* 0x002fcc0000410000 */
[----:B------:R-:W1:Y:S01]  /*6850*/  LDC.64 R10, c[0x0][0x490] ;  /* 0x00012400ff0a7b82 */ /* 0x000e620000000a00 */
[----:B------:R-:W-:-:S05]  /*6860*/  FMUL.FTZ R37, R37, R104 ;  /* 0x0000006825257220 */ /* 0x000fca0000410000 */
[----:B------:R-:W-:-:S05]  /*6870*/  F2FP.F16.F32.PACK_AB R15, R37, R36 ;  /* 0x00000024250f723e */ /* 0x000fca00000000ff */
[----:B------:R-:W-:Y:S01]  /*6880*/  STS.128 [R56+0x10], R12 ;  /* 0x0000100c38007388 */ /* 0x000fe20000000c00 */
[----:B------:R-:W-:-:S03]  /*6890*/  NOP ;  /* 0x0000000000007918 */ /* 0x000fc60000000000 */
[----:B------:R-:W2:Y:S01]  /*68a0*/  LDS.128 R16, [R55] ;  /* 0x0000000037107984 */ /* 0x000ea20000000c00 */
[----:B0-----:R-:W-:-:S03]  /*68b0*/  IMAD.WIDE.U32 R4, R39, R6, R8 ;  /* 0x0000000627047225 */ /* 0x001fc600078e0008 */
[----:B------:R-:W0:Y:S01]  /*68c0*/  LDS.128 R20, [R55+0x200] ;  /* 0x0002000037147984 */ /* 0x000e220000000c00 */
[----:B------:R-:W-:Y:S01]  /*68d0*/  IMAD R5, R39, R7, R5 ;  /* 0x0000000727057224 */ /* 0x000fe200078e0205 */
[----:B-1----:R-:W-:-:S04]  /*68e0*/  LEA R6, P0, R4, R10, 0x1 ;  /* 0x0000000a04067211 */ /* 0x002fc800078008ff */
[----:B------:R-:W-:Y:S02]  /*68f0*/  LEA.HI.X R7, R4, R11, R5, 0x1, P0 ;  /* 0x0000000b04077211 */ /* 0x000fe400000f0c05 */
[----:B------:R-:W-:Y:S01]  /*6900*/  ISETP.GE.AND P0, PT, R51, UR5, PT ;  /* 0x0000000533007c0c */ /* 0x000fe2000bf06270 */
[----:B------:R-:W-:-:S05]  /*6910*/  IMAD.WIDE.U32 R4, R48, 0x10, R6 ;  /* 0x0000001030047825 */ /* 0x000fca00078e0006 */
[----:B--2---:R1:W-:Y:S04]  /*6920*/  STG.E.128 desc[UR18][R4.64], R16 ;  /* 0x0000001004007986 */ /* 0x0043e8000c101d12 */
[----:B0-----:R1:W-:Y:S03]  /*6930*/  STG.E.128 desc[UR18][R4.64+0x200], R20 ;  /* 0x0002001404007986 */ /* 0x0013e6000c101d12 */
[----:B------:R-:W-:Y:S05]  /*6940*/  @!P0 BRA `(.L_x_1918) ;  /* 0xffffff9c006c8947 */ /* 0x000fea000383ffff */
[----:B------:R-:W-:Y:S05]  /*6950*/  EXIT ;  /* 0x000000000000794d */ /* 0x000fea0003800000 */
.L_x_1919:
        /* <DEDUP_REMOVED lines=10> */
.L_x_5045:


//--------------------- .text._Z25selective_scan_fwd_kernelI32Selective_Scan_fwd_kernel_traitsILi32ELi8ELi1ELb0ELb0ELb0ELb0EN3c104HalfENS1_7complexIfEEEEv13SSMParamsBase --------------------------
	.section	.text._Z25selective_scan_fwd_kernelI32Selective_Scan_fwd_kernel_traitsILi32ELi8ELi1ELb0ELb0ELb0ELb0EN3c104HalfENS1_7complexIfEEEEv13SSMParamsBase,"ax",@progbits
	.align	128
        .global         _Z25selective_scan_fwd_kernelI32Selective_Scan_fwd_kernel_traitsILi32ELi8ELi1ELb0ELb0ELb0ELb0EN3c104HalfENS1_7complexIfEEEEv13SSMParamsBase
        .type           _Z25selective_scan_fwd_kernelI32Selective_Scan_fwd_kernel_traitsILi32ELi8ELi1ELb0ELb0ELb0ELb0EN3c104HalfENS1_7complexIfEEEEv13SSMParamsBase,@function
        .size           _Z25selective_scan_fwd_kernelI32Selective_Scan_fwd_kernel_traitsILi32ELi8ELi1ELb0ELb0ELb0ELb0EN3c104HalfENS1_7complexIfEEEEv13SSMParamsBase,(.L_x_5046 - _Z25selective_scan_fwd_kernelI32Selective_Scan_fwd_kernel_traitsILi32ELi8ELi1ELb0ELb0ELb0ELb0EN3c104HalfENS1_7complexIfEEEEv13SSMParamsBase)
        .other          _Z25selective_scan_fwd_kernelI32Selective_Scan_fwd_kernel_traitsILi32ELi8ELi1ELb0ELb0ELb0ELb0EN3c104HalfENS1_7complexIfEEEEv13SSMParamsBase,@"STO_CUDA_ENTRY STV_DEFAULT"
_Z25selective_scan_fwd_kernelI32Selective_Scan_fwd_kernel_traitsILi32ELi8ELi1ELb0ELb0ELb0ELb0EN3c104HalfENS1_7complexIfEEEEv13SSMParamsBase:
.text._Z25selective_scan_fwd_kernelI32Selective_Scan_fwd_kernel_traitsILi32ELi8ELi1ELb0ELb0ELb0ELb0EN3c104HalfENS1_7complexIfEEEEv13SSMParamsBase:
        /* <DEDUP_REMOVED lines=31> */
[----:B------:R-:W3:Y:S01]  /*01f0*/  LDCU.64 UR12, c[0x0][0x3d8] ;  /* 0x00007b00ff0c77ac */ /* 0x000ee20008000a00 */
[----:B------:R-:W-:Y:S02]  /*0200*/  MOV R3, UR5 ;  /* 0x0000000500037c02 */ /* 0x000fe40008000f00 */
[----:B------:R-:W-:Y:S02]  /*0210*/  MOV R4, UR6 ;  /* 0x0000000600047c02 */ /* 0x000fe40008000f00 */
[----:B------:R-:W-:Y:S01]  /*0220*/  MOV R5, UR7 ;  /* 0x0000000700057c02 */ /* 0x000fe20008000f00 */
[----:B------:R-:W0:Y:S01]  /*0230*/  LDCU.64 UR6, c[0x0][0x3b8] ;  /* 0x00007700ff0677ac */ /* 0x000e220008000a00 */
[----:B------:R-:W-:Y:S01]  /*0240*/  MOV R2, UR4 ;  /* 0x0000000400027c02 */ /* 0x000fe20008000f00 */
[----:B------:R-:W0:Y:S01]  /*0250*/  LDC.64 R14, c[0x0][0x450] ;  /* 0x00011400ff0e7b82 */ /* 0x000e220000000a00 */
[----:B------:R-:W-:Y:S01]  /*0260*/  MOV R3, UR9 ;  /* 0x0000000900037c02 */ /* 0x000fe20008000f00 */
[----:B------:R-:W0:Y:S01]  /*0270*/  LDCU UR4, c[0x0][0x38c] ;  /* 0x00007180ff0477ac */ /* 0x000e220008000800 */
[----:B------:R-:W-:-:S02]  /*0280*/  MOV R5, UR8 ;  /* 0x0000000800057c02 */ /* 0x000fc40008000f00 */
[----:B------:R-:W-:Y:S01]  /*0290*/  MOV R59, RZ ;  /* 0x000000ff003b7202 */ /* 0x000fe20000000f00 */
[----:B------:R-:W0:Y:S01]  /*02a0*/  LDCU.64 UR8, c[0x0][0x3a0] ;  /* 0x00007400ff0877ac */ /* 0x000e220008000a00 */
[C---:B------:R-:W-:Y:S01]  /*02b0*/  IMAD.WIDE.U32 R2, R28.reuse, UR10, R2 ;  /* 0x0000000a1c027c25 */ /* 0x040fe2000f8e0002 */
[----:B------:R-:W0:Y:S03]  /*02c0*/  LDC.64 R16, c[0x0][0x448] ;  /* 0x00011200ff107b82 */ /* 0x000e260000000a00 */
[----:B------:R-:W-:Y:S01]  /*02d0*/  IMAD R52, R28, UR11, R3 ;  /* 0x0000000b1c347c24 */ /* 0x000fe2000f8e0203 */
[----:B----4-:R-:W-:Y:S01]  /*02e0*/  LEA R42, P0, R2, R42, 0x1 ;  /* 0x0000002a022a7211 */ /* 0x010fe200078008ff */
[----:B------:R-:W-:-:S03]  /*02f0*/  IMAD.WIDE.U32 R4, R28, UR14, R4 ;  /* 0x0000000e1c047c25 */ /* 0x000fc6000f8e0004 */
[----:B------:R-:W4:Y:S01]  /*0300*/  LDC.64 R18, c[0x0][0x440] ;  /* 0x00011000ff127b82 */ /* 0x000f220000000a00 */
[----:B--2---:R-:W-:Y:S01]  /*0310*/  IMAD R0, R11, UR18, R28 ;  /* 0x000000120b007c24 */ /* 0x004fe2000f8e021c */
[----:B------:R-:W-:Y:S01]  /*0320*/  LEA.HI.X R52, R2, R43, R52, 0x1, P0 ;  /* 0x0000002b02347211 */ /* 0x000fe200000f0c34 */
[----:B---3--:R-:W-:Y:S01]  /*0330*/  IMAD.WIDE.U32 R2, R28, UR12, RZ ;  /* 0x0000000c1c027c25 */ /* 0x008fe2000f8e00ff */
[----:B-1----:R-:W-:Y:S02]  /*0340*/  LEA R40, P0, R4, R8, 0x1 ;  /* 0x0000000804287211 */ /* 0x002fe400078008ff */
[----:B0-----:R-:W-:Y:S01]  /*0350*/  SHF.L.U32 R39, R31, 0x3, RZ ;  /* 0x000000031f277819 */ /* 0x001fe200000006ff */
[----:B------:R-:W-:Y:S02]  /*0360*/  IMAD R0, R0, R13, RZ ;  /* 0x0000000d00007224 */ /* 0x000fe400078e02ff */
[C---:B------:R-:W-:Y:S01]  /*0370*/  IMAD R41, R28.reuse, UR15, R5 ;  /* 0x0000000f1c297c24 */ /* 0x040fe2000f8e0205 */
[C---:B------:R-:W-:Y:S01]  /*0380*/  IADD3 R43, PT, PT, R39.reuse, 0x1, RZ ;  /* 0x00000001272b7810 */ /* 0x040fe20007ffe0ff */
[----:B------:R-:W-:Y:S01]  /*0390*/  IMAD.WIDE.U32 R36, R28, UR6, RZ ;  /* 0x000000061c247c25 */ /* 0x000fe2000f8e00ff */
[----:B------:R-:W-:-:S02]  /*03a0*/  IADD3 R44, PT, PT, R39, 0x2, RZ ;  /* 0x00000002272c7810 */ /* 0x000fc40007ffe0ff */
[----:B------:R-:W-:Y:S01]  /*03b0*/  LEA.HI.X R41, R4, R9, R41, 0x1, P0 ;  /* 0x0000000904297211 */ /* 0x000fe200000f0c29 */
[----:B------:R-:W-:Y:S01]  /*03c0*/  IMAD.WIDE.U32 R6, R28, UR8, RZ ;  /* 0x000000081c067c25 */ /* 0x000fe2000f8e00ff */
[----:B------:R-:W-:Y:S02]  /*03d0*/  LEA R34, P0, R2, R14, 0x3 ;  /* 0x0000000e02227211 */ /* 0x000fe400078018ff */
[----:B------:R-:W-:Y:S01]  /*03e0*/  LEA R33, P1, R36, R16, 0x3 ;  /* 0x0000001024217211 */ /* 0x000fe200078218ff */
[----:B------:R-:W-:Y:S01]  /*03f0*/  IMAD R38, R0, UR4, RZ ;  /* 0x0000000400267c24 */ /* 0x000fe2000f8e02ff */
[C---:B------:R-:W-:Y:S01]  /*0400*/  LOP3.LUT R0, R39.reuse, 0x1f00, RZ, 0xc0, !PT ;  /* 0x00001f0027007812 */ /* 0x040fe200078ec0ff */
[C---:B------:R-:W-:Y:S01]  /*0410*/  IMAD R35, R28.reuse, UR13, R3 ;  /* 0x0000000d1c237c24 */ /* 0x040fe2000f8e0203 */
[----:B------:R-:W-:Y:S01]  /*0420*/  IADD3 R45, PT, PT, R39, 0x3, RZ ;  /* 0x00000003272d7810 */ /* 0x000fe20007ffe0ff */
[----:B------:R-:W-:Y:S01]  /*0430*/  IMAD R3, R28, UR7, R37 ;  /* 0x000000071c037c24 */ /* 0x000fe2000f8e0225 */
[----:B----4-:R-:W-:Y:S01]  /*0440*/  LEA R32, P2, R6, R18, 0x3 ;  /* 0x0000001206207211 */ /* 0x010fe200078418ff */
[----:B------:R-:W-:Y:S01]  /*0450*/  IMAD R37, R28, UR9, R7 ;  /* 0x000000091c257c24 */ /* 0x000fe2000f8e0207 */
[----:B------:R-:W-:Y:S01]  /*0460*/  LOP3.LUT R49, R0, 0x1f, R31, 0xf8, !PT ;  /* 0x0000001f00317812 */ /* 0x000fe200078ef81f */
[----:B------:R-:W0:Y:S01]  /*0470*/  LDCU.U8 UR7, c[0x0][0x39e] ;  /* 0x000073c0ff0777ac */ /* 0x000e220008000000 */
[----:B------:R-:W-:-:S02]  /*0480*/  LEA.HI.X R35, R2, R15, R35, 0x3, P0 ;  /* 0x0000000f02237211 */ /* 0x000fc400000f1c23 */
[----:B------:R-:W-:Y:S02]  /*0490*/  LEA.HI.X R36, R36, R17, R3, 0x3, P1 ;  /* 0x0000001124247211 */ /* 0x000fe400008f1c03 */
[----:B------:R-:W-:Y:S02]  /*04a0*/  LEA.HI.X R37, R6, R19, R37, 0x3, P2 ;  /* 0x0000001306257211 */ /* 0x000fe400010f1c25 */
[C---:B------:R-:W-:Y:S02]  /*04b0*/  IADD3 R46, PT, PT, R39.reuse, 0x4, RZ ;  /* 0x00000004272e7810 */ /* 0x040fe40007ffe0ff */
[C---:B------:R-:W-:Y:S02]  /*04c0*/  IADD3 R47, PT, PT, R39.reuse, 0x5, RZ ;  /* 0x00000005272f7810 */ /* 0x040fe40007ffe0ff */
[C---:B------:R-:W-:Y:S02]  /*04d0*/  IADD3 R48, PT, PT, R39.reuse, 0x6, RZ ;  /* 0x0000000627307810 */ /* 0x040fe40007ffe0ff */
[----:B------:R-:W-:-:S02]  /*04e0*/  IADD3 R50, PT, PT, R39, 0x7, RZ ;  /* 0x0000000727327810 */ /* 0x000fc40007ffe0ff */
[C---:B------:R-:W-:Y:S02]  /*04f0*/  LOP3.LUT R53, R49.reuse, 0x20, RZ, 0xfc, !PT ;  /* 0x0000002031357812 */ /* 0x040fe400078efcff */
[C---:B------:R-:W-:Y:S02]  /*0500*/  LOP3.LUT R54, R49.reuse, 0x40, RZ, 0xfc, !PT ;  /* 0x0000004031367812 */ /* 0x040fe400078efcff */
[C---:B------:R-:W-:Y:S02]  /*0510*/  LOP3.LUT R55, R49.reuse, 0x60, RZ, 0xfc, !PT ;  /* 0x0000006031377812 */ /* 0x040fe400078efcff */
[C---:B------:R-:W-:Y:S02]  /*0520*/  LOP3.LUT R56, R49.reuse, 0x80, RZ, 0xfc, !PT ;  /* 0x0000008031387812 */ /* 0x040fe400078efcff */
[C---:B------:R-:W-:Y:S02]  /*0530*/  LOP3.LUT R57, R49.reuse, 0xa0, RZ, 0xfc, !PT ;  /* 0x000000a031397812 */ /* 0x040fe400078efcff */
[----:B------:R-:W-:-:S02]  /*0540*/  LOP3.LUT R58, R49, 0xc0, RZ, 0xfc, !PT ;  /* 0x000000c0313a7812 */ /* 0x000fc400078efcff */
[----:B0-----:R-:W-:-:S07]  /*0550*/  LOP3.LUT R51, R49, 0xe0, RZ, 0xfc, !PT ;  /* 0x000000e031337812 */ /* 0x001fce00078efcff */
.L_x_1940:
[----:B0-----:R-:W0:Y:S01]  /*0560*/  LDCU UR4, c[0x0][0x388] ;  /* 0x00007100ff0477ac */ /* 0x001e220008000800 */
[----:B------:R-:W-:Y:S02]  /*0570*/  SHF.L.U32 R60, R59, 0x8, RZ ;  /* 0x000000083b3c7819 */ /* 0x000fe400000006ff */
[----:B------:R-:W-:Y:S02]  /*0580*/  SHF.L.U32 R3, R49, 0x1, RZ ;  /* 0x0000000131037819 */ /* 0x000fe400000006ff */
[----:B------:R-:W-:Y:S02]  /*0590*/  PRMT R0, RZ, 0x7610, R0 ;  /* 0x00007610ff007816 */ /* 0x000fe40000000000 */
[C---:B------:R-:W-:Y:S02]  /*05a0*/  IADD3 R4, P4, PT, R3.reuse, R42, RZ ;  /* 0x0000002a03047210 */ /* 0x040fe40007f9e0ff */
[----:B------:R-:W-:Y:S02]  /*05b0*/  IADD3 R2, P5, PT, R3, R40, RZ ;  /* 0x0000002803027210 */ /* 0x000fe40007fbe0ff */
[----:B------:R-:W-:-:S02]  /*05c0*/  IADD3.X R5, PT, PT, RZ, R52, RZ, P4, !PT ;  /* 0x00000034ff057210 */ /* 0x000fc400027fe4ff */
        /* <DEDUP_REMOVED lines=15> */
[----:B------:R-:W-:Y:S01]  /*06c0*/  PRMT R15, RZ, 0x7610, R15 ;  /* 0x00007610ff0f7816 */ /* 0x000fe2000000000f */
[----:B------:R-:W2:Y:S01]  /*06d0*/  @!P6 LDG.E.U16 R0, desc[UR16][R4.64] ;  /* 0x000000100400e981 */ /* 0x000ea2000c1e1500 */
[-C--:B------:R-:W-:Y:S02]  /*06e0*/  ISETP.GE.AND P6, PT, R51, R62.reuse, PT ;  /* 0x0000003e3300720c */ /* 0x080fe40003fc6270 */
[----:B------:R-:W-:Y:S01]  /*06f0*/  PRMT R14, RZ, 0x7610, R14 ;  /* 0x00007610ff0e7816 */ /* 0x000fe2000000000e */
[----:B------:R-:W3:Y:S01]  /*0700*/  @!P0 LDG.E.U16 R7, desc[UR16][R4.64+0x40] ;  /* 0x0000401004078981 */ /* 0x000ee2000c1e1500 */
[----:B------:R-:W0:Y:S01]  /*0710*/  S2R R66, SR_LANEID ;  /* 0x0000000000427919 */ /* 0x000e220000000000 */
[----:B------:R-:W1:Y:S01]  /*0720*/  S2UR UR5, SR_CgaCtaId ;  /* 0x00000000000579c3 */ /* 0x000e620000008800 */
[----:B------:R-:W-:Y:S01]  /*0730*/  UMOV UR4, 0x400 ;  /* 0x0000040000047882 */ /* 0x000fe20000000000 */
[----:B------:R-:W-:Y:S01]  /*0740*/  P2R R16, PR, RZ, 0x1 ;  /* 0x00000001ff107803 */ /* 0x000fe20000000000 */
[----:B------:R-:W4:Y:S04]  /*0750*/  @!P1 LDG.E.U16 R6, desc[UR16][R4.64+0x80] ;  /* 0x0000801004069981 */ /* 0x000f28000c1e1500 */
[----:B------:R-:W4:Y:S04]  /*0760*/  @!P2 LDG.E.U16 R8, desc[UR16][R4.64+0xc0] ;  /* 0x0000c0100408a981 */ /* 0x000f28000c1e1500 */
[----:B------:R-:W4:Y:S04]  /*0770*/  @!P3 LDG.E.U16 R13, desc[UR16][R4.64+0x100] ;  /* 0x00010010040db981 */ /* 0x000f28000c1e1500 */
[----:B------:R-:W4:Y:S04]  /*0780*/  @!P4 LDG.E.U16 R12, desc[UR16][R4.64+0x140] ;  /* 0x00014010040cc981 */ /* 0x000f28000c1e1500 */
[----:B------:R-:W4:Y:S04]  /*0790*/  @!P5 LDG.E.U16 R15, desc[UR16][R4.64+0x180] ;  /* 0x00018010040fd981 */ /* 0x000f28000c1e1500 */
[----:B------:R0:W4:Y:S01]  /*07a0*/  @!P6 LDG.E.U16 R14, desc[UR16][R4.64+0x1c0] ;  /* 0x0001c010040ee981 */ /* 0x000122000c1e1500 */
[----:B-1----:R-:W-:Y:S01]  /*07b0*/  ULEA UR4, UR5, UR4, 0x18 ;  /* 0x0000000405047291 */ /* 0x002fe2000f8ec0ff */
[----:B------:R-:W-:-:S02]  /*07c0*/  ISETP.GE.AND P0, PT, R49, R62, PT ;  /* 0x0000003e3100720c */ /* 0x000fc40003f06270 */
[C---:B0-----:R-:W-:Y:S02]  /*07d0*/  IADD3 R9, PT, PT, R66.reuse, 0x20, RZ ;  /* 0x0000002042097810 */ /* 0x041fe40007ffe0ff */
[C---:B------:R-:W-:Y:S02]  /*07e0*/  IADD3 R11, PT, PT, R66.reuse, 0x40, RZ ;  /* 0x00000040420b7810 */ /* 0x040fe40007ffe0ff */
[C---:B------:R-:W-:Y:S02]  /*07f0*/  IADD3 R17, PT, PT, R66.reuse, 0x60, RZ ;  /* 0x0000006042117810 */ /* 0x040fe40007ffe0ff */
[-C--:B------:R-:W-:Y:S02]  /*0800*/  LEA.HI.SX32 R65, R66, R66.reuse, 0x1b ;  /* 0x0000004242417211 */ /* 0x080fe400078fdaff */
[-C--:B------:R-:W-:Y:S02]  /*0810*/  LEA.HI.SX32 R9, R9, R66.reuse, 0x1b ;  /* 0x0000004209097211 */ /* 0x080fe400078fdaff */
[----:B------:R-:W-:-:S02]  /*0820*/  LEA.HI.SX32 R11, R11, R66, 0x1b ;  /* 0x000000420b0b7211 */ /* 0x000fc400078fdaff */
[----:B------:R-:W-:Y:S02]  /*0830*/  LEA.HI.SX32 R17, R17, R66, 0x1b ;  /* 0x0000004211117211 */ /* 0x000fe400078fdaff */
[----:B------:R-:W-:Y:S02]  /*0840*/  LEA R65, R65, UR4, 0x1 ;  /* 0x0000000441417c11 */ /* 0x000fe4000f8e08ff */
[----:B------:R-:W-:Y:S02]  /*0850*/  LEA R64, R9, UR4, 0x1 ;  /* 0x0000000409407c11 */ /* 0x000fe4000f8e08ff */
[C---:B------:R-:W-:Y:S02]  /*0860*/  IADD3 R5, PT, PT, R66.reuse, 0x80, RZ ;  /* 0x0000008042057810 */ /* 0x040fe40007ffe0ff */
[----:B------:R-:W-:Y:S02]  /*0870*/  LEA R63, R11, UR4, 0x1 ;  /* 0x000000040b3f7c11 */ /* 0x000fe4000f8e08ff */
[----:B------:R-:W-:-:S02]  /*0880*/  IADD3 R9, PT, PT, R66, 0xa0, RZ ;  /* 0x000000a042097810 */ /* 0x000fc40007ffe0ff */
[----:B------:R-:W-:Y:S02]  /*0890*/  LEA R61, R17, UR4, 0x1 ;  /* 0x00000004113d7c11 */ /* 0x000fe4000f8e08ff */
[C---:B------:R-:W-:Y:S02]  /*08a0*/  IADD3 R11, PT, PT, R66.reuse, 0xc0, RZ ;  /* 0x000000c0420b7810 */ /* 0x040fe40007ffe0ff */
[----:B------:R-:W-:Y:S02]  /*08b0*/  IADD3 R17, PT, PT, R66, 0xe0, RZ ;  /* 0x000000e042117810 */ /* 0x000fe40007ffe0ff */
        /* <DEDUP_REMOVED lines=8> */
[----:B------:R-:W-:-:S02]  /*0940*/  PRMT R18, RZ, 0x7610, R18 ;  /* 0x00007610ff127816 */ /* 0x000fc40000000012 */
[----:B------:R-:W-:Y:S01]  /*0950*/  PRMT R17, RZ, 0x7610, R17 ;  /* 0x00007610ff117816 */ /* 0x000fe20000000011 */
[----:B--2---:R0:W-:Y:S04]  /*0960*/  STS.U16 [R65], R0 ;  /* 0x0000000041007388 */ /* 0x0041e80000000400 */
[----:B---3--:R-:W-:Y:S01]  /*0970*/  STS.U16 [R64+0x40], R7 ;  /* 0x0000400740007388 */ /* 0x008fe20000000400 */
[----:B0-----:R-:W-:-:S03]  /*0980*/  SHF.L.U32 R0, R66, 0x3, RZ ;  /* 0x0000000342007819 */ /* 0x001fc600000006ff */
[----:B----4-:R-:W-:Y:S01]  /*0990*/  STS.U16 [R63+0x80], R6 ;  /* 0x000080063f007388 */ /* 0x010fe20000000400 */
[----:B------:R-:W-:-:S03]  /*09a0*/  LEA.HI.SX32 R71, R0, R0, 0x1b ;  /* 0x0000000000477211 */ /* 0x000fc600078fdaff */
[----:B------:R-:W-:Y:S01]  /*09b0*/  STS.U16 [R61+0xc0], R8 ;  /* 0x0000c0083d007388 */ /* 0x000fe20000000400 */
[----:B------:R-:W-:Y:S02]  /*09c0*/  PRMT R0, RZ, 0x7610, R0 ;  /* 0x00007610ff007816 */ /* 0x000fe40000000000 */
[----:B------:R-:W-:Y:S01]  /*09d0*/  LEA R71, R71, UR4, 0x1 ;  /* 0x0000000447477c11 */ /* 0x000fe2000f8e08ff */
[----:B------:R0:W-:Y:S04]  /*09e0*/  STS.U16 [R70+0x100], R13 ;  /* 0x0001000d46007388 */ /* 0x0001e80000000400 */
        /* <DEDUP_REMOVED lines=15> */
[----:B------:R-:W-:Y:S02]  /*0ae0*/  PRMT R15, RZ, 0x7610, R15 ;  /* 0x00007610ff0f7816 */ /* 0x000fe4000000000f */
[----:B------:R-:W-:Y:S01]  /*0af0*/  PRMT R12, RZ, 0x7610, R12 ;  /* 0x00007610ff0c7816 */ /* 0x000fe2000000000c */
[----:B------:R-:W2:Y:S01]  /*0b00*/  @!P0 LDG.E.U16 R0, desc[UR16][R2.64] ;  /* 0x0000001002008981 */ /* 0x000ea2000c1e1500 */
[----:B------:R-:W-:Y:S02]  /*0b10*/  ISETP.NE.AND P0, PT, R16, RZ, PT ;  /* 0x000000ff1000720c */ /* 0x000fe40003f05270 */
[----:B------:R-:W-:Y:S01]  /*0b20*/  PRMT R16, RZ, 0x7610, R16 ;  /* 0x00007610ff107816 */ /* 0x000fe20000000010 */
[----:B------:R-:W3:Y:S04]  /*0b30*/  @!P1 LDG.E.U16 R14, desc[UR16][R2.64+0x80] ;  /* 0x00008010020e9981 */ /* 0x000ee8000c1e1500 */
[----:B------:R-:W4:Y:S04]  /*0b40*/  @!P3 LDG.E.U16 R15, desc[UR16][R2.64+0x100] ;  /* 0x00010010020fb981 */ /* 0x000f28000c1e1500 */
[----:B------:R-:W4:Y:S04]  /*0b50*/  @!P2 LDG.E.U16 R16, desc[UR16][R2.64+0xc0] ;  /* 0x0000c0100210a981 */ /* 0x000f28000c1e1500 */
[----:B------:R-:W3:Y:S04]  /*0b60*/  @!P0 LDG.E.U16 R13, desc[UR16][R2.64+0x40] ;  /* 0x00004010020d8981 */ /* 0x000ee8000c1e1500 */
[----:B------:R-:W4:Y:S04]  /*0b70*/  @!P4 LDG.E.U16 R18, desc[UR16][R2.64+0x140] ;  /* 0x000140100212c981 */ /* 0x000f28000c1e1500 */
[----:B------:R-:W4:Y:S04]  /*0b80*/  @!P5 LDG.E.U16 R17, desc[UR16][R2.64+0x180] ;  /* 0x000180100211d981 */ /* 0x000f28000c1e1500 */
[----:B------:R-:W4:Y:S01]  /*0b90*/  @!P6 LDG.E.U16 R12, desc[UR16][R2.64+0x1c0] ;  /* 0x0001c010020ce981 */ /* 0x000f22000c1e1500 */
[----:B------:R-:W-:Y:S03]  /*0ba0*/  BSSY.RECONVERGENT B0, `(.L_x_1920) ;  /* 0x0000048000007945 */ /* 0x000fe60003800200 */
[----:B--2---:R0:W-:Y:S02]  /*0bb0*/  STS.U16 [R65], R0 ;  /* 0x0000000041007388 */ /* 0x0041e40000000400 */
[----:B0-----:R-:W0:Y:S02]  /*0bc0*/  LDC R0, c[0x0][0x38c] ;  /* 0x0000e300ff007b82 */ /* 0x001e240000000800 */
[----:B---3--:R-:W-:Y:S04]  /*0bd0*/  STS.U16 [R64+0x40], R13 ;  /* 0x0000400d40007388 */ /* 0x008fe80000000400 */
[----:B------:R-:W-:Y:S04]  /*0be0*/  STS.U16 [R63+0x80], R14 ;  /* 0x0000800e3f007388 */ /* 0x000fe80000000400 */
[----:B----4-:R-:W-:Y:S04]  /*0bf0*/  STS.U16 [R61+0xc0], R16 ;  /* 0x0000c0103d007388 */ /* 0x010fe80000000400 */
        /* <DEDUP_REMOVED lines=11> */
[----:B------:R-:W0:Y:S04]  /*0cb0*/  LDS.U16 R15, [R71+0xc] ;  /* 0x00000c00470f7984 */ /* 0x000e280000000400 */
[----:B------:R0:W0:Y:S01]  /*0cc0*/  LDS.U16 R18, [R71+0xe] ;  /* 0x00000e0047127984 */ /* 0x0000220000000400 */
[----:B-1----:R-:W-:-:S05]  /*0cd0*/  HADD2.F32 R19, -RZ, R19.H0_H0 ;  /* 0x20000013ff137230 */ /* 0x002fca0000004100 */
[----:B-----5:R-:W-:-:S05]  /*0ce0*/  FADD.FTZ R84, R19, R30 ;  /* 0x0000001e13547221 */ /* 0x020fca0000010000 */
[----:B------:R-:W-:Y:S01]  /*0cf0*/  FSETP.GTU.FTZ.AND P0, PT, R84, 20, PT ;  /* 0x41a000005400780b */ /* 0x000fe20003f1c000 */
[----:B--2---:R-:W-:-:S03]  /*0d00*/  HADD2.F32 R17, -RZ, R2.H0_H0 ;  /* 0x20000002ff117230 */ /* 0x004fc60000004100 */
[----:B------:R-:W-:Y:S01]  /*0d10*/  ISETP.EQ.OR P0, PT, RZ, UR7, P0 ;  /* 0x00000007ff007c0c */ /* 0x000fe20008702670 */
[----:B---3--:R-:W-:Y:S02]  /*0d20*/  HADD2.F32 R3, -RZ, R3.H0_H0 ;  /* 0x20000003ff037230 */ /* 0x008fe40000004100 */
[--C-:B------:R-:W-:Y:S01]  /*0d30*/  FADD.FTZ R72, R17, R30.reuse ;  /* 0x0000001e11487221 */ /* 0x100fe20000010000 */
[----:B----4-:R-:W-:Y:S02]  /*0d40*/  HADD2.F32 R13, -RZ, R13.H0_H0 ;  /* 0x2000000dff0d7230 */ /* 0x010fe40000004100 */
[----:B0-----:R-:W-:Y:S02]  /*0d50*/  HADD2.F32 R21, -RZ, R14.H0_H0 ;  /* 0x2000000eff157230 */ /* 0x001fe40000004100 */
        /* <DEDUP_REMOVED lines=44> */
.L_x_1921:
[----:B------:R-:W-:Y:S05]  /*1020*/  BSYNC.RECONVERGENT B0 ;  /* 0x0000000000007941 */ /* 0x000fea0003800200 */
.L_x_1920:
        /* <DEDUP_REMOVED lines=35> */
.L_x_1923:
[----:B------:R-:W-:Y:S05]  /*1260*/  BSYNC.RECONVERGENT B0 ;  /* 0x0000000000007941 */ /* 0x000fea0003800200 */
.L_x_1922:
[----:B------:R-:W-:Y:S01]  /*1270*/  ISETP.EQ.OR P3, PT, RZ, UR7, P3 ;  /* 0x00000007ff007c0c */ /* 0x000fe20009f62670 */
[----:B------:R-:W-:Y:S01]  /*1280*/  BSSY.RECONVERGENT B0, `(.L_x_1924) ;  /* 0x0000026000007945 */ /* 0x000fe20003800200 */
[----:B------:R-:W-:Y:S02]  /*1290*/  FSETP.GTU.FTZ.AND P2, PT, R86, 20, PT ;  /* 0x41a000005600780b */ /* 0x000fe40003f5c000 */
[----:B------:R-:W-:Y:S02]  /*12a0*/  ISETP.EQ.OR P4, PT, RZ, UR7, P4 ;  /* 0x00000007ff007c0c */ /* 0x000fe4000a782670 */
[----:B------:R-:W-:Y:S02]  /*12b0*/  ISETP.EQ.OR P5, PT, RZ, UR7, P5 ;  /* 0x00000007ff007c0c */ /* 0x000fe4000afa2670 */
[----:B------:R-:W-:Y:S02]  /*12c0*/  ISETP.EQ.OR P1, PT, RZ, UR7, P1 ;  /* 0x00000007ff007c0c */ /* 0x000fe40008f22670 */
[----:B------:R-:W-:-:S02]  /*12d0*/  ISETP.EQ.OR P0, PT, RZ, UR7, P0 ;  /* 0x00000007ff007c0c */ /* 0x000fc40008702670 */
        /* <DEDUP_REMOVED lines=32> */
.L_x_1925:
[----:B------:R-:W-:Y:S05]  /*14e0*/  BSYNC.RECONVERGENT B0 ;  /* 0x0000000000007941 */ /* 0x000fea0003800200 */
.L_x_1924:
        /* <DEDUP_REMOVED lines=32> */
.L_x_1927:
[----:B------:R-:W-:Y:S05]  /*16f0*/  BSYNC.RECONVERGENT B0 ;  /* 0x0000000000007941 */ /* 0x000fea0003800200 */
.L_x_1926:
        /* <DEDUP_REMOVED lines=32> */
.L_x_1929:
[----:B------:R-:W-:Y:S05]  /*1900*/  BSYNC.RECONVERGENT B0 ;  /* 0x0000000000007941 */ /* 0x000fea0003800200 */
.L_x_1928:
        /* <DEDUP_REMOVED lines=32> */
.L_x_1931:
[----:B------:R-:W-:Y:S05]  /*1b10*/  BSYNC.RECONVERGENT B0 ;  /* 0x0000000000007941 */ /* 0x000fea0003800200 */
.L_x_1930:
        /* <DEDUP_REMOVED lines=32> */
.L_x_1933:
[----:B------:R-:W-:Y:S05]  /*1d20*/  BSYNC.RECONVERGENT B0 ;  /* 0x0000000000007941 */ /* 0x000fea0003800200 */
.L_x_1932:
        /* <DEDUP_REMOVED lines=32> */
.L_x_1935:
[----:B------:R-:W-:Y:S05]  /*1f30*/  BSYNC.RECONVERGENT B0 ;  /* 0x0000000000007941 */ /* 0x000fea0003800200 */
.L_x_1934:
[----:B------:R-:W-:Y:S01]  /*1f40*/  ISETP.GE.AND P0, PT, R0, 0x1, PT ;  /* 0x000000010000780c */ /* 0x000fe20003f06270 */
[----:B------:R-:W-:Y:S01]  /*1f50*/  HADD2.F32 R11, -RZ, R11.H0_H0 ;  /* 0x2000000bff0b7230 */ /* 0x000fe20000004100 */
[----:B------:R-:W-:Y:S01]  /*1f60*/  BAR.SYNC.DEFER_BLOCKING 0x0 ;  /* 0x0000000000007b1d */ /* 0x000fe20000010000 */
[----:B------:R-:W-:Y:S02]  /*1f70*/  HADD2.F32 R10, -RZ, R10.H0_H0 ;  /* 0x2000000aff0a7230 */ /* 0x000fe40000004100 */
[----:B------:R-:W-:Y:S02]  /*1f80*/  HADD2.F32 R9, -RZ, R9.H0_H0 ;  /* 0x20000009ff097230 */ /* 0x000fe40000004100 */
[-C--:B------:R-:W-:Y:S01]  /*1f90*/  FMUL.FTZ R73, R11, R29.reuse ;  /* 0x0000001d0b497220 */ /* 0x080fe20000410000 */
[----:B------:R-:W-:Y:S02]  /*1fa0*/  HADD2.F32 R8, -RZ, R8.H0_H0 ;  /* 0x20000008ff087230 */ /* 0x000fe40000004100 */
[----:B------:R-:W-:Y:S01]  /*1fb0*/  FMUL.FTZ R88, R10, R29 ;  /* 0x0000001d0a587220 */ /* 0x000fe20000410000 */
[----:B------:R-:W-:-:S02]  /*1fc0*/  HADD2.F32 R4, -RZ, R4.H0_H0 ;  /* 0x20000004ff047230 */ /* 0x000fc40000004100 */
[-C--:B------:R-:W-:Y:S01]  /*1fd0*/  FMUL.FTZ R75, R9, R29.reuse ;  /* 0x0000001d094b7220 */ /* 0x080fe20000410000 */
[----:B------:R-:W-:Y:S02]  /*1fe0*/  HADD2.F32 R5, -RZ, R5.H0_H0 ;  /* 0x20000005ff057230 */ /* 0x000fe40000004100 */
[-C--:B------:R-:W-:Y:S01]  /*1ff0*/  FMUL.FTZ R90, R8, R29.reuse ;  /* 0x0000001d085a7220 */ /* 0x080fe20000410000 */
[----:B------:R-:W-:Y:S02]  /*2000*/  HADD2.F32 R6, -RZ, R6.H0_H0 ;  /* 0x20000006ff067230 */ /* 0x000fe40000004100 */
[-C--:B------:R-:W-:Y:S01]  /*2010*/  FMUL.FTZ R77, R4, R29.reuse ;  /* 0x0000001d044d7220 */ /* 0x080fe20000410000 */
[----:B------:R-:W-:Y:S02]  /*2020*/  HADD2.F32 R7, -RZ, R7.H0_H0 ;  /* 0x20000007ff077230 */ /* 0x000fe40000004100 */
[-C--:B------:R-:W-:Y:S01]  /*2030*/  FMUL.FTZ R92, R5, R29.reuse ;  /* 0x0000001d055c7220 */ /* 0x080fe20000410000 */
[----:B------:R-:W-:-:S02]  /*2040*/  FMUL.FTZ R79, R6, R29 ;  /* 0x0000001d064f7220 */ /* 0x000fc40000410000 */
[----:B------:R-:W-:Y:S01]  /*2050*/  FMUL.FTZ R94, R7, R29 ;  /* 0x0000001d075e7220 */ /* 0x000fe20000410000 */
[----:B------:R-:W-:Y:S06]  /*2060*/  @!P0 BRA `(.L_x_1936) ;  /* 0x0000001800908947 */ /* 0x000fec0003800000 */
[----:B------:R-:W0:Y:S01]  /*2070*/  LDC.64 R16, c[0x0][0x3e0] ;  /* 0x0000f800ff107b82 */ /* 0x000e220000000a00 */
[----:B------:R-:W-:Y:S01]  /*2080*/  IMAD R97, R59, R0, RZ ;  /* 0x000000003b617224 */ /* 0x000fe200078e02ff */
[----:B------:R-:W-:Y:S01]  /*2090*/  VIMNMX R0, PT, PT, R0, 0x1, !PT ;  /* 0x0000000100007848 */ /* 0x000fe20007fe0100 */
        /* <DEDUP_REMOVED lines=9> */
[----:B------:R-:W-:Y:S01]  /*2130*/  MOV R99, R32 ;  /* 0x0000002000637202 */ /* 0x000fe20000000f00 */
[----:B------:R-:W-:Y:S01]  /*2140*/  UIADD3 UR5, UPT, UPT, UR4, 0x260, URZ ;  /* 0x0000026004057890 */ /* 0x000fe2000fffe0ff */
[----:B------:R-:W-:-:S02]  /*2150*/  MOV R96, R37 ;  /* 0x0000002500607202 */ /* 0x000fc40000000f00 */
[----:B------:R-:W2:Y:S01]  /*2160*/  LDC.64 R20, c[0x0][0x3a8] ;  /* 0x0000ea00ff147b82 */ /* 0x000ea20000000a00 */
[----:B------:R-:W-:Y:S02]  /*2170*/  MOV R101, R33 ;  /* 0x0000002100657202 */ /* 0x000fe40000000f00 */
[----:B------:R-:W-:Y:S02]  /*2180*/  MOV R98, R36 ;  /* 0x0000002400627202 */ /* 0x000fe40000000f00 */
[----:B------:R-:W-:Y:S02]  /*2190*/  MOV R103, R34 ;  /* 0x0000002200677202 */ /* 0x000fe40000000f00 */
[----:B------:R-:W-:Y:S01]  /*21a0*/  MOV R100, R35 ;  /* 0x0000002300647202 */ /* 0x000fe20000000f00 */
[----:B------:R-:W3:Y:S01]  /*21b0*/  LDC.64 R2, c[0x0][0x480] ;  /* 0x00012000ff027b82 */ /* 0x000ee20000000a00 */
[----:B------:R-:W-:Y:S02]  /*21c0*/  IADD3 R102, PT, PT, -R0, RZ, RZ ;  /* 0x000000ff00667210 */ /* 0x000fe40007ffe1ff */
[----:B0-----:R-:W-:-:S02]  /*21d0*/  SHF.L.U64.HI R17, R16, 0x3, R17 ;  /* 0x0000000310117819 */ /* 0x001fc40000010211 */
[----:B-1----:R-:W-:Y:S02]  /*21e0*/  SHF.L.U64.HI R19, R18, 0x3, R19 ;  /* 0x0000000312137819 */ /* 0x002fe40000010213 */
[----:B--2---:R-:W-:-:S07]  /*21f0*/  SHF.L.U64.HI R21, R20, 0x3, R21 ;  /* 0x0000000314157819 */ /* 0x004fce0000010215 */
.L_x_1939:
[----:B------:R-:W-:Y:S02]  /*2200*/  MOV R4, R99 ;  /* 0x0000006300047202 */ /* 0x000fe40000000f00 */
[----:B------:R-:W-:-:S06]  /*2210*/  MOV R5, R96 ;  /* 0x0000006000057202 */ /* 0x000fcc0000000f00 */
[----:B------:R-:W2:Y:S01]  /*2220*/  LDG.E.64 R4, desc[UR16][R4.64] ;  /* 0x0000001004047981 */ /* 0x000ea2000c1e1b00 */
[-C--:B------:R-:W-:Y:S02]  /*2230*/  ISETP.GE.U32.AND P1, PT, R43, R62.reuse, PT ;  /* 0x0000003e2b00720c */ /* 0x080fe40003f26070 */
[-C--:B------:R-:W-:Y:S02]  /*2240*/  ISETP.GE.U32.AND P3, PT, R39, R62.reuse, PT ;  /* 0x0000003e2700720c */ /* 0x080fe40003f66070 */
[-C--:B------:R-:W-:Y:S02]  /*2250*/  ISETP.GE.U32.AND P0, PT, R44, R62.reuse, PT ;  /* 0x0000003e2c00720c */ /* 0x080fe40003f06070 */
[----:B------:R-:W-:Y:S02]  /*2260*/  FSEL R104, R81, RZ, !P3 ;  /* 0x000000ff51687208 */ /* 0x000fe40005800000 */
[----:B------:R-:W-:Y:S02]  /*2270*/  FSEL R106, R83, RZ, !P1 ;  /* 0x000000ff536a7208 */ /* 0x000fe40004800000 */
[----:B------:R-:W-:Y:S01]  /*2280*/  ISETP.GE.U32.AND P2, PT, R45, R62, PT ;  /* 0x0000003e2d00720c */ /* 0x000fe20003f46070 */
[----:B------:R-:W0:Y:S01]  /*2290*/  S2UR UR6, SR_CgaCtaId ;  /* 0x00000000000679c3 */ /* 0x000e220000008800 */
[C---:B--2---:R-:W-:Y:S01]  /*22a0*/  FMUL.FTZ R0, R5.reuse, R84 ;  /* 0x0000005405007220 */ /* 0x044fe20000410000 */
[----:B------:R-:W-:Y:S01]  /*22b0*/  FMUL.FTZ R7, R4, 1.4426950216293334961 ;  /* 0x3fb8aa3b04077820 */ /* 0x000fe20000410000 */
[----:B------:R-:W-:-:S02]  /*22c0*/  FMUL.FTZ R6, R5, R72 ;  /* 0x0000004805067220 */ /* 0x000fc40000410000 */
[----:B------:R-:W-:Y:S01]  /*22d0*/  FMUL.RZ R8, R0, 0.15915493667125701904 ;  /* 0x3e22f98300087820 */ /* 0x000fe2000040c000 */
[----:B------:R-:W-:Y:S01]  /*22e0*/  FMUL.FTZ R4, R7, R72 ;  /* 0x0000004807047220 */ /* 0x000fe20000410000 */
[----:B------:R-:W-:Y:S01]  /*22f0*/  FMUL.RZ R10, R6, 0.15915493667125701904 ;  /* 0x3e22f983060a7820 */ /* 0x000fe2000040c000 */
[----:B------:R-:W-:Y:S01]  /*2300*/  FMUL.FTZ R6, R5, R74 ;  /* 0x0000004a05067220 */ /* 0x000fe20000410000 */
[----:B------:R-:W-:Y:S01]  /*2310*/  MUFU.SIN R9, R8 ;  /* 0x0000000800097308 */ /* 0x000fe20000000400 */
[C---:B------:R-:W-:Y:S02]  /*2320*/  FMUL.FTZ R0, R7.reuse, R84 ;  /* 0x0000005407007220 */ /* 0x040fe40000410000 */
[----:B------:R-:W-:Y:S01]  /*2330*/  FMUL.RZ R12, R6, 0.15915493667125701904 ;  /* 0x3e22f983060c7820 */ /* 0x000fe2000040c000 */
[----:B------:R-:W-:-:S04]  /*2340*/  FMUL.FTZ R6, R7, R74 ;  /* 0x0000004a07067220 */ /* 0x000fc80000410000 */
[----:B------:R1:W-:Y:S08]  /*2350*/  MUFU.COS R11, R8 ;  /* 0x00000008000b7308 */ /* 0x0003f00000000000 */
[----:B------:R-:W-:Y:S01]  /*2360*/  MUFU.SIN R13, R10 ;  /* 0x0000000a000d7308 */ /* 0x000fe20000000400 */
[----:B-1----:R-:W-:-:S04]  /*2370*/  FMUL.FTZ R8, R5, R76 ;  /* 0x0000004c05087220 */ /* 0x002fc80000410000 */
[----:B------:R-:W-:Y:S01]  /*2380*/  FMUL.RZ R14, R8, 0.15915493667125701904 ;  /* 0x3e22f983080e7820 */ /* 0x000fe2000040c000 */
[----:B------:R-:W-:Y:S02]  /*2390*/  FMUL.FTZ R8, R7, R76 ;  /* 0x0000004c07087220 */ /* 0x000fe40000410000 */
[----:B------:R-:W1:Y:S08]  /*23a0*/  MUFU.EX2 R4, R4 ;  /* 0x0000000400047308 */ /* 0x000e700000000800 */
[----:B------:R2:W4:Y:S08]  /*23b0*/  MUFU.COS R15, R10 ;  /* 0x0000000a000f7308 */ /* 0x0005300000000000 */
[----:B------:R-:W-:Y:S01]  /*23c0*/  MUFU.COS R105, R14 ;  /* 0x0000000e00697308 */ /* 0x000fe20000000000 */
[----:B--2---:R-:W-:Y:S01]  /*23d0*/  FMUL.FTZ R10, R5, R78 ;  /* 0x0000004e050a7220 */ /* 0x004fe20000410000 */
[----:B-1----:R-:W-:-:S03]  /*23e0*/  FMUL.FTZ R13, R4, R13 ;  /* 0x0000000d040d7220 */ /* 0x002fc60000410000 */
[----:B------:R-:W-:Y:S01]  /*23f0*/  FMUL.RZ R22, R10, 0.15915493667125701904 ;  /* 0x3e22f9830a167820 */ /* 0x000fe2000040c000 */
[----:B------:R-:W-:Y:S02]  /*2400*/  FMUL.FTZ R10, R7, R78 ;  /* 0x0000004e070a7220 */ /* 0x000fe40000410000 */
[----:B------:R-:W1:Y:S01]  /*2410*/  MUFU.EX2 R8, R8 ;  /* 0x0000000800087308 */ /* 0x000e620000000800 */
[----:B----4-:R-:W-:-:S05]  /*2420*/  FMUL.FTZ R15, R4, R15 ;  /* 0x0000000f040f7220 */ /* 0x010fca0000410000 */
[----:B------:R-:W-:Y:S02]  /*2430*/  FSEL R107, R15, 1, !P1 ;  /* 0x3f8000000f6b7808 */ /* 0x000fe40004800000 */
[----:B------:R-:W2:Y:S08]  /*2440*/  MUFU.EX2 R0, R0 ;  /* 0x0000000000007308 */ /* 0x000eb00000000800 */
[----:B------:R-:W-:Y:S01]  /*2450*/  MUFU.SIN R23, R12 ;  /* 0x0000000c00177308 */ /* 0x000fe20000000400 */
[----:B-1----:R-:W-:Y:S01]  /*2460*/  FMUL.FTZ R111, R8, R105 ;  /* 0x00000069086f7220 */ /* 0x002fe20000410000 */
[----:B------:R-:W-:-:S02]  /*2470*/  FSEL R105, R13, RZ, !P1 ;  /* 0x000000ff0d697208 */ /* 0x000fc40004800000 */
[----:B------:R-:W-:Y:S02]  /*2480*/  ISETP.GE.U32.AND P1, PT, R46, R62, PT ;  /* 0x0000003e2e00720c */ /* 0x000fe40003f26070 */
[----:B------:R-:W-:Y:S01]  /*2490*/  FSEL R111, R111, 1, !P2 ;  /* 0x3f8000006f6f7808 */ /* 0x000fe20005000000 */
[----:B------:R-:W-:Y:S01]  /*24a0*/  FMUL.FTZ R15, RZ, R105 ;  /* 0x00000069ff0f7220 */ /* 0x000fe20000410000 */
[----:B------:R1:W-:Y:S01]  /*24b0*/  MUFU.COS R25, R12 ;  /* 0x0000000c00197308 */ /* 0x0003e20000000000 */
[C---:B--2---:R-:W-:Y:S01]  /*24c0*/  FMUL.FTZ R11, R0.reuse, R11 ;  /* 0x0000000b000b7220 */ /* 0x044fe20000410000 */
[----:B------:R-:W-:Y:S01]  /*24d0*/  FMUL.FTZ R9, R0, R9 ;  /* 0x0000000900097220 */ /* 0x000fe20000410000 */
[----:B------:R-:W-:Y:S01]  /*24e0*/  FMUL.FTZ R0, R5, R86 ;  /* 0x0000005605007220 */ /* 0x000fe20000410000 */
[----:B------:R-:W-:Y:S01]  /*24f0*/  FFMA.FTZ R15, R104, R107, -R15 ;  /* 0x0000006b680f7223 */ /* 0x000fe2000001080f */
[----:B------:R-:W-:Y:S02]  /*2500*/  FSEL R112, R89, RZ, !P1 ;  /* 0x000000ff59707208 */ /* 0x000fe40004800000 */
[----:B------:R-:W-:Y:S01]  /*2510*/  FSEL R116, R11, 1, !P3 ;  /* 0x3f8000000b747808 */ /* 0x000fe20005800000 */
[----:B------:R-:W2:Y:S01]  /*2520*/  MUFU.EX2 R6, R6 ;  /* 0x0000000600067308 */ /* 0x000ea20000000800 */
[----:B-1----:R-:W-:Y:S01]  /*2530*/  FMUL.FTZ R12, R5, R80 ;  /* 0x00000050050c7220 */ /* 0x002fe20000410000 */
[----:B------:R-:W-:-:S02]  /*2540*/  FSEL R118, R9, RZ, !P3 ;  /* 0x000000ff09767208 */ /* 0x000fc40005800000 */
[-C--:B------:R-:W-:Y:S01]  /*2550*/  FMUL.FTZ R11, R116, R105.reuse ;  /* 0x00000069740b7220 */ /* 0x080fe20000410000 */
[----:B------:R-:W-:Y:S01]  /*2560*/  FMUL.RZ R24, R12, 0.15915493667125701904 ;  /* 0x3e22f9830c187820 */ /* 0x000fe2000040c000 */
[----:B------:R-:W-:Y:S01]  /*2570*/  FMUL.FTZ R12, R7, R80 ;  /* 0x00000050070c7220 */ /* 0x000fe20000410000 */
[C---:B------:R-:W-:Y:S01]  /*2580*/  FMUL.FTZ R9, R118.reuse, R105 ;  /* 0x0000006976097220 */ /* 0x040fe20000410000 */
[----:B------:R-:W-:Y:S01]  /*2590*/  MUFU.SIN R109, R22 ;  /* 0x00000016006d7308 */ /* 0x000fe20000000400 */
[-C--:B------:R-:W-:Y:S02]  /*25a0*/  FFMA.FTZ R11, R118, R107.reuse, R11 ;  /* 0x0000006b760b7223 */ /* 0x080fe4000001000b */
[----:B------:R-:W-:-:S05]  /*25b0*/  FFMA.FTZ R9, R116, R107, -R9 ;  /* 0x0000006b74097223 */ /* 0x000fca0000010809 */
[----:B------:R-:W1:Y:S01]  /*25c0*/  MUFU.EX2 R10, R10 ;  /* 0x0000000a000a7308 */ /* 0x000e620000000800 */
[C---:B--2---:R-:W-:Y:S01]  /*25d0*/  FMUL.FTZ R25, R6.reuse, R25 ;  /* 0x0000001906197220 */ /* 0x044fe20000410000 */
[----:B------:R-:W-:Y:S01]  /*25e0*/  FMUL.FTZ R23, R6, R23 ;  /* 0x0000001706177220 */ /* 0x000fe20000410000 */
[----:B------:R-:W-:Y:S01]  /*25f0*/  FMUL.RZ R6, R0, 0.15915493667125701904 ;  /* 0x3e22f98300067820 */ /* 0x000fe2000040c000 */
[----:B------:R-:W-:-:S03]  /*2600*/  FMUL.FTZ R0, R104, R105 ;  /* 0x0000006968007220 */ /* 0x000fc60000410000 */
[----:B------:R-:W-:Y:S01]  /*2610*/  FSEL R108, R23, RZ, !P0 ;  /* 0x000000ff176c7208 */ /* 0x000fe20004000000 */
[----:B------:R2:W4:Y:S01]  /*2620*/  MUFU.SIN R27, R14 ;  /* 0x0000000e001b7308 */ /* 0x0005220000000400 */
[----:B------:R-:W-:Y:S01]  /*2630*/  FFMA.FTZ R4, RZ, R107, R0 ;  /* 0x0000006bff047223 */ /* 0x000fe20000010000 */
[----:B------:R-:W-:Y:S01]  /*2640*/  FADD.FTZ R23, R106, R15 ;  /* 0x0000000f6a177221 */ /* 0x000fe20000010000 */
[----:B------:R-:W-:Y:S02]  /*2650*/  FSEL R0, R25, 1, !P0 ;  /* 0x3f80000019007808 */ /* 0x000fe40004000000 */
[----:B------:R-:W-:-:S03]  /*2660*/  FADD.FTZ R25, RZ, R4 ;  /* 0x00000004ff197221 */ /* 0x000fc60000010000 */
[----:B------:R5:W3:Y:S01]  /*2670*/  MUFU.COS R113, R22 ;  /* 0x0000001600717308 */ /* 0x000ae20000000000 */
[----:B-1----:R-:W-:Y:S01]  /*2680*/  FMUL.FTZ R114, R10, R109 ;  /* 0x0000006d0a727220 */ /* 0x002fe20000410000 */
[C---:B------:R-:W-:Y:S01]  /*2690*/  FMUL.FTZ R109, R108.reuse, R23 ;  /* 0x000000176c6d7220 */ /* 0x040fe20000410000 */
[-C--:B------:R-:W-:Y:S01]  /*26a0*/  FMUL.FTZ R4, R108, R25.reuse ;  /* 0x000000196c047220 */ /* 0x080fe20000410000 */
[----:B--2---:R-:W-:Y:S02]  /*26b0*/  FMUL.FTZ R14, R7, R82 ;  /* 0x00000052070e7220 */ /* 0x004fe40000410000 */
[C---:B------:R-:W-:Y:S01]  /*26c0*/  FFMA.FTZ R25, R0.reuse, R25, R109 ;  /* 0x0000001900197223 */ /* 0x040fe2000001006d */
[----:B------:R-:W-:Y:S01]  /*26d0*/  FSEL R109, R85, RZ, !P0 ;  /* 0x000000ff556d7208 */ /* 0x000fe20004000000 */
[----:B------:R-:W-:Y:S01]  /*26e0*/  FFMA.FTZ R4, R0, R23, -R4 ;  /* 0x0000001700047223 */ /* 0x000fe20000010804 */
[----:B----4-:R-:W-:Y:S01]  /*26f0*/  FMUL.FTZ R27, R8, R27 ;  /* 0x0000001b081b7220 */ /* 0x010fe20000410000 */
[----:B------:R-:W-:Y:S01]  /*2700*/  MUFU.SIN R117, R24 ;  /* 0x0000001800757308 */ /* 0x000fe20000000400 */
[----:B-----5:R-:W-:Y:S01]  /*2710*/  FMUL.FTZ R22, R7, R86 ;  /* 0x0000005607167220 */ /* 0x020fe20000410000 */
[----:B------:R-:W-:Y:S01]  /*2720*/  FADD.FTZ R4, R109, R4 ;  /* 0x000000046d047221 */ /* 0x000fe20000010000 */
[----:B------:R-:W-:Y:S01]  /*2730*/  FADD.FTZ R25, RZ, R25 ;  /* 0x00000019ff197221 */ /* 0x000fe20000010000 */
[----:B------:R-:W-:Y:S01]  /*2740*/  FSEL R110, R27, RZ, !P2 ;  /* 0x000000ff1b6e7208 */ /* 0x000fe20005000000 */
[----:B------:R-:W-:Y:S01]  /*2750*/  FMUL.FTZ R7, R5, R82 ;  /* 0x0000005205077220 */ /* 0x000fe20000410000 */
[----:B------:R-:W-:Y:S01]  /*2760*/  FSEL R114, R114, RZ, !P1 ;  /* 0x000000ff72727208 */ /* 0x000fe20004800000 */
[----:B---3--:R-:W-:Y:S01]  /*2770*/  FMUL.FTZ R115, R10, R113 ;  /* 0x000000710a737220 */ /* 0x008fe20000410000 */
[----:B------:R-:W1:Y:S01]  /*2780*/  MUFU.EX2 R12, R12 ;  /* 0x0000000c000c7308 */ /* 0x000e620000000800 */
[----:B------:R-:W-:Y:S01]  /*2790*/  FMUL.FTZ R8, R110, R4 ;  /* 0x000000046e087220 */ /* 0x000fe20000410000 */
[----:B------:R-:W-:Y:S01]  /*27a0*/  FMUL.RZ R26, R7, 0.15915493667125701904 ;  /* 0x3e22f983071a7820 */ /* 0x000fe2000040c000 */
[----:B------:R-:W-:Y:S01]  /*27b0*/  FSEL R113, R87, RZ, !P2 ;  /* 0x000000ff57717208 */ /* 0x000fe20005000000 */
[----:B------:R-:W-:Y:S01]  /*27c0*/  FMUL.FTZ R23, R108, R11 ;  /* 0x0000000b6c177220 */ /* 0x000fe20000410000 */
[----:B------:R-:W-:Y:S01]  /*27d0*/  FFMA.FTZ R8, R111, R25, R8 ;  /* 0x000000196f087223 */ /* 0x000fe20000010008 */
[----:B------:R-:W-:-:S02]  /*27e0*/  FSEL R115, R115, 1, !P1 ;  /* 0x3f80000073737808 */ /* 0x000fc40004800000 */
[----:B------:R-:W2:Y:S01]  /*27f0*/  MUFU.COS R119, R24 ;  /* 0x0000001800777308 */ /* 0x000ea20000000000 */
[----:B------:R-:W-:Y:S01]  /*2800*/  FADD.FTZ R8, RZ, R8 ;  /* 0x00000008ff087221 */ /* 0x000fe20000010000 */
[-C--:B------:R-:W-:Y:S01]  /*2810*/  ISETP.GE.U32.AND P0, PT, R47, R62.reuse, PT ;  /* 0x0000003e2f00720c */ /* 0x080fe20003f06070 */
[-C--:B------:R-:W-:Y:S01]  /*2820*/  FFMA.FTZ R23, R0, R9.reuse, -R23 ;  /* 0x0000000900177223 */ /* 0x080fe20000010817 */
[----:B------:R-:W-:Y:S01]  /*2830*/  FMUL.FTZ R9, R108, R9 ;  /* 0x000000096c097220 */ /* 0x000fe20000410000 */
[----:B------:R-:W-:Y:S02]  /*2840*/  ISETP.GE.U32.AND P1, PT, R48, R62, PT ;  /* 0x0000003e3000720c */ /* 0x000fe40003f26070 */
[----:B------:R-:W-:Y:S01]  /*2850*/  FSEL R120, R91, RZ, !P0 ;  /* 0x000000ff5b787208 */ /* 0x000fe20004000000 */
[----:B------:R-:W-:Y:S01]  /*2860*/  MUFU.SIN R13, R6 ;  /* 0x00000006000d7308 */ /* 0x000fe20000000400 */
[----:B-1----:R-:W-:Y:S01]  /*2870*/  FMUL.FTZ R117, R12, R117 ;  /* 0x000000750c757220 */ /* 0x002fe20000410000 */
[----:B------:R-:W-:Y:S01]  /*2880*/  FFMA.FTZ R9, R0, R11, R9 ;  /* 0x0000000b00097223 */ /* 0x000fe20000010009 */
[----:B------:R-:W-:-:S03]  /*2890*/  FSEL R123, R93, RZ, !P1 ;  /* 0x000000ff5d7b7208 */ /* 0x000fc60004800000 */
[----:B------:R-:W-:Y:S02]  /*28a0*/  FSEL R117, R117, RZ, !P0 ;  /* 0x000000ff75757208 */ /* 0x000fe40004000000 */
[----:B------:R1:W-:Y:S01]  /*28b0*/  MUFU.COS R15, R6 ;  /* 0x00000006000f7308 */ /* 0x0003e20000000000 */
[----:B--2---:R-:W-:-:S05]  /*28c0*/  FMUL.FTZ R119, R12, R119 ;  /* 0x000000770c777220 */ /* 0x004fca0000410000 */
[----:B------:R-:W-:Y:S02]  /*28d0*/  FSEL R119, R119, 1, !P0 ;  /* 0x3f80000077777808 */ /* 0x000fe40004000000 */
[----:B------:R-:W-:Y:S01]  /*28e0*/  MUFU.EX2 R14, R14 ;  /* 0x0000000e000e7308 */ /* 0x000fe20000000800 */
[----:B-1----:R-:W-:Y:S01]  /*28f0*/  FMUL.FTZ R6, R110, R25 ;  /* 0x000000196e067220 */ /* 0x002fe20000410000 */
[----:B------:R-:W-:-:S03]  /*2900*/  ISETP.GE.U32.AND P0, PT, R50, R62, PT ;  /* 0x0000003e3200720c */ /* 0x000fc60003f06070 */
[----:B------:R-:W-:Y:S01]  /*2910*/  FFMA.FTZ R6, R111, R4, -R6 ;  /* 0x000000046f067223 */ /* 0x000fe20000010806 */
[----:B------:R-:W-:Y:S02]  /*2920*/  FMUL.FTZ R4, R114, R8 ;  /* 0x0000000872047220 */ /* 0x000fe40000410000 */
[----:B------:R-:W1:Y:S01]  /*2930*/  MUFU.SIN R7, R26 ;  /* 0x0000001a00077308 */ /* 0x000e620000000400 */
[----:B------:R-:W-:-:S04]  /*2940*/  FADD.FTZ R6, R113, R6 ;  /* 0x0000000671067221 */ /* 0x000fc80000010000 */
[-C--:B------:R-:W-:Y:S01]  /*2950*/  FMUL.FTZ R27, R114, R6.reuse ;  /* 0x00000006721b7220 */ /* 0x080fe20000410000 */
[C---:B------:R-:W-:Y:S02]  /*2960*/  FFMA.FTZ R25, R115.reuse, R6, -R4 ;  /* 0x0000000673197223 */ /* 0x040fe40000010804 */
[----:B------:R-:W2:Y:S01]  /*2970*/  MUFU.COS R5, R26 ;  /* 0x0000001a00057308 */ /* 0x000ea20000000000 */
[----:B------:R-:W-:Y:S01]  /*2980*/  FFMA.FTZ R27, R115, R8, R27 ;  /* 0x00000008731b7223 */ /* 0x000fe2000001001b */
[----:B------:R-:W-:-:S03]  /*2990*/  FADD.FTZ R4, R112, R25 ;  /* 0x0000001970047221 */ /* 0x000fc60000010000 */
[----:B------:R-:W-:Y:S01]  /*29a0*/  FADD.FTZ R6, RZ, R27 ;  /* 0x0000001bff067221 */ /* 0x000fe20000010000 */
[C---:B------:R-:W-:Y:S02]  /*29b0*/  FMUL.FTZ R8, R117.reuse, R4 ;  /* 0x0000000475087220 */ /* 0x040fe40000410000 */
[----:B------:R-:W3:Y:S01]  /*29c0*/  MUFU.EX2 R22, R22 ;  /* 0x0000001600167308 */ /* 0x000ee20000000800 */
[----:B-1----:R-:W-:Y:S01]  /*29d0*/  FMUL.FTZ R7, R14, R7 ;  /* 0x000000070e077220 */ /* 0x002fe20000410000 */
[-C--:B------:R-:W-:Y:S01]  /*29e0*/  FMUL.FTZ R11, R117, R6.reuse ;  /* 0x00000006750b7220 */ /* 0x080fe20000410000 */
[----:B------:R-:W-:Y:S01]  /*29f0*/  FFMA.FTZ R8, R119, R6, R8 ;  /* 0x0000000677087223 */ /* 0x000fe20000010008 */
[C---:B------:R-:W-:Y:S02]  /*2a00*/  FMUL.FTZ R6, R110.reuse, R23 ;  /* 0x000000176e067220 */ /* 0x040fe40000410000 */
[----:B------:R-:W-:Y:S01]  /*2a10*/  FSEL R121, R7, RZ, !P1 ;  /* 0x000000ff07797208 */ /* 0x000fe20004800000 */
[----:B------:R-:W-:Y:S01]  /*2a20*/  FFMA.FTZ R11, R119, R4, -R11 ;  /* 0x00000004770b7223 */ /* 0x000fe2000001080b */
[----:B------:R-:W-:Y:S01]  /*2a30*/  FMUL.FTZ R4, R110, R9 ;  /* 0x000000096e047220 */ /* 0x000fe20000410000 */
[----:B--2---:R-:W-:Y:S01]  /*2a40*/  FMUL.FTZ R5, R14, R5 ;  /* 0x000000050e057220 */ /* 0x004fe20000410000 */
[----:B------:R-:W-:Y:S01]  /*2a50*/  FFMA.FTZ R9, R111, R9, R6 ;  /* 0x000000096f097223 */ /* 0x000fe20000010006 */
[----:B------:R-:W-:Y:S01]  /*2a60*/  FADD.FTZ R11, R120, R11 ;  /* 0x0000000b780b7221 */ /* 0x000fe20000010000 */
[----:B------:R-:W-:-:S02]  /*2a70*/  MOV R6, R101 ;  /* 0x0000006500067202 */ /* 0x000fc40000000f00 */
[----:B------:R-:W-:Y:S01]  /*2a80*/  FSEL R122, R5, 1, !P1 ;  /* 0x3f800000057a7808 */ /* 0x000fe20004800000 */
[----:B------:R-:W-:Y:S01]  /*2a90*/  FADD.FTZ R5, RZ, R8 ;  /* 0x00000008ff057221 */ /* 0x000fe20000010000 */
[C---:B------:R-:W-:Y:S01]  /*2aa0*/  FMUL.FTZ R12, R121.reuse, R11 ;  /* 0x0000000b790c7220 */ /* 0x040fe20000410000 */
[C---:B---3--:R-:W-:Y:S01]  /*2ab0*/  FMUL.FTZ R13, R22.reuse, R13 ;  /* 0x0000000d160d7220 */ /* 0x048fe20000410000 */
[----:B------:R-:W-:Y:S01]  /*2ac0*/  FMUL.FTZ R15, R22, R15 ;  /* 0x0000000f160f7220 */ /* 0x000fe20000410000 */
[-C--:B------:R-:W-:Y:S01]  /*2ad0*/  FMUL.FTZ R7, R121, R5.reuse ;  /* 0x0000000579077220 */ /* 0x080fe20000410000 */
[C---:B------:R-:W-:Y:S01]  /*2ae0*/  FFMA.FTZ R12, R122.reuse, R5, R12 ;  /* 0x000000057a0c7223 */ /* 0x040fe2000001000c */
[----:B------:R-:W-:Y:S01]  /*2af0*/  FFMA.FTZ R8, R111, R23, -R4 ;  /* 0x000000176f087223 */ /* 0x000fe20000010804 */
[----:B------:R-:W-:Y:S01]  /*2b00*/  FSEL R124, R13, RZ, !P0 ;  /* 0x000000ff0d7c7208 */ /* 0x000fe20004000000 */
[----:B------:R-:W-:Y:S01]  /*2b10*/  FFMA.FTZ R10, R122, R11, -R7 ;  /* 0x0000000b7a0a7223 */ /* 0x000fe20000010807 */
[----:B------:R-:W-:Y:S01]  /*2b20*/  MOV R7, R98 ;  /* 0x0000006200077202 */ /* 0x000fe20000000f00 */
[----:B------:R-:W-:Y:S01]  /*2b30*/  FADD.FTZ R12, RZ, R12 ;  /* 0x0000000cff0c7221 */ /* 0x000fe20000010000 */
[----:B------:R-:W-:Y:S01]  /*2b40*/  FSEL R125, R15, 1, !P0 ;  /* 0x3f8000000f7d7808 */ /* 0x000fe20004000000 */
[----:B------:R-:W-:Y:S01]  /*2b50*/  FADD.FTZ R11, R123, R10 ;  /* 0x0000000a7b0b7221 */ /* 0x000fe20000010000 */
[----:B------:R-:W-:Y:S01]  /*2b60*/  MOV R4, R103 ;  /* 0x0000006700047202 */ /* 0x000fe20000000f00 */
[----:B------:R1:W2:Y:S01]  /*2b70*/  LDG.E.64 R22, desc[UR16][R6.64] ;  /* 0x0000001006167981 */ /* 0x0002a2000c1e1b00 */
[----:B------:R-:W-:Y:S01]  /*2b80*/  MOV R5, R100 ;  /* 0x0000006400057202 */ /* 0x000fe20000000f00 */
[C---:B------:R-:W-:Y:S01]  /*2b90*/  FMUL.FTZ R13, R124.reuse, R11 ;  /* 0x0000000b7c0d7220 */ /* 0x040fe20000410000 */
[----:B------:R-:W-:Y:S01]  /*2ba0*/  FMUL.FTZ R14, R124, R12 ;  /* 0x0000000c7c0e7220 */ /* 0x000fe20000410000 */
[----:B------:R-:W-:-:S02]  /*2bb0*/  FMUL.FTZ R10, R114, R8 ;  /* 0x00000008720a7220 */ /* 0x000fc40000410000 */
[----:B------:R-:W-:Y:S01]  /*2bc0*/  FFMA.FTZ R13, R125, R12, R13 ;  /* 0x0000000c7d0d7223 */ /* 0x000fe2000001000d */
[----:B------:R-:W-:Y:S01]  /*2bd0*/  FSEL R126, R95, RZ, !P0 ;  /* 0x000000ff5f7e7208 */ /* 0x000fe20004000000 */
[----:B------:R3:W2:Y:S01]  /*2be0*/  LDG.E.64 R24, desc[UR16][R4.64] ;  /* 0x0000001004187981 */ /* 0x0006a2000c1e1b00 */
[----:B-1----:R-:W-:Y:S01]  /*2bf0*/  FMUL.FTZ R6, R114, R9 ;  /* 0x0000000972067220 */ /* 0x002fe20000410000 */
[----:B------:R-:W-:-:S03]  /*2c00*/  FFMA.FTZ R11, R125, R11, -R14 ;  /* 0x0000000b7d0b7223 */ /* 0x000fc6000001080e */
[C---:B------:R-:W-:Y:S01]  /*2c10*/  FFMA.FTZ R6, R115.reuse, R8, -R6 ;  /* 0x0000000873067223 */ /* 0x040fe20000010806 */
[----:B------:R-:W-:Y:S01]  /*2c20*/  FFMA.FTZ R10, R115, R9, R10 ;  /* 0x00000009730a7223 */ /* 0x000fe2000001000a */
[----:B------:R-:W-:Y:S02]  /*2c30*/  FADD.FTZ R128, RZ, R13 ;  /* 0x0000000dff807221 */ /* 0x000fe40000010000 */
[C---:B---3--:R-:W-:Y:S01]  /*2c40*/  FMUL.FTZ R5, R117.reuse, R6 ;  /* 0x0000000675057220 */ /* 0x048fe20000410000 */
[-C--:B------:R-:W-:Y:S01]  /*2c50*/  FMUL.FTZ R4, R117, R10.reuse ;  /* 0x0000000a75047220 */ /* 0x080fe20000410000 */
[----:B------:R-:W-:Y:S01]  /*2c60*/  FADD.FTZ R127, R126, R11 ;  /* 0x0000000b7e7f7221 */ /* 0x000fe20000010000 */
[----:B------:R-:W1:Y:S01]  /*2c70*/  SHFL.UP PT, R8, R128, 0x1, RZ ;  /* 0x0420000080087989 */ /* 0x000e6200000e00ff */
[C---:B------:R-:W-:Y:S01]  /*2c80*/  FFMA.FTZ R5, R119.reuse, R10, R5 ;  /* 0x0000000a77057223 */ /* 0x040fe20000010005 */
[----:B------:R-:W-:Y:S02]  /*2c90*/  FFMA.FTZ R4, R119, R6, -R4 ;  /* 0x0000000677047223 */ /* 0x000fe40000010804 */
[----:B------:R-:W3:Y:S01]  /*2ca0*/  SHFL.UP PT, R6, R127, 0x1, RZ ;  /* 0x042000007f067989 */ /* 0x000ee200000e00ff */
        /* <DEDUP_REMOVED lines=9> */
[----:B------:R-:W4:Y:S01]  /*2d40*/  SHFL.UP PT, R5, R130, 0x1, RZ ;  /* 0x0420000082057989 */ /* 0x000f2200000e00ff */
[----:B-1----:R-:W-:-:S03]  /*2d50*/  FMUL.FTZ R7, R129, R8 ;  /* 0x0000000881077220 */ /* 0x002fc60000410000 */
[----:B------:R-:W1:Y:S01]  /*2d60*/  SHFL.UP PT, R4, R129, 0x1, RZ ;  /* 0x0420000081047989 */ /* 0x000e6200000e00ff */
[C---:B------:R-:W-:Y:S01]  /*2d70*/  FMUL.FTZ R8, R130.reuse, R8 ;  /* 0x0000000882087220 */ /* 0x040fe20000410000 */
[----:B---3--:R-:W-:-:S03]  /*2d80*/  FFMA.FTZ R7, R130, R6, R7 ;  /* 0x0000000682077223 */ /* 0x008fc60000010007 */
[----:B------:R-:W-:Y:S01]  /*2d90*/  FFMA.FTZ R8, R129, R6, -R8 ;  /* 0x0000000681087223 */ /* 0x000fe20000010808 */
[----:B------:R-:W-:-:S03]  /*2da0*/  @P1 FADD.FTZ R128, R128, R7 ;  /* 0x0000000780801221 */ /* 0x000fc60000010000 */
[----:B------:R-:W-:Y:S02]  /*2db0*/  @P1 FADD.FTZ R127, R127, R8 ;  /* 0x000000087f7f1221 */ /* 0x000fe40000010000 */
[----:B------:R-:W3:Y:S04]  /*2dc0*/  SHFL.UP PT, R9, R128, 0x2, RZ ;  /* 0x0440000080097989 */ /* 0x000ee800000e00ff */
[----:B------:R-:W5:Y:S01]  /*2dd0*/  SHFL.UP PT, R8, R127, 0x2, RZ ;  /* 0x044000007f087989 */ /* 0x000f6200000e00ff */
[-C--:B----4-:R-:W-:Y:S01]  /*2de0*/  FMUL.FTZ R7, R129, R5.reuse ;  /* 0x0000000581077220 */ /* 0x090fe20000410000 */
[----:B------:R-:W-:-:S03]  /*2df0*/  FMUL.FTZ R6, R130, R5 ;  /* 0x0000000582067220 */ /* 0x000fc60000410000 */
[-C--:B-1----:R-:W-:Y:S01]  /*2e00*/  @P1 FFMA.FTZ R130, R130, R4.reuse, R7 ;  /* 0x0000000482821223 */ /* 0x082fe20000010007 */
[----:B------:R-:W-:Y:S01]  /*2e10*/  @P1 FFMA.FTZ R129, R129, R4, -R6 ;  /* 0x0000000481811223 */ /* 0x000fe20000010806 */
[----:B------:R-:W-:-:S03]  /*2e20*/  ISETP.GE.AND P0, PT, R66, 0x2, PT ;  /* 0x000000024200780c */ /* 0x000fc60003f06270 */
[----:B------:R-:W1:Y:S04]  /*2e30*/  SHFL.UP PT, R5, R130, 0x2, RZ ;  /* 0x0440000082057989 */ /* 0x000e6800000e00ff */
[----:B------:R-:W4:Y:S01]  /*2e40*/  SHFL.UP PT, R4, R129, 0x2, RZ ;  /* 0x0440000081047989 */ /* 0x000f2200000e00ff */
[-C--:B---3--:R-:W-:Y:S01]  /*2e50*/  FMUL.FTZ R7, R129, R9.reuse ;  /* 0x0000000981077220 */ /* 0x088fe20000410000 */
[----:B------:R-:W-:-:S03]  /*2e60*/  FMUL.FTZ R6, R130, R9 ;  /* 0x0000000982067220 */ /* 0x000fc60000410000 */
[-C--:B-----5:R-:W-:Y:S01]  /*2e70*/  FFMA.FTZ R7, R130, R8.reuse, R7 ;  /* 0x0000000882077223 */ /* 0x0a0fe20000010007 */
[----:B------:R-:W-:-:S03]  /*2e80*/  FFMA.FTZ R6, R129, R8, -R6 ;  /* 0x0000000881067223 */ /* 0x000fc60000010806 */
[----:B------:R-:W-:Y:S01]  /*2e90*/  @P0 FADD.FTZ R128, R128, R7 ;  /* 0x0000000780800221 */ /* 0x000fe20000010000 */
[----:B------:R-:W-:-:S04]  /*2ea0*/  @P0 FADD.FTZ R127, R127, R6 ;  /* 0x000000067f7f0221 */ /* 0x000fc80000010000 */
[----:B------:R-:W3:Y:S04]  /*2eb0*/  SHFL.UP PT, R9, R128, 0x4, RZ ;  /* 0x0480000080097989 */ /* 0x000ee800000e00ff */
[----:B------:R-:W5:Y:S01]  /*2ec0*/  SHFL.UP PT, R8, R127, 0x4, RZ ;  /* 0x048000007f087989 */ /* 0x000f6200000e00ff */
[-C--:B-1----:R-:W-:Y:S01]  /*2ed0*/  FMUL.FTZ R7, R129, R5.reuse ;  /* 0x0000000581077220 */ /* 0x082fe20000410000 */
[----:B------:R-:W-:-:S03]  /*2ee0*/  FMUL.FTZ R6, R130, R5 ;  /* 0x0000000582067220 */ /* 0x000fc60000410000 */
[-C--:B----4-:R-:W-:Y:S01]  /*2ef0*/  @P0 FFMA.FTZ R130, R130, R4.reuse, R7 ;  /* 0x0000000482820223 */ /* 0x090fe20000010007 */
[----:B------:R-:W-:-:S04]  /*2f00*/  @P0 FFMA.FTZ R129, R129, R4, -R6 ;  /* 0x0000000481810223 */ /* 0x000fc80000010806 */
[----:B------:R-:W1:Y:S01]  /*2f10*/  SHFL.UP PT, R5, R130, 0x4, RZ ;  /* 0x0480000082057989 */ /* 0x000e6200000e00ff */
[----:B------:R-:W-:-:S03]  /*2f20*/  ISETP.GE.AND P0, PT, R66, 0x4, PT ;  /* 0x000000044200780c */ /* 0x000fc60003f06270 */
[----:B------:R-:W4:Y:S01]  /*2f30*/  SHFL.UP PT, R4, R129, 0x4, RZ ;  /* 0x0480000081047989 */ /* 0x000f2200000e00ff */
[-C--:B---3--:R-:W-:Y:S01]  /*2f40*/  FMUL.FTZ R7, R129, R9.reuse ;  /* 0x0000000981077220 */ /* 0x088fe20000410000 */
[----:B------:R-:W-:-:S03]  /*2f50*/  FMUL.FTZ R6, R130, R9 ;  /* 0x0000000982067220 */ /* 0x000fc60000410000 */
[-C--:B-----5:R-:W-:Y:S01]  /*2f60*/  FFMA.FTZ R7, R130, R8.reuse, R7 ;  /* 0x0000000882077223 */ /* 0x0a0fe20000010007 */
[----:B------:R-:W-:-:S04]  /*2f70*/  FFMA.FTZ R6, R129, R8, -R6 ;  /* 0x0000000881067223 */ /* 0x000fc80000010806 */
[----:B------:R-:W-:Y:S01]  /*2f80*/  @P0 FADD.FTZ R128, R128, R7 ;  /* 0x0000000780800221 */ /* 0x000fe20000010000 */
[----:B------:R-:W-:-:S04]  /*2f90*/  @P0 FADD.FTZ R127, R127, R6 ;  /* 0x000000067f7f0221 */ /* 0x000fc80000010000 */
[----:B------:R-:W3:Y:S01]  /*2fa0*/  SHFL.UP PT, R9, R128, 0x8, RZ ;  /* 0x0500000080097989 */ /* 0x000ee200000e00ff */
[CC--:B-1----:R-:W-:Y:S01]  /*2fb0*/  FMUL.FTZ R7, R129.reuse, R5.reuse ;  /* 0x0000000581077220 */ /* 0x0c2fe20000410000 */
[C---:B------:R-:W-:Y:S02]  /*2fc0*/  FMUL.FTZ R6, R130.reuse, R5 ;  /* 0x0000000582067220 */ /* 0x040fe40000410000 */
[----:B------:R-:W1:Y:S01]  /*2fd0*/  SHFL.UP PT, R8, R127, 0x8, RZ ;  /* 0x050000007f087989 */ /* 0x000e6200000e00ff */
[-C--:B----4-:R-:W-:Y:S01]  /*2fe0*/  @P0 FFMA.FTZ R130, R130, R4.reuse, R7 ;  /* 0x0000000482820223 */ /* 0x090fe20000010007 */
[----:B------:R-:W-:-:S04]  /*2ff0*/  @P0 FFMA.FTZ R129, R129, R4, -R6 ;  /* 0x0000000481810223 */ /* 0x000fc80000010806 */
[----:B------:R-:W4:Y:S04]  /*3000*/  SHFL.UP PT, R5, R130, 0x8, RZ ;  /* 0x0500000082057989 */ /* 0x000f2800000e00ff */
[----:B------:R-:W5:Y:S01]  /*3010*/  SHFL.UP PT, R4, R129, 0x8, RZ ;  /* 0x0500000081047989 */ /* 0x000f6200000e00ff */
[----:B------:R-:W-:Y:S01]  /*3020*/  ISETP.GE.AND P1, PT, R66, 0x8, PT ;  /* 0x000000084200780c */ /* 0x000fe20003f26270 */
[-C--:B---3--:R-:W-:Y:S01]  /*3030*/  FMUL.FTZ R6, R130, R9.reuse ;  /* 0x0000000982067220 */ /* 0x088fe20000410000 */
[----:B------:R-:W-:-:S04]  /*3040*/  FMUL.FTZ R9, R129, R9 ;  /* 0x0000000981097220 */ /* 0x000fc80000410000 */
[-C--:B-1----:R-:W-:Y:S01]  /*3050*/  FFMA.FTZ R9, R130, R8.reuse, R9 ;  /* 0x0000000882097223 */ /* 0x082fe20000010009 */
[----:B------:R-:W-:-:S06]  /*3060*/  FFMA.FTZ R6, R129, R8, -R6 ;  /* 0x0000000881067223 */ /* 0x000fcc0000010806 */
[----:B------:R-:W-:Y:S01]  /*3070*/  @P1 FADD.FTZ R128, R128, R9 ;  /* 0x0000000980801221 */ /* 0x000fe20000010000 */
[-C--:B----4-:R-:W-:Y:S01]  /*3080*/  FMUL.FTZ R7, R129, R5.reuse ;  /* 0x0000000581077220 */ /* 0x090fe20000410000 */
[----:B------:R-:W-:Y:S01]  /*3090*/  @P1 FADD.FTZ R127, R127, R6 ;  /* 0x000000067f7f1221 */ /* 0x000fe20000010000 */
[C---:B------:R-:W-:Y:S02]  /*30a0*/  FMUL.FTZ R6, R130.reuse, R5 ;  /* 0x0000000582067220 */ /* 0x040fe40000410000 */
[-C--:B-----5:R-:W-:Y:S01]  /*30b0*/  @P1 FFMA.FTZ R130, R130, R4.reuse, R7 ;  /* 0x0000000482821223 */ /* 0x0a0fe20000010007 */
[----:B------:R-:W1:Y:S01]  /*30c0*/  SHFL.UP PT, R12, R128, 0x10, RZ ;  /* 0x06000000800c7989 */ /* 0x000e6200000e00ff */
[----:B------:R-:W-:Y:S01]  /*30d0*/  @P1 FFMA.FTZ R129, R129, R4, -R6 ;  /* 0x0000000481811223 */ /* 0x000fe20000010806 */
[----:B------:R-:W-:Y:S02]  /*30e0*/  ISETP.NE.AND P0, PT, R59, RZ, PT ;  /* 0x000000ff3b00720c */ /* 0x000fe40003f05270 */
[----:B------:R-:W3:Y:S04]  /*30f0*/  SHFL.UP PT, R5, R127, 0x10, RZ ;  /* 0x060000007f057989 */ /* 0x000ee800000e00ff */
[----:B------:R-:W4:Y:S01]  /*3100*/  SHFL.UP PT, R4, R130, 0x10, RZ ;  /* 0x0600000082047989 */ /* 0x000f2200000e00ff */
[----:B------:R-:W-:-:S03]  /*3110*/  ISETP.NE.OR P0, PT, R31, RZ, !P0 ;  /* 0x000000ff1f00720c */ /* 0x000fc60004705670 */
[----:B------:R-:W5:Y:S01]  /*3120*/  SHFL.UP PT, R13, R129, 0x10, RZ ;  /* 0x06000000810d7989 */ /* 0x000f6200000e00ff */
[----:B------:R-:W-:Y:S01]  /*3130*/  HFMA2 R8, -RZ, RZ, 1.875, 0 ;  /* 0x3f800000ff087431 */ /* 0x000fe200000001ff */
[----:B------:R-:W-:Y:S02]  /*3140*/  CS2R R10, SRZ ;  /* 0x00000000000a7805 */ /* 0x000fe4000001ff00 */
[----:B------:R-:W-:Y:S01]  /*3150*/  MOV R9, RZ ;  /* 0x000000ff00097202 */ /* 0x000fe20000000f00 */
[----:B------:R-:W-:-:S05]  /*3160*/  UMOV UR4, 0x400 ;  /* 0x0000040000047882 */ /* 0x000fca0000000000 */
[----:B------:R-:W5:Y:S01]  /*3170*/  @!P0 LDS.128 R8, [UR5] ;  /* 0x00000005ff088984 */ /* 0x000f620008000c00 */
[-C--:B-1----:R-:W-:Y:S01]  /*3180*/  FMUL.FTZ R6, R130, R12.reuse ;  /* 0x0000000c82067220 */ /* 0x082fe20000410000 */
[C---:B------:R-:W-:Y:S01]  /*3190*/  FMUL.FTZ R7, R129.reuse, R12 ;  /* 0x0000000c81077220 */ /* 0x040fe20000410000 */
[----:B------:R-:W-:Y:S01]  /*31a0*/  ISETP.NE.AND P0, PT, R66, 0x1f, PT ;  /* 0x0000001f4200780c */ /* 0x000fe20003f05270 */
[----:B0-----:R-:W-:Y:S01]  /*31b0*/  ULEA UR4, UR6, UR4, 0x18 ;  /* 0x0000000406047291 */ /* 0x001fe2000f8ec0ff */
[CC--:B---3--:R-:W-:Y:S01]  /*31c0*/  FFMA.FTZ R6, R129.reuse, R5.reuse, -R6 ;  /* 0x0000000581067223 */ /* 0x0c8fe20000010806 */
[C---:B------:R-:W-:Y:S01]  /*31d0*/  FFMA.FTZ R7, R130.reuse, R5, R7 ;  /* 0x0000000582077223 */ /* 0x040fe20000010007 */
[-C--:B----4-:R-:W-:Y:S01]  /*31e0*/  FMUL.FTZ R12, R130, R4.reuse ;  /* 0x00000004820c7220 */ /* 0x090fe20000410000 */
[----:B------:R-:W-:Y:S01]  /*31f0*/  FMUL.FTZ R5, R129, R4 ;  /* 0x0000000481057220 */ /* 0x000fe20000410000 */
[----:B------:R-:W-:Y:S01]  /*3200*/  FADD.FTZ R14, R127, R6 ;  /* 0x000000067f0e7221 */ /* 0x000fe20000010000 */
[----:B------:R-:W-:Y:S01]  /*3210*/  FADD.FTZ R15, R128, R7 ;  /* 0x00000007800f7221 */ /* 0x000fe20000010000 */
[-C--:B-----5:R-:W-:Y:S01]  /*3220*/  FFMA.FTZ R12, R129, R13.reuse, -R12 ;  /* 0x0000000d810c7223 */ /* 0x0a0fe2000001080c */
        /* <DEDUP_REMOVED lines=47> */
[----:B------:R-:W-:Y:S01]  /*3520*/  FMUL.FTZ R110, R110, R108 ;  /* 0x0000006c6e6e7220 */ /* 0x000fe20000410000 */
[-C--:B--2---:R-:W-:Y:S01]  /*3530*/  FMUL.FTZ R13, R23, R25.reuse ;  /* 0x00000019170d7220 */ /* 0x084fe20000410000 */
[C---:B------:R-:W-:Y:S02]  /*3540*/  FMUL.FTZ R0, R22.reuse, R25 ;  /* 0x0000001916007220 */ /* 0x040fe40000410000 */
[----:B------:R-:W-:Y:S01]  /*3550*/  FFMA.FTZ R110, R111, R27, R110 ;  /* 0x0000001b6f6e7223 */ /* 0x000fe2000001006e */
[----:B------:R-:W-:Y:S01]  /*3560*/  FFMA.FTZ R22, R22, R24, -R13 ;  /* 0x0000001816167223 */ /* 0x000fe2000001080d */
[----:B------:R-:W-:Y:S01]  /*3570*/  FMUL.FTZ R13, R5, R11 ;  /* 0x0000000b050d7220 */ /* 0x000fe20000410000 */
[----:B------:R-:W-:Y:S01]  /*3580*/  FFMA.FTZ R12, R111, R108, -R12 ;  /* 0x0000006c6f0c7223 */ /* 0x000fe2000001080c */
[----:B------:R-:W-:Y:S01]  /*3590*/  FADD.FTZ R105, RZ, R110 ;  /* 0x0000006eff697221 */ /* 0x000fe20000010000 */
[----:B------:R-:W-:Y:S01]  /*35a0*/  ISETP.NE.AND P0, PT, R31, RZ, PT ;  /* 0x000000ff1f00720c */ /* 0x000fe20003f05270 */
[-C--:B------:R-:W-:Y:S01]  /*35b0*/  FFMA.FTZ R15, R4, R10.reuse, -R13 ;  /* 0x0000000a040f7223 */ /* 0x080fe2000001080d */
[----:B------:R-:W-:Y:S01]  /*35c0*/  FMUL.FTZ R25, R5, R10 ;  /* 0x0000000a05197220 */ /* 0x000fe20000410000 */
[----:B------:R-:W-:Y:S01]  /*35d0*/  FADD.FTZ R113, R113, R12 ;  /* 0x0000000c71717221 */ /* 0x000fe20000010000 */
[C---:B------:R-:W-:Y:S01]  /*35e0*/  FMUL.FTZ R10, R114.reuse, R105 ;  /* 0x00000069720a7220 */ /* 0x040fe20000410000 */
[----:B------:R-:W-:Y:S01]  /*35f0*/  FFMA.FTZ R23, R23, R24, R0 ;  /* 0x0000001817177223 */ /* 0x000fe20000010000 */
[C---:B------:R-:W-:Y:S01]  /*3600*/  FMUL.FTZ R13, R5.reuse, R9 ;  /* 0x00000009050d7220 */ /* 0x040fe20000410000 */
[-C--:B------:R-:W-:Y:S01]  /*3610*/  FMUL.FTZ R0, R5, R8.reuse ;  /* 0x0000000805007220 */ /* 0x080fe20000410000 */
[-C--:B------:R-:W-:Y:S01]  /*3620*/  FMUL.FTZ R114, R114, R113.reuse ;  /* 0x0000007172727220 */ /* 0x080fe20000410000 */
[----:B------:R-:W-:Y:S01]  /*3630*/  FFMA.FTZ R5, R115, R113, -R10 ;  /* 0x0000007173057223 */ /* 0x000fe2000001080a */
[C---:B------:R-:W-:Y:S01]  /*3640*/  FFMA.FTZ R8, R4.reuse, R8, -R13 ;  /* 0x0000000804087223 */ /* 0x040fe2000001080d */
[C---:B------:R-:W-:Y:S01]  /*3650*/  FFMA.FTZ R9, R4.reuse, R9, R0 ;  /* 0x0000000904097223 */ /* 0x040fe20000010000 */
[----:B------:R-:W-:Y:S01]  /*3660*/  FMUL.FTZ R13, R23, R26 ;  /* 0x0000001a170d7220 */ /* 0x000fe20000410000 */
[----:B------:R-:W-:Y:S01]  /*3670*/  FFMA.FTZ R4, R4, R11, R25 ;  /* 0x0000000b04047223 */ /* 0x000fe20000010019 */
        /* <DEDUP_REMOVED lines=16> */
.L_x_1938:
[----:B------:R-:W-:Y:S05]  /*3780*/  BSYNC.RECONVERGENT B0 ;  /* 0x0000000000007941 */ /* 0x000fea0003800200 */
.L_x_1937:
[----:B------:R-:W-:Y:S01]  /*3790*/  FFMA.FTZ R73, R0, 2, R73 ;  /* 0x4000000000497823 */ /* 0x000fe20000010049 */
        /* <DEDUP_REMOVED lines=9> */
[----:B------:R-:W-:Y:S01]  /*3830*/  FMUL.FTZ R5, R121, R6 ;  /* 0x0000000679057220 */ /* 0x000fe20000410000 */
        /* <DEDUP_REMOVED lines=12> */
[----:B------:R-:W-:Y:S01]  /*3900*/  ISETP.NE.AND P0, PT, R102, RZ, PT ;  /* 0x000000ff6600720c */ /* 0x000fe20003f05270 */
[----:B------:R-:W-:Y:S01]  /*3910*/  FFMA.FTZ R5, R22, R113, -R5 ;  /* 0x0000007116057223 */ /* 0x000fe20000010805 */
[-C--:B------:R-:W-:Y:S01]  /*3920*/  FMUL.FTZ R124, R124, R121.reuse ;  /* 0x000000797c7c7220 */ /* 0x080fe20000410000 */
[----:B------:R-:W-:Y:S01]  /*3930*/  FFMA.FTZ R0, R125, R121, R0 ;  /* 0x000000797d007223 */ /* 0x000fe20000010000 */
[----:B------:R-:W-:Y:S01]  /*3940*/  FFMA.FTZ R77, R4, 2, R77 ;  /* 0x40000000044d7823 */ /* 0x000fe2000001004d */
[----:B------:R-:W-:Y:S01]  /*3950*/  FFMA.FTZ R90, R5, 2, R90 ;  /* 0x40000000055a7823 */ /* 0x000fe2000001005a */
[----:B------:R-:W-:Y:S01]  /*3960*/  FFMA.FTZ R125, R125, R123, -R124 ;  /* 0x0000007b7d7d7223 */ /* 0x000fe2000001087c */
[----:B------:R-:W-:Y:S01]  /*3970*/  FADD.FTZ R4, RZ, R0 ;  /* 0x00000000ff047221 */ /* 0x000fe20000010000 */
[C---:B------:R-:W-:Y:S01]  /*3980*/  FMUL.FTZ R5, R23.reuse, R6 ;  /* 0x0000000617057220 */ /* 0x040fe20000410000 */
[C---:B------:R-:W-:Y:S01]  /*3990*/  FMUL.FTZ R7, R23.reuse, R121 ;  /* 0x0000007917077220 */ /* 0x040fe20000410000 */
[----:B------:R-:W-:Y:S01]  /*39a0*/  FADD.FTZ R125, R126, R125 ;  /* 0x0000007d7e7d7221 */ /* 0x000fe20000010000 */
[----:B------:R-:W-:Y:S01]  /*39b0*/  FMUL.FTZ R23, R23, R4 ;  /* 0x0000000417177220 */ /* 0x000fe20000410000 */
[C---:B------:R-:W-:Y:S01]  /*39c0*/  FFMA.FTZ R5, R22.reuse, R120, -R5 ;  /* 0x0000007816057223 */ /* 0x040fe20000010805 */
[----:B------:R-:W-:Y:S01]  /*39d0*/  FFMA.FTZ R0, R22, R123, -R7 ;  /* 0x0000007b16007223 */ /* 0x000fe20000010807 */
[----:B------:R-:W-:Y:S01]  /*39e0*/  LEA R103, P1, R16, R103, 0x3 ;  /* 0x0000006710677211 */ /* 0x000fe200078218ff */
[----:B------:R-:W-:Y:S01]  /*39f0*/  FFMA.FTZ R23, R22, R125, -R23 ;  /* 0x0000007d16177223 */ /* 0x000fe20000010817 */
[----:B------:R-:W-:Y:S01]  /*3a00*/  LEA R101, P2, R18, R101, 0x3 ;  /* 0x0000006512657211 */ /* 0x000fe200078418ff */
[----:B------:R-:W-:Y:S01]  /*3a10*/  UIADD3 UR5, UPT, UPT, UR5, 0x10, URZ ;  /* 0x0000001005057890 */ /* 0x000fe2000fffe0ff */
[----:B------:R-:W-:Y:S01]  /*3a20*/  LEA R99, P3, R20, R99, 0x3 ;  /* 0x0000006314637211 */ /* 0x000fe200078618ff */
        /* <DEDUP_REMOVED lines=8> */
.L_x_1936:
[----:B------:R-:W-:Y:S01]  /*3ab0*/  BAR.SYNC.DEFER_BLOCKING 0x0 ;  /* 0x0000000000007b1d */ /* 0x000fe20000010000 */
[----:B------:R-:W-:Y:S02]  /*3ac0*/  ISETP.NE.AND P0, PT, R31, RZ, PT ;  /* 0x000000ff1f00720c */ /* 0x000fe40003f05270 */
[----:B------:R-:W-:Y:S02]  /*3ad0*/  F2FP.F16.F32.PACK_AB R73, R88, R73 ;  /* 0x000000495849723e */ /* 0x000fe400000000ff */
[----:B------:R-:W-:-:S03]  /*3ae0*/  F2FP.F16.F32.PACK_AB R75, R90, R75 ;  /* 0x0000004b5a4b723e */ /* 0x000fc600000000ff */
[----:B------:R-:W0:Y:S01]  /*3af0*/  LDC.64 R12, c[0x0][0x420] ;  /* 0x00010800ff0c7b82 */ /* 0x000e220000000a00 */
[----:B------:R-:W-:Y:S02]  /*3b00*/  F2FP.F16.F32.PACK_AB R77, R92, R77 ;  /* 0x0000004d5c4d723e */ /* 0x000fe400000000ff */
[----:B------:R-:W-:Y:S02]  /*3b10*/  F2FP.F16.F32.PACK_AB R79, R94, R79 ;  /* 0x0000004f5e4f723e */ /* 0x000fe400000000ff */
[----:B------:R-:W-:Y:S02]  /*3b20*/  PRMT R0, R73, 0x7632, R0 ;  /* 0x0000763249007816 */ /* 0x000fe40000000000 */
[----:B------:R-:W-:Y:S01]  /*3b30*/  PRMT R2, R75, 0x7632, R2 ;  /* 0x000076324b027816 */ /* 0x000fe20000000002 */
[----:B------:R-:W1:Y:S01]  /*3b40*/  LDC.64 R14, c[0x0][0x428] ;  /* 0x00010a00ff0e7b82 */ /* 0x000e620000000a00 */
[----:B------:R-:W-:Y:S02]  /*3b50*/  PRMT R3, R77, 0x7632, R3 ;  /* 0x000076324d037816 */ /* 0x000fe40000000003 */
[----:B------:R-:W-:-:S02]  /*3b60*/  PRMT R4, R79, 0x7632, R4 ;  /* 0x000076324f047816 */ /* 0x000fc40000000004 */
[----:B------:R-:W-:Y:S01]  /*3b70*/  IADD3 R59, PT, PT, R59, 0x1, RZ ;  /* 0x000000013b3b7810 */ /* 0x000fe20007ffe0ff */
[----:B------:R-:W-:Y:S04]  /*3b80*/  STS.U16 [R71], R73 ;  /* 0x0000004947007388 */ /* 0x000fe80000000400 */
        /* <DEDUP_REMOVED lines=11> */
[----:B------:R2:W-:Y:S04]  /*3c40*/  LDS.U16 R7, [R61+0xc0] ;  /* 0x0000c0003d077984 */ /* 0x0005e80000000400 */
[----:B------:R-:W-:Y:S04]  /*3c50*/  LDS.U16 R9, [R70+0x100] ;  /* 0x0001000046097984 */ /* 0x000fe80000000400 */
[----:B------:R-:W-:Y:S01]  /*3c60*/  LDS.U16 R69, [R69+0x140] ;  /* 0x0001400045457984 */ /* 0x000fe20000000400 */
[----:B--2---:R-:W-:-:S03]  /*3c70*/  HFMA2 R61, -RZ, RZ, 0, 0 ;  /* 0x00000000ff3d7431 */ /* 0x004fc600000001ff */
[----:B------:R-:W-:Y:S04]  /*3c80*/  LDS.U16 R11, [R68+0x180] ;  /* 0x00018000440b7984 */ /* 0x000fe80000000400 */
[----:B------:R-:W-:Y:S01]  /*3c90*/  LDS.U16 R67, [R67+0x1c0] ;  /* 0x0001c00043437984 */ /* 0x000fe20000000400 */
[----:B0-----:R-:W-:-:S03]  /*3ca0*/  IMAD.WIDE.U32 R2, R12, UR18, R60 ;  /* 0x000000120c027c25 */ /* 0x001fc6000f8e003c */
[----:B------:R-:W-:Y:S01]  /*3cb0*/  @!P0 STS [UR4+0x210], R62 ;  /* 0x0002103eff008988 */ /* 0x000fe20008000804 */
[----:B------:R-:W-:Y:S01]  /*3cc0*/  IMAD R3, R13, UR18, R3 ;  /* 0x000000120d037c24 */ /* 0x000fe2000f8e0203 */
[----:B------:R-:W-:Y:S01]  /*3cd0*/  BAR.SYNC.DEFER_BLOCKING 0x0 ;  /* 0x0000000000007b1d */ /* 0x000fe20000010000 */
[----:B-1----:R-:W-:-:S04]  /*3ce0*/  IMAD.WIDE.U32 R2, R28, R14, R2 ;  /* 0x0000000e1c027225 */ /* 0x002fc800078e0002 */
[----:B------:R-:W-:Y:S01]  /*3cf0*/  IMAD R4, R28, R15, R3 ;  /* 0x0000000f1c047224 */ /* 0x000fe200078e0203 */
        /* <DEDUP_REMOVED lines=14> */
[----:B------:R0:W-:Y:S04]  /*3de0*/  @!P3 STG.E.U16 desc[UR16][R2.64+0x100], R9 ;  /* 0x000100090200b986 */ /* 0x0001e8000c101510 */
[----:B------:R0:W-:Y:S04]  /*3df0*/  @!P4 STG.E.U16 desc[UR16][R2.64+0x140], R69 ;  /* 0x000140450200c986 */ /* 0x0001e8000c101510 */
[----:B------:R0:W-:Y:S04]  /*3e00*/  @!P5 STG.E.U16 desc[UR16][R2.64+0x180], R11 ;  /* 0x0001800b0200d986 */ /* 0x0001e8000c101510 */
[----:B------:R0:W-:Y:S04]  /*3e10*/  @!P6 STG.E.U16 desc[UR16][R2.64+0x1c0], R67 ;  /* 0x0001c0430200e986 */ /* 0x0001e8000c101510 */
[----:B------:R0:W-:Y:S01]  /*3e20*/  @!P2 STG.E.U16 desc[UR16][R2.64], R65 ;  /* 0x000000410200a986 */ /* 0x0001e2000c101510 */
[----:B------:R-:W-:-:S03]  /*3e30*/  ISETP.GE.AND P2, PT, R55, R0, PT ;  /* 0x000000003700720c */ /* 0x000fc60003f46270 */
[----:B------:R0:W-:Y:S01]  /*3e40*/  @!P0 STG.E.U16 desc[UR16][R2.64+0x80], R63 ;  /* 0x0000803f02008986 */ /* 0x0001e2000c101510 */
[----:B-1----:R-:W-:-:S03]  /*3e50*/  ISETP.GE.AND P0, PT, R59, UR4, PT ;  /* 0x000000043b007c0c */ /* 0x002fc6000bf06270 */
[----:B------:R0:W-:Y:S01]  /*3e60*/  @!P1 STG.E.U16 desc[UR16][R2.64+0x40], R5 ;  /* 0x0000400502009986 */ /* 0x0001e2000c101510 */
[----:B------:R-:W-:-:S04]  /*3e70*/  IADD3 R40, P1, PT, R40, 0x200, RZ ;  /* 0x0000020028287810 */ /* 0x000fc80007f3e0ff */
[----:B------:R-:W-:Y:S01]  /*3e80*/  IADD3.X R41, PT, PT, RZ, R41, RZ, P1, !PT ;  /* 0x00000029ff297210 */ /* 0x000fe20000ffe4ff */
[----:B------:R0:W-:Y:S01]  /*3e90*/  @!P2 STG.E.U16 desc[UR16][R2.64+0xc0], R7 ;  /* 0x0000c0070200a986 */ /* 0x0001e2000c101510 */
[----:B------:R-:W-:-:S04]  /*3ea0*/  IADD3 R42, P2, PT, R42, 0x200, RZ ;  /* 0x000002002a2a7810 */ /* 0x000fc80007f5e0ff */
[----:B------:R-:W-:Y:S01]  /*3eb0*/  IADD3.X R52, PT, PT, RZ, R52, RZ, P2, !PT ;  /* 0x00000034ff347210 */ /* 0x000fe200017fe4ff */
[----:B------:R-:W-:Y:S08]  /*3ec0*/  @!P0 BRA `(.L_x_1940) ;  /* 0xffffffc400a48947 */ /* 0x000ff0000383ffff */
[----:B------:R-:W-:Y:S05]  /*3ed0*/  EXIT ;  /* 0x000000000000794d */ /* 0x000fea0003800000 */
.L_x_1941:
        /* <DEDUP_REMOVED lines=10> */
.L_x_5046:


//--------------------- .text._Z25selective_scan_fwd_kernelI32Selective_Scan_fwd_kernel_traitsILi32ELi8ELi1ELb0ELb0ELb0ELb1EN3c104HalfENS1_7complexIfEEEEv13SSMParamsBase --------------------------
	.section	.text._Z25selective_scan_fwd_kernelI32Selective_Scan_fwd_kernel_traitsILi32ELi8ELi1ELb0ELb0ELb0ELb1EN3c104HalfENS1_7complexIfEEEEv13SSMParamsBase,"ax",@progbits
	.align	128
        .global         _Z25selective_scan_fwd_kernelI32Selective_Scan_fwd_kernel_traitsILi32ELi8ELi1ELb0ELb0ELb0ELb1EN3c104HalfENS1_7complexIfEEEEv13SSMParamsBase
        .type           _Z25selective_scan_fwd_kernelI32Selective_Scan_fwd_kernel_traitsILi32ELi8ELi1ELb0ELb0ELb0ELb1EN3c104HalfENS1_7complexIfEEEEv13SSMParamsBase,@function
        .size           _Z25selective_scan_fwd_kernelI32Selective_Scan_fwd_kernel_traitsILi32ELi8ELi1ELb0ELb0ELb0ELb1EN3c104HalfENS1_7complexIfEEEEv13SSMParamsBase,(.L_x_5047 - _Z25selective_scan_fwd_kernelI32Selective_Scan_fwd_kernel_traitsILi32ELi8ELi1ELb0ELb0ELb0ELb1EN3c104HalfENS1_7complexIfEEEEv13SSMParamsBase)
        .other          _Z25selective_scan_fwd_kernelI32Selective_Scan_fwd_kernel_traitsILi32ELi8ELi1ELb0ELb0ELb0ELb1EN3c104HalfENS1_7complexIfEEEEv13SSMParamsBase,@"STO_CUDA_ENTRY STV_DEFAULT"
_Z25selective_scan_fwd_kernelI32Selective_Scan_fwd_kernel_traitsILi32ELi8ELi1ELb0ELb0ELb0ELb1EN3c104HalfENS1_7complexIfEEEEv13SSMParamsBase:
.text._Z25selective_scan_fwd_kernelI32Selective_Scan_fwd_kernel_traitsILi32ELi8ELi1ELb0ELb0ELb0ELb1EN3c104HalfENS1_7complexIfEEEEv13SSMParamsBase:
        /* <DEDUP_REMOVED lines=86> */
.L_x_1962:
        /* <DEDUP_REMOVED lines=63> */
[----:B------:R-:W-:Y:S02]  /*0950*/  PRMT R16, RZ, 0x7610, R16 ;  /* 0x00007610ff107816 */ /* 0x000fe40000000010 */
        /* <DEDUP_REMOVED lines=25> */
[----:B--2---:R-:W-:Y:S01]  /*0af0*/  PRMT R15, RZ, 0x7610, R15 ;  /* 0x00007610ff0f7816 */ /* 0x004fe2000000000f */
        /* <DEDUP_REMOVED lines=82> */
.L_x_1943:
[----:B------:R-:W-:Y:S05]  /*1020*/  BSYNC.RECONVERGENT B0 ;  /* 0x0000000000007941 */ /* 0x000fea0003800200 */
.L_x_1942:
        /* <DEDUP_REMOVED lines=35> */
.L_x_1945:
[----:B------:R-:W-:Y:S05]  /*1260*/  BSYNC.RECONVERGENT B0 ;  /* 0x0000000000007941 */ /* 0x000fea0003800200 */
.L_x_1944:
[----:B------:R-:W-:Y:S01]  /*1270*/  ISETP.EQ.OR P3, PT, RZ, UR7, P3 ;  /* 0x00000007ff007c0c */ /* 0x000fe20009f62670 */
[----:B------:R-:W-:Y:S01]  /*1280*/  BSSY.RECONVERGENT B0, `(.L_x_1946) ;  /* 0x0000027000007945 */ /* 0x000fe20003800200 */
[----:B------:R-:W-:Y:S02]  /*1290*/  FSETP.GTU.FTZ.AND P2, PT, R96, 20, PT ;  /* 0x41a000006000780b */ /* 0x000fe40003f5c000 */
[----:B------:R-:W-:Y:S02]  /*12a0*/  ISETP.EQ.OR P4, PT, RZ, UR7, P4 ;  /* 0x00000007ff007c0c */ /* 0x000fe4000a782670 */
[----:B------:R-:W-:Y:S02]  /*12b0*/  ISETP.EQ.OR P5, PT, RZ, UR7, P5 ;  /* 0x00000007ff007c0c */ /* 0x000fe4000afa2670 */
[----:B------:R-:W-:Y:S02]  /*12c0*/  ISETP.EQ.OR P1, PT, RZ, UR7, P1 ;  /* 0x00000007ff007c0c */ /* 0x000fe40008f22670 */
[----:B------:R-:W-:-:S02]  /*12d0*/  ISETP.EQ.OR P0, PT, RZ, UR7, P0 ;  /* 0x00000007ff007c0c */ /* 0x000fc40008702670 */
[----:B------:R-:W-:Y:S02]  /*12e0*/  ISETP.EQ.OR P2, PT, RZ, UR7, P2 ;  /* 0x00000007ff007c0c */ /* 0x000fe40009742670 */
[----:B------:R-:W-:Y:S01]  /*12f0*/  PRMT R71, RZ, 0x7610, R71 ;  /* 0x00007610ff477816 */ /* 0x000fe20000000047 */
        /* <DEDUP_REMOVED lines=31> */
.L_x_1947:
[----:B------:R-:W-:Y:S05]  /*14f0*/  BSYNC.RECONVERGENT B0 ;  /* 0x0000000000007941 */ /* 0x000fea0003800200 */
.L_x_1946:
        /* <DEDUP_REMOVED lines=32> */
.L_x_1949:
[----:B------:R-:W-:Y:S05]  /*1700*/  BSYNC.RECONVERGENT B0 ;  /* 0x0000000000007941 */ /* 0x000fea0003800200 */
.L_x_1948:
        /* <DEDUP_REMOVED lines=32> */
.L_x_1951:
[----:B------:R-:W-:Y:S05]  /*1910*/  BSYNC.RECONVERGENT B0 ;  /* 0x0000000000007941 */ /* 0x000fea0003800200 */
.L_x_1950:
        /* <DEDUP_REMOVED lines=32> */
.L_x_1953:
[----:B------:R-:W-:Y:S05]  /*1b20*/  BSYNC.RECONVERGENT B0 ;  /* 0x0000000000007941 */ /* 0x000fea0003800200 */
.L_x_1952:
        /* <DEDUP_REMOVED lines=32> */
.L_x_1955:
[----:B------:R-:W-:Y:S05]  /*1d30*/  BSYNC.RECONVERGENT B0 ;  /* 0x0000000000007941 */ /* 0x000fea0003800200 */
.L_x_1954:
        /* <DEDUP_REMOVED lines=32> */
.L_x_1957:
[----:B------:R-:W-:Y:S05]  /*1f40*/  BSYNC.RECONVERGENT B0 ;  /* 0x0000000000007941 */ /* 0x000fea0003800200 */
.L_x_1956:
        /* <DEDUP_REMOVED lines=44> */
.L_x_1961:
[----:B------:R-:W-:Y:S02]  /*2210*/  MOV R4, R99 ;  /* 0x0000006300047202 */ /* 0x000fe40000000f00 */
[----:B------:R-:W-:-:S06]  /*2220*/  MOV R5, R98 ;  /* 0x0000006200057202 */ /* 0x000fcc0000000f00 */
[----:B------:R-:W2:Y:S01]  /*2230*/  LDG.E.64 R4, desc[UR16][R4.64] ;  /* 0x0000001004047981 */ /* 0x000ea2000c1e1b00 */
[-C--:B------:R-:W-:Y:S02]  /*2240*/  ISETP.GE.U32.AND P1, PT, R43, R60.reuse, PT ;  /* 0x0000003c2b00720c */ /* 0x080fe40003f26070 */
[-C--:B------:R-:W-:Y:S02]  /*2250*/  ISETP.GE.U32.AND P3, PT, R39, R60.reuse, PT ;  /* 0x0000003c2700720c */ /* 0x080fe40003f66070 */
[-C--:B------:R-:W-:Y:S02]  /*2260*/  ISETP.GE.U32.AND P0, PT, R44, R60.reuse, PT ;  /* 0x0000003c2c00720c */ /* 0x080fe40003f06070 */
[----:B------:R-:W-:Y:S02]  /*2270*/  FSEL R107, R83, RZ, !P1 ;  /* 0x000000ff536b7208 */ /* 0x000fe40004800000 */
[----:B------:R-:W-:Y:S02]  /*2280*/  ISETP.GE.U32.AND P2, PT, R45, R60, PT ;  /* 0x0000003c2d00720c */ /* 0x000fe40003f46070 */
[----:B------:R-:W-:-:S02]  /*2290*/  FSEL R110, R85, RZ, !P0 ;  /* 0x000000ff556e7208 */ /* 0x000fc40004000000 */
[----:B------:R-:W-:Y:S01]  /*22a0*/  FSEL R114, R87, RZ, !P2 ;  /* 0x000000ff57727208 */ /* 0x000fe20005000000 */
[----:B------:R-:W0:Y:S01]  /*22b0*/  S2UR UR6, SR_CgaCtaId ;  /* 0x00000000000679c3 */ /* 0x000e220000008800 */
[C---:B--2---:R-:W-:Y:S01]  /*22c0*/  FMUL.FTZ R0, R5.reuse, R94 ;  /* 0x0000005e05007220 */ /* 0x044fe20000410000 */
[----:B------:R-:W-:Y:S01]  /*22d0*/  FMUL.FTZ R7, R4, 1.4426950216293334961 ;  /* 0x3fb8aa3b04077820 */ /* 0x000fe20000410000 */
[-C--:B------:R-:W-:Y:S02]  /*22e0*/  FMUL.FTZ R6, R5, R82.reuse ;  /* 0x0000005205067220 */ /* 0x080fe40000410000 */
[----:B------:R-:W-:Y:S01]  /*22f0*/  FMUL.RZ R8, R0, 0.15915493667125701904 ;  /* 0x3e22f98300087820 */ /* 0x000fe2000040c000 */
[C---:B------:R-:W-:Y:S01]  /*2300*/  FMUL.FTZ R4, R7.reuse, R82 ;  /* 0x0000005207047220 */ /* 0x040fe20000410000 */
[----:B------:R-:W-:Y:S01]  /*2310*/  FMUL.RZ R10, R6, 0.15915493667125701904 ;  /* 0x3e22f983060a7820 */ /* 0x000fe2000040c000 */
[----:B------:R-:W-:Y:S01]  /*2320*/  FMUL.FTZ R0, R7, R94 ;  /* 0x0000005e07007220 */ /* 0x000fe20000410000 */
[----:B------:R-:W-:Y:S01]  /*2330*/  MUFU.SIN R9, R8 ;  /* 0x0000000800097308 */ /* 0x000fe20000000400 */
[----:B------:R-:W-:-:S04]  /*2340*/  FMUL.FTZ R6, R5, R84 ;  /* 0x0000005405067220 */ /* 0x000fc80000410000 */
[----:B------:R-:W-:Y:S01]  /*2350*/  FMUL.RZ R12, R6, 0.15915493667125701904 ;  /* 0x3e22f983060c7820 */ /* 0x000fe2000040c000 */
[----:B------:R-:W-:Y:S02]  /*2360*/  FMUL.FTZ R6, R7, R84 ;  /* 0x0000005407067220 */ /* 0x000fe40000410000 */
[----:B------:R1:W-:Y:S08]  /*2370*/  MUFU.COS R11, R8 ;  /* 0x00000008000b7308 */ /* 0x0003f00000000000 */
[----:B------:R-:W-:Y:S01]  /*2380*/  MUFU.SIN R13, R10 ;  /* 0x0000000a000d7308 */ /* 0x000fe20000000400 */
[----:B-1----:R-:W-:-:S04]  /*2390*/  FMUL.FTZ R8, R5, R86 ;  /* 0x0000005605087220 */ /* 0x002fc80000410000 */
[----:B------:R-:W-:Y:S01]  /*23a0*/  FMUL.RZ R14, R8, 0.15915493667125701904 ;  /* 0x3e22f983080e7820 */ /* 0x000fe2000040c000 */
[----:B------:R-:W-:Y:S02]  /*23b0*/  FMUL.FTZ R8, R7, R86 ;  /* 0x0000005607087220 */ /* 0x000fe40000410000 */
[----:B------:R-:W1:Y:S08]  /*23c0*/  MUFU.EX2 R4, R4 ;  /* 0x0000000400047308 */ /* 0x000e700000000800 */
[----:B------:R2:W4:Y:S08]  /*23d0*/  MUFU.COS R15, R10 ;  /* 0x0000000a000f7308 */ /* 0x0005300000000000 */
[----:B------:R-:W5:Y:S01]  /*23e0*/  MUFU.EX2 R0, R0 ;  /* 0x0000000000007308 */ /* 0x000f620000000800 */
[----:B--2---:R-:W-:Y:S01]  /*23f0*/  FMUL.FTZ R10, R5, R88 ;  /* 0x00000058050a7220 */ /* 0x004fe20000410000 */
[----:B-1----:R-:W-:-:S03]  /*2400*/  FMUL.FTZ R13, R4, R13 ;  /* 0x0000000d040d7220 */ /* 0x002fc60000410000 */
[----:B------:R-:W-:Y:S01]  /*2410*/  FMUL.RZ R22, R10, 0.15915493667125701904 ;  /* 0x3e22f9830a167820 */ /* 0x000fe2000040c000 */
[----:B------:R-:W-:Y:S01]  /*2420*/  FMUL.FTZ R10, R7, R88 ;  /* 0x00000058070a7220 */ /* 0x000fe20000410000 */
[----:B------:R-:W-:Y:S01]  /*2430*/  FSEL R106, R13, RZ, !P1 ;  /* 0x000000ff0d6a7208 */ /* 0x000fe20004800000 */
[----:B------:R-:W-:Y:S01]  /*2440*/  MUFU.COS R105, R14 ;  /* 0x0000000e00697308 */ /* 0x000fe20000000000 */
[----:B----4-:R-:W-:-:S03]  /*2450*/  FMUL.FTZ R15, R4, R15 ;  /* 0x0000000f040f7220 */ /* 0x010fc60000410000 */
[----:B------:R-:W-:Y:S02]  /*2460*/  FMUL.FTZ R4, RZ, R106 ;  /* 0x0000006aff047220 */ /* 0x000fe40000410000 */
[----:B------:R-:W-:Y:S02]  /*2470*/  FSEL R108, R15, 1, !P1 ;  /* 0x3f8000000f6c7808 */ /* 0x000fe40004800000 */
[----:B------:R-:W1:Y:S01]  /*2480*/  MUFU.EX2 R8, R8 ;  /* 0x0000000800087308 */ /* 0x000e620000000800 */
[C---:B-----5:R-:W-:Y:S01]  /*2490*/  FMUL.FTZ R11, R0.reuse, R11 ;  /* 0x0000000b000b7220 */ /* 0x060fe20000410000 */
[----:B------:R-:W-:Y:S01]  /*24a0*/  FMUL.FTZ R9, R0, R9 ;  /* 0x0000000900097220 */ /* 0x000fe20000410000 */
[----:B------:R-:W-:Y:S01]  /*24b0*/  FMUL.FTZ R0, R5, R96 ;  /* 0x0000006005007220 */ /* 0x000fe20000410000 */
[----:B------:R-:W-:Y:S02]  /*24c0*/  ISETP.GE.U32.AND P1, PT, R46, R60, PT ;  /* 0x0000003c2e00720c */ /* 0x000fe40003f26070 */
[----:B------:R-:W-:-:S02]  /*24d0*/  FSEL R119, R11, 1, !P3 ;  /* 0x3f8000000b777808 */ /* 0x000fc40005800000 */
[----:B------:R2:W4:Y:S01]  /*24e0*/  MUFU.SIN R27, R14 ;  /* 0x0000000e001b7308 */ /* 0x0005220000000400 */
[----:B------:R-:W-:-:S07]  /*24f0*/  FSEL R121, R9, RZ, !P3 ;  /* 0x000000ff09797208 */ /* 0x000fce0005800000 */
[----:B------:R-:W-:Y:S01]  /*2500*/  MUFU.SIN R23, R12 ;  /* 0x0000000c00177308 */ /* 0x000fe20000000400 */
[----:B-1----:R-:W-:Y:S01]  /*2510*/  FMUL.FTZ R112, R8, R105 ;  /* 0x0000006908707220 */ /* 0x002fe20000410000 */
[----:B------:R-:W-:Y:S01]  /*2520*/  FSEL R105, R81, RZ, !P3 ;  /* 0x000000ff51697208 */ /* 0x000fe20005800000 */
[----:B--2---:R-:W-:-:S03]  /*2530*/  FMUL.FTZ R14, R7, R92 ;  /* 0x0000005c070e7220 */ /* 0x004fc60000410000 */
[----:B------:R-:W-:Y:S01]  /*2540*/  FSEL R112, R112, 1, !P2 ;  /* 0x3f80000070707808 */ /* 0x000fe20005000000 */
[C---:B------:R-:W-:Y:S01]  /*2550*/  FFMA.FTZ R4, R105.reuse, R108, -R4 ;  /* 0x0000006c69047223 */ /* 0x040fe20000010804 */
[----:B------:R-:W1:Y:S01]  /*2560*/  MUFU.EX2 R6, R6 ;  /* 0x0000000600067308 */ /* 0x000e620000000800 */
[----:B----4-:R-:W-:Y:S01]  /*2570*/  FMUL.FTZ R27, R8, R27 ;  /* 0x0000001b081b7220 */ /* 0x010fe20000410000 */
[----:B------:R-:W-:Y:S01]  /*2580*/  FMUL.RZ R8, R0, 0.15915493667125701904 ;  /* 0x3e22f98300087820 */ /* 0x000fe2000040c000 */
[----:B------:R-:W-:Y:S01]  /*2590*/  FMUL.FTZ R0, R105, R106 ;  /* 0x0000006a69007220 */ /* 0x000fe20000410000 */
[----:B------:R-:W-:-:S04]  /*25a0*/  FADD.FTZ R4, R107, R4 ;  /* 0x000000046b047221 */ /* 0x000fc80000010000 */
[----:B------:R2:W4:Y:S08]  /*25b0*/  MUFU.COS R25, R12 ;  /* 0x0000000c00197308 */ /* 0x0005300000000000 */
[----:B------:R-:W-:Y:S01]  /*25c0*/  MUFU.SIN R109, R22 ;  /* 0x00000016006d7308 */ /* 0x000fe20000000400 */
[----:B-1----:R-:W-:Y:S01]  /*25d0*/  FMUL.FTZ R23, R6, R23 ;  /* 0x0000001706177220 */ /* 0x002fe20000410000 */
[----:B--2---:R-:W-:-:S04]  /*25e0*/  FMUL.FTZ R12, R5, R90 ;  /* 0x0000005a050c7220 */ /* 0x004fc80000410000 */
[----:B------:R-:W-:Y:S01]  /*25f0*/  FMUL.RZ R24, R12, 0.15915493667125701904 ;  /* 0x3e22f9830c187820 */ /* 0x000fe2000040c000 */
[----:B------:R-:W-:Y:S01]  /*2600*/  FMUL.FTZ R12, R7, R90 ;  /* 0x0000005a070c7220 */ /* 0x000fe20000410000 */
[----:B------:R-:W1:Y:S01]  /*2610*/  MUFU.EX2 R10, R10 ;  /* 0x0000000a000a7308 */ /* 0x000e620000000800 */
[----:B----4-:R-:W-:Y:S01]  /*2620*/  FMUL.FTZ R25, R6, R25 ;  /* 0x0000001906197220 */ /* 0x010fe20000410000 */
[----:B------:R-:W-:-:S04]  /*2630*/  FFMA.FTZ R6, RZ, R108, R0 ;  /* 0x0000006cff067223 */ /* 0x000fc80000010000 */
[----:B------:R-:W-:Y:S01]  /*2640*/  FADD.FTZ R6, RZ, R6 ;  /* 0x00000006ff067221 */ /* 0x000fe20000010000 */
[----:B------:R-:W-:Y:S01]  /*2650*/  FSEL R0, R25, 1, !P0 ;  /* 0x3f80000019007808 */ /* 0x000fe20004000000 */
[----:B------:R2:W4:Y:S08]  /*2660*/  MUFU.COS R111, R22 ;  /* 0x00000016006f7308 */ /* 0x0005300000000000 */
[----:B------:R-:W-:Y:S01]  /*2670*/  MUFU.COS R117, R24 ;  /* 0x0000001800757308 */ /* 0x000fe20000000000 */
[----:B-1----:R-:W-:Y:S01]  /*2680*/  FMUL.FTZ R115, R10, R109 ;  /* 0x0000006d0a737220 */ /* 0x002fe20000410000 */
[----:B------:R-:W-:Y:S01]  /*2690*/  FSEL R109, R23, RZ, !P0 ;  /* 0x000000ff176d7208 */ /* 0x000fe20004000000 */
[----:B--2---:R-:W-:Y:S01]  /*26a0*/  FMUL.FTZ R22, R7, R96 ;  /* 0x0000006007167220 */ /* 0x004fe20000410000 */
[----:B------:R-:W-:Y:S01]  /*26b0*/  FMUL.FTZ R7, R5, R92 ;  /* 0x0000005c05077220 */ /* 0x000fe20000410000 */
[----:B------:R-:W-:-:S02]  /*26c0*/  ISETP.GE.U32.AND P0, PT, R47, R60, PT ;  /* 0x0000003c2f00720c */ /* 0x000fc40003f06070 */
[C---:B------:R-:W-:Y:S01]  /*26d0*/  FMUL.FTZ R25, R109.reuse, R4 ;  /* 0x000000046d197220 */ /* 0x040fe20000410000 */
[-C--:B------:R-:W-:Y:S01]  /*26e0*/  FMUL.FTZ R23, R109, R6.reuse ;  /* 0x000000066d177220 */ /* 0x080fe20000410000 */
[----:B----4-:R-:W-:Y:S01]  /*26f0*/  FMUL.FTZ R116, R10, R111 ;  /* 0x0000006f0a747220 */ /* 0x010fe20000410000 */
[----:B------:R-:W-:Y:S01]  /*2700*/  FSEL R111, R27, RZ, !P2 ;  /* 0x000000ff1b6f7208 */ /* 0x000fe20005000000 */
[C---:B------:R-:W-:Y:S01]  /*2710*/  FFMA.FTZ R25, R0.reuse, R6, R25 ;  /* 0x0000000600197223 */ /* 0x040fe20000010019 */
[----:B------:R-:W-:Y:S01]  /*2720*/  FFMA.FTZ R23, R0, R4, -R23 ;  /* 0x0000000400177223 */ /* 0x000fe20000010817 */
[----:B------:R-:W1:Y:S01]  /*2730*/  MUFU.EX2 R12, R12 ;  /* 0x0000000c000c7308 */ /* 0x000e620000000800 */
[----:B------:R-:W-:Y:S01]  /*2740*/  FMUL.RZ R26, R7, 0.15915493667125701904 ;  /* 0x3e22f983071a7820 */ /* 0x000fe2000040c000 */
[----:B------:R-:W-:Y:S01]  /*2750*/  FADD.FTZ R25, RZ, R25 ;  /* 0x00000019ff197221 */ /* 0x000fe20000010000 */
[----:B------:R-:W-:Y:S01]  /*2760*/  FADD.FTZ R23, R110, R23 ;  /* 0x000000176e177221 */ /* 0x000fe20000010000 */
[----:B------:R-:W-:Y:S01]  /*2770*/  FSEL R115, R115, RZ, !P1 ;  /* 0x000000ff73737208 */ /* 0x000fe20004800000 */
[----:B------:R-:W-:Y:S01]  /*2780*/  FMUL.FTZ R6, R119, R106 ;  /* 0x0000006a77067220 */ /* 0x000fe20000410000 */
[C---:B------:R-:W-:Y:S01]  /*2790*/  FMUL.FTZ R27, R111.reuse, R25 ;  /* 0x000000196f1b7220 */ /* 0x040fe20000410000 */
[-C--:B------:R-:W-:Y:S01]  /*27a0*/  FMUL.FTZ R4, R111, R23.reuse ;  /* 0x000000176f047220 */ /* 0x080fe20000410000 */
[----:B------:R-:W2:Y:S01]  /*27b0*/  MUFU.SIN R113, R24 ;  /* 0x0000001800717308 */ /* 0x000ea20000000400 */
[----:B------:R-:W-:Y:S01]  /*27c0*/  FSEL R116, R116, 1, !P1 ;  /* 0x3f80000074747808 */ /* 0x000fe20004800000 */
[C---:B------:R-:W-:Y:S01]  /*27d0*/  FFMA.FTZ R27, R112.reuse, R23, -R27 ;  /* 0x00000017701b7223 */ /* 0x040fe2000001081b */
[----:B------:R-:W-:Y:S01]  /*27e0*/  FFMA.FTZ R4, R112, R25, R4 ;  /* 0x0000001970047223 */ /* 0x000fe20000010004 */
[----:B------:R-:W-:Y:S01]  /*27f0*/  FSEL R120, R91, RZ, !P0 ;  /* 0x000000ff5b787208 */ /* 0x000fe20004000000 */
[----:B------:R-:W-:Y:S01]  /*2800*/  FFMA.FTZ R6, R121, R108, R6 ;  /* 0x0000006c79067223 */ /* 0x000fe20000010006 */
[----:B------:R-:W-:-:S02]  /*2810*/  FADD.FTZ R27, R114, R27 ;  /* 0x0000001b721b7221 */ /* 0x000fc40000010000 */
[----:B------:R-:W-:Y:S01]  /*2820*/  MUFU.SIN R13, R8 ;  /* 0x00000008000d7308 */ /* 0x000fe20000000400 */
[----:B-1----:R-:W-:Y:S01]  /*2830*/  FMUL.FTZ R118, R12, R117 ;  /* 0x000000750c767220 */ /* 0x002fe20000410000 */
[----:B------:R-:W-:Y:S01]  /*2840*/  FMUL.FTZ R23, R115, R27 ;  /* 0x0000001b73177220 */ /* 0x000fe20000410000 */
[----:B------:R-:W-:-:S03]  /*2850*/  FMUL.FTZ R9, R109, R6 ;  /* 0x000000066d097220 */ /* 0x000fc60000410000 */
[----:B------:R-:W-:Y:S02]  /*2860*/  FSEL R118, R118, 1, !P0 ;  /* 0x3f80000076767808 */ /* 0x000fe40004000000 */
[----:B------:R1:W-:Y:S01]  /*2870*/  MUFU.COS R15, R8 ;  /* 0x00000008000f7308 */ /* 0x0003e20000000000 */
[----:B--2---:R-:W-:Y:S01]  /*2880*/  FMUL.FTZ R117, R12, R113 ;  /* 0x000000710c757220 */ /* 0x004fe20000410000 */
[----:B------:R-:W-:Y:S02]  /*2890*/  FSEL R113, R89, RZ, !P1 ;  /* 0x000000ff59717208 */ /* 0x000fe40004800000 */
[----:B------:R-:W-:Y:S02]  /*28a0*/  ISETP.GE.U32.AND P1, PT, R48, R60, PT ;  /* 0x0000003c3000720c */ /* 0x000fe40003f26070 */
[----:B------:R-:W-:Y:S02]  /*28b0*/  FSEL R117, R117, RZ, !P0 ;  /* 0x000000ff75757208 */ /* 0x000fe40004000000 */
[----:B------:R-:W-:Y:S01]  /*28c0*/  MUFU.EX2 R14, R14 ;  /* 0x0000000e000e7308 */ /* 0x000fe20000000800 */
[----:B-1----:R-:W-:Y:S01]  /*28d0*/  FADD.FTZ R8, RZ, R4 ;  /* 0x00000004ff087221 */ /* 0x002fe20000010000 */
[----:B------:R-:W-:Y:S01]  /*28e0*/  FMUL.FTZ R4, R121, R106 ;  /* 0x0000006a79047220 */ /* 0x000fe20000410000 */
[----:B------:R-:W-:-:S02]  /*28f0*/  ISETP.GE.U32.AND P0, PT, R50, R60, PT ;  /* 0x0000003c3200720c */ /* 0x000fc40003f06070 */
[-C--:B------:R-:W-:Y:S01]  /*2900*/  FMUL.FTZ R11, R115, R8.reuse ;  /* 0x00000008730b7220 */ /* 0x080fe20000410000 */
[C---:B------:R-:W-:Y:S01]  /*2910*/  FFMA.FTZ R23, R116.reuse, R8, R23 ;  /* 0x0000000874177223 */ /* 0x040fe20000010017 */
[----:B------:R-:W-:Y:S01]  /*2920*/  FFMA.FTZ R4, R119, R108, -R4 ;  /* 0x0000006c77047223 */ /* 0x000fe20000010804 */
[----:B------:R-:W1:Y:S01]  /*2930*/  MUFU.SIN R7, R26 ;  /* 0x0000001a00077308 */ /* 0x000e620000000400 */
[----:B------:R-:W-:Y:S01]  /*2940*/  FFMA.FTZ R10, R116, R27, -R11 ;  /* 0x0000001b740a7223 */ /* 0x000fe2000001080b */
[----:B------:R-:W-:Y:S01]  /*2950*/  FADD.FTZ R23, RZ, R23 ;  /* 0x00000017ff177221 */ /* 0x000fe20000010000 */
[-C--:B------:R-:W-:Y:S01]  /*2960*/  FMUL.FTZ R11, R109, R4.reuse ;  /* 0x000000046d0b7220 */ /* 0x080fe20000410000 */
[C---:B------:R-:W-:Y:S01]  /*2970*/  FFMA.FTZ R9, R0.reuse, R4, -R9 ;  /* 0x0000000400097223 */ /* 0x040fe20000010809 */
[----:B------:R-:W-:Y:S01]  /*2980*/  FADD.FTZ R10, R113, R10 ;  /* 0x0000000a710a7221 */ /* 0x000fe20000010000 */
[C---:B------:R-:W-:Y:S01]  /*2990*/  FMUL.FTZ R25, R117.reuse, R23 ;  /* 0x0000001775197220 */ /* 0x040fe20000410000 */
[----:B------:R-:W-:Y:S01]  /*29a0*/  FFMA.FTZ R11, R0, R6, R11 ;  /* 0x00000006000b7223 */ /* 0x000fe2000001000b */
[----:B------:R-:W2:Y:S01]  /*29b0*/  MUFU.COS R5, R26 ;  /* 0x0000001a00057308 */ /* 0x000ea20000000000 */
[-C--:B------:R-:W-:Y:S01]  /*29c0*/  FMUL.FTZ R27, R117, R10.reuse ;  /* 0x0000000a751b7220 */ /* 0x080fe20000410000 */
[C---:B------:R-:W-:Y:S01]  /*29d0*/  FFMA.FTZ R25, R118.reuse, R10, -R25 ;  /* 0x0000000a76197223 */ /* 0x040fe20000010819 */
[----:B------:R-:W-:Y:S01]  /*29e0*/  FMUL.FTZ R4, R111, R9 ;  /* 0x000000096f047220 */ /* 0x000fe20000410000 */
[----:B------:R-:W-:Y:S01]  /*29f0*/  FSEL R124, R93, RZ, !P1 ;  /* 0x000000ff5d7c7208 */ /* 0x000fe20004800000 */
[----:B------:R-:W-:Y:S01]  /*2a00*/  FFMA.FTZ R27, R118, R23, R27 ;  /* 0x00000017761b7223 */ /* 0x000fe2000001001b */
[----:B------:R-:W-:-:S02]  /*2a10*/  FADD.FTZ R25, R120, R25 ;  /* 0x0000001978197221 */ /* 0x000fc40000010000 */
[----:B------:R-:W4:Y:S01]  /*2a20*/  MUFU.EX2 R22, R22 ;  /* 0x0000001600167308 */ /* 0x000f220000000800 */
[----:B-1----:R-:W-:Y:S01]  /*2a30*/  FMUL.FTZ R7, R14, R7 ;  /* 0x000000070e077220 */ /* 0x002fe20000410000 */
[----:B------:R-:W-:-:S04]  /*2a40*/  FADD.FTZ R27, RZ, R27 ;  /* 0x0000001bff1b7221 */ /* 0x000fc80000010000 */
[----:B------:R-:W-:Y:S02]  /*2a50*/  FSEL R122, R7, RZ, !P1 ;  /* 0x000000ff077a7208 */ /* 0x000fe40004800000 */
[----:B------:R-:W-:Y:S01]  /*2a60*/  FSEL R127, R95, RZ, !P0 ;  /* 0x000000ff5f7f7208 */ /* 0x000fe20004000000 */
[----:B--2---:R-:W-:Y:S01]  /*2a70*/  FMUL.FTZ R5, R14, R5 ;  /* 0x000000050e057220 */ /* 0x004fe20000410000 */
[----:B------:R-:W-:Y:S01]  /*2a80*/  MOV R7, R100 ;  /* 0x0000006400077202 */ /* 0x000fe20000000f00 */
[C---:B------:R-:W-:Y:S01]  /*2a90*/  FMUL.FTZ R8, R122.reuse, R25 ;  /* 0x000000197a087220 */ /* 0x040fe20000410000 */
[----:B------:R-:W-:Y:S02]  /*2aa0*/  FMUL.FTZ R6, R122, R27 ;  /* 0x0000001b7a067220 */ /* 0x000fe40000410000 */
[----:B------:R-:W-:Y:S01]  /*2ab0*/  FSEL R123, R5, 1, !P1 ;  /* 0x3f800000057b7808 */ /* 0x000fe20004800000 */
[-C--:B------:R-:W-:Y:S01]  /*2ac0*/  FMUL.FTZ R5, R111, R11.reuse ;  /* 0x0000000b6f057220 */ /* 0x080fe20000410000 */
[----:B------:R-:W-:Y:S01]  /*2ad0*/  FFMA.FTZ R11, R112, R11, R4 ;  /* 0x0000000b700b7223 */ /* 0x000fe20000010004 */
[C---:B----4-:R-:W-:Y:S01]  /*2ae0*/  FMUL.FTZ R13, R22.reuse, R13 ;  /* 0x0000000d160d7220 */ /* 0x050fe20000410000 */
[----:B------:R-:W-:Y:S01]  /*2af0*/  FMUL.FTZ R15, R22, R15 ;  /* 0x0000000f160f7220 */ /* 0x000fe20000410000 */
[C---:B------:R-:W-:Y:S01]  /*2b00*/  FFMA.FTZ R8, R123.reuse, R27, R8 ;  /* 0x0000001b7b087223 */ /* 0x040fe20000010008 */
[----:B------:R-:W-:Y:S01]  /*2b10*/  FFMA.FTZ R9, R112, R9, -R5 ;  /* 0x0000000970097223 */ /* 0x000fe20000010805 */
[----:B------:R-:W-:Y:S01]  /*2b20*/  FFMA.FTZ R25, R123, R25, -R6 ;  /* 0x000000197b197223 */ /* 0x000fe20000010806 */
[----:B------:R-:W-:Y:S01]  /*2b30*/  FSEL R125, R13, RZ, !P0 ;  /* 0x000000ff0d7d7208 */ /* 0x000fe20004000000 */
[----:B------:R-:W-:Y:S01]  /*2b40*/  FADD.FTZ R10, RZ, R8 ;  /* 0x00000008ff0a7221 */ /* 0x000fe20000010000 */
[----:B------:R-:W-:Y:S01]  /*2b50*/  FMUL.FTZ R13, R115, R9 ;  /* 0x00000009730d7220 */ /* 0x000fe20000410000 */
[----:B------:R-:W-:Y:S01]  /*2b60*/  FADD.FTZ R8, R124, R25 ;  /* 0x000000197c087221 */ /* 0x000fe20000010000 */
[----:B------:R-:W-:-:S02]  /*2b70*/  FSEL R126, R15, 1, !P0 ;  /* 0x3f8000000f7e7808 */ /* 0x000fc40004000000 */
[-C--:B------:R-:W-:Y:S01]  /*2b80*/  FFMA.FTZ R13, R116, R11.reuse, R13 ;  /* 0x0000000b740d7223 */ /* 0x080fe2000001000d */
[----:B------:R-:W-:Y:S01]  /*2b90*/  FMUL.FTZ R27, R125, R8 ;  /* 0x000000087d1b7220 */ /* 0x000fe20000410000 */
[----:B------:R-:W-:Y:S01]  /*2ba0*/  FMUL.FTZ R11, R115, R11 ;  /* 0x0000000b730b7220 */ /* 0x000fe20000410000 */
[----:B------:R-:W-:Y:S01]  /*2bb0*/  MOV R4, R103 ;  /* 0x0000006700047202 */ /* 0x000fe20000000f00 */
[----:B------:R-:W-:Y:S01]  /*2bc0*/  FMUL.FTZ R15, R125, R10 ;  /* 0x0000000a7d0f7220 */ /* 0x000fe20000410000 */
[----:B------:R-:W-:Y:S01]  /*2bd0*/  MOV R5, R102 ;  /* 0x0000006600057202 */ /* 0x000fe20000000f00 */
[----:B------:R-:W-:Y:S01]  /*2be0*/  FFMA.FTZ R27, R126, R10, R27 ;  /* 0x0000000a7e1b7223 */ /* 0x000fe2000001001b */
[----:B------:R-:W-:Y:S01]  /*2bf0*/  FFMA.FTZ R11, R116, R9, -R11 ;  /* 0x00000009740b7223 */ /* 0x000fe2000001080b */
[----:B------:R-:W-:Y:S01]  /*2c00*/  FFMA.FTZ R8, R126, R8, -R15 ;  /* 0x000000087e087223 */ /* 0x000fe2000001080f */
[----:B------:R-:W-:Y:S01]  /*2c10*/  MOV R6, R101 ;  /* 0x0000006500067202 */ /* 0x000fe20000000f00 */
[----:B------:R1:W2:Y:S01]  /*2c20*/  LDG.E.64 R24, desc[UR16][R4.64] ;  /* 0x0000001004187981 */ /* 0x0002a2000c1e1b00 */
[----:B------:R-:W-:Y:S01]  /*2c30*/  FADD.FTZ R128, RZ, R27 ;  /* 0x0000001bff807221 */ /* 0x000fe20000010000 */
[----:B------:R-:W-:-:S02]  /*2c40*/  FADD.FTZ R129, R127, R8 ;  /* 0x000000087f817221 */ /* 0x000fc40000010000 */
[----:B------:R4:W2:Y:S01]  /*2c50*/  LDG.E.64 R22, desc[UR16][R6.64] ;  /* 0x0000001006167981 */ /* 0x0008a2000c1e1b00 */
[C---:B-1----:R-:W-:Y:S01]  /*2c60*/  FMUL.FTZ R4, R117.reuse, R11 ;  /* 0x0000000b75047220 */ /* 0x042fe20000410000 */
[-C--:B------:R-:W-:Y:S02]  /*2c70*/  FMUL.FTZ R5, R117, R13.reuse ;  /* 0x0000000d75057220 */ /* 0x080fe40000410000 */
[----:B------:R-:W1:Y:S01]  /*2c80*/  SHFL.UP PT, R9, R128, 0x1, RZ ;  /* 0x0420000080097989 */ /* 0x000e6200000e00ff */
[C---:B------:R-:W-:Y:S01]  /*2c90*/  FFMA.FTZ R4, R118.reuse, R13, R4 ;  /* 0x0000000d76047223 */ /* 0x040fe20000010004 */
[----:B------:R-:W-:Y:S02]  /*2ca0*/  FFMA.FTZ R5, R118, R11, -R5 ;  /* 0x0000000b76057223 */ /* 0x000fe40000010805 */
[----:B----4-:R-:W4:Y:S01]  /*2cb0*/  SHFL.UP PT, R7, R129, 0x1, RZ ;  /* 0x0420000081077989 */ /* 0x010f2200000e00ff */
        /* <DEDUP_REMOVED lines=9> */
[----:B------:R-:W5:Y:S01]  /*2d50*/  SHFL.UP PT, R5, R130, 0x1, RZ ;  /* 0x0420000082057989 */ /* 0x000f6200000e00ff */
[----:B-1----:R-:W-:-:S03]  /*2d60*/  FMUL.FTZ R11, R131, R9 ;  /* 0x00000009830b7220 */ /* 0x002fc60000410000 */
[----:B------:R-:W1:Y:S01]  /*2d70*/  SHFL.UP PT, R4, R131, 0x1, RZ ;  /* 0x0420000083047989 */ /* 0x000e6200000e00ff */
[C---:B------:R-:W-:Y:S01]  /*2d80*/  FMUL.FTZ R6, R130.reuse, R9 ;  /* 0x0000000982067220 */ /* 0x040fe20000410000 */
[----:B----4-:R-:W-:-:S03]  /*2d90*/  FFMA.FTZ R11, R130, R7, R11 ;  /* 0x00000007820b7223 */ /* 0x010fc6000001000b */
[----:B------:R-:W-:Y:S01]  /*2da0*/  FFMA.FTZ R6, R131, R7, -R6 ;  /* 0x0000000783067223 */ /* 0x000fe20000010806 */
[----:B------:R-:W-:-:S03]  /*2db0*/  @P1 FADD.FTZ R128, R128, R11 ;  /* 0x0000000b80801221 */ /* 0x000fc60000010000 */
[----:B------:R-:W-:Y:S02]  /*2dc0*/  @P1 FADD.FTZ R129, R129, R6 ;  /* 0x0000000681811221 */ /* 0x000fe40000010000 */
[----:B------:R-:W4:Y:S04]  /*2dd0*/  SHFL.UP PT, R9, R128, 0x2, RZ ;  /* 0x0440000080097989 */ /* 0x000f2800000e00ff */
[----:B------:R-:W3:Y:S01]  /*2de0*/  SHFL.UP PT, R8, R129, 0x2, RZ ;  /* 0x0440000081087989 */ /* 0x000ee200000e00ff */
[-C--:B-----5:R-:W-:Y:S01]  /*2df0*/  FMUL.FTZ R7, R131, R5.reuse ;  /* 0x0000000583077220 */ /* 0x0a0fe20000410000 */
[----:B------:R-:W-:-:S03]  /*2e00*/  FMUL.FTZ R6, R130, R5 ;  /* 0x0000000582067220 */ /* 0x000fc60000410000 */
[-C--:B-1----:R-:W-:Y:S01]  /*2e10*/  @P1 FFMA.FTZ R130, R130, R4.reuse, R7 ;  /* 0x0000000482821223 */ /* 0x082fe20000010007 */
[----:B------:R-:W-:Y:S01]  /*2e20*/  @P1 FFMA.FTZ R131, R131, R4, -R6 ;  /* 0x0000000483831223 */ /* 0x000fe20000010806 */
[----:B------:R-:W-:-:S03]  /*2e30*/  ISETP.GE.AND P0, PT, R80, 0x2, PT ;  /* 0x000000025000780c */ /* 0x000fc60003f06270 */
[----:B------:R-:W1:Y:S04]  /*2e40*/  SHFL.UP PT, R5, R130, 0x2, RZ ;  /* 0x0440000082057989 */ /* 0x000e6800000e00ff */
[----:B------:R-:W5:Y:S01]  /*2e50*/  SHFL.UP PT, R4, R131, 0x2, RZ ;  /* 0x0440000083047989 */ /* 0x000f6200000e00ff */
[-C--:B----4-:R-:W-:Y:S01]  /*2e60*/  FMUL.FTZ R7, R131, R9.reuse ;  /* 0x0000000983077220 */ /* 0x090fe20000410000 */
[----:B------:R-:W-:-:S03]  /*2e70*/  FMUL.FTZ R6, R130, R9 ;  /* 0x0000000982067220 */ /* 0x000fc60000410000 */
[-C--:B---3--:R-:W-:Y:S01]  /*2e80*/  FFMA.FTZ R7, R130, R8.reuse, R7 ;  /* 0x0000000882077223 */ /* 0x088fe20000010007 */
[----:B------:R-:W-:-:S03]  /*2e90*/  FFMA.FTZ R6, R131, R8, -R6 ;  /* 0x0000000883067223 */ /* 0x000fc60000010806 */
[----:B------:R-:W-:Y:S01]  /*2ea0*/  @P0 FADD.FTZ R128, R128, R7 ;  /* 0x0000000780800221 */ /* 0x000fe20000010000 */
[----:B------:R-:W-:-:S04]  /*2eb0*/  @P0 FADD.FTZ R129, R129, R6 ;  /* 0x0000000681810221 */ /* 0x000fc80000010000 */
[----:B------:R-:W3:Y:S04]  /*2ec0*/  SHFL.UP PT, R9, R128, 0x4, RZ ;  /* 0x0480000080097989 */ /* 0x000ee800000e00ff */
[----:B------:R-:W4:Y:S01]  /*2ed0*/  SHFL.UP PT, R8, R129, 0x4, RZ ;  /* 0x0480000081087989 */ /* 0x000f2200000e00ff */
[-C--:B-1----:R-:W-:Y:S01]  /*2ee0*/  FMUL.FTZ R7, R131, R5.reuse ;  /* 0x0000000583077220 */ /* 0x082fe20000410000 */
[----:B------:R-:W-:-:S03]  /*2ef0*/  FMUL.FTZ R6, R130, R5 ;  /* 0x0000000582067220 */ /* 0x000fc60000410000 */
[-C--:B-----5:R-:W-:Y:S01]  /*2f00*/  @P0 FFMA.FTZ R130, R130, R4.reuse, R7 ;  /* 0x0000000482820223 */ /* 0x0a0fe20000010007 */
[----:B------:R-:W-:-:S04]  /*2f10*/  @P0 FFMA.FTZ R131, R131, R4, -R6 ;  /* 0x0000000483830223 */ /* 0x000fc80000010806 */
[----:B------:R-:W1:Y:S01]  /*2f20*/  SHFL.UP PT, R5, R130, 0x4, RZ ;  /* 0x0480000082057989 */ /* 0x000e6200000e00ff */
[----:B------:R-:W-:-:S03]  /*2f30*/  ISETP.GE.AND P0, PT, R80, 0x4, PT ;  /* 0x000000045000780c */ /* 0x000fc60003f06270 */
[----:B------:R-:W5:Y:S01]  /*2f40*/  SHFL.UP PT, R4, R131, 0x4, RZ ;  /* 0x0480000083047989 */ /* 0x000f6200000e00ff */
[-C--:B---3--:R-:W-:Y:S01]  /*2f50*/  FMUL.FTZ R7, R131, R9.reuse ;  /* 0x0000000983077220 */ /* 0x088fe20000410000 */
[----:B------:R-:W-:-:S03]  /*2f60*/  FMUL.FTZ R6, R130, R9 ;  /* 0x0000000982067220 */ /* 0x000fc60000410000 */
[-C--:B----4-:R-:W-:Y:S01]  /*2f70*/  FFMA.FTZ R7, R130, R8.reuse, R7 ;  /* 0x0000000882077223 */ /* 0x090fe20000010007 */
[----:B------:R-:W-:-:S04]  /*2f80*/  FFMA.FTZ R6, R131, R8, -R6 ;  /* 0x0000000883067223 */ /* 0x000fc80000010806 */
[----:B------:R-:W-:Y:S01]  /*2f90*/  @P0 FADD.FTZ R128, R128, R7 ;  /* 0x0000000780800221 */ /* 0x000fe20000010000 */
[----:B------:R-:W-:-:S04]  /*2fa0*/  @P0 FADD.FTZ R129, R129, R6 ;  /* 0x0000000681810221 */ /* 0x000fc80000010000 */
[----:B------:R-:W3:Y:S01]  /*2fb0*/  SHFL.UP PT, R9, R128, 0x8, RZ ;  /* 0x0500000080097989 */ /* 0x000ee200000e00ff */
[CC--:B-1----:R-:W-:Y:S01]  /*2fc0*/  FMUL.FTZ R7, R131.reuse, R5.reuse ;  /* 0x0000000583077220 */ /* 0x0c2fe20000410000 */
[C---:B------:R-:W-:Y:S02]  /*2fd0*/  FMUL.FTZ R6, R130.reuse, R5 ;  /* 0x0000000582067220 */ /* 0x040fe40000410000 */
[----:B------:R-:W1:Y:S01]  /*2fe0*/  SHFL.UP PT, R8, R129, 0x8, RZ ;  /* 0x0500000081087989 */ /* 0x000e6200000e00ff */
[-C--:B-----5:R-:W-:Y:S01]  /*2ff0*/  @P0 FFMA.FTZ R130, R130, R4.reuse, R7 ;  /* 0x0000000482820223 */ /* 0x0a0fe20000010007 */
        /* <DEDUP_REMOVED lines=81> */
[----:B------:R-:W-:Y:S01]  /*3510*/  FADD.FTZ R110, R110, R15 ;  /* 0x0000000f6e6e7221 */ /* 0x000fe20000010000 */
[-C--:B--2---:R-:W-:Y:S02]  /*3520*/  FMUL.FTZ R13, R23, R25.reuse ;  /* 0x00000019170d7220 */ /* 0x084fe40000410000 */
[C---:B------:R-:W-:Y:S01]  /*3530*/  FMUL.FTZ R15, R111.reuse, R14 ;  /* 0x0000000e6f0f7220 */ /* 0x040fe20000410000 */
[----:B------:R-:W-:Y:S01]  /*3540*/  FMUL.FTZ R111, R111, R110 ;  /* 0x0000006e6f6f7220 */ /* 0x000fe20000410000 */
[C---:B------:R-:W-:Y:S01]  /*3550*/  FMUL.FTZ R0, R22.reuse, R25 ;  /* 0x0000001916007220 */ /* 0x040fe20000410000 */
[----:B------:R-:W-:Y:S02]  /*3560*/  FFMA.FTZ R22, R22, R24, -R13 ;  /* 0x0000001816167223 */ /* 0x000fe4000001080d */
[C---:B------:R-:W-:Y:S01]  /*3570*/  FFMA.FTZ R111, R112.reuse, R14, R111 ;  /* 0x0000000e706f7223 */ /* 0x040fe2000001006f */
[----:B------:R-:W-:Y:S01]  /*3580*/  FMUL.FTZ R13, R5, R11 ;  /* 0x0000000b050d7220 */ /* 0x000fe20000410000 */
[----:B------:R-:W-:Y:S01]  /*3590*/  FFMA.FTZ R27, R112, R110, -R15 ;  /* 0x0000006e701b7223 */ /* 0x000fe2000001080f */
[----:B------:R-:W-:Y:S01]  /*35a0*/  ISETP.NE.AND P0, PT, R31, RZ, PT ;  /* 0x000000ff1f00720c */ /* 0x000fe20003f05270 */
[----:B------:R-:W-:Y:S01]  /*35b0*/  FADD.FTZ R12, RZ, R111 ;  /* 0x0000006fff0c7221 */ /* 0x000fe20000010000 */
[----:B------:R-:W-:Y:S01]  /*35c0*/  FFMA.FTZ R23, R23, R24, R0 ;  /* 0x0000001817177223 */ /* 0x000fe20000010000 */
[-C--:B------:R-:W-:Y:S01]  /*35d0*/  FFMA.FTZ R15, R4, R10.reuse, -R13 ;  /* 0x0000000a040f7223 */ /* 0x080fe2000001080d */
[C---:B------:R-:W-:Y:S01]  /*35e0*/  FMUL.FTZ R25, R5.reuse, R10 ;  /* 0x0000000a05197220 */ /* 0x040fe20000410000 */
[C---:B------:R-:W-:Y:S01]  /*35f0*/  FMUL.FTZ R13, R5.reuse, R9 ;  /* 0x00000009050d7220 */ /* 0x040fe20000410000 */
[----:B------:R-:W-:Y:S01]  /*3600*/  FMUL.FTZ R0, R5, R8 ;  /* 0x0000000805007220 */ /* 0x000fe20000410000 */
[----:B------:R-:W-:Y:S01]  /*3610*/  FADD.FTZ R114, R114, R27 ;  /* 0x0000001b72727221 */ /* 0x000fe20000010000 */
[----:B------:R-:W-:-:S02]  /*3620*/  FMUL.FTZ R5, R115, R12 ;  /* 0x0000000c73057220 */ /* 0x000fc40000410000 */
[----:B------:R-:W-:Y:S01]  /*3630*/  FFMA.FTZ R9, R4, R9, R0 ;  /* 0x0000000904097223 */ /* 0x000fe20000010000 */
[-C--:B------:R-:W-:Y:S01]  /*3640*/  FMUL.FTZ R115, R115, R114.reuse ;  /* 0x0000007273737220 */ /* 0x080fe20000410000 */
[----:B------:R-:W-:Y:S01]  /*3650*/  FFMA.FTZ R0, R116, R114, -R5 ;  /* 0x0000007274007223 */ /* 0x000fe20000010805 */
[C---:B------:R-:W-:Y:S01]  /*3660*/  FFMA.FTZ R8, R4.reuse, R8, -R13 ;  /* 0x0000000804087223 */ /* 0x040fe2000001080d */
[----:B------:R-:W-:Y:S01]  /*3670*/  FMUL.FTZ R5, R23, R26 ;  /* 0x0000001a17057220 */ /* 0x000fe20000410000 */
[----:B------:R-:W-:Y:S01]  /*3680*/  FFMA.FTZ R4, R4, R11, R25 ;  /* 0x0000000b04047223 */ /* 0x000fe20000010019 */
[----:B------:R-:W-:Y:S01]  /*3690*/  FFMA.FTZ R115, R116, R12, R115 ;  /* 0x0000000c74737223 */ /* 0x000fe20000010073 */
[----:B------:R-:W-:Y:S01]  /*36a0*/  FADD.FTZ R24, R113, R0 ;  /* 0x0000000071187221 */ /* 0x000fe20000010000 */
[----:B------:R-:W-:Y:S01]  /*36b0*/  BSSY.RECONVERGENT B0, `(.L_x_1959) ;  /* 0x000000e000007945 */ /* 0x000fe20003800200 */
[----:B------:R-:W-:Y:S01]  /*36c0*/  FFMA.FTZ R0, R22, R105, -R5 ;  /* 0x0000006916007223 */ /* 0x000fe20000010805 */
[----:B------:R-:W-:Y:S01]  /*36d0*/  FADD.FTZ R10, R6, R15 ;  /* 0x0000000f060a7221 */ /* 0x000fe20000010000 */
        /* <DEDUP_REMOVED lines=11> */
.L_x_1960:
[----:B------:R-:W-:Y:S05]  /*3790*/  BSYNC.RECONVERGENT B0 ;  /* 0x0000000000007941 */ /* 0x000fea0003800200 */
.L_x_1959:
[-C--:B------:R-:W-:Y:S01]  /*37a0*/  FMUL.FTZ R117, R117, R26.reuse ;  /* 0x0000001a75757220 */ /* 0x080fe20000410000 */
[----:B------:R-:W-:Y:S01]  /*37b0*/  FFMA.FTZ R13, R118, R26, R13 ;  /* 0x0000001a760d7223 */ /* 0x000fe2000001000d */
[C---:B0-----:R-:W-:Y:S01]  /*37c0*/  FMUL.FTZ R5, R23.reuse, R106 ;  /* 0x0000006a17057220 */ /* 0x041fe20000410000 */
[----:B------:R-:W-:Y:S01]  /*37d0*/  FFMA.FTZ R73, R0, 2, R73 ;  /* 0x4000000000497823 */ /* 0x000fe20000010049 */
[----:B------:R-:W-:Y:S01]  /*37e0*/  FFMA.FTZ R117, R118, R24, -R117 ;  /* 0x0000001876757223 */ /* 0x000fe20000010875 */
        /* <DEDUP_REMOVED lines=9> */
[----:B------:R-:W-:Y:S01]  /*3880*/  IADD3 R104, PT, PT, R104, 0x1, RZ ;  /* 0x0000000168687810 */ /* 0x000fe20007ffe0ff */
[----:B------:R-:W-:Y:S01]  /*3890*/  FMUL.FTZ R7, R23, R12 ;  /* 0x0000000c17077220 */ /* 0x000fe20000410000 */
[-C--:B------:R-:W-:Y:S01]  /*38a0*/  FFMA.FTZ R122, R123, R13.reuse, R122 ;  /* 0x0000000d7b7a7223 */ /* 0x080fe2000001007a */
[----:B------:R-:W-:Y:S01]  /*38b0*/  FADD.FTZ R124, R124, R5 ;  /* 0x000000057c7c7221 */ /* 0x000fe20000010000 */
[----:B------:R-:W-:Y:S01]  /*38c0*/  FFMA.FTZ R79, R4, 2, R79 ;  /* 0x40000000044f7823 */ /* 0x000fe2000001004f */
[----:B------:R-:W-:Y:S01]  /*38d0*/  ISETP.NE.AND P0, PT, R104, RZ, PT ;  /* 0x000000ff6800720c */ /* 0x000fe20003f05270 */
[----:B------:R-:W-:Y:S01]  /*38e0*/  FADD.FTZ R122, RZ, R122 ;  /* 0x0000007aff7a7221 */ /* 0x000fe20000010000 */
[----:B------:R-:W-:Y:S01]  /*38f0*/  FMUL.FTZ R5, R125, R124 ;  /* 0x0000007c7d057220 */ /* 0x000fe20000410000 */
[----:B------:R-:W-:Y:S01]  /*3900*/  FFMA.FTZ R7, R22, R114, -R7 ;  /* 0x0000007216077223 */ /* 0x000fe20000010807 */
[----:B------:R-:W-:Y:S01]  /*3910*/  FMUL.FTZ R9, R23, R26 ;  /* 0x0000001a17097220 */ /* 0x000fe20000410000 */
        /* <DEDUP_REMOVED lines=26> */
.L_x_1958:
[----:B------:R-:W-:Y:S01]  /*3ac0*/  BAR.SYNC.DEFER_BLOCKING 0x0 ;  /* 0x0000000000007b1d */ /* 0x000fe20000010000 */
[----:B------:R-:W-:Y:S02]  /*3ad0*/  F2FP.F16.F32.PACK_AB R0, R74, R73 ;  /* 0x000000494a00723e */ /* 0x000fe400000000ff */
[----:B------:R-:W-:Y:S02]  /*3ae0*/  ISETP.NE.AND P0, PT, R31, RZ, PT ;  /* 0x000000ff1f00720c */ /* 0x000fe40003f05270 */
[----:B------:R-:W-:-:S03]  /*3af0*/  PRMT R4, R0, 0x7610, R4 ;  /* 0x0000761000047816 */ /* 0x000fc60000000004 */
[----:B------:R-:W0:Y:S01]  /*3b00*/  LDC.64 R6, c[0x0][0x420] ;  /* 0x00010800ff067b82 */ /* 0x000e220000000a00 */
[----:B------:R-:W-:Y:S01]  /*3b10*/  PRMT R5, R0, 0x7632, R5 ;  /* 0x0000763200057816 */ /* 0x000fe20000000005 */
[----:B------:R-:W1:Y:S01]  /*3b20*/  LDCU.64 UR8, c[0x0][0x478] ;  /* 0x00008f00ff0877ac */ /* 0x000e620008000a00 */
[----:B------:R-:W-:Y:S02]  /*3b30*/  F2FP.F16.F32.PACK_AB R2, R76, R79 ;  /* 0x0000004f4c02723e */ /* 0x000fe400000000ff */
[----:B------:R-:W-:Y:S02]  /*3b40*/  F2FP.F16.F32.PACK_AB R0, R75, R70 ;  /* 0x000000464b00723e */ /* 0x000fe400000000ff */
[----:B------:R-:W-:Y:S01]  /*3b50*/  F2FP.F16.F32.PACK_AB R3, R77, R72 ;  /* 0x000000484d03723e */ /* 0x000fe200000000ff */
[----:B------:R-:W2:Y:S01]  /*3b60*/  LDC.64 R24, c[0x0][0x428] ;  /* 0x00010a00ff187b82 */ /* 0x000ea20000000a00 */
[----:B------:R-:W-:Y:S02]  /*3b70*/  PRMT R8, R2, 0x7632, R8 ;  /* 0x0000763202087816 */ /* 0x000fe40000000008 */
[----:B------:R-:W-:-:S02]  /*3b80*/  PRMT R10, R0, 0x7632, R10 ;  /* 0x00007632000a7816 */ /* 0x000fc4000000000a */
[----:B------:R-:W-:-:S03]  /*3b90*/  PRMT R12, R3, 0x7632, R12 ;  /* 0x00007632030c7816 */ /* 0x000fc6000000000c */
[----:B------:R-:W3:Y:S01]  /*3ba0*/  LDC.64 R26, c[0x0][0x410] ;  /* 0x00010400ff1a7b82 */ /* 0x000ee20000000a00 */
[----:B------:R-:W-:Y:S04]  /*3bb0*/  STS.U16 [R69], R4 ;  /* 0x0000000445007388 */ /* 0x000fe80000000400 */
[----:B------:R-:W-:Y:S04]  /*3bc0*/  STS.U16 [R69+0x2], R5 ;  /* 0x0000020545007388 */ /* 0x000fe80000000400 */
[----:B------:R4:W-:Y:S04]  /*3bd0*/  STS.U16 [R69+0x4], R2 ;  /* 0x0000040245007388 */ /* 0x0009e80000000400 */
[----:B------:R-:W-:Y:S04]  /*3be0*/  STS.U16 [R69+0x6], R8 ;  /* 0x0000060845007388 */ /* 0x000fe80000000400 */
[----:B------:R-:W-:Y:S01]  /*3bf0*/  STS.U16 [R69+0x8], R0 ;  /* 0x0000080045007388 */ /* 0x000fe20000000400 */
[----:B----4-:R-:W-:-:S03]  /*3c00*/  MOV R2, R78 ;  /* 0x0000004e00027202 */ /* 0x010fc60000000f00 */
[----:B------:R-:W-:Y:S04]  /*3c10*/  STS.U16 [R69+0xa], R10 ;  /* 0x00000a0a45007388 */ /* 0x000fe80000000400 */
[----:B------:R4:W-:Y:S04]  /*3c20*/  STS.U16 [R69+0xc], R3 ;  /* 0x00000c0345007388 */ /* 0x0009e80000000400 */
[----:B------:R-:W-:Y:S01]  /*3c30*/  STS.U16 [R69+0xe], R12 ;  /* 0x00000e0c45007388 */ /* 0x000fe20000000400 */
[----:B------:R-:W-:-:S03]  /*3c40*/  NOP ;  /* 0x0000000000007918 */ /* 0x000fc60000000000 */
[----:B------:R-:W-:Y:S01]  /*3c50*/  LDS.U16 R9, [R61] ;  /* 0x000000003d097984 */ /* 0x000fe20000000400 */
[----:B----4-:R-:W-:-:S03]  /*3c60*/  HFMA2 R3, -RZ, RZ, 0, 0 ;  /* 0x00000000ff037431 */ /* 0x010fc600000001ff */
[----:B------:R-:W-:Y:S04]  /*3c70*/  LDS.U16 R11, [R68+0x40] ;  /* 0x00004000440b7984 */ /* 0x000fe80000000400 */
[----:B------:R-:W-:Y:S01]  /*3c80*/  LDS.U16 R13, [R67+0x80] ;  /* 0x00008000430d7984 */ /* 0x000fe20000000400 */
[----:B0-----:R-:W-:-:S03]  /*3c90*/  IMAD.WIDE.U32 R4, R6, UR18, R2 ;  /* 0x0000001206047c25 */ /* 0x001fc6000f8e0002 */
[----:B------:R-:W-:Y:S01]  /*3ca0*/  LDS.U16 R15, [R66+0xc0] ;  /* 0x0000c000420f7984 */ /* 0x000fe20000000400 */
[----:B------:R-:W-:-:S03]  /*3cb0*/  IMAD R5, R7, UR18, R5 ;  /* 0x0000001207057c24 */ /* 0x000fc6000f8e0205 */
[----:B------:R-:W-:Y:S01]  /*3cc0*/  LDS.U16 R17, [R65+0x100] ;  /* 0x0001000041117984 */ /* 0x000fe20000000400 */
[----:B--2---:R-:W-:-:S03]  /*3cd0*/  IMAD.WIDE.U32 R4, R28, R24, R4 ;  /* 0x000000181c047225 */ /* 0x004fc600078e0004 */
[----:B------:R-:W-:Y:S01]  /*3ce0*/  LDS.U16 R19, [R64+0x140] ;  /* 0x0001400040137984 */ /* 0x000fe20000000400 */
[----:B------:R-:W-:-:S03]  /*3cf0*/  IMAD R8, R28, R25, R5 ;  /* 0x000000191c087224 */ /* 0x000fc600078e0205 */
[----:B------:R-:W-:Y:S01]  /*3d00*/  LDS.U16 R21, [R63+0x180] ;  /* 0x000180003f157984 */ /* 0x000fe20000000400 */
[----:B------:R-:W-:Y:S01]  /*3d10*/  IADD3 R7, P1, PT, R49, R4, RZ ;  /* 0x0000000431077210 */ /* 0x000fe20007f3e0ff */
[----:B------:R-:W0:Y:S01]  /*3d20*/  LDC.64 R24, c[0x0][0x418] ;  /* 0x00010600ff187b82 */ /* 0x000e220000000a00 */
[----:B---3--:R-:W-:Y:S01]  /*3d30*/  IMAD.WIDE.U32 R4, R26, UR18, R2 ;  /* 0x000000121a047c25 */ /* 0x008fe2000f8e0002 */
[----:B------:R-:W-:Y:S01]  /*3d40*/  LDS.U16 R23, [R62+0x1c0] ;  /* 0x0001c0003e177984 */ /* 0x000fe20000000400 */
[----:B------:R-:W-:Y:S02]  /*3d50*/  IADD3.X R8, PT, PT, RZ, R8, RZ, P1, !PT ;  /* 0x00000008ff087210 */ /* 0x000fe40000ffe4ff */
[----:B-1----:R-:W-:Y:S01]  /*3d60*/  LEA R6, P3, R7, UR8, 0x1 ;  /* 0x0000000807067c11 */ /* 0x002fe2000f8608ff */
[----:B------:R-:W-:Y:S01]  /*3d70*/  @!P0 STS [UR4+0x210], R60 ;  /* 0x0002103cff008988 */ /* 0x000fe20008000804 */
[----:B------:R-:W-:Y:S02]  /*3d80*/  IMAD R5, R27, UR18, R5 ;  /* 0x000000121b057c24 */ /* 0x000fe4000f8e0205 */
[----:B------:R-:W-:Y:S01]  /*3d90*/  LEA.HI.X R7, R7, UR9, R8, 0x1, P3 ;  /* 0x0000000907077c11 */ /* 0x000fe200098f0c08 */
[----:B------:R-:W-:Y:S06]  /*3da0*/  BAR.SYNC.DEFER_BLOCKING 0x0 ;  /* 0x0000000000007b1d */ /* 0x000fec0000010000 */
[----:B------:R-:W1:Y:S01]  /*3db0*/  LDCU.64 UR8, c[0x0][0x488] ;  /* 0x00009100ff0877ac */ /* 0x000e620008000a00 */
[----:B0-----:R-:W-:Y:S01]  /*3dc0*/  IMAD.WIDE.U32 R4, R28, R24, R4 ;  /* 0x000000181c047225 */ /* 0x001fe200078e0004 */
        /* <DEDUP_REMOVED lines=10> */
[----:B------:R-:W-:Y:S01]  /*3e70*/  ISETP.GE.AND P2, PT, R58, R0, PT ;  /* 0x000000003a00720c */ /* 0x000fe20003f46270 */
[----:B------:R-:W-:Y:S02]  /*3e80*/  IMAD R0, R28, R25, R5 ;  /* 0x000000191c007224 */ /* 0x000fe400078e0205 */
[----:B------:R-:W-:Y:S01]  /*3e90*/  @!P3 STG.E.U16 desc[UR16][R6.64+0x80], R13 ;  /* 0x0000800d0600b986 */ /* 0x000fe2000c101510 */
[----:B------:R-:W-:-:S03]  /*3ea0*/  ISETP.GE.AND P3, PT, R49, R60, PT ;  /* 0x0000003c3100720c */ /* 0x000fc60003f66270 */
[----:B------:R-:W-:Y:S01]  /*3eb0*/  @!P4 STG.E.U16 desc[UR16][R6.64+0xc0], R15 ;  /* 0x0000c00f0600c986 */ /* 0x000fe2000c101510 */
[----:B------:R-:W-:Y:S02]  /*3ec0*/  IADD3 R5, P4, PT, R49, R4, RZ ;  /* 0x0000000431057210 */ /* 0x000fe40007f9e0ff */
[----:B0-----:R-:W-:Y:S01]  /*3ed0*/  PRMT R9, RZ, 0x7610, R9 ;  /* 0x00007610ff097816 */ /* 0x001fe20000000009 */
[----:B------:R-:W-:Y:S01]  /*3ee0*/  @!P5 STG.E.U16 desc[UR16][R6.64+0x100], R17 ;  /* 0x000100110600d986 */ /* 0x000fe2000c101510 */
[----:B------:R-:W-:Y:S02]  /*3ef0*/  IADD3.X R0, PT, PT, RZ, R0, RZ, P4, !PT ;  /* 0x00000000ff007210 */ /* 0x000fe400027fe4ff */
[----:B-1----:R-:W-:Y:S01]  /*3f00*/  LEA R4, P4, R5, UR8, 0x1 ;  /* 0x0000000805047c11 */ /* 0x002fe2000f8808ff */
[----:B------:R-:W-:Y:S01]  /*3f10*/  @!P6 STG.E.U16 desc[UR16][R6.64+0x140], R19 ;  /* 0x000140130600e986 */ /* 0x000fe2000c101510 */
[-C--:B------:R-:W-:Y:S02]  /*3f20*/  ISETP.GE.AND P6, PT, R55, R60.reuse, PT ;  /* 0x0000003c3700720c */ /* 0x080fe40003fc6270 */
[----:B------:R-:W-:Y:S01]  /*3f30*/  LEA.HI.X R5, R5, UR9, R0, 0x1, P4 ;  /* 0x0000000905057c11 */ /* 0x000fe2000a0f0c00 */
[----:B------:R-:W-:Y:S01]  /*3f40*/  @!P2 STG.E.U16 desc[UR16][R6.64+0x180], R21 ;  /* 0x000180150600a986 */ /* 0x000fe2000c101510 */
[----:B------:R-:W-:-:S02]  /*3f50*/  ISETP.GE.AND P2, PT, R53, R60, PT ;  /* 0x0000003c3500720c */ /* 0x000fc40003f46270 */
[----:B------:R-:W-:Y:S01]  /*3f60*/  PRMT R0, RZ, 0x7610, R0 ;  /* 0x00007610ff007816 */ /* 0x000fe20000000000 */
[----:B------:R0:W-:Y:S01]  /*3f70*/  @!P1 STG.E.U16 desc[UR16][R6.64+0x1c0], R23 ;  /* 0x0001c01706009986 */ /* 0x0001e2000c101510 */
[-C--:B------:R-:W-:Y:S02]  /*3f80*/  ISETP.GE.AND P1, PT, R54, R60.reuse, PT ;  /* 0x0000003c3600720c */ /* 0x080fe40003f26270 */
[-C--:B------:R-:W-:Y:S01]  /*3f90*/  ISETP.GE.AND P5, PT, R56, R60.reuse, PT ;  /* 0x0000003c3800720c */ /* 0x080fe20003fa6270 */
[----:B------:R-:W-:Y:S01]  /*3fa0*/  BAR.SYNC.DEFER_BLOCKING 0x0 ;  /* 0x0000000000007b1d */ /* 0x000fe20000010000 */
[----:B------:R-:W-:Y:S02]  /*3fb0*/  ISETP.GE.AND P4, PT, R57, R60, PT ;  /* 0x0000003c3900720c */ /* 0x000fe40003f86270 */
[----:B------:R-:W-:Y:S02]  /*3fc0*/  PRMT R8, RZ, 0x7610, R8 ;  /* 0x00007610ff087816 */ /* 0x000fe40000000008 */
[----:B--2---:R-:W-:-:S02]  /*3fd0*/  PRMT R11, RZ, 0x7610, R11 ;  /* 0x00007610ff0b7816 */ /* 0x004fc4000000000b */
[----:B0-----:R-:W-:Y:S02]  /*3fe0*/  PRMT R6, RZ, 0x7610, R6 ;  /* 0x00007610ff067816 */ /* 0x001fe40000000006 */
[----:B------:R-:W-:Y:S02]  /*3ff0*/  PRMT R7, RZ, 0x7610, R7 ;  /* 0x00007610ff077816 */ /* 0x000fe40000000007 */
[----:B------:R-:W-:Y:S01]  /*4000*/  PRMT R10, RZ, 0x7610, R10 ;  /* 0x00007610ff0a7816 */ /* 0x000fe2000000000a */
[----:B------:R-:W2:Y:S01]  /*4010*/  @!P3 LDG.E.U16 R0, desc[UR16][R4.64] ;  /* 0x000000100400b981 */ /* 0x000ea2000c1e1500 */
[----:B------:R-:W-:-:S03]  /*4020*/  ISETP.GE.AND P3, PT, R58, R60, PT ;  /* 0x0000003c3a00720c */ /* 0x000fc60003f66270 */
[----:B------:R-:W3:Y:S01]  /*4030*/  @!P2 LDG.E.U16 R9, desc[UR16][R4.64+0x40] ;  /* 0x000040100409a981 */ /* 0x000ee2000c1e1500 */
[----:B------:R-:W-:-:S03]  /*4040*/  ISETP.GE.AND P2, PT, R51, R60, PT ;  /* 0x0000003c3300720c */ /* 0x000fc60003f46270 */
[----:B------:R-:W4:Y:S04]  /*4050*/  @!P1 LDG.E.U16 R6, desc[UR16][R4.64+0x80] ;  /* 0x0000801004069981 */ /* 0x000f28000c1e1500 */
[----:B------:R-:W5:Y:S04]  /*4060*/  @!P6 LDG.E.U16 R7, desc[UR16][R4.64+0xc0] ;  /* 0x0000c0100407e981 */ /* 0x000f68000c1e1500 */
[----:B------:R-:W5:Y:S04]  /*4070*/  @!P5 LDG.E.U16 R8, desc[UR16][R4.64+0x100] ;  /* 0x000100100408d981 */ /* 0x000f68000c1e1500 */
[----:B------:R-:W5:Y:S04]  /*4080*/  @!P4 LDG.E.U16 R11, desc[UR16][R4.64+0x140] ;  /* 0x00014010040bc981 */ /* 0x000f68000c1e1500 */
[----:B------:R-:W5:Y:S04]  /*4090*/  @!P3 LDG.E.U16 R10, desc[UR16][R4.64+0x180] ;  /* 0x00018010040ab981 */ /* 0x000f68000c1e1500 */
[----:B------:R-:W5:Y:S01]  /*40a0*/  @!P2 LDG.E.U16 R71, desc[UR16][R4.64+0x1c0] ;  /* 0x0001c0100447a981 */ /* 0x000f62000c1e1500 */
[----:B------:R-:W-:-:S03]  /*40b0*/  IADD3 R59, PT, PT, R59, 0x1, RZ ;  /* 0x000000013b3b7810 */ /* 0x000fc60007ffe0ff */
[----:B--2---:R-:W-:Y:S04]  /*40c0*/  STS.U16 [R61], R0 ;  /* 0x000000003d007388 */ /* 0x004fe80000000400 */
[----:B---3--:R-:W-:Y:S04]  /*40d0*/  STS.U16 [R68+0x40], R9 ;  /* 0x0000400944007388 */ /* 0x008fe80000000400 */
[----:B----4-:R-:W-:Y:S04]  /*40e0*/  STS.U16 [R67+0x80], R6 ;  /* 0x0000800643007388 */ /* 0x010fe80000000400 */
[----:B-----5:R-:W-:Y:S04]  /*40f0*/  STS.U16 [R66+0xc0], R7 ;  /* 0x0000c00742007388 */ /* 0x020fe80000000400 */
[----:B------:R-:W-:Y:S04]  /*4100*/  STS.U16 [R65+0x100], R8 ;  /* 0x0001000841007388 */ /* 0x000fe80000000400 */
[----:B------:R-:W-:Y:S04]  /*4110*/  STS.U16 [R64+0x140], R11 ;  /* 0x0001400b40007388 */ /* 0x000fe80000000400 */
[----:B------:R-:W-:Y:S04]  /*4120*/  STS.U16 [R63+0x180], R10 ;  /* 0x0001800a3f007388 */ /* 0x000fe80000000400 */
[----:B------:R-:W-:Y:S01]  /*4130*/  STS.U16 [R62+0x1c0], R71 ;  /* 0x0001c0473e007388 */ /* 0x000fe20000000400 */
[----:B------:R-:W-:-:S03]  /*4140*/  NOP ;  /* 0x0000000000007918 */ /* 0x000fc60000000000 */
[----:B------:R-:W0:Y:S04]  /*4150*/  LDS.U16 R6, [R69+0x8] ;  /* 0x0000080045067984 */ /* 0x000e280000000400 */
[----:B------:R-:W1:Y:S04]  /*4160*/  LDS.U16 R4, [R69+0x2] ;  /* 0x0000020045047984 */ /* 0x000e680000000400 */
[----:B------:R-:W2:Y:S04]  /*4170*/  LDS.U16 R5, [R69+0x6] ;  /* 0x0000060045057984 */ /* 0x000ea80000000400 */
[----:B------:R-:W3:Y:S04]  /*4180*/  LDS.U16 R7, [R69+0xa] ;  /* 0x00000a0045077984 */ /* 0x000ee80000000400 */
[----:B------:R-:W4:Y:S04]  /*4190*/  LDS.U16 R8, [R69+0xc] ;  /* 0x00000c0045087984 */ /* 0x000f280000000400 */
[----:B------:R-:W5:Y:S04]  /*41a0*/  LDS.U16 R9, [R69+0xe] ;  /* 0x00000e0045097984 */ /* 0x000f680000000400 */
[----:B------:R-:W5:Y:S04]  /*41b0*/  LDS.U16 R12, [R69] ;  /* 0x00000000450c7984 */ /* 0x000f680000000400 */
[----:B------:R-:W5:Y:S01]  /*41c0*/  LDS.U16 R0, [R69+0x4] ;  /* 0x0000040045007984 */ /* 0x000f620000000400 */
[----:B0-----:R-:W-:-:S02]  /*41d0*/  HADD2.F32 R6, -RZ, R6.H0_H0 ;  /* 0x20000006ff067230 */ /* 0x001fc40000004100 */
[----:B-1----:R-:W-:Y:S02]  /*41e0*/  HADD2.F32 R10, -RZ, R4.H0_H0 ;  /* 0x20000004ff0a7230 */ /* 0x002fe40000004100 */
[----:B--2---:R-:W-:-:S03]  /*41f0*/  HADD2.F32 R13, -RZ, R5.H0_H0 ;  /* 0x20000005ff0d7230 */ /* 0x004fc60000004100 */
[----:B------:R-:W-:Y:S01]  /*4200*/  FMUL.FTZ R11, R10, -1.4426950216293334961 ;  /* 0xbfb8aa3b0a0b7820 */ /* 0x000fe20000410000 */
[----:B---3--:R-:W-:Y:S02]  /*4210*/  HADD2.F32 R15, -RZ, R7.H0_H0 ;  /* 0x20000007ff0f7230 */ /* 0x008fe40000004100 */
[----:B------:R-:W-:Y:S01]  /*4220*/  FMUL.FTZ R7, R6, -1.4426950216293334961 ;  /* 0xbfb8aa3b06077820 */ /* 0x000fe20000410000 */
[----:B------:R-:W-:Y:S02]  /*4230*/  FMUL.FTZ R14, R13, -1.4426950216293334961 ;  /* 0xbfb8aa3b0d0e7820 */ /* 0x000fe40000410000 */
[----:B------:R-:W0:Y:S01]  /*4240*/  MUFU.EX2 R11, R11 ;  /* 0x0000000b000b7308 */ /* 0x000e220000000800 */
[----:B----4-:R-:W-:Y:S02]  /*4250*/  HADD2.F32 R8, -RZ, R8.H0_H0 ;  /* 0x20000008ff087230 */ /* 0x010fe40000004100 */
[----:B------:R-:W-:Y:S01]  /*4260*/  FMUL.FTZ R16, R15, -1.4426950216293334961 ;  /* 0xbfb8aa3b0f107820 */ /* 0x000fe20000410000 */
[----:B-----5:R-:W-:-:S02]  /*4270*/  HADD2.F32 R17, -RZ, R9.H0_H0 ;  /* 0x20000009ff117230 */ /* 0x020fc40000004100 */
[----:B------:R-:W-:Y:S02]  /*4280*/  FMUL.FTZ R9, R8, -1.4426950216293334961 ;  /* 0xbfb8aa3b08097820 */ /* 0x000fe40000410000 */
[----:B------:R-:W1:Y:S01]  /*4290*/  MUFU.EX2 R7, R7 ;  /* 0x0000000700077308 */ /* 0x000e620000000800 */
[----:B------:R-:W-:Y:S02]  /*42a0*/  HADD2.F32 R12, -RZ, R12.H0_H0 ;  /* 0x2000000cff0c7230 */ /* 0x000fe40000004100 */
[----:B------:R-:W-:Y:S01]  /*42b0*/  FMUL.FTZ R18, R17, -1.4426950216293334961 ;  /* 0xbfb8aa3b11127820 */ /* 0x000fe20000410000 */
[----:B------:R-:W-:Y:S02]  /*42c0*/  HADD2.F32 R0, -RZ, R0.H0_H0 ;  /* 0x20000000ff007230 */ /* 0x000fe40000004100 */
[----:B------:R-:W-:Y:S02]  /*42d0*/  FMUL.FTZ R4, R12, -1.4426950216293334961 ;  /* 0xbfb8aa3b0c047820 */ /* 0x000fe40000410000 */
[----:B------:R-:W2:Y:S01]  /*42e0*/  MUFU.EX2 R14, R14 ;  /* 0x0000000e000e7308 */ /* 0x000ea20000000800 */
[----:B0-----:R-:W-:Y:S01]  /*42f0*/  FADD.FTZ R11, R11, 1 ;  /* 0x3f8000000b0b7421 */ /* 0x001fe20000010000 */
[----:B------:R-:W-:-:S06]  /*4300*/  FMUL.FTZ R5, R0, -1.4426950216293334961 ;  /* 0xbfb8aa3b00057820 */ /* 0x000fcc0000410000 */
        /* <DEDUP_REMOVED lines=10> */
[----:B------:R-:W2:Y:S01]  /*43b0*/  MUFU.RCP R7, R7 ;  /* 0x0000000700077308 */ /* 0x000ea20000001000 */
[----:B0-----:R-:W-:-:S07]  /*43c0*/  FADD.FTZ R4, R4, 1 ;  /* 0x3f80000004047421 */ /* 0x001fce0000010000 */
[----:B------:R-:W0:Y:S01]  /*43d0*/  MUFU.RCP R19, R4 ;  /* 0x0000000400137308 */ /* 0x000e220000001000 */
[----:B-1----:R-:W-:-:S07]  /*43e0*/  FADD.FTZ R5, R5, 1 ;  /* 0x3f80000005057421 */ /* 0x002fce0000010000 */
[----:B------:R-:W1:Y:S01]  /*43f0*/  MUFU.RCP R11, R11 ;  /* 0x0000000b000b7308 */ /* 0x000e620000001000 */
[----:B--2---:R-:W-:-:S04]  /*4400*/  FMUL.FTZ R7, R6, R7 ;  /* 0x0000000706077220 */ /* 0x004fc80000410000 */
[----:B------:R-:W-:-:S03]  /*4410*/  FMUL.FTZ R7, R7, R70 ;  /* 0x0000004607077220 */ /* 0x000fc60000410000 */
[----:B------:R1:W2:Y:S01]  /*4420*/  MUFU.RCP R21, R5 ;  /* 0x0000000500157308 */ /* 0x0002a20000001000 */
[----:B0-----:R-:W-:-:S04]  /*4430*/  FMUL.FTZ R12, R12, R19 ;  /* 0x000000130c0c7220 */ /* 0x001fc80000410000 */
[----:B------:R-:W-:-:S03]  /*4440*/  FMUL.FTZ R12, R12, R73 ;  /* 0x000000490c0c7220 */ /* 0x000fc60000410000 */
[----:B------:R-:W0:Y:S01]  /*4450*/  MUFU.RCP R14, R14 ;  /* 0x0000000e000e7308 */ /* 0x000e220000001000 */
[----:B-1----:R-:W-:Y:S01]  /*4460*/  FMUL.FTZ R5, R10, R11 ;  /* 0x0000000b0a057220 */ /* 0x002fe20000410000 */
[----:B------:R-:W-:Y:S03]  /*4470*/  BAR.SYNC.DEFER_BLOCKING 0x0 ;  /* 0x0000000000007b1d */ /* 0x000fe60000010000 */
        /* <DEDUP_REMOVED lines=10> */
[----:B------:R-:W-:Y:S01]  /*4520*/  F2FP.F16.F32.PACK_AB R0, R13, R0 ;  /* 0x000000000d00723e */ /* 0x000fe200000000ff */
[----:B------:R-:W-:Y:S01]  /*4530*/  STS.U16 [R69], R5 ;  /* 0x0000000545007388 */ /* 0x000fe20000000400 */
[----:B------:R-:W1:Y:S01]  /*4540*/  LDC.64 R12, c[0x0][0x430] ;  /* 0x00010c00ff0c7b82 */ /* 0x000e620000000a00 */
[----:B------:R-:W-:Y:S02]  /*4550*/  FMUL.FTZ R4, R4, R75 ;  /* 0x0000004b04047220 */ /* 0x000fe40000410000 */
[----:B------:R-:W-:Y:S01]  /*4560*/  STS.U16 [R69+0x4], R0 ;  /* 0x0000040045007388 */ /* 0x000fe20000000400 */
[----:B--2---:R-:W-:Y:S02]  /*4570*/  FMUL.FTZ R9, R8, R9 ;  /* 0x0000000908097220 */ /* 0x004fe40000410000 */
[----:B------:R-:W-:-:S02]  /*4580*/  F2FP.F16.F32.PACK_AB R4, R4, R7 ;  /* 0x000000070404723e */ /* 0x000fc400000000ff */
[----:B------:R-:W-:Y:S01]  /*4590*/  PRMT R8, R5, 0x7632, R8 ;  /* 0x0000763205087816 */ /* 0x000fe20000000008 */
[----:B------:R-:W-:Y:S01]  /*45a0*/  FMUL.FTZ R9, R9, R72 ;  /* 0x0000004809097220 */ /* 0x000fe20000410000 */
[----:B------:R-:W-:Y:S01]  /*45b0*/  PRMT R10, R4, 0x7632, R10 ;  /* 0x00007632040a7816 */ /* 0x000fe2000000000a */
[----:B------:R-:W-:Y:S01]  /*45c0*/  STS.U16 [R69+0x8], R4 ;  /* 0x0000080445007388 */ /* 0x000fe20000000400 */
[----:B0-----:R-:W-:-:S03]  /*45d0*/  FMUL.FTZ R6, R17, R18 ;  /* 0x0000001211067220 */ /* 0x001fc60000410000 */
[----:B------:R-:W-:Y:S01]  /*45e0*/  STS.U16 [R69+0x2], R8 ;  /* 0x0000020845007388 */ /* 0x000fe20000000400 */
[----:B------:R-:W-:-:S03]  /*45f0*/  FMUL.FTZ R6, R6, R77 ;  /* 0x0000004d06067220 */ /* 0x000fc60000410000 */
[----:B------:R-:W-:Y:S02]  /*4600*/  STS.U16 [R69+0xa], R10 ;  /* 0x00000a0a45007388 */ /* 0x000fe40000000400 */
[----:B------:R-:W-:Y:S02]  /*4610*/  F2FP.F16.F32.PACK_AB R6, R6, R9 ;  /* 0x000000090606723e */ /* 0x000fe400000000ff */
[----:B------:R-:W-:Y:S01]  /*4620*/  PRMT R9, R0, 0x7632, R9 ;  /* 0x0000763200097816 */ /* 0x000fe20000000009 */
[----:B-1----:R-:W-:Y:S01]  /*4630*/  IMAD.WIDE.U32 R2, R12, UR18, R2 ;  /* 0x000000120c027c25 */ /* 0x002fe2000f8e0002 */
[----:B------:R-:W-:Y:S01]  /*4640*/  PRMT R14, R6, 0x7632, R14 ;  /* 0x00007632060e7816 */ /* 0x000fe2000000000e */
[----:B------:R-:W-:Y:S02]  /*4650*/  STS.U16 [R69+0xc], R6 ;  /* 0x00000c0645007388 */ /* 0x000fe40000000400 */
[----:B------:R-:W-:Y:S02]  /*4660*/  IMAD R3, R13, UR18, R3 ;  /* 0x000000120d037c24 */ /* 0x000fe4000f8e0203 */
[----:B------:R-:W-:Y:S04]  /*4670*/  STS.U16 [R69+0x6], R9 ;  /* 0x0000060945007388 */ /* 0x000fe80000000400 */
[----:B------:R0:W-:Y:S01]  /*4680*/  STS.U16 [R69+0xe], R14 ;  /* 0x00000e0e45007388 */ /* 0x0001e20000000400 */
[----:B------:R-:W-:-:S03]  /*4690*/  NOP ;  /* 0x0000000000007918 */ /* 0x000fc60000000000 */
[----:B------:R-:W-:Y:S01]  /*46a0*/  LDS.U16 R61, [R61] ;  /* 0x000000003d3d7984 */ /* 0x000fe20000000400 */
[----:B0-----:R-:W0:Y:S03]  /*46b0*/  LDC.64 R14, c[0x0][0x438] ;  /* 0x00010e00ff0e7b82 */ /* 0x001e260000000a00 */
[----:B------:R-:W-:Y:S04]  /*46c0*/  LDS.U16 R5, [R68+0x40] ;  /* 0x0000400044057984 */ /* 0x000fe80000000400 */
[----:B------:R-:W-:Y:S04]  /*46d0*/  LDS.U16 R67, [R67+0x80] ;  /* 0x0000800043437984 */ /* 0x000fe80000000400 */
[----:B------:R-:W-:Y:S04]  /*46e0*/  LDS.U16 R7, [R66+0xc0] ;  /* 0x0000c00042077984 */ /* 0x000fe80000000400 */
[----:B------:R-:W-:Y:S04]  /*46f0*/  LDS.U16 R65, [R65+0x100] ;  /* 0x0001000041417984 */ /* 0x000fe80000000400 */
[----:B------:R-:W-:Y:S04]  /*4700*/  LDS.U16 R9, [R64+0x140] ;  /* 0x0001400040097984 */ /* 0x000fe80000000400 */
[----:B------:R-:W-:Y:S01]  /*4710*/  LDS.U16 R63, [R63+0x180] ;  /* 0x000180003f3f7984 */ /* 0x000fe20000000400 */
[----:B0-----:R-:W-:-:S03]  /*4720*/  IMAD.WIDE.U32 R2, R28, R14, R2 ;  /* 0x0000000e1c027225 */ /* 0x001fc600078e0002 */
[----:B------:R-:W-:Y:S01]  /*4730*/  LDS.U16 R11, [R62+0x1c0] ;  /* 0x0001c0003e0b7984 */ /* 0x000fe20000000400 */
[----:B------:R-:W-:-:S03]  /*4740*/  IMAD R4, R28, R15, R3 ;  /* 0x0000000f1c047224 */ /* 0x000fc600078e0203 */
        /* <DEDUP_REMOVED lines=32> */
.L_x_1963:
        /* <DEDUP_REMOVED lines=11> */
.L_x_5047:


//--------------------- .text._Z25selective_scan_fwd_kernelI32Selective_Scan_fwd_kernel_traitsILi32ELi8ELi1ELb0ELb0ELb1ELb0EN3c104HalfENS1_7complexIfEEEEv13SSMParamsBase --------------------------
	.section	.text._Z25selective_scan_fwd_kernelI32Selective_Scan_fwd_kernel_traitsILi32ELi8ELi1ELb0ELb0ELb1ELb0EN3c104HalfENS1_7complexIfEEEEv13SSMParamsBase,"ax",@progbits
	.align	128
        .global         _Z25selective_scan_fwd_kernelI32Selective_Scan_fwd_kernel_traitsILi32ELi8ELi1ELb0ELb0ELb1ELb0EN3c104HalfENS1_7complexIfEEEEv13SSMParamsBase
        .type           _Z25selective_scan_fwd_kernelI32Selective_Scan_fwd_kernel_traitsILi32ELi8ELi1ELb0ELb0ELb1ELb0EN3c104HalfENS1_7complexIfEEEEv13SSMParamsBase,@function
        .size           _Z25selective_scan_fwd_kernelI32Selective_Scan_fwd_kernel_traitsILi32ELi8ELi1ELb0ELb0ELb1ELb0EN3c104HalfENS1_7complexIfEEEEv13SSMParamsBase,(.L_x_5048 - _Z25selective_scan_fwd_kernelI32Selective_Scan_fwd_kernel_traitsILi32ELi8ELi1ELb0ELb0ELb1ELb0EN3c104HalfENS1_7complexIfEEEEv13SSMParamsBase)
        .other          _Z25selective_scan_fwd_kernelI32Selective_Scan_fwd_kernel_traitsILi32ELi8ELi1ELb0ELb0ELb1ELb0EN3c104HalfENS1_7complexIfEEEEv13SSMParamsBase,@"STO_CUDA_ENTRY STV_DEFAULT"
_Z25selective_scan_fwd_kernelI32Selective_Scan_fwd_kernel_traitsILi32ELi8ELi1ELb0ELb0ELb1ELb0EN3c104HalfENS1_7complexIfEEEEv13SSMParamsBase:
.text._Z25selective_scan_fwd_kernelI32Selective_Scan_fwd_kernel_traitsILi32ELi8ELi1ELb0ELb0ELb1ELb0EN3c104HalfENS1_7complexIfEEEEv13SSMParamsBase:
        /* <DEDUP_REMOVED lines=32> */
[----:B0-----:R-:W-:Y:S01]  /*0200*/  HFMA2 R6, -RZ, RZ, 0, 0 ;  /* 0x00000000ff067431 */ /* 0x001fe200000001ff */
[----:B---3--:R-:W-:-:S05]  /*0210*/  IADD3 R10, PT, PT, RZ, -R7, RZ ;  /* 0x80000007ff0a7210 */ /* 0x008fca0007ffe0ff */
[----:B------:R-:W-:Y:S01]  /*0220*/  IMAD R3, R10, R9, RZ ;  /* 0x000000090a037224 */ /* 0x000fe200078e02ff */
[----:B----4-:R-:W-:Y:S01]  /*0230*/  IABS R4, R25 ;  /* 0x0000001900047213 */ /* 0x010fe20000000000 */
[----:B------:R-:W-:Y:S01]  /*0240*/  UIMAD.WIDE.U32 UR4, UR18, UR8, URZ ;  /* 0x00000008120472a5 */ /* 0x000fe2000f8e00ff */
[----:B------:R-:W0:Y:S01]  /*0250*/  LDC.64 R10, c[0x0][0x460] ;  /* 0x00011800ff0a7b82 */ /* 0x000e220000000a00 */
[----:B------:R-:W-:-:S06]  /*0260*/  IMAD.HI.U32 R7, R7, R3, R6 ;  /* 0x0000000307077227 */ /* 0x000fcc00078e0006 */
[----:B------:R-:W-:-:S05]  /*0270*/  IMAD.HI.U32 R0, R7, R4, RZ ;  /* 0x0000000407007227 */ /* 0x000fca00078e00ff */
[----:B------:R-:W-:-:S05]  /*0280*/  IADD3 R2, PT, PT, -R0, RZ, RZ ;  /* 0x000000ff00027210 */ /* 0x000fca0007ffe1ff */
[----:B------:R-:W-:-:S05]  /*0290*/  IMAD R4, R9, R2, R4 ;  /* 0x0000000209047224 */ /* 0x000fca00078e0204 */
[----:B------:R-:W-:Y:S01]  /*02a0*/  ISETP.GT.U32.AND P1, PT, R9, R4, PT ;  /* 0x000000040900720c */ /* 0x000fe20003f24070 */
[----:B------:R-:W-:Y:S01]  /*02b0*/  UIMAD UR6, UR18, UR9, UR5 ;  /* 0x00000009120672a4 */ /* 0x000fe2000f8e0205 */
[----:B------:R-:W-:Y:S02]  /*02c0*/  ISETP.GE.AND P3, PT, R17, 0x1, PT ;  /* 0x000000011100780c */ /* 0x000fe40003f66270 */
[----:B------:R-:W-:Y:S02]  /*02d0*/  MOV R2, UR4 ;  /* 0x0000000400027c02 */ /* 0x000fe40008000f00 */
[----:B------:R-:W-:Y:S01]  /*02e0*/  MOV R3, UR5 ;  /* 0x0000000500037c02 */ /* 0x000fe20008000f00 */
[----:B------:R-:W-:-:S06]  /*02f0*/  UIMAD.WIDE.U32 UR4, UR18, UR12, URZ ;  /* 0x0000000c120472a5 */ /* 0x000fcc000f8e00ff */
[----:B------:R-:W-:-:S04]  /*0300*/  @!P1 IADD3 R4, PT, PT, R4, -R9, RZ ;  /* 0x8000000904049210 */ /* 0x000fc80007ffe0ff */
[----:B------:R-:W-:Y:S01]  /*0310*/  ISETP.GE.U32.AND P0, PT, R4, R9, PT ;  /* 0x000000090400720c */ /* 0x000fe20003f06070 */
[----:B------:R-:W-:Y:S01]  /*0320*/  UIMAD UR9, UR18, UR13, UR5 ;  /* 0x0000000d120972a4 */ /* 0x000fe2000f8e0205 */
[----:B------:R-:W-:Y:S01]  /*0330*/  MOV R3, UR6 ;  /* 0x0000000600037c02 */ /* 0x000fe20008000f00 */
[----:B------:R-:W-:Y:S01]  /*0340*/  UIMAD.WIDE.U32 UR6, UR18, UR16, URZ ;  /* 0x00000010120672a5 */ /* 0x000fe2000f8e00ff */
[----:B------:R-:W-:Y:S02]  /*0350*/  LOP3.LUT R5, R25, R8, RZ, 0x3c, !PT ;  /* 0x0000000819057212 */ /* 0x000fe400078e3cff */
[----:B------:R-:W-:Y:S01]  /*0360*/  @!P1 IADD3 R0, PT, PT, R0, 0x1, RZ ;  /* 0x0000000100009810 */ /* 0x000fe20007ffe0ff */
[----:B------:R-:W-:Y:S01]  /*0370*/  UIMAD UR8, UR18, UR17, UR7 ;  /* 0x00000011120872a4 */ /* 0x000fe2000f8e0207 */
[----:B------:R-:W-:Y:S02]  /*0380*/  ISETP.GE.AND P2, PT, R5, RZ, PT ;  /* 0x000000ff0500720c */ /* 0x000fe40003f46270 */
[----:B------:R-:W-:-:S02]  /*0390*/  MOV R6, UR4 ;  /* 0x0000000400067c02 */ /* 0x000fc40008000f00 */
[----:B------:R-:W-:Y:S02]  /*03a0*/  MOV R7, UR5 ;  /* 0x0000000500077c02 */ /* 0x000fe40008000f00 */
[----:B------:R-:W-:Y:S02]  /*03b0*/  MOV R5, UR9 ;  /* 0x0000000900057c02 */ /* 0x000fe40008000f00 */
[----:B------:R-:W-:Y:S02]  /*03c0*/  @P0 IADD3 R0, PT, PT, R0, 0x1, RZ ;  /* 0x0000000100000810 */ /* 0x000fe40007ffe0ff */
[----:B------:R-:W-:Y:S01]  /*03d0*/  ISETP.NE.AND P0, PT, R8, RZ, PT ;  /* 0x000000ff0800720c */ /* 0x000fe20003f05270 */
[----:B012---:R-:W-:-:S12]  /*03e0*/  @!P3 EXIT ;  /* 0x000000000000b94d */ /* 0x007fd80003800000 */
[----:B------:R-:W0:Y:S01]  /*03f0*/  S2R R27, SR_TID.X ;  /* 0x00000000001b7919 */ /* 0x000e220000002100 */
[----:B------:R-:W-:Y:S01]  /*0400*/  @!P2 IADD3 R0, PT, PT, -R0, RZ, RZ ;  /* 0x000000ff0000a210 */ /* 0x000fe20007ffe1ff */
[C---:B------:R-:W-:Y:S01]  /*0410*/  IMAD.WIDE.U32 R2, R25.reuse, UR10, R2 ;  /* 0x0000000a19027c25 */ /* 0x040fe2000f8e0002 */
[----:B------:R-:W-:Y:S01]  /*0420*/  @!P0 LOP3.LUT R0, RZ, R8, RZ, 0x33, !PT ;  /* 0x00000008ff008212 */ /* 0x000fe200078e33ff */
[----:B------:R-:W1:Y:S01]  /*0430*/  LDCU UR9, c[0x0][0x38c] ;  /* 0x00007180ff0977ac */ /* 0x000e620008000800 */
[----:B------:R-:W-:Y:S01]  /*0440*/  MOV R4, R6 ;  /* 0x0000000600047202 */ /* 0x000fe20000000f00 */
[C---:B------:R-:W-:Y:S01]  /*0450*/  IMAD R43, R25.reuse, UR11, R3 ;  /* 0x0000000b192b7c24 */ /* 0x040fe2000f8e0203 */
[----:B------:R-:W-:Y:S01]  /*0460*/  SHF.R.S32.HI R7, RZ, 0x1f, R0 ;  /* 0x0000001fff077819 */ /* 0x000fe20000011400 */
[----:B------:R-:W-:Y:S01]  /*0470*/  UMOV UR7, UR8 ;  /* 0x0000000800077c82 */ /* 0x000fe20008000000 */
[----:B------:R-:W2:Y:S01]  /*0480*/  LDCU.64 UR4, c[0x0][0x3a0] ;  /* 0x00007400ff0477ac */ /* 0x000ea20008000a00 */
[----:B------:R-:W-:Y:S01]  /*0490*/  IMAD.WIDE.U32 R4, R25, UR14, R4 ;  /* 0x0000000e19047c25 */ /* 0x000fe2000f8e0004 */
[----:B------:R-:W-:Y:S01]  /*04a0*/  LEA R33, P0, R2, R10, 0x1 ;  /* 0x0000000a02217211 */ /* 0x000fe200078008ff */
[----:B------:R-:W3:Y:S02]  /*04b0*/  LDCU.64 UR12, c[0x0][0x3b8] ;  /* 0x00007700ff0c77ac */ /* 0x000ee40008000a00 */
[----:B------:R-:W-:Y:S01]  /*04c0*/  IMAD R3, R7, R12, RZ ;  /* 0x0000000c07037224 */ /* 0x000fe200078e02ff */
[----:B------:R-:W-:Y:S01]  /*04d0*/  LEA R34, P1, R4, R34, 0x1 ;  /* 0x0000002204227211 */ /* 0x000fe200078208ff */
[----:B------:R-:W-:Y:S01]  /*04e0*/  IMAD.WIDE.U32 R6, R0, R12, UR6 ;  /* 0x0000000600067e25 */ /* 0x000fe2000f8e000c */
[----:B------:R-:W-:-:S02]  /*04f0*/  LEA.HI.X R43, R2, R11, R43, 0x1, P0 ;  /* 0x0000000b022b7211 */ /* 0x000fc400000f0c2b */
[----:B------:R-:W-:Y:S01]  /*0500*/  MOV R30, RZ ;  /* 0x000000ff001e7202 */ /* 0x000fe20000000f00 */
[----:B------:R-:W-:Y:S01]  /*0510*/  IMAD R3, R0, R13, R3 ;  /* 0x0000000d00037224 */ /* 0x000fe200078e0203 */
[----:B------:R-:W-:Y:S01]  /*0520*/  LEA R69, P0, R6, R14, 0x1 ;  /* 0x0000000e06457211 */ /* 0x000fe200078008ff */
[----:B------:R-:W-:Y:S02]  /*0530*/  IMAD R0, R16, UR18, R25 ;  /* 0x0000001210007c24 */ /* 0x000fe4000f8e0219 */
[----:B------:R-:W-:Y:S01]  /*0540*/  IMAD R44, R25, UR15, R5 ;  /* 0x0000000f192c7c24 */ /* 0x000fe2000f8e0205 */
[----:B------:R-:W-:Y:S01]  /*0550*/  IADD3 R70, PT, PT, R7, R3, RZ ;  /* 0x0000000307467210 */ /* 0x000fe20007ffe0ff */
[----:B------:R-:W-:Y:S02]  /*0560*/  IMAD R0, R0, R17, RZ ;  /* 0x0000001100007224 */ /* 0x000fe400078e02ff */
[----:B--2---:R-:W-:Y:S01]  /*0570*/  IMAD.WIDE.U32 R12, R25, UR4, RZ ;  /* 0x00000004190c7c25 */ /* 0x004fe2000f8e00ff */
[----:B------:R-:W-:Y:S01]  /*0580*/  LEA.HI.X R44, R4, R35, R44, 0x1, P1 ;  /* 0x00000023042c7211 */ /* 0x000fe200008f0c2c */
[----:B------:R-:W2:Y:S01]  /*0590*/  LDCU.U8 UR4, c[0x0][0x39e] ;  /* 0x000073c0ff0477ac */ /* 0x000ea20008000000 */
[----:B------:R-:W-:Y:S01]  /*05a0*/  LEA.HI.X R70, R6, R15, R70, 0x1, P0 ;  /* 0x0000000f06467211 */ /* 0x000fe200000f0c46 */
[----:B-1----:R-:W-:Y:S01]  /*05b0*/  IMAD R28, R0, UR9, RZ ;  /* 0x00000009001c7c24 */ /* 0x002fe2000f8e02ff */
[----:B0-----:R-:W-:Y:S01]  /*05c0*/  SHF.L.U32 R0, R27, 0x4, RZ ;  /* 0x000000041b007819 */ /* 0x001fe200000006ff */
[----:B---3--:R-:W-:Y:S01]  /*05d0*/  IMAD.WIDE.U32 R2, R25, UR12, RZ ;  /* 0x0000000c19027c25 */ /* 0x008fe2000f8e00ff */
[----:B------:R-:W-:-:S02]  /*05e0*/  SHF.L.U32 R32, R27, 0x3, RZ ;  /* 0x000000031b207819 */ /* 0x000fc400000006ff */
[----:B------:R-:W-:Y:S01]  /*05f0*/  LOP3.LUT R46, R0, 0x3e00, RZ, 0xc0, !PT ;  /* 0x00003e00002e7812 */ /* 0x000fe200078ec0ff */
[C---:B------:R-:W-:Y:S01]  /*0600*/  IMAD R29, R25.reuse, UR5, R13 ;  /* 0x00000005191d7c24 */ /* 0x040fe2000f8e020d */
[C---:B------:R-:W-:Y:S01]  /*0610*/  LOP3.LUT R0, R32.reuse, 0x1f00, RZ, 0xc0, !PT ;  /* 0x00001f0020007812 */ /* 0x040fe200078ec0ff */
[----:B------:R-:W-:Y:S01]  /*0620*/  IMAD R31, R25, UR13, R3 ;  /* 0x0000000d191f7c24 */ /* 0x000fe2000f8e0203 */
[----:B------:R-:W-:Y:S02]  /*0630*/  IADD3 R35, PT, PT, R32, 0x1, RZ ;  /* 0x0000000120237810 */ /* 0x000fe40007ffe0ff */
[----:B------:R-:W-:Y:S02]  /*0640*/  LOP3.LUT R42, R0, 0x1f, R27, 0xf8, !PT ;  /* 0x0000001f002a7812 */ /* 0x000fe400078ef81b */
[----:B------:R-:W-:Y:S02]  /*0650*/  IADD3 R36, PT, PT, R32, 0x2, RZ ;  /* 0x0000000220247810 */ /* 0x000fe40007ffe0ff */
[----:B------:R-:W-:-:S02]  /*0660*/  LOP3.LUT R45, R42, 0x20, RZ, 0xfc, !PT ;  /* 0x000000202a2d7812 */ /* 0x000fc400078efcff */
[----:B------:R-:W-:Y:S02]  /*0670*/  IADD3 R37, PT, PT, R32, 0x3, RZ ;  /* 0x0000000320257810 */ /* 0x000fe40007ffe0ff */
[----:B------:R-:W-:Y:S02]  /*0680*/  IADD3 R51, PT, PT, R0, R45, RZ ;  /* 0x0000002d00337210 */ /* 0x000fe40007ffe0ff */
[C---:B------:R-:W-:Y:S02]  /*0690*/  IADD3 R38, PT, PT, R32.reuse, 0x4, RZ ;  /* 0x0000000420267810 */ /* 0x040fe40007ffe0ff */
[C---:B------:R-:W-:Y:S02]  /*06a0*/  IADD3 R39, PT, PT, R32.reuse, 0x5, RZ ;  /* 0x0000000520277810 */ /* 0x040fe40007ffe0ff */
[C---:B------:R-:W-:Y:S02]  /*06b0*/  IADD3 R40, PT, PT, R32.reuse, 0x6, RZ ;  /* 0x0000000620287810 */ /* 0x040fe40007ffe0ff */
[----:B------:R-:W-:-:S02]  /*06c0*/  IADD3 R41, PT, PT, R32, 0x7, RZ ;  /* 0x0000000720297810 */ /* 0x000fc40007ffe0ff */
[----:B------:R-:W-:Y:S02]  /*06d0*/  LOP3.LUT R46, R46, 0x1f, R27, 0xf8, !PT ;  /* 0x0000001f2e2e7812 */ /* 0x000fe400078ef81b */
[C---:B------:R-:W-:Y:S02]  /*06e0*/  LOP3.LUT R47, R42.reuse, 0x40, RZ, 0xfc, !PT ;  /* 0x000000402a2f7812 */ /* 0x040fe400078efcff */
[C---:B------:R-:W-:Y:S02]  /*06f0*/  LOP3.LUT R48, R42.reuse, 0x60, RZ, 0xfc, !PT ;  /* 0x000000602a307812 */ /* 0x040fe400078efcff */
[C---:B------:R-:W-:Y:S02]  /*0700*/  LOP3.LUT R49, R42.reuse, 0x80, RZ, 0xfc, !PT ;  /* 0x000000802a317812 */ /* 0x040fe400078efcff */
[C---:B------:R-:W-:Y:S02]  /*0710*/  LOP3.LUT R50, R42.reuse, 0xa0, RZ, 0xfc, !PT ;  /* 0x000000a02a327812 */ /* 0x040fe400078efcff */
[----:B------:R-:W-:-:S02]  /*0720*/  LOP3.LUT R52, R42, 0xc0, RZ, 0xfc, !PT ;  /* 0x000000c02a347812 */ /* 0x000fc400078efcff */
[C---:B------:R-:W-:Y:S02]  /*0730*/  LOP3.LUT R53, R42.reuse, 0xe0, RZ, 0xfc, !PT ;  /* 0x000000e02a357812 */ /* 0x040fe400078efcff */
[----:B------:R-:W-:Y:S02]  /*0740*/  SHF.L.U32 R54, R42, 0x1, RZ ;  /* 0x000000012a367819 */ /* 0x000fe400000006ff */
        /* <DEDUP_REMOVED lines=13> */
[----:B--2---:R-:W-:-:S07]  /*0820*/  IADD3 R68, PT, PT, R51, 0x1c0, RZ ;  /* 0x000001c033447810 */ /* 0x004fce0007ffe0ff */
.L_x_1984:
[----:B0-----:R-:W0:Y:S01]  /*0830*/  LDC R5, c[0x0][0x388] ;  /* 0x0000e200ff057b82 */ /* 0x001e220000000800 */
[----:B------:R-:W-:Y:S02]  /*0840*/  SHF.L.U32 R72, R30, 0x8, RZ ;  /* 0x000000081e487819 */ /* 0x000fe400000006ff */
[C---:B------:R-:W-:Y:S02]  /*0850*/  IADD3 R6, P0, PT, R54.reuse, R33, RZ ;  /* 0x0000002136067210 */ /* 0x040fe40007f1e0ff */
[----:B------:R-:W-:Y:S02]  /*0860*/  IADD3 R16, P3, PT, R54, R34, RZ ;  /* 0x0000002236107210 */ /* 0x000fe40007f7e0ff */
[----:B------:R-:W-:Y:S02]  /*0870*/  PRMT R0, RZ, 0x7610, R0 ;  /* 0x00007610ff007816 */ /* 0x000fe40000000000 */
[----:B------:R-:W-:Y:S02]  /*0880*/  IADD3.X R7, PT, PT, RZ, R43, RZ, P0, !PT ;  /* 0x0000002bff077210 */ /* 0x000fe400007fe4ff */
[----:B------:R-:W-:-:S02]  /*0890*/  IADD3.X R17, PT, PT, RZ, R44, RZ, P3, !PT ;  /* 0x0000002cff117210 */ /* 0x000fc40001ffe4ff */
[----:B------:R-:W-:Y:S02]  /*08a0*/  PRMT R9, RZ, 0x7610, R9 ;  /* 0x00007610ff097816 */ /* 0x000fe40000000009 */
[----:B------:R-:W-:Y:S02]  /*08b0*/  PRMT R4, RZ, 0x7610, R4 ;  /* 0x00007610ff047816 */ /* 0x000fe40000000004 */
[----:B------:R-:W-:Y:S02]  /*08c0*/  PRMT R11, RZ, 0x7610, R11 ;  /* 0x00007610ff0b7816 */ /* 0x000fe4000000000b */
[----:B------:R-:W-:Y:S02]  /*08d0*/  PRMT R8, RZ, 0x7610, R8 ;  /* 0x00007610ff087816 */ /* 0x000fe40000000008 */
[----:B------:R-:W-:Y:S02]  /*08e0*/  PRMT R15, RZ, 0x7610, R15 ;  /* 0x00007610ff0f7816 */ /* 0x000fe4000000000f */
[----:B------:R-:W-:-:S02]  /*08f0*/  PRMT R18, RZ, 0x7610, R18 ;  /* 0x00007610ff127816 */ /* 0x000fc40000000012 */
[----:B0-----:R-:W-:-:S04]  /*0900*/  IADD3 R71, PT, PT, -R72, R5, RZ ;  /* 0x0000000548477210 */ /* 0x001fc80007ffe1ff */
[-C--:B------:R-:W-:Y:S01]  /*0910*/  ISETP.GE.AND P6, PT, R42, R71.reuse, PT ;  /* 0x000000472a00720c */ /* 0x080fe20003fc6270 */
[----:B------:R-:W-:Y:S01]  /*0920*/  BAR.SYNC.DEFER_BLOCKING 0x0 ;  /* 0x0000000000007b1d */ /* 0x000fe20000010000 */
[-C--:B------:R-:W-:Y:S02]  /*0930*/  ISETP.GE.AND P0, PT, R45, R71.reuse, PT ;  /* 0x000000472d00720c */ /* 0x080fe40003f06270 */
[-C--:B------:R-:W-:Y:S02]  /*0940*/  ISETP.GE.AND P1, PT, R47, R71.reuse, PT ;  /* 0x000000472f00720c */ /* 0x080fe40003f26270 */
[-C--:B------:R-:W-:Y:S02]  /*0950*/  ISETP.GE.AND P2, PT, R48, R71.reuse, PT ;  /* 0x000000473000720c */ /* 0x080fe40003f46270 */
[-C--:B------:R-:W-:Y:S02]  /*0960*/  ISETP.GE.AND P3, PT, R49, R71.reuse, PT ;  /* 0x000000473100720c */ /* 0x080fe40003f66270 */
[----:B------:R-:W-:-:S02]  /*0970*/  ISETP.GE.AND P4, PT, R50, R71, PT ;  /* 0x000000473200720c */ /* 0x000fc40003f86270 */
[-C--:B------:R-:W-:Y:S02]  /*0980*/  ISETP.GE.AND P5, PT, R52, R71.reuse, PT ;  /* 0x000000473400720c */ /* 0x080fe40003fa6270 */
[----:B------:R-:W-:Y:S01]  /*0990*/  PRMT R19, RZ, 0x7610, R19 ;  /* 0x00007610ff137816 */ /* 0x000fe20000000013 */
[----:B------:R-:W2:Y:S01]  /*09a0*/  @!P6 LDG.E.U16 R0, desc[UR20][R6.64] ;  /* 0x000000140600e981 */ /* 0x000ea2000c1e1500 */
[----:B------:R-:W-:-:S03]  /*09b0*/  ISETP.GE.AND P6, PT, R53, R71, PT ;  /* 0x000000473500720c */ /* 0x000fc60003fc6270 */
[----:B------:R-:W3:Y:S01]  /*09c0*/  @!P0 LDG.E.U16 R9, desc[UR20][R6.64+0x40] ;  /* 0x0000401406098981 */ /* 0x000ee2000c1e1500 */
[----:B------:R-:W0:Y:S01]  /*09d0*/  S2R R21, SR_CgaCtaId ;  /* 0x0000000000157919 */ /* 0x000e220000008800 */
[----:B------:R-:W1:Y:S01]  /*09e0*/  S2R R73, SR_LANEID ;  /* 0x0000000000497919 */ /* 0x000e620000000000 */
[----:B------:R-:W-:Y:S02]  /*09f0*/  MOV R74, 0x400 ;  /* 0x00000400004a7802 */ /* 0x000fe40000000f00 */
[----:B------:R-:W-:Y:S01]  /*0a00*/  P2R R22, PR, RZ, 0x1 ;  /* 0x00000001ff167803 */ /* 0x000fe20000000000 */
[----:B------:R-:W4:Y:S04]  /*0a10*/  @!P1 LDG.E.U16 R4, desc[UR20][R6.64+0x80] ;  /* 0x0000801406049981 */ /* 0x000f28000c1e1500 */
[----:B------:R-:W4:Y:S04]  /*0a20*/  @!P2 LDG.E.U16 R11, desc[UR20][R6.64+0xc0] ;  /* 0x0000c014060ba981 */ /* 0x000f28000c1e1500 */
[----:B------:R-:W4:Y:S04]  /*0a30*/  @!P3 LDG.E.U16 R8, desc[UR20][R6.64+0x100] ;  /* 0x000100140608b981 */ /* 0x000f28000c1e1500 */
[----:B------:R-:W4:Y:S04]  /*0a40*/  @!P4 LDG.E.U16 R15, desc[UR20][R6.64+0x140] ;  /* 0x00014014060fc981 */ /* 0x000f28000c1e1500 */
[----:B------:R-:W4:Y:S04]  /*0a50*/  @!P5 LDG.E.U16 R18, desc[UR20][R6.64+0x180] ;  /* 0x000180140612d981 */ /* 0x000f28000c1e1500 */
[----:B------:R1:W4:Y:S01]  /*0a60*/  @!P6 LDG.E.U16 R19, desc[UR20][R6.64+0x1c0] ;  /* 0x0001c0140613e981 */ /* 0x000322000c1e1500 */
[----:B------:R-:W-:-:S02]  /*0a70*/  ISETP.GE.AND P0, PT, R42, R71, PT ;  /* 0x000000472a00720c */ /* 0x000fc40003f06270 */
[----:B0-----:R-:W-:Y:S02]  /*0a80*/  LEA R74, R21, R74, 0x18 ;  /* 0x0000004a154a7211 */ /* 0x001fe400078ec0ff */
[C---:B-1----:R-:W-:Y:S02]  /*0a90*/  LEA.HI.SX32 R75, R73.reuse, R73, 0x1b ;  /* 0x00000049494b7211 */ /* 0x042fe400078fdaff */
[C---:B------:R-:W-:Y:S02]  /*0aa0*/  IADD3 R10, PT, PT, R73.reuse, 0x20, RZ ;  /* 0x00000020490a7810 */ /* 0x040fe40007ffe0ff */
[C---:B------:R-:W-:Y:S02]  /*0ab0*/  IADD3 R20, PT, PT, R73.reuse, 0x60, RZ ;  /* 0x0000006049147810 */ /* 0x040fe40007ffe0ff */
[----:B------:R-:W-:Y:S02]  /*0ac0*/  IADD3 R14, PT, PT, R73, 0x40, RZ ;  /* 0x00000040490e7810 */ /* 0x000fe40007ffe0ff */
[----:B------:R-:W-:-:S02]  /*0ad0*/  LEA R75, R75, R74, 0x1 ;  /* 0x0000004a4b4b7211 */ /* 0x000fc400078e08ff */
[-C--:B------:R-:W-:Y:S02]  /*0ae0*/  LEA.HI.SX32 R21, R10, R73.reuse, 0x1b ;  /* 0x000000490a157211 */ /* 0x080fe400078fdaff */
[-C--:B------:R-:W-:Y:S02]  /*0af0*/  LEA.HI.SX32 R7, R20, R73.reuse, 0x1b ;  /* 0x0000004914077211 */ /* 0x080fe400078fdaff */
[C---:B------:R-:W-:Y:S02]  /*0b00*/  IADD3 R6, PT, PT, R73.reuse, 0x80, RZ ;  /* 0x0000008049067810 */ /* 0x040fe40007ffe0ff */
[----:B------:R-:W-:Y:S02]  /*0b10*/  LEA.HI.SX32 R77, R14, R73, 0x1b ;  /* 0x000000490e4d7211 */ /* 0x000fe400078fdaff */
[C---:B------:R-:W-:Y:S02]  /*0b20*/  IADD3 R10, PT, PT, R73.reuse, 0xa0, RZ ;  /* 0x000000a0490a7810 */ /* 0x040fe40007ffe0ff */
[----:B------:R-:W-:-:S02]  /*0b30*/  IADD3 R14, PT, PT, R73, 0xc0, RZ ;  /* 0x000000c0490e7810 */ /* 0x000fc40007ffe0ff */
[----:B------:R-:W-:Y:S02]  /*0b40*/  IADD3 R20, PT, PT, R73, 0xe0, RZ ;  /* 0x000000e049147810 */ /* 0x000fe40007ffe0ff */
[-C--:B------:R-:W-:Y:S02]  /*0b50*/  LEA R78, R7, R74.reuse, 0x1 ;  /* 0x0000004a074e7211 */ /* 0x080fe400078e08ff */
[-C--:B------:R-:W-:Y:S02]  /*0b60*/  LEA.HI.SX32 R79, R6, R73.reuse, 0x1b ;  /* 0x00000049064f7211 */ /* 0x080fe400078fdaff */
[-C--:B------:R-:W-:Y:S02]  /*0b70*/  LEA R76, R21, R74.reuse, 0x1 ;  /* 0x0000004a154c7211 */ /* 0x080fe400078e08ff */
[----:B------:R-:W-:Y:S02]  /*0b80*/  LEA.HI.SX32 R7, R10, R73, 0x1b ;  /* 0x000000490a077211 */ /* 0x000fe400078fdaff */
[----:B------:R-:W-:-:S02]  /*0b90*/  LEA R77, R77, R74, 0x1 ;  /* 0x0000004a4d4d7211 */ /* 0x000fc400078e08ff */
[-C--:B------:R-:W-:Y:S02]  /*0ba0*/  LEA.HI.SX32 R81, R14, R73.reuse, 0x1b ;  /* 0x000000490e517211 */ /* 0x080fe400078fdaff */
[----:B------:R-:W-:Y:S02]  /*0bb0*/  LEA.HI.SX32 R21, R20, R73, 0x1b ;  /* 0x0000004914157211 */ /* 0x000fe400078fdaff */
[-C--:B------:R-:W-:Y:S02]  /*0bc0*/  LEA R79, R79, R74.reuse, 0x1 ;  /* 0x0000004a4f4f7211 */ /* 0x080fe400078e08ff */
[-C--:B------:R-:W-:Y:S02]  /*0bd0*/  LEA R80, R7, R74.reuse, 0x1 ;  /* 0x0000004a07507211 */ /* 0x080fe400078e08ff */
[-C--:B------:R-:W-:Y:S02]  /*0be0*/  LEA R81, R81, R74.reuse, 0x1 ;  /* 0x0000004a51517211 */ /* 0x080fe400078e08ff */
[----:B------:R-:W-:-:S02]  /*0bf0*/  LEA R82, R21, R74, 0x1 ;  /* 0x0000004a15527211 */ /* 0x000fc400078e08ff */
[----:B------:R-:W-:Y:S02]  /*0c00*/  PRMT R20, RZ, 0x7610, R20 ;  /* 0x00007610ff147816 */ /* 0x000fe40000000014 */
[----:B------:R-:W-:Y:S02]  /*0c10*/  PRMT R21, RZ, 0x7610, R21 ;  /* 0x00007610ff157816 */ /* 0x000fe40000000015 */
[----:B------:R-:W-:Y:S02]  /*0c20*/  PRMT R84, RZ, 0x7610, R84 ;  /* 0x00007610ff547816 */ /* 0x000fe40000000054 */
[----:B------:R-:W-:Y:S01]  /*0c30*/  PRMT R23, RZ, 0x7610, R23 ;  /* 0x00007610ff177816 */ /* 0x000fe20000000017 */
[----:B--2---:R0:W-:Y:S04]  /*0c40*/  STS.U16 [R75], R0 ;  /* 0x000000004b007388 */ /* 0x0041e80000000400 */
[----:B---3--:R-:W-:Y:S01]  /*0c50*/  STS.U16 [R76+0x40], R9 ;  /* 0x000040094c007388 */ /* 0x008fe20000000400 */
[----:B0-----:R-:W-:-:S04]  /*0c60*/  SHF.L.U32 R0, R73, 0x3, RZ ;  /* 0x0000000349007819 */ /* 0x001fc800000006ff */
[----:B------:R-:W-:Y:S01]  /*0c70*/  LEA.HI.SX32 R83, R0, R0, 0x1b ;  /* 0x0000000000537211 */ /* 0x000fe200078fdaff */
[----:B----4-:R-:W-:Y:S03]  /*0c80*/  STS.U16 [R77+0x80], R4 ;  /* 0x000080044d007388 */ /* 0x010fe60000000400 */
[----:B------:R-:W-:Y:S01]  /*0c90*/  LEA R83, R83, R74, 0x1 ;  /* 0x0000004a53537211 */ /* 0x000fe200078e08ff */
[----:B------:R-:W-:Y:S04]  /*0ca0*/  STS.U16 [R78+0xc0], R11 ;  /* 0x0000c00b4e007388 */ /* 0x000fe80000000400 */
        /* <DEDUP_REMOVED lines=28> */
[----:B--2---:R-:W-:Y:S04]  /*0e70*/  STS.U16 [R75], R20 ;  /* 0x000000144b007388 */ /* 0x004fe80000000400 */
        /* <DEDUP_REMOVED lines=15> */
[----:B------:R0:W4:Y:S02]  /*0f70*/  LDS.U16 R21, [R83+0xe] ;  /* 0x00000e0053157984 */ /* 0x0001240000000400 */
        /* <DEDUP_REMOVED lines=53> */
.L_x_1965:
[----:B------:R-:W-:Y:S05]  /*12d0*/  BSYNC.RECONVERGENT B0 ;  /* 0x0000000000007941 */ /* 0x000fea0003800200 */
.L_x_1964:
        /* <DEDUP_REMOVED lines=35> */
.L_x_1967:
[----:B------:R-:W-:Y:S05]  /*1510*/  BSYNC.RECONVERGENT B0 ;  /* 0x0000000000007941 */ /* 0x000fea0003800200 */
.L_x_1966:
        /* <DEDUP_REMOVED lines=39> */
.L_x_1969:
[----:B------:R-:W-:Y:S05]  /*1790*/  BSYNC.RECONVERGENT B0 ;  /* 0x0000000000007941 */ /* 0x000fea0003800200 */
.L_x_1968:
        /* <DEDUP_REMOVED lines=32> */
.L_x_1971:
[----:B------:R-:W-:Y:S05]  /*19a0*/  BSYNC.RECONVERGENT B0 ;  /* 0x0000000000007941 */ /* 0x000fea0003800200 */
.L_x_1970:
        /* <DEDUP_REMOVED lines=32> */
.L_x_1973:
[----:B------:R-:W-:Y:S05]  /*1bb0*/  BSYNC.RECONVERGENT B0 ;  /* 0x0000000000007941 */ /* 0x000fea0003800200 */
.L_x_1972:
        /* <DEDUP_REMOVED lines=32> */
.L_x_1975:
[----:B------:R-:W-:Y:S05]  /*1dc0*/  BSYNC.RECONVERGENT B0 ;  /* 0x0000000000007941 */ /* 0x000fea0003800200 */
.L_x_1974:
        /* <DEDUP_REMOVED lines=32> */
.L_x_1977:
[----:B------:R-:W-:Y:S05]  /*1fd0*/  BSYNC.RECONVERGENT B0 ;  /* 0x0000000000007941 */ /* 0x000fea0003800200 */
.L_x_1976:
        /* <DEDUP_REMOVED lines=32> */
.L_x_1979:
[----:B------:R-:W-:Y:S05]  /*21e0*/  BSYNC.RECONVERGENT B0 ;  /* 0x0000000000007941 */ /* 0x000fea0003800200 */
.L_x_1978:
[----:B------:R-:W0:Y:S01]  /*21f0*/  LDCU UR5, c[0x0][0x38c] ;  /* 0x00007180ff0577ac */ /* 0x000e220008000800 */
[----:B------:R-:W-:Y:S02]  /*2200*/  HADD2.F32 R93, -RZ, R14.H0_H0 ;  /* 0x2000000eff5d7230 */ /* 0x000fe40000004100 */
        /* <DEDUP_REMOVED lines=13> */
[----:B0-----:R-:W-:Y:S01]  /*22e0*/  UISETP.GE.AND UP0, UPT, UR5, 0x1, UPT ;  /* 0x000000010500788c */ /* 0x001fe2000bf06270 */
[-C--:B------:R-:W-:Y:S01]  /*22f0*/  FMUL.FTZ R91, R107, R24.reuse ;  /* 0x000000186b5b7220 */ /* 0x080fe20000410000 */
[----:B------:R-:W-:Y:S01]  /*2300*/  FMUL.FTZ R106, R15, R24 ;  /* 0x000000180f6a7220 */ /* 0x000fe20000410000 */
[----:B------:R-:W-:Y:S06]  /*2310*/  BAR.SYNC.DEFER_BLOCKING 0x0 ;  /* 0x0000000000007b1d */ /* 0x000fec0000010000 */
[----:B------:R-:W-:Y:S05]  /*2320*/  BRA.U !UP0, `(.L_x_1980) ;  /* 0x0000002908307547 */ /* 0x000fea000b800000 */
[C---:B------:R-:W-:Y:S01]  /*2330*/  ISETP.NE.AND P0, PT, R30.reuse, RZ, PT ;  /* 0x000000ff1e00720c */ /* 0x040fe20003f05270 */
[----:B------:R-:W-:Y:S01]  /*2340*/  FMUL.FTZ R108, R15, R98 ;  /* 0x000000620f6c7220 */ /* 0x000fe20000410000 */
[----:B------:R-:W-:Y:S01]  /*2350*/  SHF.L.U32 R4, R30, 0x9, RZ ;  /* 0x000000091e047819 */ /* 0x000fe200000006ff */
[----:B------:R-:W0:Y:S01]  /*2360*/  LDC R110, c[0x0][0x38c] ;  /* 0x0000e300ff6e7b82 */ /* 0x000e220000000800 */
[----:B------:R-:W-:Y:S01]  /*2370*/  ISETP.EQ.AND P0, PT, R27, RZ, P0 ;  /* 0x000000ff1b00720c */ /* 0x000fe20000702270 */
[----:B------:R-:W-:Y:S01]  /*2380*/  FMUL.FTZ R95, R11, R96 ;  /* 0x000000600b5f7220 */ /* 0x000fe20000410000 */
[----:B------:R-:W-:Y:S01]  /*2390*/  LEA R97, R5, -R4, 0x1 ;  /* 0x8000000405617211 */ /* 0x000fe200078e08ff */
[----:B------:R-:W-:Y:S01]  /*23a0*/  FMUL.FTZ R101, R9, R86 ;  /* 0x0000005609657220 */ /* 0x000fe20000410000 */
[----:B------:R-:W-:Y:S01]  /*23b0*/  FMUL.FTZ R105, R7, R90 ;  /* 0x0000005a07697220 */ /* 0x000fe20000410000 */
[----:B------:R-:W-:Y:S01]  /*23c0*/  P2R R171, PR, RZ, 0x1 ;  /* 0x00000001ffab7803 */ /* 0x000fe20000000000 */
[----:B------:R-:W-:Y:S01]  /*23d0*/  HFMA2 R109, -RZ, RZ, 0, 0 ;  /* 0x00000000ff6d7431 */ /* 0x000fe200000001ff */
[----:B------:R-:W1:Y:S01]  /*23e0*/  LDC.64 R18, c[0x0][0x440] ;  /* 0x00011000ff127b82 */ /* 0x000e620000000a00 */
[C-C-:B------:R-:W-:Y:S01]  /*23f0*/  IADD3 R5, PT, PT, R0.reuse, 0x1, R0.reuse ;  /* 0x0000000100057810 */ /* 0x140fe20007ffe000 */
[----:B------:R-:W-:Y:S01]  /*2400*/  FMUL.FTZ R93, R93, R94 ;  /* 0x0000005e5d5d7220 */ /* 0x000fe20000410000 */
[C-C-:B------:R-:W-:Y:S01]  /*2410*/  IADD3 R7, PT, PT, R0.reuse, 0x2, R0.reuse ;  /* 0x0000000200077810 */ /* 0x140fe20007ffe000 */
[----:B------:R-:W-:Y:S01]  /*2420*/  FMUL.FTZ R99, R99, R84 ;  /* 0x0000005463637220 */ /* 0x000fe20000410000 */
[C-C-:B------:R-:W-:Y:S01]  /*2430*/  IADD3 R9, PT, PT, R0.reuse, 0x3, R0.reuse ;  /* 0x0000000300097810 */ /* 0x140fe20007ffe000 */
[----:B------:R-:W-:Y:S01]  /*2440*/  FMUL.FTZ R103, R103, R88 ;  /* 0x0000005867677220 */ /* 0x000fe20000410000 */
[C-C-:B------:R-:W-:Y:S01]  /*2450*/  IADD3 R11, PT, PT, R0.reuse, 0x4, R0.reuse ;  /* 0x00000004000b7810 */ /* 0x140fe20007ffe000 */
[----:B------:R-:W2:Y:S01]  /*2460*/  LDC.64 R16, c[0x0][0x448] ;  /* 0x00011200ff107b82 */ /* 0x000ea20000000a00 */
[C-C-:B------:R-:W-:Y:S01]  /*2470*/  IADD3 R21, PT, PT, R0.reuse, 0x5, R0.reuse ;  /* 0x0000000500157810 */ /* 0x140fe20007ffe000 */
[----:B------:R-:W-:Y:S01]  /*2480*/  FMUL.FTZ R107, R107, R92 ;  /* 0x0000005c6b6b7220 */ /* 0x000fe20000410000 */
[C-C-:B------:R-:W-:Y:S01]  /*2490*/  IADD3 R119, PT, PT, R0.reuse, 0x6, R0.reuse ;  /* 0x0000000600777810 */ /* 0x140fe20007ffe000 */
[----:B------:R-:W3:Y:S01]  /*24a0*/  LDCU UR5, c[0x0][0x38c] ;  /* 0x00007180ff0577ac */ /* 0x000ee20008000800 */
[----:B------:R-:W-:-:S02]  /*24b0*/  IADD3 R121, PT, PT, R0, 0x7, R0 ;  /* 0x0000000700797810 */ /* 0x000fc40007ffe000 */
[-C--:B------:R-:W-:Y:S01]  /*24c0*/  ISETP.GE.AND P2, PT, R46, R97.reuse, PT ;  /* 0x000000612e00720c */ /* 0x080fe20003f46270 */
[----:B------:R-:W4:Y:S01]  /*24d0*/  LDC.64 R14, c[0x0][0x480] ;  /* 0x00012000ff0e7b82 */ /* 0x000f220000000a00 */
[-C--:B------:R-:W-:Y:S01]  /*24e0*/  ISETP.GE.AND P1, PT, R55, R97.reuse, PT ;  /* 0x000000613700720c */ /* 0x080fe20003f26270 */
[----:B------:R-:W0:Y:S01]  /*24f0*/  LDCU.64 UR6, c[0x0][0x3a8] ;  /* 0x00007500ff0677ac */ /* 0x000e220008000a00 */
[----:B------:R-:W-:Y:S02]  /*2500*/  ISETP.GE.AND P0, PT, R56, R97, PT ;  /* 0x000000613800720c */ /* 0x000fe40003f06270 */
[----:B------:R-:W-:Y:S01]  /*2510*/  SHF.L.U32 R0, R73, 0x4, RZ ;  /* 0x0000000449007819 */ /* 0x000fe200000006ff */
[----:B------:R-:W0:Y:S01]  /*2520*/  LDCU.64 UR8, c[0x0][0x3e0] ;  /* 0x00007c00ff0877ac */ /* 0x000e220008000a00 */
[----:B------:R-:W-:Y:S02]  /*2530*/  P2R R179, PR, RZ, 0x4 ;  /* 0x00000004ffb37803 */ /* 0x000fe40000000000 */
[----:B------:R-:W-:Y:S01]  /*2540*/  P2R R178, PR, RZ, 0x2 ;  /* 0x00000002ffb27803 */ /* 0x000fe20000000000 */
[----:B------:R-:W0:Y:S01]  /*2550*/  LDCU.64 UR10, c[0x0][0x3c0] ;  /* 0x00007800ff0a77ac */ /* 0x000e220008000a00 */
[----:B------:R-:W-:-:S02]  /*2560*/  P2R R177, PR, RZ, 0x1 ;  /* 0x00000001ffb17803 */ /* 0x000fc40000000000 */
[-C--:B------:R-:W-:Y:S02]  /*2570*/  LEA.HI.SX32 R111, R5, R0.reuse, 0x1b ;  /* 0x00000000056f7211 */ /* 0x080fe400078fdaff */
[-C--:B------:R-:W-:Y:S02]  /*2580*/  LEA.HI.SX32 R23, R7, R0.reuse, 0x1b ;  /* 0x0000000007177211 */ /* 0x080fe400078fdaff */
[-C--:B------:R-:W-:Y:S02]  /*2590*/  LEA.HI.SX32 R113, R9, R0.reuse, 0x1b ;  /* 0x0000000009717211 */ /* 0x080fe400078fdaff */
[-C--:B------:R-:W-:Y:S02]  /*25a0*/  LEA.HI.SX32 R115, R11, R0.reuse, 0x1b ;  /* 0x000000000b737211 */ /* 0x080fe400078fdaff */
[-C--:B------:R-:W-:Y:S02]  /*25b0*/  LEA.HI.SX32 R117, R21, R0.reuse, 0x1b ;  /* 0x0000000015757211 */ /* 0x080fe400078fdaff */
[----:B------:R-:W-:-:S02]  /*25c0*/  LEA.HI.SX32 R127, R119, R0, 0x1b ;  /* 0x00000000777f7211 */ /* 0x000fc400078fdaff */
[----:B------:R-:W-:Y:S02]  /*25d0*/  LEA.HI.SX32 R129, R121, R0, 0x1b ;  /* 0x0000000079817211 */ /* 0x000fe400078fdaff */
[-C--:B------:R-:W-:Y:S02]  /*25e0*/  ISETP.GE.AND P2, PT, R57, R97.reuse, PT ;  /* 0x000000613900720c */ /* 0x080fe40003f46270 */
[-C--:B------:R-:W-:Y:S02]  /*25f0*/  ISETP.GE.AND P1, PT, R58, R97.reuse, PT ;  /* 0x000000613a00720c */ /* 0x080fe40003f26270 */
[----:B------:R-:W-:Y:S02]  /*2600*/  ISETP.GE.AND P0, PT, R59, R97, PT ;  /* 0x000000613b00720c */ /* 0x000fe40003f06270 */
        /* <DEDUP_REMOVED lines=16> */
[----:B------:R-:W-:Y:S02]  /*2710*/  P2R R176, PR, RZ, 0x4 ;  /* 0x00000004ffb07803 */ /* 0x000fe40000000000 */
[----:B------:R-:W-:Y:S02]  /*2720*/  P2R R180, PR, RZ, 0x2 ;  /* 0x00000002ffb47803 */ /* 0x000fe40000000000 */
[----:B------:R-:W-:Y:S02]  /*2730*/  P2R R181, PR, RZ, 0x1 ;  /* 0x00000001ffb57803 */ /* 0x000fe40000000000 */
        /* <DEDUP_REMOVED lines=8> */
[-C--:B------:R-:W-:Y:S02]  /*27c0*/  ISETP.GE.AND P0, PT, R60, R97.reuse, PT ;  /* 0x000000613c00720c */ /* 0x080fe40003f06270 */
[-C--:B------:R-:W-:Y:S02]  /*27d0*/  ISETP.GE.AND P1, PT, R61, R97.reuse, PT ;  /* 0x000000613d00720c */ /* 0x080fe40003f26270 */
[----:B------:R-:W-:Y:S02]  /*27e0*/  ISETP.GE.AND P2, PT, R62, R97, PT ;  /* 0x000000613e00720c */ /* 0x000fe40003f46270 */
[----:B------:R-:W-:Y:S02]  /*27f0*/  LEA.HI.SX32 R21, R0, R0, 0x1b ;  /* 0x0000000000157211 */ /* 0x000fe400078fdaff */
        /* <DEDUP_REMOVED lines=8> */
[-C--:B------:R-:W-:Y:S02]  /*2880*/  LEA R114, R115, R74.reuse, 0x1 ;  /* 0x0000004a73727211 */ /* 0x080fe400078e08ff */
[-C--:B------:R-:W-:Y:S02]  /*2890*/  LEA R115, R117, R74.reuse, 0x1 ;  /* 0x0000004a75737211 */ /* 0x080fe400078e08ff */
[-C--:B------:R-:W-:Y:S02]  /*28a0*/  LEA R116, R127, R74.reuse, 0x1 ;  /* 0x0000004a7f747211 */ /* 0x080fe400078e08ff */
[-C--:B------:R-:W-:Y:S02]  /*28b0*/  LEA R117, R129, R74.reuse, 0x1 ;  /* 0x0000004a81757211 */ /* 0x080fe400078e08ff */
[----:B------:R-:W-:-:S02]  /*28c0*/  LEA R127, R131, R74, 0x1 ;  /* 0x0000004a837f7211 */ /* 0x000fc400078e08ff */
[-C--:B------:R-:W-:Y:S02]  /*28d0*/  LEA R128, R133, R74.reuse, 0x1 ;  /* 0x0000004a85807211 */ /* 0x080fe400078e08ff */
[----:B------:R-:W-:Y:S02]  /*28e0*/  P2R R182, PR, RZ, 0x1 ;  /* 0x00000001ffb67803 */ /* 0x000fe40000000000 */
[----:B------:R-:W-:Y:S02]  /*28f0*/  P2R R183, PR, RZ, 0x2 ;  /* 0x00000002ffb77803 */ /* 0x000fe40000000000 */
[----:B------:R-:W-:Y:S02]  /*2900*/  P2R R184, PR, RZ, 0x4 ;  /* 0x00000004ffb87803 */ /* 0x000fe40000000000 */
[-C--:B------:R-:W-:Y:S02]  /*2910*/  LEA R111, R111, R74.reuse, 0x1 ;  /* 0x0000004a6f6f7211 */ /* 0x080fe400078e08ff */
[----:B------:R-:W-:-:S02]  /*2920*/  LEA R112, R23, R74, 0x1 ;  /* 0x0000004a17707211 */ /* 0x000fc400078e08ff */
[-C--:B------:R-:W-:Y:S02]  /*2930*/  LEA R113, R113, R74.reuse, 0x1 ;  /* 0x0000004a71717211 */ /* 0x080fe400078e08ff */
[-C--:B------:R-:W-:Y:S02]  /*2940*/  LEA R118, R21, R74.reuse, 0x1 ;  /* 0x0000004a15767211 */ /* 0x080fe400078e08ff */
[-C--:B------:R-:W-:Y:S02]  /*2950*/  LEA R119, R119, R74.reuse, 0x1 ;  /* 0x0000004a77777211 */ /* 0x080fe400078e08ff */
[-C--:B------:R-:W-:Y:S02]  /*2960*/  LEA R120, R5, R74.reuse, 0x1 ;  /* 0x0000004a05787211 */ /* 0x080fe400078e08ff */
        /* <DEDUP_REMOVED lines=11> */
[----:B------:R-:W-:Y:S02]  /*2a20*/  LEA R134, R145, R74, 0x1 ;  /* 0x0000004a91867211 */ /* 0x000fe400078e08ff */
[-C--:B------:R-:W-:Y:S02]  /*2a30*/  ISETP.GE.AND P0, PT, R63, R97.reuse, PT ;  /* 0x000000613f00720c */ /* 0x080fe40003f06270 */
[----:B------:R-:W-:-:S02]  /*2a40*/  ISETP.GE.AND P1, PT, R64, R97, PT ;  /* 0x000000614000720c */ /* 0x000fc40003f26270 */
[-C--:B------:R-:W-:Y:S02]  /*2a50*/  ISETP.GE.AND P2, PT, R65, R97.reuse, PT ;  /* 0x000000614100720c */ /* 0x080fe40003f46270 */
[-C--:B------:R-:W-:Y:S02]  /*2a60*/  ISETP.GE.AND P3, PT, R66, R97.reuse, PT ;  /* 0x000000614200720c */ /* 0x080fe40003f66270 */
[-C--:B------:R-:W-:Y:S02]  /*2a70*/  ISETP.GE.AND P4, PT, R67, R97.reuse, PT ;  /* 0x000000614300720c */ /* 0x080fe40003f86270 */
[----:B01234-:R-:W-:-:S13]  /*2a80*/  ISETP.GE.AND P5, PT, R68, R97, PT ;  /* 0x000000614400720c */ /* 0x01ffda0003fa6270 */
.L_x_1983:
[----:B------:R-:W-:Y:S02]  /*2a90*/  MOV R4, R46 ;  /* 0x0000002e00047202 */ /* 0x000fe40000000f00 */
[----:B------:R-:W-:Y:S02]  /*2aa0*/  MOV R5, RZ ;  /* 0x000000ff00057202 */ /* 0x000fe40000000f00 */
[----:B------:R-:W-:Y:S02]  /*2ab0*/  P2R R172, PR, RZ, 0x1 ;  /* 0x00000001ffac7803 */ /* 0x000fe40000000000 */
[----:B------:R-:W-:Y:S01]  /*2ac0*/  ISETP.NE.AND P0, PT, R177, RZ, PT ;  /* 0x000000ffb100720c */ /* 0x000fe20003f05270 */
[C---:B------:R-:W-:Y:S01]  /*2ad0*/  IMAD.WIDE.U32 R6, R109.reuse, UR8, R4 ;  /* 0x000000086d067c25 */ /* 0x040fe2000f8e0004 */
[----:B------:R-:W-:Y:S02]  /*2ae0*/  P2R R174, PR, RZ, 0x2 ;  /* 0x00000002ffae7803 */ /* 0x000fe40000000000 */
[----:B------:R-:W-:Y:S01]  /*2af0*/  P2R R173, PR, RZ, 0x1 ;  /* 0x00000001ffad7803 */ /* 0x000fe20000000000 */
[----:B------:R-:W-:Y:S01]  /*2b00*/  IMAD R5, R109, UR9, R7 ;  /* 0x000000096d057c24 */ /* 0x000fe2000f8e0207 */
[----:B------:R-:W-:-:S02]  /*2b10*/  LEA R4, P6, R6, R69, 0x1 ;  /* 0x0000004506047211 */ /* 0x000fc400078c08ff */
[----:B------:R-:W-:Y:S02]  /*2b20*/  MOV R7, R29 ;  /* 0x0000001d00077202 */ /* 0x000fe40000000f00 */
[----:B------:R-:W-:Y:S02]  /*2b30*/  LEA.HI.X R5, R6, R70, R5, 0x1, P6 ;  /* 0x0000004606057211 */ /* 0x000fe400030f0c05 */
[----:B------:R-:W-:Y:S02]  /*2b40*/  MOV R6, R12 ;  /* 0x0000000c00067202 */ /* 0x000fe40000000f00 */
[----:B------:R-:W-:Y:S02]  /*2b50*/  ISETP.NE.AND P0, PT, R178, RZ, PT ;  /* 0x000000ffb200720c */ /* 0x000fe40003f05270 */
[----:B------:R-:W-:Y:S01]  /*2b60*/  ISETP.NE.AND P1, PT, R176, RZ, PT ;  /* 0x000000ffb000720c */ /* 0x000fe20003f25270 */
[----:B------:R-:W-:Y:S01]  /*2b70*/  IMAD.WIDE.U32 R8, R109, UR6, R6 ;  /* 0x000000066d087c25 */ /* 0x000fe2000f8e0006 */
[----:B------:R-:W-:-:S02]  /*2b80*/  P2R R169, PR, RZ, 0x1 ;  /* 0x00000001ffa97803 */ /* 0x000fc40000000000 */
[----:B------:R-:W-:Y:S01]  /*2b90*/  ISETP.NE.AND P0, PT, R179, RZ, PT ;  /* 0x000000ffb300720c */ /* 0x000fe20003f05270 */
[----:B------:R-:W-:Y:S01]  /*2ba0*/  IMAD R0, R109, UR7, R9 ;  /* 0x000000076d007c24 */ /* 0x000fe2000f8e0209 */
[C---:B------:R-:W-:Y:S02]  /*2bb0*/  LEA R6, P6, R8.reuse, R18, 0x3 ;  /* 0x0000001208067211 */ /* 0x040fe400078c18ff */
[----:B------:R-:W-:Y:S02]  /*2bc0*/  MOV R9, R31 ;  /* 0x0000001f00097202 */ /* 0x000fe40000000f00 */
[----:B------:R-:W-:Y:S02]  /*2bd0*/  LEA.HI.X R7, R8, R19, R0, 0x3, P6 ;  /* 0x0000001308077211 */ /* 0x000fe400030f1c00 */
[----:B------:R-:W-:Y:S02]  /*2be0*/  MOV R8, R2 ;  /* 0x0000000200087202 */ /* 0x000fe40000000f00 */
[----:B------:R-:W-:-:S02]  /*2bf0*/  P2R R175, PR, RZ, 0x4 ;  /* 0x00000004ffaf7803 */ /* 0x000fc40000000000 */
[----:B------:R-:W2:Y:S01]  /*2c00*/  LDG.E.64 R6, desc[UR20][R6.64] ;  /* 0x0000001406067981 */ /* 0x000ea2000c1e1b00 */
[C---:B------:R-:W-:Y:S01]  /*2c10*/  IMAD.WIDE.U32 R8, R109.reuse, UR10, R8 ;  /* 0x0000000a6d087c25 */ /* 0x040fe2000f8e0008 */
[----:B------:R-:W-:Y:S02]  /*2c20*/  ISETP.NE.AND P2, PT, R180, RZ, PT ;  /* 0x000000ffb400720c */ /* 0x000fe40003f45270 */
[----:B------:R-:W-:Y:S01]  /*2c30*/  P2R R185, PR, RZ, 0x8 ;  /* 0x00000008ffb97803 */ /* 0x000fe20000000000 */
[----:B------:R-:W-:Y:S01]  /*2c40*/  IMAD R0, R109, UR11, R9 ;  /* 0x0000000b6d007c24 */ /* 0x000fe2000f8e0209 */
[C---:B------:R-:W-:Y:S02]  /*2c50*/  LEA R20, P6, R8.reuse, R16, 0x3 ;  /* 0x0000001008147211 */ /* 0x040fe400078c18ff */
[----:B------:R-:W-:Y:S02]  /*2c60*/  ISETP.NE.AND P3, PT, R181, RZ, PT ;  /* 0x000000ffb500720c */ /* 0x000fe40003f65270 */
[----:B------:R-:W-:-:S02]  /*2c70*/  LEA.HI.X R21, R8, R17, R0, 0x3, P6 ;  /* 0x0000001108157211 */ /* 0x000fc400030f1c00 */
[----:B------:R-:W-:Y:S02]  /*2c80*/  ISETP.GE.U32.AND P6, PT, R32, R71, PT ;  /* 0x000000472000720c */ /* 0x000fe40003fc6070 */
[----:B------:R-:W-:Y:S02]  /*2c90*/  P2R R186, PR, RZ, 0x10 ;  /* 0x00000010ffba7803 */ /* 0x000fe40000000000 */
[----:B------:R-:W-:Y:S02]  /*2ca0*/  FSEL R135, R93, RZ, !P6 ;  /* 0x000000ff5d877208 */ /* 0x000fe40007000000 */
[----:B------:R-:W-:Y:S02]  /*2cb0*/  ISETP.NE.AND P4, PT, R182, RZ, PT ;  /* 0x000000ffb600720c */ /* 0x000fe40003f85270 */
[----:B------:R-:W-:Y:S02]  /*2cc0*/  P2R R187, PR, RZ, 0x20 ;  /* 0x00000020ffbb7803 */ /* 0x000fe40000000000 */
[----:B------:R-:W-:Y:S01]  /*2cd0*/  ISETP.NE.AND P5, PT, R183, RZ, PT ;  /* 0x000000ffb700720c */ /* 0x000fe20003fa5270 */
[----:B--2---:R-:W-:Y:S01]  /*2ce0*/  FMUL.FTZ R9, R6, 1.4426950216293334961 ;  /* 0x3fb8aa3b06097820 */ /* 0x004fe20000410000 */
[----:B------:R-:W-:-:S03]  /*2cf0*/  FMUL.FTZ R8, R7, R94 ;  /* 0x0000005e07087220 */ /* 0x000fc60000410000 */
[----:B------:R-:W-:Y:S01]  /*2d00*/  FMUL.FTZ R0, R9, R94 ;  /* 0x0000005e09007220 */ /* 0x000fe20000410000 */
[----:B------:R-:W-:-:S04]  /*2d10*/  FMUL.RZ R8, R8, 0.15915493667125701904 ;  /* 0x3e22f98308087820 */ /* 0x000fc8000040c000 */
[----:B------:R-:W-:Y:S08]  /*2d20*/  MUFU.COS R23, R8 ;  /* 0x0000000800177308 */ /* 0x000ff00000000000 */
[----:B------:R-:W0:Y:S08]  /*2d30*/  MUFU.EX2 R0, R0 ;  /* 0x0000000000007308 */ /* 0x000e300000000800 */
[----:B------:R-:W1:Y:S01]  /*2d40*/  MUFU.SIN R11, R8 ;  /* 0x00000008000b7308 */ /* 0x000e620000000400 */
[-C--:B------:R-:W-:Y:S01]  /*2d50*/  FMUL.FTZ R6, R9, R96.reuse ;  /* 0x0000006009067220 */ /* 0x080fe20000410000 */
[C---:B0-----:R-:W-:Y:S01]  /*2d60*/  FMUL.FTZ R23, R0.reuse, R23 ;  /* 0x0000001700177220 */ /* 0x041fe20000410000 */
[----:B-1----:R-:W-:Y:S01]  /*2d70*/  FMUL.FTZ R11, R0, R11 ;  /* 0x0000000b000b7220 */ /* 0x002fe20000410000 */
[----:B------:R-:W-:-:S03]  /*2d80*/  FMUL.FTZ R0, R7, R96 ;  /* 0x0000006007007220 */ /* 0x000fc60000410000 */
[----:B------:R-:W-:Y:S01]  /*2d90*/  FSEL R137, R23, 1, !P6 ;  /* 0x3f80000017897808 */ /* 0x000fe20007000000 */
[----:B------:R-:W-:Y:S01]  /*2da0*/  FMUL.RZ R10, R0, 0.15915493667125701904 ;  /* 0x3e22f983000a7820 */ /* 0x000fe2000040c000 */
[----:B------:R-:W-:Y:S01]  /*2db0*/  FSEL R138, R11, RZ, !P6 ;  /* 0x000000ff0b8a7208 */ /* 0x000fe20007000000 */
[----:B------:R-:W-:Y:S08]  /*2dc0*/  MUFU.EX2 R6, R6 ;  /* 0x0000000600067308 */ /* 0x000ff00000000800 */
[----:B------:R-:W0:Y:S08]  /*2dd0*/  MUFU.COS R23, R10 ;  /* 0x0000000a00177308 */ /* 0x000e300000000000 */
[----:B------:R-:W1:Y:S01]  /*2de0*/  MUFU.SIN R11, R10 ;  /* 0x0000000a000b7308 */ /* 0x000e620000000400 */
[-C--:B------:R-:W-:Y:S01]  /*2df0*/  FMUL.FTZ R0, R9, R84.reuse ;  /* 0x0000005409007220 */ /* 0x080fe20000410000 */
[----:B------:R-:W-:Y:S01]  /*2e00*/  ISETP.GE.U32.AND P6, PT, R35, R71, PT ;  /* 0x000000472300720c */ /* 0x000fe20003fc6070 */
        /* <DEDUP_REMOVED lines=9> */
[----:B------:R-:W-:Y:S01]  /*2ea0*/  FSEL R136, R95, RZ, !P6 ;  /* 0x000000ff5f887208 */ /* 0x000fe20007000000 */
        /* <DEDUP_REMOVED lines=48> */
[----:B------:R-:W-:-:S03]  /*31b0*/  FMUL.FTZ R9, R9, R98 ;  /* 0x0000006209097220 */ /* 0x000fc60000410000 */
[----:B------:R-:W-:-:S03]  /*31c0*/  FMUL.RZ R8, R7, 0.15915493667125701904 ;  /* 0x3e22f98307087820 */ /* 0x000fc6000040c000 */
[----:B------:R-:W-:Y:S01]  /*31d0*/  MUFU.EX2 R9, R9 ;  /* 0x0000000900097308 */ /* 0x000fe20000000800 */
[C---:B0-----:R-:W-:Y:S01]  /*31e0*/  FMUL.FTZ R23, R0.reuse, R23 ;  /* 0x0000001700177220 */ /* 0x041fe20000410000 */
[----:B-1----:R-:W-:-:S06]  /*31f0*/  FMUL.FTZ R11, R0, R11 ;  /* 0x0000000b000b7220 */ /* 0x002fcc0000410000 */
[----:B------:R-:W0:Y:S08]  /*3200*/  MUFU.SIN R0, R8 ;  /* 0x0000000800007308 */ /* 0x000e300000000400 */
[----:B------:R-:W1:Y:S01]  /*3210*/  MUFU.COS R6, R8 ;  /* 0x0000000800067308 */ /* 0x000e620000000000 */
[----:B------:R-:W-:Y:S02]  /*3220*/  FSEL R148, R105, RZ, !P6 ;  /* 0x000000ff69947208 */ /* 0x000fe40007000000 */
[----:B------:R-:W-:-:S04]  /*3230*/  ISETP.GE.U32.AND P6, PT, R40, R71, PT ;  /* 0x000000472800720c */ /* 0x000fc80003fc6070 */
[----:B------:R-:W-:Y:S02]  /*3240*/  FSEL R154, R107, RZ, !P6 ;  /* 0x000000ff6b9a7208 */ /* 0x000fe40007000000 */
[----:B------:R-:W-:Y:S01]  /*3250*/  FSEL R153, R11, RZ, !P6 ;  /* 0x000000ff0b997208 */ /* 0x000fe20007000000 */
[----:B0-----:R-:W-:Y:S01]  /*3260*/  FMUL.FTZ R0, R9, R0 ;  /* 0x0000000009007220 */ /* 0x001fe20000410000 */
[----:B------:R-:W-:Y:S02]  /*3270*/  FSEL R155, R23, 1, !P6 ;  /* 0x3f800000179b7808 */ /* 0x000fe40007000000 */
[----:B------:R-:W-:Y:S01]  /*3280*/  ISETP.GE.U32.AND P6, PT, R41, R71, PT ;  /* 0x000000472900720c */ /* 0x000fe20003fc6070 */
[----:B-1----:R-:W-:-:S03]  /*3290*/  FMUL.FTZ R6, R9, R6 ;  /* 0x0000000609067220 */ /* 0x002fc60000410000 */
[----:B------:R-:W-:Y:S01]  /*32a0*/  FSEL R157, R0, RZ, !P6 ;  /* 0x000000ff009d7208 */ /* 0x000fe20007000000 */
[CC--:B------:R-:W-:Y:S01]  /*32b0*/  FMUL.FTZ R0, R135.reuse, R142.reuse ;  /* 0x0000008e87007220 */ /* 0x0c0fe20000410000 */
[----:B------:R-:W-:Y:S01]  /*32c0*/  FSEL R158, R6, 1, !P6 ;  /* 0x3f800000069e7808 */ /* 0x000fe20007000000 */
[----:B------:R-:W-:Y:S02]  /*32d0*/  FMUL.FTZ R6, RZ, R142 ;  /* 0x0000008eff067220 */ /* 0x000fe40000410000 */
[-C--:B------:R-:W-:Y:S02]  /*32e0*/  FFMA.FTZ R0, RZ, R140.reuse, R0 ;  /* 0x0000008cff007223 */ /* 0x080fe40000010000 */
[----:B------:R-:W-:Y:S02]  /*32f0*/  FFMA.FTZ R7, R135, R140, -R6 ;  /* 0x0000008c87077223 */ /* 0x000fe40000010806 */
[----:B------:R-:W-:Y:S02]  /*3300*/  FADD.FTZ R6, RZ, R0 ;  /* 0x00000000ff067221 */ /* 0x000fe40000010000 */
[----:B------:R-:W-:-:S02]  /*3310*/  FADD.FTZ R0, R136, R7 ;  /* 0x0000000788007221 */ /* 0x000fc40000010000 */
[C---:B------:R-:W-:Y:S02]  /*3320*/  FMUL.FTZ R8, R143.reuse, R6 ;  /* 0x000000068f087220 */ /* 0x040fe40000410000 */
[-C--:B------:R-:W-:Y:S02]  /*3330*/  FMUL.FTZ R7, R143, R0.reuse ;  /* 0x000000008f077220 */ /* 0x080fe40000410000 */
[C---:B------:R-:W-:Y:S02]  /*3340*/  FFMA.FTZ R8, R141.reuse, R0, -R8 ;  /* 0x000000008d087223 */ /* 0x040fe40000010808 */
[----:B------:R-:W-:Y:S02]  /*3350*/  FFMA.FTZ R7, R141, R6, R7 ;  /* 0x000000068d077223 */ /* 0x000fe40000010007 */
[----:B------:R-:W-:Y:S02]  /*3360*/  FADD.FTZ R8, R139, R8 ;  /* 0x000000088b087221 */ /* 0x000fe40000010000 */
[----:B------:R-:W-:-:S02]  /*3370*/  FADD.FTZ R7, RZ, R7 ;  /* 0x00000007ff077221 */ /* 0x000fc40000010000 */
[CC--:B------:R-:W-:Y:S02]  /*3380*/  FMUL.FTZ R11, R145.reuse, R8.reuse ;  /* 0x00000008910b7220 */ /* 0x0c0fe40000410000 */
[-C--:B------:R-:W-:Y:S02]  /*3390*/  FMUL.FTZ R9, R145, R7.reuse ;  /* 0x0000000791097220 */ /* 0x080fe40000410000 */
[C---:B------:R-:W-:Y:S02]  /*33a0*/  FFMA.FTZ R11, R146.reuse, R7, R11 ;  /* 0x00000007920b7223 */ /* 0x040fe4000001000b */
[----:B------:R-:W-:Y:S02]  /*33b0*/  FFMA.FTZ R9, R146, R8, -R9 ;  /* 0x0000000892097223 */ /* 0x000fe40000010809 */
[----:B------:R-:W-:Y:S01]  /*33c0*/  FADD.FTZ R11, RZ, R11 ;  /* 0x0000000bff0b7221 */ /* 0x000fe20000010000 */
[----:B------:R-:W-:Y:S01]  /*33d0*/  FMUL.FTZ R7, R137, R142 ;  /* 0x0000008e89077220 */ /* 0x000fe20000410000 */
[----:B------:R-:W-:-:S02]  /*33e0*/  FADD.FTZ R9, R144, R9 ;  /* 0x0000000990097221 */ /* 0x000fc40000010000 */
[C---:B------:R-:W-:Y:S01]  /*33f0*/  FMUL.FTZ R23, R149.reuse, R11 ;  /* 0x0000000b95177220 */ /* 0x040fe20000410000 */
[C---:B------:R-:W-:Y:S01]  /*3400*/  FMUL.FTZ R0, R138.reuse, R142 ;  /* 0x0000008e8a007220 */ /* 0x040fe20000410000 */
[-C--:B------:R-:W-:Y:S01]  /*3410*/  FFMA.FTZ R6, R138, R140.reuse, R7 ;  /* 0x0000008c8a067223 */ /* 0x080fe20000010007 */
[-C--:B------:R-:W-:Y:S01]  /*3420*/  FMUL.FTZ R22, R149, R9.reuse ;  /* 0x0000000995167220 */ /* 0x080fe20000410000 */
[C---:B------:R-:W-:Y:S01]  /*3430*/  FFMA.FTZ R10, R150.reuse, R9, -R23 ;  /* 0x00000009960a7223 */ /* 0x040fe20000010817 */
[----:B------:R-:W-:Y:S01]  /*3440*/  FFMA.FTZ R0, R137, R140, -R0 ;  /* 0x0000008c89007223 */ /* 0x000fe20000010800 */
[----:B------:R-:W-:Y:S01]  /*3450*/  FMUL.FTZ R8, R143, R6 ;  /* 0x000000068f087220 */ /* 0x000fe20000410000 */
[----:B------:R-:W-:Y:S01]  /*3460*/  FFMA.FTZ R22, R150, R11, R22 ;  /* 0x0000000b96167223 */ /* 0x000fe20000010016 */
[----:B------:R-:W-:Y:S01]  /*3470*/  FADD.FTZ R10, R147, R10 ;  /* 0x0000000a930a7221 */ /* 0x000fe20000010000 */
[-C--:B------:R-:W-:Y:S01]  /*3480*/  FMUL.FTZ R7, R143, R0.reuse ;  /* 0x000000008f077220 */ /* 0x080fe20000410000 */
[C---:B------:R-:W-:Y:S01]  /*3490*/  FFMA.FTZ R8, R141.reuse, R0, -R8 ;  /* 0x000000008d087223 */ /* 0x040fe20000010808 */
[----:B------:R-:W-:Y:S01]  /*34a0*/  FADD.FTZ R22, RZ, R22 ;  /* 0x00000016ff167221 */ /* 0x000fe20000010000 */
[C---:B------:R-:W-:Y:S01]  /*34b0*/  FMUL.FTZ R0, R152.reuse, R10 ;  /* 0x0000000a98007220 */ /* 0x040fe20000410000 */
[----:B------:R-:W-:Y:S01]  /*34c0*/  FFMA.FTZ R7, R141, R6, R7 ;  /* 0x000000068d077223 */ /* 0x000fe20000010007 */
[----:B------:R-:W-:Y:S01]  /*34d0*/  FMUL.FTZ R11, R145, R8 ;  /* 0x00000008910b7220 */ /* 0x000fe20000410000 */
[-C--:B------:R-:W-:Y:S01]  /*34e0*/  FMUL.FTZ R23, R152, R22.reuse ;  /* 0x0000001698177220 */ /* 0x080fe20000410000 */
[----:B------:R-:W-:Y:S01]  /*34f0*/  FFMA.FTZ R0, R151, R22, R0 ;  /* 0x0000001697007223 */ /* 0x000fe20000010000 */
        /* <DEDUP_REMOVED lines=9> */
[C---:B------:R-:W-:Y:S01]  /*3590*/  FFMA.FTZ R7, R150.reuse, R9, -R7 ;  /* 0x0000000996077223 */ /* 0x040fe20000010807 */
[-C--:B------:R-:W-:Y:S01]  /*35a0*/  FMUL.FTZ R23, R153, R6.reuse ;  /* 0x0000000699177220 */ /* 0x080fe20000410000 */
[C---:B------:R-:W-:Y:S01]  /*35b0*/  FFMA.FTZ R9, R155.reuse, R6, -R8 ;  /* 0x000000069b097223 */ /* 0x040fe20000010808 */
[----:B------:R-:W-:Y:S01]  /*35c0*/  FFMA.FTZ R0, R150, R11, R0 ;  /* 0x0000000b96007223 */ /* 0x000fe20000010000 */
[----:B------:R-:W-:Y:S01]  /*35d0*/  FMUL.FTZ R8, R152, R7 ;  /* 0x0000000798087220 */ /* 0x000fe20000410000 */
[----:B------:R-:W-:Y:S01]  /*35e0*/  FFMA.FTZ R23, R155, R10, R23 ;  /* 0x0000000a9b177223 */ /* 0x000fe20000010017 */
[----:B------:R-:W-:Y:S01]  /*35f0*/  FADD.FTZ R9, R154, R9 ;  /* 0x000000099a097221 */ /* 0x000fe20000010000 */
[-C--:B------:R-:W-:Y:S01]  /*3600*/  FMUL.FTZ R6, R152, R0.reuse ;  /* 0x0000000098067220 */ /* 0x080fe20000410000 */
[----:B------:R-:W-:Y:S01]  /*3610*/  FFMA.FTZ R8, R151, R0, R8 ;  /* 0x0000000097087223 */ /* 0x000fe20000010008 */
[----:B------:R-:W-:Y:S01]  /*3620*/  FADD.FTZ R23, RZ, R23 ;  /* 0x00000017ff177221 */ /* 0x000fe20000010000 */
[----:B------:R-:W-:Y:S01]  /*3630*/  FMUL.FTZ R11, R157, R9 ;  /* 0x000000099d0b7220 */ /* 0x000fe20000410000 */
[----:B------:R-:W-:Y:S01]  /*3640*/  FFMA.FTZ R6, R151, R7, -R6 ;  /* 0x0000000797067223 */ /* 0x000fe20000010806 */
[----:B------:R-:W-:Y:S01]  /*3650*/  FMUL.FTZ R0, R153, R8 ;  /* 0x0000000899007220 */ /* 0x000fe20000410000 */
[-C--:B------:R-:W-:Y:S01]  /*3660*/  FMUL.FTZ R10, R157, R23.reuse ;  /* 0x000000179d0a7220 */ /* 0x080fe20000410000 */
[----:B------:R-:W-:Y:S01]  /*3670*/  FFMA.FTZ R23, R158, R23, R11 ;  /* 0x000000179e177223 */ /* 0x000fe2000001000b */
[----:B------:R-:W-:Y:S01]  /*3680*/  FSEL R156, R108, RZ, !P6 ;  /* 0x000000ff6c9c7208 */ /* 0x000fe20007000000 */
[-C--:B------:R-:W-:Y:S01]  /*3690*/  FFMA.FTZ R0, R155, R6.reuse, -R0 ;  /* 0x000000069b007223 */ /* 0x080fe20000010800 */
[----:B------:R-:W-:Y:S01]  /*36a0*/  FMUL.FTZ R7, R153, R6 ;  /* 0x0000000699077220 */ /* 0x000fe20000410000 */
[----:B------:R-:W-:Y:S01]  /*36b0*/  FFMA.FTZ R11, R158, R9, -R10 ;  /* 0x000000099e0b7223 */ /* 0x000fe2000001080a */
[----:B------:R-:W-:Y:S01]  /*36c0*/  FADD.FTZ R22, RZ, R23 ;  /* 0x00000017ff167221 */ /* 0x000fe20000010000 */
[----:B------:R-:W-:Y:S01]  /*36d0*/  FMUL.FTZ R9, R157, R0 ;  /* 0x000000009d097220 */ /* 0x000fe20000410000 */
[----:B------:R-:W-:Y:S01]  /*36e0*/  FFMA.FTZ R7, R155, R8, R7 ;  /* 0x000000089b077223 */ /* 0x000fe20000010007 */
[----:B------:R-:W-:-:S02]  /*36f0*/  FADD.FTZ R159, R156, R11 ;  /* 0x0000000b9c9f7221 */ /* 0x000fc40000010000 */
[----:B------:R-:W0:Y:S01]  /*3700*/  SHFL.UP PT, R10, R22, 0x1, RZ ;  /* 0x04200000160a7989 */ /* 0x000e2200000e00ff */
[----:B------:R-:W-:-:S03]  /*3710*/  FFMA.FTZ R6, R158, R7, R9 ;  /* 0x000000079e067223 */ /* 0x000fc60000010009 */
[----:B------:R-:W1:Y:S01]  /*3720*/  SHFL.UP PT, R9, R159, 0x1, RZ ;  /* 0x042000009f097989 */ /* 0x000e6200000e00ff */
[----:B------:R-:W-:Y:S01]  /*3730*/  FMUL.FTZ R7, R157, R7 ;  /* 0x000000079d077220 */ /* 0x000fe20000410000 */
[----:B------:R-:W-:Y:S02]  /*3740*/  ISETP.GE.AND P6, PT, R73, 0x1, PT ;  /* 0x000000014900780c */ /* 0x000fe40003fc6270 */
[----:B------:R-:W2:Y:S01]  /*3750*/  SHFL.UP PT, R8, R6, 0x1, RZ ;  /* 0x0420000006087989 */ /* 0x000ea200000e00ff */
[----:B------:R-:W-:-:S05]  /*3760*/  FFMA.FTZ R23, R158, R0, -R7 ;  /* 0x000000009e177223 */ /* 0x000fca0000010807 */
[----:B------:R-:W3:Y:S01]  /*3770*/  SHFL.UP PT, R0, R23, 0x1, RZ ;  /* 0x0420000017007989 */ /* 0x000ee200000e00ff */
[-C--:B0-----:R-:W-:Y:S01]  /*3780*/  FMUL.FTZ R160, R6, R10.reuse ;  /* 0x0000000a06a07220 */ /* 0x081fe20000410000 */
[----:B------:R-:W-:-:S03]  /*3790*/  FMUL.FTZ R7, R23, R10 ;  /* 0x0000000a17077220 */ /* 0x000fc60000410000 */
[-C--:B-1----:R-:W-:Y:S01]  /*37a0*/  FFMA.FTZ R160, R23, R9.reuse, -R160 ;  /* 0x0000000917a07223 */ /* 0x082fe200000108a0 */
[----:B------:R-:W-:-:S04]  /*37b0*/  FFMA.FTZ R9, R6, R9, R7 ;  /* 0x0000000906097223 */ /* 0x000fc80000010007 */
[----:B------:R-:W-:Y:S01]  /*37c0*/  @P6 FADD.FTZ R22, R22, R9 ;  /* 0x0000000916166221 */ /* 0x000fe20000010000 */
[----:B------:R-:W-:-:S04]  /*37d0*/  @P6 FADD.FTZ R159, R159, R160 ;  /* 0x000000a09f9f6221 */ /* 0x000fc80000010000 */
[----:B------:R-:W0:Y:S01]  /*37e0*/  SHFL.UP PT, R9, R22, 0x2, RZ ;  /* 0x0440000016097989 */ /* 0x000e2200000e00ff */
[CC--:B--2---:R-:W-:Y:S01]  /*37f0*/  FMUL.FTZ R10, R6.reuse, R8.reuse ;  /* 0x00000008060a7220 */ /* 0x0c4fe20000410000 */
[C---:B------:R-:W-:Y:S02]  /*3800*/  FMUL.FTZ R7, R23.reuse, R8 ;  /* 0x0000000817077220 */ /* 0x040fe40000410000 */
[----:B------:R-:W1:Y:S02]  /*3810*/  SHFL.UP PT, R8, R159, 0x2, RZ ;  /* 0x044000009f087989 */ /* 0x000e6400000e00ff */
[-C--:B---3--:R-:W-:Y:S01]  /*3820*/  @P6 FFMA.FTZ R6, R6, R0.reuse, R7 ;  /* 0x0000000006066223 */ /* 0x088fe20000010007 */
[----:B------:R-:W-:-:S04]  /*3830*/  @P6 FFMA.FTZ R23, R23, R0, -R10 ;  /* 0x0000000017176223 */ /* 0x000fc8000001080a */
        /* <DEDUP_REMOVED lines=19> */
[----:B------:R-:W-:-:S04]  /*3970*/  FMUL.FTZ R9, R23, R9 ;  /* 0x0000000917097220 */ /* 0x000fc80000410000 */
[CC--:B-1----:R-:W-:Y:S01]  /*3980*/  FFMA.FTZ R9, R6.reuse, R8.reuse, R9 ;  /* 0x0000000806097223 */ /* 0x0c2fe20000010009 */
[----:B------:R-:W-:Y:S01]  /*3990*/  FFMA.FTZ R10, R23, R8, -R10 ;  /* 0x00000008170a7223 */ /* 0x000fe2000001080a */
[----:B--2---:R-:W-:-:S05]  /*39a0*/  FMUL.FTZ R8, R6, R7 ;  /* 0x0000000706087220 */ /* 0x004fca0000410000 */
[----:B------:R-:W-:Y:S01]  /*39b0*/  @P6 FADD.FTZ R22, R22, R9 ;  /* 0x0000000916166221 */ /* 0x000fe20000010000 */
[----:B------:R-:W-:Y:S01]  /*39c0*/  FMUL.FTZ R7, R23, R7 ;  /* 0x0000000717077220 */ /* 0x000fe20000410000 */
[----:B------:R-:W-:-:S03]  /*39d0*/  @P6 FADD.FTZ R159, R159, R10 ;  /* 0x0000000a9f9f6221 */ /* 0x000fc60000010000 */
        /* <DEDUP_REMOVED lines=9> */
[CC--:B-1----:R-:W-:Y:S01]  /*3a70*/  FFMA.FTZ R10, R23.reuse, R8.reuse, -R10 ;  /* 0x00000008170a7223 */ /* 0x0c2fe2000001080a */
[C---:B------:R-:W-:Y:S01]  /*3a80*/  FFMA.FTZ R9, R6.reuse, R8, R9 ;  /* 0x0000000806097223 */ /* 0x040fe20000010009 */
[-C--:B--2---:R-:W-:Y:S01]  /*3a90*/  FMUL.FTZ R8, R6, R7.reuse ;  /* 0x0000000706087220 */ /* 0x084fe20000410000 */
[----:B------:R-:W-:-:S05]  /*3aa0*/  FMUL.FTZ R7, R23, R7 ;  /* 0x0000000717077220 */ /* 0x000fca0000410000 */
[----:B------:R-:W-:Y:S01]  /*3ab0*/  @P6 FADD.FTZ R22, R22, R9 ;  /* 0x0000000916166221 */ /* 0x000fe20000010000 */
[-C--:B---3--:R-:W-:Y:S01]  /*3ac0*/  @P6 FFMA.FTZ R6, R6, R0.reuse, R7 ;  /* 0x0000000006066223 */ /* 0x088fe20000010007 */
[----:B------:R-:W-:Y:S01]  /*3ad0*/  @P6 FADD.FTZ R159, R159, R10 ;  /* 0x0000000a9f9f6221 */ /* 0x000fe20000010000 */
[----:B------:R-:W-:Y:S02]  /*3ae0*/  @P6 FFMA.FTZ R23, R23, R0, -R8 ;  /* 0x0000000017176223 */ /* 0x000fe40000010808 */
[----:B------:R-:W0:Y:S04]  /*3af0*/  SHFL.UP PT, R10, R22, 0x10, RZ ;  /* 0x06000000160a7989 */ /* 0x000e2800000e00ff */
[----:B------:R-:W1:Y:S04]  /*3b00*/  SHFL.UP PT, R0, R6, 0x10, RZ ;  /* 0x0600000006007989 */ /* 0x000e6800000e00ff */
[----:B------:R-:W2:Y:S04]  /*3b10*/  SHFL.UP PT, R8, R159, 0x10, RZ ;  /* 0x060000009f087989 */ /* 0x000ea800000e00ff */
[----:B------:R-:W3:Y:S01]  /*3b20*/  SHFL.UP PT, R9, R23, 0x10, RZ ;  /* 0x0600000017097989 */ /* 0x000ee200000e00ff */
[----:B------:R-:W-:-:S02]  /*3b30*/  ISETP.GE.AND P6, PT, R51, R97, PT ;  /* 0x000000613300720c */ /* 0x000fc40003fc6270 */
[----:B------:R-:W-:Y:S01]  /*3b40*/  PRMT R7, RZ, 0x7610, R7 ;  /* 0x00007610ff077816 */ /* 0x000fe20000000007 */
[-C--:B0-----:R-:W-:Y:S01]  /*3b50*/  FMUL.FTZ R160, R6, R10.reuse ;  /* 0x0000000a06a07220 */ /* 0x081fe20000410000 */
[----:B------:R-:W-:-:S09]  /*3b60*/  FMUL.FTZ R11, R23, R10 ;  /* 0x0000000a170b7220 */ /* 0x000fd20000410000 */
[----:B------:R-:W4:Y:S01]  /*3b70*/  @!P6 LDG.E.U16 R7, desc[UR20][R4.64+0x40] ;  /* 0x000040140407e981 */ /* 0x000f22000c1e1500 */
[CC--:B-1----:R-:W-:Y:S01]  /*3b80*/  FMUL.FTZ R10, R6.reuse, R0.reuse ;  /* 0x00000000060a7220 */ /* 0x0c2fe20000410000 */
[C---:B------:R-:W-:Y:S01]  /*3b90*/  FMUL.FTZ R0, R23.reuse, R0 ;  /* 0x0000000017007220 */ /* 0x040fe20000410000 */
[-C--:B--2---:R-:W-:Y:S01]  /*3ba0*/  FFMA.FTZ R160, R23, R8.reuse, -R160 ;  /* 0x0000000817a07223 */ /* 0x084fe200000108a0 */
[C---:B------:R-:W-:Y:S01]  /*3bb0*/  FFMA.FTZ R11, R6.reuse, R8, R11 ;  /* 0x00000008060b7223 */ /* 0x040fe2000001000b */
[----:B------:R-:W-:Y:S01]  /*3bc0*/  ISETP.GE.AND P6, PT, R73, 0x10, PT ;  /* 0x000000104900780c */ /* 0x000fe20003fc6270 */
[-C--:B---3--:R-:W-:Y:S01]  /*3bd0*/  FFMA.FTZ R8, R23, R9.reuse, -R10 ;  /* 0x0000000917087223 */ /* 0x088fe2000001080a */
[----:B------:R-:W-:-:S05]  /*3be0*/  FFMA.FTZ R9, R6, R9, R0 ;  /* 0x0000000906097223 */ /* 0x000fca0000010000 */
[----:B------:R-:W-:Y:S02]  /*3bf0*/  FSEL R189, R6, R9, !P6 ;  /* 0x0000000906bd7208 */ /* 0x000fe40007000000 */
[----:B------:R-:W-:Y:S01]  /*3c00*/  PRMT R6, RZ, 0x7610, R6 ;  /* 0x00007610ff067816 */ /* 0x000fe20000000006 */
[----:B------:R-:W-:-:S05]  /*3c10*/  FADD.FTZ R11, R22, R11 ;  /* 0x0000000b160b7221 */ /* 0x000fca0000010000 */
[----:B------:R-:W2:Y:S01]  /*3c20*/  @!P0 LDG.E.U16 R6, desc[UR20][R4.64] ;  /* 0x0000001404068981 */ /* 0x000ea2000c1e1500 */
[----:B------:R-:W-:Y:S02]  /*3c30*/  ISETP.NE.AND P0, PT, R169, RZ, PT ;  /* 0x000000ffa900720c */ /* 0x000fe40003f05270 */
[----:B------:R-:W-:Y:S02]  /*3c40*/  FSEL R191, R22, R11, !P6 ;  /* 0x0000000b16bf7208 */ /* 0x000fe40007000000 */
[----:B------:R-:W-:Y:S01]  /*3c50*/  PRMT R22, RZ, 0x7610, R22 ;  /* 0x00007610ff167816 */ /* 0x000fe20000000016 */
[----:B------:R-:W-:Y:S01]  /*3c60*/  FADD.FTZ R10, R159, R160 ;  /* 0x000000a09f0a7221 */ /* 0x000fe20000010000 */
[----:B------:R-:W-:-:S07]  /*3c70*/  FSEL R188, R23, R8, !P6 ;  /* 0x0000000817bc7208 */ /* 0x000fce0007000000 */
[----:B------:R-:W3:Y:S01]  /*3c80*/  @!P0 LDG.E.U16 R22, desc[UR20][R4.64+0x80] ;  /* 0x0000801404168981 */ /* 0x000ee2000c1e1500 */
[----:B------:R-:W-:Y:S02]  /*3c90*/  ISETP.NE.AND P0, PT, R173, RZ, PT ;  /* 0x000000ffad00720c */ /* 0x000fe40003f05270 */
[----:B------:R-:W-:Y:S02]  /*3ca0*/  PRMT R23, RZ, 0x7610, R23 ;  /* 0x00007610ff177816 */ /* 0x000fe40000000017 */
[----:B------:R-:W-:Y:S02]  /*3cb0*/  FSEL R190, R159, R10, !P6 ;  /* 0x0000000a9fbe7208 */ /* 0x000fe40007000000 */
[----:B------:R-:W-:Y:S02]  /*3cc0*/  PRMT R160, RZ, 0x7610, R160 ;  /* 0x00007610ffa07816 */ /* 0x000fe400000000a0 */
[----:B------:R-:W-:Y:S02]  /*3cd0*/  PRMT R159, RZ, 0x7610, R159 ;  /* 0x00007610ff9f7816 */ /* 0x000fe4000000009f */
[----:B------:R-:W-:-:S02]  /*3ce0*/  PRMT R162, RZ, 0x7610, R162 ;  /* 0x00007610ffa27816 */ /* 0x000fc400000000a2 */
[----:B------:R-:W-:Y:S01]  /*3cf0*/  PRMT R161, RZ, 0x7610, R161 ;  /* 0x00007610ffa17816 */ /* 0x000fe200000000a1 */
[----:B------:R-:W5:Y:S01]  /*3d00*/  @!P0 LDG.E.U16 R23, desc[UR20][R4.64+0xc0] ;  /* 0x0000c01404178981 */ /* 0x000f62000c1e1500 */
[----:B------:R-:W-:Y:S02]  /*3d10*/  PRMT R164, RZ, 0x7610, R164 ;  /* 0x00007610ffa47816 */ /* 0x000fe400000000a4 */
[----:B------:R-:W-:Y:S01]  /*3d20*/  ISETP.NE.AND P6, PT, R184, RZ, PT ;  /* 0x000000ffb800720c */ /* 0x000fe20003fc5270 */
[----:B------:R-:W5:Y:S01]  /*3d30*/  @!P1 LDG.E.U16 R160, desc[UR20][R4.64+0x100] ;  /* 0x0001001404a09981 */ /* 0x000f62000c1e1500 */
[----:B------:R-:W-:Y:S02]  /*3d40*/  ISETP.NE.AND P0, PT, R172, RZ, PT ;  /* 0x000000ffac00720c */ /* 0x000fe40003f05270 */
[----:B------:R-:W-:Y:S01]  /*3d50*/  ISETP.NE.AND P1, PT, R174, RZ, PT ;  /* 0x000000ffae00720c */ /* 0x000fe20003f25270 */
[----:B------:R-:W5:Y:S01]  /*3d60*/  @!P2 LDG.E.U16 R159, desc[UR20][R4.64+0x140] ;  /* 0x00014014049fa981 */ /* 0x000f62000c1e1500 */
[----:B------:R-:W-:-:S03]  /*3d70*/  ISETP.NE.AND P2, PT, R175, RZ, PT ;  /* 0x000000ffaf00720c */ /* 0x000fc60003f45270 */
[----:B------:R-:W5:Y:S01]  /*3d80*/  @!P3 LDG.E.U16 R162, desc[UR20][R4.64+0x180] ;  /* 0x0001801404a2b981 */ /* 0x000f62000c1e1500 */
[----:B------:R-:W-:-:S03]  /*3d90*/  ISETP.NE.AND P3, PT, R185, RZ, PT ;  /* 0x000000ffb900720c */ /* 0x000fc60003f65270 */
[----:B------:R-:W5:Y:S01]  /*3da0*/  @!P4 LDG.E.U16 R161, desc[UR20][R4.64+0x1c0] ;  /* 0x0001c01404a1c981 */ /* 0x000f62000c1e1500 */
[----:B------:R-:W-:-:S03]  /*3db0*/  ISETP.NE.AND P4, PT, R186, RZ, PT ;  /* 0x000000ffba00720c */ /* 0x000fc60003f85270 */
        /* <DEDUP_REMOVED lines=9> */
[----:B------:R-:W5:Y:S01]  /*3e50*/  @!P0 LDG.E.U16 R166, desc[UR20][R4.64+0x280] ;  /* 0x0002801404a68981 */ /* 0x000f62000c1e1500 */
[----:B------:R-:W-:-:S03]  /*3e60*/  PRMT R169, RZ, 0x7610, R169 ;  /* 0x00007610ffa97816 */ /* 0x000fc600000000a9 */
[----:B------:R-:W5:Y:S04]  /*3e70*/  @!P1 LDG.E.U16 R165, desc[UR20][R4.64+0x2c0] ;  /* 0x0002c01404a59981 */ /* 0x000f68000c1e1500 */
[----:B------:R-:W5:Y:S04]  /*3e80*/  @!P2 LDG.E.U16 R168, desc[UR20][R4.64+0x300] ;  /* 0x0003001404a8a981 */ /* 0x000f68000c1e1500 */
[----:B------:R-:W5:Y:S04]  /*3e90*/  @!P3 LDG.E.U16 R167, desc[UR20][R4.64+0x340] ;  /* 0x0003401404a7b981 */ /* 0x000f68000c1e1500 */
[----:B------:R-:W5:Y:S04]  /*3ea0*/  @!P4 LDG.E.U16 R170, desc[UR20][R4.64+0x380] ;  /* 0x0003801404aac981 */ /* 0x000f68000c1e1500 */
[----:B------:R0:W5:Y:S01]  /*3eb0*/  @!P5 LDG.E.U16 R169, desc[UR20][R4.64+0x3c0] ;  /* 0x0003c01404a9d981 */ /* 0x000162000c1e1500 */
[----:B------:R-:W1:Y:S01]  /*3ec0*/  S2R R173, SR_CgaCtaId ;  /* 0x0000000000ad7919 */ /* 0x000e620000008800 */
[----:B------:R-:W-:-:S02]  /*3ed0*/  ISETP.NE.AND P6, PT, R171, RZ, PT ;  /* 0x000000ffab00720c */ /* 0x000fc40003fc5270 */
[----:B------:R-:W-:Y:S02]  /*3ee0*/  LEA R0, R109, R74, 0x4 ;  /* 0x0000004a6d007211 */ /* 0x000fe400078e20ff */
[----:B0-----:R-:W-:Y:S02]  /*3ef0*/  MOV R4, 0x3f800000 ;  /* 0x3f80000000047802 */ /* 0x001fe40000000f00 */
[----:B------:R-:W-:Y:S01]  /*3f00*/  MOV R5, RZ ;  /* 0x000000ff00057202 */ /* 0x000fe20000000f00 */
[----:B--2---:R-:W-:Y:S04]  /*3f10*/  STS.U16 [R75], R6 ;  /* 0x000000064b007388 */ /* 0x004fe80000000400 */
[----:B----4-:R0:W-:Y:S04]  /*3f20*/  STS.U16 [R76+0x40], R7 ;  /* 0x000040074c007388 */ /* 0x0101e80000000400 */
[----:B---3--:R-:W-:Y:S04]  /*3f30*/  STS.U16 [R77+0x80], R22 ;  /* 0x000080164d007388 */ /* 0x008fe80000000400 */
        /* <DEDUP_REMOVED lines=14> */
[----:B------:R-:W2:Y:S01]  /*4020*/  LDG.E.64 R20, desc[UR20][R20.64] ;  /* 0x0000001414147981 */ /* 0x000ea2000c1e1b00 */
[----:B0-----:R-:W-:Y:S02]  /*4030*/  CS2R R6, SRZ ;  /* 0x0000000000067805 */ /* 0x001fe4000001ff00 */
[----:B------:R-:W-:Y:S01]  /*4040*/  MOV R172, 0x400 ;  /* 0x0000040000ac7802 */ /* 0x000fe20000000f00 */
[----:B------:R-:W-:Y:S04]  /*4050*/  LDS.U16 R160, [R118] ;  /* 0x0000000076a07984 */ /* 0x000fe80000000400 */
[----:B------:R-:W0:Y:S01]  /*4060*/  @P6 LDS.128 R4, [R0+0x460] ;  /* 0x0004600000046984 */ /* 0x000e220000000c00 */
[----:B------:R-:W-:Y:S02]  /*4070*/  ISETP.NE.AND P6, PT, R73, 0x1f, PT ;  /* 0x0000001f4900780c */ /* 0x000fe40003fc5270 */
[----:B-1----:R-:W-:Y:S01]  /*4080*/  LEA R74, R173, R172, 0x18 ;  /* 0x000000acad4a7211 */ /* 0x002fe200078ec0ff */
        /* <DEDUP_REMOVED lines=15> */
[----:B------:R-:W-:Y:S01]  /*4180*/  @!P6 STS.128 [R74+0x420], R8 ;  /* 0x000420084a00e388 */ /* 0x000fe20000000c00 */
[----:B------:R-:W-:Y:S01]  /*4190*/  BAR.SYNC.DEFER_BLOCKING 0x0 ;  /* 0x0000000000007b1d */ /* 0x000fe20000010000 */
[----:B------:R-:W-:-:S05]  /*41a0*/  ISETP.NE.AND P6, PT, R73, RZ, PT ;  /* 0x000000ff4900720c */ /* 0x000fca0003fc5270 */
[----:B------:R-:W1:Y:S04]  /*41b0*/  SHFL.UP PT, R192, R188, 0x1, RZ ;  /* 0x04200000bcc07989 */ /* 0x000e6800000e00ff */
[----:B------:R-:W3:Y:S04]  /*41c0*/  SHFL.UP PT, R187, R189, 0x1, RZ ;  /* 0x04200000bdbb7989 */ /* 0x000ee800000e00ff */
[----:B------:R-:W4:Y:S04]  /*41d0*/  SHFL.UP PT, R186, R190, 0x1, RZ ;  /* 0x04200000beba7989 */ /* 0x000f2800000e00ff */
[----:B------:R-:W5:Y:S04]  /*41e0*/  SHFL.UP PT, R185, R191, 0x1, RZ ;  /* 0x04200000bfb97989 */ /* 0x000f6800000e00ff */
[----:B0-----:R-:W-:Y:S04]  /*41f0*/  @!P6 STS.128 [R74+0x440], R4 ;  /* 0x000440044a00e388 */ /* 0x001fe80000000c00 */
[----:B------:R-:W-:Y:S01]  /*4200*/  LDS.128 R8, [R74+0x420] ;  /* 0x000420004a087984 */ /* 0x000fe20000000c00 */
[----:B-1----:R-:W-:-:S02]  /*4210*/  @!P6 MOV R192, R4 ;  /* 0x0000000400c0e202 */ /* 0x002fc40000000f00 */
[----:B---3--:R-:W-:Y:S02]  /*4220*/  @!P6 MOV R187, R5 ;  /* 0x0000000500bbe202 */ /* 0x008fe40000000f00 */
[----:B----4-:R-:W-:Y:S02]  /*4230*/  @!P6 MOV R186, R6 ;  /* 0x0000000600bae202 */ /* 0x010fe40000000f00 */
[----:B-----5:R-:W-:Y:S02]  /*4240*/  @!P6 MOV R185, R7 ;  /* 0x0000000700b9e202 */ /* 0x020fe40000000f00 */
[----:B------:R-:W-:Y:S01]  /*4250*/  ISETP.NE.AND P6, PT, R27, RZ, PT ;  /* 0x000000ff1b00720c */ /* 0x000fe20003fc5270 */
[----:B------:R-:W-:-:S12]  /*4260*/  BAR.SYNC.DEFER_BLOCKING 0x0 ;  /* 0x0000000000007b1d */ /* 0x000fd80000010000 */
[----:B------:R-:W0:Y:S01]  /*4270*/  @P6 LDS.64 R22, [R74+0x448] ;  /* 0x000448004a166984 */ /* 0x000e220000000a00 */
        /* <DEDUP_REMOVED lines=8> */
[-C--:B0-----:R-:W-:Y:S01]  /*4300*/  @P6 FMUL.FTZ R188, R22, R187.reuse ;  /* 0x000000bb16bc6220 */ /* 0x081fe20000410000 */
[----:B------:R-:W-:-:S03]  /*4310*/  @P6 FMUL.FTZ R189, R23, R187 ;  /* 0x000000bb17bd6220 */ /* 0x000fc60000410000 */
[-C--:B------:R-:W-:Y:S01]  /*4320*/  @P6 FFMA.FTZ R188, R23, R192.reuse, R188 ;  /* 0x000000c017bc6223 */ /* 0x080fe200000100bc */
[----:B------:R-:W-:-:S03]  /*4330*/  @P6 FFMA.FTZ R189, R22, R192, -R189 ;  /* 0x000000c016bd6223 */ /* 0x000fc600000108bd */
[----:B------:R-:W-:Y:S01]  /*4340*/  @P6 FADD.FTZ R185, R185, R188 ;  /* 0x000000bcb9b96221 */ /* 0x000fe20000010000 */
[----:B------:R-:W-:Y:S01]  /*4350*/  @P6 FADD.FTZ R186, R186, R189 ;  /* 0x000000bdbaba6221 */ /* 0x000fe20000010000 */
        /* <DEDUP_REMOVED lines=8> */
[----:B------:R-:W-:Y:S01]  /*43e0*/  ISETP.NE.AND P6, PT, R27, RZ, PT ;  /* 0x000000ff1b00720c */ /* 0x000fe20003fc5270 */
[----:B------:R-:W-:Y:S01]  /*43f0*/  BSSY.RECONVERGENT B0, `(.L_x_1981) ;  /* 0x0000056000007945 */ /* 0x000fe20003800200 */
[CC--:B--2---:R-:W-:Y:S01]  /*4400*/  FMUL.FTZ R23, R162.reuse, R21.reuse ;  /* 0x00000015a2177220 */ /* 0x0c4fe20000410000 */
[-C--:B------:R-:W-:Y:S01]  /*4410*/  FMUL.FTZ R162, R162, R20.reuse ;  /* 0x00000014a2a27220 */ /* 0x080fe20000410000 */
[C---:B------:R-:W-:Y:S01]  /*4420*/  FMUL.FTZ R188, R164.reuse, R20 ;  /* 0x00000014a4bc7220 */ /* 0x040fe20000410000 */
[----:B------:R-:W-:-:S02]  /*4430*/  FMUL.FTZ R22, R164, R21 ;  /* 0x00000015a4167220 */ /* 0x000fc40000410000 */
[-C--:B------:R-:W-:Y:S01]  /*4440*/  FFMA.FTZ R164, R160, R21.reuse, R162 ;  /* 0x00000015a0a47223 */ /* 0x080fe200000100a2 */
[C---:B------:R-:W-:Y:S01]  /*4450*/  FFMA.FTZ R162, R163.reuse, R21, R188 ;  /* 0x00000015a3a27223 */ /* 0x040fe200000100bc */
[C---:B------:R-:W-:Y:S01]  /*4460*/  FMUL.FTZ R188, R138.reuse, R185 ;  /* 0x000000b98abc7220 */ /* 0x040fe20000410000 */
[----:B------:R-:W-:Y:S01]  /*4470*/  FMUL.FTZ R138, R138, R186 ;  /* 0x000000ba8a8a7220 */ /* 0x000fe20000410000 */
[----:B------:R-:W-:Y:S01]  /*4480*/  FFMA.FTZ R22, R163, R20, -R22 ;  /* 0x00000014a3167223 */ /* 0x000fe20000010816 */
[----:B------:R-:W-:Y:S01]  /*4490*/  FMUL.FTZ R163, R167, R21 ;  /* 0x00000015a7a37220 */ /* 0x000fe20000410000 */
[C---:B------:R-:W-:Y:S01]  /*44a0*/  FFMA.FTZ R188, R137.reuse, R186, -R188 ;  /* 0x000000ba89bc7223 */ /* 0x040fe200000108bc */
[----:B------:R-:W-:Y:S01]  /*44b0*/  FFMA.FTZ R185, R137, R185, R138 ;  /* 0x000000b989b97223 */ /* 0x000fe2000001008a */
[-C--:B------:R-:W-:Y:S01]  /*44c0*/  FMUL.FTZ R190, R167, R20.reuse ;  /* 0x00000014a7be7220 */ /* 0x080fe20000410000 */
[-C--:B------:R-:W-:Y:S02]  /*44d0*/  FFMA.FTZ R23, R160, R20.reuse, -R23 ;  /* 0x00000014a0177223 */ /* 0x080fe40000010817 */
[----:B------:R-:W-:Y:S01]  /*44e0*/  FADD.FTZ R186, RZ, R185 ;  /* 0x000000b9ffba7221 */ /* 0x000fe20000010000 */
[----:B------:R-:W-:Y:S01]  /*44f0*/  FADD.FTZ R185, R135, R188 ;  /* 0x000000bc87b97221 */ /* 0x000fe20000010000 */
[CC--:B------:R-:W-:Y:S01]  /*4500*/  FFMA.FTZ R160, R166.reuse, R20.reuse, -R163 ;  /* 0x00000014a6a07223 */ /* 0x0c0fe200000108a3 */
[-C--:B------:R-:W-:Y:S01]  /*4510*/  FFMA.FTZ R163, R166, R21.reuse, R190 ;  /* 0x00000015a6a37223 */ /* 0x080fe200000100be */
[C---:B------:R-:W-:Y:S01]  /*4520*/  FMUL.FTZ R167, R169.reuse, R21 ;  /* 0x00000015a9a77220 */ /* 0x040fe20000410000 */
[----:B------:R-:W-:Y:S01]  /*4530*/  FMUL.FTZ R166, R169, R20 ;  /* 0x00000014a9a67220 */ /* 0x000fe20000410000 */
[----:B------:R-:W-:-:S02]  /*4540*/  FMUL.FTZ R169, R142, R185 ;  /* 0x000000b98ea97220 */ /* 0x000fc40000410000 */
[----:B------:R-:W-:Y:S01]  /*4550*/  FFMA.FTZ R137, R168, R20, -R167 ;  /* 0x00000014a8897223 */ /* 0x000fe200000108a7 */
[-C--:B------:R-:W-:Y:S01]  /*4560*/  FMUL.FTZ R167, R142, R186.reuse ;  /* 0x000000ba8ea77220 */ /* 0x080fe20000410000 */
[----:B------:R-:W-:Y:S01]  /*4570*/  FFMA.FTZ R169, R140, R186, R169 ;  /* 0x000000ba8ca97223 */ /* 0x000fe200000100a9 */
[C---:B------:R-:W-:Y:S01]  /*4580*/  FMUL.FTZ R135, R172.reuse, R21 ;  /* 0x00000015ac877220 */ /* 0x040fe20000410000 */
[----:B------:R-:W-:Y:S01]  /*4590*/  FMUL.FTZ R172, R172, R20 ;  /* 0x00000014acac7220 */ /* 0x000fe20000410000 */
[----:B------:R-:W-:Y:S01]  /*45a0*/  FFMA.FTZ R167, R140, R185, -R167 ;  /* 0x000000b98ca77223 */ /* 0x000fe200000108a7 */
[----:B------:R-:W-:Y:S02]  /*45b0*/  FADD.FTZ R169, RZ, R169 ;  /* 0x000000a9ffa97221 */ /* 0x000fe40000010000 */
[----:B------:R-:W-:Y:S01]  /*45c0*/  FFMA.FTZ R142, R170, R21, R172 ;  /* 0x00000015aa8e7223 */ /* 0x000fe200000100ac */
[----:B------:R-:W-:Y:S01]  /*45d0*/  FADD.FTZ R172, R136, R167 ;  /* 0x000000a788ac7221 */ /* 0x000fe20000010000 */
[----:B------:R-:W-:Y:S01]  /*45e0*/  FMUL.FTZ R140, R143, R169 ;  /* 0x000000a98f8c7220 */ /* 0x000fe20000410000 */
[----:B------:R-:W-:-:S02]  /*45f0*/  FFMA.FTZ R138, R168, R21, R166 ;  /* 0x00000015a88a7223 */ /* 0x000fc400000100a6 */
[-C--:B------:R-:W-:Y:S01]  /*4600*/  FMUL.FTZ R166, R143, R172.reuse ;  /* 0x000000ac8fa67220 */ /* 0x080fe20000410000 */
[----:B------:R-:W-:-:S03]  /*4610*/  FFMA.FTZ R140, R141, R172, -R140 ;  /* 0x000000ac8d8c7223 */ /* 0x000fc6000001088c */
[----:B------:R-:W-:Y:S01]  /*4620*/  FFMA.FTZ R166, R141, R169, R166 ;  /* 0x000000a98da67223 */ /* 0x000fe200000100a6 */
[----:B------:R-:W-:-:S03]  /*4630*/  FADD.FTZ R188, R139, R140 ;  /* 0x0000008c8bbc7221 */ /* 0x000fc60000010000 */
[----:B------:R-:W-:Y:S01]  /*4640*/  FADD.FTZ R190, RZ, R166 ;  /* 0x000000a6ffbe7221 */ /* 0x000fe20000010000 */
[----:B------:R-:W-:-:S03]  /*4650*/  FMUL.FTZ R139, R145, R188 ;  /* 0x000000bc918b7220 */ /* 0x000fc60000410000 */
[-C--:B------:R-:W-:Y:S01]  /*4660*/  FMUL.FTZ R145, R145, R190.reuse ;  /* 0x000000be91917220 */ /* 0x080fe20000410000 */
[----:B------:R-:W-:Y:S01]  /*4670*/  FFMA.FTZ R139, R146, R190, R139 ;  /* 0x000000be928b7223 */ /* 0x000fe2000001008b */
[-C--:B------:R-:W-:Y:S01]  /*4680*/  FFMA.FTZ R135, R170, R20.reuse, -R135 ;  /* 0x00000014aa877223 */ /* 0x080fe20000010887 */
[CC--:B------:R-:W-:Y:S01]  /*4690*/  FMUL.FTZ R136, R174.reuse, R21.reuse ;  /* 0x00000015ae887220 */ /* 0x0c0fe20000410000 */
[-C--:B------:R-:W-:Y:S01]  /*46a0*/  FMUL.FTZ R174, R174, R20.reuse ;  /* 0x00000014aeae7220 */ /* 0x080fe20000410000 */
[-C--:B------:R-:W-:Y:S01]  /*46b0*/  FMUL.FTZ R170, R175, R20.reuse ;  /* 0x00000014afaa7220 */ /* 0x080fe20000410000 */
[----:B------:R-:W-:Y:S01]  /*46c0*/  FMUL.FTZ R166, R161, R20 ;  /* 0x00000014a1a67220 */ /* 0x000fe20000410000 */
[----:B------:R-:W-:Y:S01]  /*46d0*/  FFMA.FTZ R145, R146, R188, -R145 ;  /* 0x000000bc92917223 */ /* 0x000fe20000010891 */
[----:B------:R-:W-:Y:S01]  /*46e0*/  FADD.FTZ R146, RZ, R139 ;  /* 0x0000008bff927221 */ /* 0x000fe20000010000 */
[-C--:B------:R-:W-:Y:S01]  /*46f0*/  FFMA.FTZ R174, R173, R21.reuse, R174 ;  /* 0x00000015adae7223 */ /* 0x080fe200000100ae */
[-C--:B------:R-:W-:Y:S01]  /*4700*/  FMUL.FTZ R168, R175, R21.reuse ;  /* 0x00000015afa87220 */ /* 0x080fe20000410000 */
[-C--:B------:R-:W-:Y:S01]  /*4710*/  FFMA.FTZ R170, R165, R21.reuse, R170 ;  /* 0x00000015a5aa7223 */ /* 0x080fe200000100aa */
[-C--:B------:R-:W-:Y:S01]  /*4720*/  FMUL.FTZ R140, R161, R21.reuse ;  /* 0x00000015a18c7220 */ /* 0x080fe20000410000 */
[----:B------:R-:W-:Y:S01]  /*4730*/  FFMA.FTZ R166, R159, R21, R166 ;  /* 0x000000159fa67223 */ /* 0x000fe200000100a6 */
[----:B------:R-:W-:Y:S01]  /*4740*/  FADD.FTZ R145, R144, R145 ;  /* 0x0000009190917221 */ /* 0x000fe20000010000 */
[----:B------:R-:W-:Y:S01]  /*4750*/  FMUL.FTZ R21, R149, R146 ;  /* 0x0000009295157220 */ /* 0x000fe20000410000 */
[----:B------:R-:W-:Y:S01]  /*4760*/  FMUL.FTZ R139, R9, R7 ;  /* 0x00000007098b7220 */ /* 0x000fe20000410000 */
[-C--:B------:R-:W-:Y:S01]  /*4770*/  FFMA.FTZ R141, R159, R20.reuse, -R140 ;  /* 0x000000149f8d7223 */ /* 0x080fe2000001088c */
[-C--:B------:R-:W-:Y:S01]  /*4780*/  FMUL.FTZ R149, R149, R145.reuse ;  /* 0x0000009195957220 */ /* 0x080fe20000410000 */
[----:B------:R-:W-:Y:S01]  /*4790*/  FFMA.FTZ R140, R150, R145, -R21 ;  /* 0x00000091968c7223 */ /* 0x000fe20000010815 */
[-C--:B------:R-:W-:Y:S01]  /*47a0*/  FFMA.FTZ R136, R173, R20.reuse, -R136 ;  /* 0x00000014ad887223 */ /* 0x080fe20000010888 */
[----:B------:R-:W-:Y:S01]  /*47b0*/  FFMA.FTZ R168, R165, R20, -R168 ;  /* 0x00000014a5a87223 */ /* 0x000fe200000108a8 */
[-C--:B------:R-:W-:Y:S01]  /*47c0*/  FFMA.FTZ R139, R8, R6.reuse, -R139 ;  /* 0x00000006088b7223 */ /* 0x080fe2000001088b */
[C---:B------:R-:W-:Y:S01]  /*47d0*/  FMUL.FTZ R20, R9.reuse, R6 ;  /* 0x0000000609147220 */ /* 0x040fe20000410000 */
[CC--:B------:R-:W-:Y:S01]  /*47e0*/  FMUL.FTZ R21, R9.reuse, R5.reuse ;  /* 0x0000000509157220 */ /* 0x0c0fe20000410000 */
[----:B------:R-:W-:Y:S01]  /*47f0*/  FMUL.FTZ R6, R9, R4 ;  /* 0x0000000409067220 */ /* 0x000fe20000410000 */
[----:B------:R-:W-:Y:S01]  /*4800*/  FFMA.FTZ R149, R150, R146, R149 ;  /* 0x0000009296957223 */ /* 0x000fe20000010095 */
[----:B------:R-:W-:Y:S01]  /*4810*/  FADD.FTZ R147, R147, R140 ;  /* 0x0000008c93937221 */ /* 0x000fe20000010000 */
[C---:B------:R-:W-:Y:S01]  /*4820*/  FFMA.FTZ R4, R8.reuse, R4, -R21 ;  /* 0x0000000408047223 */ /* 0x040fe20000010815 */
[C---:B------:R-:W-:Y:S01]  /*4830*/  FFMA.FTZ R5, R8.reuse, R5, R6 ;  /* 0x0000000508057223 */ /* 0x040fe20000010006 */
[----:B------:R-:W-:Y:S01]  /*4840*/  FFMA.FTZ R20, R8, R7, R20 ;  /* 0x0000000708147223 */ /* 0x000fe20000010014 */
[----:B------:R-:W-:Y:S01]  /*4850*/  FADD.FTZ R149, RZ, R149 ;  /* 0x00000095ff957221 */ /* 0x000fe20000010000 */
[----:B------:R-:W-:Y:S01]  /*4860*/  FMUL.FTZ R8, R152, R147 ;  /* 0x0000009398087220 */ /* 0x000fe20000410000 */
[----:B------:R-:W-:Y:S01]  /*4870*/  FADD.FTZ R6, R10, R139 ;  /* 0x0000008b0a067221 */ /* 0x000fe20000010000 */
[----:B------:R-:W-:Y:S01]  /*4880*/  FADD.FTZ R7, R11, R20 ;  /* 0x000000140b077221 */ /* 0x000fe20000010000 */
[----:B------:R-:W-:Y:S01]  /*4890*/  FMUL.FTZ R164, R186, R164 ;  /* 0x000000a4baa47220 */ /* 0x000fe20000410000 */
[-C--:B------:R-:W-:Y:S01]  /*48a0*/  FMUL.FTZ R152, R152, R149.reuse ;  /* 0x0000009598987220 */ /* 0x080fe20000410000 */
[----:B------:R-:W-:Y:S01]  /*48b0*/  FFMA.FTZ R10, R151, R149, R8 ;  /* 0x00000095970a7223 */ /* 0x000fe20000010008 */
        /* <DEDUP_REMOVED lines=9> */
.L_x_1982:
[----:B------:R-:W-:Y:S05]  /*4950*/  BSYNC.RECONVERGENT B0 ;  /* 0x0000000000007941 */ /* 0x000fea0003800200 */
.L_x_1981:
[----:B------:R-:W-:Y:S01]  /*4960*/  FFMA.FTZ R151, R151, R147, -R152 ;  /* 0x0000009397977223 */ /* 0x000fe20000010898 */
[----:B------:R-:W-:Y:S01]  /*4970*/  FADD.FTZ R11, RZ, R10 ;  /* 0x0000000aff0b7221 */ /* 0x000fe20000010000 */
[----:B0-----:R-:W-:Y:S01]  /*4980*/  FMUL.FTZ R5, R169, R162 ;  /* 0x000000a2a9057220 */ /* 0x001fe20000410000 */
[----:B------:R-:W-:Y:S01]  /*4990*/  IADD3 R109, PT, PT, R109, 0x1, RZ ;  /* 0x000000016d6d7810 */ /* 0x000fe20007ffe0ff */
[----:B------:R-:W-:Y:S01]  /*49a0*/  FADD.FTZ R148, R148, R151 ;  /* 0x0000009794947221 */ /* 0x000fe20000010000 */
[----:B------:R-:W-:Y:S01]  /*49b0*/  FMUL.FTZ R0, R153, R11 ;  /* 0x0000000b99007220 */ /* 0x000fe20000410000 */
[----:B------:R-:W-:Y:S01]  /*49c0*/  FFMA.FTZ R7, R172, R22, -R5 ;  /* 0x00000016ac077223 */ /* 0x000fe20000010805 */
[----:B------:R-:W-:Y:S01]  /*49d0*/  ISETP.GE.AND P6, PT, R109, UR5, PT ;  /* 0x000000056d007c0c */ /* 0x000fe2000bfc6270 */
[-C--:B------:R-:W-:Y:S01]  /*49e0*/  FMUL.FTZ R4, R153, R148.reuse ;  /* 0x0000009499047220 */ /* 0x080fe20000410000 */
[----:B------:R-:W-:Y:S01]  /*49f0*/  FFMA.FTZ R5, R155, R148, -R0 ;  /* 0x000000949b057223 */ /* 0x000fe20000010800 */
[----:B------:R-:W-:Y:S01]  /*4a00*/  FFMA.FTZ R100, R7, 2, R100 ;  /* 0x4000000007647823 */ /* 0x000fe20000010064 */
[----:B------:R-:W-:Y:S01]  /*4a10*/  FMUL.FTZ R163, R190, R163 ;  /* 0x000000a3bea37220 */ /* 0x000fe20000410000 */
[----:B------:R-:W-:Y:S01]  /*4a20*/  FFMA.FTZ R4, R155, R11, R4 ;  /* 0x0000000b9b047223 */ /* 0x000fe20000010004 */
[----:B------:R-:W-:Y:S01]  /*4a30*/  FADD.FTZ R154, R154, R5 ;  /* 0x000000059a9a7221 */ /* 0x000fe20000010000 */
[----:B------:R-:W-:Y:S01]  /*4a40*/  FMUL.FTZ R138, R146, R138 ;  /* 0x0000008a928a7220 */ /* 0x000fe20000410000 */
[----:B------:R-:W-:Y:S01]  /*4a50*/  FMUL.FTZ R142, R149, R142 ;  /* 0x0000008e958e7220 */ /* 0x000fe20000410000 */
[----:B------:R-:W-:Y:S01]  /*4a60*/  FADD.FTZ R4, RZ, R4 ;  /* 0x00000004ff047221 */ /* 0x000fe20000010000 */
[----:B------:R-:W-:Y:S01]  /*4a70*/  FMUL.FTZ R5, R157, R154 ;  /* 0x0000009a9d057220 */ /* 0x000fe20000410000 */
[----:B------:R-:W-:Y:S01]  /*4a80*/  FFMA.FTZ R164, R185, R23, -R164 ;  /* 0x00000017b9a47223 */ /* 0x000fe200000108a4 */
[----:B------:R-:W-:Y:S01]  /*4a90*/  FFMA.FTZ R160, R188, R160, -R163 ;  /* 0x000000a0bca07223 */ /* 0x000fe200000108a3 */
[-C--:B------:R-:W-:Y:S01]  /*4aa0*/  FMUL.FTZ R157, R157, R4.reuse ;  /* 0x000000049d9d7220 */ /* 0x080fe20000410000 */
[----:B------:R-:W-:Y:S01]  /*4ab0*/  FFMA.FTZ R5, R158, R4, R5 ;  /* 0x000000049e057223 */ /* 0x000fe20000010005 */
[----:B------:R-:W-:Y:S01]  /*4ac0*/  FMUL.FTZ R7, R4, R170 ;  /* 0x000000aa04077220 */ /* 0x000fe20000410000 */
[----:B------:R-:W-:Y:S01]  /*4ad0*/  FFMA.FTZ R137, R145, R137, -R138 ;  /* 0x0000008991897223 */ /* 0x000fe2000001088a */
[----:B------:R-:W-:Y:S01]  /*4ae0*/  FFMA.FTZ R157, R158, R154, -R157 ;  /* 0x0000009a9e9d7223 */ /* 0x000fe2000001089d */
[----:B------:R-:W-:Y:S01]  /*4af0*/  FADD.FTZ R9, RZ, R5 ;  /* 0x00000005ff097221 */ /* 0x000fe20000010000 */
[----:B------:R-:W-:Y:S01]  /*4b00*/  FMUL.FTZ R5, R11, R174 ;  /* 0x000000ae0b057220 */ /* 0x000fe20000410000 */
[----:B------:R-:W-:Y:S01]  /*4b10*/  FFMA.FTZ R142, R147, R135, -R142 ;  /* 0x00000087938e7223 */ /* 0x000fe2000001088e */
[----:B------:R-:W-:Y:S01]  /*4b20*/  FADD.FTZ R157, R156, R157 ;  /* 0x0000009d9c9d7221 */ /* 0x000fe20000010000 */
        /* <DEDUP_REMOVED lines=11> */
[----:B------:R-:W-:Y:S06]  /*4be0*/  @!P6 BRA `(.L_x_1983) ;  /* 0xffffffdc00a8e947 */ /* 0x000fec000383ffff */
.L_x_1980:
[----:B------:R-:W-:Y:S01]  /*4bf0*/  BAR.SYNC.DEFER_BLOCKING 0x0 ;  /* 0x0000000000007b1d */ /* 0x000fe20000010000 */
[----:B------:R-:W-:Y:S02]  /*4c00*/  ISETP.NE.AND P0, PT, R27, RZ, PT ;  /* 0x000000ff1b00720c */ /* 0x000fe40003f05270 */
[----:B------:R-:W-:Y:S02]  /*4c10*/  F2FP.F16.F32.PACK_AB R85, R100, R85 ;  /* 0x000000556455723e */ /* 0x000fe400000000ff */
[----:B------:R-:W-:-:S03]  /*4c20*/  F2FP.F16.F32.PACK_AB R87, R102, R87 ;  /* 0x000000576657723e */ /* 0x000fc600000000ff */
[----:B------:R-:W0:Y:S01]  /*4c30*/  LDC.64 R16, c[0x0][0x420] ;  /* 0x00010800ff107b82 */ /* 0x000e220000000a00 */
[----:B------:R-:W-:Y:S01]  /*4c40*/  F2FP.F16.F32.PACK_AB R89, R104, R89 ;  /* 0x000000596859723e */ /* 0x000fe200000000ff */
[----:B------:R-:W1:Y:S01]  /*4c50*/  LDCU.64 UR6, c[0x0][0x478] ;  /* 0x00008f00ff0677ac */ /* 0x000e620008000a00 */
[----:B------:R-:W-:Y:S02]  /*4c60*/  F2FP.F16.F32.PACK_AB R91, R106, R91 ;  /* 0x0000005b6a5b723e */ /* 0x000fe400000000ff */
[----:B------:R-:W-:Y:S01]  /*4c70*/  PRMT R0, R85, 0x7632, R0 ;  /* 0x0000763255007816 */ /* 0x000fe20000000000 */
[----:B------:R-:W2:Y:S01]  /*4c80*/  LDCU UR5, c[0x0][0x394] ;  /* 0x00007280ff0577ac */ /* 0x000ea20008000800 */
[----:B------:R-:W-:Y:S01]  /*4c90*/  PRMT R4, R87, 0x7632, R4 ;  /* 0x0000763257047816 */ /* 0x000fe20000000004 */
[----:B------:R-:W3:Y:S01]  /*4ca0*/  LDC.64 R18, c[0x0][0x428] ;  /* 0x00010a00ff127b82 */ /* 0x000ee20000000a00 */
[----:B------:R-:W-:Y:S02]  /*4cb0*/  PRMT R5, R89, 0x7632, R5 ;  /* 0x0000763259057816 */ /* 0x000fe40000000005 */
[----:B------:R-:W-:-:S02]  /*4cc0*/  PRMT R6, R91, 0x7632, R6 ;  /* 0x000076325b067816 */ /* 0x000fc40000000006 */
[----:B------:R-:W-:Y:S02]  /*4cd0*/  MOV R73, RZ ;  /* 0x000000ff00497202 */ /* 0x000fe40000000f00 */
[----:B------:R-:W-:Y:S01]  /*4ce0*/  IADD3 R30, PT, PT, R30, 0x1, RZ ;  /* 0x000000011e1e7810 */ /* 0x000fe20007ffe0ff */
[----:B------:R-:W-:Y:S04]  /*4cf0*/  STS.U16 [R83], R85 ;  /* 0x0000005553007388 */ /* 0x000fe80000000400 */
[----:B------:R-:W-:Y:S04]  /*4d00*/  STS.U16 [R83+0x2], R0 ;  /* 0x0000020053007388 */ /* 0x000fe80000000400 */
[----:B------:R-:W-:Y:S04]  /*4d10*/  STS.U16 [R83+0x4], R87 ;  /* 0x0000045753007388 */ /* 0x000fe80000000400 */
[----:B------:R-:W-:Y:S04]  /*4d20*/  STS.U16 [R83+0x6], R4 ;  /* 0x0000060453007388 */ /* 0x000fe80000000400 */
[----:B------:R-:W-:Y:S04]  /*4d30*/  STS.U16 [R83+0x8], R89 ;  /* 0x0000085953007388 */ /* 0x000fe80000000400 */
[----:B------:R0:W-:Y:S04]  /*4d40*/  STS.U16 [R83+0xa], R5 ;  /* 0x00000a0553007388 */ /* 0x0001e80000000400 */
[----:B------:R-:W-:Y:S04]  /*4d50*/  STS.U16 [R83+0xc], R91 ;  /* 0x00000c5b53007388 */ /* 0x000fe80000000400 */
[----:B------:R4:W-:Y:S01]  /*4d60*/  STS.U16 [R83+0xe], R6 ;  /* 0x00000e0653007388 */ /* 0x0009e20000000400 */
[----:B------:R-:W-:-:S03]  /*4d70*/  NOP ;  /* 0x0000000000007918 */ /* 0x000fc60000000000 */
[----:B------:R-:W-:Y:S01]  /*4d80*/  LDS.U16 R75, [R75] ;  /* 0x000000004b4b7984 */ /* 0x000fe20000000400 */
[----:B0-----:R-:W-:-:S03]  /*4d90*/  IMAD.WIDE.U32 R4, R16, UR18, R72 ;  /* 0x0000001210047c25 */ /* 0x001fc6000f8e0048 */
[----:B------:R-:W-:Y:S01]  /*4da0*/  LDS.U16 R7, [R76+0x40] ;  /* 0x000040004c077984 */ /* 0x000fe20000000400 */
[----:B------:R-:W-:-:S03]  /*4db0*/  IMAD R5, R17, UR18, R5 ;  /* 0x0000001211057c24 */ /* 0x000fc6000f8e0205 */
[----:B------:R-:W-:Y:S01]  /*4dc0*/  LDS.U16 R77, [R77+0x80] ;  /* 0x000080004d4d7984 */ /* 0x000fe20000000400 */
[----:B---3--:R-:W-:-:S03]  /*4dd0*/  IMAD.WIDE.U32 R4, R25, R18, R4 ;  /* 0x0000001219047225 */ /* 0x008fc600078e0004 */
[----:B------:R-:W-:Y:S01]  /*4de0*/  LDS.U16 R9, [R78+0xc0] ;  /* 0x0000c0004e097984 */ /* 0x000fe20000000400 */
[----:B----4-:R-:W-:-:S03]  /*4df0*/  IMAD R6, R25, R19, R5 ;  /* 0x0000001319067224 */ /* 0x010fc600078e0205 */
[----:B------:R-:W-:Y:S04]  /*4e00*/  LDS.U16 R79, [R79+0x100] ;  /* 0x000100004f4f7984 */ /* 0x000fe80000000400 */
[----:B------:R-:W-:Y:S04]  /*4e10*/  LDS.U16 R11, [R80+0x140] ;  /* 0x00014000500b7984 */ /* 0x000fe80000000400 */
[----:B------:R-:W-:Y:S04]  /*4e20*/  LDS.U16 R81, [R81+0x180] ;  /* 0x0001800051517984 */ /* 0x000fe80000000400 */
[----:B------:R-:W-:Y:S04]  /*4e30*/  LDS.U16 R15, [R82+0x1c0] ;  /* 0x0001c000520f7984 */ /* 0x000fe80000000400 */
[----:B------:R-:W-:Y:S01]  /*4e40*/  @!P0 STS [R74+0x210], R71 ;  /* 0x000210474a008388 */ /* 0x000fe20000000800 */
[----:B------:R-:W-:Y:S01]  /*4e50*/  BAR.SYNC.DEFER_BLOCKING 0x0 ;  /* 0x0000000000007b1d */ /* 0x000fe20000010000 */
[----:B------:R-:W-:-:S04]  /*4e60*/  IADD3 R5, P0, PT, R42, R4, RZ ;  /* 0x000000042a057210 */ /* 0x000fc80007f1e0ff */
[----:B------:R-:W-:Y:S02]  /*4e70*/  IADD3.X R6, PT, PT, RZ, R6, RZ, P0, !PT ;  /* 0x00000006ff067210 */ /* 0x000fe400007fe4ff */
[----:B-1----:R-:W-:-:S04]  /*4e80*/  LEA R4, P0, R5, UR6, 0x1 ;  /* 0x0000000605047c11 */ /* 0x002fc8000f8008ff */
[----:B------:R-:W-:Y:S01]  /*4e90*/  LEA.HI.X R5, R5, UR7, R6, 0x1, P0 ;  /* 0x0000000705057c11 */ /* 0x000fe200080f0c06 */
[----:B------:R-:W0:Y:S02]  /*4ea0*/  LDS R0, [R74+0x210] ;  /* 0x000210004a007984 */ /* 0x000e240000000800 */
[-C--:B0-----:R-:W-:Y:S02]  /*4eb0*/  ISETP.GE.AND P4, PT, R50, R0.reuse, PT ;  /* 0x000000003200720c */ /* 0x081fe40003f86270 */
[-C--:B------:R-:W-:Y:S02]  /*4ec0*/  ISETP.GE.AND P5, PT, R52, R0.reuse, PT ;  /* 0x000000003400720c */ /* 0x080fe40003fa6270 */
[-C--:B------:R-:W-:Y:S02]  /*4ed0*/  ISETP.GE.AND P6, PT, R53, R0.reuse, PT ;  /* 0x000000003500720c */ /* 0x080fe40003fc6270 */
[-C--:B------:R-:W-:Y:S02]  /*4ee0*/  ISETP.GE.AND P2, PT, R42, R0.reuse, PT ;  /* 0x000000002a00720c */ /* 0x080fe40003f46270 */
[----:B------:R-:W-:-:S02]  /*4ef0*/  ISETP.GE.AND P0, PT, R47, R0, PT ;  /* 0x000000002f00720c */ /* 0x000fc40003f06270 */
[-C--:B------:R-:W-:Y:S02]  /*4f00*/  ISETP.GE.AND P1, PT, R45, R0.reuse, PT ;  /* 0x000000002d00720c */ /* 0x080fe40003f26270 */
[-C--:B------:R-:W-:Y:S01]  /*4f10*/  ISETP.GE.AND P3, PT, R49, R0.reuse, PT ;  /* 0x000000003100720c */ /* 0x080fe20003f66270 */
[----:B------:R0:W-:Y:S04]  /*4f20*/  @!P4 STG.E.U16 desc[UR20][R4.64+0x140], R11 ;  /* 0x0001400b0400c986 */ /* 0x0001e8000c101514 */
[----:B------:R0:W-:Y:S04]  /*4f30*/  @!P5 STG.E.U16 desc[UR20][R4.64+0x180], R81 ;  /* 0x000180510400d986 */ /* 0x0001e8000c101514 */
[----:B------:R0:W-:Y:S04]  /*4f40*/  @!P6 STG.E.U16 desc[UR20][R4.64+0x1c0], R15 ;  /* 0x0001c00f0400e986 */ /* 0x0001e8000c101514 */
[----:B------:R0:W-:Y:S01]  /*4f50*/  @!P2 STG.E.U16 desc[UR20][R4.64], R75 ;  /* 0x0000004b0400a986 */ /* 0x0001e2000c101514 */
[----:B------:R-:W-:-:S03]  /*4f60*/  ISETP.GE.AND P2, PT, R48, R0, PT ;  /* 0x000000003000720c */ /* 0x000fc60003f46270 */
[----:B------:R0:W-:Y:S01]  /*4f70*/  @!P0 STG.E.U16 desc[UR20][R4.64+0x80], R77 ;  /* 0x0000804d04008986 */ /* 0x0001e2000c101514 */
[----:B--2---:R-:W-:-:S03]  /*4f80*/  ISETP.GE.AND P0, PT, R30, UR5, PT ;  /* 0x000000051e007c0c */ /* 0x004fc6000bf06270 */
        /* <DEDUP_REMOVED lines=11> */
.L_x_1985:
        /* <DEDUP_REMOVED lines=12> */
.L_x_5048:


//--------------------- .text._Z25selective_scan_fwd_kernelI32Selective_Scan_fwd_kernel_traitsILi32ELi8ELi1ELb0ELb0ELb1ELb1EN3c104HalfENS1_7complexIfEEEEv13SSMParamsBase --------------------------
	.section	.text._Z25selective_scan_fwd_kernelI32Selective_Scan_fwd_kernel_traitsILi32ELi8ELi1ELb0ELb0ELb1ELb1EN3c104HalfENS1_7complexIfEEEEv13SSMParamsBase,"ax",@progbits
	.align	128
        .global         _Z25selective_scan_fwd_kernelI32Selective_Scan_fwd_kernel_traitsILi32ELi8ELi1ELb0ELb0ELb1ELb1EN3c104HalfENS1_7complexIfEEEEv13SSMParamsBase
        .type           _Z25selective_scan_fwd_kernelI32Selective_Scan_fwd_kernel_traitsILi32ELi8ELi1ELb0ELb0ELb1ELb1EN3c104HalfENS1_7complexIfEEEEv13SSMParamsBase,@function
        .size           _Z25selective_scan_fwd_kernelI32Selective_Scan_fwd_kernel_traitsILi32ELi8ELi1ELb0ELb0ELb1ELb1EN3c104HalfENS1_7complexIfEEEEv13SSMParamsBase,(.L_x_5049 - _Z25selective_scan_fwd_kernelI32Selective_Scan_fwd_kernel_traitsILi32ELi8ELi1ELb0ELb0ELb1ELb1EN3c104HalfENS1_7complexIfEEEEv13SSMParamsBase)
        .other          _Z25selective_scan_fwd_kernelI32Selective_Scan_fwd_kernel_traitsILi32ELi8ELi1ELb0ELb0ELb1ELb1EN3c104HalfENS1_7complexIfEEEEv13SSMParamsBase,@"STO_CUDA_ENTRY STV_DEFAULT"
_Z25selective_scan_fwd_kernelI32Selective_Scan_fwd_kernel_traitsILi32ELi8ELi1ELb0ELb0ELb1ELb1EN3c104HalfENS1_7complexIfEEEEv13SSMParamsBase:
.text._Z25selective_scan_fwd_kernelI32Selective_Scan_fwd_kernel_traitsILi32ELi8ELi1ELb0ELb0ELb1ELb1EN3c104HalfENS1_7complexIfEEEEv13SSMParamsBase:
        /* <DEDUP_REMOVED lines=131> */
.L_x_2006:
        /* <DEDUP_REMOVED lines=170> */
.L_x_1987:
[----:B------:R-:W-:Y:S05]  /*12d0*/  BSYNC.RECONVERGENT B0 ;  /* 0x0000000000007941 */ /* 0x000fea0003800200 */
.L_x_1986:
        /* <DEDUP_REMOVED lines=35> */
.L_x_1989:
[----:B------:R-:W-:Y:S05]  /*1510*/  BSYNC.RECONVERGENT B0 ;  /* 0x0000000000007941 */ /* 0x000fea0003800200 */
.L_x_1988:
        /* <DEDUP_REMOVED lines=39> */
.L_x_1991:
[----:B------:R-:W-:Y:S05]  /*1790*/  BSYNC.RECONVERGENT B0 ;  /* 0x0000000000007941 */ /* 0x000fea0003800200 */
.L_x_1990:
        /* <DEDUP_REMOVED lines=32> */
.L_x_1993:
[----:B------:R-:W-:Y:S05]  /*19a0*/  BSYNC.RECONVERGENT B0 ;  /* 0x0000000000007941 */ /* 0x000fea0003800200 */
.L_x_1992:
        /* <DEDUP_REMOVED lines=32> */
.L_x_1995:
[----:B------:R-:W-:Y:S05]  /*1bb0*/  BSYNC.RECONVERGENT B0 ;  /* 0x0000000000007941 */ /* 0x000fea0003800200 */
.L_x_1994:
        /* <DEDUP_REMOVED lines=32> */
.L_x_1997:
[----:B------:R-:W-:Y:S05]  /*1dc0*/  BSYNC.RECONVERGENT B0 ;  /* 0x0000000000007941 */ /* 0x000fea0003800200 */
.L_x_1996:
        /* <DEDUP_REMOVED lines=32> */
.L_x_1999:
[----:B------:R-:W-:Y:S05]  /*1fd0*/  BSYNC.RECONVERGENT B0 ;  /* 0x0000000000007941 */ /* 0x000fea0003800200 */
.L_x_1998:
        /* <DEDUP_REMOVED lines=32> */
.L_x_2001:
[----:B------:R-:W-:Y:S05]  /*21e0*/  BSYNC.RECONVERGENT B0 ;  /* 0x0000000000007941 */ /* 0x000fea0003800200 */
.L_x_2000:
[----:B------:R-:W0:Y:S01]  /*21f0*/  LDCU UR5, c[0x0][0x38c] ;  /* 0x00007180ff0577ac */ /* 0x000e220008000800 */
[----:B------:R-:W-:Y:S01]  /*2200*/  HADD2.F32 R95, -RZ, R14.H0_H0 ;  /* 0x2000000eff5f7230 */ /* 0x000fe20000004100 */
[----:B------:R-:W-:Y:S01]  /*2210*/  PRMT R85, RZ, 0x7610, R85 ;  /* 0x00007610ff557816 */ /* 0x000fe20000000055 */
        /* <DEDUP_REMOVED lines=60> */
[-C--:B------:R-:W-:Y:S02]  /*25e0*/  ISETP.GE.AND P2, PT, R57, R99.reuse, PT ;  /* 0x000000633900720c */ /* 0x080fe40003f46270 */
[-C--:B------:R-:W-:Y:S02]  /*25f0*/  ISETP.GE.AND P1, PT, R58, R99.reuse, PT ;  /* 0x000000633a00720c */ /* 0x080fe40003f26270 */
[----:B------:R-:W-:Y:S02]  /*2600*/  ISETP.GE.AND P0, PT, R59, R99, PT ;  /* 0x000000633b00720c */ /* 0x000fe40003f06270 */
[C---:B------:R-:W-:Y:S02]  /*2610*/  IADD3 R5, PT, PT, R0.reuse, 0x8, RZ ;  /* 0x0000000800057810 */ /* 0x040fe40007ffe0ff */
[C---:B------:R-:W-:Y:S02]  /*2620*/  IADD3 R7, PT, PT, R0.reuse, 0x9, RZ ;  /* 0x0000000900077810 */ /* 0x040fe40007ffe0ff */
[----:B------:R-:W-:-:S02]  /*2630*/  IADD3 R9, PT, PT, R0, 0xa, RZ ;  /* 0x0000000a00097810 */ /* 0x000fc40007ffe0ff */
[C---:B------:R-:W-:Y:S02]  /*2640*/  IADD3 R11, PT, PT, R0.reuse, 0xb, RZ ;  /* 0x0000000b000b7810 */ /* 0x040fe40007ffe0ff */
[C---:B------:R-:W-:Y:S02]  /*2650*/  IADD3 R119, PT, PT, R0.reuse, 0xc, RZ ;  /* 0x0000000c00777810 */ /* 0x040fe40007ffe0ff */
[C---:B------:R-:W-:Y:S02]  /*2660*/  IADD3 R121, PT, PT, R0.reuse, 0xd, RZ ;  /* 0x0000000d00797810 */ /* 0x040fe40007ffe0ff */
[C---:B------:R-:W-:Y:S02]  /*2670*/  IADD3 R123, PT, PT, R0.reuse, 0xe, RZ ;  /* 0x0000000e007b7810 */ /* 0x040fe40007ffe0ff */
[----:B------:R-:W-:Y:S02]  /*2680*/  IADD3 R125, PT, PT, R0, 0xf, RZ ;  /* 0x0000000f007d7810 */ /* 0x000fe40007ffe0ff */
[----:B------:R-:W-:-:S02]  /*2690*/  IADD3 R4, PT, PT, R79, 0x100, RZ ;  /* 0x000001004f047810 */ /* 0x000fc40007ffe0ff */
[C---:B------:R-:W-:Y:S02]  /*26a0*/  IADD3 R6, PT, PT, R79.reuse, 0x120, RZ ;  /* 0x000001204f067810 */ /* 0x040fe40007ffe0ff */
[C---:B------:R-:W-:Y:S02]  /*26b0*/  IADD3 R8, PT, PT, R79.reuse, 0x140, RZ ;  /* 0x000001404f087810 */ /* 0x040fe40007ffe0ff */
[C---:B------:R-:W-:Y:S02]  /*26c0*/  IADD3 R10, PT, PT, R79.reuse, 0x160, RZ ;  /* 0x000001604f0a7810 */ /* 0x040fe40007ffe0ff */
[C---:B------:R-:W-:Y:S02]  /*26d0*/  IADD3 R20, PT, PT, R79.reuse, 0x180, RZ ;  /* 0x000001804f147810 */ /* 0x040fe40007ffe0ff */
[C---:B------:R-:W-:Y:S02]  /*26e0*/  IADD3 R22, PT, PT, R79.reuse, 0x1a0, RZ ;  /* 0x000001a04f167810 */ /* 0x040fe40007ffe0ff */
[----:B------:R-:W-:-:S02]  /*26f0*/  IADD3 R112, PT, PT, R79, 0x1c0, RZ ;  /* 0x000001c04f707810 */ /* 0x000fc40007ffe0ff */
[----:B------:R-:W-:Y:S02]  /*2700*/  IADD3 R114, PT, PT, R79, 0x1e0, RZ ;  /* 0x000001e04f727810 */ /* 0x000fe40007ffe0ff */
[-C--:B------:R-:W-:Y:S02]  /*2710*/  LEA.HI.SX32 R117, R117, R0.reuse, 0x1b ;  /* 0x0000000075757211 */ /* 0x080fe400078fdaff */
        /* <DEDUP_REMOVED lines=28> */
[----:B------:R-:W-:Y:S02]  /*28e0*/  P2R R183, PR, RZ, 0x1 ;  /* 0x00000001ffb77803 */ /* 0x000fe40000000000 */
[----:B------:R-:W-:Y:S02]  /*28f0*/  P2R R184, PR, RZ, 0x2 ;  /* 0x00000002ffb87803 */ /* 0x000fe40000000000 */
[----:B------:R-:W-:Y:S02]  /*2900*/  P2R R185, PR, RZ, 0x4 ;  /* 0x00000004ffb97803 */ /* 0x000fe40000000000 */
        /* <DEDUP_REMOVED lines=25> */
.L_x_2005:
        /* <DEDUP_REMOVED lines=24> */
[----:B------:R-:W-:Y:S01]  /*2c20*/  IMAD.WIDE.U32 R8, R111, UR10, R8 ;  /* 0x0000000a6f087c25 */ /* 0x000fe2000f8e0008 */
[----:B------:R-:W-:Y:S02]  /*2c30*/  ISETP.NE.AND P2, PT, R181, RZ, PT ;  /* 0x000000ffb500720c */ /* 0x000fe40003f45270 */
[----:B------:R-:W-:Y:S01]  /*2c40*/  P2R R186, PR, RZ, 0x8 ;  /* 0x00000008ffba7803 */ /* 0x000fe20000000000 */
[----:B------:R-:W-:Y:S01]  /*2c50*/  IMAD R0, R111, UR11, R9 ;  /* 0x0000000b6f007c24 */ /* 0x000fe2000f8e0209 */
[----:B------:R-:W-:Y:S02]  /*2c60*/  LEA R20, P6, R8, R16, 0x3 ;  /* 0x0000001008147211 */ /* 0x000fe400078c18ff */
        /* <DEDUP_REMOVED lines=101> */
[-C--:B------:R-:W-:Y:S01]  /*32c0*/  FMUL.FTZ R0, R136, R143.reuse ;  /* 0x0000008f88007220 */ /* 0x080fe20000410000 */
[----:B------:R-:W-:Y:S01]  /*32d0*/  FMUL.FTZ R7, RZ, R143 ;  /* 0x0000008fff077220 */ /* 0x000fe20000410000 */
[----:B------:R-:W-:Y:S02]  /*32e0*/  FSEL R159, R6, 1, !P6 ;  /* 0x3f800000069f7808 */ /* 0x000fe40007000000 */
[-C--:B------:R-:W-:Y:S01]  /*32f0*/  FFMA.FTZ R6, RZ, R141.reuse, R0 ;  /* 0x0000008dff067223 */ /* 0x080fe20000010000 */
        /* <DEDUP_REMOVED lines=14> */
[-C--:B------:R-:W-:Y:S01]  /*33e0*/  FMUL.FTZ R0, R138, R143.reuse ;  /* 0x0000008f8a007220 */ /* 0x080fe20000410000 */
[----:B------:R-:W-:Y:S02]  /*33f0*/  FADD.FTZ R6, R145, R6 ;  /* 0x0000000691067221 */ /* 0x000fe40000010000 */
        /* <DEDUP_REMOVED lines=22> */
[C---:B------:R-:W-:Y:S01]  /*3560*/  FMUL.FTZ R0, R150.reuse, R8 ;  /* 0x0000000896007220 */ /* 0x040fe20000410000 */
[----:B------:R-:W-:Y:S01]  /*3570*/  FADD.FTZ R10, R149, R10 ;  /* 0x0000000a950a7221 */ /* 0x000fe20000010000 */
[----:B------:R-:W-:Y:S01]  /*3580*/  FMUL.FTZ R11, R155, R9 ;  /* 0x000000099b0b7220 */ /* 0x000fe20000410000 */
[-C--:B------:R-:W-:Y:S01]  /*3590*/  FMUL.FTZ R7, R150, R6.reuse ;  /* 0x0000000696077220 */ /* 0x080fe20000410000 */
[----:B------:R-:W-:Y:S01]  /*35a0*/  FFMA.FTZ R0, R151, R6, -R0 ;  /* 0x0000000697007223 */ /* 0x000fe20000010800 */
[-C--:B------:R-:W-:Y:S01]  /*35b0*/  FMUL.FTZ R6, R155, R10.reuse ;  /* 0x0000000a9b067220 */ /* 0x080fe20000410000 */
[----:B------:R-:W-:-:S03]  /*35c0*/  FFMA.FTZ R23, R154, R10, -R11 ;  /* 0x0000000a9a177223 */ /* 0x000fc6000001080b */
[----:B------:R-:W-:Y:S01]  /*35d0*/  FFMA.FTZ R6, R154, R9, R6 ;  /* 0x000000099a067223 */ /* 0x000fe20000010006 */
[----:B------:R-:W-:-:S03]  /*35e0*/  FADD.FTZ R23, R156, R23 ;  /* 0x000000179c177221 */ /* 0x000fc60000010000 */
[----:B------:R-:W-:Y:S01]  /*35f0*/  FADD.FTZ R6, RZ, R6 ;  /* 0x00000006ff067221 */ /* 0x000fe20000010000 */
[C---:B------:R-:W-:Y:S01]  /*3600*/  FMUL.FTZ R10, R158.reuse, R23 ;  /* 0x000000179e0a7220 */ /* 0x040fe20000410000 */
[----:B------:R-:W-:Y:S01]  /*3610*/  FFMA.FTZ R7, R151, R8, R7 ;  /* 0x0000000897077223 */ /* 0x000fe20000010007 */
[----:B------:R-:W-:Y:S01]  /*3620*/  FMUL.FTZ R11, R153, R0 ;  /* 0x00000000990b7220 */ /* 0x000fe20000410000 */
[-C--:B------:R-:W-:Y:S01]  /*3630*/  FMUL.FTZ R8, R158, R6.reuse ;  /* 0x000000069e087220 */ /* 0x080fe20000410000 */
[----:B------:R-:W-:Y:S01]  /*3640*/  FFMA.FTZ R10, R159, R6, R10 ;  /* 0x000000069f0a7223 */ /* 0x000fe2000001000a */
[----:B------:R-:W-:Y:S01]  /*3650*/  FSEL R157, R109, RZ, !P6 ;  /* 0x000000ff6d9d7208 */ /* 0x000fe20007000000 */
[-C--:B------:R-:W-:Y:S01]  /*3660*/  FMUL.FTZ R9, R153, R7.reuse ;  /* 0x0000000799097220 */ /* 0x080fe20000410000 */
[C---:B------:R-:W-:Y:S01]  /*3670*/  FFMA.FTZ R11, R152.reuse, R7, R11 ;  /* 0x00000007980b7223 */ /* 0x040fe2000001000b */
[----:B------:R-:W-:Y:S01]  /*3680*/  FFMA.FTZ R8, R159, R23, -R8 ;  /* 0x000000179f087223 */ /* 0x000fe20000010808 */
[----:B------:R-:W-:Y:S01]  /*3690*/  FADD.FTZ R22, RZ, R10 ;  /* 0x0000000aff167221 */ /* 0x000fe20000010000 */
[----:B------:R-:W-:Y:S01]  /*36a0*/  FFMA.FTZ R9, R152, R0, -R9 ;  /* 0x0000000098097223 */ /* 0x000fe20000010809 */
[----:B------:R-:W-:Y:S01]  /*36b0*/  FMUL.FTZ R7, R155, R11 ;  /* 0x0000000b9b077220 */ /* 0x000fe20000410000 */
[----:B------:R-:W-:-:S02]  /*36c0*/  FADD.FTZ R161, R157, R8 ;  /* 0x000000089da17221 */ /* 0x000fc40000010000 */
[----:B------:R-:W0:Y:S01]  /*36d0*/  SHFL.UP PT, R10, R22, 0x1, RZ ;  /* 0x04200000160a7989 */ /* 0x000e2200000e00ff */
[-C--:B------:R-:W-:Y:S01]  /*36e0*/  FMUL.FTZ R0, R155, R9.reuse ;  /* 0x000000099b007220 */ /* 0x080fe20000410000 */
[C---:B------:R-:W-:Y:S02]  /*36f0*/  FFMA.FTZ R7, R154.reuse, R9, -R7 ;  /* 0x000000099a077223 */ /* 0x040fe40000010807 */
[----:B------:R-:W1:Y:S01]  /*3700*/  SHFL.UP PT, R9, R161, 0x1, RZ ;  /* 0x04200000a1097989 */ /* 0x000e6200000e00ff */
[----:B------:R-:W-:Y:S01]  /*3710*/  FFMA.FTZ R0, R154, R11, R0 ;  /* 0x0000000b9a007223 */ /* 0x000fe20000010000 */
[----:B------:R-:W-:-:S04]  /*3720*/  FMUL.FTZ R6, R158, R7 ;  /* 0x000000079e067220 */ /* 0x000fc80000410000 */
[-C--:B------:R-:W-:Y:S01]  /*3730*/  FFMA.FTZ R6, R159, R0.reuse, R6 ;  /* 0x000000009f067223 */ /* 0x080fe20000010006 */
[----:B------:R-:W-:Y:S01]  /*3740*/  FMUL.FTZ R0, R158, R0 ;  /* 0x000000009e007220 */ /* 0x000fe20000410000 */
[----:B------:R-:W-:-:S03]  /*3750*/  ISETP.GE.AND P6, PT, R79, 0x1, PT ;  /* 0x000000014f00780c */ /* 0x000fc60003fc6270 */
[----:B------:R-:W-:Y:S01]  /*3760*/  FFMA.FTZ R23, R159, R7, -R0 ;  /* 0x000000079f177223 */ /* 0x000fe20000010800 */
[----:B------:R-:W2:Y:S04]  /*3770*/  SHFL.UP PT, R8, R6, 0x1, RZ ;  /* 0x0420000006087989 */ /* 0x000ea800000e00ff */
        /* <DEDUP_REMOVED lines=144> */
[C---:B------:R-:W-:Y:S02]  /*4080*/  ISETP.NE.AND P6, PT, R79.reuse, 0x1f, PT ;  /* 0x0000001f4f00780c */ /* 0x040fe40003fc5270 */
        /* <DEDUP_REMOVED lines=42> */
[-C--:B------:R-:W-:Y:S01]  /*4330*/  @P6 FFMA.FTZ R22, R22, R193.reuse, -R189 ;  /* 0x000000c116166223 */ /* 0x080fe200000108bd */
[----:B------:R-:W-:-:S03]  /*4340*/  @P6 FFMA.FTZ R23, R23, R193, R188 ;  /* 0x000000c117176223 */ /* 0x000fc600000100bc */
[----:B------:R-:W-:Y:S01]  /*4350*/  @P6 FADD.FTZ R187, R187, R22 ;  /* 0x00000016bbbb6221 */ /* 0x000fe20000010000 */
[----:B------:R-:W-:Y:S01]  /*4360*/  @P6 FADD.FTZ R186, R186, R23 ;  /* 0x00000017baba6221 */ /* 0x000fe20000010000 */
[----:B------:R-:W-:Y:S02]  /*4370*/  HADD2.F32 R173, -RZ, R173.H0_H0 ;  /* 0x200000adffad7230 */ /* 0x000fe40000004100 */
[----:B------:R-:W-:Y:S02]  /*4380*/  HADD2.F32 R171, -RZ, R171.H0_H0 ;  /* 0x200000abffab7230 */ /* 0x000fe40000004100 */
[----:B------:R-:W-:Y:S02]  /*4390*/  HADD2.F32 R162, -RZ, R162.H0_H0 ;  /* 0x200000a2ffa27230 */ /* 0x000fe40000004100 */
[----:B------:R-:W-:Y:S02]  /*43a0*/  HADD2.F32 R175, -RZ, R175.H0_H0 ;  /* 0x200000afffaf7230 */ /* 0x000fe40000004100 */
[----:B------:R-:W-:-:S02]  /*43b0*/  HADD2.F32 R176, -RZ, R176.H0_H0 ;  /* 0x200000b0ffb07230 */ /* 0x000fc40000004100 */
[----:B------:R-:W-:Y:S01]  /*43c0*/  HADD2.F32 R160, -RZ, R160.H0_H0 ;  /* 0x200000a0ffa07230 */ /* 0x000fe20000004100 */
[----:B------:R-:W-:Y:S01]  /*43d0*/  ISETP.NE.AND P6, PT, R27, RZ, PT ;  /* 0x000000ff1b00720c */ /* 0x000fe20003fc5270 */
[----:B------:R-:W-:Y:S02]  /*43e0*/  HADD2.F32 R174, -RZ, R174.H0_H0 ;  /* 0x200000aeffae7230 */ /* 0x000fe40000004100 */
[----:B------:R-:W-:Y:S01]  /*43f0*/  HADD2.F32 R166, -RZ, R166.H0_H0 ;  /* 0x200000a6ffa67230 */ /* 0x000fe20000004100 */
[----:B------:R-:W-:Y:S01]  /*4400*/  BSSY.RECONVERGENT B0, `(.L_x_2003) ;  /* 0x0000056000007945 */ /* 0x000fe20003800200 */
[CC--:B--2---:R-:W-:Y:S01]  /*4410*/  FMUL.FTZ R22, R163.reuse, R21.reuse ;  /* 0x00000015a3167220 */ /* 0x0c4fe20000410000 */
[-C--:B------:R-:W-:Y:S01]  /*4420*/  FMUL.FTZ R188, R163, R20.reuse ;  /* 0x00000014a3bc7220 */ /* 0x080fe20000410000 */
[C---:B------:R-:W-:Y:S01]  /*4430*/  FMUL.FTZ R163, R165.reuse, R21 ;  /* 0x00000015a5a37220 */ /* 0x040fe20000410000 */
[-C--:B------:R-:W-:Y:S01]  /*4440*/  FMUL.FTZ R189, R165, R20.reuse ;  /* 0x00000014a5bd7220 */ /* 0x080fe20000410000 */
[----:B------:R-:W-:-:S02]  /*4450*/  FFMA.FTZ R23, R161, R20, -R22 ;  /* 0x00000014a1177223 */ /* 0x000fc40000010816 */
[C---:B------:R-:W-:Y:S01]  /*4460*/  FFMA.FTZ R22, R164.reuse, R20, -R163 ;  /* 0x00000014a4167223 */ /* 0x040fe200000108a3 */
[-C--:B------:R-:W-:Y:S01]  /*4470*/  FFMA.FTZ R163, R164, R21.reuse, R189 ;  /* 0x00000015a4a37223 */ /* 0x080fe200000100bd */
[CC--:B------:R-:W-:Y:S01]  /*4480*/  FMUL.FTZ R164, R168.reuse, R21.reuse ;  /* 0x00000015a8a47220 */ /* 0x0c0fe20000410000 */
[----:B------:R-:W-:Y:S01]  /*4490*/  FMUL.FTZ R189, R139, R186 ;  /* 0x000000ba8bbd7220 */ /* 0x000fe20000410000 */
[-C--:B------:R-:W-:Y:S01]  /*44a0*/  FMUL.FTZ R168, R168, R20.reuse ;  /* 0x00000014a8a87220 */ /* 0x080fe20000410000 */
[----:B------:R-:W-:Y:S01]  /*44b0*/  FFMA.FTZ R165, R161, R21, R188 ;  /* 0x00000015a1a57223 */ /* 0x000fe200000100bc */
[-C--:B------:R-:W-:Y:S01]  /*44c0*/  FMUL.FTZ R139, R139, R187.reuse ;  /* 0x000000bb8b8b7220 */ /* 0x080fe20000410000 */
[CC--:B------:R-:W-:Y:S01]  /*44d0*/  FFMA.FTZ R161, R167.reuse, R20.reuse, -R164 ;  /* 0x00000014a7a17223 */ /* 0x0c0fe200000108a4 */
[----:B------:R-:W-:Y:S01]  /*44e0*/  FFMA.FTZ R189, R138, R187, -R189 ;  /* 0x000000bb8abd7223 */ /* 0x000fe200000108bd */
[-C--:B------:R-:W-:Y:S01]  /*44f0*/  FFMA.FTZ R164, R167, R21.reuse, R168 ;  /* 0x00000015a7a47223 */ /* 0x080fe200000100a8 */
[C---:B------:R-:W-:Y:S01]  /*4500*/  FMUL.FTZ R168, R170.reuse, R21 ;  /* 0x00000015aaa87220 */ /* 0x040fe20000410000 */
[----:B------:R-:W-:Y:S01]  /*4510*/  FMUL.FTZ R170, R170, R20 ;  /* 0x00000014aaaa7220 */ /* 0x000fe20000410000 */
[----:B------:R-:W-:Y:S01]  /*4520*/  FFMA.FTZ R186, R138, R186, R139 ;  /* 0x000000ba8aba7223 */ /* 0x000fe2000001008b */
[----:B------:R-:W-:-:S02]  /*4530*/  FADD.FTZ R189, R136, R189 ;  /* 0x000000bd88bd7221 */ /* 0x000fc40000010000 */
[----:B------:R-:W-:Y:S01]  /*4540*/  FFMA.FTZ R139, R169, R21, R170 ;  /* 0x00000015a98b7223 */ /* 0x000fe200000100aa */
[----:B------:R-:W-:Y:S01]  /*4550*/  FADD.FTZ R187, RZ, R186 ;  /* 0x000000baffbb7221 */ /* 0x000fe20000010000 */
[----:B------:R-:W-:Y:S01]  /*4560*/  FMUL.FTZ R170, R143, R189 ;  /* 0x000000bd8faa7220 */ /* 0x000fe20000410000 */
[-C--:B------:R-:W-:Y:S02]  /*4570*/  FFMA.FTZ R138, R169, R20.reuse, -R168 ;  /* 0x00000014a98a7223 */ /* 0x080fe400000108a8 */
[-C--:B------:R-:W-:Y:S01]  /*4580*/  FMUL.FTZ R168, R143, R187.reuse ;  /* 0x000000bb8fa87220 */ /* 0x080fe20000410000 */
[----:B------:R-:W-:Y:S01]  /*4590*/  FFMA.FTZ R170, R141, R187, R170 ;  /* 0x000000bb8daa7223 */ /* 0x000fe200000100aa */
[----:B------:R-:W-:Y:S02]  /*45a0*/  FMUL.FTZ R186, R173, R20 ;  /* 0x00000014adba7220 */ /* 0x000fe40000410000 */
[----:B------:R-:W-:Y:S01]  /*45b0*/  FFMA.FTZ R168, R141, R189, -R168 ;  /* 0x000000bd8da87223 */ /* 0x000fe200000108a8 */
[----:B------:R-:W-:Y:S01]  /*45c0*/  FADD.FTZ R170, RZ, R170 ;  /* 0x000000aaffaa7221 */ /* 0x000fe20000010000 */
[----:B------:R-:W-:-:S02]  /*45d0*/  FFMA.FTZ R143, R171, R21, R186 ;  /* 0x00000015ab8f7223 */ /* 0x000fc400000100ba */
[----:B------:R-:W-:Y:S01]  /*45e0*/  FADD.FTZ R186, R137, R168 ;  /* 0x000000a889ba7221 */ /* 0x000fe20000010000 */
[C---:B------:R-:W-:Y:S01]  /*45f0*/  FMUL.FTZ R141, R144.reuse, R170 ;  /* 0x000000aa908d7220 */ /* 0x040fe20000410000 */
[----:B------:R-:W-:Y:S02]  /*4600*/  FMUL.FTZ R136, R173, R21 ;  /* 0x00000015ad887220 */ /* 0x000fe40000410000 */
[-C--:B------:R-:W-:Y:S01]  /*4610*/  FMUL.FTZ R167, R144, R186.reuse ;  /* 0x000000ba90a77220 */ /* 0x080fe20000410000 */
[C---:B------:R-:W-:Y:S01]  /*4620*/  FFMA.FTZ R141, R142.reuse, R186, -R141 ;  /* 0x000000ba8e8d7223 */ /* 0x040fe2000001088d */
[----:B------:R-:W-:Y:S02]  /*4630*/  FFMA.FTZ R136, R171, R20, -R136 ;  /* 0x00000014ab887223 */ /* 0x000fe40000010888 */
[----:B------:R-:W-:Y:S01]  /*4640*/  FFMA.FTZ R167, R142, R170, R167 ;  /* 0x000000aa8ea77223 */ /* 0x000fe200000100a7 */
[----:B------:R-:W-:-:S03]  /*4650*/  FADD.FTZ R171, R140, R141 ;  /* 0x0000008d8cab7221 */ /* 0x000fc60000010000 */
[----:B------:R-:W-:Y:S01]  /*4660*/  FADD.FTZ R173, RZ, R167 ;  /* 0x000000a7ffad7221 */ /* 0x000fe20000010000 */
[----:B------:R-:W-:-:S03]  /*4670*/  FMUL.FTZ R140, R146, R171 ;  /* 0x000000ab928c7220 */ /* 0x000fc60000410000 */
[-C--:B------:R-:W-:Y:S01]  /*4680*/  FMUL.FTZ R146, R146, R173.reuse ;  /* 0x000000ad92927220 */ /* 0x080fe20000410000 */
[----:B------:R-:W-:-:S03]  /*4690*/  FFMA.FTZ R140, R147, R173, R140 ;  /* 0x000000ad938c7223 */ /* 0x000fc6000001008c */
[----:B------:R-:W-:Y:S01]  /*46a0*/  FFMA.FTZ R146, R147, R171, -R146 ;  /* 0x000000ab93927223 */ /* 0x000fe20000010892 */
[----:B------:R-:W-:Y:S01]  /*46b0*/  FADD.FTZ R147, RZ, R140 ;  /* 0x0000008cff937221 */ /* 0x000fe20000010000 */
[----:B------:R-:W-:Y:S02]  /*46c0*/  FMUL.FTZ R141, R162, R21 ;  /* 0x00000015a28d7220 */ /* 0x000fe40000410000 */
[----:B------:R-:W-:Y:S01]  /*46d0*/  FADD.FTZ R146, R145, R146 ;  /* 0x0000009291927221 */ /* 0x000fe20000010000 */
[----:B------:R-:W-:Y:S01]  /*46e0*/  FMUL.FTZ R140, R150, R147 ;  /* 0x00000093968c7220 */ /* 0x000fe20000410000 */
[-C--:B------:R-:W-:Y:S01]  /*46f0*/  FMUL.FTZ R137, R175, R21.reuse ;  /* 0x00000015af897220 */ /* 0x080fe20000410000 */
[----:B------:R-:W-:Y:S01]  /*4700*/  FMUL.FTZ R169, R176, R21 ;  /* 0x00000015b0a97220 */ /* 0x000fe20000410000 */
[----:B------:R-:W-:Y:S01]  /*4710*/  FFMA.FTZ R142, R160, R20, -R141 ;  /* 0x00000014a08e7223 */ /* 0x000fe2000001088d */
[-C--:B------:R-:W-:Y:S01]  /*4720*/  FMUL.FTZ R150, R150, R146.reuse ;  /* 0x0000009296967220 */ /* 0x080fe20000410000 */
[----:B------:R-:W-:Y:S01]  /*4730*/  FFMA.FTZ R145, R151, R146, -R140 ;  /* 0x0000009297917223 */ /* 0x000fe2000001088c */
[----:B------:R-:W-:Y:S01]  /*4740*/  FMUL.FTZ R141, R9, R7 ;  /* 0x00000007098d7220 */ /* 0x000fe20000410000 */
[-C--:B------:R-:W-:Y:S01]  /*4750*/  FMUL.FTZ R168, R175, R20.reuse ;  /* 0x00000014afa87220 */ /* 0x080fe20000410000 */
[-C--:B------:R-:W-:Y:S01]  /*4760*/  FFMA.FTZ R137, R174, R20.reuse, -R137 ;  /* 0x00000014ae897223 */ /* 0x080fe20000010889 */
[-C--:B------:R-:W-:Y:S01]  /*4770*/  FMUL.FTZ R176, R176, R20.reuse ;  /* 0x00000014b0b07220 */ /* 0x080fe20000410000 */
[-C--:B------:R-:W-:Y:S01]  /*4780*/  FFMA.FTZ R169, R166, R20.reuse, -R169 ;  /* 0x00000014a6a97223 */ /* 0x080fe200000108a9 */
[----:B------:R-:W-:Y:S01]  /*4790*/  FMUL.FTZ R167, R162, R20 ;  /* 0x00000014a2a77220 */ /* 0x000fe20000410000 */
[-C--:B------:R-:W-:Y:S01]  /*47a0*/  FMUL.FTZ R20, R9, R6.reuse ;  /* 0x0000000609147220 */ /* 0x080fe20000410000 */
[----:B------:R-:W-:Y:S01]  /*47b0*/  FFMA.FTZ R150, R151, R147, R150 ;  /* 0x0000009397967223 */ /* 0x000fe20000010096 */
[----:B------:R-:W-:Y:S01]  /*47c0*/  FADD.FTZ R148, R148, R145 ;  /* 0x0000009194947221 */ /* 0x000fe20000010000 */
[----:B------:R-:W-:Y:S01]  /*47d0*/  FFMA.FTZ R141, R8, R6, -R141 ;  /* 0x00000006088d7223 */ /* 0x000fe2000001088d */
[-C--:B------:R-:W-:Y:S01]  /*47e0*/  FFMA.FTZ R168, R174, R21.reuse, R168 ;  /* 0x00000015aea87223 */ /* 0x080fe200000100a8 */
[-C--:B------:R-:W-:Y:S01]  /*47f0*/  FFMA.FTZ R176, R166, R21.reuse, R176 ;  /* 0x00000015a6b07223 */ /* 0x080fe200000100b0 */
[----:B------:R-:W-:Y:S01]  /*4800*/  FFMA.FTZ R167, R160, R21, R167 ;  /* 0x00000015a0a77223 */ /* 0x000fe200000100a7 */
[C---:B------:R-:W-:Y:S01]  /*4810*/  FMUL.FTZ R6, R9.reuse, R4 ;  /* 0x0000000409067220 */ /* 0x040fe20000410000 */
[----:B------:R-:W-:Y:S01]  /*4820*/  FMUL.FTZ R21, R9, R5 ;  /* 0x0000000509157220 */ /* 0x000fe20000410000 */
[C---:B------:R-:W-:Y:S01]  /*4830*/  FFMA.FTZ R20, R8.reuse, R7, R20 ;  /* 0x0000000708147223 */ /* 0x040fe20000010014 */
[----:B------:R-:W-:Y:S01]  /*4840*/  FADD.FTZ R150, RZ, R150 ;  /* 0x00000096ff967221 */ /* 0x000fe20000010000 */
[----:B------:R-:W-:Y:S01]  /*4850*/  FMUL.FTZ R9, R153, R148 ;  /* 0x0000009499097220 */ /* 0x000fe20000410000 */
[----:B------:R-:W-:Y:S01]  /*4860*/  FFMA.FTZ R5, R8, R5, R6 ;  /* 0x0000000508057223 */ /* 0x000fe20000010006 */
[----:B------:R-:W-:Y:S01]  /*4870*/  FADD.FTZ R6, R10, R141 ;  /* 0x0000008d0a067221 */ /* 0x000fe20000010000 */
[----:B------:R-:W-:Y:S01]  /*4880*/  FADD.FTZ R7, R11, R20 ;  /* 0x000000140b077221 */ /* 0x000fe20000010000 */
[----:B------:R-:W-:Y:S01]  /*4890*/  FFMA.FTZ R4, R8, R4, -R21 ;  /* 0x0000000408047223 */ /* 0x000fe20000010815 */
        /* <DEDUP_REMOVED lines=12> */
.L_x_2004:
[----:B------:R-:W-:Y:S05]  /*4960*/  BSYNC.RECONVERGENT B0 ;  /* 0x0000000000007941 */ /* 0x000fea0003800200 */
.L_x_2003:
[----:B------:R-:W-:Y:S01]  /*4970*/  FFMA.FTZ R152, R152, R148, -R153 ;  /* 0x0000009498987223 */ /* 0x000fe20000010899 */
[----:B------:R-:W-:Y:S01]  /*4980*/  FADD.FTZ R10, RZ, R10 ;  /* 0x0000000aff0a7221 */ /* 0x000fe20000010000 */
[----:B------:R-:W-:Y:S01]  /*4990*/  IADD3 R111, PT, PT, R111, 0x1, RZ ;  /* 0x000000016f6f7810 */ /* 0x000fe20007ffe0ff */
[----:B------:R-:W-:Y:S01]  /*49a0*/  FMUL.FTZ R163, R170, R163 ;  /* 0x000000a3aaa37220 */ /* 0x000fe20000410000 */
[----:B------:R-:W-:Y:S01]  /*49b0*/  FADD.FTZ R149, R149, R152 ;  /* 0x0000009895957221 */ /* 0x000fe20000010000 */
[----:B0-----:R-:W-:Y:S01]  /*49c0*/  FMUL.FTZ R5, R155, R10 ;  /* 0x0000000a9b057220 */ /* 0x001fe20000410000 */
[----:B------:R-:W-:Y:S01]  /*49d0*/  ISETP.GE.AND P6, PT, R111, UR5, PT ;  /* 0x000000056f007c0c */ /* 0x000fe2000bfc6270 */
[----:B------:R-:W-:Y:S01]  /*49e0*/  FMUL.FTZ R164, R173, R164 ;  /* 0x000000a4ada47220 */ /* 0x000fe20000410000 */
[-C--:B------:R-:W-:Y:S01]  /*49f0*/  FMUL.FTZ R155, R155, R149.reuse ;  /* 0x000000959b9b7220 */ /* 0x080fe20000410000 */
[----:B------:R-:W-:Y:S01]  /*4a00*/  FFMA.FTZ R5, R154, R149, -R5 ;  /* 0x000000959a057223 */ /* 0x000fe20000010805 */
[----:B------:R-:W-:Y:S01]  /*4a10*/  FMUL.FTZ R139, R147, R139 ;  /* 0x0000008b938b7220 */ /* 0x000fe20000410000 */
[----:B------:R-:W-:Y:S01]  /*4a20*/  FMUL.FTZ R143, R150, R143 ;  /* 0x0000008f968f7220 */ /* 0x000fe20000410000 */
[----:B------:R-:W-:Y:S01]  /*4a30*/  FFMA.FTZ R155, R154, R10, R155 ;  /* 0x0000000a9a9b7223 */ /* 0x000fe2000001009b */
[----:B------:R-:W-:Y:S01]  /*4a40*/  FADD.FTZ R5, R156, R5 ;  /* 0x000000059c057221 */ /* 0x000fe20000010000 */
[----:B------:R-:W-:Y:S01]  /*4a50*/  FMUL.FTZ R168, R10, R168 ;  /* 0x000000a80aa87220 */ /* 0x000fe20000410000 */
[----:B------:R-:W-:Y:S01]  /*4a60*/  FFMA.FTZ R20, R189, R23, -R20 ;  /* 0x00000017bd147223 */ /* 0x000fe20000010814 */
        /* <DEDUP_REMOVED lines=25> */
.L_x_2002:
        /* <DEDUP_REMOVED lines=8> */
[----:B------:R-:W-:Y:S01]  /*4c80*/  F2FP.F16.F32.PACK_AB R0, R104, R91 ;  /* 0x0000005b6800723e */ /* 0x000fe200000000ff */
[----:B------:R-:W2:Y:S01]  /*4c90*/  LDCU UR5, c[0x0][0x394] ;  /* 0x00007280ff0577ac */ /* 0x000ea20008000800 */
[----:B------:R-:W-:Y:S01]  /*4ca0*/  F2FP.F16.F32.PACK_AB R5, R106, R93 ;  /* 0x0000005d6a05723e */ /* 0x000fe200000000ff */
[----:B------:R-:W3:Y:S01]  /*4cb0*/  LDC.64 R98, c[0x0][0x410] ;  /* 0x00010400ff627b82 */ /* 0x000ee20000000a00 */
[----:B------:R-:W-:Y:S02]  /*4cc0*/  PRMT R8, R4, 0x7632, R8 ;  /* 0x0000763204087816 */ /* 0x000fe40000000008 */
[----:B------:R-:W-:-:S02]  /*4cd0*/  PRMT R10, R0, 0x7632, R10 ;  /* 0x00007632000a7816 */ /* 0x000fc4000000000a */
[----:B------:R-:W-:Y:S02]  /*4ce0*/  PRMT R14, R5, 0x7632, R14 ;  /* 0x00007632050e7816 */ /* 0x000fe4000000000e */
[----:B------:R-:W-:Y:S01]  /*4cf0*/  MOV R79, RZ ;  /* 0x000000ff004f7202 */ /* 0x000fe20000000f00 */
[----:B------:R-:W-:Y:S04]  /*4d00*/  STS.U16 [R83], R6 ;  /* 0x0000000653007388 */ /* 0x000fe80000000400 */
[----:B------:R4:W-:Y:S04]  /*4d10*/  STS.U16 [R83+0x2], R7 ;  /* 0x0000020753007388 */ /* 0x0009e80000000400 */
[----:B------:R-:W-:Y:S04]  /*4d20*/  STS.U16 [R83+0x4], R4 ;  /* 0x0000040453007388 */ /* 0x000fe80000000400 */
[----:B------:R-:W-:Y:S01]  /*4d30*/  STS.U16 [R83+0x6], R8 ;  /* 0x0000060853007388 */ /* 0x000fe20000000400 */
[----:B----4-:R-:W4:Y:S03]  /*4d40*/  LDC.64 R6, c[0x0][0x420] ;  /* 0x00010800ff067b82 */ /* 0x010f260000000a00 */
[----:B------:R-:W-:Y:S04]  /*4d50*/  STS.U16 [R83+0x8], R0 ;  /* 0x0000080053007388 */ /* 0x000fe80000000400 */
[----:B------:R-:W-:Y:S04]  /*4d60*/  STS.U16 [R83+0xa], R10 ;  /* 0x00000a0a53007388 */ /* 0x000fe80000000400 */
[----:B------:R4:W-:Y:S04]  /*4d70*/  STS.U16 [R83+0xc], R5 ;  /* 0x00000c0553007388 */ /* 0x0009e80000000400 */
[----:B------:R-:W-:Y:S01]  /*4d80*/  STS.U16 [R83+0xe], R14 ;  /* 0x00000e0e53007388 */ /* 0x000fe20000000400 */
[----:B------:R-:W-:-:S03]  /*4d90*/  NOP ;  /* 0x0000000000007918 */ /* 0x000fc60000000000 */
[----:B------:R-:W-:Y:S01]  /*4da0*/  LDS.U16 R9, [R73] ;  /* 0x0000000049097984 */ /* 0x000fe20000000400 */
[----:B----4-:R-:W-:-:S03]  /*4db0*/  IMAD.WIDE.U32 R4, R6, UR18, R78 ;  /* 0x0000001206047c25 */ /* 0x010fc6000f8e004e */
[----:B------:R-:W-:Y:S01]  /*4dc0*/  LDS.U16 R11, [R74+0x40] ;  /* 0x000040004a0b7984 */ /* 0x000fe20000000400 */
[----:B------:R-:W-:-:S03]  /*4dd0*/  IMAD R5, R7, UR18, R5 ;  /* 0x0000001207057c24 */ /* 0x000fc6000f8e0205 */
[----:B------:R-:W-:Y:S01]  /*4de0*/  LDS.U16 R15, [R75+0x80] ;  /* 0x000080004b0f7984 */ /* 0x000fe20000000400 */
[----:B0-----:R-:W-:-:S03]  /*4df0*/  IMAD.WIDE.U32 R4, R25, R96, R4 ;  /* 0x0000006019047225 */ /* 0x001fc600078e0004 */
        /* <DEDUP_REMOVED lines=9> */
[----:B------:R-:W-:Y:S01]  /*4e90*/  LDS.U16 R23, [R81+0x180] ;  /* 0x0001800051177984 */ /* 0x000fe20000000400 */
[----:B------:R-:W-:Y:S02]  /*4ea0*/  IMAD R5, R99, UR18, R5 ;  /* 0x0000001263057c24 */ /* 0x000fe4000f8e0205 */
[----:B------:R-:W-:Y:S01]  /*4eb0*/  LEA.HI.X R7, R7, UR7, R8, 0x1, P3 ;  /* 0x0000000707077c11 */ /* 0x000fe200098f0c08 */
[----:B------:R-:W-:Y:S01]  /*4ec0*/  LDS.U16 R95, [R82+0x1c0] ;  /* 0x0001c000525f7984 */ /* 0x000fe20000000400 */
[----:B------:R-:W1:Y:S03]  /*4ed0*/  LDCU.64 UR6, c[0x0][0x488] ;  /* 0x00009100ff0677ac */ /* 0x000e660008000a00 */
[----:B------:R-:W-:Y:S01]  /*4ee0*/  @!P0 STS [R72+0x210], R71 ;  /* 0x0002104748008388 */ /* 0x000fe20000000800 */
[----:B------:R-:W-:Y:S01]  /*4ef0*/  BAR.SYNC.DEFER_BLOCKING 0x0 ;  /* 0x0000000000007b1d */ /* 0x000fe20000010000 */
[----:B0-----:R-:W-:-:S05]  /*4f00*/  IMAD.WIDE.U32 R4, R25, R96, R4 ;  /* 0x0000006019047225 */ /* 0x001fca00078e0004 */
[----:B------:R-:W0:Y:S02]  /*4f10*/  LDS R0, [R72+0x210] ;  /* 0x0002100048007984 */ /* 0x000e240000000800 */
[-C--:B0-----:R-:W-:Y:S02]  /*4f20*/  ISETP.GE.AND P1, PT, R42, R0.reuse, PT ;  /* 0x000000002a00720c */ /* 0x081fe40003f26270 */
        /* <DEDUP_REMOVED lines=17> */
[C---:B-1----:R-:W-:Y:S01]  /*5040*/  LEA R4, P4, R5.reuse, UR6, 0x1 ;  /* 0x0000000605047c11 */ /* 0x042fe2000f8808ff */
[----:B------:R-:W-:Y:S01]  /*5050*/  @!P6 STG.E.U16 desc[UR20][R6.64+0x140], R21 ;  /* 0x000140150600e986 */ /* 0x000fe2000c101514 */
[-C--:B------:R-:W-:Y:S02]  /*5060*/  ISETP.GE.AND P6, PT, R48, R71.reuse, PT ;  /* 0x000000473000720c */ /* 0x080fe40003fc6270 */
[--C-:B------:R-:W-:Y:S01]  /*5070*/  LEA.HI.X R5, R5, UR7, R0.reuse, 0x1, P4 ;  /* 0x0000000705057c11 */ /* 0x100fe2000a0f0c00 */
[----:B------:R-:W-:Y:S01]  /*5080*/  @!P2 STG.E.U16 desc[UR20][R6.64+0x180], R23 ;  /* 0x000180170600a986 */ /* 0x000fe2000c101514 */
[-C--:B------:R-:W-:Y:S01]  /*5090*/  ISETP.GE.AND P2, PT, R45, R71.reuse, PT ;  /* 0x000000472d00720c */ /* 0x080fe20003f46270 */
[----:B------:R-:W0:Y:S01]  /*50a0*/  LDCU.64 UR6, c[0x0][0x490] ;  /* 0x00009200ff0677ac */ /* 0x000e220008000a00 */
[----:B------:R-:W-:Y:S01]  /*50b0*/  PRMT R0, RZ, 0x7610, R0 ;  /* 0x00007610ff007816 */ /* 0x000fe20000000000 */
[----:B------:R1:W-:Y:S01]  /*50c0*/  @!P1 STG.E.U16 desc[UR20][R6.64+0x1c0], R95 ;  /* 0x0001c05f06009986 */ /* 0x0003e2000c101514 */
[----:B------:R-:W-:-:S02]  /*50d0*/  ISETP.GE.AND P1, PT, R47, R71, PT ;  /* 0x000000472f00720c */ /* 0x000fc40003f26270 */
[-C--:B------:R-:W-:Y:S01]  /*50e0*/  ISETP.GE.AND P5, PT, R49, R71.reuse, PT ;  /* 0x000000473100720c */ /* 0x080fe20003fa6270 */
[----:B------:R-:W-:Y:S01]  /*50f0*/  BAR.SYNC.DEFER_BLOCKING 0x0 ;  /* 0x0000000000007b1d */ /* 0x000fe20000010000 */
[----:B------:R-:W-:Y:S02]  /*5100*/  ISETP.GE.AND P4, PT, R50, R71, PT ;  /* 0x000000473200720c */ /* 0x000fe40003f86270 */
[----:B------:R-:W-:Y:S02]  /*5110*/  PRMT R8, RZ, 0x7610, R8 ;  /* 0x00007610ff087816 */ /* 0x000fe40000000008 */
[----:B---3--:R-:W-:Y:S02]  /*5120*/  PRMT R11, RZ, 0x7610, R11 ;  /* 0x00007610ff0b7816 */ /* 0x008fe4000000000b */
[----:B-1----:R-:W-:Y:S02]  /*5130*/  PRMT R6, RZ, 0x7610, R6 ;  /* 0x00007610ff067816 */ /* 0x002fe40000000006 */
[----:B------:R-:W-:-:S02]  /*5140*/  PRMT R7, RZ, 0x7610, R7 ;  /* 0x00007610ff077816 */ /* 0x000fc40000000007 */
[----:B------:R-:W-:Y:S01]  /*5150*/  PRMT R10, RZ, 0x7610, R10 ;  /* 0x00007610ff0a7816 */ /* 0x000fe2000000000a */
[----:B------:R-:W3:Y:S01]  /*5160*/  @!P3 LDG.E.U16 R0, desc[UR20][R4.64] ;  /* 0x000000140400b981 */ /* 0x000ee2000c1e1500 */
[----:B------:R-:W-:-:S03]  /*5170*/  ISETP.GE.AND P3, PT, R52, R71, PT ;  /* 0x000000473400720c */ /* 0x000fc60003f66270 */
[----:B------:R-:W4:Y:S01]  /*5180*/  @!P2 LDG.E.U16 R9, desc[UR20][R4.64+0x40] ;  /* 0x000040140409a981 */ /* 0x000f22000c1e1500 */
[----:B------:R-:W-:-:S03]  /*5190*/  ISETP.GE.AND P2, PT, R53, R71, PT ;  /* 0x000000473500720c */ /* 0x000fc60003f46270 */
[----:B------:R-:W5:Y:S04]  /*51a0*/  @!P1 LDG.E.U16 R6, desc[UR20][R4.64+0x80] ;  /* 0x0000801404069981 */ /* 0x000f68000c1e1500 */
[----:B------:R-:W2:Y:S04]  /*51b0*/  @!P6 LDG.E.U16 R7, desc[UR20][R4.64+0xc0] ;  /* 0x0000c0140407e981 */ /* 0x000ea8000c1e1500 */
[----:B------:R-:W2:Y:S04]  /*51c0*/  @!P5 LDG.E.U16 R8, desc[UR20][R4.64+0x100] ;  /* 0x000100140408d981 */ /* 0x000ea8000c1e1500 */
[----:B------:R-:W2:Y:S04]  /*51d0*/  @!P4 LDG.E.U16 R11, desc[UR20][R4.64+0x140] ;  /* 0x00014014040bc981 */ /* 0x000ea8000c1e1500 */
[----:B------:R-:W2:Y:S04]  /*51e0*/  @!P3 LDG.E.U16 R10, desc[UR20][R4.64+0x180] ;  /* 0x00018014040ab981 */ /* 0x000ea8000c1e1500 */
[----:B------:R-:W2:Y:S01]  /*51f0*/  @!P2 LDG.E.U16 R85, desc[UR20][R4.64+0x1c0] ;  /* 0x0001c0140455a981 */ /* 0x000ea2000c1e1500 */
[----:B------:R-:W-:-:S03]  /*5200*/  IADD3 R30, PT, PT, R30, 0x1, RZ ;  /* 0x000000011e1e7810 */ /* 0x000fc60007ffe0ff */
[----:B---3--:R-:W-:Y:S04]  /*5210*/  STS.U16 [R73], R0 ;  /* 0x0000000049007388 */ /* 0x008fe80000000400 */
[----:B----4-:R-:W-:Y:S04]  /*5220*/  STS.U16 [R74+0x40], R9 ;  /* 0x000040094a007388 */ /* 0x010fe80000000400 */
[----:B-----5:R-:W-:Y:S04]  /*5230*/  STS.U16 [R75+0x80], R6 ;  /* 0x000080064b007388 */ /* 0x020fe80000000400 */
[----:B--2---:R-:W-:Y:S04]  /*5240*/  STS.U16 [R76+0xc0], R7 ;  /* 0x0000c0074c007388 */ /* 0x004fe80000000400 */
[----:B------:R-:W-:Y:S04]  /*5250*/  STS.U16 [R77+0x100], R8 ;  /* 0x000100084d007388 */ /* 0x000fe80000000400 */
[----:B------:R-:W-:Y:S04]  /*5260*/  STS.U16 [R80+0x140], R11 ;  /* 0x0001400b50007388 */ /* 0x000fe80000000400 */
[----:B------:R-:W-:Y:S04]  /*5270*/  STS.U16 [R81+0x180], R10 ;  /* 0x0001800a51007388 */ /* 0x000fe80000000400 */
[----:B------:R-:W-:Y:S01]  /*5280*/  STS.U16 [R82+0x1c0], R85 ;  /* 0x0001c05552007388 */ /* 0x000fe20000000400 */
[----:B------:R-:W-:-:S03]  /*5290*/  NOP ;  /* 0x0000000000007918 */ /* 0x000fc60000000000 */
[----:B------:R-:W1:Y:S04]  /*52a0*/  LDS.U16 R4, [R83+0x2] ;  /* 0x0000020053047984 */ /* 0x000e680000000400 */
[----:B------:R-:W2:Y:S04]  /*52b0*/  LDS.U16 R5, [R83+0x6] ;  /* 0x0000060053057984 */ /* 0x000ea80000000400 */
[----:B------:R-:W3:Y:S04]  /*52c0*/  LDS.U16 R6, [R83+0x8] ;  /* 0x0000080053067984 */ /* 0x000ee80000000400 */
[----:B------:R-:W4:Y:S04]  /*52d0*/  LDS.U16 R7, [R83+0xa] ;  /* 0x00000a0053077984 */ /* 0x000f280000000400 */
[----:B------:R-:W5:Y:S04]  /*52e0*/  LDS.U16 R8, [R83+0xc] ;  /* 0x00000c0053087984 */ /* 0x000f680000000400 */
[----:B------:R-:W0:Y:S04]  /*52f0*/  LDS.U16 R9, [R83+0xe] ;  /* 0x00000e0053097984 */ /* 0x000e280000000400 */
[----:B------:R-:W0:Y:S04]  /*5300*/  LDS.U16 R14, [R83] ;  /* 0x00000000530e7984 */ /* 0x000e280000000400 */
[----:B------:R-:W0:Y:S01]  /*5310*/  LDS.U16 R0, [R83+0x4] ;  /* 0x0000040053007984 */ /* 0x000e220000000400 */
[----:B-1----:R-:W-:-:S02]  /*5320*/  HADD2.F32 R10, -RZ, R4.H0_H0 ;  /* 0x20000004ff0a7230 */ /* 0x002fc40000004100 */
[----:B--2---:R-:W-:-:S03]  /*5330*/  HADD2.F32 R15, -RZ, R5.H0_H0 ;  /* 0x20000005ff0f7230 */ /* 0x004fc60000004100 */
[----:B------:R-:W-:Y:S01]  /*5340*/  FMUL.FTZ R11, R10, -1.4426950216293334961 ;  /* 0xbfb8aa3b0a0b7820 */ /* 0x000fe20000410000 */
[----:B---3--:R-:W-:Y:S02]  /*5350*/  HADD2.F32 R6, -RZ, R6.H0_H0 ;  /* 0x20000006ff067230 */ /* 0x008fe40000004100 */
[----:B------:R-:W-:-:S03]  /*5360*/  FMUL.FTZ R16, R15, -1.4426950216293334961 ;  /* 0xbfb8aa3b0f107820 */ /* 0x000fc60000410000 */
[----:B------:R-:W1:Y:S01]  /*5370*/  MUFU.EX2 R11, R11 ;  /* 0x0000000b000b7308 */ /* 0x000e620000000800 */
[----:B----4-:R-:W-:Y:S02]  /*5380*/  HADD2.F32 R17, -RZ, R7.H0_H0 ;  /* 0x20000007ff117230 */ /* 0x010fe40000004100 */
[----:B------:R-:W-:Y:S01]  /*5390*/  FMUL.FTZ R7, R6, -1.4426950216293334961 ;  /* 0xbfb8aa3b06077820 */ /* 0x000fe20000410000 */
[----:B-----5:R-:W-:Y:S02]  /*53a0*/  HADD2.F32 R8, -RZ, R8.H0_H0 ;  /* 0x20000008ff087230 */ /* 0x020fe40000004100 */
[----:B------:R-:W-:Y:S02]  /*53b0*/  FMUL.FTZ R18, R17, -1.4426950216293334961 ;  /* 0xbfb8aa3b11127820 */ /* 0x000fe40000410000 */
[----:B------:R-:W2:Y:S01]  /*53c0*/  MUFU.EX2 R16, R16 ;  /* 0x0000001000107308 */ /* 0x000ea20000000800 */
[----:B0-----:R-:W-:Y:S02]  /*53d0*/  HADD2.F32 R19, -RZ, R9.H0_H0 ;  /* 0x20000009ff137230 */ /* 0x001fe40000004100 */
[----:B------:R-:W-:Y:S01]  /*53e0*/  FMUL.FTZ R9, R8, -1.4426950216293334961 ;  /* 0xbfb8aa3b08097820 */ /* 0x000fe20000410000 */
[----:B------:R-:W-:-:S02]  /*53f0*/  HADD2.F32 R14, -RZ, R14.H0_H0 ;  /* 0x2000000eff0e7230 */ /* 0x000fc40000004100 */
[----:B------:R-:W-:Y:S02]  /*5400*/  FMUL.FTZ R20, R19, -1.4426950216293334961 ;  /* 0xbfb8aa3b13147820 */ /* 0x000fe40000410000 */
[----:B------:R-:W0:Y:S01]  /*5410*/  MUFU.EX2 R7, R7 ;  /* 0x0000000700077308 */ /* 0x000e220000000800 */
[----:B------:R-:W-:Y:S02]  /*5420*/  HADD2.F32 R0, -RZ, R0.H0_H0 ;  /* 0x20000000ff007230 */ /* 0x000fe40000004100 */
[----:B------:R-:W-:Y:S01]  /*5430*/  FMUL.FTZ R4, R14, -1.4426950216293334961 ;  /* 0xbfb8aa3b0e047820 */ /* 0x000fe20000410000 */
[----:B-1----:R-:W-:Y:S02]  /*5440*/  FADD.FTZ R11, R11, 1 ;  /* 0x3f8000000b0b7421 */ /* 0x002fe40000010000 */
[----:B------:R-:W-:Y:S02]  /*5450*/  FMUL.FTZ R5, R0, -1.4426950216293334961 ;  /* 0xbfb8aa3b00057820 */ /* 0x000fe40000410000 */
        /* <DEDUP_REMOVED lines=10> */
[----:B------:R-:W-:Y:S01]  /*5500*/  MUFU.RCP R11, R11 ;  /* 0x0000000b000b7308 */ /* 0x000fe20000001000 */
[----:B-1----:R-:W-:-:S07]  /*5510*/  FADD.FTZ R4, R4, 1 ;  /* 0x3f80000004047421 */ /* 0x002fce0000010000 */
[----:B------:R-:W0:Y:S01]  /*5520*/  MUFU.RCP R21, R4 ;  /* 0x0000000400157308 */ /* 0x000e220000001000 */
[----:B--2---:R-:W-:-:S07]  /*5530*/  FADD.FTZ R5, R5, 1 ;  /* 0x3f80000005057421 */ /* 0x004fce0000010000 */
[----:B------:R1:W2:Y:S08]  /*5540*/  MUFU.RCP R23, R5 ;  /* 0x0000000500177308 */ /* 0x0002b00000001000 */
[----:B------:R-:W3:Y:S01]  /*5550*/  MUFU.RCP R16, R16 ;  /* 0x0000001000107308 */ /* 0x000ee20000001000 */
[----:B0-----:R-:W-:Y:S01]  /*5560*/  FMUL.FTZ R14, R14, R21 ;  /* 0x000000150e0e7220 */ /* 0x001fe20000410000 */
[----:B-1----:R-:W-:Y:S01]  /*5570*/  FMUL.FTZ R5, R10, R11 ;  /* 0x0000000b0a057220 */ /* 0x002fe20000410000 */
[----:B------:R-:W-:Y:S02]  /*5580*/  BAR.SYNC.DEFER_BLOCKING 0x0 ;  /* 0x0000000000007b1d */ /* 0x000fe40000010000 */
[----:B------:R-:W-:Y:S01]  /*5590*/  FMUL.FTZ R14, R14, R87 ;  /* 0x000000570e0e7220 */ /* 0x000fe20000410000 */
[----:B------:R-:W-:-:S03]  /*55a0*/  FMUL.FTZ R5, R5, R100 ;  /* 0x0000006405057220 */ /* 0x000fc60000410000 */
[----:B------:R-:W0:Y:S01]  /*55b0*/  MUFU.RCP R7, R7 ;  /* 0x0000000700077308 */ /* 0x000e220000001000 */
[----:B--2---:R-:W-:Y:S01]  /*55c0*/  FMUL.FTZ R0, R0, R23 ;  /* 0x0000001700007220 */ /* 0x004fe20000410000 */
[----:B------:R-:W-:-:S03]  /*55d0*/  F2FP.F16.F32.PACK_AB R5, R5, R14 ;  /* 0x0000000e0505723e */ /* 0x000fc600000000ff */
[----:B------:R-:W-:Y:S01]  /*55e0*/  FMUL.FTZ R0, R0, R89 ;  /* 0x0000005900007220 */ /* 0x000fe20000410000 */
[----:B------:R-:W-:Y:S02]  /*55f0*/  PRMT R4, R5, 0x7632, R4 ;  /* 0x0000763205047816 */ /* 0x000fe40000000004 */
[----:B------:R-:W1:Y:S01]  /*5600*/  MUFU.RCP R18, R18 ;  /* 0x0000001200127308 */ /* 0x000e620000001000 */
[----:B---3--:R-:W-:-:S04]  /*5610*/  FMUL.FTZ R15, R15, R16 ;  /* 0x000000100f0f7220 */ /* 0x008fc80000410000 */
[----:B------:R-:W-:-:S03]  /*5620*/  FMUL.FTZ R15, R15, R102 ;  /* 0x000000660f0f7220 */ /* 0x000fc60000410000 */
[----:B------:R-:W2:Y:S01]  /*5630*/  MUFU.RCP R9, R9 ;  /* 0x0000000900097308 */ /* 0x000ea20000001000 */
[----:B0-----:R-:W-:Y:S01]  /*5640*/  FMUL.FTZ R6, R6, R7 ;  /* 0x0000000706067220 */ /* 0x001fe20000410000 */
[----:B------:R-:W-:Y:S01]  /*5650*/  F2FP.F16.F32.PACK_AB R0, R15, R0 ;  /* 0x000000000f00723e */ /* 0x000fe200000000ff */
[----:B------:R-:W-:Y:S02]  /*5660*/  STS.U16 [R83], R5 ;  /* 0x0000000553007388 */ /* 0x000fe40000000400 */
[----:B------:R-:W-:Y:S01]  /*5670*/  FMUL.FTZ R6, R6, R91 ;  /* 0x0000005b06067220 */ /* 0x000fe20000410000 */
[----:B------:R-:W-:Y:S01]  /*5680*/  PRMT R10, R0, 0x7632, R10 ;  /* 0x00007632000a7816 */ /* 0x000fe2000000000a */
[----:B------:R0:W-:Y:S01]  /*5690*/  STS.U16 [R83+0x2], R4 ;  /* 0x0000020453007388 */ /* 0x0001e20000000400 */
[----:B------:R-:W3:Y:S01]  /*56a0*/  MUFU.RCP R20, R20 ;  /* 0x0000001400147308 */ /* 0x000ee20000001000 */
[----:B-1----:R-:W-:Y:S02]  /*56b0*/  FMUL.FTZ R17, R17, R18 ;  /* 0x0000001211117220 */ /* 0x002fe40000410000 */
[----:B------:R-:W-:Y:S02]  /*56c0*/  STS.U16 [R83+0x4], R0 ;  /* 0x0000040053007388 */ /* 0x000fe40000000400 */
[----:B------:R-:W-:-:S02]  /*56d0*/  FMUL.FTZ R17, R17, R104 ;  /* 0x0000006811117220 */ /* 0x000fc40000410000 */
[----:B------:R-:W-:Y:S01]  /*56e0*/  STS.U16 [R83+0x6], R10 ;  /* 0x0000060a53007388 */ /* 0x000fe20000000400 */
[----:B--2---:R-:W-:Y:S02]  /*56f0*/  FMUL.FTZ R8, R8, R9 ;  /* 0x0000000908087220 */ /* 0x004fe40000410000 */
[----:B------:R-:W-:Y:S01]  /*5700*/  F2FP.F16.F32.PACK_AB R6, R17, R6 ;  /* 0x000000061106723e */ /* 0x000fe200000000ff */
[----:B0-----:R-:W0:Y:S01]  /*5710*/  LDC.64 R4, c[0x0][0x430] ;  /* 0x00010c00ff047b82 */ /* 0x001e220000000a00 */
[----:B------:R-:W-:Y:S02]  /*5720*/  FMUL.FTZ R8, R8, R93 ;  /* 0x0000005d08087220 */ /* 0x000fe40000410000 */
[----:B------:R-:W-:Y:S01]  /*5730*/  PRMT R14, R6, 0x7632, R14 ;  /* 0x00007632060e7816 */ /* 0x000fe2000000000e */
[----:B------:R-:W-:Y:S01]  /*5740*/  STS.U16 [R83+0x8], R6 ;  /* 0x0000080653007388 */ /* 0x000fe20000000400 */
[----:B---3--:R-:W-:-:S03]  /*5750*/  FMUL.FTZ R19, R19, R20 ;  /* 0x0000001413137220 */ /* 0x008fc60000410000 */
[----:B------:R-:W-:Y:S01]  /*5760*/  STS.U16 [R83+0xa], R14 ;  /* 0x00000a0e53007388 */ /* 0x000fe20000000400 */
[----:B------:R-:W-:-:S05]  /*5770*/  FMUL.FTZ R19, R19, R106 ;  /* 0x0000006a13137220 */ /* 0x000fca0000410000 */
[----:B------:R-:W-:-:S04]  /*5780*/  F2FP.F16.F32.PACK_AB R8, R19, R8 ;  /* 0x000000081308723e */ /* 0x000fc800000000ff */
[----:B------:R-:W-:Y:S01]  /*5790*/  PRMT R16, R8, 0x7632, R16 ;  /* 0x0000763208107816 */ /* 0x000fe20000000010 */
[----:B------:R-:W-:Y:S04]  /*57a0*/  STS.U16 [R83+0xc], R8 ;  /* 0x00000c0853007388 */ /* 0x000fe80000000400 */
[----:B------:R1:W-:Y:S01]  /*57b0*/  STS.U16 [R83+0xe], R16 ;  /* 0x00000e1053007388 */ /* 0x0003e20000000400 */
[----:B------:R-:W-:-:S03]  /*57c0*/  NOP ;  /* 0x0000000000007918 */ /* 0x000fc60000000000 */
[----:B------:R-:W-:Y:S01]  /*57d0*/  LDS.U16 R73, [R73] ;  /* 0x0000000049497984 */ /* 0x000fe20000000400 */
[----:B0-----:R-:W-:Y:S01]  /*57e0*/  IMAD.WIDE.U32 R78, R4, UR18, R78 ;  /* 0x00000012044e7c25 */ /* 0x001fe2000f8e004e */
[----:B-1----:R-:W0:Y:S02]  /*57f0*/  LDC.64 R16, c[0x0][0x438] ;  /* 0x00010e00ff107b82 */ /* 0x002e240000000a00 */
[----:B------:R-:W-:Y:S01]  /*5800*/  LDS.U16 R7, [R74+0x40] ;  /* 0x000040004a077984 */ /* 0x000fe20000000400 */
[----:B------:R-:W-:-:S03]  /*5810*/  IMAD R79, R5, UR18, R79 ;  /* 0x00000012054f7c24 */ /* 0x000fc6000f8e024f */
        /* <DEDUP_REMOVED lines=8> */
[----:B------:R-:W-:Y:S01]  /*58a0*/  @!P0 STS [R72+0x210], R71 ;  /* 0x0002104748008388 */ /* 0x000fe20000000800 */
[----:B------:R-:W-:Y:S01]  /*58b0*/  BAR.SYNC.DEFER_BLOCKING 0x0 ;  /* 0x0000000000007b1d */ /* 0x000fe20000010000 */
[----:B------:R-:W-:-:S04]  /*58c0*/  IADD3 R5, P0, PT, R42, R4, RZ ;  /* 0x000000042a057210 */ /* 0x000fc80007f1e0ff */
[----:B------:R-:W-:Y:S02]  /*58d0*/  IADD3.X R6, PT, PT, RZ, R6, RZ, P0, !PT ;  /* 0x00000006ff067210 */ /* 0x000fe400007fe4ff */
[----:B------:R-:W-:-:S04]  /*58e0*/  LEA R4, P0, R5, UR6, 0x1 ;  /* 0x0000000605047c11 */ /* 0x000fc8000f8008ff */
        /* <DEDUP_REMOVED lines=15> */
[----:B------:R-:W-:-:S03]  /*59e0*/  ISETP.GE.AND P0, PT, R30, UR5, PT ;  /* 0x000000051e007c0c */ /* 0x000fc6000bf06270 */
        /* <DEDUP_REMOVED lines=11> */
.L_x_2007:
        /* <DEDUP_REMOVED lines=14> */
.L_x_5049:


//--------------------- .text._Z25selective_scan_fwd_kernelI32Selective_Scan_fwd_kernel_traitsILi32ELi8ELi1ELb0ELb1ELb0ELb0EN3c104HalfENS1_7complexIfEEEEv13SSMParamsBase --------------------------
	.section	.text._Z25selective_scan_fwd_kernelI32Selective_Scan_fwd_kernel_traitsILi32ELi8ELi1ELb0ELb1ELb0ELb0EN3c104HalfENS1_7complexIfEEEEv13SSMParamsBase,"ax",@progbits
	.align	128
        .global         _Z25selective_scan_fwd_kernelI32Selective_Scan_fwd_kernel_traitsILi32ELi8ELi1ELb0ELb1ELb0ELb0EN3c104HalfENS1_7complexIfEEEEv13SSMParamsBase
        .type           _Z25selective_scan_fwd_kernelI32Selective_Scan_fwd_kernel_traitsILi32ELi8ELi1ELb0ELb1ELb0ELb0EN3c104HalfENS1_7complexIfEEEEv13SSMParamsBase,@function
        .size           _Z25selective_scan_fwd_kernelI32Selective_Scan_fwd_kernel_traitsILi32ELi8ELi1ELb0ELb1ELb0ELb0EN3c104HalfENS1_7complexIfEEEEv13SSMParamsBase,(.L_x_5050 - _Z25selective_scan_fwd_kernelI32Selective_Scan_fwd_kernel_traitsILi32ELi8ELi1ELb0ELb1ELb0ELb0EN3c104HalfENS1_7complexIfEEEEv13SSMParamsBase)
        .other          _Z25selective_scan_fwd_kernelI32Selective_Scan_fwd_kernel_traitsILi32ELi8ELi1ELb0ELb1ELb0ELb0EN3c104HalfENS1_7complexIfEEEEv13SSMParamsBase,@"STO_CUDA_ENTRY STV_DEFAULT"
_Z25selective_scan_fwd_kernelI32Selective_Scan_fwd_kernel_traitsILi32ELi8ELi1ELb0ELb1ELb0ELb0EN3c104HalfENS1_7complexIfEEEEv13SSMParamsBase:
.text._Z25selective_scan_fwd_kernelI32Selective_Scan_fwd_kernel_traitsILi32ELi8ELi1ELb0ELb1ELb0ELb0EN3c104HalfENS1_7complexIfEEEEv13SSMParamsBase:
        /* <DEDUP_REMOVED lines=31> */
[----:B0-----:R-:W-:Y:S01]  /*01f0*/  HFMA2 R6, -RZ, RZ, 0, 0 ;  /* 0x00000000ff067431 */ /* 0x001fe200000001ff */
[----:B---3--:R-:W-:-:S05]  /*0200*/  IADD3 R9, PT, PT, RZ, -R7, RZ ;  /* 0x80000007ff097210 */ /* 0x008fca0007ffe0ff */
[----:B------:R-:W-:Y:S01]  /*0210*/  IMAD R3, R9, R10, RZ ;  /* 0x0000000a09037224 */ /* 0x000fe200078e02ff */
[----:B----4-:R-:W-:Y:S01]  /*0220*/  IABS R5, R25 ;  /* 0x0000001900057213 */ /* 0x010fe20000000000 */
[----:B------:R-:W0:Y:S02]  /*0230*/  LDC R9, c[0x0][0x394] ;  /* 0x0000e500ff097b82 */ /* 0x000e240000000800 */
[----:B------:R-:W-:-:S06]  /*0240*/  IMAD.HI.U32 R7, R7, R3, R6 ;  /* 0x0000000307077227 */ /* 0x000fcc00078e0006 */
[----:B------:R-:W-:-:S05]  /*0250*/  IMAD.HI.U32 R4, R7, R5, RZ ;  /* 0x0000000507047227 */ /* 0x000fca00078e00ff */
[----:B------:R-:W-:-:S05]  /*0260*/  IADD3 R2, PT, PT, -R4, RZ, RZ ;  /* 0x000000ff04027210 */ /* 0x000fca0007ffe1ff */
[----:B------:R-:W-:-:S05]  /*0270*/  IMAD R5, R10, R2, R5 ;  /* 0x000000020a057224 */ /* 0x000fca00078e0205 */
[----:B------:R-:W-:Y:S01]  /*0280*/  ISETP.GT.U32.AND P1, PT, R10, R5, PT ;  /* 0x000000050a00720c */ /* 0x000fe20003f24070 */
[----:B------:R-:W-:Y:S01]  /*0290*/  UIMAD.WIDE.U32 UR4, UR18, UR8, URZ ;  /* 0x00000008120472a5 */ /* 0x000fe2000f8e00ff */
[----:B0-----:R-:W-:-:S11]  /*02a0*/  ISETP.GE.AND P3, PT, R9, 0x1, PT ;  /* 0x000000010900780c */ /* 0x001fd60003f66270 */
[----:B------:R-:W-:-:S04]  /*02b0*/  @!P1 IADD3 R5, PT, PT, R5, -R10, RZ ;  /* 0x8000000a05059210 */ /* 0x000fc80007ffe0ff */
[----:B------:R-:W-:Y:S02]  /*02c0*/  ISETP.GE.U32.AND P0, PT, R5, R10, PT ;  /* 0x0000000a0500720c */ /* 0x000fe40003f06070 */
[----:B------:R-:W0:Y:S01]  /*02d0*/  LDC.64 R10, c[0x0][0x460] ;  /* 0x00011800ff0a7b82 */ /* 0x000e220000000a00 */
[----:B------:R-:W-:Y:S01]  /*02e0*/  UIMAD UR6, UR18, UR9, UR5 ;  /* 0x00000009120672a4 */ /* 0x000fe2000f8e0205 */
[----:B------:R-:W-:Y:S02]  /*02f0*/  MOV R2, UR4 ;  /* 0x0000000400027c02 */ /* 0x000fe40008000f00 */
[----:B------:R-:W-:Y:S01]  /*0300*/  MOV R3, UR5 ;  /* 0x0000000500037c02 */ /* 0x000fe20008000f00 */
[----:B------:R-:W-:Y:S01]  /*0310*/  UIMAD.WIDE.U32 UR4, UR18, UR12, URZ ;  /* 0x0000000c120472a5 */ /* 0x000fe2000f8e00ff */
[----:B------:R-:W-:Y:S02]  /*0320*/  LOP3.LUT R6, R25, R12, RZ, 0x3c, !PT ;  /* 0x0000000c19067212 */ /* 0x000fe400078e3cff */
[----:B------:R-:W-:Y:S01]  /*0330*/  MOV R3, UR6 ;  /* 0x0000000600037c02 */ /* 0x000fe20008000f00 */
[----:B------:R-:W-:Y:S01]  /*0340*/  UIMAD UR9, UR18, UR13, UR5 ;  /* 0x0000000d120972a4 */ /* 0x000fe2000f8e0205 */
[----:B------:R-:W-:Y:S01]  /*0350*/  @!P1 IADD3 R4, PT, PT, R4, 0x1, RZ ;  /* 0x0000000104049810 */ /* 0x000fe20007ffe0ff */
[----:B------:R-:W-:Y:S01]  /*0360*/  UIMAD.WIDE.U32 UR6, UR18, UR16, URZ ;  /* 0x00000010120672a5 */ /* 0x000fe2000f8e00ff */
[----:B------:R-:W-:Y:S01]  /*0370*/  ISETP.GE.AND P2, PT, R6, RZ, PT ;  /* 0x000000ff0600720c */ /* 0x000fe20003f46270 */
[----:B------:R-:W-:Y:S01]  /*0380*/  IMAD.U32 R7, RZ, RZ, UR5 ;  /* 0x00000005ff077e24 */ /* 0x000fe2000f8e00ff */
[----:B------:R-:W-:Y:S01]  /*0390*/  @P0 IADD3 R4, PT, PT, R4, 0x1, RZ ;  /* 0x0000000104040810 */ /* 0x000fe20007ffe0ff */
[----:B------:R-:W-:Y:S01]  /*03a0*/  UIMAD UR8, UR18, UR17, UR7 ;  /* 0x00000011120872a4 */ /* 0x000fe2000f8e0207 */
[----:B------:R-:W-:-:S02]  /*03b0*/  MOV R6, UR4 ;  /* 0x0000000400067c02 */ /* 0x000fc40008000f00 */
[----:B------:R-:W-:Y:S02]  /*03c0*/  MOV R5, UR9 ;  /* 0x0000000900057c02 */ /* 0x000fe40008000f00 */
[----:B------:R-:W-:Y:S02]  /*03d0*/  ISETP.NE.AND P0, PT, R12, RZ, PT ;  /* 0x000000ff0c00720c */ /* 0x000fe40003f05270 */
[----:B------:R-:W-:Y:S01]  /*03e0*/  MOV R8, R4 ;  /* 0x0000000400087202 */ /* 0x000fe20000000f00 */
[----:B-12---:R-:W-:Y:S10]  /*03f0*/  @!P3 EXIT ;  /* 0x000000000000b94d */ /* 0x006ff40003800000 */
[----:B------:R-:W1:Y:S01]  /*0400*/  S2R R26, SR_TID.X ;  /* 0x00000000001a7919 */ /* 0x000e620000002100 */
[----:B------:R-:W-:Y:S01]  /*0410*/  MOV R4, R6 ;  /* 0x0000000600047202 */ /* 0x000fe20000000f00 */
[----:B------:R-:W2:Y:S01]  /*0420*/  LDCU UR9, c[0x0][0x38c] ;  /* 0x00007180ff0977ac */ /* 0x000ea20008000800 */
[----:B------:R-:W-:Y:S01]  /*0430*/  @!P2 IADD3 R8, PT, PT, -R8, RZ, RZ ;  /* 0x000000ff0808a210 */ /* 0x000fe20007ffe1ff */
[C---:B------:R-:W-:Y:S01]  /*0440*/  IMAD.WIDE.U32 R2, R25.reuse, UR10, R2 ;  /* 0x0000000a19027c25 */ /* 0x040fe2000f8e0002 */
[----:B------:R-:W-:Y:S01]  /*0450*/  @!P0 LOP3.LUT R8, RZ, R12, RZ, 0x33, !PT ;  /* 0x0000000cff088212 */ /* 0x000fe200078e33ff */
[----:B------:R-:W3:Y:S01]  /*0460*/  LDCU.64 UR4, c[0x0][0x3a0] ;  /* 0x00007400ff0477ac */ /* 0x000ee20008000a00 */
[----:B------:R-:W-:Y:S01]  /*0470*/  MOV R30, RZ ;  /* 0x000000ff001e7202 */ /* 0x000fe20000000f00 */
[C---:B------:R-:W-:Y:S01]  /*0480*/  IMAD.WIDE.U32 R4, R25.reuse, UR14, R4 ;  /* 0x0000000e19047c25 */ /* 0x040fe2000f8e0004 */
[----:B------:R-:W-:Y:S01]  /*0490*/  SHF.R.S32.HI R7, RZ, 0x1f, R8 ;  /* 0x0000001fff077819 */ /* 0x000fe20000011408 */
[----:B------:R-:W4:Y:S01]  /*04a0*/  LDCU.64 UR12, c[0x0][0x3d8] ;  /* 0x00007b00ff0c77ac */ /* 0x000f220008000a00 */
[----:B0-----:R-:W-:Y:S01]  /*04b0*/  LEA R32, P0, R2, R10, 0x1 ;  /* 0x0000000a02207211 */ /* 0x001fe200078008ff */
[C---:B------:R-:W-:Y:S01]  /*04c0*/  IMAD R43, R25.reuse, UR15, R5 ;  /* 0x0000000f192b7c24 */ /* 0x040fe2000f8e0205 */
[C---:B------:R-:W-:Y:S01]  /*04d0*/  LEA R33, P1, R4.reuse, R14, 0x1 ;  /* 0x0000000e04217211 */ /* 0x040fe200078208ff */
[----:B------:R-:W-:Y:S01]  /*04e0*/  IMAD R42, R25, UR11, R3 ;  /* 0x0000000b192a7c24 */ /* 0x000fe2000f8e0203 */
[----:B------:R-:W-:Y:S01]  /*04f0*/  UMOV UR7, UR8 ;  /* 0x0000000800077c82 */ /* 0x000fe20008000000 */
[-C--:B------:R-:W-:Y:S01]  /*0500*/  IMAD R3, R7, R16.reuse, RZ ;  /* 0x0000001007037224 */ /* 0x080fe200078e02ff */
[----:B------:R-:W-:Y:S01]  /*0510*/  LEA.HI.X R43, R4, R15, R43, 0x1, P1 ;  /* 0x0000000f042b7211 */ /* 0x000fe200008f0c2b */
[----:B------:R-:W-:Y:S01]  /*0520*/  IMAD R4, R20, UR18, R25 ;  /* 0x0000001214047c24 */ /* 0x000fe2000f8e0219 */
[----:B------:R-:W-:Y:S01]  /*0530*/  LEA.HI.X R42, R2, R11, R42, 0x1, P0 ;  /* 0x0000000b022a7211 */ /* 0x000fe200000f0c2a */
[----:B------:R-:W-:-:S04]  /*0540*/  IMAD.WIDE.U32 R6, R8, R16, UR6 ;  /* 0x0000000608067e25 */ /* 0x000fc8000f8e0010 */
[----:B------:R-:W-:Y:S01]  /*0550*/  IMAD R4, R4, R9, RZ ;  /* 0x0000000904047224 */ /* 0x000fe200078e02ff */
[----:B------:R-:W-:Y:S01]  /*0560*/  LEA R68, P0, R6, R18, 0x1 ;  /* 0x0000001206447211 */ /* 0x000fe200078008ff */
[----:B------:R-:W-:Y:S02]  /*0570*/  IMAD R3, R8, R17, R3 ;  /* 0x0000001108037224 */ /* 0x000fe400078e0203 */
[----:B--2---:R-:W-:Y:S02]  /*0580*/  IMAD R28, R4, UR9, RZ ;  /* 0x00000009041c7c24 */ /* 0x004fe4000f8e02ff */
[----:B---3--:R-:W-:Y:S01]  /*0590*/  IMAD.WIDE.U32 R12, R25, UR4, RZ ;  /* 0x00000004190c7c25 */ /* 0x008fe2000f8e00ff */
[----:B------:R-:W-:Y:S01]  /*05a0*/  IADD3 R69, PT, PT, R7, R3, RZ ;  /* 0x0000000307457210 */ /* 0x000fe20007ffe0ff */
[----:B------:R-:W0:Y:S01]  /*05b0*/  LDCU.U8 UR4, c[0x0][0x39e] ;  /* 0x000073c0ff0477ac */ /* 0x000e220008000000 */
[C---:B-1----:R-:W-:Y:S01]  /*05c0*/  SHF.L.U32 R31, R26.reuse, 0x3, RZ ;  /* 0x000000031a1f7819 */ /* 0x042fe200000006ff */
[----:B----4-:R-:W-:Y:S01]  /*05d0*/  IMAD.WIDE.U32 R2, R25, UR12, RZ ;  /* 0x0000000c19027c25 */ /* 0x010fe2000f8e00ff */
[----:B------:R-:W-:-:S02]  /*05e0*/  SHF.L.U32 R4, R26, 0x4, RZ ;  /* 0x000000041a047819 */ /* 0x000fc400000006ff */
[----:B------:R-:W-:Y:S01]  /*05f0*/  LOP3.LUT R50, R31, 0x1f00, RZ, 0xc0, !PT ;  /* 0x00001f001f327812 */ /* 0x000fe200078ec0ff */
[C---:B------:R-:W-:Y:S01]  /*0600*/  IMAD R27, R25.reuse, UR5, R13 ;  /* 0x00000005191b7c24 */ /* 0x040fe2000f8e020d */
[----:B------:R-:W-:Y:S01]  /*0610*/  LOP3.LUT R5, R4, 0x3e00, RZ, 0xc0, !PT ;  /* 0x00003e0004057812 */ /* 0x000fe200078ec0ff */
[----:B------:R-:W-:Y:S01]  /*0620*/  IMAD R29, R25, UR13, R3 ;  /* 0x0000000d191d7c24 */ /* 0x000fe2000f8e0203 */
[----:B------:R-:W-:Y:S01]  /*0630*/  LOP3.LUT R41, R50, 0x1f, R26, 0xf8, !PT ;  /* 0x0000001f32297812 */ /* 0x000fe200078ef81a */
[----:B------:R-:W-:Y:S01]  /*0640*/  VIADD R38, R31, 0x5 ;  /* 0x000000051f267836 */ /* 0x000fe20000000000 */
[----:B------:R-:W-:Y:S02]  /*0650*/  LEA.HI.X R69, R6, R19, R69, 0x1, P0 ;  /* 0x0000001306457211 */ /* 0x000fe400000f0c45 */
[----:B------:R-:W-:Y:S02]  /*0660*/  LOP3.LUT R45, R41, 0x20, RZ, 0xfc, !PT ;  /* 0x00000020292d7812 */ /* 0x000fe400078efcff */
[----:B------:R-:W-:-:S02]  /*0670*/  IADD3 R34, PT, PT, R31, 0x1, RZ ;  /* 0x000000011f227810 */ /* 0x000fc40007ffe0ff */
[----:B------:R-:W-:Y:S02]  /*0680*/  IADD3 R50, PT, PT, R50, R45, RZ ;  /* 0x0000002d32327210 */ /* 0x000fe40007ffe0ff */
[C---:B------:R-:W-:Y:S02]  /*0690*/  IADD3 R35, PT, PT, R31.reuse, 0x2, RZ ;  /* 0x000000021f237810 */ /* 0x040fe40007ffe0ff */
[C---:B------:R-:W-:Y:S01]  /*06a0*/  IADD3 R36, PT, PT, R31.reuse, 0x3, RZ ;  /* 0x000000031f247810 */ /* 0x040fe20007ffe0ff */
[----:B------:R-:W-:Y:S01]  /*06b0*/  VIADD R62, R50, 0x120 ;  /* 0x00000120323e7836 */ /* 0x000fe20000000000 */
        /* <DEDUP_REMOVED lines=23> */
[----:B0-----:R-:W-:-:S07]  /*0830*/  IADD3 R67, PT, PT, R50, 0x1c0, RZ ;  /* 0x000001c032437810 */ /* 0x001fce0007ffe0ff */
.L_x_2028:
[----:B0-----:R-:W0:Y:S01]  /*0840*/  LDC R5, c[0x0][0x388] ;  /* 0x0000e200ff057b82 */ /* 0x001e220000000800 */
[----:B------:R-:W-:Y:S02]  /*0850*/  SHF.L.U32 R70, R30, 0x8, RZ ;  /* 0x000000081e467819 */ /* 0x000fe400000006ff */
[C---:B------:R-:W-:Y:S02]  /*0860*/  IADD3 R6, P0, PT, R53.reuse, R32, RZ ;  /* 0x0000002035067210 */ /* 0x040fe40007f1e0ff */
[----:B------:R-:W-:Y:S02]  /*0870*/  IADD3 R16, P3, PT, R53, R33, RZ ;  /* 0x0000002135107210 */ /* 0x000fe40007f7e0ff */
[----:B------:R-:W-:Y:S02]  /*0880*/  IADD3.X R7, PT, PT, RZ, R42, RZ, P0, !PT ;  /* 0x0000002aff077210 */ /* 0x000fe400007fe4ff */
[----:B------:R-:W-:Y:S02]  /*0890*/  PRMT R9, RZ, 0x7610, R9 ;  /* 0x00007610ff097816 */ /* 0x000fe40000000009 */
[----:B------:R-:W-:-:S02]  /*08a0*/  PRMT R4, RZ, 0x7610, R4 ;  /* 0x00007610ff047816 */ /* 0x000fc40000000004 */
[----:B------:R-:W-:Y:S02]  /*08b0*/  IADD3.X R17, PT, PT, RZ, R43, RZ, P3, !PT ;  /* 0x0000002bff117210 */ /* 0x000fe40001ffe4ff */
        /* <DEDUP_REMOVED lines=29> */
[----:B------:R-:W-:Y:S02]  /*0a90*/  PRMT R23, RZ, 0x7610, R23 ;  /* 0x00007610ff177816 */ /* 0x000fe40000000017 */
[----:B0-----:R-:W-:Y:S02]  /*0aa0*/  LEA R73, R10, R73, 0x18 ;  /* 0x000000490a497211 */ /* 0x001fe400078ec0ff */
[C---:B-1----:R-:W-:Y:S02]  /*0ab0*/  IADD3 R10, PT, PT, R71.reuse, 0x20, RZ ;  /* 0x00000020470a7810 */ /* 0x042fe40007ffe0ff */
[CC--:B------:R-:W-:Y:S02]  /*0ac0*/  LEA.HI.SX32 R74, R71.reuse, R71.reuse, 0x1b ;  /* 0x00000047474a7211 */ /* 0x0c0fe400078fdaff */
[C---:B------:R-:W-:Y:S02]  /*0ad0*/  IADD3 R14, PT, PT, R71.reuse, 0x40, RZ ;  /* 0x00000040470e7810 */ /* 0x040fe40007ffe0ff */
[----:B------:R-:W-:Y:S01]  /*0ae0*/  IADD3 R22, PT, PT, R71, 0x60, RZ ;  /* 0x0000006047167810 */ /* 0x000fe20007ffe0ff */
[----:B------:R-:W-:Y:S01]  /*0af0*/  IMAD R74, R74, 0x2, R73 ;  /* 0x000000024a4a7824 */ /* 0x000fe200078e0249 */
[----:B------:R-:W-:-:S02]  /*0b00*/  LEA.HI.SX32 R10, R10, R71, 0x1b ;  /* 0x000000470a0a7211 */ /* 0x000fc400078fdaff */
[-C--:B------:R-:W-:Y:S02]  /*0b10*/  LEA.HI.SX32 R14, R14, R71.reuse, 0x1b ;  /* 0x000000470e0e7211 */ /* 0x080fe400078fdaff */
[----:B------:R-:W-:Y:S02]  /*0b20*/  LEA.HI.SX32 R22, R22, R71, 0x1b ;  /* 0x0000004716167211 */ /* 0x000fe400078fdaff */
[-C--:B------:R-:W-:Y:S02]  /*0b30*/  LEA R75, R10, R73.reuse, 0x1 ;  /* 0x000000490a4b7211 */ /* 0x080fe400078e08ff */
[C---:B------:R-:W-:Y:S02]  /*0b40*/  IADD3 R6, PT, PT, R71.reuse, 0x80, RZ ;  /* 0x0000008047067810 */ /* 0x040fe40007ffe0ff */
[----:B------:R-:W-:Y:S02]  /*0b50*/  LEA R76, R14, R73, 0x1 ;  /* 0x000000490e4c7211 */ /* 0x000fe400078e08ff */
[----:B------:R-:W-:-:S02]  /*0b60*/  IADD3 R10, PT, PT, R71, 0xa0, RZ ;  /* 0x000000a0470a7810 */ /* 0x000fc40007ffe0ff */
[----:B------:R-:W-:Y:S02]  /*0b70*/  LEA R77, R22, R73, 0x1 ;  /* 0x00000049164d7211 */ /* 0x000fe400078e08ff */
[C---:B------:R-:W-:Y:S02]  /*0b80*/  IADD3 R14, PT, PT, R71.reuse, 0xc0, RZ ;  /* 0x000000c0470e7810 */ /* 0x040fe40007ffe0ff */
[----:B------:R-:W-:Y:S02]  /*0b90*/  IADD3 R22, PT, PT, R71, 0xe0, RZ ;  /* 0x000000e047167810 */ /* 0x000fe40007ffe0ff */
[-C--:B------:R-:W-:Y:S02]  /*0ba0*/  LEA.HI.SX32 R6, R6, R71.reuse, 0x1b ;  /* 0x0000004706067211 */ /* 0x080fe400078fdaff */
[-C--:B------:R-:W-:Y:S02]  /*0bb0*/  LEA.HI.SX32 R10, R10, R71.reuse, 0x1b ;  /* 0x000000470a0a7211 */ /* 0x080fe400078fdaff */
[----:B------:R-:W-:-:S02]  /*0bc0*/  LEA.HI.SX32 R14, R14, R71, 0x1b ;  /* 0x000000470e0e7211 */ /* 0x000fc400078fdaff */
[----:B------:R-:W-:Y:S02]  /*0bd0*/  LEA.HI.SX32 R22, R22, R71, 0x1b ;  /* 0x0000004716167211 */ /* 0x000fe400078fdaff */
[-C--:B------:R-:W-:Y:S02]  /*0be0*/  LEA R78, R6, R73.reuse, 0x1 ;  /* 0x00000049064e7211 */ /* 0x080fe400078e08ff */
[-C--:B------:R-:W-:Y:S02]  /*0bf0*/  LEA R79, R10, R73.reuse, 0x1 ;  /* 0x000000490a4f7211 */ /* 0x080fe400078e08ff */
[-C--:B------:R-:W-:Y:S02]  /*0c00*/  LEA R80, R14, R73.reuse, 0x1 ;  /* 0x000000490e507211 */ /* 0x080fe400078e08ff */
[----:B------:R-:W-:Y:S02]  /*0c10*/  LEA R81, R22, R73, 0x1 ;  /* 0x0000004916517211 */ /* 0x000fe400078e08ff */
[----:B------:R-:W-:-:S02]  /*0c20*/  PRMT R22, RZ, 0x7610, R22 ;  /* 0x00007610ff167816 */ /* 0x000fc40000000016 */
[----:B------:R-:W-:Y:S01]  /*0c30*/  PRMT R84, RZ, 0x7610, R84 ;  /* 0x00007610ff547816 */ /* 0x000fe20000000054 */
[----:B--2---:R-:W-:Y:S04]  /*0c40*/  STS.U16 [R74], R9 ;  /* 0x000000094a007388 */ /* 0x004fe80000000400 */
[----:B---3--:R0:W-:Y:S02]  /*0c50*/  STS.U16 [R75+0x40], R4 ;  /* 0x000040044b007388 */ /* 0x0081e40000000400 */
[----:B0-----:R-:W-:Y:S02]  /*0c60*/  SHF.L.U32 R4, R71, 0x3, RZ ;  /* 0x0000000347047819 */ /* 0x001fe400000006ff */
[----:B----4-:R-:W-:Y:S02]  /*0c70*/  STS.U16 [R76+0x80], R11 ;  /* 0x0000800b4c007388 */ /* 0x010fe40000000400 */
[----:B------:R-:W-:-:S02]  /*0c80*/  LEA.HI.SX32 R82, R4, R4, 0x1b ;  /* 0x0000000404527211 */ /* 0x000fc400078fdaff */
[----:B------:R-:W-:Y:S03]  /*0c90*/  STS.U16 [R77+0xc0], R8 ;  /* 0x0000c0084d007388 */ /* 0x000fe60000000400 */
[----:B------:R-:W-:Y:S01]  /*0ca0*/  IMAD R82, R82, 0x2, R73 ;  /* 0x0000000252527824 */ /* 0x000fe200078e0249 */
        /* <DEDUP_REMOVED lines=16> */
[----:B-1----:R-:W-:Y:S02]  /*0db0*/  PRMT R20, RZ, 0x7610, R20 ;  /* 0x00007610ff147816 */ /* 0x002fe40000000014 */
        /* <DEDUP_REMOVED lines=82> */
.L_x_2009:
[----:B------:R-:W-:Y:S05]  /*12e0*/  BSYNC.RECONVERGENT B0 ;  /* 0x0000000000007941 */ /* 0x000fea0003800200 */
.L_x_2008:
        /* <DEDUP_REMOVED lines=35> */
.L_x_2011:
[----:B------:R-:W-:Y:S05]  /*1520*/  BSYNC.RECONVERGENT B0 ;  /* 0x0000000000007941 */ /* 0x000fea0003800200 */
.L_x_2010:
        /* <DEDUP_REMOVED lines=39> */
.L_x_2013:
[----:B------:R-:W-:Y:S05]  /*17a0*/  BSYNC.RECONVERGENT B0 ;  /* 0x0000000000007941 */ /* 0x000fea0003800200 */
.L_x_2012:
        /* <DEDUP_REMOVED lines=32> */
.L_x_2015:
[----:B------:R-:W-:Y:S05]  /*19b0*/  BSYNC.RECONVERGENT B0 ;  /* 0x0000000000007941 */ /* 0x000fea0003800200 */
.L_x_2014:
        /* <DEDUP_REMOVED lines=32> */
.L_x_2017:
[----:B------:R-:W-:Y:S05]  /*1bc0*/  BSYNC.RECONVERGENT B0 ;  /* 0x0000000000007941 */ /* 0x000fea0003800200 */
.L_x_2016:
        /* <DEDUP_REMOVED lines=32> */
.L_x_2019:
[----:B------:R-:W-:Y:S05]  /*1dd0*/  BSYNC.RECONVERGENT B0 ;  /* 0x0000000000007941 */ /* 0x000fea0003800200 */
.L_x_2018:
        /* <DEDUP_REMOVED lines=32> */
.L_x_2021:
[----:B------:R-:W-:Y:S05]  /*1fe0*/  BSYNC.RECONVERGENT B0 ;  /* 0x0000000000007941 */ /* 0x000fea0003800200 */
.L_x_2020:
        /* <DEDUP_REMOVED lines=32> */
.L_x_2023:
[----:B------:R-:W-:Y:S05]  /*21f0*/  BSYNC.RECONVERGENT B0 ;  /* 0x0000000000007941 */ /* 0x000fea0003800200 */
.L_x_2022:
        /* <DEDUP_REMOVED lines=30> */
[----:B------:R-:W-:Y:S01]  /*23e0*/  FMUL.FTZ R91, R91, R98 ;  /* 0x000000625b5b7220 */ /* 0x000fe20000410000 */
        /* <DEDUP_REMOVED lines=10> */
[----:B------:R-:W-:Y:S01]  /*2490*/  IMAD.MOV.U32 R108, RZ, RZ, RZ ;  /* 0x000000ffff6c7224 */ /* 0x000fe200078e00ff */
        /* <DEDUP_REMOVED lines=46> */
[-C--:B------:R-:W-:Y:S01]  /*2780*/  LEA.HI.SX32 R142, R11, R4.reuse, 0x1b ;  /* 0x000000040b8e7211 */ /* 0x080fe200078fdaff */
[----:B------:R-:W-:Y:S01]  /*2790*/  IMAD R127, R138, 0x2, R73 ;  /* 0x000000028a7f7824 */ /* 0x000fe200078e0249 */
[-C--:B------:R-:W-:Y:S02]  /*27a0*/  LEA.HI.SX32 R144, R21, R4.reuse, 0x1b ;  /* 0x0000000415907211 */ /* 0x080fe400078fdaff */
[-C--:B------:R-:W-:Y:S02]  /*27b0*/  LEA.HI.SX32 R146, R23, R4.reuse, 0x1b ;  /* 0x0000000417927211 */ /* 0x080fe400078fdaff */
[----:B------:R-:W-:-:S02]  /*27c0*/  LEA.HI.SX32 R148, R111, R4, 0x1b ;  /* 0x000000046f947211 */ /* 0x000fc400078fdaff */
[-C--:B------:R-:W-:Y:S02]  /*27d0*/  LEA.HI.SX32 R150, R113, R4.reuse, 0x1b ;  /* 0x0000000471967211 */ /* 0x080fe400078fdaff */
[----:B------:R-:W-:Y:S02]  /*27e0*/  LEA.HI.SX32 R118, R4, R4, 0x1b ;  /* 0x0000000404767211 */ /* 0x000fe400078fdaff */
[----:B------:R-:W-:Y:S01]  /*27f0*/  LEA.HI.SX32 R126, R114, R71, 0x1b ;  /* 0x00000047727e7211 */ /* 0x000fe200078fdaff */
[----:B------:R-:W-:Y:S01]  /*2800*/  IMAD R114, R130, 0x2, R73 ;  /* 0x0000000282727824 */ /* 0x000fe200078e0249 */
[-C--:B------:R-:W-:Y:S02]  /*2810*/  ISETP.GE.AND P0, PT, R59, R95.reuse, PT ;  /* 0x0000005f3b00720c */ /* 0x080fe40003f06270 */
[-C--:B------:R-:W-:Y:S02]  /*2820*/  ISETP.GE.AND P1, PT, R60, R95.reuse, PT ;  /* 0x0000005f3c00720c */ /* 0x080fe40003f26270 */
[----:B------:R-:W-:-:S02]  /*2830*/  ISETP.GE.AND P2, PT, R61, R95, PT ;  /* 0x0000005f3d00720c */ /* 0x000fc40003f46270 */
        /* <DEDUP_REMOVED lines=13> */
[-C--:B------:R-:W-:Y:S02]  /*2910*/  LEA R125, R126, R73.reuse, 0x1 ;  /* 0x000000497e7d7211 */ /* 0x080fe400078e08ff */
[----:B------:R-:W-:Y:S02]  /*2920*/  P2R R173, PR, RZ, 0x1 ;  /* 0x00000001ffad7803 */ /* 0x000fe40000000000 */
[----:B------:R-:W-:Y:S02]  /*2930*/  P2R R174, PR, RZ, 0x2 ;  /* 0x00000002ffae7803 */ /* 0x000fe40000000000 */
[----:B------:R-:W-:Y:S02]  /*2940*/  P2R R175, PR, RZ, 0x4 ;  /* 0x00000004ffaf7803 */ /* 0x000fe40000000000 */
        /* <DEDUP_REMOVED lines=14> */
[----:B------:R-:W-:Y:S02]  /*2a30*/  LEA R133, R150, R73, 0x1 ;  /* 0x0000004996857211 */ /* 0x000fe400078e08ff */
[-C--:B------:R-:W-:Y:S02]  /*2a40*/  ISETP.GE.AND P0, PT, R62, R95.reuse, PT ;  /* 0x0000005f3e00720c */ /* 0x080fe40003f06270 */
[-C--:B------:R-:W-:Y:S02]  /*2a50*/  ISETP.GE.AND P1, PT, R63, R95.reuse, PT ;  /* 0x0000005f3f00720c */ /* 0x080fe40003f26270 */
[-C--:B------:R-:W-:Y:S02]  /*2a60*/  ISETP.GE.AND P2, PT, R64, R95.reuse, PT ;  /* 0x0000005f4000720c */ /* 0x080fe40003f46270 */
[----:B------:R-:W-:-:S02]  /*2a70*/  ISETP.GE.AND P3, PT, R65, R95, PT ;  /* 0x0000005f4100720c */ /* 0x000fc40003f66270 */
[-C--:B------:R-:W-:Y:S02]  /*2a80*/  ISETP.GE.AND P4, PT, R66, R95.reuse, PT ;  /* 0x0000005f4200720c */ /* 0x080fe40003f86270 */
[----:B01234-:R-:W-:-:S13]  /*2a90*/  ISETP.GE.AND P5, PT, R67, R95, PT ;  /* 0x0000005f4300720c */ /* 0x01ffda0003fa6270 */
.L_x_2027:
[----:B------:R-:W-:Y:S01]  /*2aa0*/  HFMA2 R5, -RZ, RZ, 0, 0 ;  /* 0x00000000ff057431 */ /* 0x000fe200000001ff */
[----:B------:R-:W-:Y:S02]  /*2ab0*/  MOV R4, R44 ;  /* 0x0000002c00047202 */ /* 0x000fe40000000f00 */
[----:B------:R-:W-:Y:S02]  /*2ac0*/  P2R R145, PR, RZ, 0x1 ;  /* 0x00000001ff917803 */ /* 0x000fe40000000000 */
[----:B------:R-:W-:Y:S02]  /*2ad0*/  ISETP.NE.AND P0, PT, R168, RZ, PT ;  /* 0x000000ffa800720c */ /* 0x000fe40003f05270 */
[----:B------:R-:W-:Y:S02]  /*2ae0*/  P2R R146, PR, RZ, 0x2 ;  /* 0x00000002ff927803 */ /* 0x000fe40000000000 */
[----:B------:R-:W-:Y:S01]  /*2af0*/  P2R R144, PR, RZ, 0x1 ;  /* 0x00000001ff907803 */ /* 0x000fe20000000000 */
[----:B------:R-:W-:Y:S01]  /*2b00*/  IMAD.WIDE.U32 R4, R108, UR8, R4 ;  /* 0x000000086c047c25 */ /* 0x000fe2000f8e0004 */
[----:B------:R-:W-:-:S02]  /*2b10*/  ISETP.NE.AND P0, PT, R169, RZ, PT ;  /* 0x000000ffa900720c */ /* 0x000fc40003f05270 */
[----:B------:R-:W-:Y:S01]  /*2b20*/  PRMT R11, RZ, 0x7610, R11 ;  /* 0x00007610ff0b7816 */ /* 0x000fe2000000000b */
[----:B------:R-:W-:Y:S01]  /*2b30*/  IMAD R5, R108, UR9, R5 ;  /* 0x000000096c057c24 */ /* 0x000fe2000f8e0205 */
[C---:B------:R-:W-:Y:S02]  /*2b40*/  LEA R6, P6, R4.reuse, R68, 0x1 ;  /* 0x0000004404067211 */ /* 0x040fe400078c08ff */
[----:B------:R-:W-:Y:S02]  /*2b50*/  P2R R142, PR, RZ, 0x1 ;  /* 0x00000001ff8e7803 */ /* 0x000fe40000000000 */
[----:B------:R-:W-:Y:S02]  /*2b60*/  LEA.HI.X R7, R4, R69, R5, 0x1, P6 ;  /* 0x0000004504077211 */ /* 0x000fe400030f0c05 */
[----:B------:R-:W-:Y:S02]  /*2b70*/  MOV R4, R12 ;  /* 0x0000000c00047202 */ /* 0x000fe40000000f00 */
[----:B------:R-:W-:-:S02]  /*2b80*/  MOV R5, R27 ;  /* 0x0000001b00057202 */ /* 0x000fc40000000f00 */
[----:B------:R-:W-:Y:S02]  /*2b90*/  ISETP.NE.AND P0, PT, R170, RZ, PT ;  /* 0x000000ffaa00720c */ /* 0x000fe40003f05270 */
[----:B------:R-:W-:Y:S01]  /*2ba0*/  ISETP.NE.AND P1, PT, R167, RZ, PT ;  /* 0x000000ffa700720c */ /* 0x000fe20003f25270 */
[C---:B------:R-:W-:Y:S01]  /*2bb0*/  IMAD.WIDE.U32 R8, R108.reuse, UR6, R4 ;  /* 0x000000066c087c25 */ /* 0x040fe2000f8e0004 */
[----:B------:R-:W-:Y:S02]  /*2bc0*/  P2R R147, PR, RZ, 0x4 ;  /* 0x00000004ff937803 */ /* 0x000fe40000000000 */
[----:B------:R-:W-:Y:S01]  /*2bd0*/  ISETP.NE.AND P2, PT, R171, RZ, PT ;  /* 0x000000ffab00720c */ /* 0x000fe20003f45270 */
[----:B------:R-:W-:Y:S01]  /*2be0*/  IMAD R5, R108, UR7, R9 ;  /* 0x000000076c057c24 */ /* 0x000fe2000f8e0209 */
[----:B------:R-:W-:Y:S02]  /*2bf0*/  LEA R4, P6, R8, R14, 0x3 ;  /* 0x0000000e08047211 */ /* 0x000fe400078c18ff */
[----:B------:R-:W-:-:S02]  /*2c00*/  MOV R9, R29 ;  /* 0x0000001d00097202 */ /* 0x000fc40000000f00 */
[----:B------:R-:W-:Y:S02]  /*2c10*/  LEA.HI.X R5, R8, R15, R5, 0x3, P6 ;  /* 0x0000000f08057211 */ /* 0x000fe400030f1c05 */
[----:B------:R-:W-:Y:S02]  /*2c20*/  MOV R8, R2 ;  /* 0x0000000200087202 */ /* 0x000fe40000000f00 */
[----:B------:R-:W-:Y:S02]  /*2c30*/  P2R R148, PR, RZ, 0x8 ;  /* 0x00000008ff947803 */ /* 0x000fe40000000000 */
[----:B------:R-:W-:Y:S01]  /*2c40*/  ISETP.NE.AND P3, PT, R172, RZ, PT ;  /* 0x000000ffac00720c */ /* 0x000fe20003f65270 */
[C---:B------:R-:W-:Y:S01]  /*2c50*/  IMAD.WIDE.U32 R8, R108.reuse, UR10, R8 ;  /* 0x0000000a6c087c25 */ /* 0x040fe2000f8e0008 */
[----:B------:R-:W-:Y:S01]  /*2c60*/  P2R R149, PR, RZ, 0x10 ;  /* 0x00000010ff957803 */ /* 0x000fe20000000000 */
[----:B------:R-:W2:Y:S01]  /*2c70*/  LDG.E.64 R4, desc[UR20][R4.64] ;  /* 0x0000001404047981 */ /* 0x000ea2000c1e1b00 */
[----:B------:R-:W-:Y:S01]  /*2c80*/  ISETP.NE.AND P4, PT, R173, RZ, PT ;  /* 0x000000ffad00720c */ /* 0x000fe20003f85270 */
[----:B------:R-:W-:Y:S01]  /*2c90*/  IMAD R9, R108, UR11, R9 ;  /* 0x0000000b6c097c24 */ /* 0x000fe2000f8e0209 */
[----:B------:R-:W-:-:S02]  /*2ca0*/  LEA R20, P6, R8, R16, 0x3 ;  /* 0x0000001008147211 */ /* 0x000fc400078c18ff */
[----:B------:R-:W-:Y:S02]  /*2cb0*/  P2R R150, PR, RZ, 0x20 ;  /* 0x00000020ff967803 */ /* 0x000fe40000000000 */
[--C-:B------:R-:W-:Y:S02]  /*2cc0*/  LEA.HI.X R21, R8, R17, R9.reuse, 0x3, P6 ;  /* 0x0000001108157211 */ /* 0x100fe400030f1c09 */
[----:B------:R-:W-:Y:S02]  /*2cd0*/  PRMT R9, RZ, 0x7610, R9 ;  /* 0x00007610ff097816 */ /* 0x000fe40000000009 */
[----:B------:R-:W-:Y:S02]  /*2ce0*/  ISETP.GE.AND P6, PT, R50, R95, PT ;  /* 0x0000005f3200720c */ /* 0x000fe40003fc6270 */
[----:B------:R-:W-:Y:S02]  /*2cf0*/  ISETP.NE.AND P5, PT, R174, RZ, PT ;  /* 0x000000ffae00720c */ /* 0x000fe40003fa5270 */
[----:B------:R-:W3:Y:S01]  /*2d00*/  @!P0 LDG.E.U16 R9, desc[UR20][R6.64] ;  /* 0x0000001406098981 */ /* 0x000ee2000c1e1500 */
[----:B------:R-:W-:-:S02]  /*2d10*/  ISETP.NE.AND P0, PT, R142, RZ, PT ;  /* 0x000000ff8e00720c */ /* 0x000fc40003f05270 */
[----:B------:R-:W-:Y:S02]  /*2d20*/  PRMT R8, RZ, 0x7610, R8 ;  /* 0x00007610ff087816 */ /* 0x000fe40000000008 */
[----:B------:R-:W-:Y:S02]  /*2d30*/  PRMT R10, RZ, 0x7610, R10 ;  /* 0x00007610ff0a7816 */ /* 0x000fe4000000000a */
[----:B------:R-:W-:Y:S02]  /*2d40*/  PRMT R23, RZ, 0x7610, R23 ;  /* 0x00007610ff177816 */ /* 0x000fe40000000017 */
[----:B------:R-:W-:Y:S01]  /*2d50*/  PRMT R22, RZ, 0x7610, R22 ;  /* 0x00007610ff167816 */ /* 0x000fe20000000016 */
[----:B------:R-:W4:Y:S01]  /*2d60*/  @!P6 LDG.E.U16 R8, desc[UR20][R6.64+0x40] ;  /* 0x000040140608e981 */ /* 0x000f22000c1e1500 */
[----:B------:R-:W-:Y:S02]  /*2d70*/  PRMT R135, RZ, 0x7610, R135 ;  /* 0x00007610ff877816 */ /* 0x000fe40000000087 */
[----:B------:R-:W-:Y:S01]  /*2d80*/  PRMT R134, RZ, 0x7610, R134 ;  /* 0x00007610ff867816 */ /* 0x000fe20000000086 */
[----:B------:R-:W5:Y:S01]  /*2d90*/  @!P0 LDG.E.U16 R11, desc[UR20][R6.64+0x80] ;  /* 0x00008014060b8981 */ /* 0x000f62000c1e1500 */
[----:B------:R-:W-:-:S02]  /*2da0*/  ISETP.NE.AND P0, PT, R144, RZ, PT ;  /* 0x000000ff9000720c */ /* 0x000fc40003f05270 */
[----:B------:R-:W-:Y:S01]  /*2db0*/  PRMT R137, RZ, 0x7610, R137 ;  /* 0x00007610ff897816 */ /* 0x000fe20000000089 */
[----:B------:R-:W2:Y:S01]  /*2dc0*/  @!P1 LDG.E.U16 R23, desc[UR20][R6.64+0x100] ;  /* 0x0001001406179981 */ /* 0x000ea2000c1e1500 */
[----:B------:R-:W-:Y:S02]  /*2dd0*/  ISETP.NE.AND P6, PT, R175, RZ, PT ;  /* 0x000000ffaf00720c */ /* 0x000fe40003fc5270 */
[----:B------:R-:W-:Y:S01]  /*2de0*/  ISETP.NE.AND P1, PT, R146, RZ, PT ;  /* 0x000000ff9200720c */ /* 0x000fe20003f25270 */
[----:B------:R-:W2:Y:S01]  /*2df0*/  @!P2 LDG.E.U16 R22, desc[UR20][R6.64+0x140] ;  /* 0x000140140616a981 */ /* 0x000ea2000c1e1500 */
[----:B------:R-:W-:Y:S02]  /*2e00*/  ISETP.NE.AND P2, PT, R147, RZ, PT ;  /* 0x000000ff9300720c */ /* 0x000fe40003f45270 */
[----:B------:R-:W-:Y:S01]  /*2e10*/  PRMT R136, RZ, 0x7610, R136 ;  /* 0x00007610ff887816 */ /* 0x000fe20000000088 */
[----:B------:R-:W2:Y:S01]  /*2e20*/  @!P3 LDG.E.U16 R135, desc[UR20][R6.64+0x180] ;  /* 0x000180140687b981 */ /* 0x000ea2000c1e1500 */
[----:B------:R-:W-:-:S02]  /*2e30*/  PRMT R139, RZ, 0x7610, R139 ;  /* 0x00007610ff8b7816 */ /* 0x000fc4000000008b */
        /* <DEDUP_REMOVED lines=8> */
[----:B------:R-:W-:-:S02]  /*2ec0*/  ISETP.NE.AND P5, PT, R150, RZ, PT ;  /* 0x000000ff9600720c */ /* 0x000fc40003fa5270 */
[----:B------:R-:W-:Y:S01]  /*2ed0*/  PRMT R140, RZ, 0x7610, R140 ;  /* 0x00007610ff8c7816 */ /* 0x000fe2000000008c */
[----:B------:R-:W2:Y:S01]  /*2ee0*/  @!P6 LDG.E.U16 R136, desc[UR20][R6.64+0x240] ;  /* 0x000240140688e981 */ /* 0x000ea2000c1e1500 */
[----:B------:R-:W-:Y:S02]  /*2ef0*/  PRMT R143, RZ, 0x7610, R143 ;  /* 0x00007610ff8f7816 */ /* 0x000fe4000000008f */
[----:B------:R-:W-:Y:S01]  /*2f00*/  PRMT R142, RZ, 0x7610, R142 ;  /* 0x00007610ff8e7816 */ /* 0x000fe2000000008e */
[----:B------:R-:W2:Y:S04]  /*2f10*/  @!P0 LDG.E.U16 R139, desc[UR20][R6.64+0x280] ;  /* 0x00028014068b8981 */ /* 0x000ea8000c1e1500 */
[----:B------:R-:W2:Y:S04]  /*2f20*/  @!P1 LDG.E.U16 R138, desc[UR20][R6.64+0x2c0] ;  /* 0x0002c014068a9981 */ /* 0x000ea8000c1e1500 */
[----:B------:R-:W2:Y:S04]  /*2f30*/  @!P2 LDG.E.U16 R141, desc[UR20][R6.64+0x300] ;  /* 0x00030014068da981 */ /* 0x000ea8000c1e1500 */
[----:B------:R-:W2:Y:S04]  /*2f40*/  @!P3 LDG.E.U16 R140, desc[UR20][R6.64+0x340] ;  /* 0x00034014068cb981 */ /* 0x000ea8000c1e1500 */
[----:B------:R-:W2:Y:S04]  /*2f50*/  @!P4 LDG.E.U16 R143, desc[UR20][R6.64+0x380] ;  /* 0x00038014068fc981 */ /* 0x000ea8000c1e1500 */
[----:B------:R-:W2:Y:S01]  /*2f60*/  @!P5 LDG.E.U16 R142, desc[UR20][R6.64+0x3c0] ;  /* 0x0003c014068ed981 */ /* 0x000ea2000c1e1500 */
[----:B------:R-:W-:-:S03]  /*2f70*/  ISETP.GE.U32.AND P6, PT, R31, R72, PT ;  /* 0x000000481f00720c */ /* 0x000fc60003fc6070 */
[----:B---3--:R0:W-:Y:S04]  /*2f80*/  STS.U16 [R74], R9 ;  /* 0x000000094a007388 */ /* 0x0081e80000000400 */
[----:B----4-:R-:W-:Y:S04]  /*2f90*/  STS.U16 [R75+0x40], R8 ;  /* 0x000040084b007388 */ /* 0x010fe80000000400 */
[----:B-----5:R-:W-:Y:S04]  /*2fa0*/  STS.U16 [R76+0x80], R11 ;  /* 0x0000800b4c007388 */ /* 0x020fe80000000400 */
[----:B--2---:R1:W-:Y:S04]  /*2fb0*/  STS.U16 [R77+0xc0], R10 ;  /* 0x0000c00a4d007388 */ /* 0x0043e80000000400 */
        /* <DEDUP_REMOVED lines=13> */
[----:B------:R-:W2:Y:S01]  /*3090*/  LDS.U16 R6, [R117] ;  /* 0x0000000075067984 */ /* 0x000ea20000000400 */
[----:B------:R-:W-:Y:S01]  /*30a0*/  FMUL.FTZ R7, R4, 1.4426950216293334961 ;  /* 0x3fb8aa3b04077820 */ /* 0x000fe20000410000 */
[-C--:B0-----:R-:W-:Y:S02]  /*30b0*/  FMUL.FTZ R9, R5, R92.reuse ;  /* 0x0000005c05097220 */ /* 0x081fe40000410000 */
[----:B------:R-:W0:Y:S01]  /*30c0*/  LDS.U16 R8, [R110+0x2] ;  /* 0x000002006e087984 */ /* 0x000e220000000400 */
[----:B------:R-:W-:Y:S01]  /*30d0*/  FMUL.FTZ R4, R7, R92 ;  /* 0x0000005c07047220 */ /* 0x000fe20000410000 */
[----:B-1----:R-:W-:Y:S02]  /*30e0*/  FMUL.RZ R10, R9, 0.15915493667125701904 ;  /* 0x3e22f983090a7820 */ /* 0x002fe4000040c000 */
[----:B------:R-:W3:Y:S02]  /*30f0*/  LDG.E.64 R20, desc[UR20][R20.64] ;  /* 0x0000001414147981 */ /* 0x000ee4000c1e1b00 */
[----:B------:R-:W-:Y:S08]  /*3100*/  MUFU.COS R11, R10 ;  /* 0x0000000a000b7308 */ /* 0x000ff00000000000 */
[----:B------:R-:W1:Y:S08]  /*3110*/  MUFU.EX2 R4, R4 ;  /* 0x0000000400047308 */ /* 0x000e700000000800 */
[----:B------:R-:W4:Y:S01]  /*3120*/  MUFU.SIN R9, R10 ;  /* 0x0000000a00097308 */ /* 0x000f220000000400 */
[----:B-1----:R-:W-:Y:S01]  /*3130*/  FMUL.FTZ R11, R4, R11 ;  /* 0x0000000b040b7220 */ /* 0x002fe20000410000 */
[----:B--2---:R-:W-:-:S02]  /*3140*/  HADD2.F32 R6, -RZ, R6.H0_H0 ;  /* 0x20000006ff067230 */ /* 0x004fc40000004100 */
[----:B----4-:R-:W-:Y:S02]  /*3150*/  FMUL.FTZ R9, R4, R9 ;  /* 0x0000000904097220 */ /* 0x010fe40000410000 */
[----:B------:R-:W1:Y:S01]  /*3160*/  LDS.U16 R4, [R111+0x4] ;  /* 0x000004006f047984 */ /* 0x000e620000000400 */
[----:B------:R-:W-:-:S05]  /*3170*/  FMUL.FTZ R6, R107, R6 ;  /* 0x000000066b067220 */ /* 0x000fca0000410000 */
[----:B------:R-:W-:Y:S02]  /*3180*/  FSEL R136, R6, RZ, !P6 ;  /* 0x000000ff06887208 */ /* 0x000fe40007000000 */
[----:B------:R-:W2:Y:S01]  /*3190*/  LDS.U16 R6, [R112+0x6] ;  /* 0x0000060070067984 */ /* 0x000ea20000000400 */
[----:B0-----:R-:W-:-:S05]  /*31a0*/  HADD2.F32 R8, -RZ, R8.H0_H0 ;  /* 0x20000008ff087230 */ /* 0x001fca0000004100 */
[----:B------:R-:W-:Y:S01]  /*31b0*/  FMUL.FTZ R8, R107, R8 ;  /* 0x000000086b087220 */ /* 0x000fe20000410000 */
[----:B------:R-:W-:Y:S02]  /*31c0*/  FSEL R134, R9, RZ, !P6 ;  /* 0x000000ff09867208 */ /* 0x000fe40007000000 */
[----:B------:R-:W-:Y:S02]  /*31d0*/  FSEL R135, R11, 1, !P6 ;  /* 0x3f8000000b877808 */ /* 0x000fe40007000000 */
[----:B------:R-:W-:Y:S02]  /*31e0*/  FSEL R137, R8, RZ, !P6 ;  /* 0x000000ff08897208 */ /* 0x000fe40007000000 */
[----:B------:R-:W-:Y:S01]  /*31f0*/  ISETP.GE.U32.AND P6, PT, R34, R72, PT ;  /* 0x000000482200720c */ /* 0x000fe20003fc6070 */
[----:B-1----:R-:W-:-:S05]  /*3200*/  HADD2.F32 R4, -RZ, R4.H0_H0 ;  /* 0x20000004ff047230 */ /* 0x002fca0000004100 */
[----:B------:R-:W-:Y:S01]  /*3210*/  FMUL.FTZ R4, R105, R4 ;  /* 0x0000000469047220 */ /* 0x000fe20000410000 */
[----:B--2---:R-:W-:-:S04]  /*3220*/  HADD2.F32 R6, -RZ, R6.H0_H0 ;  /* 0x20000006ff067230 */ /* 0x004fc80000004100 */
[----:B------:R-:W-:Y:S02]  /*3230*/  FSEL R140, R4, RZ, !P6 ;  /* 0x000000ff048c7208 */ /* 0x000fe40007000000 */
[----:B------:R-:W0:Y:S01]  /*3240*/  LDS.U16 R4, [R113+0x8] ;  /* 0x0000080071047984 */ /* 0x000e220000000400 */
[----:B------:R-:W-:Y:S01]  /*3250*/  FMUL.FTZ R6, R105, R6 ;  /* 0x0000000669067220 */ /* 0x000fe20000410000 */
[----:B------:R-:W-:-:S04]  /*3260*/  FMUL.FTZ R9, R5, R94 ;  /* 0x0000005e05097220 */ /* 0x000fc80000410000 */
[----:B------:R-:W-:Y:S02]  /*3270*/  FSEL R141, R6, RZ, !P6 ;  /* 0x000000ff068d7208 */ /* 0x000fe40007000000 */
[----:B------:R-:W1:Y:S01]  /*3280*/  LDS.U16 R6, [R114+0xa] ;  /* 0x00000a0072067984 */ /* 0x000e620000000400 */
[----:B------:R-:W-:Y:S01]  /*3290*/  FMUL.FTZ R8, R7, R94 ;  /* 0x0000005e07087220 */ /* 0x000fe20000410000 */
[----:B------:R-:W-:-:S04]  /*32a0*/  FMUL.RZ R10, R9, 0.15915493667125701904 ;  /* 0x3e22f983090a7820 */ /* 0x000fc8000040c000 */
[----:B------:R-:W-:Y:S08]  /*32b0*/  MUFU.COS R11, R10 ;  /* 0x0000000a000b7308 */ /* 0x000ff00000000000 */
[----:B------:R-:W2:Y:S08]  /*32c0*/  MUFU.EX2 R8, R8 ;  /* 0x0000000800087308 */ /* 0x000eb00000000800 */
[----:B------:R-:W4:Y:S01]  /*32d0*/  MUFU.SIN R9, R10 ;  /* 0x0000000a00097308 */ /* 0x000f220000000400 */
[----:B--2---:R-:W-:Y:S01]  /*32e0*/  FMUL.FTZ R11, R8, R11 ;  /* 0x0000000b080b7220 */ /* 0x004fe20000410000 */
[----:B0-----:R-:W-:-:S02]  /*32f0*/  HADD2.F32 R4, -RZ, R4.H0_H0 ;  /* 0x20000004ff047230 */ /* 0x001fc40000004100 */
[----:B----4-:R-:W-:Y:S02]  /*3300*/  FMUL.FTZ R9, R8, R9 ;  /* 0x0000000908097220 */ /* 0x010fe40000410000 */
[----:B------:R-:W-:Y:S01]  /*3310*/  FSEL R139, R11, 1, !P6 ;  /* 0x3f8000000b8b7808 */ /* 0x000fe20007000000 */
[----:B------:R-:W-:Y:S02]  /*3320*/  FMUL.FTZ R4, R103, R4 ;  /* 0x0000000467047220 */ /* 0x000fe40000410000 */
[----:B------:R-:W-:Y:S02]  /*3330*/  FSEL R138, R9, RZ, !P6 ;  /* 0x000000ff098a7208 */ /* 0x000fe40007000000 */
[----:B------:R-:W-:Y:S01]  /*3340*/  ISETP.GE.U32.AND P6, PT, R35, R72, PT ;  /* 0x000000482300720c */ /* 0x000fe20003fc6070 */
[----:B-1----:R-:W-:-:S03]  /*3350*/  HADD2.F32 R6, -RZ, R6.H0_H0 ;  /* 0x20000006ff067230 */ /* 0x002fc60000004100 */
        /* <DEDUP_REMOVED lines=87> */
[-C--:B------:R-:W-:Y:S01]  /*38d0*/  FMUL.FTZ R5, R5, R98.reuse ;  /* 0x0000006205057220 */ /* 0x080fe20000410000 */
[----:B------:R-:W-:-:S03]  /*38e0*/  FMUL.FTZ R7, R7, R98 ;  /* 0x0000006207077220 */ /* 0x000fc60000410000 */
[----:B------:R-:W-:Y:S01]  /*38f0*/  FMUL.RZ R5, R5, 0.15915493667125701904 ;  /* 0x3e22f98305057820 */ /* 0x000fe2000040c000 */
[C---:B--2---:R-:W-:Y:S01]  /*3900*/  FMUL.FTZ R11, R8.reuse, R11 ;  /* 0x0000000b080b7220 */ /* 0x044fe20000410000 */
[----:B0-----:R-:W-:Y:S02]  /*3910*/  HADD2.F32 R4, -RZ, R4.H0_H0 ;  /* 0x20000004ff047230 */ /* 0x001fe40000004100 */
[----:B----4-:R-:W-:Y:S02]  /*3920*/  FMUL.FTZ R9, R8, R9 ;  /* 0x0000000908097220 */ /* 0x010fe40000410000 */
[----:B------:R-:W-:Y:S01]  /*3930*/  FSEL R159, R11, 1, !P6 ;  /* 0x3f8000000b9f7808 */ /* 0x000fe20007000000 */
[----:B------:R-:W-:Y:S02]  /*3940*/  FMUL.FTZ R4, R91, R4 ;  /* 0x000000045b047220 */ /* 0x000fe40000410000 */
[----:B------:R-:W-:Y:S02]  /*3950*/  FSEL R158, R9, RZ, !P6 ;  /* 0x000000ff099e7208 */ /* 0x000fe40007000000 */
[----:B------:R-:W-:Y:S01]  /*3960*/  ISETP.GE.U32.AND P6, PT, R40, R72, PT ;  /* 0x000000482800720c */ /* 0x000fe20003fc6070 */
[----:B------:R-:W-:Y:S01]  /*3970*/  MUFU.EX2 R7, R7 ;  /* 0x0000000700077308 */ /* 0x000fe20000000800 */
[----:B-1----:R-:W-:-:S02]  /*3980*/  HADD2.F32 R6, -RZ, R6.H0_H0 ;  /* 0x20000006ff067230 */ /* 0x002fc40000004100 */
[----:B------:R-:W-:Y:S01]  /*3990*/  FSEL R164, R4, RZ, !P6 ;  /* 0x000000ff04a47208 */ /* 0x000fe20007000000 */
[----:B------:R-:W-:-:S04]  /*39a0*/  FMUL.FTZ R4, R136, R138 ;  /* 0x0000008a88047220 */ /* 0x000fc80000410000 */
[----:B------:R-:W0:Y:S01]  /*39b0*/  MUFU.COS R10, R5 ;  /* 0x00000005000a7308 */ /* 0x000e220000000000 */
[----:B------:R-:W-:-:S07]  /*39c0*/  FFMA.FTZ R4, R137, R139, R4 ;  /* 0x0000008b89047223 */ /* 0x000fce0000010004 */
[----:B------:R1:W2:Y:S01]  /*39d0*/  MUFU.SIN R8, R5 ;  /* 0x0000000500087308 */ /* 0x0002a20000000400 */
[----:B------:R-:W-:Y:S01]  /*39e0*/  FMUL.FTZ R6, R91, R6 ;  /* 0x000000065b067220 */ /* 0x000fe20000410000 */
[----:B------:R-:W-:Y:S01]  /*39f0*/  FADD.FTZ R4, R141, R4 ;  /* 0x000000048d047221 */ /* 0x000fe20000010000 */
[----:B-1----:R-:W-:-:S04]  /*3a00*/  FMUL.FTZ R5, R137, R138 ;  /* 0x0000008a89057220 */ /* 0x002fc80000410000 */
[----:B------:R-:W-:Y:S01]  /*3a10*/  FFMA.FTZ R5, R136, R139, -R5 ;  /* 0x0000008b88057223 */ /* 0x000fe20000010805 */
[----:B------:R-:W-:Y:S01]  /*3a20*/  FSEL R165, R6, RZ, !P6 ;  /* 0x000000ff06a57208 */ /* 0x000fe20007000000 */
[----:B------:R-:W-:Y:S02]  /*3a30*/  FMUL.FTZ R6, R142, R4 ;  /* 0x000000048e067220 */ /* 0x000fe40000410000 */
[----:B------:R-:W-:Y:S01]  /*3a40*/  FADD.FTZ R5, R140, R5 ;  /* 0x000000058c057221 */ /* 0x000fe20000010000 */
[C---:B0-----:R-:W-:Y:S01]  /*3a50*/  FMUL.FTZ R10, R7.reuse, R10 ;  /* 0x0000000a070a7220 */ /* 0x041fe20000410000 */
[----:B--2---:R-:W-:Y:S02]  /*3a60*/  FMUL.FTZ R8, R7, R8 ;  /* 0x0000000807087220 */ /* 0x004fe40000410000 */
[-C--:B------:R-:W-:Y:S01]  /*3a70*/  FMUL.FTZ R7, R142, R5.reuse ;  /* 0x000000058e077220 */ /* 0x080fe20000410000 */
[----:B------:R-:W-:-:S03]  /*3a80*/  FFMA.FTZ R5, R143, R5, -R6 ;  /* 0x000000058f057223 */ /* 0x000fc60000010806 */
[----:B------:R-:W-:Y:S01]  /*3a90*/  FFMA.FTZ R4, R143, R4, R7 ;  /* 0x000000048f047223 */ /* 0x000fe20000010007 */
[----:B------:R-:W-:Y:S01]  /*3aa0*/  FADD.FTZ R5, R144, R5 ;  /* 0x0000000590057221 */ /* 0x000fe20000010000 */
[----:B------:R-:W-:Y:S02]  /*3ab0*/  FSEL R162, R8, RZ, !P6 ;  /* 0x000000ff08a27208 */ /* 0x000fe40007000000 */
[----:B------:R-:W-:Y:S01]  /*3ac0*/  FADD.FTZ R4, R145, R4 ;  /* 0x0000000491047221 */ /* 0x000fe20000010000 */
[----:B------:R-:W-:-:S03]  /*3ad0*/  FMUL.FTZ R8, R146, R5 ;  /* 0x0000000592087220 */ /* 0x000fc60000410000 */
[-C--:B------:R-:W-:Y:S01]  /*3ae0*/  FMUL.FTZ R6, R146, R4.reuse ;  /* 0x0000000492067220 */ /* 0x080fe20000410000 */
[----:B------:R-:W-:-:S03]  /*3af0*/  FFMA.FTZ R8, R147, R4, R8 ;  /* 0x0000000493087223 */ /* 0x000fc60000010008 */
[----:B------:R-:W-:Y:S01]  /*3b00*/  FFMA.FTZ R7, R147, R5, -R6 ;  /* 0x0000000593077223 */ /* 0x000fe20000010806 */
[----:B------:R-:W-:Y:S01]  /*3b10*/  FADD.FTZ R8, R149, R8 ;  /* 0x0000000895087221 */ /* 0x000fe20000010000 */
[----:B------:R-:W-:Y:S02]  /*3b20*/  FMUL.FTZ R5, R135, R138 ;  /* 0x0000008a87057220 */ /* 0x000fe40000410000 */
[----:B------:R-:W-:Y:S01]  /*3b30*/  FADD.FTZ R7, R148, R7 ;  /* 0x0000000794077221 */ /* 0x000fe20000010000 */
[----:B------:R-:W-:Y:S01]  /*3b40*/  FMUL.FTZ R6, R150, R8 ;  /* 0x0000000896067220 */ /* 0x000fe20000410000 */
[C---:B------:R-:W-:Y:S01]  /*3b50*/  FMUL.FTZ R4, R134.reuse, R138 ;  /* 0x0000008a86047220 */ /* 0x040fe20000410000 */
[----:B------:R-:W-:Y:S01]  /*3b60*/  FFMA.FTZ R5, R134, R139, R5 ;  /* 0x0000008b86057223 */ /* 0x000fe20000010005 */
[-C--:B------:R-:W-:Y:S01]  /*3b70*/  FMUL.FTZ R9, R150, R7.reuse ;  /* 0x0000000796097220 */ /* 0x080fe20000410000 */
[----:B------:R-:W-:Y:S01]  /*3b80*/  FFMA.FTZ R7, R151, R7, -R6 ;  /* 0x0000000797077223 */ /* 0x000fe20000010806 */
[----:B------:R-:W-:Y:S01]  /*3b90*/  FSEL R163, R10, 1, !P6 ;  /* 0x3f8000000aa37808 */ /* 0x000fe20007000000 */
[----:B------:R-:W-:Y:S01]  /*3ba0*/  FFMA.FTZ R4, R135, R139, -R4 ;  /* 0x0000008b87047223 */ /* 0x000fe20000010804 */
[----:B------:R-:W-:Y:S01]  /*3bb0*/  FMUL.FTZ R6, R142, R5 ;  /* 0x000000058e067220 */ /* 0x000fe20000410000 */
[----:B------:R-:W-:Y:S01]  /*3bc0*/  FFMA.FTZ R10, R151, R8, R9 ;  /* 0x00000008970a7223 */ /* 0x000fe20000010009 */
[----:B------:R-:W-:Y:S01]  /*3bd0*/  FADD.FTZ R7, R152, R7 ;  /* 0x0000000798077221 */ /* 0x000fe20000010000 */
[-C--:B------:R-:W-:Y:S01]  /*3be0*/  FMUL.FTZ R8, R142, R4.reuse ;  /* 0x000000048e087220 */ /* 0x080fe20000410000 */
[----:B------:R-:W-:Y:S01]  /*3bf0*/  FFMA.FTZ R6, R143, R4, -R6 ;  /* 0x000000048f067223 */ /* 0x000fe20000010806 */
[----:B------:R-:W-:Y:S01]  /*3c00*/  FADD.FTZ R10, R153, R10 ;  /* 0x0000000a990a7221 */ /* 0x000fe20000010000 */
[----:B------:R-:W-:Y:S01]  /*3c10*/  FMUL.FTZ R9, R157, R7 ;  /* 0x000000079d097220 */ /* 0x000fe20000410000 */
[----:B------:R-:W-:Y:S01]  /*3c20*/  FFMA.FTZ R8, R143, R5, R8 ;  /* 0x000000058f087223 */ /* 0x000fe20000010008 */
[----:B------:R-:W-:Y:S01]  /*3c30*/  FMUL.FTZ R4, R146, R6 ;  /* 0x0000000692047220 */ /* 0x000fe20000410000 */
[-C--:B------:R-:W-:Y:S01]  /*3c40*/  FMUL.FTZ R22, R157, R10.reuse ;  /* 0x0000000a9d167220 */ /* 0x080fe20000410000 */
[----:B------:R-:W-:Y:S01]  /*3c50*/  FFMA.FTZ R10, R156, R10, R9 ;  /* 0x0000000a9c0a7223 */ /* 0x000fe20000010009 */
[-C--:B------:R-:W-:Y:S01]  /*3c60*/  FMUL.FTZ R5, R146, R8.reuse ;  /* 0x0000000892057220 */ /* 0x080fe20000410000 */
[----:B------:R-:W-:Y:S01]  /*3c70*/  FFMA.FTZ R4, R147, R8, R4 ;  /* 0x0000000893047223 */ /* 0x000fe20000010004 */
[----:B------:R-:W-:Y:S01]  /*3c80*/  FFMA.FTZ R7, R156, R7, -R22 ;  /* 0x000000079c077223 */ /* 0x000fe20000010816 */
[----:B------:R-:W-:Y:S01]  /*3c90*/  FADD.FTZ R10, R155, R10 ;  /* 0x0000000a9b0a7221 */ /* 0x000fe20000010000 */
[----:B------:R-:W-:Y:S01]  /*3ca0*/  FFMA.FTZ R5, R147, R6, -R5 ;  /* 0x0000000693057223 */ /* 0x000fe20000010805 */
[----:B------:R-:W-:Y:S01]  /*3cb0*/  FMUL.FTZ R6, R150, R4 ;  /* 0x0000000496067220 */ /* 0x000fe20000410000 */
[----:B------:R-:W-:Y:S01]  /*3cc0*/  FADD.FTZ R8, R154, R7 ;  /* 0x000000079a087221 */ /* 0x000fe20000010000 */
[----:B------:R-:W-:Y:S01]  /*3cd0*/  FMUL.FTZ R22, R158, R10 ;  /* 0x0000000a9e167220 */ /* 0x000fe20000410000 */
[-C--:B------:R-:W-:Y:S01]  /*3ce0*/  FMUL.FTZ R7, R150, R5.reuse ;  /* 0x0000000596077220 */ /* 0x080fe20000410000 */
[----:B------:R-:W-:Y:S01]  /*3cf0*/  FFMA.FTZ R6, R151, R5, -R6 ;  /* 0x0000000597067223 */ /* 0x000fe20000010806 */
[-C--:B------:R-:W-:Y:S01]  /*3d00*/  FMUL.FTZ R11, R158, R8.reuse ;  /* 0x000000089e0b7220 */ /* 0x080fe20000410000 */
[----:B------:R-:W-:Y:S01]  /*3d10*/  FFMA.FTZ R5, R159, R8, -R22 ;  /* 0x000000089f057223 */ /* 0x000fe20000010816 */
[----:B------:R-:W-:Y:S01]  /*3d20*/  FFMA.FTZ R7, R151, R4, R7 ;  /* 0x0000000497077223 */ /* 0x000fe20000010007 */
[----:B------:R-:W-:Y:S01]  /*3d30*/  FMUL.FTZ R9, R157, R6 ;  /* 0x000000069d097220 */ /* 0x000fe20000410000 */
[----:B------:R-:W-:Y:S01]  /*3d40*/  FFMA.FTZ R10, R159, R10, R11 ;  /* 0x0000000a9f0a7223 */ /* 0x000fe2000001000b */
[----:B------:R-:W-:Y:S01]  /*3d50*/  FADD.FTZ R8, R160, R5 ;  /* 0x00000005a0087221 */ /* 0x000fe20000010000 */
[-C--:B------:R-:W-:Y:S01]  /*3d60*/  FMUL.FTZ R5, R157, R7.reuse ;  /* 0x000000079d057220 */ /* 0x080fe20000410000 */
[----:B------:R-:W-:Y:S01]  /*3d70*/  FFMA.FTZ R9, R156, R7, R9 ;  /* 0x000000079c097223 */ /* 0x000fe20000010009 */
[----:B------:R-:W-:Y:S01]  /*3d80*/  FADD.FTZ R10, R161, R10 ;  /* 0x0000000aa10a7221 */ /* 0x000fe20000010000 */
[----:B------:R-:W-:Y:S01]  /*3d90*/  FMUL.FTZ R22, R162, R8 ;  /* 0x00000008a2167220 */ /* 0x000fe20000410000 */
[----:B------:R-:W-:Y:S01]  /*3da0*/  FFMA.FTZ R5, R156, R6, -R5 ;  /* 0x000000069c057223 */ /* 0x000fe20000010805 */
[----:B------:R-:W-:Y:S01]  /*3db0*/  FMUL.FTZ R4, R158, R9 ;  /* 0x000000099e047220 */ /* 0x000fe20000410000 */
[-C--:B------:R-:W-:Y:S01]  /*3dc0*/  FMUL.FTZ R7, R162, R10.reuse ;  /* 0x0000000aa2077220 */ /* 0x080fe20000410000 */
[----:B------:R-:W-:Y:S01]  /*3dd0*/  FFMA.FTZ R22, R163, R10, R22 ;  /* 0x0000000aa3167223 */ /* 0x000fe20000010016 */
[-C--:B------:R-:W-:Y:S01]  /*3de0*/  FMUL.FTZ R6, R158, R5.reuse ;  /* 0x000000059e067220 */ /* 0x080fe20000410000 */
[----:B------:R-:W-:Y:S01]  /*3df0*/  FFMA.FTZ R4, R159, R5, -R4 ;  /* 0x000000059f047223 */ /* 0x000fe20000010804 */
[----:B------:R-:W-:Y:S01]  /*3e00*/  FFMA.FTZ R7, R163, R8, -R7 ;  /* 0x00000008a3077223 */ /* 0x000fe20000010807 */
[----:B------:R-:W-:Y:S01]  /*3e10*/  FADD.FTZ R176, R165, R22 ;  /* 0x00000016a5b07221 */ /* 0x000fe20000010000 */
[----:B------:R-:W-:Y:S01]  /*3e20*/  FFMA.FTZ R6, R159, R9, R6 ;  /* 0x000000099f067223 */ /* 0x000fe20000010006 */
[----:B------:R-:W-:Y:S01]  /*3e30*/  FMUL.FTZ R8, R162, R4 ;  /* 0x00000004a2087220 */ /* 0x000fe20000410000 */
[----:B------:R-:W-:-:S02]  /*3e40*/  FADD.FTZ R7, R164, R7 ;  /* 0x00000007a4077221 */ /* 0x000fc40000010000 */
[----:B------:R-:W0:Y:S01]  /*3e50*/  SHFL.UP PT, R10, R176, 0x1, RZ ;  /* 0x04200000b00a7989 */ /* 0x000e2200000e00ff */
[CC--:B------:R-:W-:Y:S01]  /*3e60*/  FFMA.FTZ R22, R163.reuse, R6.reuse, R8 ;  /* 0x00000006a3167223 */ /* 0x0c0fe20000010008 */
[----:B------:R-:W-:Y:S02]  /*3e70*/  FMUL.FTZ R6, R162, R6 ;  /* 0x00000006a2067220 */ /* 0x000fe40000410000 */
[----:B------:R-:W1:Y:S02]  /*3e80*/  SHFL.UP PT, R9, R7, 0x1, RZ ;  /* 0x0420000007097989 */ /* 0x000e6400000e00ff */
[----:B------:R-:W-:Y:S02]  /*3e90*/  FFMA.FTZ R5, R163, R4, -R6 ;  /* 0x00000004a3057223 */ /* 0x000fe40000010806 */
        /* <DEDUP_REMOVED lines=19> */
[----:B------:R-:W-:-:S04]  /*3fd0*/  FMUL.FTZ R9, R5, R9 ;  /* 0x0000000905097220 */ /* 0x000fc80000410000 */
[-C--:B-1----:R-:W-:Y:S01]  /*3fe0*/  FFMA.FTZ R11, R22, R8.reuse, R9 ;  /* 0x00000008160b7223 */ /* 0x082fe20000010009 */
[C---:B------:R-:W-:Y:S01]  /*3ff0*/  FFMA.FTZ R10, R5.reuse, R8, -R10 ;  /* 0x00000008050a7223 */ /* 0x040fe2000001080a */
[----:B--2---:R-:W-:-:S05]  /*4000*/  FMUL.FTZ R9, R5, R6 ;  /* 0x0000000605097220 */ /* 0x004fca0000410000 */
        /* <DEDUP_REMOVED lines=27> */
[CC--:B-1----:R-:W-:Y:S01]  /*41c0*/  FFMA.FTZ R11, R22.reuse, R8.reuse, R9 ;  /* 0x00000008160b7223 */ /* 0x0c2fe20000010009 */
[C---:B------:R-:W-:Y:S01]  /*41d0*/  FFMA.FTZ R10, R5.reuse, R8, -R10 ;  /* 0x00000008050a7223 */ /* 0x040fe2000001080a */
[-C--:B--2---:R-:W-:Y:S01]  /*41e0*/  FMUL.FTZ R8, R22, R6.reuse ;  /* 0x0000000616087220 */ /* 0x084fe20000410000 */
[----:B------:R-:W-:-:S04]  /*41f0*/  FMUL.FTZ R9, R5, R6 ;  /* 0x0000000605097220 */ /* 0x000fc80000410000 */
[----:B------:R-:W-:Y:S01]  /*4200*/  @P6 FADD.FTZ R176, R176, R11 ;  /* 0x0000000bb0b06221 */ /* 0x000fe20000010000 */
[----:B------:R-:W-:Y:S01]  /*4210*/  @P6 FADD.FTZ R7, R7, R10 ;  /* 0x0000000a07076221 */ /* 0x000fe20000010000 */
[-C--:B----4-:R-:W-:Y:S01]  /*4220*/  @P6 FFMA.FTZ R5, R5, R4.reuse, -R8 ;  /* 0x0000000405056223 */ /* 0x090fe20000010808 */
[----:B------:R-:W-:Y:S02]  /*4230*/  @P6 FFMA.FTZ R22, R22, R4, R9 ;  /* 0x0000000416166223 */ /* 0x000fe40000010009 */
[----:B------:R-:W0:Y:S04]  /*4240*/  SHFL.UP PT, R8, R176, 0x10, RZ ;  /* 0x06000000b0087989 */ /* 0x000e2800000e00ff */
[----:B------:R-:W1:Y:S04]  /*4250*/  SHFL.UP PT, R4, R22, 0x10, RZ ;  /* 0x0600000016047989 */ /* 0x000e6800000e00ff */
[----:B------:R-:W2:Y:S04]  /*4260*/  SHFL.UP PT, R6, R7, 0x10, RZ ;  /* 0x0600000007067989 */ /* 0x000ea800000e00ff */
[----:B------:R-:W4:Y:S01]  /*4270*/  SHFL.UP PT, R9, R5, 0x10, RZ ;  /* 0x0600000005097989 */ /* 0x000f2200000e00ff */
[----:B------:R-:W5:Y:S01]  /*4280*/  S2R R178, SR_CgaCtaId ;  /* 0x0000000000b27919 */ /* 0x000f620000008800 */
[CC--:B0-----:R-:W-:Y:S01]  /*4290*/  FMUL.FTZ R10, R22.reuse, R8.reuse ;  /* 0x00000008160a7220 */ /* 0x0c1fe20000410000 */
[C---:B------:R-:W-:Y:S01]  /*42a0*/  FMUL.FTZ R11, R5.reuse, R8 ;  /* 0x00000008050b7220 */ /* 0x040fe20000410000 */
[CC--:B-1----:R-:W-:Y:S01]  /*42b0*/  FMUL.FTZ R8, R22.reuse, R4.reuse ;  /* 0x0000000416087220 */ /* 0x0c2fe20000410000 */
[C---:B------:R-:W-:Y:S01]  /*42c0*/  FMUL.FTZ R4, R5.reuse, R4 ;  /* 0x0000000405047220 */ /* 0x040fe20000410000 */
[-C--:B--2---:R-:W-:Y:S01]  /*42d0*/  FFMA.FTZ R10, R5, R6.reuse, -R10 ;  /* 0x00000006050a7223 */ /* 0x084fe2000001080a */
[C---:B------:R-:W-:Y:S01]  /*42e0*/  FFMA.FTZ R11, R22.reuse, R6, R11 ;  /* 0x00000006160b7223 */ /* 0x040fe2000001000b */
[----:B------:R-:W-:Y:S01]  /*42f0*/  ISETP.GE.AND P6, PT, R71, 0x10, PT ;  /* 0x000000104700780c */ /* 0x000fe20003fc6270 */
[-C--:B----4-:R-:W-:Y:S01]  /*4300*/  FFMA.FTZ R8, R5, R9.reuse, -R8 ;  /* 0x0000000905087223 */ /* 0x090fe20000010808 */
[----:B------:R-:W-:Y:S01]  /*4310*/  FFMA.FTZ R9, R22, R9, R4 ;  /* 0x0000000916097223 */ /* 0x000fe20000010004 */
[----:B------:R-:W-:Y:S01]  /*4320*/  FADD.FTZ R10, R7, R10 ;  /* 0x0000000a070a7221 */ /* 0x000fe20000010000 */
[----:B------:R-:W-:-:S02]  /*4330*/  FADD.FTZ R11, R176, R11 ;  /* 0x0000000bb00b7221 */ /* 0x000fc40000010000 */
[----:B------:R-:W-:Y:S02]  /*4340*/  FSEL R23, R5, R8, !P6 ;  /* 0x0000000805177208 */ /* 0x000fe40007000000 */
[----:B------:R-:W-:Y:S02]  /*4350*/  FSEL R22, R22, R9, !P6 ;  /* 0x0000000916167208 */ /* 0x000fe40007000000 */
[----:B------:R-:W-:Y:S02]  /*4360*/  FSEL R177, R7, R10, !P6 ;  /* 0x0000000a07b17208 */ /* 0x000fe40007000000 */
[----:B------:R-:W-:Y:S02]  /*4370*/  FSEL R176, R176, R11, !P6 ;  /* 0x0000000bb0b07208 */ /* 0x000fe40007000000 */
[----:B------:R-:W-:Y:S01]  /*4380*/  ISETP.NE.AND P6, PT, R166, RZ, PT ;  /* 0x000000ffa600720c */ /* 0x000fe20003fc5270 */
[----:B------:R-:W-:Y:S01]  /*4390*/  HFMA2 R4, -RZ, RZ, 1.875, 0 ;  /* 0x3f800000ff047431 */ /* 0x000fe200000001ff */
[----:B------:R-:W-:-:S02]  /*43a0*/  CS2R R6, SRZ ;  /* 0x0000000000067805 */ /* 0x000fc4000001ff00 */
[----:B------:R-:W-:Y:S01]  /*43b0*/  MOV R5, RZ ;  /* 0x000000ff00057202 */ /* 0x000fe20000000f00 */
[----:B------:R-:W-:Y:S01]  /*43c0*/  IMAD R182, R108, 0x10, R73 ;  /* 0x000000106cb67824 */ /* 0x000fe200078e0249 */
[----:B------:R-:W-:-:S07]  /*43d0*/  MOV R73, 0x400 ;  /* 0x0000040000497802 */ /* 0x000fce0000000f00 */
[----:B------:R-:W0:Y:S01]  /*43e0*/  @P6 LDS.128 R4, [R182+0x460] ;  /* 0x00046000b6046984 */ /* 0x000e220000000c00 */
[----:B------:R-:W-:Y:S02]  /*43f0*/  ISETP.NE.AND P6, PT, R71, 0x1f, PT ;  /* 0x0000001f4700780c */ /* 0x000fe40003fc5270 */
[----:B-----5:R-:W-:-:S11]  /*4400*/  LEA R73, R178, R73, 0x18 ;  /* 0x00000049b2497211 */ /* 0x020fd600078ec0ff */
[----:B------:R-:W-:Y:S01]  /*4410*/  @!P6 STS.128 [R73+0x420], R8 ;  /* 0x000420084900e388 */ /* 0x000fe20000000c00 */
[----:B------:R-:W-:Y:S01]  /*4420*/  BAR.SYNC.DEFER_BLOCKING 0x0 ;  /* 0x0000000000007b1d */ /* 0x000fe20000010000 */
[----:B------:R-:W-:-:S05]  /*4430*/  ISETP.NE.AND P6, PT, R71, RZ, PT ;  /* 0x000000ff4700720c */ /* 0x000fca0003fc5270 */
[----:B------:R-:W1:Y:S04]  /*4440*/  SHFL.UP PT, R181, R23, 0x1, RZ ;  /* 0x0420000017b57989 */ /* 0x000e6800000e00ff */
[----:B------:R-:W2:Y:S04]  /*4450*/  SHFL.UP PT, R180, R22, 0x1, RZ ;  /* 0x0420000016b47989 */ /* 0x000ea800000e00ff */
[----:B------:R-:W4:Y:S04]  /*4460*/  SHFL.UP PT, R179, R177, 0x1, RZ ;  /* 0x04200000b1b37989 */ /* 0x000f2800000e00ff */
[----:B------:R-:W5:Y:S04]  /*4470*/  SHFL.UP PT, R178, R176, 0x1, RZ ;  /* 0x04200000b0b27989 */ /* 0x000f6800000e00ff */
[----:B0-----:R-:W-:Y:S04]  /*4480*/  @!P6 STS.128 [R73+0x440], R4 ;  /* 0x000440044900e388 */ /* 0x001fe80000000c00 */
[----:B------:R-:W-:Y:S01]  /*4490*/  LDS.128 R8, [R73+0x420] ;  /* 0x0004200049087984 */ /* 0x000fe20000000c00 */
[----:B-1----:R-:W-:-:S02]  /*44a0*/  @!P6 MOV R181, R4 ;  /* 0x0000000400b5e202 */ /* 0x002fc40000000f00 */
[----:B--2---:R-:W-:Y:S02]  /*44b0*/  @!P6 MOV R180, R5 ;  /* 0x0000000500b4e202 */ /* 0x004fe40000000f00 */
[----:B----4-:R-:W-:Y:S02]  /*44c0*/  @!P6 MOV R179, R6 ;  /* 0x0000000600b3e202 */ /* 0x010fe40000000f00 */
[----:B-----5:R-:W-:Y:S01]  /*44d0*/  @!P6 MOV R178, R7 ;  /* 0x0000000700b2e202 */ /* 0x020fe20000000f00 */
[----:B------:R-:W-:Y:S01]  /*44e0*/  BAR.SYNC.DEFER_BLOCKING 0x0 ;  /* 0x0000000000007b1d */ /* 0x000fe20000010000 */
[----:B------:R-:W-:-:S13]  /*44f0*/  ISETP.NE.AND P6, PT, R26, RZ, PT ;  /* 0x000000ff1a00720c */ /* 0x000fda0003fc5270 */
        /* <DEDUP_REMOVED lines=32> */
[----:B------:R-:W-:Y:S01]  /*4700*/  FMUL.FTZ R150, R150, R147 ;  /* 0x0000009396967220 */ /* 0x000fe20000410000 */
[----:B------:R-:W-:Y:S01]  /*4710*/  ISETP.NE.AND P6, PT, R26, RZ, PT ;  /* 0x000000ff1a00720c */ /* 0x000fe20003fc5270 */
[----:B------:R-:W-:Y:S01]  /*4720*/  FMUL.FTZ R23, R9, R7 ;  /* 0x0000000709177220 */ /* 0x000fe20000410000 */
[C---:B------:R-:W-:Y:S01]  /*4730*/  FFMA.FTZ R137, R151.reuse, R147, -R22 ;  /* 0x0000009397897223 */ /* 0x040fe20000010816 */
[----:B------:R-:W-:Y:S01]  /*4740*/  FFMA.FTZ R150, R151, R149, R150 ;  /* 0x0000009597967223 */ /* 0x000fe20000010096 */
[-C--:B------:R-:W-:Y:S01]  /*4750*/  FMUL.FTZ R22, R9, R6.reuse ;  /* 0x0000000609167220 */ /* 0x080fe20000410000 */
[----:B------:R-:W-:Y:S01]  /*4760*/  FFMA.FTZ R135, R8, R6, -R23 ;  /* 0x0000000608877223 */ /* 0x000fe20000010817 */
[----:B------:R-:W-:Y:S01]  /*4770*/  FADD.FTZ R152, R152, R137 ;  /* 0x0000008998987221 */ /* 0x000fe20000010000 */
[----:B------:R-:W-:Y:S01]  /*4780*/  FADD.FTZ R150, R153, R150 ;  /* 0x0000009699967221 */ /* 0x000fe20000010000 */
[C---:B------:R-:W-:Y:S01]  /*4790*/  FMUL.FTZ R23, R9.reuse, R5 ;  /* 0x0000000509177220 */ /* 0x040fe20000410000 */
[----:B------:R-:W-:Y:S01]  /*47a0*/  FMUL.FTZ R6, R9, R4 ;  /* 0x0000000409067220 */ /* 0x000fe20000410000 */
[C---:B------:R-:W-:Y:S01]  /*47b0*/  FFMA.FTZ R22, R8.reuse, R7, R22 ;  /* 0x0000000708167223 */ /* 0x040fe20000010016 */
[C---:B------:R-:W-:Y:S01]  /*47c0*/  FMUL.FTZ R9, R157.reuse, R150 ;  /* 0x000000969d097220 */ /* 0x040fe20000410000 */
[----:B------:R-:W-:Y:S01]  /*47d0*/  FMUL.FTZ R157, R157, R152 ;  /* 0x000000989d9d7220 */ /* 0x000fe20000410000 */
[----:B------:R-:W-:Y:S01]  /*47e0*/  BSSY.RECONVERGENT B0, `(.L_x_2025) ;  /* 0x0000011000007945 */ /* 0x000fe20003800200 */
[----:B------:R-:W-:Y:S01]  /*47f0*/  FADD.FTZ R7, R11, R22 ;  /* 0x000000160b077221 */ /* 0x000fe20000010000 */
[C---:B------:R-:W-:Y:S01]  /*4800*/  FFMA.FTZ R4, R8.reuse, R4, -R23 ;  /* 0x0000000408047223 */ /* 0x040fe20000010817 */
[----:B------:R-:W-:Y:S01]  /*4810*/  FFMA.FTZ R5, R8, R5, R6 ;  /* 0x0000000508057223 */ /* 0x000fe20000010006 */
[----:B------:R-:W-:Y:S01]  /*4820*/  FFMA.FTZ R11, R156, R152, -R9 ;  /* 0x000000989c0b7223 */ /* 0x000fe20000010809 */
[----:B------:R-:W-:Y:S01]  /*4830*/  FADD.FTZ R6, R10, R135 ;  /* 0x000000870a067221 */ /* 0x000fe20000010000 */
[----:B------:R-:W-:Y:S01]  /*4840*/  FFMA.FTZ R156, R156, R150, R157 ;  /* 0x000000969c9c7223 */ /* 0x000fe2000001009d */
[----:B---3--:R-:W-:Y:S01]  /*4850*/  FMUL.FTZ R23, R21, R178 ;  /* 0x000000b215177220 */ /* 0x008fe20000410000 */
        /* <DEDUP_REMOVED lines=9> */
.L_x_2026:
[----:B------:R-:W-:Y:S05]  /*48f0*/  BSYNC.RECONVERGENT B0 ;  /* 0x0000000000007941 */ /* 0x000fea0003800200 */
.L_x_2025:
[----:B0-----:R-:W-:Y:S01]  /*4900*/  FFMA.FTZ R4, R20, R179, -R23 ;  /* 0x000000b314047223 */ /* 0x001fe20000010817 */
[----:B------:R-:W-:Y:S01]  /*4910*/  FADD.FTZ R155, R155, R156 ;  /* 0x0000009c9b9b7221 */ /* 0x000fe20000010000 */
[C---:B------:R-:W-:Y:S01]  /*4920*/  FMUL.FTZ R5, R21.reuse, R141 ;  /* 0x0000008d15057220 */ /* 0x040fe20000410000 */
[----:B------:R-:W-:Y:S01]  /*4930*/  FADD.FTZ R11, R154, R11 ;  /* 0x0000000b9a0b7221 */ /* 0x000fe20000010000 */
[----:B------:R-:W-:Y:S01]  /*4940*/  FFMA.FTZ R83, R4, 2, R83 ;  /* 0x4000000004537823 */ /* 0x000fe20000010053 */
[----:B------:R-:W-:Y:S01]  /*4950*/  FMUL.FTZ R4, R158, R155 ;  /* 0x0000009b9e047220 */ /* 0x000fe20000410000 */
[----:B------:R-:W-:Y:S01]  /*4960*/  FFMA.FTZ R7, R20, R139, -R5 ;  /* 0x0000008b14077223 */ /* 0x000fe20000010805 */
[----:B------:R-:W-:Y:S01]  /*4970*/  FMUL.FTZ R9, R21, R142 ;  /* 0x0000008e15097220 */ /* 0x000fe20000410000 */
[-C--:B------:R-:W-:Y:S01]  /*4980*/  FMUL.FTZ R158, R158, R11.reuse ;  /* 0x0000000b9e9e7220 */ /* 0x080fe20000410000 */
[C---:B------:R-:W-:Y:S01]  /*4990*/  FFMA.FTZ R5, R159.reuse, R11, -R4 ;  /* 0x0000000b9f057223 */ /* 0x040fe20000010804 */
[----:B------:R-:W-:Y:S01]  /*49a0*/  IADD3 R108, PT, PT, R108, 0x1, RZ ;  /* 0x000000016c6c7810 */ /* 0x000fe20007ffe0ff */
[----:B------:R-:W-:Y:S01]  /*49b0*/  FFMA.FTZ R4, R20, R143, -R9 ;  /* 0x0000008f14047223 */ /* 0x000fe20000010809 */
[----:B------:R-:W-:Y:S01]  /*49c0*/  FFMA.FTZ R158, R159, R155, R158 ;  /* 0x0000009b9f9e7223 */ /* 0x000fe2000001009e */
[----:B------:R-:W-:Y:S01]  /*49d0*/  FADD.FTZ R9, R160, R5 ;  /* 0x00000005a0097221 */ /* 0x000fe20000010000 */
[----:B------:R-:W-:Y:S01]  /*49e0*/  FMUL.FTZ R5, R21, R149 ;  /* 0x0000009515057220 */ /* 0x000fe20000410000 */
[----:B------:R-:W-:Y:S01]  /*49f0*/  FFMA.FTZ R85, R4, 2, R85 ;  /* 0x4000000004557823 */ /* 0x000fe20000010055 */
[----:B------:R-:W-:Y:S01]  /*4a00*/  FADD.FTZ R158, R161, R158 ;  /* 0x0000009ea19e7221 */ /* 0x000fe20000010000 */
[----:B------:R-:W-:Y:S01]  /*4a10*/  FMUL.FTZ R4, R162, R9 ;  /* 0x00000009a2047220 */ /* 0x000fe20000410000 */
[----:B------:R-:W-:Y:S01]  /*4a20*/  FFMA.FTZ R100, R7, 2, R100 ;  /* 0x4000000007647823 */ /* 0x000fe20000010064 */
[----:B------:R-:W-:Y:S01]  /*4a30*/  ISETP.GE.AND P6, PT, R108, UR5, PT ;  /* 0x000000056c007c0c */ /* 0x000fe2000bfc6270 */
[-C--:B------:R-:W-:Y:S01]  /*4a40*/  FMUL.FTZ R162, R162, R158.reuse ;  /* 0x0000009ea2a27220 */ /* 0x080fe20000410000 */
[----:B------:R-:W-:Y:S01]  /*4a50*/  FFMA.FTZ R4, R163, R158, R4 ;  /* 0x0000009ea3047223 */ /* 0x000fe20000010004 */
[C---:B------:R-:W-:Y:S01]  /*4a60*/  FFMA.FTZ R5, R20.reuse, R147, -R5 ;  /* 0x0000009314057223 */ /* 0x040fe20000010805 */
[----:B------:R-:W-:Y:S01]  /*4a70*/  FMUL.FTZ R7, R21, R150 ;  /* 0x0000009615077220 */ /* 0x000fe20000410000 */
[----:B------:R-:W-:Y:S01]  /*4a80*/  FFMA.FTZ R163, R163, R9, -R162 ;  /* 0x00000009a3a37223 */ /* 0x000fe200000108a2 */
[----:B------:R-:W-:Y:S01]  /*4a90*/  FADD.FTZ R4, R165, R4 ;  /* 0x00000004a5047221 */ /* 0x000fe20000010000 */
[----:B------:R-:W-:Y:S01]  /*4aa0*/  FFMA.FTZ R102, R5, 2, R102 ;  /* 0x4000000005667823 */ /* 0x000fe20000010066 */
[----:B------:R-:W-:Y:S01]  /*4ab0*/  FFMA.FTZ R6, R20, R152, -R7 ;  /* 0x0000009814067223 */ /* 0x000fe20000010807 */
[C---:B------:R-:W-:Y:S01]  /*4ac0*/  FMUL.FTZ R5, R21.reuse, R155 ;  /* 0x0000009b15057220 */ /* 0x040fe20000410000 */
[C---:B------:R-:W-:Y:S01]  /*4ad0*/  FMUL.FTZ R7, R21.reuse, R158 ;  /* 0x0000009e15077220 */ /* 0x040fe20000410000 */
[----:B------:R-:W-:Y:S01]  /*4ae0*/  FADD.FTZ R164, R164, R163 ;  /* 0x000000a3a4a47221 */ /* 0x000fe20000010000 */
[----:B------:R-:W-:Y:S01]  /*4af0*/  FMUL.FTZ R21, R21, R4 ;  /* 0x0000000415157220 */ /* 0x000fe20000410000 */
[C---:B------:R-:W-:Y:S01]  /*4b00*/  FFMA.FTZ R5, R20.reuse, R11, -R5 ;  /* 0x0000000b14057223 */ /* 0x040fe20000010805 */
[----:B------:R-:W-:Y:S01]  /*4b10*/  FFMA.FTZ R4, R20, R9, -R7 ;  /* 0x0000000914047223 */ /* 0x000fe20000010807 */
[----:B------:R-:W-:Y:S01]  /*4b20*/  FFMA.FTZ R87, R6, 2, R87 ;  /* 0x4000000006577823 */ /* 0x000fe20000010057 */
[----:B------:R-:W-:Y:S01]  /*4b30*/  FFMA.FTZ R21, R20, R164, -R21 ;  /* 0x000000a414157223 */ /* 0x000fe20000010815 */
[----:B------:R-:W-:Y:S01]  /*4b40*/  FFMA.FTZ R104, R5, 2, R104 ;  /* 0x4000000005687823 */ /* 0x000fe20000010068 */
[----:B------:R-:W-:-:S02]  /*4b50*/  FFMA.FTZ R89, R4, 2, R89 ;  /* 0x4000000004597823 */ /* 0x000fc40000010059 */
[----:B------:R-:W-:Y:S01]  /*4b60*/  FFMA.FTZ R106, R21, 2, R106 ;  /* 0x40000000156a7823 */ /* 0x000fe2000001006a */
[----:B------:R-:W-:Y:S06]  /*4b70*/  @!P6 BRA `(.L_x_2027) ;  /* 0xffffffdc00c8e947 */ /* 0x000fec000383ffff */
.L_x_2024:
[----:B------:R-:W-:Y:S01]  /*4b80*/  BAR.SYNC.DEFER_BLOCKING 0x0 ;  /* 0x0000000000007b1d */ /* 0x000fe20000010000 */
[----:B------:R-:W-:Y:S01]  /*4b90*/  ISETP.NE.AND P0, PT, R26, RZ, PT ;  /* 0x000000ff1a00720c */ /* 0x000fe20003f05270 */
[----:B------:R-:W-:Y:S01]  /*4ba0*/  HFMA2 R71, -RZ, RZ, 0, 0 ;  /* 0x00000000ff477431 */ /* 0x000fe200000001ff */
        /* <DEDUP_REMOVED lines=12> */
[----:B------:R-:W-:Y:S01]  /*4c70*/  IADD3 R30, PT, PT, R30, 0x1, RZ ;  /* 0x000000011e1e7810 */ /* 0x000fe20007ffe0ff */
[----:B------:R-:W-:Y:S04]  /*4c80*/  STS.U16 [R82], R83 ;  /* 0x0000005352007388 */ /* 0x000fe80000000400 */
[----:B------:R-:W-:Y:S04]  /*4c90*/  STS.U16 [R82+0x2], R4 ;  /* 0x0000020452007388 */ /* 0x000fe80000000400 */
[----:B------:R-:W-:Y:S04]  /*4ca0*/  STS.U16 [R82+0x4], R85 ;  /* 0x0000045552007388 */ /* 0x000fe80000000400 */
[----:B------:R0:W-:Y:S04]  /*4cb0*/  STS.U16 [R82+0x6], R5 ;  /* 0x0000060552007388 */ /* 0x0001e80000000400 */
[----:B------:R-:W-:Y:S04]  /*4cc0*/  STS.U16 [R82+0x8], R87 ;  /* 0x0000085752007388 */ /* 0x000fe80000000400 */
[----:B------:R-:W-:Y:S01]  /*4cd0*/  STS.U16 [R82+0xa], R6 ;  /* 0x00000a0652007388 */ /* 0x000fe20000000400 */
[----:B0-----:R-:W-:-:S03]  /*4ce0*/  IMAD.WIDE.U32 R4, R16, UR18, R70 ;  /* 0x0000001210047c25 */ /* 0x001fc6000f8e0046 */
[----:B------:R-:W-:Y:S01]  /*4cf0*/  STS.U16 [R82+0xc], R89 ;  /* 0x00000c5952007388 */ /* 0x000fe20000000400 */
[----:B------:R-:W-:-:S03]  /*4d00*/  IMAD R5, R17, UR18, R5 ;  /* 0x0000001211057c24 */ /* 0x000fc6000f8e0205 */
[----:B------:R0:W-:Y:S01]  /*4d10*/  STS.U16 [R82+0xe], R8 ;  /* 0x00000e0852007388 */ /* 0x0001e20000000400 */
[----:B------:R-:W-:-:S03]  /*4d20*/  NOP ;  /* 0x0000000000007918 */ /* 0x000fc60000000000 */
[----:B------:R-:W-:Y:S01]  /*4d30*/  LDS.U16 R7, [R74] ;  /* 0x000000004a077984 */ /* 0x000fe20000000400 */
[----:B---3--:R-:W-:-:S03]  /*4d40*/  IMAD.WIDE.U32 R4, R25, R18, R4 ;  /* 0x0000001219047225 */ /* 0x008fc600078e0004 */
[----:B------:R-:W-:Y:S01]  /*4d50*/  LDS.U16 R75, [R75+0x40] ;  /* 0x000040004b4b7984 */ /* 0x000fe20000000400 */
[----:B0-----:R-:W-:-:S03]  /*4d60*/  IMAD R8, R25, R19, R5 ;  /* 0x0000001319087224 */ /* 0x001fc600078e0205 */
[----:B------:R-:W-:Y:S04]  /*4d70*/  LDS.U16 R9, [R76+0x80] ;  /* 0x000080004c097984 */ /* 0x000fe80000000400 */
[----:B------:R-:W-:Y:S04]  /*4d80*/  LDS.U16 R77, [R77+0xc0] ;  /* 0x0000c0004d4d7984 */ /* 0x000fe80000000400 */
        /* <DEDUP_REMOVED lines=36> */
.L_x_2029:
        /* <DEDUP_REMOVED lines=11> */
.L_x_5050:


//--------------------- .text._Z25selective_scan_fwd_kernelI32Selective_Scan_fwd_kernel_traitsILi32ELi8ELi1ELb0ELb1ELb0ELb1EN3c104HalfENS1_7complexIfEEEEv13SSMParamsBase --------------------------
	.section	.text._Z25selective_scan_fwd_kernelI32Selective_Scan_fwd_kernel_traitsILi32ELi8ELi1ELb0ELb1ELb0ELb1EN3c104HalfENS1_7complexIfEEEEv13SSMParamsBase,"ax",@progbits
	.align	128
        .global         _Z25selective_scan_fwd_kernelI32Selective_Scan_fwd_kernel_traitsILi32ELi8ELi1ELb0ELb1ELb0ELb1EN3c104HalfENS1_7complexIfEEEEv13SSMParamsBase
        .type           _Z25selective_scan_fwd_kernelI32Selective_Scan_fwd_kernel_traitsILi32ELi8ELi1ELb0ELb1ELb0ELb1EN3c104HalfENS1_7complexIfEEEEv13SSMParamsBase,@function
        .size           _Z25selective_scan_fwd_kernelI32Selective_Scan_fwd_kernel_traitsILi32ELi8ELi1ELb0ELb1ELb0ELb1EN3c104HalfENS1_7complexIfEEEEv13SSMParamsBase,(.L_x_5051 - _Z25selective_scan_fwd_kernelI32Selective_Scan_fwd_kernel_traitsILi32ELi8ELi1ELb0ELb1ELb0ELb1EN3c104HalfENS1_7complexIfEEEEv13SSMParamsBase)
        .other          _Z25selective_scan_fwd_kernelI32Selective_Scan_fwd_kernel_traitsILi32ELi8ELi1ELb0ELb1ELb0ELb1EN3c104HalfENS1_7complexIfEEEEv13SSMParamsBase,@"STO_CUDA_ENTRY STV_DEFAULT"
_Z25selective_scan_fwd_kernelI32Selective_Scan_fwd_kernel_traitsILi32ELi8ELi1ELb0ELb1ELb0ELb1EN3c104HalfENS1_7complexIfEEEEv13SSMParamsBase:
.text._Z25selective_scan_fwd_kernelI32Selective_Scan_fwd_kernel_traitsILi32ELi8ELi1ELb0ELb1ELb0ELb1EN3c104HalfENS1_7complexIfEEEEv13SSMParamsBase:
        /* <DEDUP_REMOVED lines=55> */
[----:B------:R-:W-:-:S02]  /*0370*/  ISETP.GE.AND P2, PT, R6, RZ, PT ;  /* 0x000000ff0600720c */ /* 0x000fc40003f46270 */
[----:B------:R-:W-:Y:S01]  /*0380*/  @P0 IADD3 R4, PT, PT, R4, 0x1, RZ ;  /* 0x0000000104040810 */ /* 0x000fe20007ffe0ff */
[----:B------:R-:W-:Y:S01]  /*0390*/  UIMAD UR8, UR18, UR17, UR7 ;  /* 0x00000011120872a4 */ /* 0x000fe2000f8e0207 */
[----:B------:R-:W-:Y:S02]  /*03a0*/  MOV R6, UR4 ;  /* 0x0000000400067c02 */ /* 0x000fe40008000f00 */
[----:B------:R-:W-:Y:S02]  /*03b0*/  MOV R7, UR5 ;  /* 0x0000000500077c02 */ /* 0x000fe40008000f00 */
        /* <DEDUP_REMOVED lines=29> */
[----:B------:R-:W-:Y:S01]  /*0590*/  IMAD.IADD R69, R7, 0x1, R3 ;  /* 0x0000000107457824 */ /* 0x000fe200078e0203 */
[C---:B-1----:R-:W-:Y:S01]  /*05a0*/  SHF.L.U32 R31, R26.reuse, 0x3, RZ ;  /* 0x000000031a1f7819 */ /* 0x042fe200000006ff */
[----:B---3--:R-:W-:Y:S01]  /*05b0*/  IMAD.WIDE.U32 R12, R25, UR4, RZ ;  /* 0x00000004190c7c25 */ /* 0x008fe2000f8e00ff */
[----:B------:R-:W-:Y:S01]  /*05c0*/  SHF.L.U32 R4, R26, 0x4, RZ ;  /* 0x000000041a047819 */ /* 0x000fe200000006ff */
[----:B------:R-:W0:Y:S01]  /*05d0*/  LDCU.U8 UR4, c[0x0][0x39e] ;  /* 0x000073c0ff0477ac */ /* 0x000e220008000000 */
[----:B------:R-:W-:Y:S01]  /*05e0*/  LOP3.LUT R50, R31, 0x1f00, RZ, 0xc0, !PT ;  /* 0x00001f001f327812 */ /* 0x000fe200078ec0ff */
[----:B----4-:R-:W-:Y:S01]  /*05f0*/  IMAD.WIDE.U32 R2, R25, UR12, RZ ;  /* 0x0000000c19027c25 */ /* 0x010fe2000f8e00ff */
[----:B------:R-:W-:-:S02]  /*0600*/  LOP3.LUT R5, R4, 0x3e00, RZ, 0xc0, !PT ;  /* 0x00003e0004057812 */ /* 0x000fc400078ec0ff */
[----:B------:R-:W-:Y:S01]  /*0610*/  LOP3.LUT R41, R50, 0x1f, R26, 0xf8, !PT ;  /* 0x0000001f32297812 */ /* 0x000fe200078ef81a */
[C---:B------:R-:W-:Y:S01]  /*0620*/  IMAD R27, R25.reuse, UR5, R13 ;  /* 0x00000005191b7c24 */ /* 0x040fe2000f8e020d */
[----:B------:R-:W-:Y:S01]  /*0630*/  LEA.HI.X R69, R6, R19, R69, 0x1, P0 ;  /* 0x0000001306457211 */ /* 0x000fe200000f0c45 */
[----:B------:R-:W-:Y:S01]  /*0640*/  IMAD R29, R25, UR13, R3 ;  /* 0x0000000d191d7c24 */ /* 0x000fe2000f8e0203 */
[----:B------:R-:W-:Y:S02]  /*0650*/  LOP3.LUT R45, R41, 0x20, RZ, 0xfc, !PT ;  /* 0x00000020292d7812 */ /* 0x000fe400078efcff */
[C---:B------:R-:W-:Y:S02]  /*0660*/  IADD3 R34, PT, PT, R31.reuse, 0x1, RZ ;  /* 0x000000011f227810 */ /* 0x040fe40007ffe0ff */
[----:B------:R-:W-:Y:S02]  /*0670*/  IADD3 R50, PT, PT, R50, R45, RZ ;  /* 0x0000002d32327210 */ /* 0x000fe40007ffe0ff */
[----:B------:R-:W-:-:S02]  /*0680*/  IADD3 R35, PT, PT, R31, 0x2, RZ ;  /* 0x000000021f237810 */ /* 0x000fc40007ffe0ff */
[C---:B------:R-:W-:Y:S01]  /*0690*/  IADD3 R36, PT, PT, R31.reuse, 0x3, RZ ;  /* 0x000000031f247810 */ /* 0x040fe20007ffe0ff */
[----:B------:R-:W-:Y:S01]  /*06a0*/  VIADD R58, R50, 0xa0 ;  /* 0x000000a0323a7836 */ /* 0x000fe20000000000 */
[C---:B------:R-:W-:Y:S02]  /*06b0*/  IADD3 R37, PT, PT, R31.reuse, 0x4, RZ ;  /* 0x000000041f257810 */ /* 0x040fe40007ffe0ff */
[C---:B------:R-:W-:Y:S02]  /*06c0*/  IADD3 R38, PT, PT, R31.reuse, 0x5, RZ ;  /* 0x000000051f267810 */ /* 0x040fe40007ffe0ff */
[C---:B------:R-:W-:Y:S02]  /*06d0*/  IADD3 R39, PT, PT, R31.reuse, 0x6, RZ ;  /* 0x000000061f277810 */ /* 0x040fe40007ffe0ff */
[----:B------:R-:W-:Y:S02]  /*06e0*/  IADD3 R40, PT, PT, R31, 0x7, RZ ;  /* 0x000000071f287810 */ /* 0x000fe40007ffe0ff */
[----:B------:R-:W-:-:S02]  /*06f0*/  LOP3.LUT R44, R5, 0x1f, R26, 0xf8, !PT ;  /* 0x0000001f052c7812 */ /* 0x000fc400078ef81a */
[C---:B------:R-:W-:Y:S02]  /*0700*/  LOP3.LUT R46, R41.reuse, 0x40, RZ, 0xfc, !PT ;  /* 0x00000040292e7812 */ /* 0x040fe400078efcff */
[C---:B------:R-:W-:Y:S02]  /*0710*/  LOP3.LUT R47, R41.reuse, 0x60, RZ, 0xfc, !PT ;  /* 0x00000060292f7812 */ /* 0x040fe400078efcff */
[C---:B------:R-:W-:Y:S02]  /*0720*/  LOP3.LUT R48, R41.reuse, 0x80, RZ, 0xfc, !PT ;  /* 0x0000008029307812 */ /* 0x040fe400078efcff */
[C---:B------:R-:W-:Y:S02]  /*0730*/  LOP3.LUT R49, R41.reuse, 0xa0, RZ, 0xfc, !PT ;  /* 0x000000a029317812 */ /* 0x040fe400078efcff */
[C---:B------:R-:W-:Y:S02]  /*0740*/  LOP3.LUT R51, R41.reuse, 0xc0, RZ, 0xfc, !PT ;  /* 0x000000c029337812 */ /* 0x040fe400078efcff */
[----:B------:R-:W-:-:S02]  /*0750*/  LOP3.LUT R52, R41, 0xe0, RZ, 0xfc, !PT ;  /* 0x000000e029347812 */ /* 0x000fc400078efcff */
[----:B------:R-:W-:Y:S02]  /*0760*/  SHF.L.U32 R53, R41, 0x1, RZ ;  /* 0x0000000129357819 */ /* 0x000fe400000006ff */
        /* <DEDUP_REMOVED lines=12> */
[----:B0-----:R-:W-:-:S07]  /*0830*/  IADD3 R67, PT, PT, R50, 0x1c0, RZ ;  /* 0x000001c032437810 */ /* 0x001fce0007ffe0ff */
.L_x_2050:
        /* <DEDUP_REMOVED lines=26> */
[----:B------:R-:W0:Y:S01]  /*09e0*/  S2R R78, SR_LANEID ;  /* 0x00000000004e7919 */ /* 0x000e220000000000 */
[----:B------:R-:W1:Y:S01]  /*09f0*/  S2R R14, SR_CgaCtaId ;  /* 0x00000000000e7919 */ /* 0x000e620000008800 */
        /* <DEDUP_REMOVED lines=9> */
[C---:B0-----:R-:W-:Y:S02]  /*0a90*/  IADD3 R15, PT, PT, R78.reuse, 0x20, RZ ;  /* 0x000000204e0f7810 */ /* 0x041fe40007ffe0ff */
[-C--:B------:R-:W-:Y:S02]  /*0aa0*/  LEA.HI.SX32 R72, R78, R78.reuse, 0x1b ;  /* 0x0000004e4e487211 */ /* 0x080fe400078fdaff */
[----:B-1----:R-:W-:Y:S02]  /*0ab0*/  LEA R71, R14, R71, 0x18 ;  /* 0x000000470e477211 */ /* 0x002fe400078ec0ff */
[----:B------:R-:W-:Y:S02]  /*0ac0*/  IADD3 R23, PT, PT, R78, 0x60, RZ ;  /* 0x000000604e177810 */ /* 0x000fe40007ffe0ff */
[----:B------:R-:W-:Y:S01]  /*0ad0*/  LEA.HI.SX32 R14, R15, R78, 0x1b ;  /* 0x0000004e0f0e7211 */ /* 0x000fe200078fdaff */
[----:B------:R-:W-:Y:S01]  /*0ae0*/  IMAD R72, R72, 0x2, R71 ;  /* 0x0000000248487824 */ /* 0x000fe200078e0247 */
[----:B------:R-:W-:-:S02]  /*0af0*/  IADD3 R21, PT, PT, R78, 0x40, RZ ;  /* 0x000000404e157810 */ /* 0x000fc40007ffe0ff */
[-C--:B------:R-:W-:Y:S02]  /*0b00*/  LEA.HI.SX32 R6, R23, R78.reuse, 0x1b ;  /* 0x0000004e17067211 */ /* 0x080fe400078fdaff */
[----:B------:R-:W-:Y:S02]  /*0b10*/  LEA R73, R14, R71, 0x1 ;  /* 0x000000470e497211 */ /* 0x000fe400078e08ff */
[C---:B------:R-:W-:Y:S02]  /*0b20*/  IADD3 R7, PT, PT, R78.reuse, 0x80, RZ ;  /* 0x000000804e077810 */ /* 0x040fe40007ffe0ff */
[----:B------:R-:W-:Y:S02]  /*0b30*/  LEA.HI.SX32 R74, R21, R78, 0x1b ;  /* 0x0000004e154a7211 */ /* 0x000fe400078fdaff */
[C---:B------:R-:W-:Y:S02]  /*0b40*/  IADD3 R15, PT, PT, R78.reuse, 0xa0, RZ ;  /* 0x000000a04e0f7810 */ /* 0x040fe40007ffe0ff */
[----:B------:R-:W-:-:S02]  /*0b50*/  IADD3 R21, PT, PT, R78, 0xc0, RZ ;  /* 0x000000c04e157810 */ /* 0x000fc40007ffe0ff */
[-C--:B------:R-:W-:Y:S02]  /*0b60*/  LEA R75, R6, R71.reuse, 0x1 ;  /* 0x00000047064b7211 */ /* 0x080fe400078e08ff */
[----:B------:R-:W-:Y:S02]  /*0b70*/  IADD3 R23, PT, PT, R78, 0xe0, RZ ;  /* 0x000000e04e177810 */ /* 0x000fe40007ffe0ff */
[-C--:B------:R-:W-:Y:S02]  /*0b80*/  LEA.HI.SX32 R6, R7, R78.reuse, 0x1b ;  /* 0x0000004e07067211 */ /* 0x080fe400078fdaff */
[-C--:B------:R-:W-:Y:S02]  /*0b90*/  LEA.HI.SX32 R14, R15, R78.reuse, 0x1b ;  /* 0x0000004e0f0e7211 */ /* 0x080fe400078fdaff */
[----:B------:R-:W-:Y:S02]  /*0ba0*/  LEA R74, R74, R71, 0x1 ;  /* 0x000000474a4a7211 */ /* 0x000fe400078e08ff */
[----:B------:R-:W-:-:S02]  /*0bb0*/  LEA.HI.SX32 R80, R21, R78, 0x1b ;  /* 0x0000004e15507211 */ /* 0x000fc400078fdaff */
[----:B------:R-:W-:Y:S02]  /*0bc0*/  LEA.HI.SX32 R22, R23, R78, 0x1b ;  /* 0x0000004e17167211 */ /* 0x000fe400078fdaff */
[-C--:B------:R-:W-:Y:S02]  /*0bd0*/  LEA R77, R6, R71.reuse, 0x1 ;  /* 0x00000047064d7211 */ /* 0x080fe400078e08ff */
[-C--:B------:R-:W-:Y:S02]  /*0be0*/  LEA R79, R14, R71.reuse, 0x1 ;  /* 0x000000470e4f7211 */ /* 0x080fe400078e08ff */
[-C--:B------:R-:W-:Y:S02]  /*0bf0*/  LEA R80, R80, R71.reuse, 0x1 ;  /* 0x0000004750507211 */ /* 0x080fe400078e08ff */
[----:B------:R-:W-:Y:S02]  /*0c00*/  LEA R81, R22, R71, 0x1 ;  /* 0x0000004716517211 */ /* 0x000fe400078e08ff */
[----:B------:R-:W-:-:S02]  /*0c10*/  PRMT R21, RZ, 0x7610, R21 ;  /* 0x00007610ff157816 */ /* 0x000fc40000000015 */
[----:B------:R-:W-:Y:S02]  /*0c20*/  PRMT R22, RZ, 0x7610, R22 ;  /* 0x00007610ff167816 */ /* 0x000fe40000000016 */
[----:B------:R-:W-:Y:S02]  /*0c30*/  PRMT R84, RZ, 0x7610, R84 ;  /* 0x00007610ff547816 */ /* 0x000fe40000000054 */
[----:B------:R-:W-:Y:S02]  /*0c40*/  PRMT R23, RZ, 0x7610, R23 ;  /* 0x00007610ff177816 */ /* 0x000fe40000000017 */
[----:B------:R-:W-:Y:S01]  /*0c50*/  PRMT R86, RZ, 0x7610, R86 ;  /* 0x00007610ff567816 */ /* 0x000fe20000000056 */
[----:B--2---:R-:W-:Y:S04]  /*0c60*/  STS.U16 [R72], R9 ;  /* 0x0000000948007388 */ /* 0x004fe80000000400 */
[----:B---3--:R0:W-:Y:S02]  /*0c70*/  STS.U16 [R73+0x40], R4 ;  /* 0x0000400449007388 */ /* 0x0081e40000000400 */
[----:B0-----:R-:W-:-:S02]  /*0c80*/  SHF.L.U32 R4, R78, 0x3, RZ ;  /* 0x000000034e047819 */ /* 0x001fc400000006ff */
[----:B----4-:R-:W-:Y:S02]  /*0c90*/  STS.U16 [R74+0x80], R11 ;  /* 0x0000800b4a007388 */ /* 0x010fe40000000400 */
[----:B------:R-:W-:Y:S02]  /*0ca0*/  LEA.HI.SX32 R82, R4, R4, 0x1b ;  /* 0x0000000404527211 */ /* 0x000fe400078fdaff */
[----:B------:R-:W-:Y:S02]  /*0cb0*/  STS.U16 [R75+0xc0], R8 ;  /* 0x0000c0084b007388 */ /* 0x000fe40000000400 */
[----:B------:R-:W-:Y:S02]  /*0cc0*/  LEA R82, R82, R71, 0x1 ;  /* 0x0000004752527211 */ /* 0x000fe400078e08ff */
        /* <DEDUP_REMOVED lines=18> */
[----:B------:R-:W-:-:S03]  /*0df0*/  ISETP.NE.AND P0, PT, R83, RZ, PT ;  /* 0x000000ff5300720c */ /* 0x000fc60003f05270 */
        /* <DEDUP_REMOVED lines=78> */
.L_x_2031:
[----:B------:R-:W-:Y:S05]  /*12e0*/  BSYNC.RECONVERGENT B0 ;  /* 0x0000000000007941 */ /* 0x000fea0003800200 */
.L_x_2030:
        /* <DEDUP_REMOVED lines=35> */
.L_x_2033:
[----:B------:R-:W-:Y:S05]  /*1520*/  BSYNC.RECONVERGENT B0 ;  /* 0x0000000000007941 */ /* 0x000fea0003800200 */
.L_x_2032:
        /* <DEDUP_REMOVED lines=39> */
.L_x_2035:
[----:B------:R-:W-:Y:S05]  /*17a0*/  BSYNC.RECONVERGENT B0 ;  /* 0x0000000000007941 */ /* 0x000fea0003800200 */
.L_x_2034:
        /* <DEDUP_REMOVED lines=32> */
.L_x_2037:
[----:B------:R-:W-:Y:S05]  /*19b0*/  BSYNC.RECONVERGENT B0 ;  /* 0x0000000000007941 */ /* 0x000fea0003800200 */
.L_x_2036:
        /* <DEDUP_REMOVED lines=32> */
.L_x_2039:
[----:B------:R-:W-:Y:S05]  /*1bc0*/  BSYNC.RECONVERGENT B0 ;  /* 0x0000000000007941 */ /* 0x000fea0003800200 */
.L_x_2038:
        /* <DEDUP_REMOVED lines=32> */
.L_x_2041:
[----:B------:R-:W-:Y:S05]  /*1dd0*/  BSYNC.RECONVERGENT B0 ;  /* 0x0000000000007941 */ /* 0x000fea0003800200 */
.L_x_2040:
        /* <DEDUP_REMOVED lines=32> */
.L_x_2043:
[----:B------:R-:W-:Y:S05]  /*1fe0*/  BSYNC.RECONVERGENT B0 ;  /* 0x0000000000007941 */ /* 0x000fea0003800200 */
.L_x_2042:
        /* <DEDUP_REMOVED lines=32> */
.L_x_2045:
[----:B------:R-:W-:Y:S05]  /*21f0*/  BSYNC.RECONVERGENT B0 ;  /* 0x0000000000007941 */ /* 0x000fea0003800200 */
.L_x_2044:
        /* <DEDUP_REMOVED lines=29> */
[C-C-:B------:R-:W-:Y:S01]  /*23d0*/  IADD3 R115, PT, PT, R4.reuse, 0x1, R4.reuse ;  /* 0x0000000104737810 */ /* 0x140fe20007ffe004 */
[----:B------:R-:W-:Y:S01]  /*23e0*/  FMUL.FTZ R99, R9, R86 ;  /* 0x0000005609637220 */ /* 0x000fe20000410000 */
[C-C-:B------:R-:W-:Y:S01]  /*23f0*/  IADD3 R117, PT, PT, R4.reuse, 0x2, R4.reuse ;  /* 0x0000000204757810 */ /* 0x140fe20007ffe004 */
[----:B------:R-:W1:Y:S01]  /*2400*/  LDC.64 R14, c[0x0][0x440] ;  /* 0x00011000ff0e7b82 */ /* 0x000e620000000a00 */
[C-C-:B------:R-:W-:Y:S01]  /*2410*/  IADD3 R119, PT, PT, R4.reuse, 0x3, R4.reuse ;  /* 0x0000000304777810 */ /* 0x140fe20007ffe004 */
[----:B------:R-:W-:Y:S01]  /*2420*/  HFMA2 R109, -RZ, RZ, 0, 0 ;  /* 0x00000000ff6d7431 */ /* 0x000fe200000001ff */
[C-C-:B------:R-:W-:Y:S01]  /*2430*/  IADD3 R121, PT, PT, R4.reuse, 0x4, R4.reuse ;  /* 0x0000000404797810 */ /* 0x140fe20007ffe004 */
[----:B------:R-:W-:Y:S01]  /*2440*/  FMUL.FTZ R91, R91, R98 ;  /* 0x000000625b5b7220 */ /* 0x000fe20000410000 */
[C-C-:B------:R-:W-:Y:S01]  /*2450*/  IADD3 R123, PT, PT, R4.reuse, 0x5, R4.reuse ;  /* 0x00000005047b7810 */ /* 0x140fe20007ffe004 */
[----:B------:R-:W-:Y:S01]  /*2460*/  FMUL.FTZ R97, R97, R88 ;  /* 0x0000005861617220 */ /* 0x000fe20000410000 */
[C-C-:B------:R-:W-:Y:S01]  /*2470*/  IADD3 R125, PT, PT, R4.reuse, 0x6, R4.reuse ;  /* 0x00000006047d7810 */ /* 0x140fe20007ffe004 */
[----:B------:R-:W2:Y:S01]  /*2480*/  LDC.64 R16, c[0x0][0x450] ;  /* 0x00011400ff107b82 */ /* 0x000ea20000000a00 */
[----:B------:R-:W-:Y:S01]  /*2490*/  IADD3 R127, PT, PT, R4, 0x7, R4 ;  /* 0x00000007047f7810 */ /* 0x000fe20007ffe004 */
[----:B------:R-:W-:Y:S01]  /*24a0*/  FMUL.FTZ R101, R101, R84 ;  /* 0x0000005465657220 */ /* 0x000fe20000410000 */
[----:B------:R-:W-:Y:S01]  /*24b0*/  P2R R167, PR, RZ, 0x1 ;  /* 0x00000001ffa77803 */ /* 0x000fe20000000000 */
[----:B------:R-:W-:Y:S01]  /*24c0*/  FMUL.FTZ R105, R105, R94 ;  /* 0x0000005e69697220 */ /* 0x000fe20000410000 */
[----:B------:R-:W-:Y:S01]  /*24d0*/  SHF.L.U32 R4, R78, 0x4, RZ ;  /* 0x000000044e047819 */ /* 0x000fe200000006ff */
[----:B------:R-:W3:Y:S01]  /*24e0*/  LDCU UR5, c[0x0][0x38c] ;  /* 0x00007180ff0577ac */ /* 0x000ee20008000800 */
[-C--:B------:R-:W-:Y:S01]  /*24f0*/  ISETP.GE.AND P2, PT, R44, R95.reuse, PT ;  /* 0x0000005f2c00720c */ /* 0x080fe20003f46270 */
[----:B------:R-:W4:Y:S01]  /*2500*/  LDC.64 R18, c[0x0][0x480] ;  /* 0x00012000ff127b82 */ /* 0x000f220000000a00 */
[-C--:B------:R-:W-:Y:S01]  /*2510*/  ISETP.GE.AND P1, PT, R54, R95.reuse, PT ;  /* 0x0000005f3600720c */ /* 0x080fe20003f26270 */
[----:B------:R-:W0:Y:S01]  /*2520*/  LDCU.64 UR6, c[0x0][0x3a8] ;  /* 0x00007500ff0677ac */ /* 0x000e220008000a00 */
[----:B------:R-:W-:-:S02]  /*2530*/  ISETP.GE.AND P0, PT, R55, R95, PT ;  /* 0x0000005f3700720c */ /* 0x000fc40003f06270 */
[-C--:B------:R-:W-:Y:S01]  /*2540*/  LEA.HI.SX32 R22, R119, R4.reuse, 0x1b ;  /* 0x0000000477167211 */ /* 0x080fe200078fdaff */
[----:B------:R-:W-:Y:S01]  /*2550*/  VIADD R119, R4, 0xa ;  /* 0x0000000a04777836 */ /* 0x000fe20000000000 */
[----:B------:R-:W-:Y:S01]  /*2560*/  P2R R171, PR, RZ, 0x4 ;  /* 0x00000004ffab7803 */ /* 0x000fe20000000000 */
[----:B------:R-:W0:Y:S01]  /*2570*/  LDCU.64 UR8, c[0x0][0x3c0] ;  /* 0x00007800ff0877ac */ /* 0x000e220008000a00 */
[----:B------:R-:W-:Y:S02]  /*2580*/  P2R R170, PR, RZ, 0x2 ;  /* 0x00000002ffaa7803 */ /* 0x000fe40000000000 */
[----:B------:R-:W-:Y:S01]  /*2590*/  P2R R169, PR, RZ, 0x1 ;  /* 0x00000001ffa97803 */ /* 0x000fe20000000000 */
[----:B------:R-:W0:Y:S01]  /*25a0*/  LDCU.64 UR10, c[0x0][0x3e0] ;  /* 0x00007c00ff0a77ac */ /* 0x000e220008000a00 */
[-C--:B------:R-:W-:Y:S02]  /*25b0*/  LEA.HI.SX32 R20, R115, R4.reuse, 0x1b ;  /* 0x0000000473147211 */ /* 0x080fe400078fdaff */
[----:B------:R-:W-:-:S02]  /*25c0*/  LEA.HI.SX32 R112, R117, R4, 0x1b ;  /* 0x0000000475707211 */ /* 0x000fc400078fdaff */
[-C--:B------:R-:W-:Y:S02]  /*25d0*/  LEA.HI.SX32 R114, R121, R4.reuse, 0x1b ;  /* 0x0000000479727211 */ /* 0x080fe400078fdaff */
[-C--:B------:R-:W-:Y:S02]  /*25e0*/  LEA.HI.SX32 R116, R123, R4.reuse, 0x1b ;  /* 0x000000047b747211 */ /* 0x080fe400078fdaff */
[-C--:B------:R-:W-:Y:S02]  /*25f0*/  LEA.HI.SX32 R128, R125, R4.reuse, 0x1b ;  /* 0x000000047d807211 */ /* 0x080fe400078fdaff */
[----:B------:R-:W-:Y:S02]  /*2600*/  LEA.HI.SX32 R130, R127, R4, 0x1b ;  /* 0x000000047f827211 */ /* 0x000fe400078fdaff */
[-C--:B------:R-:W-:Y:S02]  /*2610*/  ISETP.GE.AND P2, PT, R56, R95.reuse, PT ;  /* 0x0000005f3800720c */ /* 0x080fe40003f46270 */
[----:B------:R-:W-:-:S02]  /*2620*/  ISETP.GE.AND P1, PT, R57, R95, PT ;  /* 0x0000005f3900720c */ /* 0x000fc40003f26270 */
[----:B------:R-:W-:Y:S02]  /*2630*/  ISETP.GE.AND P0, PT, R58, R95, PT ;  /* 0x0000005f3a00720c */ /* 0x000fe40003f06270 */
[----:B------:R-:W-:Y:S02]  /*2640*/  IADD3 R11, PT, PT, R78, 0x160, RZ ;  /* 0x000001604e0b7810 */ /* 0x000fe40007ffe0ff */
[C---:B------:R-:W-:Y:S02]  /*2650*/  IADD3 R115, PT, PT, R4.reuse, 0x8, RZ ;  /* 0x0000000804737810 */ /* 0x040fe40007ffe0ff */
[C---:B------:R-:W-:Y:S02]  /*2660*/  IADD3 R117, PT, PT, R4.reuse, 0x9, RZ ;  /* 0x0000000904757810 */ /* 0x040fe40007ffe0ff */
[C---:B------:R-:W-:Y:S02]  /*2670*/  IADD3 R121, PT, PT, R4.reuse, 0xb, RZ ;  /* 0x0000000b04797810 */ /* 0x040fe40007ffe0ff */
[----:B------:R-:W-:-:S02]  /*2680*/  IADD3 R123, PT, PT, R4, 0xc, RZ ;  /* 0x0000000c047b7810 */ /* 0x000fc40007ffe0ff */
[C---:B------:R-:W-:Y:S02]  /*2690*/  IADD3 R125, PT, PT, R4.reuse, 0xd, RZ ;  /* 0x0000000d047d7810 */ /* 0x040fe40007ffe0ff */
[C---:B------:R-:W-:Y:S02]  /*26a0*/  IADD3 R127, PT, PT, R4.reuse, 0xe, RZ ;  /* 0x0000000e047f7810 */ /* 0x040fe40007ffe0ff */
[----:B------:R-:W-:Y:S02]  /*26b0*/  IADD3 R129, PT, PT, R4, 0xf, RZ ;  /* 0x0000000f04817810 */ /* 0x000fe40007ffe0ff */
[C---:B------:R-:W-:Y:S02]  /*26c0*/  IADD3 R5, PT, PT, R78.reuse, 0x100, RZ ;  /* 0x000001004e057810 */ /* 0x040fe40007ffe0ff */
[C---:B------:R-:W-:Y:S02]  /*26d0*/  IADD3 R7, PT, PT, R78.reuse, 0x120, RZ ;  /* 0x000001204e077810 */ /* 0x040fe40007ffe0ff */
[----:B------:R-:W-:-:S02]  /*26e0*/  IADD3 R9, PT, PT, R78, 0x140, RZ ;  /* 0x000001404e097810 */ /* 0x000fc40007ffe0ff */
[C---:B------:R-:W-:Y:S02]  /*26f0*/  IADD3 R21, PT, PT, R78.reuse, 0x180, RZ ;  /* 0x000001804e157810 */ /* 0x040fe40007ffe0ff */
[C---:B------:R-:W-:Y:S02]  /*2700*/  IADD3 R23, PT, PT, R78.reuse, 0x1a0, RZ ;  /* 0x000001a04e177810 */ /* 0x040fe40007ffe0ff */
[C---:B------:R-:W-:Y:S02]  /*2710*/  IADD3 R111, PT, PT, R78.reuse, 0x1c0, RZ ;  /* 0x000001c04e6f7810 */ /* 0x040fe40007ffe0ff */
[----:B------:R-:W-:Y:S02]  /*2720*/  IADD3 R113, PT, PT, R78, 0x1e0, RZ ;  /* 0x000001e04e717810 */ /* 0x000fe40007ffe0ff */
[----:B------:R-:W-:Y:S02]  /*2730*/  P2R R168, PR, RZ, 0x4 ;  /* 0x00000004ffa87803 */ /* 0x000fe40000000000 */
[----:B------:R-:W-:-:S02]  /*2740*/  P2R R172, PR, RZ, 0x2 ;  /* 0x00000002ffac7803 */ /* 0x000fc40000000000 */
[----:B------:R-:W-:Y:S02]  /*2750*/  P2R R173, PR, RZ, 0x1 ;  /* 0x00000001ffad7803 */ /* 0x000fe40000000000 */
        /* <DEDUP_REMOVED lines=9> */
[----:B------:R-:W-:Y:S02]  /*27f0*/  LEA.HI.SX32 R122, R11, R78, 0x1b ;  /* 0x0000004e0b7a7211 */ /* 0x000fe400078fdaff */
[----:B------:R-:W-:-:S02]  /*2800*/  ISETP.GE.AND P0, PT, R59, R95, PT ;  /* 0x0000005f3b00720c */ /* 0x000fc40003f06270 */
[-C--:B------:R-:W-:Y:S01]  /*2810*/  ISETP.GE.AND P1, PT, R60, R95.reuse, PT ;  /* 0x0000005f3c00720c */ /* 0x080fe20003f26270 */
[----:B------:R-:W-:Y:S01]  /*2820*/  IMAD R122, R122, 0x2, R71 ;  /* 0x000000027a7a7824 */ /* 0x000fe200078e0247 */
[----:B------:R-:W-:Y:S02]  /*2830*/  ISETP.GE.AND P2, PT, R61, R95, PT ;  /* 0x0000005f3d00720c */ /* 0x000fe40003f46270 */
[-C--:B------:R-:W-:Y:S02]  /*2840*/  LEA.HI.SX32 R4, R5, R78.reuse, 0x1b ;  /* 0x0000004e05047211 */ /* 0x080fe400078fdaff */
[-C--:B------:R-:W-:Y:S02]  /*2850*/  LEA.HI.SX32 R120, R7, R78.reuse, 0x1b ;  /* 0x0000004e07787211 */ /* 0x080fe400078fdaff */
[-C--:B------:R-:W-:Y:S02]  /*2860*/  LEA.HI.SX32 R6, R9, R78.reuse, 0x1b ;  /* 0x0000004e09067211 */ /* 0x080fe400078fdaff */
[----:B------:R-:W-:-:S02]  /*2870*/  LEA.HI.SX32 R8, R21, R78, 0x1b ;  /* 0x0000004e15087211 */ /* 0x000fc400078fdaff */
[-C--:B------:R-:W-:Y:S02]  /*2880*/  LEA.HI.SX32 R124, R23, R78.reuse, 0x1b ;  /* 0x0000004e177c7211 */ /* 0x080fe400078fdaff */
[-C--:B------:R-:W-:Y:S02]  /*2890*/  LEA.HI.SX32 R10, R111, R78.reuse, 0x1b ;  /* 0x0000004e6f0a7211 */ /* 0x080fe400078fdaff */
[----:B------:R-:W-:Y:S02]  /*28a0*/  LEA.HI.SX32 R126, R113, R78, 0x1b ;  /* 0x0000004e717e7211 */ /* 0x000fe400078fdaff */
        /* <DEDUP_REMOVED lines=25> */
[----:B------:R-:W-:Y:S02]  /*2a40*/  LEA R134, R146, R71, 0x1 ;  /* 0x0000004792867211 */ /* 0x000fe400078e08ff */
[----:B------:R-:W-:-:S02]  /*2a50*/  ISETP.GE.AND P0, PT, R62, R95, PT ;  /* 0x0000005f3e00720c */ /* 0x000fc40003f06270 */
[-C--:B------:R-:W-:Y:S02]  /*2a60*/  ISETP.GE.AND P1, PT, R63, R95.reuse, PT ;  /* 0x0000005f3f00720c */ /* 0x080fe40003f26270 */
[-C--:B------:R-:W-:Y:S02]  /*2a70*/  ISETP.GE.AND P2, PT, R64, R95.reuse, PT ;  /* 0x0000005f4000720c */ /* 0x080fe40003f46270 */
[-C--:B------:R-:W-:Y:S02]  /*2a80*/  ISETP.GE.AND P3, PT, R65, R95.reuse, PT ;  /* 0x0000005f4100720c */ /* 0x080fe40003f66270 */
[-C--:B------:R-:W-:Y:S02]  /*2a90*/  ISETP.GE.AND P4, PT, R66, R95.reuse, PT ;  /* 0x0000005f4200720c */ /* 0x080fe40003f86270 */
[----:B01234-:R-:W-:-:S13]  /*2aa0*/  ISETP.GE.AND P5, PT, R67, R95, PT ;  /* 0x0000005f4300720c */ /* 0x01ffda0003fa6270 */
.L_x_2049:
        /* <DEDUP_REMOVED lines=9> */
[----:B------:R-:W-:Y:S02]  /*2b40*/  ISETP.NE.AND P0, PT, R170, RZ, PT ;  /* 0x000000ffaa00720c */ /* 0x000fe40003f05270 */
[----:B------:R-:W-:Y:S02]  /*2b50*/  LEA.HI.X R7, R4, R69, R5, 0x1, P6 ;  /* 0x0000004504077211 */ /* 0x000fe400030f0c05 */
[----:B------:R-:W-:Y:S02]  /*2b60*/  MOV R4, R12 ;  /* 0x0000000c00047202 */ /* 0x000fe40000000f00 */
[----:B------:R-:W-:Y:S02]  /*2b70*/  MOV R5, R27 ;  /* 0x0000001b00057202 */ /* 0x000fe40000000f00 */
[----:B------:R-:W-:Y:S02]  /*2b80*/  P2R R141, PR, RZ, 0x1 ;  /* 0x00000001ff8d7803 */ /* 0x000fe40000000000 */
[----:B------:R-:W-:Y:S01]  /*2b90*/  ISETP.NE.AND P0, PT, R171, RZ, PT ;  /* 0x000000ffab00720c */ /* 0x000fe20003f05270 */
[----:B------:R-:W-:Y:S01]  /*2ba0*/  IMAD.WIDE.U32 R8, R109, UR6, R4 ;  /* 0x000000066d087c25 */ /* 0x000fe2000f8e0004 */
[----:B------:R-:W-:-:S02]  /*2bb0*/  PRMT R11, RZ, 0x7610, R11 ;  /* 0x00007610ff0b7816 */ /* 0x000fc4000000000b */
[----:B------:R-:W-:Y:S01]  /*2bc0*/  ISETP.NE.AND P1, PT, R168, RZ, PT ;  /* 0x000000ffa800720c */ /* 0x000fe20003f25270 */
[----:B------:R-:W-:Y:S01]  /*2bd0*/  IMAD R5, R109, UR7, R9 ;  /* 0x000000076d057c24 */ /* 0x000fe2000f8e0209 */
[C---:B------:R-:W-:Y:S01]  /*2be0*/  LEA R4, P6, R8.reuse, R14, 0x3 ;  /* 0x0000000e08047211 */ /* 0x040fe200078c18ff */
[----:B------:R-:W-:Y:S01]  /*2bf0*/  IMAD.MOV.U32 R9, RZ, RZ, R29 ;  /* 0x000000ffff097224 */ /* 0x000fe200078e001d */
[----:B------:R-:W-:Y:S02]  /*2c00*/  P2R R148, PR, RZ, 0x4 ;  /* 0x00000004ff947803 */ /* 0x000fe40000000000 */
[----:B------:R-:W-:Y:S02]  /*2c10*/  LEA.HI.X R5, R8, R15, R5, 0x3, P6 ;  /* 0x0000000f08057211 */ /* 0x000fe400030f1c05 */
[----:B------:R-:W-:Y:S02]  /*2c20*/  MOV R8, R2 ;  /* 0x0000000200087202 */ /* 0x000fe40000000f00 */
[----:B------:R-:W-:-:S02]  /*2c30*/  ISETP.NE.AND P2, PT, R172, RZ, PT ;  /* 0x000000ffac00720c */ /* 0x000fc40003f45270 */
[----:B------:R-:W-:Y:S01]  /*2c40*/  P2R R149, PR, RZ, 0x8 ;  /* 0x00000008ff957803 */ /* 0x000fe20000000000 */
[----:B------:R-:W-:Y:S01]  /*2c50*/  IMAD.WIDE.U32 R8, R109, UR10, R8 ;  /* 0x0000000a6d087c25 */ /* 0x000fe2000f8e0008 */
[----:B------:R-:W-:Y:S01]  /*2c60*/  ISETP.NE.AND P3, PT, R173, RZ, PT ;  /* 0x000000ffad00720c */ /* 0x000fe20003f65270 */
[----:B------:R-:W2:Y:S01]  /*2c70*/  LDG.E.64 R4, desc[UR20][R4.64] ;  /* 0x0000001404047981 */ /* 0x000ea2000c1e1b00 */
[----:B------:R-:W-:Y:S01]  /*2c80*/  P2R R150, PR, RZ, 0x10 ;  /* 0x00000010ff967803 */ /* 0x000fe20000000000 */
[----:B------:R-:W-:Y:S01]  /*2c90*/  IMAD R9, R109, UR11, R9 ;  /* 0x0000000b6d097c24 */ /* 0x000fe2000f8e0209 */
[----:B------:R-:W-:Y:S02]  /*2ca0*/  LEA R20, P6, R8, R16, 0x3 ;  /* 0x0000001008147211 */ /* 0x000fe400078c18ff */
[----:B------:R-:W-:Y:S02]  /*2cb0*/  ISETP.NE.AND P4, PT, R174, RZ, PT ;  /* 0x000000ffae00720c */ /* 0x000fe40003f85270 */
[----:B------:R-:W-:-:S02]  /*2cc0*/  LEA.HI.X R21, R8, R17, R9, 0x3, P6 ;  /* 0x0000001108157211 */ /* 0x000fc400030f1c09 */
[----:B------:R-:W-:Y:S02]  /*2cd0*/  PRMT R9, RZ, 0x7610, R9 ;  /* 0x00007610ff097816 */ /* 0x000fe40000000009 */
[----:B------:R-:W-:Y:S02]  /*2ce0*/  ISETP.GE.AND P6, PT, R50, R95, PT ;  /* 0x0000005f3200720c */ /* 0x000fe40003fc6270 */
[----:B------:R-:W-:Y:S02]  /*2cf0*/  P2R R151, PR, RZ, 0x20 ;  /* 0x00000020ff977803 */ /* 0x000fe40000000000 */
[----:B------:R-:W3:Y:S01]  /*2d00*/  @!P0 LDG.E.U16 R9, desc[UR20][R6.64] ;  /* 0x0000001406098981 */ /* 0x000ee2000c1e1500 */
[----:B------:R-:W-:Y:S02]  /*2d10*/  ISETP.NE.AND P0, PT, R141, RZ, PT ;  /* 0x000000ff8d00720c */ /* 0x000fe40003f05270 */
[----:B------:R-:W-:Y:S02]  /*2d20*/  ISETP.NE.AND P5, PT, R175, RZ, PT ;  /* 0x000000ffaf00720c */ /* 0x000fe40003fa5270 */
[----:B------:R-:W-:-:S02]  /*2d30*/  PRMT R8, RZ, 0x7610, R8 ;  /* 0x00007610ff087816 */ /* 0x000fc40000000008 */
        /* <DEDUP_REMOVED lines=190> */
[----:B0-----:R-:W-:Y:S01]  /*3920*/  HADD2.F32 R4, -RZ, R4.H0_H0 ;  /* 0x20000004ff047230 */ /* 0x001fe20000004100 */
[----:B------:R-:W-:Y:S01]  /*3930*/  MUFU.EX2 R7, R7 ;  /* 0x0000000700077308 */ /* 0x000fe20000000800 */
[----:B----4-:R-:W-:-:S07]  /*3940*/  FMUL.FTZ R9, R8, R9 ;  /* 0x0000000908097220 */ /* 0x010fce0000410000 */
[----:B------:R-:W0:Y:S01]  /*3950*/  MUFU.COS R10, R5 ;  /* 0x00000005000a7308 */ /* 0x000e220000000000 */
[----:B------:R-:W-:Y:S01]  /*3960*/  FSEL R160, R11, 1, !P6 ;  /* 0x3f8000000ba07808 */ /* 0x000fe20007000000 */
[----:B------:R-:W-:Y:S01]  /*3970*/  FMUL.FTZ R4, R91, R4 ;  /* 0x000000045b047220 */ /* 0x000fe20000410000 */
[----:B------:R-:W-:-:S05]  /*3980*/  FSEL R159, R9, RZ, !P6 ;  /* 0x000000ff099f7208 */ /* 0x000fca0007000000 */
[----:B------:R2:W4:Y:S01]  /*3990*/  MUFU.SIN R8, R5 ;  /* 0x0000000500087308 */ /* 0x0005220000000400 */
[----:B------:R-:W-:Y:S01]  /*39a0*/  ISETP.GE.U32.AND P6, PT, R40, R70, PT ;  /* 0x000000462800720c */ /* 0x000fe20003fc6070 */
[----:B-1----:R-:W-:-:S03]  /*39b0*/  HADD2.F32 R6, -RZ, R6.H0_H0 ;  /* 0x20000006ff067230 */ /* 0x002fc60000004100 */
[----:B------:R-:W-:Y:S01]  /*39c0*/  FSEL R165, R4, RZ, !P6 ;  /* 0x000000ff04a57208 */ /* 0x000fe20007000000 */
[-C--:B------:R-:W-:Y:S01]  /*39d0*/  FMUL.FTZ R4, R138, R139.reuse ;  /* 0x0000008b8a047220 */ /* 0x080fe20000410000 */
[----:B--2---:R-:W-:-:S03]  /*39e0*/  FMUL.FTZ R5, R137, R139 ;  /* 0x0000008b89057220 */ /* 0x004fc60000410000 */
[-C--:B------:R-:W-:Y:S01]  /*39f0*/  FFMA.FTZ R4, R137, R140.reuse, -R4 ;  /* 0x0000008c89047223 */ /* 0x080fe20000010804 */
[----:B------:R-:W-:Y:S01]  /*3a00*/  FFMA.FTZ R5, R138, R140, R5 ;  /* 0x0000008c8a057223 */ /* 0x000fe20000010005 */
[----:B------:R-:W-:-:S03]  /*3a10*/  FMUL.FTZ R6, R91, R6 ;  /* 0x000000065b067220 */ /* 0x000fc60000410000 */
[----:B------:R-:W-:Y:S01]  /*3a20*/  FADD.FTZ R5, R142, R5 ;  /* 0x000000058e057221 */ /* 0x000fe20000010000 */
[C---:B0-----:R-:W-:Y:S01]  /*3a30*/  FMUL.FTZ R10, R7.reuse, R10 ;  /* 0x0000000a070a7220 */ /* 0x041fe20000410000 */
[----:B----4-:R-:W-:Y:S01]  /*3a40*/  FMUL.FTZ R8, R7, R8 ;  /* 0x0000000807087220 */ /* 0x010fe20000410000 */
[----:B------:R-:W-:Y:S01]  /*3a50*/  FADD.FTZ R4, R141, R4 ;  /* 0x000000048d047221 */ /* 0x000fe20000010000 */
[C---:B------:R-:W-:Y:S01]  /*3a60*/  FMUL.FTZ R7, R143.reuse, R5 ;  /* 0x000000058f077220 */ /* 0x040fe20000410000 */
[----:B------:R-:W-:Y:S02]  /*3a70*/  FSEL R166, R6, RZ, !P6 ;  /* 0x000000ff06a67208 */ /* 0x000fe40007000000 */
        /* <DEDUP_REMOVED lines=13> */
[----:B------:R-:W-:Y:S01]  /*3b50*/  FSEL R163, R8, RZ, !P6 ;  /* 0x000000ff08a37208 */ /* 0x000fe20007000000 */
[C---:B------:R-:W-:Y:S01]  /*3b60*/  FMUL.FTZ R5, R135.reuse, R139 ;  /* 0x0000008b87057220 */ /* 0x040fe20000410000 */
[----:B------:R-:W-:Y:S01]  /*3b70*/  FFMA.FTZ R4, R135, R140, R4 ;  /* 0x0000008c87047223 */ /* 0x000fe20000010004 */
[-C--:B------:R-:W-:Y:S01]  /*3b80*/  FMUL.FTZ R8, R151, R6.reuse ;  /* 0x0000000697087220 */ /* 0x080fe20000410000 */
[----:B------:R-:W-:Y:S01]  /*3b90*/  FFMA.FTZ R6, R152, R6, -R7 ;  /* 0x0000000698067223 */ /* 0x000fe20000010807 */
        /* <DEDUP_REMOVED lines=20> */
[----:B------:R-:W-:Y:S01]  /*3ce0*/  FSEL R164, R10, 1, !P6 ;  /* 0x3f8000000aa47808 */ /* 0x000fe20007000000 */
        /* <DEDUP_REMOVED lines=30> */
[----:B------:R-:W4:Y:S01]  /*3ed0*/  SHFL.UP PT, R6, R5, 0x1, RZ ;  /* 0x0420000005067989 */ /* 0x000f2200000e00ff */
        /* <DEDUP_REMOVED lines=10> */
[-C--:B----4-:R-:W-:Y:S01]  /*3f80*/  @P6 FFMA.FTZ R4, R4, R6.reuse, R7 ;  /* 0x0000000604046223 */ /* 0x090fe20000010007 */
[----:B------:R-:W-:-:S04]  /*3f90*/  @P6 FFMA.FTZ R5, R5, R6, -R10 ;  /* 0x0000000605056223 */ /* 0x000fc8000001080a */
[----:B------:R-:W2:Y:S01]  /*3fa0*/  SHFL.UP PT, R7, R4, 0x2, RZ ;  /* 0x0440000004077989 */ /* 0x000ea200000e00ff */
[----:B------:R-:W-:-:S03]  /*3fb0*/  ISETP.GE.AND P6, PT, R78, 0x2, PT ;  /* 0x000000024e00780c */ /* 0x000fc60003fc6270 */
[----:B------:R-:W4:Y:S01]  /*3fc0*/  SHFL.UP PT, R6, R5, 0x2, RZ ;  /* 0x0440000005067989 */ /* 0x000f2200000e00ff */
        /* <DEDUP_REMOVED lines=16> */
[----:B------:R-:W-:-:S04]  /*40d0*/  FMUL.FTZ R9, R5, R9 ;  /* 0x0000000905097220 */ /* 0x000fc80000410000 */
[-C--:B-1----:R-:W-:Y:S01]  /*40e0*/  FFMA.FTZ R9, R4, R8.reuse, R9 ;  /* 0x0000000804097223 */ /* 0x082fe20000010009 */
[----:B------:R-:W-:-:S06]  /*40f0*/  FFMA.FTZ R10, R5, R8, -R10 ;  /* 0x00000008050a7223 */ /* 0x000fcc000001080a */
        /* <DEDUP_REMOVED lines=30> */
[CC--:B--2---:R-:W-:Y:S01]  /*42e0*/  FFMA.FTZ R10, R5.reuse, R7.reuse, -R10 ;  /* 0x00000007050a7223 */ /* 0x0c4fe2000001080a */
[----:B------:R-:W-:Y:S01]  /*42f0*/  FFMA.FTZ R11, R4, R7, R11 ;  /* 0x00000007040b7223 */ /* 0x000fe2000001000b */
        /* <DEDUP_REMOVED lines=9> */
[----:B------:R-:W-:Y:S02]  /*4390*/  ISETP.NE.AND P6, PT, R167, RZ, PT ;  /* 0x000000ffa700720c */ /* 0x000fe40003fc5270 */
[----:B------:R-:W-:-:S02]  /*43a0*/  CS2R R6, SRZ ;  /* 0x0000000000067805 */ /* 0x000fc4000001ff00 */
[----:B------:R-:W-:Y:S02]  /*43b0*/  MOV R4, 0x3f800000 ;  /* 0x3f80000000047802 */ /* 0x000fe40000000f00 */
[----:B------:R-:W-:Y:S02]  /*43c0*/  MOV R5, RZ ;  /* 0x000000ff00057202 */ /* 0x000fe40000000f00 */
[----:B------:R-:W-:-:S05]  /*43d0*/  LEA R183, R109, R71, 0x4 ;  /* 0x000000476db77211 */ /* 0x000fca00078e20ff */
[----:B------:R-:W0:Y:S01]  /*43e0*/  @P6 LDS.128 R4, [R183+0x460] ;  /* 0x00046000b7046984 */ /* 0x000e220000000c00 */
[----:B------:R-:W-:Y:S02]  /*43f0*/  ISETP.NE.AND P6, PT, R78, 0x1f, PT ;  /* 0x0000001f4e00780c */ /* 0x000fe40003fc5270 */
[----:B------:R-:W-:-:S04]  /*4400*/  MOV R71, 0x400 ;  /* 0x0000040000477802 */ /* 0x000fc80000000f00 */
[----:B-----5:R-:W-:-:S07]  /*4410*/  LEA R71, R180, R71, 0x18 ;  /* 0x00000047b4477211 */ /* 0x020fce00078ec0ff */
        /* <DEDUP_REMOVED lines=63> */
[----:B------:R-:W-:Y:S01]  /*4810*/  BSSY.RECONVERGENT B0, `(.L_x_2047) ;  /* 0x000000f000007945 */ /* 0x000fe20003800200 */
[----:B------:R-:W-:Y:S01]  /*4820*/  FADD.FTZ R6, R10, R135 ;  /* 0x000000870a067221 */ /* 0x000fe20000010000 */
[----:B------:R-:W-:Y:S01]  /*4830*/  FADD.FTZ R7, R11, R22 ;  /* 0x000000160b077221 */ /* 0x000fe20000010000 */
[C---:B------:R-:W-:Y:S01]  /*4840*/  FFMA.FTZ R10, R157.reuse, R153, -R8 ;  /* 0x000000999d0a7223 */ /* 0x040fe20000010808 */
        /* <DEDUP_REMOVED lines=11> */
.L_x_2048:
[----:B------:R-:W-:Y:S05]  /*4900*/  BSYNC.RECONVERGENT B0 ;  /* 0x0000000000007941 */ /* 0x000fea0003800200 */
.L_x_2047:
[----:B------:R-:W-:Y:S01]  /*4910*/  FADD.FTZ R156, R156, R157 ;  /* 0x0000009d9c9c7221 */ /* 0x000fe20000010000 */
[----:B0-----:R-:W-:Y:S01]  /*4920*/  FFMA.FTZ R4, R20, R180, -R11 ;  /* 0x000000b414047223 */ /* 0x001fe2000001080b */
[----:B------:R-:W-:Y:S01]  /*4930*/  FADD.FTZ R10, R155, R10 ;  /* 0x0000000a9b0a7221 */ /* 0x000fe20000010000 */
[----:B------:R-:W-:Y:S01]  /*4940*/  FMUL.FTZ R7, R21, R142 ;  /* 0x0000008e15077220 */ /* 0x000fe20000410000 */
[C---:B------:R-:W-:Y:S01]  /*4950*/  FMUL.FTZ R5, R159.reuse, R156 ;  /* 0x0000009c9f057220 */ /* 0x040fe20000410000 */
[----:B------:R-:W-:Y:S01]  /*4960*/  FFMA.FTZ R83, R4, 2, R83 ;  /* 0x4000000004537823 */ /* 0x000fe20000010053 */
[----:B------:R-:W-:Y:S01]  /*4970*/  FMUL.FTZ R159, R159, R10 ;  /* 0x0000000a9f9f7220 */ /* 0x000fe20000410000 */
[----:B------:R-:W-:Y:S01]  /*4980*/  FFMA.FTZ R7, R20, R140, -R7 ;  /* 0x0000008c14077223 */ /* 0x000fe20000010807 */
[C---:B------:R-:W-:Y:S01]  /*4990*/  FFMA.FTZ R4, R160.reuse, R10, -R5 ;  /* 0x0000000aa0047223 */ /* 0x040fe20000010805 */
[----:B------:R-:W-:Y:S01]  /*49a0*/  IADD3 R109, PT, PT, R109, 0x1, RZ ;  /* 0x000000016d6d7810 */ /* 0x000fe20007ffe0ff */
[----:B------:R-:W-:Y:S01]  /*49b0*/  FFMA.FTZ R159, R160, R156, R159 ;  /* 0x0000009ca09f7223 */ /* 0x000fe2000001009f */
[----:B------:R-:W-:Y:S01]  /*49c0*/  FFMA.FTZ R102, R7, 2, R102 ;  /* 0x4000000007667823 */ /* 0x000fe20000010066 */
[----:B------:R-:W-:Y:S01]  /*49d0*/  FADD.FTZ R8, R161, R4 ;  /* 0x00000004a1087221 */ /* 0x000fe20000010000 */
[C---:B------:R-:W-:Y:S01]  /*49e0*/  FMUL.FTZ R9, R21.reuse, R146 ;  /* 0x0000009215097220 */ /* 0x040fe20000410000 */
[----:B------:R-:W-:Y:S01]  /*49f0*/  FADD.FTZ R162, R162, R159 ;  /* 0x0000009fa2a27221 */ /* 0x000fe20000010000 */
[----:B------:R-:W-:Y:S01]  /*4a00*/  FMUL.FTZ R7, R21, R150 ;  /* 0x0000009615077220 */ /* 0x000fe20000410000 */
[----:B------:R-:W-:Y:S01]  /*4a10*/  FMUL.FTZ R5, R163, R8 ;  /* 0x00000008a3057220 */ /* 0x000fe20000410000 */
[----:B------:R-:W-:Y:S01]  /*4a20*/  ISETP.GE.AND P6, PT, R109, UR5, PT ;  /* 0x000000056d007c0c */ /* 0x000fe2000bfc6270 */
[----:B------:R-:W-:Y:S01]  /*4a30*/  FMUL.FTZ R163, R163, R162 ;  /* 0x000000a2a3a37220 */ /* 0x000fe20000410000 */
[----:B------:R-:W-:Y:S01]  /*4a40*/  FFMA.FTZ R6, R20, R144, -R9 ;  /* 0x0000009014067223 */ /* 0x000fe20000010809 */
[----:B------:R-:W-:Y:S01]  /*4a50*/  FFMA.FTZ R5, R164, R162, R5 ;  /* 0x000000a2a4057223 */ /* 0x000fe20000010005 */
[----:B------:R-:W-:Y:S01]  /*4a60*/  FFMA.FTZ R7, R20, R148, -R7 ;  /* 0x0000009414077223 */ /* 0x000fe20000010807 */
[----:B------:R-:W-:Y:S01]  /*4a70*/  FMUL.FTZ R9, R21, R151 ;  /* 0x0000009715097220 */ /* 0x000fe20000410000 */
[----:B------:R-:W-:Y:S01]  /*4a80*/  FFMA.FTZ R164, R164, R8, -R163 ;  /* 0x00000008a4a47223 */ /* 0x000fe200000108a3 */
[----:B------:R-:W-:Y:S01]  /*4a90*/  FADD.FTZ R166, R166, R5 ;  /* 0x00000005a6a67221 */ /* 0x000fe20000010000 */
[----:B------:R-:W-:Y:S01]  /*4aa0*/  FFMA.FTZ R104, R7, 2, R104 ;  /* 0x4000000007687823 */ /* 0x000fe20000010068 */
[----:B------:R-:W-:Y:S01]  /*4ab0*/  FFMA.FTZ R4, R20, R153, -R9 ;  /* 0x0000009914047223 */ /* 0x000fe20000010809 */
[C---:B------:R-:W-:Y:S01]  /*4ac0*/  FMUL.FTZ R5, R21.reuse, R156 ;  /* 0x0000009c15057220 */ /* 0x040fe20000410000 */
[----:B------:R-:W-:Y:S01]  /*4ad0*/  FMUL.FTZ R7, R21, R162 ;  /* 0x000000a215077220 */ /* 0x000fe20000410000 */
[----:B------:R-:W-:Y:S01]  /*4ae0*/  FADD.FTZ R164, R165, R164 ;  /* 0x000000a4a5a47221 */ /* 0x000fe20000010000 */
[----:B------:R-:W-:Y:S01]  /*4af0*/  FMUL.FTZ R21, R21, R166 ;  /* 0x000000a615157220 */ /* 0x000fe20000410000 */
[----:B------:R-:W-:Y:S01]  /*4b00*/  FFMA.FTZ R87, R4, 2, R87 ;  /* 0x4000000004577823 */ /* 0x000fe20000010057 */
        /* <DEDUP_REMOVED lines=8> */
.L_x_2046:
        /* <DEDUP_REMOVED lines=14> */
[----:B------:R-:W-:Y:S01]  /*4c70*/  PRMT R16, R6, 0x7632, R16 ;  /* 0x0000763206107816 */ /* 0x000fe20000000010 */
[----:B------:R-:W-:Y:S04]  /*4c80*/  STS.U16 [R82], R7 ;  /* 0x0000000752007388 */ /* 0x000fe80000000400 */
[----:B------:R4:W-:Y:S04]  /*4c90*/  STS.U16 [R82+0x2], R8 ;  /* 0x0000020852007388 */ /* 0x0009e80000000400 */
[----:B------:R5:W-:Y:S04]  /*4ca0*/  STS.U16 [R82+0x4], R5 ;  /* 0x0000040552007388 */ /* 0x000be80000000400 */
[----:B------:R-:W-:Y:S01]  /*4cb0*/  STS.U16 [R82+0x6], R10 ;  /* 0x0000060a52007388 */ /* 0x000fe20000000400 */
[----:B----4-:R-:W4:Y:S03]  /*4cc0*/  LDC.64 R8, c[0x0][0x420] ;  /* 0x00010800ff087b82 */ /* 0x010f260000000a00 */
[----:B------:R1:W-:Y:S01]  /*4cd0*/  STS.U16 [R82+0x8], R4 ;  /* 0x0000080452007388 */ /* 0x0003e20000000400 */
[----:B-----5:R-:W-:-:S03]  /*4ce0*/  HFMA2 R5, -RZ, RZ, 0, 0 ;  /* 0x00000000ff057431 */ /* 0x020fc600000001ff */
[----:B------:R-:W-:Y:S04]  /*4cf0*/  STS.U16 [R82+0xa], R14 ;  /* 0x00000a0e52007388 */ /* 0x000fe80000000400 */
[----:B------:R4:W-:Y:S01]  /*4d00*/  STS.U16 [R82+0xc], R6 ;  /* 0x00000c0652007388 */ /* 0x0009e20000000400 */
[----:B-1----:R-:W-:-:S03]  /*4d10*/  MOV R4, R76 ;  /* 0x0000004c00047202 */ /* 0x002fc60000000f00 */
        /* <DEDUP_REMOVED lines=16> */
[----:B------:R-:W-:Y:S01]  /*4e20*/  LEA R8, P3, R9, UR6, 0x1 ;  /* 0x0000000609087c11 */ /* 0x000fe2000f8608ff */
        /* <DEDUP_REMOVED lines=17> */
[----:B------:R-:W-:Y:S01]  /*4f40*/  @!P2 STG.E.U16 desc[UR20][R8.64+0x40], R15 ;  /* 0x0000400f0800a986 */ /* 0x000fe2000c101514 */
        /* <DEDUP_REMOVED lines=23> */
[----:B------:R-:W-:Y:S02]  /*50c0*/  PRMT R16, RZ, 0x7610, R16 ;  /* 0x00007610ff107816 */ /* 0x000fe40000000010 */
        /* <DEDUP_REMOVED lines=24> */
[----:B------:R-:W2:Y:S04]  /*5250*/  LDS.U16 R17, [R82] ;  /* 0x0000000052117984 */ /* 0x000ea80000000400 */
[----:B------:R-:W3:Y:S04]  /*5260*/  LDS.U16 R6, [R82+0x2] ;  /* 0x0000020052067984 */ /* 0x000ee80000000400 */
[----:B------:R-:W4:Y:S04]  /*5270*/  LDS.U16 R10, [R82+0x6] ;  /* 0x00000600520a7984 */ /* 0x000f280000000400 */
[----:B------:R-:W5:Y:S04]  /*5280*/  LDS.U16 R8, [R82+0xa] ;  /* 0x00000a0052087984 */ /* 0x000f680000000400 */
[----:B------:R-:W0:Y:S04]  /*5290*/  LDS.U16 R14, [R82+0xe] ;  /* 0x00000e00520e7984 */ /* 0x000e280000000400 */
[----:B------:R-:W0:Y:S04]  /*52a0*/  LDS.U16 R9, [R82+0x8] ;  /* 0x0000080052097984 */ /* 0x000e280000000400 */
[----:B------:R-:W0:Y:S01]  /*52b0*/  LDS.U16 R11, [R82+0xc] ;  /* 0x00000c00520b7984 */ /* 0x000e220000000400 */
[----:B-1----:R-:W-:-:S02]  /*52c0*/  HADD2.F32 R7, -RZ, R7.H0_H0 ;  /* 0x20000007ff077230 */ /* 0x002fc40000004100 */
[----:B--2---:R-:W-:Y:S02]  /*52d0*/  HADD2.F32 R17, -RZ, R17.H0_H0 ;  /* 0x20000011ff117230 */ /* 0x004fe40000004100 */
[----:B---3--:R-:W-:-:S03]  /*52e0*/  HADD2.F32 R15, -RZ, R6.H0_H0 ;  /* 0x20000006ff0f7230 */ /* 0x008fc60000004100 */
[----:B------:R-:W-:Y:S01]  /*52f0*/  FMUL.FTZ R6, R17, -1.4426950216293334961 ;  /* 0xbfb8aa3b11067820 */ /* 0x000fe20000410000 */
[----:B----4-:R-:W-:Y:S02]  /*5300*/  HADD2.F32 R18, -RZ, R10.H0_H0 ;  /* 0x2000000aff127230 */ /* 0x010fe40000004100 */
[----:B------:R-:W-:Y:S01]  /*5310*/  FMUL.FTZ R10, R7, -1.4426950216293334961 ;  /* 0xbfb8aa3b070a7820 */ /* 0x000fe20000410000 */
[----:B------:R-:W-:Y:S02]  /*5320*/  FMUL.FTZ R16, R15, -1.4426950216293334961 ;  /* 0xbfb8aa3b0f107820 */ /* 0x000fe40000410000 */
[----:B------:R-:W1:Y:S01]  /*5330*/  MUFU.EX2 R6, R6 ;  /* 0x0000000600067308 */ /* 0x000e620000000800 */
[----:B-----5:R-:W-:Y:S02]  /*5340*/  HADD2.F32 R20, -RZ, R8.H0_H0 ;  /* 0x20000008ff147230 */ /* 0x020fe40000004100 */
[----:B------:R-:W-:Y:S01]  /*5350*/  FMUL.FTZ R19, R18, -1.4426950216293334961 ;  /* 0xbfb8aa3b12137820 */ /* 0x000fe20000410000 */
[----:B0-----:R-:W-:-:S02]  /*5360*/  HADD2.F32 R23, -RZ, R14.H0_H0 ;  /* 0x2000000eff177230 */ /* 0x001fc40000004100 */
[----:B------:R-:W-:Y:S02]  /*5370*/  FMUL.FTZ R21, R20, -1.4426950216293334961 ;  /* 0xbfb8aa3b14157820 */ /* 0x000fe40000410000 */
[----:B------:R-:W0:Y:S01]  /*5380*/  MUFU.EX2 R10, R10 ;  /* 0x0000000a000a7308 */ /* 0x000e220000000800 */
[----:B------:R-:W-:Y:S02]  /*5390*/  HADD2.F32 R9, -RZ, R9.H0_H0 ;  /* 0x20000009ff097230 */ /* 0x000fe40000004100 */
[----:B------:R-:W-:Y:S01]  /*53a0*/  FMUL.FTZ R76, R23, -1.4426950216293334961 ;  /* 0xbfb8aa3b174c7820 */ /* 0x000fe20000410000 */
[----:B------:R-:W-:Y:S02]  /*53b0*/  HADD2.F32 R22, -RZ, R11.H0_H0 ;  /* 0x2000000bff167230 */ /* 0x000fe40000004100 */
[----:B------:R-:W-:Y:S02]  /*53c0*/  FMUL.FTZ R8, R9, -1.4426950216293334961 ;  /* 0xbfb8aa3b09087820 */ /* 0x000fe40000410000 */
[----:B------:R-:W2:Y:S01]  /*53d0*/  MUFU.EX2 R16, R16 ;  /* 0x0000001000107308 */ /* 0x000ea20000000800 */
[----:B-1----:R-:W-:Y:S01]  /*53e0*/  FADD.FTZ R6, R6, 1 ;  /* 0x3f80000006067421 */ /* 0x002fe20000010000 */
[----:B------:R-:W-:-:S06]  /*53f0*/  FMUL.FTZ R11, R22, -1.4426950216293334961 ;  /* 0xbfb8aa3b160b7820 */ /* 0x000fcc0000410000 */
        /* <DEDUP_REMOVED lines=8> */
[----:B------:R1:W0:Y:S01]  /*5480*/  MUFU.EX2 R14, R11 ;  /* 0x0000000b000e7308 */ /* 0x0002220000000800 */
[----:B--2---:R-:W-:-:S07]  /*5490*/  FADD.FTZ R76, R76, 1 ;  /* 0x3f8000004c4c7421 */ /* 0x004fce0000010000 */
[----:B------:R-:W2:Y:S01]  /*54a0*/  MUFU.RCP R10, R10 ;  /* 0x0000000a000a7308 */ /* 0x000ea20000001000 */
[----:B-1----:R-:W-:-:S07]  /*54b0*/  FADD.FTZ R11, R8, 1 ;  /* 0x3f800000080b7421 */ /* 0x002fce0000010000 */
[----:B------:R-:W1:Y:S01]  /*54c0*/  MUFU.RCP R78, R11 ;  /* 0x0000000b004e7308 */ /* 0x000e620000001000 */
[----:B0-----:R-:W-:-:S07]  /*54d0*/  FADD.FTZ R14, R14, 1 ;  /* 0x3f8000000e0e7421 */ /* 0x001fce0000010000 */
        /* <DEDUP_REMOVED lines=12> */
[----:B------:R2:W3:Y:S01]  /*55a0*/  MUFU.RCP R91, R14 ;  /* 0x0000000e005b7308 */ /* 0x0004e20000001000 */
[----:B-1----:R-:W-:Y:S01]  /*55b0*/  FMUL.FTZ R7, R18, R19 ;  /* 0x0000001312077220 */ /* 0x002fe20000410000 */
[----:B------:R-:W-:Y:S01]  /*55c0*/  F2FP.F16.F32.PACK_AB R6, R15, R6 ;  /* 0x000000060f06723e */ /* 0x000fe200000000ff */
[----:B------:R-:W-:Y:S02]  /*55d0*/  BAR.SYNC.DEFER_BLOCKING 0x0 ;  /* 0x0000000000007b1d */ /* 0x000fe40000010000 */
[----:B------:R-:W-:-:S04]  /*55e0*/  FMUL.FTZ R7, R7, R104 ;  /* 0x0000006807077220 */ /* 0x000fc80000410000 */
[----:B------:R-:W1:Y:S01]  /*55f0*/  MUFU.RCP R76, R76 ;  /* 0x0000004c004c7308 */ /* 0x000e620000001000 */
[----:B0-----:R-:W-:Y:S01]  /*5600*/  FMUL.FTZ R9, R20, R21 ;  /* 0x0000001514097220 */ /* 0x001fe20000410000 */
[----:B------:R-:W-:Y:S01]  /*5610*/  F2FP.F16.F32.PACK_AB R7, R7, R8 ;  /* 0x000000080707723e */ /* 0x000fe200000000ff */
[----:B--2---:R-:W0:Y:S01]  /*5620*/  LDC.64 R14, c[0x0][0x430] ;  /* 0x00010c00ff0e7b82 */ /* 0x004e220000000a00 */
[----:B------:R-:W-:Y:S01]  /*5630*/  PRMT R8, R6, 0x7632, R8 ;  /* 0x0000763206087816 */ /* 0x000fe20000000008 */
[----:B------:R-:W-:Y:S01]  /*5640*/  FMUL.FTZ R9, R9, R106 ;  /* 0x0000006a09097220 */ /* 0x000fe20000410000 */
[----:B---3--:R-:W-:-:S04]  /*5650*/  FMUL.FTZ R22, R22, R91 ;  /* 0x0000005b16167220 */ /* 0x008fc80000410000 */
[----:B------:R-:W-:Y:S01]  /*5660*/  F2FP.F16.F32.PACK_AB R9, R9, R10 ;  /* 0x0000000a0909723e */ /* 0x000fe200000000ff */
[----:B------:R-:W-:Y:S01]  /*5670*/  FMUL.FTZ R22, R22, R89 ;  /* 0x0000005916167220 */ /* 0x000fe20000410000 */
[----:B------:R-:W-:Y:S02]  /*5680*/  PRMT R10, R7, 0x7632, R10 ;  /* 0x00007632070a7816 */ /* 0x000fe4000000000a */
[----:B------:R-:W-:Y:S01]  /*5690*/  PRMT R11, R9, 0x7610, R11 ;  /* 0x00007610090b7816 */ /* 0x000fe2000000000b */
[----:B-1----:R-:W-:Y:S01]  /*56a0*/  FMUL.FTZ R23, R23, R76 ;  /* 0x0000004c17177220 */ /* 0x002fe20000410000 */
[----:B------:R-:W-:Y:S01]  /*56b0*/  PRMT R16, R9, 0x7632, R16 ;  /* 0x0000763209107816 */ /* 0x000fe20000000010 */
[----:B------:R-:W-:Y:S02]  /*56c0*/  STS.U16 [R82], R6 ;  /* 0x0000000652007388 */ /* 0x000fe40000000400 */
[----:B------:R-:W-:Y:S02]  /*56d0*/  FMUL.FTZ R23, R23, R108 ;  /* 0x0000006c17177220 */ /* 0x000fe40000410000 */
[----:B------:R-:W-:Y:S03]  /*56e0*/  STS.U16 [R82+0x2], R8 ;  /* 0x0000020852007388 */ /* 0x000fe60000000400 */
[----:B------:R-:W-:Y:S01]  /*56f0*/  F2FP.F16.F32.PACK_AB R22, R23, R22 ;  /* 0x000000161716723e */ /* 0x000fe200000000ff */
[----:B------:R-:W-:Y:S01]  /*5700*/  STS.U16 [R82+0x4], R7 ;  /* 0x0000040752007388 */ /* 0x000fe20000000400 */
[----:B0-----:R-:W-:-:S02]  /*5710*/  IMAD.WIDE.U32 R4, R14, UR18, R4 ;  /* 0x000000120e047c25 */ /* 0x001fc4000f8e0004 */
[----:B------:R-:W-:Y:S01]  /*5720*/  PRMT R17, R22, 0x7632, R17 ;  /* 0x0000763216117816 */ /* 0x000fe20000000011 */
[----:B------:R-:W-:Y:S01]  /*5730*/  STS.U16 [R82+0x6], R10 ;  /* 0x0000060a52007388 */ /* 0x000fe20000000400 */
[----:B------:R-:W-:-:S03]  /*5740*/  IMAD R5, R15, UR18, R5 ;  /* 0x000000120f057c24 */ /* 0x000fc6000f8e0205 */
[----:B------:R-:W-:Y:S04]  /*5750*/  STS.U16 [R82+0x8], R11 ;  /* 0x0000080b52007388 */ /* 0x000fe80000000400 */
[----:B------:R-:W-:Y:S04]  /*5760*/  STS.U16 [R82+0xa], R16 ;  /* 0x00000a1052007388 */ /* 0x000fe80000000400 */
        /* <DEDUP_REMOVED lines=46> */
.L_x_2051:
        /* <DEDUP_REMOVED lines=11> */
.L_x_5051:


//--------------------- .text._Z25selective_scan_fwd_kernelI32Selective_Scan_fwd_kernel_traitsILi32ELi8ELi1ELb0ELb1ELb1ELb0EN3c104HalfENS1_7complexIfEEEEv13SSMParamsBase --------------------------
	.section	.text._Z25selective_scan_fwd_kernelI32Selective_Scan_fwd_kernel_traitsILi32ELi8ELi1ELb0ELb1ELb1ELb0EN3c104HalfENS1_7complexIfEEEEv13SSMParamsBase,"ax",@progbits
	.align	128
        .global         _Z25selective_scan_fwd_kernelI32Selective_Scan_fwd_kernel_traitsILi32ELi8ELi1ELb0ELb1ELb1ELb0EN3c104HalfENS1_7complexIfEEEEv13SSMParamsBase
        .type           _Z25selective_scan_fwd_kernelI32Selective_Scan_fwd_kernel_traitsILi32ELi8ELi1ELb0ELb1ELb1ELb0EN3c104HalfENS1_7complexIfEEEEv13SSMParamsBase,@function
        .size           _Z25selective_scan_fwd_kernelI32Selective_Scan_fwd_kernel_traitsILi32ELi8ELi1ELb0ELb1ELb1ELb0EN3c104HalfENS1_7complexIfEEEEv13SSMParamsBase,(.L_x_5052 - _Z25selective_scan_fwd_kernelI32Selective_Scan_fwd_kernel_traitsILi32ELi8ELi1ELb0ELb1ELb1ELb0EN3c104HalfENS1_7complexIfEEEEv13SSMParamsBase)
        .other          _Z25selective_scan_fwd_kernelI32Selective_Scan_fwd_kernel_traitsILi32ELi8ELi1ELb0ELb1ELb1ELb0EN3c104HalfENS1_7complexIfEEEEv13SSMParamsBase,@"STO_CUDA_ENTRY STV_DEFAULT"
_Z25selective_scan_fwd_kernelI32Selective_Scan_fwd_kernel_traitsILi32ELi8ELi1ELb0ELb1ELb1ELb0EN3c104HalfENS1_7complexIfEEEEv13SSMParamsBase:
.text._Z25selective_scan_fwd_kernelI32Selective_Scan_fwd_kernel_traitsILi32ELi8ELi1ELb0ELb1ELb1ELb0EN3c104HalfENS1_7complexIfEEEEv13SSMParamsBase:
        /* <DEDUP_REMOVED lines=37> */
[----:B------:R-:W3:Y:S02]  /*0250*/  LDC.64 R16, c[0x0][0x3e8] ;  /* 0x0000fa00ff107b82 */ /* 0x000ee40000000a00 */
[----:B------:R-:W-:-:S06]  /*0260*/  IMAD.HI.U32 R7, R7, R3, R6 ;  /* 0x0000000307077227 */ /* 0x000fcc00078e0006 */
[----:B------:R-:W-:Y:S01]  /*0270*/  IMAD.HI.U32 R7, R7, R2, RZ ;  /* 0x0000000207077227 */ /* 0x000fe200078e00ff */
[----:B------:R-:W0:Y:S04]  /*0280*/  LDC.64 R18, c[0x0][0x450] ;  /* 0x00011400ff127b82 */ /* 0x000e280000000a00 */
[----:B------:R-:W-:-:S05]  /*0290*/  IADD3 R6, PT, PT, -R7, RZ, RZ ;  /* 0x000000ff07067210 */ /* 0x000fca0007ffe1ff */
[----:B------:R-:W-:-:S05]  /*02a0*/  IMAD R6, R9, R6, R2 ;  /* 0x0000000609067224 */ /* 0x000fca00078e0202 */
[----:B------:R-:W-:Y:S01]  /*02b0*/  ISETP.GT.U32.AND P1, PT, R9, R6, PT ;  /* 0x000000060900720c */ /* 0x000fe20003f24070 */
[----:B------:R-:W-:Y:S02]  /*02c0*/  UIMAD.WIDE.U32 UR6, UR18, UR12, URZ ;  /* 0x0000000c120672a5 */ /* 0x000fe4000f8e00ff */
[----:B------:R-:W-:Y:S02]  /*02d0*/  UIMAD.WIDE.U32 UR4, UR18, UR8, URZ ;  /* 0x00000008120472a5 */ /* 0x000fe4000f8e00ff */
[----:B------:R-:W-:Y:S01]  /*02e0*/  UIMAD UR8, UR18, UR13, UR7 ;  /* 0x0000000d120872a4 */ /* 0x000fe2000f8e0207 */
[----:B------:R-:W2:Y:S07]  /*02f0*/  LDCU.64 UR12, c[0x0][0x3d0] ;  /* 0x00007a00ff0c77ac */ /* 0x000eae0008000a00 */
[----:B------:R-:W-:Y:S01]  /*0300*/  @!P1 IADD3 R6, PT, PT, R6, -R9, RZ ;  /* 0x8000000906069210 */ /* 0x000fe20007ffe0ff */
[----:B------:R-:W-:Y:S01]  /*0310*/  UIMAD UR9, UR18, UR9, UR5 ;  /* 0x00000009120972a4 */ /* 0x000fe2000f8e0205 */
[----:B----4-:R-:W-:-:S02]  /*0320*/  ISETP.GE.AND P3, PT, R11, 0x1, PT ;  /* 0x000000010b00780c */ /* 0x010fc40003f66270 */
[----:B------:R-:W-:Y:S02]  /*0330*/  ISETP.GE.U32.AND P0, PT, R6, R9, PT ;  /* 0x000000090600720c */ /* 0x000fe40003f06070 */
[----:B------:R-:W-:Y:S02]  /*0340*/  MOV R3, UR5 ;  /* 0x0000000500037c02 */ /* 0x000fe40008000f00 */
[----:B------:R-:W-:Y:S02]  /*0350*/  MOV R2, UR4 ;  /* 0x0000000400027c02 */ /* 0x000fe40008000f00 */
[----:B------:R-:W-:Y:S02]  /*0360*/  MOV R3, UR9 ;  /* 0x0000000900037c02 */ /* 0x000fe40008000f00 */
[----:B------:R-:W-:Y:S01]  /*0370*/  MOV R5, UR7 ;  /* 0x0000000700057c02 */ /* 0x000fe20008000f00 */
[----:B------:R-:W-:Y:S01]  /*0380*/  UIMAD.WIDE.U32 UR4, UR18, UR16, URZ ;  /* 0x00000010120472a5 */ /* 0x000fe2000f8e00ff */
[----:B------:R-:W-:Y:S01]  /*0390*/  MOV R4, UR6 ;  /* 0x0000000600047c02 */ /* 0x000fe20008000f00 */
[----:B------:R-:W-:Y:S01]  /*03a0*/  IMAD.WIDE.U32 R2, R23, UR10, R2 ;  /* 0x0000000a17027c25 */ /* 0x000fe2000f8e0002 */
[----:B------:R-:W-:-:S02]  /*03b0*/  MOV R5, UR8 ;  /* 0x0000000800057c02 */ /* 0x000fc40008000f00 */
[----:B------:R-:W-:Y:S02]  /*03c0*/  @!P1 IADD3 R7, PT, PT, R7, 0x1, RZ ;  /* 0x0000000107079810 */ /* 0x000fe40007ffe0ff */
[C---:B------:R-:W-:Y:S01]  /*03d0*/  LOP3.LUT R8, R23.reuse, R10, RZ, 0x3c, !PT ;  /* 0x0000000a17087212 */ /* 0x040fe200078e3cff */
[----:B------:R-:W-:Y:S01]  /*03e0*/  IMAD R39, R23, UR11, R3 ;  /* 0x0000000b17277c24 */ /* 0x000fe2000f8e0203 */
[----:B------:R-:W-:Y:S01]  /*03f0*/  @P0 IADD3 R7, PT, PT, R7, 0x1, RZ ;  /* 0x0000000107070810 */ /* 0x000fe20007ffe0ff */
[----:B------:R-:W-:Y:S01]  /*0400*/  UIMAD UR8, UR18, UR17, UR5 ;  /* 0x00000011120872a4 */ /* 0x000fe2000f8e0205 */
[----:B------:R-:W-:Y:S01]  /*0410*/  IMAD.WIDE.U32 R4, R23, UR14, R4 ;  /* 0x0000000e17047c25 */ /* 0x000fe2000f8e0004 */
[----:B--2---:R-:W-:Y:S01]  /*0420*/  UIMAD.WIDE.U32 UR6, UR18, UR12, URZ ;  /* 0x0000000c120672a5 */ /* 0x004fe2000f8e00ff */
[----:B------:R-:W-:Y:S02]  /*0430*/  ISETP.GE.AND P2, PT, R8, RZ, PT ;  /* 0x000000ff0800720c */ /* 0x000fe40003f46270 */
[----:B------:R-:W-:-:S02]  /*0440*/  ISETP.NE.AND P0, PT, R10, RZ, PT ;  /* 0x000000ff0a00720c */ /* 0x000fc40003f05270 */
[----:B------:R-:W-:Y:S01]  /*0450*/  MOV R8, R7 ;  /* 0x0000000700087202 */ /* 0x000fe20000000f00 */
[----:B01-3--:R-:W-:Y:S10]  /*0460*/  @!P3 EXIT ;  /* 0x000000000000b94d */ /* 0x00bff40003800000 */
[----:B------:R-:W0:Y:S01]  /*0470*/  S2R R24, SR_TID.X ;  /* 0x0000000000187919 */ /* 0x000e220000002100 */
[----:B------:R-:W-:Y:S01]  /*0480*/  @!P2 IADD3 R8, PT, PT, -R8, RZ, RZ ;  /* 0x000000ff0808a210 */ /* 0x000fe20007ffe1ff */
[----:B------:R-:W-:Y:S01]  /*0490*/  IMAD R40, R23, UR15, R5 ;  /* 0x0000000f17287c24 */ /* 0x000fe2000f8e0205 */
[----:B------:R-:W-:Y:S01]  /*04a0*/  @!P0 LOP3.LUT R8, RZ, R10, RZ, 0x33, !PT ;  /* 0x0000000aff088212 */ /* 0x000fe200078e33ff */
[----:B------:R-:W1:Y:S01]  /*04b0*/  LDCU.64 UR10, c[0x0][0x3a0] ;  /* 0x00007400ff0a77ac */ /* 0x000e620008000a00 */
[----:B------:R-:W-:Y:S02]  /*04c0*/  LEA R29, P1, R2, R12, 0x1 ;  /* 0x0000000c021d7211 */ /* 0x000fe400078208ff */
[----:B------:R-:W-:Y:S01]  /*04d0*/  SHF.R.S32.HI R3, RZ, 0x1f, R8 ;  /* 0x0000001fff037819 */ /* 0x000fe20000011408 */
[----:B------:R-:W-:Y:S01]  /*04e0*/  UMOV UR5, UR8 ;  /* 0x0000000800057c82 */ /* 0x000fe20008000000 */
[----:B------:R-:W-:Y:S01]  /*04f0*/  LEA R30, P0, R4, R30, 0x1 ;  /* 0x0000001e041e7211 */ /* 0x000fe200078008ff */
[----:B------:R-:W2:Y:S01]  /*0500*/  LDCU UR9, c[0x0][0x38c] ;  /* 0x00007180ff0977ac */ /* 0x000ea20008000800 */
[----:B------:R-:W-:Y:S01]  /*0510*/  LEA.HI.X R39, R2, R13, R39, 0x1, P1 ;  /* 0x0000000d02277211 */ /* 0x000fe200008f0c27 */
[CC--:B------:R-:W-:Y:S01]  /*0520*/  IMAD R2, R3.reuse, R66.reuse, RZ ;  /* 0x0000004203027224 */ /* 0x0c0fe200078e02ff */
[----:B------:R-:W-:Y:S01]  /*0530*/  LEA.HI.X R40, R4, R31, R40, 0x1, P0 ;  /* 0x0000001f04287211 */ /* 0x000fe200000f0c28 */
[C---:B------:R-:W-:Y:S01]  /*0540*/  IMAD.WIDE.U32 R4, R8.reuse, R66, UR4 ;  /* 0x0000000408047e25 */ /* 0x040fe2000f8e0042 */
[----:B------:R-:W-:Y:S01]  /*0550*/  UIMAD UR7, UR18, UR13, UR7 ;  /* 0x0000000d120772a4 */ /* 0x000fe2000f8e0207 */
[----:B------:R-:W-:Y:S01]  /*0560*/  MOV R27, RZ ;  /* 0x000000ff001b7202 */ /* 0x000fe20000000f00 */
[----:B------:R-:W3:Y:S01]  /*0570*/  LDCU.U8 UR4, c[0x0][0x39e] ;  /* 0x000073c0ff0477ac */ /* 0x000ee20008000000 */
[----:B------:R-:W-:Y:S01]  /*0580*/  IMAD R67, R8, R67, R2 ;  /* 0x0000004308437224 */ /* 0x000fe200078e0202 */
[----:B------:R-:W-:Y:S01]  /*0590*/  LEA R65, P0, R4, R14, 0x1 ;  /* 0x0000000e04417211 */ /* 0x000fe200078008ff */
[----:B------:R-:W-:-:S02]  /*05a0*/  IMAD R3, R3, R16, RZ ;  /* 0x0000001003037224 */ /* 0x000fc400078e02ff */
[----:B------:R-:W-:Y:S01]  /*05b0*/  IMAD.WIDE.U32 R6, R8, R16, UR6 ;  /* 0x0000000608067e25 */ /* 0x000fe2000f8e0010 */
[----:B------:R-:W-:-:S03]  /*05c0*/  IADD3 R67, PT, PT, R5, R67, RZ ;  /* 0x0000004305437210 */ /* 0x000fc60007ffe0ff */
[----:B------:R-:W-:Y:S01]  /*05d0*/  IMAD R3, R8, R17, R3 ;  /* 0x0000001108037224 */ /* 0x000fe200078e0203 */
[----:B------:R-:W-:Y:S01]  /*05e0*/  LEA.HI.X R67, R4, R15, R67, 0x1, P0 ;  /* 0x0000000f04437211 */ /* 0x000fe200000f0c43 */
[----:B------:R-:W-:Y:S01]  /*05f0*/  IMAD R8, R20, UR18, R23 ;  /* 0x0000001214087c24 */ /* 0x000fe2000f8e0217 */
[----:B------:R-:W-:Y:S02]  /*0600*/  LEA R66, P1, R6, R18, 0x1 ;  /* 0x0000001206427211 */ /* 0x000fe400078208ff */
[----:B------:R-:W-:Y:S01]  /*0610*/  IADD3 R68, PT, PT, R7, R3, RZ ;  /* 0x0000000307447210 */ /* 0x000fe20007ffe0ff */
[C---:B-1----:R-:W-:Y:S01]  /*0620*/  IMAD.WIDE.U32 R2, R23.reuse, UR10, RZ ;  /* 0x0000000a17027c25 */ /* 0x042fe2000f8e00ff */
[C---:B0-----:R-:W-:Y:S02]  /*0630*/  SHF.L.U32 R28, R24.reuse, 0x3, RZ ;  /* 0x00000003181c7819 */ /* 0x041fe400000006ff */
[----:B------:R-:W-:Y:S01]  /*0640*/  SHF.L.U32 R4, R24, 0x4, RZ ;  /* 0x0000000418047819 */ /* 0x000fe200000006ff */
[----:B------:R-:W-:Y:S01]  /*0650*/  IMAD R8, R8, R11, RZ ;  /* 0x0000000b08087224 */ /* 0x000fe200078e02ff */
[----:B------:R-:W-:Y:S01]  /*0660*/  LOP3.LUT R47, R28, 0x1f00, RZ, 0xc0, !PT ;  /* 0x00001f001c2f7812 */ /* 0x000fe200078ec0ff */
[----:B------:R-:W-:Y:S01]  /*0670*/  IMAD R25, R23, UR11, R3 ;  /* 0x0000000b17197c24 */ /* 0x000fe2000f8e0203 */
[----:B------:R-:W-:Y:S01]  /*0680*/  LOP3.LUT R5, R4, 0x3e00, RZ, 0xc0, !PT ;  /* 0x00003e0004057812 */ /* 0x000fe200078ec0ff */
[----:B--2---:R-:W-:Y:S01]  /*0690*/  IMAD R26, R8, UR9, RZ ;  /* 0x00000009081a7c24 */ /* 0x004fe2000f8e02ff */
[----:B------:R-:W-:-:S02]  /*06a0*/  LOP3.LUT R38, R47, 0x1f, R24, 0xf8, !PT ;  /* 0x0000001f2f267812 */ /* 0x000fc400078ef818 */
[----:B------:R-:W-:Y:S02]  /*06b0*/  LEA.HI.X R68, R6, R19, R68, 0x1, P1 ;  /* 0x0000001306447211 */ /* 0x000fe400008f0c44 */
[----:B------:R-:W-:Y:S02]  /*06c0*/  LOP3.LUT R41, R38, 0x20, RZ, 0xfc, !PT ;  /* 0x0000002026297812 */ /* 0x000fe400078efcff */
[C---:B------:R-:W-:Y:S02]  /*06d0*/  IADD3 R31, PT, PT, R28.reuse, 0x1, RZ ;  /* 0x000000011c1f7810 */ /* 0x040fe40007ffe0ff */
[----:B------:R-:W-:Y:S02]  /*06e0*/  IADD3 R47, PT, PT, R47, R41, RZ ;  /* 0x000000292f2f7210 */ /* 0x000fe40007ffe0ff */
[C---:B------:R-:W-:Y:S02]  /*06f0*/  IADD3 R32, PT, PT, R28.reuse, 0x2, RZ ;  /* 0x000000021c207810 */ /* 0x040fe40007ffe0ff */
[----:B------:R-:W-:-:S02]  /*0700*/  IADD3 R33, PT, PT, R28, 0x3, RZ ;  /* 0x000000031c217810 */ /* 0x000fc40007ffe0ff */
[C---:B------:R-:W-:Y:S02]  /*0710*/  IADD3 R34, PT, PT, R28.reuse, 0x4, RZ ;  /* 0x000000041c227810 */ /* 0x040fe40007ffe0ff */
[C---:B------:R-:W-:Y:S02]  /*0720*/  IADD3 R35, PT, PT, R28.reuse, 0x5, RZ ;  /* 0x000000051c237810 */ /* 0x040fe40007ffe0ff */
[C---:B------:R-:W-:Y:S02]  /*0730*/  IADD3 R36, PT, PT, R28.reuse, 0x6, RZ ;  /* 0x000000061c247810 */ /* 0x040fe40007ffe0ff */
[----:B------:R-:W-:Y:S02]  /*0740*/  IADD3 R37, PT, PT, R28, 0x7, RZ ;  /* 0x000000071c257810 */ /* 0x000fe40007ffe0ff */
[----:B------:R-:W-:Y:S02]  /*0750*/  LOP3.LUT R42, R5, 0x1f, R24, 0xf8, !PT ;  /* 0x0000001f052a7812 */ /* 0x000fe400078ef818 */
[----:B------:R-:W-:-:S02]  /*0760*/  LOP3.LUT R43, R38, 0x40, RZ, 0xfc, !PT ;  /* 0x00000040262b7812 */ /* 0x000fc400078efcff */
[C---:B------:R-:W-:Y:S02]  /*0770*/  LOP3.LUT R44, R38.reuse, 0x60, RZ, 0xfc, !PT ;  /* 0x00000060262c7812 */ /* 0x040fe400078efcff */
[C---:B------:R-:W-:Y:S02]  /*0780*/  LOP3.LUT R45, R38.reuse, 0x80, RZ, 0xfc, !PT ;  /* 0x00000080262d7812 */ /* 0x040fe400078efcff */
[C---:B------:R-:W-:Y:S02]  /*0790*/  LOP3.LUT R46, R38.reuse, 0xa0, RZ, 0xfc, !PT ;  /* 0x000000a0262e7812 */ /* 0x040fe400078efcff */
[C---:B------:R-:W-:Y:S02]  /*07a0*/  LOP3.LUT R48, R38.reuse, 0xc0, RZ, 0xfc, !PT ;  /* 0x000000c026307812 */ /* 0x040fe400078efcff */
[C---:B------:R-:W-:Y:S02]  /*07b0*/  LOP3.LUT R49, R38.reuse, 0xe0, RZ, 0xfc, !PT ;  /* 0x000000e026317812 */ /* 0x040fe400078efcff */
[----:B------:R-:W-:-:S02]  /*07c0*/  SHF.L.U32 R50, R38, 0x1, RZ ;  /* 0x0000000126327819 */ /* 0x000fc400000006ff */
        /* <DEDUP_REMOVED lines=13> */
[----:B---3--:R-:W-:-:S07]  /*08a0*/  IADD3 R64, PT, PT, R47, 0x1c0, RZ ;  /* 0x000001c02f407810 */ /* 0x008fce0007ffe0ff */
.L_x_2072:
        /* <DEDUP_REMOVED lines=38> */
[C---:B-1----:R-:W-:Y:S02]  /*0b10*/  IADD3 R20, PT, PT, R71.reuse, 0x60, RZ ;  /* 0x0000006047147810 */ /* 0x042fe40007ffe0ff */
[CC--:B------:R-:W-:Y:S02]  /*0b20*/  LEA.HI.SX32 R73, R71.reuse, R71.reuse, 0x1b ;  /* 0x0000004747497211 */ /* 0x0c0fe400078fdaff */
[C---:B------:R-:W-:Y:S02]  /*0b30*/  IADD3 R12, PT, PT, R71.reuse, 0x20, RZ ;  /* 0x00000020470c7810 */ /* 0x040fe40007ffe0ff */
[----:B------:R-:W-:Y:S02]  /*0b40*/  IADD3 R18, PT, PT, R71, 0x40, RZ ;  /* 0x0000004047127810 */ /* 0x000fe40007ffe0ff */
[----:B------:R-:W-:-:S02]  /*0b50*/  LEA.HI.SX32 R7, R20, R71, 0x1b ;  /* 0x0000004714077211 */ /* 0x000fc400078fdaff */
[----:B------:R-:W-:Y:S02]  /*0b60*/  LEA R73, R73, R72, 0x1 ;  /* 0x0000004849497211 */ /* 0x000fe400078e08ff */
[-C--:B------:R-:W-:Y:S01]  /*0b70*/  LEA.HI.SX32 R13, R12, R71.reuse, 0x1b ;  /* 0x000000470c0d7211 */ /* 0x080fe200078fdaff */
[----:B------:R-:W-:Y:S01]  /*0b80*/  IMAD R76, R7, 0x2, R72 ;  /* 0x00000002074c7824 */ /* 0x000fe200078e0248 */
[C---:B------:R-:W-:Y:S02]  /*0b90*/  IADD3 R6, PT, PT, R71.reuse, 0x80, RZ ;  /* 0x0000008047067810 */ /* 0x040fe40007ffe0ff */
[----:B------:R-:W-:Y:S02]  /*0ba0*/  LEA.HI.SX32 R75, R18, R71, 0x1b ;  /* 0x00000047124b7211 */ /* 0x000fe400078fdaff */
[C---:B------:R-:W-:Y:S02]  /*0bb0*/  IADD3 R12, PT, PT, R71.reuse, 0xa0, RZ ;  /* 0x000000a0470c7810 */ /* 0x040fe40007ffe0ff */
[----:B------:R-:W-:-:S02]  /*0bc0*/  IADD3 R18, PT, PT, R71, 0xc0, RZ ;  /* 0x000000c047127810 */ /* 0x000fc40007ffe0ff */
[----:B------:R-:W-:Y:S02]  /*0bd0*/  IADD3 R20, PT, PT, R71, 0xe0, RZ ;  /* 0x000000e047147810 */ /* 0x000fe40007ffe0ff */
[-C--:B------:R-:W-:Y:S02]  /*0be0*/  LEA.HI.SX32 R77, R6, R71.reuse, 0x1b ;  /* 0x00000047064d7211 */ /* 0x080fe400078fdaff */
[-C--:B------:R-:W-:Y:S02]  /*0bf0*/  LEA R74, R13, R72.reuse, 0x1 ;  /* 0x000000480d4a7211 */ /* 0x080fe400078e08ff */
        /* <DEDUP_REMOVED lines=117> */
.L_x_2053:
[----:B------:R-:W-:Y:S05]  /*1350*/  BSYNC.RECONVERGENT B0 ;  /* 0x0000000000007941 */ /* 0x000fea0003800200 */
.L_x_2052:
        /* <DEDUP_REMOVED lines=35> */
.L_x_2055:
[----:B------:R-:W-:Y:S05]  /*1590*/  BSYNC.RECONVERGENT B0 ;  /* 0x0000000000007941 */ /* 0x000fea0003800200 */
.L_x_2054:
        /* <DEDUP_REMOVED lines=39> */
.L_x_2057:
[----:B------:R-:W-:Y:S05]  /*1810*/  BSYNC.RECONVERGENT B0 ;  /* 0x0000000000007941 */ /* 0x000fea0003800200 */
.L_x_2056:
        /* <DEDUP_REMOVED lines=32> */
.L_x_2059:
[----:B------:R-:W-:Y:S05]  /*1a20*/  BSYNC.RECONVERGENT B0 ;  /* 0x0000000000007941 */ /* 0x000fea0003800200 */
.L_x_2058:
        /* <DEDUP_REMOVED lines=32> */
.L_x_2061:
[----:B------:R-:W-:Y:S05]  /*1c30*/  BSYNC.RECONVERGENT B0 ;  /* 0x0000000000007941 */ /* 0x000fea0003800200 */
.L_x_2060:
        /* <DEDUP_REMOVED lines=32> */
.L_x_2063:
[----:B------:R-:W-:Y:S05]  /*1e40*/  BSYNC.RECONVERGENT B0 ;  /* 0x0000000000007941 */ /* 0x000fea0003800200 */
.L_x_2062:
        /* <DEDUP_REMOVED lines=32> */
.L_x_2065:
[----:B------:R-:W-:Y:S05]  /*2050*/  BSYNC.RECONVERGENT B0 ;  /* 0x0000000000007941 */ /* 0x000fea0003800200 */
.L_x_2064:
        /* <DEDUP_REMOVED lines=32> */
.L_x_2067:
[----:B------:R-:W-:Y:S05]  /*2260*/  BSYNC.RECONVERGENT B0 ;  /* 0x0000000000007941 */ /* 0x000fea0003800200 */
.L_x_2066:
        /* <DEDUP_REMOVED lines=20> */
[----:B------:R-:W-:Y:S01]  /*23b0*/  SHF.L.U32 R6, R27, 0x9, RZ ;  /* 0x000000091b067819 */ /* 0x000fe200000006ff */
[----:B------:R-:W0:Y:S01]  /*23c0*/  LDC R108, c[0x0][0x38c] ;  /* 0x0000e300ff6c7b82 */ /* 0x000e220000000800 */
[----:B------:R-:W-:Y:S01]  /*23d0*/  FMUL.FTZ R93, R7, R92 ;  /* 0x0000005c075d7220 */ /* 0x000fe20000410000 */
[----:B------:R-:W-:Y:S01]  /*23e0*/  FMUL.FTZ R99, R9, R88 ;  /* 0x0000005809637220 */ /* 0x000fe20000410000 */
[----:B------:R-:W-:Y:S01]  /*23f0*/  LEA R95, R5, -R6, 0x1 ;  /* 0x80000006055f7211 */ /* 0x000fe200078e08ff */
[----:B------:R-:W-:Y:S01]  /*2400*/  FMUL.FTZ R103, R11, R84 ;  /* 0x000000540b677220 */ /* 0x000fe20000410000 */
[----:B------:R-:W-:Y:S01]  /*2410*/  FMUL.FTZ R106, R13, R94 ;  /* 0x0000005e0d6a7220 */ /* 0x000fe20000410000 */
[C-C-:B------:R-:W-:Y:S01]  /*2420*/  IADD3 R5, PT, PT, R4.reuse, 0x1, R4.reuse ;  /* 0x0000000104057810 */ /* 0x140fe20007ffe004 */
        /* <DEDUP_REMOVED lines=12> */
[----:B------:R-:W-:Y:S01]  /*24f0*/  IADD3 R117, PT, PT, R4, 0x7, R4 ;  /* 0x0000000704757810 */ /* 0x000fe20007ffe004 */
[----:B------:R-:W3:Y:S01]  /*2500*/  LDCU UR5, c[0x0][0x38c] ;  /* 0x00007180ff0577ac */ /* 0x000ee20008000800 */
[----:B------:R-:W-:-:S02]  /*2510*/  SHF.L.U32 R4, R71, 0x4, RZ ;  /* 0x0000000447047819 */ /* 0x000fc400000006ff */
[----:B------:R-:W-:Y:S01]  /*2520*/  ISETP.NE.AND P0, PT, R27, RZ, PT ;  /* 0x000000ff1b00720c */ /* 0x000fe20003f05270 */
[----:B------:R-:W4:Y:S01]  /*2530*/  LDCU.64 UR6, c[0x0][0x3a8] ;  /* 0x00007500ff0677ac */ /* 0x000f220008000a00 */
[-C--:B------:R-:W-:Y:S02]  /*2540*/  LEA.HI.SX32 R109, R5, R4.reuse, 0x1b ;  /* 0x00000004056d7211 */ /* 0x080fe400078fdaff */
[-C--:B------:R-:W-:Y:S01]  /*2550*/  LEA.HI.SX32 R15, R7, R4.reuse, 0x1b ;  /* 0x00000004070f7211 */ /* 0x080fe200078fdaff */
[----:B------:R-:W0:Y:S01]  /*2560*/  LDCU.64 UR8, c[0x0][0x3c0] ;  /* 0x00007800ff0877ac */ /* 0x000e220008000a00 */
[-C--:B------:R-:W-:Y:S02]  /*2570*/  LEA.HI.SX32 R111, R9, R4.reuse, 0x1b ;  /* 0x00000004096f7211 */ /* 0x080fe400078fdaff */
[-C--:B------:R-:W-:Y:S01]  /*2580*/  LEA.HI.SX32 R21, R11, R4.reuse, 0x1b ;  /* 0x000000040b157211 */ /* 0x080fe200078fdaff */
[----:B------:R-:W0:Y:S01]  /*2590*/  LDCU.64 UR10, c[0x0][0x3e0] ;  /* 0x00007c00ff0a77ac */ /* 0x000e220008000a00 */
[----:B------:R-:W-:-:S02]  /*25a0*/  LEA.HI.SX32 R113, R13, R4, 0x1b ;  /* 0x000000040d717211 */ /* 0x000fc400078fdaff */
[-C--:B------:R-:W-:Y:S02]  /*25b0*/  LEA.HI.SX32 R125, R117, R4.reuse, 0x1b ;  /* 0x00000004757d7211 */ /* 0x080fe400078fdaff */
[----:B------:R-:W-:Y:S02]  /*25c0*/  IADD3 R5, PT, PT, R4, 0x8, RZ ;  /* 0x0000000804057810 */ /* 0x000fe40007ffe0ff */
[----:B------:R-:W-:Y:S02]  /*25d0*/  ISETP.EQ.AND P0, PT, R24, RZ, P0 ;  /* 0x000000ff1800720c */ /* 0x000fe40000702270 */
[----:B------:R-:W-:Y:S02]  /*25e0*/  LEA.HI.SX32 R115, R115, R4, 0x1b ;  /* 0x0000000473737211 */ /* 0x000fe400078fdaff */
[C---:B------:R-:W-:Y:S02]  /*25f0*/  IADD3 R7, PT, PT, R4.reuse, 0x9, RZ ;  /* 0x0000000904077810 */ /* 0x040fe40007ffe0ff */
[C---:B------:R-:W-:Y:S01]  /*2600*/  IADD3 R9, PT, PT, R4.reuse, 0xa, RZ ;  /* 0x0000000a04097810 */ /* 0x040fe20007ffe0ff */
[----:B------:R-:W-:Y:S01]  /*2610*/  IMAD R114, R115, 0x2, R72 ;  /* 0x0000000273727824 */ /* 0x000fe200078e0248 */
[----:B------:R-:W-:-:S02]  /*2620*/  IADD3 R11, PT, PT, R4, 0xb, RZ ;  /* 0x0000000b040b7810 */ /* 0x000fc40007ffe0ff */
[C---:B------:R-:W-:Y:S02]  /*2630*/  IADD3 R13, PT, PT, R4.reuse, 0xc, RZ ;  /* 0x0000000c040d7810 */ /* 0x040fe40007ffe0ff */
[C---:B------:R-:W-:Y:S02]  /*2640*/  IADD3 R117, PT, PT, R4.reuse, 0xd, RZ ;  /* 0x0000000d04757810 */ /* 0x040fe40007ffe0ff */
[C---:B------:R-:W-:Y:S02]  /*2650*/  IADD3 R119, PT, PT, R4.reuse, 0xe, RZ ;  /* 0x0000000e04777810 */ /* 0x040fe40007ffe0ff */
[----:B------:R-:W-:Y:S02]  /*2660*/  IADD3 R121, PT, PT, R4, 0xf, RZ ;  /* 0x0000000f04797810 */ /* 0x000fe40007ffe0ff */
        /* <DEDUP_REMOVED lines=8> */
[-C--:B------:R-:W-:Y:S02]  /*26f0*/  LEA.HI.SX32 R127, R5, R4.reuse, 0x1b ;  /* 0x00000004057f7211 */ /* 0x080fe400078fdaff */
[----:B------:R-:W-:Y:S02]  /*2700*/  P2R R181, PR, RZ, 0x1 ;  /* 0x00000001ffb57803 */ /* 0x000fe40000000000 */
        /* <DEDUP_REMOVED lines=16> */
[----:B------:R-:W-:Y:S02]  /*2810*/  ISETP.GE.AND P0, PT, R42, R95, PT ;  /* 0x0000005f2a00720c */ /* 0x000fe40003f06270 */
[-C--:B------:R-:W-:Y:S02]  /*2820*/  LEA R115, R125, R72.reuse, 0x1 ;  /* 0x000000487d737211 */ /* 0x080fe400078e08ff */
[-C--:B------:R-:W-:Y:S02]  /*2830*/  LEA R125, R127, R72.reuse, 0x1 ;  /* 0x000000487f7d7211 */ /* 0x080fe400078e08ff */
[-C--:B------:R-:W-:Y:S02]  /*2840*/  LEA R126, R129, R72.reuse, 0x1 ;  /* 0x00000048817e7211 */ /* 0x080fe400078e08ff */
[-C--:B------:R-:W-:Y:S02]  /*2850*/  LEA R127, R131, R72.reuse, 0x1 ;  /* 0x00000048837f7211 */ /* 0x080fe400078e08ff */
[----:B------:R-:W-:-:S02]  /*2860*/  LEA R109, R109, R72, 0x1 ;  /* 0x000000486d6d7211 */ /* 0x000fc400078e08ff */
[-C--:B------:R-:W-:Y:S02]  /*2870*/  LEA R110, R15, R72.reuse, 0x1 ;  /* 0x000000480f6e7211 */ /* 0x080fe400078e08ff */
[----:B------:R-:W-:Y:S02]  /*2880*/  P2R R182, PR, RZ, 0x1 ;  /* 0x00000001ffb67803 */ /* 0x000fe40000000000 */
        /* <DEDUP_REMOVED lines=16> */
[----:B01234-:R-:W-:-:S07]  /*2990*/  LEA R132, R141, R72, 0x1 ;  /* 0x000000488d847211 */ /* 0x01ffce00078e08ff */
.L_x_2071:
[----:B------:R-:W-:Y:S02]  /*29a0*/  MOV R6, R42 ;  /* 0x0000002a00067202 */ /* 0x000fe40000000f00 */
[----:B------:R-:W-:Y:S02]  /*29b0*/  MOV R7, RZ ;  /* 0x000000ff00077202 */ /* 0x000fe40000000f00 */
[----:B------:R-:W-:Y:S02]  /*29c0*/  MOV R4, R2 ;  /* 0x0000000200047202 */ /* 0x000fe40000000f00 */
[----:B------:R-:W-:Y:S01]  /*29d0*/  MOV R5, R25 ;  /* 0x0000001900057202 */ /* 0x000fe20000000f00 */
[C---:B------:R-:W-:Y:S01]  /*29e0*/  IMAD.WIDE.U32 R10, R107.reuse, UR8, R6 ;  /* 0x000000086b0a7c25 */ /* 0x040fe2000f8e0006 */
[----:B------:R-:W-:Y:S02]  /*29f0*/  PRMT R20, RZ, 0x7610, R20 ;  /* 0x00007610ff147816 */ /* 0x000fe40000000014 */
[----:B------:R-:W-:Y:S01]  /*2a00*/  PRMT R21, RZ, 0x7610, R21 ;  /* 0x00007610ff157816 */ /* 0x000fe20000000015 */
[----:B------:R-:W-:Y:S01]  /*2a10*/  IMAD.WIDE.U32 R14, R107, UR6, R4 ;  /* 0x000000066b0e7c25 */ /* 0x000fe2000f8e0004 */
[----:B------:R-:W-:-:S02]  /*2a20*/  LEA R8, P1, R10, R65, 0x1 ;  /* 0x000000410a087211 */ /* 0x000fc400078208ff */
[-C--:B------:R-:W-:Y:S01]  /*2a30*/  ISETP.GE.AND P3, PT, R54, R95.reuse, PT ;  /* 0x0000005f3600720c */ /* 0x080fe20003f66270 */
[----:B------:R-:W-:Y:S01]  /*2a40*/  IMAD.WIDE.U32 R12, R107, UR10, R6 ;  /* 0x0000000a6b0c7c25 */ /* 0x000fe2000f8e0006 */
[----:B------:R-:W-:Y:S02]  /*2a50*/  LEA R6, P0, R14, R18, 0x3 ;  /* 0x000000120e067211 */ /* 0x000fe400078018ff */
[-C--:B------:R-:W-:Y:S01]  /*2a60*/  ISETP.GE.AND P4, PT, R53, R95.reuse, PT ;  /* 0x0000005f3500720c */ /* 0x080fe20003f86270 */
[C---:B------:R-:W-:Y:S01]  /*2a70*/  IMAD R7, R107.reuse, UR9, R11 ;  /* 0x000000096b077c24 */ /* 0x040fe2000f8e020b */
[----:B------:R-:W-:Y:S01]  /*2a80*/  LEA R4, P2, R12, R66, 0x1 ;  /* 0x000000420c047211 */ /* 0x000fe200078408ff */
[C---:B------:R-:W-:Y:S01]  /*2a90*/  IMAD R11, R107.reuse, UR7, R15 ;  /* 0x000000076b0b7c24 */ /* 0x040fe2000f8e020f */
[----:B------:R-:W-:Y:S01]  /*2aa0*/  ISETP.GE.AND P5, PT, R52, R95, PT ;  /* 0x0000005f3400720c */ /* 0x000fe20003fa6270 */
[----:B------:R-:W-:Y:S01]  /*2ab0*/  IMAD R5, R107, UR11, R13 ;  /* 0x0000000b6b057c24 */ /* 0x000fe2000f8e020d */
[----:B------:R-:W-:-:S02]  /*2ac0*/  LEA.HI.X R9, R10, R67, R7, 0x1, P1 ;  /* 0x000000430a097211 */ /* 0x000fc400008f0c07 */
[----:B------:R-:W-:Y:S02]  /*2ad0*/  LEA.HI.X R7, R14, R19, R11, 0x3, P0 ;  /* 0x000000130e077211 */ /* 0x000fe400000f1c0b */
[-C--:B------:R-:W-:Y:S02]  /*2ae0*/  ISETP.GE.AND P0, PT, R55, R95.reuse, PT ;  /* 0x0000005f3700720c */ /* 0x080fe40003f06270 */
[----:B------:R-:W-:Y:S02]  /*2af0*/  LEA.HI.X R5, R12, R68, R5, 0x1, P2 ;  /* 0x000000440c057211 */ /* 0x000fe400010f0c05 */
[-C--:B------:R-:W-:Y:S01]  /*2b00*/  ISETP.GE.AND P1, PT, R47, R95.reuse, PT ;  /* 0x0000005f2f00720c */ /* 0x080fe20003f26270 */
[----:B------:R-:W2:Y:S01]  /*2b10*/  LDG.E.64 R6, desc[UR20][R6.64] ;  /* 0x0000001406067981 */ /* 0x000ea2000c1e1b00 */
[----:B------:R-:W-:Y:S02]  /*2b20*/  ISETP.NE.AND P2, PT, R182, RZ, PT ;  /* 0x000000ffb600720c */ /* 0x000fe40003f45270 */
[----:B------:R-:W-:-:S02]  /*2b30*/  ISETP.GE.AND P6, PT, R51, R95, PT ;  /* 0x0000005f3300720c */ /* 0x000fc40003fc6270 */
[----:B------:R-:W-:Y:S02]  /*2b40*/  PRMT R134, RZ, 0x7610, R134 ;  /* 0x00007610ff867816 */ /* 0x000fe40000000086 */
[----:B------:R-:W-:Y:S01]  /*2b50*/  PRMT R11, RZ, 0x7610, R11 ;  /* 0x00007610ff0b7816 */ /* 0x000fe2000000000b */
[----:B------:R-:W3:Y:S01]  /*2b60*/  @!P0 LDG.E.U16 R20, desc[UR20][R8.64+0x180] ;  /* 0x0001801408148981 */ /* 0x000ee2000c1e1500 */
[----:B------:R-:W-:Y:S02]  /*2b70*/  ISETP.GE.AND P0, PT, R56, R95, PT ;  /* 0x0000005f3800720c */ /* 0x000fe40003f06270 */
[----:B------:R-:W-:Y:S02]  /*2b80*/  PRMT R10, RZ, 0x7610, R10 ;  /* 0x00007610ff0a7816 */ /* 0x000fe4000000000a */
[----:B------:R-:W-:Y:S01]  /*2b90*/  PRMT R15, RZ, 0x7610, R15 ;  /* 0x00007610ff0f7816 */ /* 0x000fe2000000000f */
[----:B------:R-:W4:Y:S01]  /*2ba0*/  @!P1 LDG.E.U16 R11, desc[UR20][R8.64+0x40] ;  /* 0x00004014080b9981 */ /* 0x000f22000c1e1500 */
[----:B------:R-:W-:-:S02]  /*2bb0*/  PRMT R14, RZ, 0x7610, R14 ;  /* 0x00007610ff0e7816 */ /* 0x000fc4000000000e */
[----:B------:R-:W-:Y:S01]  /*2bc0*/  PRMT R13, RZ, 0x7610, R13 ;  /* 0x00007610ff0d7816 */ /* 0x000fe2000000000d */
[----:B------:R-:W5:Y:S01]  /*2bd0*/  @!P2 LDG.E.U16 R10, desc[UR20][R8.64] ;  /* 0x00000014080aa981 */ /* 0x000f62000c1e1500 */
[----:B------:R-:W-:Y:S02]  /*2be0*/  PRMT R12, RZ, 0x7610, R12 ;  /* 0x00007610ff0c7816 */ /* 0x000fe4000000000c */
[----:B------:R-:W-:Y:S01]  /*2bf0*/  PRMT R133, RZ, 0x7610, R133 ;  /* 0x00007610ff857816 */ /* 0x000fe20000000085 */
[----:B------:R-:W2:Y:S01]  /*2c00*/  @!P0 LDG.E.U16 R21, desc[UR20][R8.64+0x1c0] ;  /* 0x0001c01408158981 */ /* 0x000ea2000c1e1500 */
[-C--:B------:R-:W-:Y:S02]  /*2c10*/  ISETP.GE.AND P0, PT, R57, R95.reuse, PT ;  /* 0x0000005f3900720c */ /* 0x080fe40003f06270 */
[-C--:B------:R-:W-:Y:S01]  /*2c20*/  ISETP.GE.AND P1, PT, R59, R95.reuse, PT ;  /* 0x0000005f3b00720c */ /* 0x080fe20003f26270 */
[----:B------:R-:W3:Y:S01]  /*2c30*/  @!P3 LDG.E.U16 R15, desc[UR20][R8.64+0x140] ;  /* 0x00014014080fb981 */ /* 0x000ee2000c1e1500 */
[----:B------:R-:W-:-:S02]  /*2c40*/  ISETP.GE.AND P2, PT, R60, R95, PT ;  /* 0x0000005f3c00720c */ /* 0x000fc40003f46270 */
[-C--:B------:R-:W-:Y:S01]  /*2c50*/  ISETP.GE.AND P3, PT, R61, R95.reuse, PT ;  /* 0x0000005f3d00720c */ /* 0x080fe20003f66270 */
[----:B------:R-:W2:Y:S01]  /*2c60*/  @!P4 LDG.E.U16 R14, desc[UR20][R8.64+0x100] ;  /* 0x00010014080ec981 */ /* 0x000ea2000c1e1500 */
[-C--:B------:R-:W-:Y:S02]  /*2c70*/  ISETP.GE.AND P4, PT, R62, R95.reuse, PT ;  /* 0x0000005f3e00720c */ /* 0x080fe40003f86270 */
[----:B------:R-:W-:Y:S01]  /*2c80*/  PRMT R136, RZ, 0x7610, R136 ;  /* 0x00007610ff887816 */ /* 0x000fe20000000088 */
[----:B------:R-:W3:Y:S01]  /*2c90*/  @!P5 LDG.E.U16 R13, desc[UR20][R8.64+0xc0] ;  /* 0x0000c014080dd981 */ /* 0x000ee2000c1e1500 */
[----:B------:R-:W-:Y:S02]  /*2ca0*/  PRMT R135, RZ, 0x7610, R135 ;  /* 0x00007610ff877816 */ /* 0x000fe40000000087 */
[----:B------:R-:W-:Y:S01]  /*2cb0*/  PRMT R138, RZ, 0x7610, R138 ;  /* 0x00007610ff8a7816 */ /* 0x000fe2000000008a */
[----:B------:R-:W2:Y:S01]  /*2cc0*/  @!P0 LDG.E.U16 R134, desc[UR20][R8.64+0x200] ;  /* 0x0002001408868981 */ /* 0x000ea2000c1e1500 */
[----:B------:R-:W-:-:S02]  /*2cd0*/  ISETP.GE.AND P0, PT, R58, R95, PT ;  /* 0x0000005f3a00720c */ /* 0x000fc40003f06270 */
[-C--:B------:R-:W-:Y:S01]  /*2ce0*/  ISETP.GE.AND P5, PT, R63, R95.reuse, PT ;  /* 0x0000005f3f00720c */ /* 0x080fe20003fa6270 */
[----:B------:R-:W3:Y:S01]  /*2cf0*/  @!P6 LDG.E.U16 R12, desc[UR20][R8.64+0x80] ;  /* 0x00008014080ce981 */ /* 0x000ee2000c1e1500 */
[----:B------:R-:W-:Y:S02]  /*2d00*/  ISETP.GE.AND P6, PT, R64, R95, PT ;  /* 0x0000005f4000720c */ /* 0x000fe40003fc6270 */
        /* <DEDUP_REMOVED lines=9> */
[----:B------:R0:W2:Y:S01]  /*2da0*/  @!P6 LDG.E.U16 R139, desc[UR20][R8.64+0x3c0] ;  /* 0x0003c014088be981 */ /* 0x0000a2000c1e1500 */
[----:B------:R-:W-:-:S02]  /*2db0*/  P2R R142, PR, RZ, 0x1 ;  /* 0x00000001ff8e7803 */ /* 0x000fc40000000000 */
[-C--:B------:R-:W-:Y:S02]  /*2dc0*/  ISETP.GE.AND P0, PT, R42, R95.reuse, PT ;  /* 0x0000005f2a00720c */ /* 0x080fe40003f06270 */
[----:B------:R-:W-:Y:S02]  /*2dd0*/  P2R R141, PR, RZ, 0x2 ;  /* 0x00000002ff8d7803 */ /* 0x000fe40000000000 */
[----:B------:R-:W-:Y:S02]  /*2de0*/  ISETP.GE.AND P1, PT, R47, R95, PT ;  /* 0x0000005f2f00720c */ /* 0x000fe40003f26270 */
[----:B0-----:R-:W-:Y:S02]  /*2df0*/  PRMT R8, RZ, 0x7610, R8 ;  /* 0x00007610ff087816 */ /* 0x001fe40000000008 */
[----:B------:R-:W-:Y:S01]  /*2e00*/  PRMT R9, RZ, 0x7610, R9 ;  /* 0x00007610ff097816 */ /* 0x000fe20000000009 */
[----:B-----5:R-:W-:Y:S04]  /*2e10*/  STS.U16 [R73], R10 ;  /* 0x0000000a49007388 */ /* 0x020fe80000000400 */
[----:B----4-:R-:W-:Y:S04]  /*2e20*/  STS.U16 [R74+0x40], R11 ;  /* 0x0000400b4a007388 */ /* 0x010fe80000000400 */
[----:B---3--:R0:W-:Y:S04]  /*2e30*/  STS.U16 [R75+0x80], R12 ;  /* 0x0000800c4b007388 */ /* 0x0081e80000000400 */
[----:B------:R-:W-:Y:S04]  /*2e40*/  STS.U16 [R76+0xc0], R13 ;  /* 0x0000c00d4c007388 */ /* 0x000fe80000000400 */
[----:B--2---:R-:W-:Y:S04]  /*2e50*/  STS.U16 [R77+0x100], R14 ;  /* 0x0001000e4d007388 */ /* 0x004fe80000000400 */
[----:B------:R-:W-:Y:S04]  /*2e60*/  STS.U16 [R78+0x140], R15 ;  /* 0x0001400f4e007388 */ /* 0x000fe80000000400 */
[----:B------:R-:W-:Y:S04]  /*2e70*/  STS.U16 [R79+0x180], R20 ;  /* 0x000180144f007388 */ /* 0x000fe80000000400 */
[----:B------:R-:W-:Y:S01]  /*2e80*/  STS.U16 [R80+0x1c0], R21 ;  /* 0x0001c01550007388 */ /* 0x000fe20000000400 */
[----:B0-----:R-:W-:-:S03]  /*2e90*/  PRMT R12, RZ, 0x7610, R12 ;  /* 0x00007610ff0c7816 */ /* 0x001fc6000000000c */
[----:B------:R0:W-:Y:S04]  /*2ea0*/  STS.U16 [R117+0x200], R134 ;  /* 0x0002008675007388 */ /* 0x0001e80000000400 */
[----:B------:R1:W-:Y:S04]  /*2eb0*/  STS.U16 [R118+0x240], R133 ;  /* 0x0002408576007388 */ /* 0x0003e80000000400 */
[----:B------:R-:W-:Y:S04]  /*2ec0*/  STS.U16 [R119+0x280], R136 ;  /* 0x0002808877007388 */ /* 0x000fe80000000400 */
[----:B------:R-:W-:Y:S04]  /*2ed0*/  STS.U16 [R120+0x2c0], R135 ;  /* 0x0002c08778007388 */ /* 0x000fe80000000400 */
[----:B------:R-:W-:Y:S04]  /*2ee0*/  STS.U16 [R121+0x300], R138 ;  /* 0x0003008a79007388 */ /* 0x000fe80000000400 */
[----:B------:R-:W-:Y:S04]  /*2ef0*/  STS.U16 [R122+0x340], R137 ;  /* 0x000340897a007388 */ /* 0x000fe80000000400 */
[----:B------:R-:W-:Y:S04]  /*2f00*/  STS.U16 [R123+0x380], R140 ;  /* 0x0003808c7b007388 */ /* 0x000fe80000000400 */
[----:B------:R2:W-:Y:S01]  /*2f10*/  STS.U16 [R124+0x3c0], R139 ;  /* 0x0003c08b7c007388 */ /* 0x0005e20000000400 */
[----:B------:R-:W-:-:S03]  /*2f20*/  NOP ;  /* 0x0000000000007918 */ /* 0x000fc60000000000 */
[----:B------:R-:W3:Y:S01]  /*2f30*/  @!P0 LDG.E.U16 R12, desc[UR20][R4.64] ;  /* 0x00000014040c8981 */ /* 0x000ee2000c1e1500 */
[----:B------:R-:W-:Y:S02]  /*2f40*/  ISETP.GE.AND P0, PT, R51, R95, PT ;  /* 0x0000005f3300720c */ /* 0x000fe40003f06270 */
[----:B------:R-:W-:Y:S02]  /*2f50*/  PRMT R10, RZ, 0x7610, R10 ;  /* 0x00007610ff0a7816 */ /* 0x000fe4000000000a */
[----:B------:R-:W-:-:S06]  /*2f60*/  PRMT R11, RZ, 0x7610, R11 ;  /* 0x00007610ff0b7816 */ /* 0x000fcc000000000b */
[----:B------:R-:W4:Y:S04]  /*2f70*/  @!P1 LDG.E.U16 R11, desc[UR20][R4.64+0x40] ;  /* 0x00004014040b9981 */ /* 0x000f28000c1e1500 */
[----:B------:R-:W5:Y:S01]  /*2f80*/  @!P0 LDG.E.U16 R10, desc[UR20][R4.64+0x80] ;  /* 0x00008014040a8981 */ /* 0x000f62000c1e1500 */
[-C--:B------:R-:W-:Y:S02]  /*2f90*/  ISETP.GE.AND P0, PT, R53, R95.reuse, PT ;  /* 0x0000005f3500720c */ /* 0x080fe40003f06270 */
[----:B------:R-:W-:Y:S02]  /*2fa0*/  ISETP.GE.AND P1, PT, R52, R95, PT ;  /* 0x0000005f3400720c */ /* 0x000fe40003f26270 */
[----:B0-----:R-:W-:-:S09]  /*2fb0*/  PRMT R134, RZ, 0x7610, R134 ;  /* 0x00007610ff867816 */ /* 0x001fd20000000086 */
[----:B------:R-:W5:Y:S01]  /*2fc0*/  @!P0 LDG.E.U16 R8, desc[UR20][R4.64+0x100] ;  /* 0x0001001404088981 */ /* 0x000f62000c1e1500 */
[----:B------:R-:W-:-:S03]  /*2fd0*/  ISETP.GE.AND P0, PT, R55, R95, PT ;  /* 0x0000005f3700720c */ /* 0x000fc60003f06270 */
[----:B------:R-:W5:Y:S01]  /*2fe0*/  @!P1 LDG.E.U16 R9, desc[UR20][R4.64+0xc0] ;  /* 0x0000c01404099981 */ /* 0x000f62000c1e1500 */
[----:B------:R-:W-:Y:S02]  /*2ff0*/  ISETP.GE.AND P1, PT, R54, R95, PT ;  /* 0x0000005f3600720c */ /* 0x000fe40003f26270 */
[----:B------:R-:W-:-:S07]  /*3000*/  PRMT R13, RZ, 0x7610, R13 ;  /* 0x00007610ff0d7816 */ /* 0x000fce000000000d */
[----:B------:R-:W5:Y:S01]  /*3010*/  @!P0 LDG.E.U16 R134, desc[UR20][R4.64+0x180] ;  /* 0x0001801404868981 */ /* 0x000f62000c1e1500 */
[-C--:B------:R-:W-:Y:S01]  /*3020*/  ISETP.GE.AND P0, PT, R57, R95.reuse, PT ;  /* 0x0000005f3900720c */ /* 0x080fe20003f06270 */
[----:B-1----:R-:W-:Y:S01]  /*3030*/  FMUL.FTZ R133, R7, R94 ;  /* 0x0000005e07857220 */ /* 0x002fe20000410000 */
[----:B------:R-:W-:Y:S01]  /*3040*/  PRMT R20, RZ, 0x7610, R20 ;  /* 0x00007610ff147816 */ /* 0x000fe20000000014 */
[----:B------:R-:W5:Y:S01]  /*3050*/  @!P1 LDG.E.U16 R13, desc[UR20][R4.64+0x140] ;  /* 0x00014014040d9981 */ /* 0x000f62000c1e1500 */
[----:B------:R-:W-:Y:S01]  /*3060*/  ISETP.GE.AND P1, PT, R56, R95, PT ;  /* 0x0000005f3800720c */ /* 0x000fe20003f26270 */
[----:B--2---:R-:W-:Y:S01]  /*3070*/  FMUL.FTZ R139, R6, 1.4426950216293334961 ;  /* 0x3fb8aa3b068b7820 */ /* 0x004fe20000410000 */
[----:B------:R-:W-:Y:S01]  /*3080*/  FMUL.RZ R140, R133, 0.15915493667125701904 ;  /* 0x3e22f983858c7820 */ /* 0x000fe2000040c000 */
[----:B------:R-:W-:Y:S02]  /*3090*/  FMUL.FTZ R133, R7, R82 ;  /* 0x0000005207857220 */ /* 0x000fe40000410000 */
[----:B------:R-:W-:Y:S01]  /*30a0*/  FMUL.FTZ R6, R139, R94 ;  /* 0x0000005e8b067220 */ /* 0x000fe20000410000 */
[----:B------:R-:W-:-:S03]  /*30b0*/  PRMT R21, RZ, 0x7610, R21 ;  /* 0x00007610ff157816 */ /* 0x000fc60000000015 */
[----:B------:R-:W2:Y:S01]  /*30c0*/  @!P0 LDG.E.U16 R20, desc[UR20][R4.64+0x200] ;  /* 0x0002001404148981 */ /* 0x000ea2000c1e1500 */
[----:B------:R-:W-:Y:S01]  /*30d0*/  ISETP.NE.AND P0, PT, R142, RZ, PT ;  /* 0x000000ff8e00720c */ /* 0x000fe20003f05270 */
[----:B------:R-:W-:Y:S01]  /*30e0*/  FMUL.RZ R142, R133, 0.15915493667125701904 ;  /* 0x3e22f983858e7820 */ /* 0x000fe2000040c000 */
[----:B------:R-:W-:Y:S01]  /*30f0*/  FMUL.FTZ R133, R139, R82 ;  /* 0x000000528b857220 */ /* 0x000fe20000410000 */
[----:B------:R-:W-:Y:S01]  /*3100*/  MUFU.COS R135, R140 ;  /* 0x0000008c00877308 */ /* 0x000fe20000000000 */
[----:B------:R-:W2:Y:S01]  /*3110*/  @!P1 LDG.E.U16 R21, desc[UR20][R4.64+0x1c0] ;  /* 0x0001c01404159981 */ /* 0x000ea2000c1e1500 */
[----:B------:R-:W-:Y:S01]  /*3120*/  ISETP.NE.AND P1, PT, R141, RZ, PT ;  /* 0x000000ff8d00720c */ /* 0x000fe20003f25270 */
[----:B------:R-:W-:-:S05]  /*3130*/  FMUL.FTZ R138, R7, R84 ;  /* 0x00000054078a7220 */ /* 0x000fca0000410000 */
[----:B------:R-:W0:Y:S01]  /*3140*/  MUFU.EX2 R6, R6 ;  /* 0x0000000600067308 */ /* 0x000e220000000800 */
[----:B------:R-:W-:-:S07]  /*3150*/  FMUL.RZ R144, R138, 0.15915493667125701904 ;  /* 0x3e22f9838a907820 */ /* 0x000fce000040c000 */
[----:B------:R1:W-:Y:S01]  /*3160*/  MUFU.EX2 R136, R133 ;  /* 0x0000008500887308 */ /* 0x0003e20000000800 */
[----:B------:R-:W-:-:S07]  /*3170*/  FMUL.FTZ R138, R139, R84 ;  /* 0x000000548b8a7220 */ /* 0x000fce0000410000 */
[----:B------:R0:W0:Y:S01]  /*3180*/  MUFU.SIN R137, R140 ;  /* 0x0000008c00897308 */ /* 0x0000220000000400 */
[----:B-1----:R-:W-:-:S04]  /*3190*/  FMUL.FTZ R133, R7, R88 ;  /* 0x0000005807857220 */ /* 0x002fc80000410000 */
[----:B------:R-:W-:-:S03]  /*31a0*/  FMUL.RZ R148, R133, 0.15915493667125701904 ;  /* 0x3e22f98385947820 */ /* 0x000fc6000040c000 */
[----:B------:R-:W1:Y:S01]  /*31b0*/  MUFU.SIN R141, R142 ;  /* 0x0000008e008d7308 */ /* 0x000e620000000400 */
[C---:B0-----:R-:W-:Y:S01]  /*31c0*/  FMUL.FTZ R140, R7.reuse, R86 ;  /* 0x00000056078c7220 */ /* 0x041fe20000410000 */
[----:B------:R-:W-:-:S03]  /*31d0*/  FMUL.FTZ R133, R7, R90 ;  /* 0x0000005a07857220 */ /* 0x000fc60000410000 */
[----:B------:R-:W-:-:S03]  /*31e0*/  FMUL.RZ R146, R140, 0.15915493667125701904 ;  /* 0x3e22f9838c927820 */ /* 0x000fc6000040c000 */
[----:B------:R0:W1:Y:S01]  /*31f0*/  MUFU.COS R143, R142 ;  /* 0x0000008e008f7308 */ /* 0x0000620000000000 */
[----:B------:R-:W-:Y:S02]  /*3200*/  FMUL.FTZ R154, R6, R135 ;  /* 0x00000087069a7220 */ /* 0x000fe40000410000 */
[----:B------:R-:W-:Y:S05]  /*3210*/  LDS.U16 R135, [R109+0x2] ;  /* 0x000002006d877984 */ /* 0x000fea0000000400 */
[----:B------:R-:W-:Y:S01]  /*3220*/  MUFU.SIN R151, R146 ;  /* 0x0000009200977308 */ /* 0x000fe20000000400 */
[----:B0-----:R-:W-:-:S07]  /*3230*/  FMUL.FTZ R142, R139, R88 ;  /* 0x000000588b8e7220 */ /* 0x001fce0000410000 */
[----:B------:R0:W-:Y:S01]  /*3240*/  MUFU.COS R153, R146 ;  /* 0x0000009200997308 */ /* 0x0001e20000000000 */
[----:B------:R-:W-:Y:S01]  /*3250*/  FMUL.FTZ R140, R139, R86 ;  /* 0x000000568b8c7220 */ /* 0x000fe20000410000 */
[----:B0-----:R-:W-:Y:S02]  /*3260*/  FMUL.RZ R146, R133, 0.15915493667125701904 ;  /* 0x3e22f98385927820 */ /* 0x001fe4000040c000 */
[----:B------:R-:W0:Y:S04]  /*3270*/  LDS.U16 R133, [R116] ;  /* 0x0000000074857984 */ /* 0x000e280000000400 */
[----:B------:R-:W-:Y:S01]  /*3280*/  MUFU.COS R147, R144 ;  /* 0x0000009000937308 */ /* 0x000fe20000000000 */
[----:B------:R-:W-:Y:S01]  /*3290*/  FMUL.FTZ R156, R6, R137 ;  /* 0x00000089069c7220 */ /* 0x000fe20000410000 */
[----:B-1----:R-:W-:Y:S01]  /*32a0*/  FMUL.FTZ R141, R136, R141 ;  /* 0x0000008d888d7220 */ /* 0x002fe20000410000 */
[----:B------:R-:W1:Y:S05]  /*32b0*/  LDS.U16 R137, [R111+0x6] ;  /* 0x000006006f897984 */ /* 0x000e6a0000000400 */
[----:B------:R-:W0:Y:S08]  /*32c0*/  MUFU.EX2 R138, R138 ;  /* 0x0000008a008a7308 */ /* 0x000e300000000800 */
[----:B------:R0:W-:Y:S08]  /*32d0*/  MUFU.SIN R145, R144 ;  /* 0x0000009000917308 */ /* 0x0001f00000000400 */
[----:B------:R-:W-:Y:S01]  /*32e0*/  MUFU.SIN R155, R148 ;  /* 0x00000094009b7308 */ /* 0x000fe20000000400 */
[----:B0-----:R-:W-:-:S07]  /*32f0*/  FMUL.FTZ R144, R139, R90 ;  /* 0x0000005a8b907220 */ /* 0x001fce0000410000 */
[----:B------:R0:W-:Y:S08]  /*3300*/  MUFU.COS R157, R148 ;  /* 0x00000094009d7308 */ /* 0x0001f00000000000 */
[----:B------:R-:W1:Y:S01]  /*3310*/  MUFU.EX2 R142, R142 ;  /* 0x0000008e008e7308 */ /* 0x000e620000000800 */
[----:B0-----:R-:W-:Y:S02]  /*3320*/  FMUL.FTZ R148, R136, R143 ;  /* 0x0000008f88947220 */ /* 0x001fe40000410000 */
[----:B------:R-:W0:Y:S05]  /*3330*/  LDS.U16 R136, [R110+0x4] ;  /* 0x000004006e887984 */ /* 0x000e2a0000000400 */
[----:B------:R-:W-:Y:S08]  /*3340*/  MUFU.EX2 R144, R144 ;  /* 0x0000009000907308 */ /* 0x000ff00000000800 */
[----:B------:R-:W0:Y:S08]  /*3350*/  MUFU.COS R161, R146 ;  /* 0x0000009200a17308 */ /* 0x000e300000000000 */
[----:B------:R-:W0:Y:S01]  /*3360*/  MUFU.SIN R159, R146 ;  /* 0x00000092009f7308 */ /* 0x000e220000000400 */
[----:B------:R-:W-:Y:S01]  /*3370*/  PRMT R15, RZ, 0x7610, R15 ;  /* 0x00007610ff0f7816 */ /* 0x000fe2000000000f */
[----:B------:R-:W-:-:S06]  /*3380*/  FMUL.FTZ R149, R138, R147 ;  /* 0x000000938a957220 */ /* 0x000fcc0000410000 */
[----:B------:R-:W0:Y:S01]  /*3390*/  MUFU.EX2 R140, R140 ;  /* 0x0000008c008c7308 */ /* 0x000e220000000800 */
[----:B------:R-:W-:Y:S01]  /*33a0*/  PRMT R14, RZ, 0x7610, R14 ;  /* 0x00007610ff0e7816 */ /* 0x000fe2000000000e */
[C---:B-1----:R-:W-:Y:S01]  /*33b0*/  FMUL.FTZ R157, R142.reuse, R157 ;  /* 0x0000009d8e9d7220 */ /* 0x042fe20000410000 */
[----:B------:R-:W-:Y:S01]  /*33c0*/  FMUL.FTZ R158, R142, R155 ;  /* 0x0000009b8e9e7220 */ /* 0x000fe20000410000 */
[----:B------:R-:W-:Y:S01]  /*33d0*/  PRMT R147, RZ, 0x7610, R147 ;  /* 0x00007610ff937816 */ /* 0x000fe20000000093 */
[----:B------:R-:W-:Y:S01]  /*33e0*/  FMUL.FTZ R150, R138, R145 ;  /* 0x000000918a967220 */ /* 0x000fe20000410000 */
[----:B------:R-:W-:Y:S01]  /*33f0*/  PRMT R142, RZ, 0x7610, R142 ;  /* 0x00007610ff8e7816 */ /* 0x000fe2000000008e */
[----:B------:R-:W2:Y:S01]  /*3400*/  @!P0 LDG.E.U16 R15, desc[UR20][R4.64+0x240] ;  /* 0x00024014040f8981 */ /* 0x000ea2000c1e1500 */
[----:B------:R-:W-:Y:S02]  /*3410*/  PRMT R145, RZ, 0x7610, R145 ;  /* 0x00007610ff917816 */ /* 0x000fe40000000091 */
[----:B------:R-:W-:Y:S01]  /*3420*/  PRMT R6, RZ, 0x7610, R6 ;  /* 0x00007610ff067816 */ /* 0x000fe20000000006 */
[----:B------:R-:W2:Y:S01]  /*3430*/  @!P1 LDG.E.U16 R14, desc[UR20][R4.64+0x280] ;  /* 0x00028014040e9981 */ /* 0x000ea2000c1e1500 */
[C---:B0-----:R-:W-:Y:S01]  /*3440*/  FMUL.FTZ R161, R144.reuse, R161 ;  /* 0x000000a190a17220 */ /* 0x041fe20000410000 */
[----:B------:R-:W-:-:S02]  /*3450*/  FMUL.FTZ R162, R144, R159 ;  /* 0x0000009f90a27220 */ /* 0x000fc40000410000 */
[----:B------:R-:W2:Y:S04]  /*3460*/  @!P2 LDG.E.U16 R147, desc[UR20][R4.64+0x2c0] ;  /* 0x0002c0140493a981 */ /* 0x000ea8000c1e1500 */
[----:B------:R-:W2:Y:S01]  /*3470*/  @!P3 LDG.E.U16 R142, desc[UR20][R4.64+0x300] ;  /* 0x00030014048eb981 */ /* 0x000ea2000c1e1500 */
[C---:B------:R-:W-:Y:S01]  /*3480*/  FMUL.FTZ R153, R140.reuse, R153 ;  /* 0x000000998c997220 */ /* 0x040fe20000410000 */
[----:B------:R-:W-:Y:S02]  /*3490*/  FMUL.FTZ R151, R140, R151 ;  /* 0x000000978c977220 */ /* 0x000fe40000410000 */
[----:B------:R-:W2:Y:S01]  /*34a0*/  @!P4 LDG.E.U16 R145, desc[UR20][R4.64+0x340] ;  /* 0x000340140491c981 */ /* 0x000ea2000c1e1500 */
[----:B------:R-:W-:-:S03]  /*34b0*/  FMUL.FTZ R140, R7, R92 ;  /* 0x0000005c078c7220 */ /* 0x000fc60000410000 */
[----:B------:R-:W0:Y:S01]  /*34c0*/  LDS.U16 R144, [R112+0x8] ;  /* 0x0000080070907984 */ /* 0x000e220000000400 */
[----:B------:R-:W-:-:S03]  /*34d0*/  FMUL.FTZ R164, R7, R96 ;  /* 0x0000006007a47220 */ /* 0x000fc60000410000 */
[----:B------:R-:W2:Y:S04]  /*34e0*/  @!P5 LDG.E.U16 R6, desc[UR20][R4.64+0x380] ;  /* 0x000380140406d981 */ /* 0x000ea8000c1e1500 */
[----:B------:R-:W1:Y:S01]  /*34f0*/  LDS.U16 R7, [R113+0xa] ;  /* 0x00000a0071077984 */ /* 0x000e620000000400 */
[----:B------:R-:W-:Y:S01]  /*3500*/  PRMT R143, RZ, 0x7610, R143 ;  /* 0x00007610ff8f7816 */ /* 0x000fe2000000008f */
[C---:B------:R-:W-:Y:S01]  /*3510*/  FMUL.FTZ R138, R139.reuse, R92 ;  /* 0x0000005c8b8a7220 */ /* 0x040fe20000410000 */
[----:B------:R-:W-:Y:S01]  /*3520*/  FMUL.FTZ R160, R139, R96 ;  /* 0x000000608ba07220 */ /* 0x000fe20000410000 */
[----:B------:R-:W-:Y:S02]  /*3530*/  HADD2.F32 R139, -RZ, R133.H0_H0 ;  /* 0x20000085ff8b7230 */ /* 0x000fe40000004100 */
[----:B------:R-:W-:Y:S01]  /*3540*/  HADD2.F32 R135, -RZ, R135.H0_H0 ;  /* 0x20000087ff877230 */ /* 0x000fe20000004100 */
[----:B------:R0:W2:Y:S01]  /*3550*/  @!P6 LDG.E.U16 R143, desc[UR20][R4.64+0x3c0] ;  /* 0x0003c014048fe981 */ /* 0x0000a2000c1e1500 */
[----:B------:R-:W-:Y:S01]  /*3560*/  ISETP.GE.U32.AND P0, PT, R28, R69, PT ;  /* 0x000000451c00720c */ /* 0x000fe20003f06070 */
[----:B------:R-:W-:Y:S01]  /*3570*/  FMUL.FTZ R139, R106, R139 ;  /* 0x0000008b6a8b7220 */ /* 0x000fe20000410000 */
[----:B------:R-:W-:Y:S01]  /*3580*/  ISETP.GE.U32.AND P1, PT, R31, R69, PT ;  /* 0x000000451f00720c */ /* 0x000fe20003f26070 */
[----:B------:R0:W-:Y:S01]  /*3590*/  MUFU.EX2 R152, R138 ;  /* 0x0000008a00987308 */ /* 0x0001e20000000800 */
[----:B------:R-:W-:Y:S01]  /*35a0*/  FMUL.RZ R163, R140, 0.15915493667125701904 ;  /* 0x3e22f9838ca37820 */ /* 0x000fe2000040c000 */
[----:B------:R-:W-:Y:S01]  /*35b0*/  HADD2.F32 R146, -RZ, R137.H0_H0 ;  /* 0x20000089ff927230 */ /* 0x000fe20000004100 */
[----:B0-----:R-:W0:Y:S01]  /*35c0*/  LDS.U16 R4, [R114+0xc] ;  /* 0x00000c0072047984 */ /* 0x001e220000000400 */
[----:B------:R-:W-:-:S03]  /*35d0*/  HADD2.F32 R140, -RZ, R136.H0_H0 ;  /* 0x20000088ff8c7230 */ /* 0x000fc60000004100 */
[----:B------:R-:W3:Y:S01]  /*35e0*/  LDS.U16 R5, [R115+0xe] ;  /* 0x00000e0073057984 */ /* 0x000ee20000000400 */
[----:B------:R-:W-:Y:S01]  /*35f0*/  FMUL.FTZ R138, R106, R135 ;  /* 0x000000876a8a7220 */ /* 0x000fe20000410000 */
[----:B------:R-:W-:Y:S02]  /*3600*/  FSEL R133, R141, RZ, !P1 ;  /* 0x000000ff8d857208 */ /* 0x000fe40004800000 */
[----:B------:R-:W-:Y:S01]  /*3610*/  FSEL R136, R139, RZ, !P0 ;  /* 0x000000ff8b887208 */ /* 0x000fe20004000000 */
[C---:B------:R-:W-:Y:S01]  /*3620*/  FMUL.FTZ R137, R105.reuse, R146 ;  /* 0x0000009269897220 */ /* 0x040fe20000410000 */
[----:B------:R-:W-:Y:S01]  /*3630*/  MUFU.SIN R155, R163 ;  /* 0x000000a3009b7308 */ /* 0x000fe20000000400 */
[----:B------:R-:W-:Y:S02]  /*3640*/  FSEL R135, R148, 1, !P1 ;  /* 0x3f80000094877808 */ /* 0x000fe40004800000 */
[----:B------:R-:W-:Y:S01]  /*3650*/  FSEL R138, R138, RZ, !P0 ;  /* 0x000000ff8a8a7208 */ /* 0x000fe20004000000 */
[----:B------:R-:W-:-:S04]  /*3660*/  FMUL.FTZ R139, R105, R140 ;  /* 0x0000008c698b7220 */ /* 0x000fc80000410000 */
[----:B------:R1:W0:Y:S01]  /*3670*/  MUFU.COS R159, R163 ;  /* 0x000000a3009f7308 */ /* 0x0002220000000000 */
[----:B------:R-:W-:Y:S01]  /*3680*/  ISETP.GE.U32.AND P2, PT, R32, R69, PT ;  /* 0x000000452000720c */ /* 0x000fe20003f46070 */
[-C--:B------:R-:W-:Y:S01]  /*3690*/  FMUL.FTZ R141, R138, R133.reuse ;  /* 0x000000858a8d7220 */ /* 0x080fe20000410000 */
[----:B------:R-:W-:Y:S01]  /*36a0*/  FSEL R137, R137, RZ, !P1 ;  /* 0x000000ff89897208 */ /* 0x000fe20004800000 */
[----:B-1----:R-:W-:Y:S01]  /*36b0*/  FMUL.FTZ R163, R136, R133 ;  /* 0x0000008588a37220 */ /* 0x002fe20000410000 */
[----:B------:R-:W-:-:S03]  /*36c0*/  FSEL R139, R139, RZ, !P1 ;  /* 0x000000ff8b8b7208 */ /* 0x000fc60004800000 */
[-C--:B------:R-:W-:Y:S01]  /*36d0*/  FFMA.FTZ R148, R138, R135.reuse, R163 ;  /* 0x000000878a947223 */ /* 0x080fe200000100a3 */
[----:B------:R-:W-:Y:S01]  /*36e0*/  FSEL R140, R150, RZ, !P2 ;  /* 0x000000ff968c7208 */ /* 0x000fe20005000000 */
[----:B------:R-:W-:Y:S02]  /*36f0*/  FFMA.FTZ R146, R136, R135, -R141 ;  /* 0x0000008788927223 */ /* 0x000fe4000001088d */
[----:B------:R-:W-:Y:S01]  /*3700*/  FADD.FTZ R148, R137, R148 ;  /* 0x0000009489947221 */ /* 0x000fe20000010000 */
[----:B------:R-:W-:Y:S01]  /*3710*/  FSEL R141, R149, 1, !P2 ;  /* 0x3f800000958d7808 */ /* 0x000fe20005000000 */
[----:B------:R-:W-:Y:S01]  /*3720*/  FADD.FTZ R146, R139, R146 ;  /* 0x000000928b927221 */ /* 0x000fe20000010000 */
[----:B------:R-:W-:Y:S02]  /*3730*/  HADD2.F32 R144, -RZ, R144.H0_H0 ;  /* 0x20000090ff907230 */ /* 0x000fe40000004100 */
[C---:B------:R-:W-:Y:S01]  /*3740*/  FMUL.FTZ R150, R140.reuse, R148 ;  /* 0x000000948c967220 */ /* 0x040fe20000410000 */
[----:B------:R-:W-:-:S03]  /*3750*/  FMUL.FTZ R149, R140, R146 ;  /* 0x000000928c957220 */ /* 0x000fc60000410000 */
[----:B------:R-:W-:Y:S01]  /*3760*/  FFMA.FTZ R167, R141, R146, -R150 ;  /* 0x000000928da77223 */ /* 0x000fe20000010896 */
[----:B------:R-:W-:Y:S02]  /*3770*/  HADD2.F32 R146, -RZ, R7.H0_H0 ;  /* 0x20000007ff927230 */ /* 0x000fe40000004100 */
[C---:B------:R-:W-:Y:S01]  /*3780*/  FMUL.FTZ R144, R103.reuse, R144 ;  /* 0x0000009067907220 */ /* 0x040fe20000410000 */
[C---:B0-----:R-:W-:Y:S01]  /*3790*/  FMUL.FTZ R163, R152.reuse, R159 ;  /* 0x0000009f98a37220 */ /* 0x041fe20000410000 */
[----:B------:R-:W-:Y:S01]  /*37a0*/  FMUL.FTZ R166, R152, R155 ;  /* 0x0000009b98a67220 */ /* 0x000fe20000410000 */
[----:B------:R-:W0:Y:S01]  /*37b0*/  LDS.U16 R7, [R125+0x10] ;  /* 0x000010007d077984 */ /* 0x000e220000000400 */
[----:B------:R-:W-:Y:S01]  /*37c0*/  FMUL.FTZ R152, R103, R146 ;  /* 0x0000009267987220 */ /* 0x000fe20000410000 */
[----:B------:R-:W-:Y:S02]  /*37d0*/  ISETP.GE.U32.AND P1, PT, R33, R69, PT ;  /* 0x000000452100720c */ /* 0x000fe40003f26070 */
[----:B------:R-:W-:Y:S01]  /*37e0*/  FSEL R146, R144, RZ, !P2 ;  /* 0x000000ff90927208 */ /* 0x000fe20005000000 */
[----:B------:R-:W1:Y:S01]  /*37f0*/  LDS.U16 R155, [R126+0x12] ;  /* 0x000012007e9b7984 */ /* 0x000e620000000400 */
[----:B------:R-:W-:Y:S01]  /*3800*/  FSEL R144, R151, RZ, !P1 ;  /* 0x000000ff97907208 */ /* 0x000fe20004800000 */
[----:B------:R-:W-:Y:S01]  /*3810*/  FMUL.RZ R168, R164, 0.15915493667125701904 ;  /* 0x3e22f983a4a87820 */ /* 0x000fe2000040c000 */
[----:B------:R-:W-:Y:S01]  /*3820*/  FSEL R152, R152, RZ, !P2 ;  /* 0x000000ff98987208 */ /* 0x000fe20005000000 */
[----:B------:R-:W-:Y:S01]  /*3830*/  FFMA.FTZ R169, R141, R148, R149 ;  /* 0x000000948da97223 */ /* 0x000fe20000010095 */
[----:B------:R-:W-:Y:S01]  /*3840*/  FADD.FTZ R167, R146, R167 ;  /* 0x000000a792a77221 */ /* 0x000fe20000010000 */
[----:B------:R-:W-:Y:S01]  /*3850*/  HADD2.F32 R4, -RZ, R4.H0_H0 ;  /* 0x20000004ff047230 */ /* 0x000fe20000004100 */
[----:B------:R-:W-:Y:S01]  /*3860*/  FSEL R149, R153, 1, !P1 ;  /* 0x3f80000099957808 */ /* 0x000fe20004800000 */
[----:B------:R-:W-:Y:S01]  /*3870*/  MUFU.EX2 R160, R160 ;  /* 0x000000a000a07308 */ /* 0x000fe20000000800 */
[----:B---3--:R-:W-:-:S02]  /*3880*/  HADD2.F32 R148, -RZ, R5.H0_H0 ;  /* 0x20000005ff947230 */ /* 0x008fc40000004100 */
[----:B------:R-:W-:Y:S01]  /*3890*/  FADD.FTZ R169, R152, R169 ;  /* 0x000000a998a97221 */ /* 0x000fe20000010000 */
[----:B------:R-:W-:Y:S01]  /*38a0*/  FMUL.FTZ R164, R144, R167 ;  /* 0x000000a790a47220 */ /* 0x000fe20000410000 */
[----:B------:R-:W-:Y:S01]  /*38b0*/  FMUL.FTZ R150, R101, R4 ;  /* 0x0000000465967220 */ /* 0x000fe20000410000 */
[----:B------:R-:W-:Y:S02]  /*38c0*/  ISETP.GE.U32.AND P3, PT, R34, R69, PT ;  /* 0x000000452200720c */ /* 0x000fe40003f66070 */
[----:B------:R-:W3:Y:S01]  /*38d0*/  MUFU.COS R165, R168 ;  /* 0x000000a800a57308 */ /* 0x000ee20000000000 */
[-C--:B------:R-:W-:Y:S01]  /*38e0*/  FFMA.FTZ R153, R149, R169.reuse, R164 ;  /* 0x000000a995997223 */ /* 0x080fe200000100a4 */
[----:B------:R-:W-:Y:S01]  /*38f0*/  FMUL.FTZ R148, R101, R148 ;  /* 0x0000009465947220 */ /* 0x000fe20000410000 */
[----:B------:R-:W-:Y:S01]  /*3900*/  FMUL.FTZ R164, R144, R169 ;  /* 0x000000a990a47220 */ /* 0x000fe20000410000 */
[----:B------:R-:W4:Y:S04]  /*3910*/  LDS.U16 R4, [R127+0x14] ;  /* 0x000014007f047984 */ /* 0x000f280000000400 */
[----:B------:R0:W5:Y:S01]  /*3920*/  MUFU.SIN R159, R168 ;  /* 0x000000a8009f7308 */ /* 0x0001620000000400 */
[----:B------:R-:W-:Y:S01]  /*3930*/  FSEL R150, R150, RZ, !P1 ;  /* 0x000000ff96967208 */ /* 0x000fe20004800000 */
[----:B------:R-:W-:Y:S01]  /*3940*/  FFMA.FTZ R167, R149, R167, -R164 ;  /* 0x000000a795a77223 */ /* 0x000fe200000108a4 */
[----:B------:R-:W4:Y:S01]  /*3950*/  LDS.U16 R5, [R128+0x16] ;  /* 0x0000160080057984 */ /* 0x000f220000000400 */
[----:B------:R-:W-:-:S02]  /*3960*/  FSEL R148, R148, RZ, !P1 ;  /* 0x000000ff94947208 */ /* 0x000fc40004800000 */
[----:B------:R-:W-:Y:S01]  /*3970*/  FSEL R151, R158, RZ, !P3 ;  /* 0x000000ff9e977208 */ /* 0x000fe20005800000 */
[----:B------:R-:W-:Y:S01]  /*3980*/  FADD.FTZ R158, R150, R167 ;  /* 0x000000a7969e7221 */ /* 0x000fe20000010000 */
[----:B------:R-:W-:Y:S01]  /*3990*/  FSEL R154, R154, 1, !P0 ;  /* 0x3f8000009a9a7808 */ /* 0x000fe20004000000 */
[----:B------:R-:W-:Y:S01]  /*39a0*/  FADD.FTZ R164, R148, R153 ;  /* 0x0000009994a47221 */ /* 0x000fe20000010000 */
[----:B------:R-:W-:Y:S01]  /*39b0*/  FSEL R153, R157, 1, !P3 ;  /* 0x3f8000009d997808 */ /* 0x000fe20005800000 */
[----:B---3--:R-:W-:Y:S01]  /*39c0*/  FMUL.FTZ R169, R160, R165 ;  /* 0x000000a5a0a97220 */ /* 0x008fe20000410000 */
[C---:B------:R-:W-:Y:S01]  /*39d0*/  FMUL.FTZ R157, R151.reuse, R158 ;  /* 0x0000009e979d7220 */ /* 0x040fe20000410000 */
[----:B------:R-:W3:Y:S01]  /*39e0*/  LDS.U16 R165, [R130+0x1a] ;  /* 0x00001a0082a57984 */ /* 0x000ee20000000400 */
[----:B------:R-:W-:Y:S01]  /*39f0*/  FSEL R156, R156, RZ, !P0 ;  /* 0x000000ff9c9c7208 */ /* 0x000fe20004000000 */
[-C--:B0-----:R-:W-:Y:S01]  /*3a00*/  FMUL.FTZ R168, R151, R164.reuse ;  /* 0x000000a497a87220 */ /* 0x081fe20000410000 */
[----:B------:R-:W-:Y:S01]  /*3a10*/  FFMA.FTZ R173, R153, R164, R157 ;  /* 0x000000a499ad7223 */ /* 0x000fe2000001009d */
[----:B-----5:R-:W-:Y:S01]  /*3a20*/  FMUL.FTZ R170, R160, R159 ;  /* 0x0000009fa0aa7220 */ /* 0x020fe20000410000 */
[-C--:B------:R-:W-:Y:S01]  /*3a30*/  FMUL.FTZ R159, R154, R133.reuse ;  /* 0x000000859a9f7220 */ /* 0x080fe20000410000 */
[----:B------:R-:W0:Y:S01]  /*3a40*/  LDS.U16 R164, [R129+0x18] ;  /* 0x0000180081a47984 */ /* 0x000e220000000400 */
[----:B------:R-:W-:-:S02]  /*3a50*/  FMUL.FTZ R157, R156, R133 ;  /* 0x000000859c9d7220 */ /* 0x000fc40000410000 */
[-C--:B------:R-:W-:Y:S01]  /*3a60*/  FFMA.FTZ R167, R156, R135.reuse, R159 ;  /* 0x000000879ca77223 */ /* 0x080fe2000001009f */
[----:B------:R-:W-:Y:S01]  /*3a70*/  FFMA.FTZ R172, R153, R158, -R168 ;  /* 0x0000009e99ac7223 */ /* 0x000fe200000108a8 */
[----:B------:R-:W-:Y:S02]  /*3a80*/  HADD2.F32 R158, -RZ, R7.H0_H0 ;  /* 0x20000007ff9e7230 */ /* 0x000fe40000004100 */
[----:B------:R-:W-:Y:S01]  /*3a90*/  FFMA.FTZ R7, R154, R135, -R157 ;  /* 0x000000879a077223 */ /* 0x000fe2000001089d */
[----:B------:R-:W-:Y:S01]  /*3aa0*/  FMUL.FTZ R168, R140, R167 ;  /* 0x000000a78ca87220 */ /* 0x000fe20000410000 */
[----:B-1----:R-:W-:Y:S01]  /*3ab0*/  HADD2.F32 R160, -RZ, R155.H0_H0 ;  /* 0x2000009bffa07230 */ /* 0x002fe20000004100 */
[----:B------:R-:W-:Y:S02]  /*3ac0*/  ISETP.GE.U32.AND P0, PT, R35, R69, PT ;  /* 0x000000452300720c */ /* 0x000fe40003f06070 */
[-C--:B------:R-:W-:Y:S02]  /*3ad0*/  FFMA.FTZ R171, R141, R7.reuse, -R168 ;  /* 0x000000078dab7223 */ /* 0x080fe400000108a8 */
[----:B------:R-:W1:Y:S01]  /*3ae0*/  LDS.U16 R168, [R132+0x1e] ;  /* 0x00001e0084a87984 */ /* 0x000e620000000400 */
[----:B------:R-:W-:Y:S01]  /*3af0*/  FSEL R155, R162, RZ, !P0 ;  /* 0x000000ffa29b7208 */ /* 0x000fe20004000000 */
[----:B------:R-:W-:Y:S01]  /*3b00*/  FMUL.FTZ R160, R99, R160 ;  /* 0x000000a063a07220 */ /* 0x000fe20000410000 */
[----:B------:R-:W-:-:S02]  /*3b10*/  FMUL.FTZ R162, R140, R7 ;  /* 0x000000078ca27220 */ /* 0x000fc40000410000 */
[----:B------:R-:W5:Y:S01]  /*3b20*/  LDS.U16 R7, [R131+0x1c] ;  /* 0x00001c0083077984 */ /* 0x000f620000000400 */
[----:B------:R-:W-:Y:S01]  /*3b30*/  FMUL.FTZ R159, R99, R158 ;  /* 0x0000009e639f7220 */ /* 0x000fe20000410000 */
[----:B------:R-:W-:Y:S01]  /*3b40*/  FSEL R158, R160, RZ, !P3 ;  /* 0x000000ffa09e7208 */ /* 0x000fe20005800000 */
[----:B----4-:R-:W-:-:S03]  /*3b50*/  HADD2.F32 R4, -RZ, R4.H0_H0 ;  /* 0x20000004ff047230 */ /* 0x010fc60000004100 */
[----:B------:R-:W-:Y:S01]  /*3b60*/  FSEL R159, R159, RZ, !P3 ;  /* 0x000000ff9f9f7208 */ /* 0x000fe20005800000 */
[----:B------:R-:W-:Y:S01]  /*3b70*/  FADD.FTZ R174, R158, R173 ;  /* 0x000000ad9eae7221 */ /* 0x000fe20000010000 */
[----:B------:R-:W-:Y:S01]  /*3b80*/  HADD2.F32 R160, -RZ, R5.H0_H0 ;  /* 0x20000005ffa07230 */ /* 0x000fe20000004100 */
[----:B------:R-:W-:Y:S01]  /*3b90*/  FSEL R157, R161, 1, !P0 ;  /* 0x3f800000a19d7808 */ /* 0x000fe20004000000 */
[----:B------:R-:W-:Y:S01]  /*3ba0*/  FMUL.FTZ R4, R97, R4 ;  /* 0x0000000461047220 */ /* 0x000fe20000410000 */
[----:B------:R-:W-:Y:S01]  /*3bb0*/  FADD.FTZ R172, R159, R172 ;  /* 0x000000ac9fac7221 */ /* 0x000fe20000010000 */
[----:B------:R-:W-:Y:S01]  /*3bc0*/  FMUL.FTZ R176, R155, R174 ;  /* 0x000000ae9bb07220 */ /* 0x000fe20000410000 */
[----:B------:R-:W-:Y:S01]  /*3bd0*/  FFMA.FTZ R167, R141, R167, R162 ;  /* 0x000000a78da77223 */ /* 0x000fe200000100a2 */
[----:B------:R-:W-:Y:S01]  /*3be0*/  FMUL.FTZ R160, R97, R160 ;  /* 0x000000a061a07220 */ /* 0x000fe20000410000 */
[----:B------:R-:W-:Y:S01]  /*3bf0*/  ISETP.GE.U32.AND P1, PT, R36, R69, PT ;  /* 0x000000452400720c */ /* 0x000fe20003f26070 */
[-C--:B------:R-:W-:Y:S01]  /*3c00*/  FFMA.FTZ R5, R157, R172.reuse, -R176 ;  /* 0x000000ac9d057223 */ /* 0x080fe200000108b0 */
[----:B------:R-:W-:Y:S01]  /*3c10*/  FSEL R162, R4, RZ, !P0 ;  /* 0x000000ff04a27208 */ /* 0x000fe20004000000 */
[----:B------:R-:W-:Y:S01]  /*3c20*/  FMUL.FTZ R172, R155, R172 ;  /* 0x000000ac9bac7220 */ /* 0x000fe20000410000 */
[----:B---3--:R-:W-:Y:S01]  /*3c30*/  HADD2.F32 R4, -RZ, R165.H0_H0 ;  /* 0x200000a5ff047230 */ /* 0x008fe20000004100 */
[----:B------:R-:W-:-:S02]  /*3c40*/  FSEL R160, R160, RZ, !P0 ;  /* 0x000000ffa0a07208 */ /* 0x000fc40004000000 */
[----:B------:R-:W-:Y:S01]  /*3c50*/  FSEL R161, R166, RZ, !P1 ;  /* 0x000000ffa6a17208 */ /* 0x000fe20004800000 */
[----:B------:R-:W-:Y:S01]  /*3c60*/  FFMA.FTZ R173, R157, R174, R172 ;  /* 0x000000ae9dad7223 */ /* 0x000fe200000100ac */
[----:B------:R-:W-:Y:S01]  /*3c70*/  FADD.FTZ R176, R162, R5 ;  /* 0x00000005a2b07221 */ /* 0x000fe20000010000 */
[----:B------:R-:W-:Y:S01]  /*3c80*/  FMUL.FTZ R166, R144, R171 ;  /* 0x000000ab90a67220 */ /* 0x000fe20000410000 */
[----:B0-----:R-:W-:Y:S02]  /*3c90*/  HADD2.F32 R164, -RZ, R164.H0_H0 ;  /* 0x200000a4ffa47230 */ /* 0x001fe40000004100 */
[----:B------:R-:W-:Y:S01]  /*3ca0*/  FMUL.FTZ R4, R93, R4 ;  /* 0x000000045d047220 */ /* 0x000fe20000410000 */
[----:B------:R-:W-:Y:S01]  /*3cb0*/  FSEL R163, R163, 1, !P1 ;  /* 0x3f800000a3a37808 */ /* 0x000fe20004800000 */
[----:B------:R-:W-:Y:S01]  /*3cc0*/  FADD.FTZ R178, R160, R173 ;  /* 0x000000ada0b27221 */ /* 0x000fe20000010000 */
[----:B------:R-:W-:Y:S01]  /*3cd0*/  FMUL.FTZ R5, R161, R176 ;  /* 0x000000b0a1057220 */ /* 0x000fe20000410000 */
[-C--:B------:R-:W-:Y:S01]  /*3ce0*/  FMUL.FTZ R172, R144, R167.reuse ;  /* 0x000000a790ac7220 */ /* 0x080fe20000410000 */
[----:B------:R-:W-:Y:S01]  /*3cf0*/  FFMA.FTZ R174, R149, R167, R166 ;  /* 0x000000a795ae7223 */ /* 0x000fe200000100a6 */
[----:B------:R-:W-:Y:S01]  /*3d00*/  FMUL.FTZ R167, R93, R164 ;  /* 0x000000a45da77220 */ /* 0x000fe20000410000 */
[----:B------:R-:W-:Y:S01]  /*3d10*/  ISETP.GE.U32.AND P0, PT, R37, R69, PT ;  /* 0x000000452500720c */ /* 0x000fe20003f06070 */
[-C--:B------:R-:W-:Y:S01]  /*3d20*/  FMUL.FTZ R180, R161, R178.reuse ;  /* 0x000000b2a1b47220 */ /* 0x080fe20000410000 */
[----:B------:R-:W-:Y:S01]  /*3d30*/  FSEL R166, R4, RZ, !P1 ;  /* 0x000000ff04a67208 */ /* 0x000fe20004800000 */
[C---:B------:R-:W-:Y:S01]  /*3d40*/  FFMA.FTZ R5, R163.reuse, R178, R5 ;  /* 0x000000b2a3057223 */ /* 0x040fe20000010005 */
[----:B------:R-:W-:Y:S01]  /*3d50*/  FSEL R164, R170, RZ, !P0 ;  /* 0x000000ffaaa47208 */ /* 0x000fe20004000000 */
[----:B------:R-:W-:Y:S01]  /*3d60*/  FFMA.FTZ R180, R163, R176, -R180 ;  /* 0x000000b0a3b47223 */ /* 0x000fe200000108b4 */
[----:B------:R-:W-:Y:S01]  /*3d70*/  FSEL R167, R167, RZ, !P1 ;  /* 0x000000ffa7a77208 */ /* 0x000fe20004800000 */
[----:B------:R-:W-:Y:S01]  /*3d80*/  FADD.FTZ R5, R166, R5 ;  /* 0x00000005a6057221 */ /* 0x000fe20000010000 */
[----:B-1----:R-:W-:-:S02]  /*3d90*/  HADD2.F32 R168, -RZ, R168.H0_H0 ;  /* 0x200000a8ffa87230 */ /* 0x002fc40000004100 */
[----:B------:R-:W-:Y:S01]  /*3da0*/  FFMA.FTZ R172, R149, R171, -R172 ;  /* 0x000000ab95ac7223 */ /* 0x000fe200000108ac */
[----:B------:R-:W-:Y:S01]  /*3db0*/  FMUL.FTZ R176, R151, R174 ;  /* 0x000000ae97b07220 */ /* 0x000fe20000410000 */
[----:B------:R-:W-:Y:S01]  /*3dc0*/  FSEL R165, R169, 1, !P0 ;  /* 0x3f800000a9a57808 */ /* 0x000fe20004000000 */
[----:B------:R-:W-:Y:S01]  /*3dd0*/  FADD.FTZ R180, R167, R180 ;  /* 0x000000b4a7b47221 */ /* 0x000fe20000010000 */
[CC--:B------:R-:W-:Y:S01]  /*3de0*/  FMUL.FTZ R170, R164.reuse, R5.reuse ;  /* 0x00000005a4aa7220 */ /* 0x0c0fe20000410000 */
[----:B-----5:R-:W-:Y:S02]  /*3df0*/  HADD2.F32 R4, -RZ, R7.H0_H0 ;  /* 0x20000007ff047230 */ /* 0x020fe40000004100 */
[----:B------:R-:W-:Y:S01]  /*3e00*/  FFMA.FTZ R176, R153, R172, -R176 ;  /* 0x000000ac99b07223 */ /* 0x000fe200000108b0 */
[----:B------:R-:W-:Y:S01]  /*3e10*/  FMUL.FTZ R168, R91, R168 ;  /* 0x000000a85ba87220 */ /* 0x000fe20000410000 */
[----:B------:R-:W-:Y:S01]  /*3e20*/  FMUL.FTZ R172, R151, R172 ;  /* 0x000000ac97ac7220 */ /* 0x000fe20000410000 */
[-C--:B------:R-:W-:Y:S01]  /*3e30*/  FFMA.FTZ R178, R165, R180.reuse, -R170 ;  /* 0x000000b4a5b27223 */ /* 0x080fe200000108aa */
[----:B------:R-:W-:Y:S01]  /*3e40*/  FMUL.FTZ R180, R164, R180 ;  /* 0x000000b4a4b47220 */ /* 0x000fe20000410000 */
[----:B------:R-:W-:Y:S01]  /*3e50*/  FMUL.FTZ R4, R91, R4 ;  /* 0x000000045b047220 */ /* 0x000fe20000410000 */
[----:B------:R-:W-:Y:S01]  /*3e60*/  FFMA.FTZ R172, R153, R174, R172 ;  /* 0x000000ae99ac7223 */ /* 0x000fe200000100ac */
[----:B------:R-:W-:Y:S01]  /*3e70*/  FMUL.FTZ R170, R155, R176 ;  /* 0x000000b09baa7220 */ /* 0x000fe20000410000 */
[----:B------:R-:W-:Y:S01]  /*3e80*/  FSEL R168, R168, RZ, !P0 ;  /* 0x000000ffa8a87208 */ /* 0x000fe20004000000 */
[----:B------:R-:W-:Y:S01]  /*3e90*/  FFMA.FTZ R5, R165, R5, R180 ;  /* 0x00000005a5057223 */ /* 0x000fe200000100b4 */
[----:B------:R-:W-:Y:S01]  /*3ea0*/  FSEL R169, R4, RZ, !P0 ;  /* 0x000000ff04a97208 */ /* 0x000fe20004000000 */
[-C--:B------:R-:W-:Y:S01]  /*3eb0*/  FFMA.FTZ R174, R157, R172.reuse, R170 ;  /* 0x000000ac9dae7223 */ /* 0x080fe200000100aa */
[----:B------:R-:W-:Y:S01]  /*3ec0*/  FMUL.FTZ R172, R155, R172 ;  /* 0x000000ac9bac7220 */ /* 0x000fe20000410000 */
[----:B------:R-:W-:-:S02]  /*3ed0*/  FADD.FTZ R170, R168, R5 ;  /* 0x00000005a8aa7221 */ /* 0x000fc40000010000 */
[----:B------:R-:W-:Y:S01]  /*3ee0*/  FADD.FTZ R171, R169, R178 ;  /* 0x000000b2a9ab7221 */ /* 0x000fe20000010000 */
[----:B------:R-:W-:Y:S01]  /*3ef0*/  FFMA.FTZ R172, R157, R176, -R172 ;  /* 0x000000b09dac7223 */ /* 0x000fe200000108ac */
[C---:B------:R-:W-:Y:S01]  /*3f00*/  FMUL.FTZ R4, R161.reuse, R174 ;  /* 0x000000aea1047220 */ /* 0x040fe20000410000 */
[----:B------:R-:W0:Y:S02]  /*3f10*/  SHFL.UP PT, R175, R170, 0x1, RZ ;  /* 0x04200000aaaf7989 */ /* 0x000e2400000e00ff */
[-C--:B------:R-:W-:Y:S01]  /*3f20*/  FMUL.FTZ R5, R161, R172.reuse ;  /* 0x000000aca1057220 */ /* 0x080fe20000410000 */
[C---:B------:R-:W-:Y:S01]  /*3f30*/  FFMA.FTZ R4, R163.reuse, R172, -R4 ;  /* 0x000000aca3047223 */ /* 0x040fe20000010804 */
[----:B------:R-:W1:Y:S02]  /*3f40*/  SHFL.UP PT, R7, R171, 0x1, RZ ;  /* 0x04200000ab077989 */ /* 0x000e6400000e00ff */
[----:B------:R-:W-:Y:S01]  /*3f50*/  FFMA.FTZ R5, R163, R174, R5 ;  /* 0x000000aea3057223 */ /* 0x000fe20000010005 */
[----:B------:R-:W-:-:S04]  /*3f60*/  FMUL.FTZ R172, R164, R4 ;  /* 0x00000004a4ac7220 */ /* 0x000fc80000410000 */
[-C--:B------:R-:W-:Y:S01]  /*3f70*/  FFMA.FTZ R172, R165, R5.reuse, R172 ;  /* 0x00000005a5ac7223 */ /* 0x080fe200000100ac */
[----:B------:R-:W-:Y:S01]  /*3f80*/  FMUL.FTZ R5, R164, R5 ;  /* 0x00000005a4057220 */ /* 0x000fe20000410000 */
[----:B------:R-:W-:-:S03]  /*3f90*/  ISETP.GE.AND P0, PT, R71, 0x1, PT ;  /* 0x000000014700780c */ /* 0x000fc60003f06270 */
        /* <DEDUP_REMOVED lines=38> */
[----:B------:R-:W-:Y:S01]  /*4200*/  @P0 FADD.FTZ R171, R171, R176 ;  /* 0x000000b0abab0221 */ /* 0x000fe20000010000 */
[CC--:B---3--:R-:W-:Y:S01]  /*4210*/  FMUL.FTZ R7, R173.reuse, R5.reuse ;  /* 0x00000005ad077220 */ /* 0x0c8fe20000410000 */
[C---:B------:R-:W-:Y:S02]  /*4220*/  FMUL.FTZ R174, R172.reuse, R5 ;  /* 0x00000005acae7220 */ /* 0x040fe40000410000 */
[----:B------:R-:W0:Y:S01]  /*4230*/  SHFL.UP PT, R175, R170, 0x8, RZ ;  /* 0x05000000aaaf7989 */ /* 0x000e2200000e00ff */
[-C--:B----4-:R-:W-:Y:S01]  /*4240*/  @P0 FFMA.FTZ R172, R172, R4.reuse, R7 ;  /* 0x00000004acac0223 */ /* 0x090fe20000010007 */
[----:B------:R-:W-:Y:S02]  /*4250*/  @P0 FFMA.FTZ R173, R173, R4, -R174 ;  /* 0x00000004adad0223 */ /* 0x000fe400000108ae */
[----:B------:R-:W1:Y:S04]  /*4260*/  SHFL.UP PT, R7, R171, 0x8, RZ ;  /* 0x05000000ab077989 */ /* 0x000e6800000e00ff */
[----:B------:R-:W3:Y:S04]  /*4270*/  SHFL.UP PT, R5, R172, 0x8, RZ ;  /* 0x05000000ac057989 */ /* 0x000ee800000e00ff */
[----:B------:R-:W4:Y:S01]  /*4280*/  SHFL.UP PT, R4, R173, 0x8, RZ ;  /* 0x05000000ad047989 */ /* 0x000f2200000e00ff */
[----:B------:R-:W-:-:S03]  /*4290*/  ISETP.GE.AND P0, PT, R71, 0x8, PT ;  /* 0x000000084700780c */ /* 0x000fc60003f06270 */
[----:B------:R-:W-:Y:S04]  /*42a0*/  STS.U16 [R73+0x420], R12 ;  /* 0x0004200c49007388 */ /* 0x000fe80000000400 */
[----:B------:R-:W-:Y:S04]  /*42b0*/  STS.U16 [R74+0x460], R11 ;  /* 0x0004600b4a007388 */ /* 0x000fe80000000400 */
[----:B------:R-:W-:Y:S04]  /*42c0*/  STS.U16 [R75+0x4a0], R10 ;  /* 0x0004a00a4b007388 */ /* 0x000fe80000000400 */
[----:B------:R0:W-:Y:S04]  /*42d0*/  STS.U16 [R76+0x4e0], R9 ;  /* 0x0004e0094c007388 */ /* 0x0001e80000000400 */
[----:B------:R5:W-:Y:S01]  /*42e0*/  STS.U16 [R77+0x520], R8 ;  /* 0x000520084d007388 */ /* 0x000be20000000400 */
[----:B0-----:R-:W-:-:S03]  /*42f0*/  FMUL.FTZ R9, R173, R175 ;  /* 0x000000afad097220 */ /* 0x001fc60000410000 */
[----:B------:R-:W-:Y:S01]  /*4300*/  STS.U16 [R78+0x560], R13 ;  /* 0x0005600d4e007388 */ /* 0x000fe20000000400 */
[----:B-----5:R-:W-:-:S03]  /*4310*/  FMUL.FTZ R8, R172, R175 ;  /* 0x000000afac087220 */ /* 0x020fc60000410000 */
[----:B------:R-:W-:Y:S01]  /*4320*/  STS.U16 [R79+0x5a0], R134 ;  /* 0x0005a0864f007388 */ /* 0x000fe20000000400 */
[-C--:B-1----:R-:W-:Y:S01]  /*4330*/  FFMA.FTZ R9, R172, R7.reuse, R9 ;  /* 0x00000007ac097223 */ /* 0x082fe20000010009 */
[C---:B------:R-:W-:Y:S02]  /*4340*/  FFMA.FTZ R10, R173.reuse, R7, -R8 ;  /* 0x00000007ad0a7223 */ /* 0x040fe40000010808 */
[----:B--2---:R0:W-:Y:S01]  /*4350*/  STS.U16 [R80+0x5e0], R21 ;  /* 0x0005e01550007388 */ /* 0x0041e20000000400 */
[-C--:B---3--:R-:W-:Y:S01]  /*4360*/  FMUL.FTZ R7, R173, R5.reuse ;  /* 0x00000005ad077220 */ /* 0x088fe20000410000 */
[----:B------:R-:W-:Y:S02]  /*4370*/  @P0 FADD.FTZ R170, R170, R9 ;  /* 0x00000009aaaa0221 */ /* 0x000fe40000010000 */
[----:B------:R-:W-:Y:S01]  /*4380*/  STS.U16 [R117+0x620], R20 ;  /* 0x0006201475007388 */ /* 0x000fe20000000400 */
[----:B------:R-:W-:-:S03]  /*4390*/  FMUL.FTZ R8, R172, R5 ;  /* 0x00000005ac087220 */ /* 0x000fc60000410000 */
[----:B------:R-:W-:Y:S01]  /*43a0*/  STS.U16 [R118+0x660], R15 ;  /* 0x0006600f76007388 */ /* 0x000fe20000000400 */
[----:B----4-:R-:W-:-:S03]  /*43b0*/  @P0 FFMA.FTZ R172, R172, R4, R7 ;  /* 0x00000004acac0223 */ /* 0x010fc60000010007 */
[----:B------:R-:W-:Y:S01]  /*43c0*/  STS.U16 [R119+0x6a0], R14 ;  /* 0x0006a00e77007388 */ /* 0x000fe20000000400 */
[----:B------:R-:W-:-:S03]  /*43d0*/  @P0 FADD.FTZ R171, R171, R10 ;  /* 0x0000000aabab0221 */ /* 0x000fc60000010000 */
[----:B------:R-:W-:Y:S04]  /*43e0*/  STS.U16 [R120+0x6e0], R147 ;  /* 0x0006e09378007388 */ /* 0x000fe80000000400 */
[----:B------:R-:W-:Y:S04]  /*43f0*/  STS.U16 [R121+0x720], R142 ;  /* 0x0007208e79007388 */ /* 0x000fe80000000400 */
[----:B------:R-:W-:Y:S01]  /*4400*/  STS.U16 [R122+0x760], R145 ;  /* 0x000760917a007388 */ /* 0x000fe20000000400 */
[----:B------:R-:W-:-:S03]  /*4410*/  @P0 FFMA.FTZ R173, R173, R4, -R8 ;  /* 0x00000004adad0223 */ /* 0x000fc60000010808 */
[----:B------:R-:W-:Y:S01]  /*4420*/  STS.U16 [R123+0x7a0], R6 ;  /* 0x0007a0067b007388 */ /* 0x000fe20000000400 */
[----:B0-----:R-:W0:Y:S03]  /*4430*/  S2R R21, SR_CgaCtaId ;  /* 0x0000000000157919 */ /* 0x001e260000008800 */
[----:B------:R-:W1:Y:S04]  /*4440*/  SHFL.UP PT, R6, R170, 0x10, RZ ;  /* 0x06000000aa067989 */ /* 0x000e6800000e00ff */
[----:B------:R-:W2:Y:S04]  /*4450*/  SHFL.UP PT, R4, R172, 0x10, RZ ;  /* 0x06000000ac047989 */ /* 0x000ea800000e00ff */
[----:B------:R-:W3:Y:S01]  /*4460*/  SHFL.UP PT, R5, R171, 0x10, RZ ;  /* 0x06000000ab057989 */ /* 0x000ee200000e00ff */
[----:B------:R-:W-:-:S03]  /*4470*/  ISETP.NE.AND P4, PT, R181, RZ, PT ;  /* 0x000000ffb500720c */ /* 0x000fc60003f85270 */
[----:B------:R-:W4:Y:S01]  /*4480*/  SHFL.UP PT, R13, R173, 0x10, RZ ;  /* 0x06000000ad0d7989 */ /* 0x000f2200000e00ff */
[----:B------:R-:W-:Y:S02]  /*4490*/  MOV R8, 0x3f800000 ;  /* 0x3f80000000087802 */ /* 0x000fe40000000f00 */
[----:B------:R-:W-:Y:S02]  /*44a0*/  CS2R R10, SRZ ;  /* 0x00000000000a7805 */ /* 0x000fe4000001ff00 */
[----:B------:R-:W-:Y:S02]  /*44b0*/  MOV R9, RZ ;  /* 0x000000ff00097202 */ /* 0x000fe40000000f00 */
[----:B------:R-:W-:Y:S01]  /*44c0*/  LEA R189, R107, R72, 0x4 ;  /* 0x000000486bbd7211 */ /* 0x000fe200078e20ff */
[----:B------:R-:W-:Y:S01]  /*44d0*/  STS.U16 [R124+0x7e0], R143 ;  /* 0x0007e08f7c007388 */ /* 0x000fe20000000400 */
[----:B------:R-:W-:-:S03]  /*44e0*/  NOP ;  /* 0x0000000000007918 */ /* 0x000fc60000000000 */
[----:B------:R-:W5:Y:S01]  /*44f0*/  @P4 LDS.128 R8, [R189+0x880] ;  /* 0x00088000bd084984 */ /* 0x000f620000000c00 */
[CC--:B-1----:R-:W-:Y:S01]  /*4500*/  FMUL.FTZ R14, R172.reuse, R6.reuse ;  /* 0x00000006ac0e7220 */ /* 0x0c2fe20000410000 */
[----:B------:R-:W-:Y:S01]  /*4510*/  FMUL.FTZ R7, R173, R6 ;  /* 0x00000006ad077220 */ /* 0x000fe20000410000 */
[----:B------:R-:W-:Y:S01]  /*4520*/  ISETP.NE.AND P0, PT, R71, 0x1f, PT ;  /* 0x0000001f4700780c */ /* 0x000fe20003f05270 */
[CC--:B--2---:R-:W-:Y:S01]  /*4530*/  FMUL.FTZ R12, R172.reuse, R4.reuse ;  /* 0x00000004ac0c7220 */ /* 0x0c4fe20000410000 */
[----:B------:R-:W-:Y:S01]  /*4540*/  MOV R72, 0x400 ;  /* 0x0000040000487802 */ /* 0x000fe20000000f00 */
[C---:B------:R-:W-:Y:S01]  /*4550*/  FMUL.FTZ R4, R173.reuse, R4 ;  /* 0x00000004ad047220 */ /* 0x040fe20000410000 */
[-C--:B---3--:R-:W-:Y:S01]  /*4560*/  FFMA.FTZ R14, R173, R5.reuse, -R14 ;  /* 0x00000005ad0e7223 */ /* 0x088fe2000001080e */
[C---:B------:R-:W-:Y:S01]  /*4570*/  FFMA.FTZ R7, R172.reuse, R5, R7 ;  /* 0x00000005ac077223 */ /* 0x040fe20000010007 */
[----:B0-----:R-:W-:Y:S01]  /*4580*/  LEA R72, R21, R72, 0x18 ;  /* 0x0000004815487211 */ /* 0x001fe200078ec0ff */
[----:B------:R-:W-:Y:S01]  /*4590*/  LDS.U16 R183, [R116+0x420] ;  /* 0x0004200074b77984 */ /* 0x000fe20000000400 */
[-C--:B----4-:R-:W-:Y:S01]  /*45a0*/  FFMA.FTZ R12, R173, R13.reuse, -R12 ;  /* 0x0000000dad0c7223 */ /* 0x090fe2000001080c */
[----:B------:R-:W-:Y:S01]  /*45b0*/  FFMA.FTZ R13, R172, R13, R4 ;  /* 0x0000000dac0d7223 */ /* 0x000fe20000010004 */
[----:B------:R-:W-:Y:S01]  /*45c0*/  FADD.FTZ R14, R171, R14 ;  /* 0x0000000eab0e7221 */ /* 0x000fe20000010000 */
        /* <DEDUP_REMOVED lines=57> */
[----:B------:R-:W-:Y:S01]  /*4960*/  FMUL.FTZ R15, R5, R11 ;  /* 0x0000000b050f7220 */ /* 0x000fe20000410000 */
[----:B------:R-:W-:Y:S01]  /*4970*/  ISETP.NE.AND P0, PT, R24, RZ, PT ;  /* 0x000000ff1800720c */ /* 0x000fe20003f05270 */
[C---:B------:R-:W-:Y:S01]  /*4980*/  FFMA.FTZ R13, R141.reuse, R139, -R12 ;  /* 0x0000008b8d0d7223 */ /* 0x040fe2000001080c */
[----:B------:R-:W-:Y:S01]  /*4990*/  FFMA.FTZ R141, R141, R137, R140 ;  /* 0x000000898d8d7223 */ /* 0x000fe2000001008c */
[-C--:B------:R-:W-:Y:S01]  /*49a0*/  FFMA.FTZ R15, R4, R10.reuse, -R15 ;  /* 0x0000000a040f7223 */ /* 0x080fe2000001080f */
[C---:B------:R-:W-:Y:S01]  /*49b0*/  FMUL.FTZ R10, R5.reuse, R10 ;  /* 0x0000000a050a7220 */ /* 0x040fe20000410000 */
[----:B------:R-:W-:Y:S01]  /*49c0*/  FADD.FTZ R133, R146, R13 ;  /* 0x0000000d92857221 */ /* 0x000fe20000010000 */
[C---:B------:R-:W-:Y:S01]  /*49d0*/  FMUL.FTZ R13, R5.reuse, R9 ;  /* 0x00000009050d7220 */ /* 0x040fe20000410000 */
        /* <DEDUP_REMOVED lines=22> */
.L_x_2070:
[----:B------:R-:W-:Y:S05]  /*4b40*/  BSYNC.RECONVERGENT B0 ;  /* 0x0000000000007941 */ /* 0x000fea0003800200 */
.L_x_2069:
[----:B------:R-:W-:Y:S01]  /*4b50*/  FADD.FTZ R149, R148, R149 ;  /* 0x0000009594957221 */ /* 0x000fe20000010000 */
[----:B------:R-:W-:Y:S01]  /*4b60*/  FADD.FTZ R150, R150, R13 ;  /* 0x0000000d96967221 */ /* 0x000fe20000010000 */
[----:B------:R-:W-:Y:S01]  /*4b70*/  HADD2.F32 R179, -RZ, R179.H0_H0 ;  /* 0x200000b3ffb37230 */ /* 0x000fe20000004100 */
[----:B------:R-:W-:Y:S01]  /*4b80*/  IADD3 R107, PT, PT, R107, 0x1, RZ ;  /* 0x000000016b6b7810 */ /* 0x000fe20007ffe0ff */
[CC--:B0-----:R-:W-:Y:S01]  /*4b90*/  FMUL.FTZ R4, R151.reuse, R149.reuse ;  /* 0x0000009597047220 */ /* 0x0c1fe20000410000 */
[-C--:B------:R-:W-:Y:S01]  /*4ba0*/  FMUL.FTZ R6, R151, R150.reuse ;  /* 0x0000009697067220 */ /* 0x080fe20000410000 */
[----:B------:R-:W-:Y:S01]  /*4bb0*/  HADD2.F32 R177, -RZ, R177.H0_H0 ;  /* 0x200000b1ffb17230 */ /* 0x000fe20000004100 */
[----:B------:R-:W-:Y:S01]  /*4bc0*/  ISETP.GE.AND P0, PT, R107, UR5, PT ;  /* 0x000000056b007c0c */ /* 0x000fe2000bf06270 */
        /* <DEDUP_REMOVED lines=8> */
[C---:B------:R-:W-:Y:S01]  /*4c50*/  FMUL.FTZ R6, R155.reuse, R8 ;  /* 0x000000089b067220 */ /* 0x040fe20000410000 */
[----:B------:R-:W-:Y:S01]  /*4c60*/  FMUL.FTZ R4, R155, R153 ;  /* 0x000000999b047220 */ /* 0x000fe20000410000 */
[----:B------:R-:W-:Y:S02]  /*4c70*/  HADD2.F32 R186, -RZ, R186.H0_H0 ;  /* 0x200000baffba7230 */ /* 0x000fe40000004100 */
[----:B------:R-:W-:Y:S01]  /*4c80*/  FFMA.FTZ R178, R178, R133, -R7 ;  /* 0x00000085b2b27223 */ /* 0x000fe20000010807 */
[----:B------:R-:W-:-:S02]  /*4c90*/  HADD2.F32 R176, -RZ, R176.H0_H0 ;  /* 0x200000b0ffb07230 */ /* 0x000fc40000004100 */
[C---:B------:R-:W-:Y:S01]  /*4ca0*/  FFMA.FTZ R5, R157.reuse, R8, -R4 ;  /* 0x000000089d057223 */ /* 0x040fe20000010804 */
[----:B------:R-:W-:Y:S01]  /*4cb0*/  FFMA.FTZ R157, R157, R153, R6 ;  /* 0x000000999d9d7223 */ /* 0x000fe20000010006 */
[----:B------:R-:W-:Y:S01]  /*4cc0*/  FMUL.FTZ R4, R179, R149 ;  /* 0x00000095b3047220 */ /* 0x000fe20000410000 */
[----:B------:R-:W-:Y:S02]  /*4cd0*/  HADD2.F32 R174, -RZ, R174.H0_H0 ;  /* 0x200000aeffae7230 */ /* 0x000fe40000004100 */
[----:B------:R-:W-:Y:S01]  /*4ce0*/  FADD.FTZ R9, R162, R5 ;  /* 0x00000005a2097221 */ /* 0x000fe20000010000 */
[----:B------:R-:W-:Y:S01]  /*4cf0*/  FADD.FTZ R157, R160, R157 ;  /* 0x0000009da09d7221 */ /* 0x000fe20000010000 */
[----:B------:R-:W-:Y:S01]  /*4d00*/  FFMA.FTZ R177, R177, R150, -R4 ;  /* 0x00000096b1b17223 */ /* 0x000fe20000010804 */
[----:B------:R-:W-:Y:S02]  /*4d10*/  HADD2.F32 R147, -RZ, R147.H0_H0 ;  /* 0x20000093ff937230 */ /* 0x000fe40000004100 */
[C---:B------:R-:W-:Y:S01]  /*4d20*/  FMUL.FTZ R6, R161.reuse, R9 ;  /* 0x00000009a1067220 */ /* 0x040fe20000410000 */
[----:B------:R-:W-:Y:S01]  /*4d30*/  FMUL.FTZ R4, R161, R157 ;  /* 0x0000009da1047220 */ /* 0x000fe20000410000 */
[----:B------:R-:W-:-:S02]  /*4d40*/  HADD2.F32 R145, -RZ, R145.H0_H0 ;  /* 0x20000091ff917230 */ /* 0x000fc40000004100 */
[----:B------:R-:W-:Y:S01]  /*4d50*/  FMUL.FTZ R186, R186, R137 ;  /* 0x00000089baba7220 */ /* 0x000fe20000410000 */
        /* <DEDUP_REMOVED lines=16> */
[----:B------:R-:W-:Y:S02]  /*4e60*/  HADD2.F32 R143, -RZ, R143.H0_H0 ;  /* 0x2000008fff8f7230 */ /* 0x000fe40000004100 */
[----:B------:R-:W-:Y:S01]  /*4e70*/  FADD.FTZ R168, R168, R165 ;  /* 0x000000a5a8a87221 */ /* 0x000fe20000010000 */
[----:B------:R-:W-:Y:S02]  /*4e80*/  HADD2.F32 R134, -RZ, R134.H0_H0 ;  /* 0x20000086ff867230 */ /* 0x000fe40000004100 */
[----:B------:R-:W-:Y:S01]  /*4e90*/  FADD.FTZ R4, R169, R4 ;  /* 0x00000004a9047221 */ /* 0x000fe20000010000 */
[----:B------:R-:W-:Y:S01]  /*4ea0*/  FFMA.FTZ R185, R185, R139, -R186 ;  /* 0x0000008bb9b97223 */ /* 0x000fe200000108ba */
[----:B------:R-:W-:Y:S01]  /*4eb0*/  FMUL.FTZ R145, R145, R168 ;  /* 0x000000a891917220 */ /* 0x000fe20000410000 */
        /* <DEDUP_REMOVED lines=13> */
.L_x_2068:
        /* <DEDUP_REMOVED lines=71> */
.L_x_2073:
        /* <DEDUP_REMOVED lines=16> */
.L_x_5052:


//--------------------- .text._Z25selective_scan_fwd_kernelI32Selective_Scan_fwd_kernel_traitsILi32ELi8ELi1ELb0ELb1ELb1ELb1EN3c104HalfENS1_7complexIfEEEEv13SSMParamsBase --------------------------
	.section	.text._Z25selective_scan_fwd_kernelI32Selective_Scan_fwd_kernel_traitsILi32ELi8ELi1ELb0ELb1ELb1ELb1EN3c104HalfENS1_7complexIfEEEEv13SSMParamsBase,"ax",@progbits
	.align	128
        .global         _Z25selective_scan_fwd_kernelI32Selective_Scan_fwd_kernel_traitsILi32ELi8ELi1ELb0ELb1ELb1ELb1EN3c104HalfENS1_7complexIfEEEEv13SSMParamsBase
        .type           _Z25selective_scan_fwd_kernelI32Selective_Scan_fwd_kernel_traitsILi32ELi8ELi1ELb0ELb1ELb1ELb1EN3c104HalfENS1_7complexIfEEEEv13SSMParamsBase,@function
        .size           _Z25selective_scan_fwd_kernelI32Selective_Scan_fwd_kernel_traitsILi32ELi8ELi1ELb0ELb1ELb1ELb1EN3c104HalfENS1_7complexIfEEEEv13SSMParamsBase,(.L_x_5053 - _Z25selective_scan_fwd_kernelI32Selective_Scan_fwd_kernel_traitsILi32ELi8ELi1ELb0ELb1ELb1ELb1EN3c104HalfENS1_7complexIfEEEEv13SSMParamsBase)
        .other          _Z25selective_scan_fwd_kernelI32Selective_Scan_fwd_kernel_traitsILi32ELi8ELi1ELb0ELb1ELb1ELb1EN3c104HalfENS1_7complexIfEEEEv13SSMParamsBase,@"STO_CUDA_ENTRY STV_DEFAULT"
_Z25selective_scan_fwd_kernelI32Selective_Scan_fwd_kernel_traitsILi32ELi8ELi1ELb0ELb1ELb1ELb1EN3c104HalfENS1_7complexIfEEEEv13SSMParamsBase:
.text._Z25selective_scan_fwd_kernelI32Selective_Scan_fwd_kernel_traitsILi32ELi8ELi1ELb0ELb1ELb1ELb1EN3c104HalfENS1_7complexIfEEEEv13SSMParamsBase:
        /* <DEDUP_REMOVED lines=139> */
.L_x_2094:
        /* <DEDUP_REMOVED lines=44> */
[-C--:B------:R-:W-:Y:S02]  /*0b70*/  LEA.HI.SX32 R13, R10, R79.reuse, 0x1b ;  /* 0x0000004f0a0d7211 */ /* 0x080fe400078fdaff */
[C---:B------:R-:W-:Y:S02]  /*0b80*/  IADD3 R6, PT, PT, R79.reuse, 0x80, RZ ;  /* 0x000000804f067810 */ /* 0x040fe40007ffe0ff */
[----:B------:R-:W-:Y:S02]  /*0b90*/  LEA.HI.SX32 R71, R12, R79, 0x1b ;  /* 0x0000004f0c477211 */ /* 0x000fe400078fdaff */
[C---:B------:R-:W-:Y:S02]  /*0ba0*/  IADD3 R10, PT, PT, R79.reuse, 0xa0, RZ ;  /* 0x000000a04f0a7810 */ /* 0x040fe40007ffe0ff */
[----:B------:R-:W-:-:S02]  /*0bb0*/  IADD3 R12, PT, PT, R79, 0xc0, RZ ;  /* 0x000000c04f0c7810 */ /* 0x000fc40007ffe0ff */
[-C--:B------:R-:W-:Y:S02]  /*0bc0*/  LEA R70, R7, R74.reuse, 0x1 ;  /* 0x0000004a07467211 */ /* 0x080fe400078e08ff */
[----:B------:R-:W-:Y:S02]  /*0bd0*/  IADD3 R20, PT, PT, R79, 0xe0, RZ ;  /* 0x000000e04f147810 */ /* 0x000fe40007ffe0ff */
        /* <DEDUP_REMOVED lines=20> */
[----:B------:R0:W-:Y:S04]  /*0d20*/  STS.U16 [R78+0x100], R17 ;  /* 0x000100114e007388 */ /* 0x0001e80000000400 */
        /* <DEDUP_REMOVED lines=16> */
[----:B---3--:R-:W-:Y:S01]  /*0e30*/  PRMT R18, RZ, 0x7610, R18 ;  /* 0x00007610ff127816 */ /* 0x008fe20000000012 */
        /* <DEDUP_REMOVED lines=81> */
.L_x_2075:
[----:B------:R-:W-:Y:S05]  /*1350*/  BSYNC.RECONVERGENT B0 ;  /* 0x0000000000007941 */ /* 0x000fea0003800200 */
.L_x_2074:
        /* <DEDUP_REMOVED lines=35> */
.L_x_2077:
[----:B------:R-:W-:Y:S05]  /*1590*/  BSYNC.RECONVERGENT B0 ;  /* 0x0000000000007941 */ /* 0x000fea0003800200 */
.L_x_2076:
        /* <DEDUP_REMOVED lines=39> */
.L_x_2079:
[----:B------:R-:W-:Y:S05]  /*1810*/  BSYNC.RECONVERGENT B0 ;  /* 0x0000000000007941 */ /* 0x000fea0003800200 */
.L_x_2078:
        /* <DEDUP_REMOVED lines=32> */
.L_x_2081:
[----:B------:R-:W-:Y:S05]  /*1a20*/  BSYNC.RECONVERGENT B0 ;  /* 0x0000000000007941 */ /* 0x000fea0003800200 */
.L_x_2080:
        /* <DEDUP_REMOVED lines=32> */
.L_x_2083:
[----:B------:R-:W-:Y:S05]  /*1c30*/  BSYNC.RECONVERGENT B0 ;  /* 0x0000000000007941 */ /* 0x000fea0003800200 */
.L_x_2082:
        /* <DEDUP_REMOVED lines=32> */
.L_x_2085:
[----:B------:R-:W-:Y:S05]  /*1e40*/  BSYNC.RECONVERGENT B0 ;  /* 0x0000000000007941 */ /* 0x000fea0003800200 */
.L_x_2084:
        /* <DEDUP_REMOVED lines=32> */
.L_x_2087:
[----:B------:R-:W-:Y:S05]  /*2050*/  BSYNC.RECONVERGENT B0 ;  /* 0x0000000000007941 */ /* 0x000fea0003800200 */
.L_x_2086:
        /* <DEDUP_REMOVED lines=32> */
.L_x_2089:
[----:B------:R-:W-:Y:S05]  /*2260*/  BSYNC.RECONVERGENT B0 ;  /* 0x0000000000007941 */ /* 0x000fea0003800200 */
.L_x_2088:
        /* <DEDUP_REMOVED lines=41> */
[----:B------:R-:W-:Y:S01]  /*2500*/  SHF.L.U32 R4, R79, 0x4, RZ ;  /* 0x000000044f047819 */ /* 0x000fe200000006ff */
[----:B------:R-:W-:Y:S01]  /*2510*/  FMUL.FTZ R105, R105, R82 ;  /* 0x0000005269697220 */ /* 0x000fe20000410000 */
[----:B------:R-:W-:Y:S01]  /*2520*/  ISETP.NE.AND P0, PT, R27, RZ, PT ;  /* 0x000000ff1b00720c */ /* 0x000fe20003f05270 */
[----:B------:R-:W3:Y:S01]  /*2530*/  LDCU UR5, c[0x0][0x38c] ;  /* 0x00007180ff0577ac */ /* 0x000ee20008000800 */
[----:B------:R-:W-:-:S02]  /*2540*/  LEA.HI.SX32 R13, R5, R4, 0x1b ;  /* 0x00000004050d7211 */ /* 0x000fc400078fdaff */
[-C--:B------:R-:W-:Y:S01]  /*2550*/  LEA.HI.SX32 R111, R7, R4.reuse, 0x1b ;  /* 0x00000004076f7211 */ /* 0x080fe200078fdaff */
[----:B------:R-:W4:Y:S01]  /*2560*/  LDCU.64 UR6, c[0x0][0x3a8] ;  /* 0x00007500ff0677ac */ /* 0x000f220008000a00 */
[-C--:B------:R-:W-:Y:S02]  /*2570*/  LEA.HI.SX32 R15, R9, R4.reuse, 0x1b ;  /* 0x00000004090f7211 */ /* 0x080fe400078fdaff */
[-C--:B------:R-:W-:Y:S01]  /*2580*/  LEA.HI.SX32 R113, R11, R4.reuse, 0x1b ;  /* 0x000000040b717211 */ /* 0x080fe200078fdaff */
[----:B------:R-:W0:Y:S01]  /*2590*/  LDCU.64 UR8, c[0x0][0x3c0] ;  /* 0x00007800ff0877ac */ /* 0x000e220008000a00 */
[----:B------:R-:W-:Y:S02]  /*25a0*/  LEA.HI.SX32 R127, R117, R4, 0x1b ;  /* 0x00000004757f7211 */ /* 0x000fe400078fdaff */
[----:B------:R-:W-:Y:S01]  /*25b0*/  ISETP.EQ.AND P0, PT, R24, RZ, P0 ;  /* 0x000000ff1800720c */ /* 0x000fe20000702270 */
[----:B------:R-:W0:Y:S01]  /*25c0*/  LDCU.64 UR10, c[0x0][0x3e0] ;  /* 0x00007c00ff0a77ac */ /* 0x000e220008000a00 */
        /* <DEDUP_REMOVED lines=14> */
[C---:B------:R-:W-:Y:S02]  /*26b0*/  IADD3 R110, PT, PT, R79.reuse, 0x1c0, RZ ;  /* 0x000001c04f6e7810 */ /* 0x040fe40007ffe0ff */
[----:B------:R-:W-:Y:S02]  /*26c0*/  IADD3 R112, PT, PT, R79, 0x1e0, RZ ;  /* 0x000001e04f707810 */ /* 0x000fe40007ffe0ff */
[----:B------:R-:W-:Y:S02]  /*26d0*/  P2R R182, PR, RZ, 0x1 ;  /* 0x00000001ffb67803 */ /* 0x000fe40000000000 */
        /* <DEDUP_REMOVED lines=10> */
[----:B------:R-:W-:Y:S02]  /*2780*/  LEA.HI.SX32 R117, R4, R4, 0x1b ;  /* 0x0000000404757211 */ /* 0x000fe400078fdaff */
        /* <DEDUP_REMOVED lines=8> */
[----:B------:R-:W-:-:S02]  /*2810*/  ISETP.GE.AND P0, PT, R42, R95, PT ;  /* 0x0000005f2a00720c */ /* 0x000fc40003f06270 */
[-C--:B------:R-:W-:Y:S02]  /*2820*/  LEA R116, R127, R74.reuse, 0x1 ;  /* 0x0000004a7f747211 */ /* 0x080fe400078e08ff */
[-C--:B------:R-:W-:Y:S02]  /*2830*/  LEA R126, R129, R74.reuse, 0x1 ;  /* 0x0000004a817e7211 */ /* 0x080fe400078e08ff */
[-C--:B------:R-:W-:Y:S02]  /*2840*/  LEA R127, R131, R74.reuse, 0x1 ;  /* 0x0000004a837f7211 */ /* 0x080fe400078e08ff */
[-C--:B------:R-:W-:Y:S02]  /*2850*/  LEA R128, R133, R74.reuse, 0x1 ;  /* 0x0000004a85807211 */ /* 0x080fe400078e08ff */
[-C--:B------:R-:W-:Y:S02]  /*2860*/  LEA R110, R13, R74.reuse, 0x1 ;  /* 0x0000004a0d6e7211 */ /* 0x080fe400078e08ff */
[----:B------:R-:W-:-:S02]  /*2870*/  LEA R111, R111, R74, 0x1 ;  /* 0x0000004a6f6f7211 */ /* 0x000fc400078e08ff */
[----:B------:R-:W-:Y:S02]  /*2880*/  P2R R183, PR, RZ, 0x1 ;  /* 0x00000001ffb77803 */ /* 0x000fe40000000000 */
        /* <DEDUP_REMOVED lines=18> */
.L_x_2093:
        /* <DEDUP_REMOVED lines=13> */
[----:B------:R-:W-:Y:S01]  /*2a80*/  IMAD R7, R108, UR9, R11 ;  /* 0x000000096c077c24 */ /* 0x000fe2000f8e020b */
[----:B------:R-:W-:Y:S01]  /*2a90*/  LEA R4, P2, R12, R66, 0x1 ;  /* 0x000000420c047211 */ /* 0x000fe200078408ff */
[----:B------:R-:W-:Y:S01]  /*2aa0*/  IMAD R11, R108, UR7, R15 ;  /* 0x000000076c0b7c24 */ /* 0x000fe2000f8e020f */
        /* <DEDUP_REMOVED lines=51> */
[----:B0-----:R-:W-:Y:S02]  /*2de0*/  PRMT R8, RZ, 0x7610, R8 ;  /* 0x00007610ff087816 */ /* 0x001fe40000000008 */
[----:B------:R-:W-:Y:S02]  /*2df0*/  P2R R142, PR, RZ, 0x2 ;  /* 0x00000002ff8e7803 */ /* 0x000fe40000000000 */
[----:B------:R-:W-:Y:S02]  /*2e00*/  ISETP.GE.AND P1, PT, R47, R95, PT ;  /* 0x0000005f2f00720c */ /* 0x000fe40003f26270 */
[----:B------:R-:W-:Y:S01]  /*2e10*/  PRMT R9, RZ, 0x7610, R9 ;  /* 0x00007610ff097816 */ /* 0x000fe20000000009 */
[----:B-----5:R-:W-:Y:S04]  /*2e20*/  STS.U16 [R73], R10 ;  /* 0x0000000a49007388 */ /* 0x020fe80000000400 */
[----:B----4-:R-:W-:Y:S04]  /*2e30*/  STS.U16 [R72+0x40], R11 ;  /* 0x0000400b48007388 */ /* 0x010fe80000000400 */
[----:B---3--:R-:W-:Y:S04]  /*2e40*/  STS.U16 [R71+0x80], R12 ;  /* 0x0000800c47007388 */ /* 0x008fe80000000400 */
[----:B------:R-:W-:Y:S04]  /*2e50*/  STS.U16 [R70+0xc0], R13 ;  /* 0x0000c00d46007388 */ /* 0x000fe80000000400 */
[----:B--2---:R-:W-:Y:S04]  /*2e60*/  STS.U16 [R78+0x100], R15 ;  /* 0x0001000f4e007388 */ /* 0x004fe80000000400 */
[----:B------:R0:W-:Y:S04]  /*2e70*/  STS.U16 [R77+0x140], R14 ;  /* 0x0001400e4d007388 */ /* 0x0001e80000000400 */
[----:B------:R1:W-:Y:S04]  /*2e80*/  STS.U16 [R76+0x180], R21 ;  /* 0x000180154c007388 */ /* 0x0003e80000000400 */
[----:B------:R-:W-:Y:S04]  /*2e90*/  STS.U16 [R75+0x1c0], R20 ;  /* 0x0001c0144b007388 */ /* 0x000fe80000000400 */
[----:B------:R-:W-:Y:S04]  /*2ea0*/  STS.U16 [R118+0x200], R135 ;  /* 0x0002008776007388 */ /* 0x000fe80000000400 */
[----:B------:R2:W-:Y:S04]  /*2eb0*/  STS.U16 [R119+0x240], R134 ;  /* 0x0002408677007388 */ /* 0x0005e80000000400 */
[----:B------:R-:W-:Y:S04]  /*2ec0*/  STS.U16 [R120+0x280], R137 ;  /* 0x0002808978007388 */ /* 0x000fe80000000400 */
[----:B------:R-:W-:Y:S04]  /*2ed0*/  STS.U16 [R121+0x2c0], R136 ;  /* 0x0002c08879007388 */ /* 0x000fe80000000400 */
[----:B------:R3:W-:Y:S04]  /*2ee0*/  STS.U16 [R122+0x300], R139 ;  /* 0x0003008b7a007388 */ /* 0x0007e80000000400 */
[----:B------:R-:W-:Y:S04]  /*2ef0*/  STS.U16 [R123+0x340], R138 ;  /* 0x0003408a7b007388 */ /* 0x000fe80000000400 */
[----:B------:R-:W-:Y:S04]  /*2f00*/  STS.U16 [R124+0x380], R141 ;  /* 0x0003808d7c007388 */ /* 0x000fe80000000400 */
[----:B------:R4:W-:Y:S01]  /*2f10*/  STS.U16 [R125+0x3c0], R140 ;  /* 0x0003c08c7d007388 */ /* 0x0009e20000000400 */
[----:B------:R-:W-:-:S03]  /*2f20*/  NOP ;  /* 0x0000000000007918 */ /* 0x000fc60000000000 */
[----:B------:R-:W5:Y:S01]  /*2f30*/  @!P0 LDG.E.U16 R8, desc[UR20][R4.64] ;  /* 0x0000001404088981 */ /* 0x000f62000c1e1500 */
[----:B------:R-:W-:Y:S02]  /*2f40*/  ISETP.GE.AND P0, PT, R51, R95, PT ;  /* 0x0000005f3300720c */ /* 0x000fe40003f06270 */
[----:B0-----:R-:W-:Y:S02]  /*2f50*/  PRMT R14, RZ, 0x7610, R14 ;  /* 0x00007610ff0e7816 */ /* 0x001fe4000000000e */
[----:B-1----:R-:W-:-:S06]  /*2f60*/  PRMT R21, RZ, 0x7610, R21 ;  /* 0x00007610ff157816 */ /* 0x002fcc0000000015 */
[----:B------:R-:W5:Y:S04]  /*2f70*/  @!P1 LDG.E.U16 R21, desc[UR20][R4.64+0x40] ;  /* 0x0000401404159981 */ /* 0x000f68000c1e1500 */
[----:B------:R-:W5:Y:S01]  /*2f80*/  @!P0 LDG.E.U16 R14, desc[UR20][R4.64+0x80] ;  /* 0x00008014040e8981 */ /* 0x000f62000c1e1500 */
[-C--:B------:R-:W-:Y:S02]  /*2f90*/  ISETP.GE.AND P0, PT, R53, R95.reuse, PT ;  /* 0x0000005f3500720c */ /* 0x080fe40003f06270 */
[----:B------:R-:W-:Y:S02]  /*2fa0*/  ISETP.GE.AND P1, PT, R52, R95, PT ;  /* 0x0000005f3400720c */ /* 0x000fe40003f26270 */
[----:B------:R-:W-:-:S09]  /*2fb0*/  PRMT R15, RZ, 0x7610, R15 ;  /* 0x00007610ff0f7816 */ /* 0x000fd2000000000f */
[----:B------:R-:W5:Y:S01]  /*2fc0*/  @!P0 LDG.E.U16 R9, desc[UR20][R4.64+0x100] ;  /* 0x0001001404098981 */ /* 0x000f62000c1e1500 */
[-C--:B------:R-:W-:Y:S02]  /*2fd0*/  ISETP.GE.AND P0, PT, R55, R95.reuse, PT ;  /* 0x0000005f3700720c */ /* 0x080fe40003f06270 */
[----:B------:R-:W-:Y:S01]  /*2fe0*/  PRMT R11, RZ, 0x7610, R11 ;  /* 0x00007610ff0b7816 */ /* 0x000fe2000000000b */
[----:B------:R-:W5:Y:S01]  /*2ff0*/  @!P1 LDG.E.U16 R15, desc[UR20][R4.64+0xc0] ;  /* 0x0000c014040f9981 */ /* 0x000f62000c1e1500 */
[----:B------:R-:W-:Y:S01]  /*3000*/  ISETP.GE.AND P1, PT, R54, R95, PT ;  /* 0x0000005f3600720c */ /* 0x000fe20003f26270 */
[----:B--2---:R-:W-:Y:S01]  /*3010*/  FMUL.FTZ R134, R7, R94 ;  /* 0x0000005e07867220 */ /* 0x004fe20000410000 */
[----:B------:R-:W-:Y:S01]  /*3020*/  PRMT R20, RZ, 0x7610, R20 ;  /* 0x00007610ff147816 */ /* 0x000fe20000000014 */
[----:B---3--:R-:W-:Y:S02]  /*3030*/  FMUL.FTZ R139, R6, 1.4426950216293334961 ;  /* 0x3fb8aa3b068b7820 */ /* 0x008fe40000410000 */
[----:B----4-:R-:W-:-:S04]  /*3040*/  FMUL.RZ R140, R134, 0.15915493667125701904 ;  /* 0x3e22f983868c7820 */ /* 0x010fc8000040c000 */
[----:B------:R-:W2:Y:S01]  /*3050*/  @!P0 LDG.E.U16 R11, desc[UR20][R4.64+0x180] ;  /* 0x00018014040b8981 */ /* 0x000ea2000c1e1500 */
[-C--:B------:R-:W-:Y:S01]  /*3060*/  ISETP.GE.AND P0, PT, R57, R95.reuse, PT ;  /* 0x0000005f3900720c */ /* 0x080fe20003f06270 */
[----:B------:R-:W-:Y:S01]  /*3070*/  FMUL.FTZ R134, R7, R82 ;  /* 0x0000005207867220 */ /* 0x000fe20000410000 */
[----:B------:R-:W-:Y:S01]  /*3080*/  PRMT R135, RZ, 0x7610, R135 ;  /* 0x00007610ff877816 */ /* 0x000fe20000000087 */
[----:B------:R-:W3:Y:S01]  /*3090*/  @!P1 LDG.E.U16 R20, desc[UR20][R4.64+0x140] ;  /* 0x0001401404149981 */ /* 0x000ee2000c1e1500 */
[----:B------:R-:W-:Y:S01]  /*30a0*/  ISETP.GE.AND P1, PT, R56, R95, PT ;  /* 0x0000005f3800720c */ /* 0x000fe20003f26270 */
[C---:B------:R-:W-:Y:S01]  /*30b0*/  FMUL.FTZ R6, R139.reuse, R94 ;  /* 0x0000005e8b067220 */ /* 0x040fe20000410000 */
[----:B------:R-:W-:Y:S01]  /*30c0*/  FMUL.RZ R144, R134, 0.15915493667125701904 ;  /* 0x3e22f98386907820 */ /* 0x000fe2000040c000 */
[----:B------:R-:W-:Y:S01]  /*30d0*/  FMUL.FTZ R134, R139, R82 ;  /* 0x000000528b867220 */ /* 0x000fe20000410000 */
[----:B------:R-:W-:Y:S01]  /*30e0*/  FMUL.FTZ R136, R7, R84 ;  /* 0x0000005407887220 */ /* 0x000fe20000410000 */
[----:B------:R-:W-:Y:S01]  /*30f0*/  PRMT R12, RZ, 0x7610, R12 ;  /* 0x00007610ff0c7816 */ /* 0x000fe2000000000c */
[----:B------:R-:W-:Y:S03]  /*3100*/  MUFU.COS R141, R140 ;  /* 0x0000008c008d7308 */ /* 0x000fe60000000000 */
[----:B------:R-:W4:Y:S01]  /*3110*/  @!P0 LDG.E.U16 R135, desc[UR20][R4.64+0x200] ;  /* 0x0002001404878981 */ /* 0x000f22000c1e1500 */
[----:B------:R-:W-:Y:S01]  /*3120*/  ISETP.NE.AND P0, PT, R143, RZ, PT ;  /* 0x000000ff8f00720c */ /* 0x000fe20003f05270 */
[----:B------:R-:W-:-:S03]  /*3130*/  FMUL.RZ R146, R136, 0.15915493667125701904 ;  /* 0x3e22f98388927820 */ /* 0x000fc6000040c000 */
[----:B------:R0:W-:Y:S01]  /*3140*/  MUFU.EX2 R138, R134 ;  /* 0x00000086008a7308 */ /* 0x0001e20000000800 */
[----:B------:R-:W-:Y:S01]  /*3150*/  FMUL.FTZ R136, R139, R84 ;  /* 0x000000548b887220 */ /* 0x000fe20000410000 */
[----:B------:R-:W4:Y:S06]  /*3160*/  @!P1 LDG.E.U16 R12, desc[UR20][R4.64+0x1c0] ;  /* 0x0001c014040c9981 */ /* 0x000f2c000c1e1500 */
[----:B------:R-:W1:Y:S01]  /*3170*/  MUFU.EX2 R6, R6 ;  /* 0x0000000600067308 */ /* 0x000e620000000800 */
[----:B0-----:R-:W-:Y:S01]  /*3180*/  FMUL.FTZ R134, R7, R88 ;  /* 0x0000005807867220 */ /* 0x001fe20000410000 */
[----:B------:R-:W-:-:S03]  /*3190*/  ISETP.NE.AND P1, PT, R142, RZ, PT ;  /* 0x000000ff8e00720c */ /* 0x000fc60003f25270 */
[----:B------:R-:W-:-:S03]  /*31a0*/  FMUL.RZ R152, R134, 0.15915493667125701904 ;  /* 0x3e22f98386987820 */ /* 0x000fc6000040c000 */
[----:B------:R-:W0:Y:S01]  /*31b0*/  MUFU.SIN R143, R144 ;  /* 0x00000090008f7308 */ /* 0x000e220000000400 */
[----:B------:R-:W-:-:S07]  /*31c0*/  FMUL.FTZ R134, R7, R90 ;  /* 0x0000005a07867220 */ /* 0x000fce0000410000 */
[----:B------:R-:W-:Y:S01]  /*31d0*/  MUFU.COS R145, R144 ;  /* 0x0000009000917308 */ /* 0x000fe20000000000 */
[----:B------:R-:W-:-:S07]  /*31e0*/  FMUL.FTZ R142, R7, R86 ;  /* 0x00000056078e7220 */ /* 0x000fce0000410000 */
[----:B------:R-:W0:Y:S01]  /*31f0*/  MUFU.SIN R137, R140 ;  /* 0x0000008c00897308 */ /* 0x000e220000000400 */
[----:B------:R-:W-:Y:S01]  /*3200*/  FMUL.RZ R158, R134, 0.15915493667125701904 ;  /* 0x3e22f983869e7820 */ /* 0x000fe2000040c000 */
[----:B------:R-:W-:Y:S01]  /*3210*/  FMUL.RZ R150, R142, 0.15915493667125701904 ;  /* 0x3e22f9838e967820 */ /* 0x000fe2000040c000 */
[----:B------:R-:W-:Y:S05]  /*3220*/  LDS.U16 R134, [R117] ;  /* 0x0000000075867984 */ /* 0x000fea0000000400 */
[----:B------:R-:W-:Y:S01]  /*3230*/  MUFU.SIN R147, R146 ;  /* 0x0000009200937308 */ /* 0x000fe20000000400 */
[----:B------:R-:W-:-:S07]  /*3240*/  FMUL.FTZ R142, R139, R86 ;  /* 0x000000568b8e7220 */ /* 0x000fce0000410000 */
[----:B------:R0:W0:Y:S01]  /*3250*/  MUFU.EX2 R140, R136 ;  /* 0x00000088008c7308 */ /* 0x0000220000000800 */
[----:B-1----:R-:W-:Y:S01]  /*3260*/  FMUL.FTZ R155, R6, R141 ;  /* 0x0000008d069b7220 */ /* 0x002fe20000410000 */
[----:B0-----:R-:W-:Y:S01]  /*3270*/  FMUL.FTZ R141, R138, R143 ;  /* 0x0000008f8a8d7220 */ /* 0x001fe20000410000 */
[----:B------:R-:W0:Y:S05]  /*3280*/  LDS.U16 R136, [R110+0x2] ;  /* 0x000002006e887984 */ /* 0x000e2a0000000400 */
[----:B------:R1:W-:Y:S01]  /*3290*/  MUFU.COS R149, R146 ;  /* 0x0000009200957308 */ /* 0x0003e20000000000 */
[----:B------:R-:W-:Y:S01]  /*32a0*/  FMUL.FTZ R148, R139, R90 ;  /* 0x0000005a8b947220 */ /* 0x000fe20000410000 */
[----:B------:R-:W-:-:S02]  /*32b0*/  FMUL.FTZ R159, R6, R137 ;  /* 0x00000089069f7220 */ /* 0x000fc40000410000 */
[----:B------:R-:W-:Y:S04]  /*32c0*/  LDS.U16 R137, [R111+0x4] ;  /* 0x000004006f897984 */ /* 0x000fe80000000400 */
[----:B------:R1:W-:Y:S02]  /*32d0*/  MUFU.EX2 R144, R142 ;  /* 0x0000008e00907308 */ /* 0x0003e40000000800 */
[----:B-1----:R-:W-:Y:S01]  /*32e0*/  FMUL.FTZ R146, R139, R88 ;  /* 0x000000588b927220 */ /* 0x002fe20000410000 */
[----:B------:R-:W-:Y:S01]  /*32f0*/  PRMT R10, RZ, 0x7610, R10 ;  /* 0x00007610ff0a7816 */ /* 0x000fe2000000000a */
[----:B------:R-:W-:-:S04]  /*3300*/  FMUL.FTZ R142, R138, R145 ;  /* 0x000000918a8e7220 */ /* 0x000fc80000410000 */
[----:B------:R-:W-:Y:S01]  /*3310*/  MUFU.SIN R151, R150 ;  /* 0x0000009600977308 */ /* 0x000fe20000000400 */
[----:B------:R-:W1:Y:S04]  /*3320*/  LDS.U16 R138, [R112+0x6] ;  /* 0x00000600708a7984 */ /* 0x000e680000000400 */
[----:B------:R-:W4:Y:S03]  /*3330*/  @!P0 LDG.E.U16 R10, desc[UR20][R4.64+0x240] ;  /* 0x00024014040a8981 */ /* 0x000f26000c1e1500 */
[----:B------:R-:W-:Y:S08]  /*3340*/  MUFU.COS R153, R150 ;  /* 0x0000009600997308 */ /* 0x000ff00000000000 */
[----:B------:R0:W-:Y:S08]  /*3350*/  MUFU.EX2 R150, R148 ;  /* 0x0000009400967308 */ /* 0x0001f00000000800 */
[----:B------:R-:W-:Y:S01]  /*3360*/  MUFU.COS R161, R152 ;  /* 0x0000009800a17308 */ /* 0x000fe20000000000 */
[----:B0-----:R-:W-:-:S07]  /*3370*/  FMUL.FTZ R148, R140, R147 ;  /* 0x000000938c947220 */ /* 0x001fce0000410000 */
[----:B------:R-:W0:Y:S08]  /*3380*/  MUFU.EX2 R146, R146 ;  /* 0x0000009200927308 */ /* 0x000e300000000800 */
[----:B------:R-:W1:Y:S08]  /*3390*/  MUFU.SIN R147, R158 ;  /* 0x0000009e00937308 */ /* 0x000e700000000400 */
[----:B------:R1:W1:Y:S01]  /*33a0*/  MUFU.SIN R157, R152 ;  /* 0x00000098009d7308 */ /* 0x0002620000000400 */
[----:B------:R-:W-:Y:S01]  /*33b0*/  PRMT R13, RZ, 0x7610, R13 ;  /* 0x00007610ff0d7816 */ /* 0x000fe2000000000d */
[----:B0-----:R-:W-:-:S06]  /*33c0*/  FMUL.FTZ R154, R146, R161 ;  /* 0x000000a1929a7220 */ /* 0x001fcc0000410000 */
[----:B------:R0:W0:Y:S01]  /*33d0*/  MUFU.COS R163, R158 ;  /* 0x0000009e00a37308 */ /* 0x0000220000000000 */
[----:B-1----:R-:W-:Y:S01]  /*33e0*/  FMUL.FTZ R152, R144, R153 ;  /* 0x0000009990987220 */ /* 0x002fe20000410000 */
[----:B------:R-:W-:Y:S01]  /*33f0*/  FMUL.FTZ R161, R150, R147 ;  /* 0x0000009396a17220 */ /* 0x000fe20000410000 */
[-C--:B------:R-:W-:Y:S01]  /*3400*/  FMUL.FTZ R153, R7, R92.reuse ;  /* 0x0000005c07997220 */ /* 0x080fe20000410000 */
[----:B------:R-:W1:Y:S01]  /*3410*/  LDS.U16 R147, [R113+0x8] ;  /* 0x0000080071937984 */ /* 0x000e620000000400 */
[----:B------:R-:W-:Y:S01]  /*3420*/  FMUL.FTZ R149, R140, R149 ;  /* 0x000000958c957220 */ /* 0x000fe20000410000 */
[----:B------:R-:W-:Y:S02]  /*3430*/  FMUL.FTZ R140, R139, R92 ;  /* 0x0000005c8b8c7220 */ /* 0x000fe40000410000 */
[----:B------:R-:W4:Y:S01]  /*3440*/  @!P1 LDG.E.U16 R13, desc[UR20][R4.64+0x280] ;  /* 0x00028014040d9981 */ /* 0x000f22000c1e1500 */
[----:B0-----:R-:W-:-:S03]  /*3450*/  FMUL.FTZ R158, R7, R96 ;  /* 0x00000060079e7220 */ /* 0x001fc60000410000 */
[----:B------:R-:W0:Y:S01]  /*3460*/  LDS.U16 R7, [R114+0xa] ;  /* 0x00000a0072077984 */ /* 0x000e220000000400 */
[----:B------:R-:W-:Y:S01]  /*3470*/  FMUL.FTZ R151, R144, R151 ;  /* 0x0000009790977220 */ /* 0x000fe20000410000 */
[----:B------:R-:W-:Y:S01]  /*3480*/  FMUL.FTZ R157, R146, R157 ;  /* 0x0000009d929d7220 */ /* 0x000fe20000410000 */
[----:B------:R-:W-:Y:S01]  /*3490*/  PRMT R146, RZ, 0x7610, R146 ;  /* 0x00007610ff927816 */ /* 0x000fe20000000092 */
[----:B------:R1:W-:Y:S01]  /*34a0*/  MUFU.EX2 R156, R140 ;  /* 0x0000008c009c7308 */ /* 0x0003e20000000800 */
[----:B------:R-:W-:Y:S02]  /*34b0*/  PRMT R145, RZ, 0x7610, R145 ;  /* 0x00007610ff917816 */ /* 0x000fe40000000091 */
[----:B------:R-:W-:Y:S02]  /*34c0*/  PRMT R144, RZ, 0x7610, R144 ;  /* 0x00007610ff907816 */ /* 0x000fe40000000090 */
[----:B------:R-:W-:Y:S02]  /*34d0*/  PRMT R143, RZ, 0x7610, R143 ;  /* 0x00007610ff8f7816 */ /* 0x000fe4000000008f */
[----:B------:R-:W-:Y:S01]  /*34e0*/  PRMT R6, RZ, 0x7610, R6 ;  /* 0x00007610ff067816 */ /* 0x000fe20000000006 */
[----:B------:R-:W-:Y:S01]  /*34f0*/  HADD2.F32 R136, -RZ, R136.H0_H0 ;  /* 0x20000088ff887230 */ /* 0x000fe20000004100 */
[----:B------:R-:W-:Y:S01]  /*3500*/  ISETP.GE.U32.AND P1, PT, R31, R69, PT ;  /* 0x000000451f00720c */ /* 0x000fe20003f26070 */
[----:B-1----:R-:W-:-:S02]  /*3510*/  HADD2.F32 R140, -RZ, R134.H0_H0 ;  /* 0x20000086ff8c7230 */ /* 0x002fc40000004100 */
[----:B------:R-:W-:Y:S01]  /*3520*/  FMUL.FTZ R163, R150, R163 ;  /* 0x000000a396a37220 */ /* 0x000fe20000410000 */
[----:B------:R-:W4:Y:S01]  /*3530*/  @!P2 LDG.E.U16 R146, desc[UR20][R4.64+0x2c0] ;  /* 0x0002c0140492a981 */ /* 0x000f22000c1e1500 */
[----:B------:R-:W-:Y:S01]  /*3540*/  FMUL.FTZ R150, R139, R96 ;  /* 0x000000608b967220 */ /* 0x000fe20000410000 */
[----:B------:R-:W-:Y:S01]  /*3550*/  FSEL R134, R141, RZ, !P1 ;  /* 0x000000ff8d867208 */ /* 0x000fe20004800000 */
[C---:B------:R-:W-:Y:S01]  /*3560*/  FMUL.FTZ R139, R107.reuse, R140 ;  /* 0x0000008c6b8b7220 */ /* 0x040fe20000410000 */
[----:B------:R-:W4:Y:S01]  /*3570*/  @!P3 LDG.E.U16 R145, desc[UR20][R4.64+0x300] ;  /* 0x000300140491b981 */ /* 0x000f22000c1e1500 */
[----:B------:R-:W-:Y:S01]  /*3580*/  ISETP.GE.U32.AND P0, PT, R28, R69, PT ;  /* 0x000000451c00720c */ /* 0x000fe20003f06070 */
[----:B------:R-:W-:Y:S02]  /*3590*/  FMUL.FTZ R141, R107, R136 ;  /* 0x000000886b8d7220 */ /* 0x000fe40000410000 */
[----:B------:R-:W4:Y:S04]  /*35a0*/  @!P4 LDG.E.U16 R144, desc[UR20][R4.64+0x340] ;  /* 0x000340140490c981 */ /* 0x000f28000c1e1500 */
[----:B------:R-:W4:Y:S04]  /*35b0*/  @!P5 LDG.E.U16 R143, desc[UR20][R4.64+0x380] ;  /* 0x00038014048fd981 */ /* 0x000f28000c1e1500 */
[----:B------:R1:W4:Y:S01]  /*35c0*/  @!P6 LDG.E.U16 R6, desc[UR20][R4.64+0x3c0] ;  /* 0x0003c0140406e981 */ /* 0x000322000c1e1500 */
[----:B------:R-:W-:-:S02]  /*35d0*/  HADD2.F32 R140, -RZ, R138.H0_H0 ;  /* 0x2000008aff8c7230 */ /* 0x000fc40000004100 */
[----:B------:R-:W-:Y:S01]  /*35e0*/  HADD2.F32 R138, -RZ, R137.H0_H0 ;  /* 0x20000089ff8a7230 */ /* 0x000fe20000004100 */
[----:B------:R-:W-:Y:S01]  /*35f0*/  FSEL R137, R139, RZ, !P0 ;  /* 0x000000ff8b897208 */ /* 0x000fe20004000000 */
[----:B-1----:R-:W1:Y:S04]  /*3600*/  LDS.U16 R4, [R115+0xc] ;  /* 0x00000c0073047984 */ /* 0x002e680000000400 */
[----:B------:R-:W1:Y:S01]  /*3610*/  LDS.U16 R5, [R116+0xe] ;  /* 0x00000e0074057984 */ /* 0x000e620000000400 */
[----:B------:R-:W-:Y:S01]  /*3620*/  FMUL.RZ R160, R153, 0.15915493667125701904 ;  /* 0x3e22f98399a07820 */ /* 0x000fe2000040c000 */
[----:B------:R-:W-:Y:S01]  /*3630*/  FSEL R139, R141, RZ, !P0 ;  /* 0x000000ff8d8b7208 */ /* 0x000fe20004000000 */
[C---:B------:R-:W-:Y:S01]  /*3640*/  FMUL.FTZ R141, R105.reuse, R140 ;  /* 0x0000008c698d7220 */ /* 0x040fe20000410000 */
[----:B------:R-:W-:Y:S01]  /*3650*/  FSEL R136, R142, 1, !P1 ;  /* 0x3f8000008e887808 */ /* 0x000fe20004800000 */
[----:B------:R-:W-:Y:S01]  /*3660*/  FMUL.FTZ R140, R105, R138 ;  /* 0x0000008a698c7220 */ /* 0x000fe20000410000 */
[----:B------:R-:W0:Y:S01]  /*3670*/  MUFU.SIN R153, R160 ;  /* 0x000000a000997308 */ /* 0x000e220000000400 */
[-C--:B------:R-:W-:Y:S01]  /*3680*/  FMUL.FTZ R162, R137, R134.reuse ;  /* 0x0000008689a27220 */ /* 0x080fe20000410000 */
[----:B------:R-:W-:Y:S01]  /*3690*/  FMUL.FTZ R142, R139, R134 ;  /* 0x000000868b8e7220 */ /* 0x000fe20000410000 */
[----:B------:R-:W-:-:S02]  /*36a0*/  ISETP.GE.U32.AND P2, PT, R32, R69, PT ;  /* 0x000000452000720c */ /* 0x000fc40003f46070 */
[----:B------:R-:W-:-:S03]  /*36b0*/  FSEL R138, R141, RZ, !P1 ;  /* 0x000000ff8d8a7208 */ /* 0x000fc60004800000 */
[----:B------:R-:W0:Y:S01]  /*36c0*/  MUFU.COS R165, R160 ;  /* 0x000000a000a57308 */ /* 0x000e220000000000 */
[-C--:B------:R-:W-:Y:S01]  /*36d0*/  FFMA.FTZ R169, R139, R136.reuse, R162 ;  /* 0x000000888ba97223 */ /* 0x080fe200000100a2 */
[----:B------:R-:W-:Y:S01]  /*36e0*/  FSEL R140, R140, RZ, !P1 ;  /* 0x000000ff8c8c7208 */ /* 0x000fe20004800000 */
[----:B------:R-:W-:Y:S01]  /*36f0*/  FFMA.FTZ R167, R137, R136, -R142 ;  /* 0x0000008889a77223 */ /* 0x000fe2000001088e */
[----:B------:R-:W-:Y:S01]  /*3700*/  FSEL R141, R148, RZ, !P2 ;  /* 0x000000ff948d7208 */ /* 0x000fe20005000000 */
[----:B------:R-:W-:Y:S02]  /*3710*/  FADD.FTZ R169, R138, R169 ;  /* 0x000000a98aa97221 */ /* 0x000fe40000010000 */
[----:B------:R-:W-:Y:S01]  /*3720*/  FADD.FTZ R148, R140, R167 ;  /* 0x000000a78c947221 */ /* 0x000fe20000010000 */
[----:B------:R-:W-:Y:S01]  /*3730*/  FSEL R142, R149, 1, !P2 ;  /* 0x3f800000958e7808 */ /* 0x000fe20005000000 */
[----:B------:R0:W-:Y:S01]  /*3740*/  MUFU.EX2 R160, R150 ;  /* 0x0000009600a07308 */ /* 0x0001e20000000800 */
[----:B------:R-:W-:Y:S01]  /*3750*/  FMUL.FTZ R149, R141, R169 ;  /* 0x000000a98d957220 */ /* 0x000fe20000410000 */
[----:B------:R-:W-:Y:S01]  /*3760*/  FMUL.RZ R166, R158, 0.15915493667125701904 ;  /* 0x3e22f9839ea67820 */ /* 0x000fe2000040c000 */
[----:B0-----:R-:W-:-:S02]  /*3770*/  FMUL.FTZ R167, R156, R153 ;  /* 0x000000999ca77220 */ /* 0x001fc40000410000 */
[-C--:B------:R-:W-:Y:S01]  /*3780*/  FFMA.FTZ R149, R142, R148.reuse, -R149 ;  /* 0x000000948e957223 */ /* 0x080fe20000010895 */
[----:B------:R-:W-:Y:S01]  /*3790*/  FMUL.FTZ R150, R141, R148 ;  /* 0x000000948d967220 */ /* 0x000fe20000410000 */
[----:B------:R-:W-:Y:S01]  /*37a0*/  FMUL.FTZ R164, R156, R165 ;  /* 0x000000a59ca47220 */ /* 0x000fe20000410000 */
[----:B------:R-:W-:Y:S01]  /*37b0*/  HADD2.F32 R148, -RZ, R147.H0_H0 ;  /* 0x20000093ff947230 */ /* 0x000fe20000004100 */
[----:B------:R-:W0:Y:S01]  /*37c0*/  LDS.U16 R156, [R127+0x12] ;  /* 0x000012007f9c7984 */ /* 0x000e220000000400 */
[----:B------:R-:W-:Y:S01]  /*37d0*/  FFMA.FTZ R158, R142, R169, R150 ;  /* 0x000000a98e9e7223 */ /* 0x000fe20000010096 */
[----:B------:R-:W-:Y:S02]  /*37e0*/  HADD2.F32 R150, -RZ, R7.H0_H0 ;  /* 0x20000007ff967230 */ /* 0x000fe40000004100 */
[----:B------:R-:W5:Y:S01]  /*37f0*/  LDS.U16 R7, [R126+0x10] ;  /* 0x000010007e077984 */ /* 0x000f620000000400 */
[C---:B------:R-:W-:Y:S02]  /*3800*/  FMUL.FTZ R148, R103.reuse, R148 ;  /* 0x0000009467947220 */ /* 0x040fe40000410000 */
[----:B------:R-:W-:Y:S01]  /*3810*/  FMUL.FTZ R150, R103, R150 ;  /* 0x0000009667967220 */ /* 0x000fe20000410000 */
[----:B------:R-:W-:Y:S01]  /*3820*/  ISETP.GE.U32.AND P1, PT, R33, R69, PT ;  /* 0x000000452100720c */ /* 0x000fe20003f26070 */
[----:B------:R-:W0:Y:S01]  /*3830*/  MUFU.COS R169, R166 ;  /* 0x000000a600a97308 */ /* 0x000e220000000000 */
[----:B------:R-:W-:Y:S01]  /*3840*/  FSEL R148, R148, RZ, !P2 ;  /* 0x000000ff94947208 */ /* 0x000fe20005000000 */
[----:B-1----:R-:W-:Y:S01]  /*3850*/  HADD2.F32 R4, -RZ, R4.H0_H0 ;  /* 0x20000004ff047230 */ /* 0x002fe20000004100 */
[----:B------:R-:W-:-:S02]  /*3860*/  FSEL R153, R150, RZ, !P2 ;  /* 0x000000ff96997208 */ /* 0x000fc40005000000 */
[----:B------:R-:W-:Y:S01]  /*3870*/  FSEL R150, R152, 1, !P1 ;  /* 0x3f80000098967808 */ /* 0x000fe20004800000 */
[----:B------:R-:W-:Y:S01]  /*3880*/  HADD2.F32 R152, -RZ, R5.H0_H0 ;  /* 0x20000005ff987230 */ /* 0x000fe20000004100 */
[----:B------:R-:W-:Y:S01]  /*3890*/  FSEL R147, R151, RZ, !P1 ;  /* 0x000000ff97937208 */ /* 0x000fe20004800000 */
[----:B------:R-:W-:Y:S01]  /*38a0*/  FADD.FTZ R162, R148, R149 ;  /* 0x0000009594a27221 */ /* 0x000fe20000010000 */
[----:B------:R1:W5:Y:S01]  /*38b0*/  MUFU.SIN R165, R166 ;  /* 0x000000a600a57308 */ /* 0x0003620000000400 */
[----:B------:R-:W-:Y:S01]  /*38c0*/  FMUL.FTZ R151, R101, R4 ;  /* 0x0000000465977220 */ /* 0x000fe20000410000 */
[----:B------:R-:W-:Y:S01]  /*38d0*/  FADD.FTZ R158, R153, R158 ;  /* 0x0000009e999e7221 */ /* 0x000fe20000010000 */
[----:B------:R-:W-:Y:S01]  /*38e0*/  FMUL.FTZ R171, R147, R162 ;  /* 0x000000a293ab7220 */ /* 0x000fe20000410000 */
[----:B------:R-:W-:Y:S01]  /*38f0*/  FMUL.FTZ R149, R101, R152 ;  /* 0x0000009865957220 */ /* 0x000fe20000410000 */
[----:B------:R-:W2:Y:S01]  /*3900*/  LDS.U16 R4, [R128+0x14] ;  /* 0x0000140080047984 */ /* 0x000ea20000000400 */
[----:B------:R-:W-:-:S03]  /*3910*/  ISETP.GE.U32.AND P3, PT, R34, R69, PT ;  /* 0x000000452200720c */ /* 0x000fc60003f66070 */
[----:B------:R-:W3:Y:S01]  /*3920*/  LDS.U16 R5, [R129+0x16] ;  /* 0x0000160081057984 */ /* 0x000ee20000000400 */
[-C--:B-1----:R-:W-:Y:S01]  /*3930*/  FFMA.FTZ R166, R150, R158.reuse, R171 ;  /* 0x0000009e96a67223 */ /* 0x082fe200000100ab */
[----:B------:R-:W-:Y:S01]  /*3940*/  FMUL.FTZ R171, R147, R158 ;  /* 0x0000009e93ab7220 */ /* 0x000fe20000410000 */
[----:B------:R-:W-:Y:S01]  /*3950*/  FSEL R149, R149, RZ, !P1 ;  /* 0x000000ff95957208 */ /* 0x000fe20004800000 */
[----:B0-----:R-:W-:Y:S01]  /*3960*/  FMUL.FTZ R168, R160, R169 ;  /* 0x000000a9a0a87220 */ /* 0x001fe20000410000 */
[----:B------:R-:W-:Y:S01]  /*3970*/  FSEL R151, R151, RZ, !P1 ;  /* 0x000000ff97977208 */ /* 0x000fe20004800000 */
[----:B------:R-:W-:Y:S01]  /*3980*/  FFMA.FTZ R162, R150, R162, -R171 ;  /* 0x000000a296a27223 */ /* 0x000fe200000108ab */
[----:B------:R-:W-:Y:S01]  /*3990*/  FSEL R152, R157, RZ, !P3 ;  /* 0x000000ff9d987208 */ /* 0x000fe20005800000 */
[----:B------:R-:W-:Y:S01]  /*39a0*/  FADD.FTZ R169, R149, R166 ;  /* 0x000000a695a97221 */ /* 0x000fe20000010000 */
[----:B------:R-:W-:Y:S01]  /*39b0*/  FSEL R155, R155, 1, !P0 ;  /* 0x3f8000009b9b7808 */ /* 0x000fe20004000000 */
[----:B------:R-:W0:Y:S01]  /*39c0*/  LDS.U16 R166, [R131+0x1a] ;  /* 0x00001a0083a67984 */ /* 0x000e220000000400 */
[----:B------:R-:W-:Y:S01]  /*39d0*/  FADD.FTZ R157, R151, R162 ;  /* 0x000000a2979d7221 */ /* 0x000fe20000010000 */
[----:B------:R-:W-:Y:S01]  /*39e0*/  FSEL R154, R154, 1, !P3 ;  /* 0x3f8000009a9a7808 */ /* 0x000fe20005800000 */
[----:B------:R-:W-:Y:S01]  /*39f0*/  FMUL.FTZ R171, R152, R169 ;  /* 0x000000a998ab7220 */ /* 0x000fe20000410000 */
[----:B------:R-:W-:Y:S01]  /*3a00*/  FSEL R159, R159, RZ, !P0 ;  /* 0x000000ff9f9f7208 */ /* 0x000fe20004000000 */
[----:B-----5:R-:W-:Y:S01]  /*3a10*/  FMUL.FTZ R170, R160, R165 ;  /* 0x000000a5a0aa7220 */ /* 0x020fe20000410000 */
[----:B------:R-:W-:Y:S01]  /*3a20*/  FMUL.FTZ R162, R155, R134 ;  /* 0x000000869ba27220 */ /* 0x000fe20000410000 */
[----:B------:R-:W1:Y:S01]  /*3a30*/  LDS.U16 R165, [R130+0x18] ;  /* 0x0000180082a57984 */ /* 0x000e620000000400 */
[-C--:B------:R-:W-:Y:S01]  /*3a40*/  FMUL.FTZ R158, R152, R157.reuse ;  /* 0x0000009d989e7220 */ /* 0x080fe20000410000 */
[C---:B------:R-:W-:Y:S01]  /*3a50*/  FFMA.FTZ R173, R154.reuse, R157, -R171 ;  /* 0x0000009d9aad7223 */ /* 0x040fe200000108ab */
[C---:B------:R-:W-:Y:S01]  /*3a60*/  FFMA.FTZ R171, R159.reuse, R136, R162 ;  /* 0x000000889fab7223 */ /* 0x040fe200000100a2 */
[----:B------:R-:W-:Y:S01]  /*3a70*/  FMUL.FTZ R160, R159, R134 ;  /* 0x000000869fa07220 */ /* 0x000fe20000410000 */
[----:B------:R-:W-:Y:S01]  /*3a80*/  FFMA.FTZ R175, R154, R169, R158 ;  /* 0x000000a99aaf7223 */ /* 0x000fe2000001009e */
[----:B------:R-:W-:-:S02]  /*3a90*/  HADD2.F32 R158, -RZ, R156.H0_H0 ;  /* 0x2000009cff9e7230 */ /* 0x000fc40000004100 */
[----:B------:R-:W-:Y:S01]  /*3aa0*/  FMUL.FTZ R169, R141, R171 ;  /* 0x000000ab8da97220 */ /* 0x000fe20000410000 */
[----:B------:R-:W-:Y:S02]  /*3ab0*/  HADD2.F32 R156, -RZ, R7.H0_H0 ;  /* 0x20000007ff9c7230 */ /* 0x000fe40000004100 */
[----:B------:R-:W-:Y:S01]  /*3ac0*/  FFMA.FTZ R7, R155, R136, -R160 ;  /* 0x000000889b077223 */ /* 0x000fe200000108a0 */
[----:B------:R-:W-:-:S03]  /*3ad0*/  ISETP.GE.U32.AND P0, PT, R35, R69, PT ;  /* 0x000000452300720c */ /* 0x000fc60003f06070 */
[-C--:B------:R-:W-:Y:S01]  /*3ae0*/  FFMA.FTZ R172, R142, R7.reuse, -R169 ;  /* 0x000000078eac7223 */ /* 0x080fe200000108a9 */
[----:B------:R-:W-:Y:S01]  /*3af0*/  FMUL.FTZ R160, R99, R156 ;  /* 0x0000009c63a07220 */ /* 0x000fe20000410000 */
[----:B------:R-:W5:Y:S01]  /*3b00*/  LDS.U16 R169, [R133+0x1e] ;  /* 0x00001e0085a97984 */ /* 0x000f620000000400 */
[----:B------:R-:W-:Y:S01]  /*3b10*/  FSEL R156, R161, RZ, !P0 ;  /* 0x000000ffa19c7208 */ /* 0x000fe20004000000 */
[----:B------:R-:W-:Y:S01]  /*3b20*/  FMUL.FTZ R161, R141, R7 ;  /* 0x000000078da17220 */ /* 0x000fe20000410000 */
[----:B------:R-:W-:Y:S01]  /*3b30*/  FMUL.FTZ R158, R99, R158 ;  /* 0x0000009e639e7220 */ /* 0x000fe20000410000 */
[----:B------:R-:W5:Y:S01]  /*3b40*/  LDS.U16 R7, [R132+0x1c] ;  /* 0x00001c0084077984 */ /* 0x000f620000000400 */
[----:B--2---:R-:W-:-:S03]  /*3b50*/  HADD2.F32 R4, -RZ, R4.H0_H0 ;  /* 0x20000004ff047230 */ /* 0x004fc60000004100 */
[----:B------:R-:W-:Y:S02]  /*3b60*/  FSEL R158, R158, RZ, !P3 ;  /* 0x000000ff9e9e7208 */ /* 0x000fe40005800000 */
[----:B------:R-:W-:Y:S01]  /*3b70*/  FSEL R160, R160, RZ, !P3 ;  /* 0x000000ffa0a07208 */ /* 0x000fe20005800000 */
[----:B---3--:R-:W-:Y:S02]  /*3b80*/  HADD2.F32 R162, -RZ, R5.H0_H0 ;  /* 0x20000005ffa27230 */ /* 0x008fe40000004100 */
[----:B------:R-:W-:Y:S01]  /*3b90*/  FADD.FTZ R175, R158, R175 ;  /* 0x000000af9eaf7221 */ /* 0x000fe20000010000 */
[----:B------:R-:W-:Y:S01]  /*3ba0*/  FMUL.FTZ R4, R97, R4 ;  /* 0x0000000461047220 */ /* 0x000fe20000410000 */
[----:B------:R-:W-:Y:S01]  /*3bb0*/  FSEL R157, R163, 1, !P0 ;  /* 0x3f800000a39d7808 */ /* 0x000fe20004000000 */
        /* <DEDUP_REMOVED lines=8> */
[----:B0-----:R-:W-:-:S02]  /*3c40*/  HADD2.F32 R166, -RZ, R166.H0_H0 ;  /* 0x200000a6ffa67230 */ /* 0x001fc40000004100 */
[----:B------:R-:W-:Y:S01]  /*3c50*/  FMUL.FTZ R5, R147, R171 ;  /* 0x000000ab93057220 */ /* 0x000fe20000410000 */
[----:B------:R-:W-:Y:S01]  /*3c60*/  FSEL R161, R161, RZ, !P0 ;  /* 0x000000ffa1a17208 */ /* 0x000fe20004000000 */
[----:B------:R-:W-:Y:S01]  /*3c70*/  FFMA.FTZ R176, R157, R175, R176 ;  /* 0x000000af9db07223 */ /* 0x000fe200000100b0 */
[----:B------:R-:W-:Y:S01]  /*3c80*/  FSEL R162, R167, RZ, !P1 ;  /* 0x000000ffa7a27208 */ /* 0x000fe20004800000 */
[----:B------:R-:W-:Y:S01]  /*3c90*/  FADD.FTZ R173, R163, R174 ;  /* 0x000000aea3ad7221 */ /* 0x000fe20000010000 */
[----:B-1----:R-:W-:Y:S02]  /*3ca0*/  HADD2.F32 R4, -RZ, R165.H0_H0 ;  /* 0x200000a5ff047230 */ /* 0x002fe40000004100 */
[----:B------:R-:W-:Y:S01]  /*3cb0*/  FMUL.FTZ R167, R147, R172 ;  /* 0x000000ac93a77220 */ /* 0x000fe20000410000 */
[----:B------:R-:W-:Y:S01]  /*3cc0*/  FMUL.FTZ R166, R93, R166 ;  /* 0x000000a65da67220 */ /* 0x000fe20000410000 */
[----:B------:R-:W-:Y:S01]  /*3cd0*/  FSEL R164, R164, 1, !P1 ;  /* 0x3f800000a4a47808 */ /* 0x000fe20004800000 */
[----:B------:R-:W-:Y:S01]  /*3ce0*/  FFMA.FTZ R5, R150, R172, -R5 ;  /* 0x000000ac96057223 */ /* 0x000fe20000010805 */
[----:B------:R-:W-:Y:S01]  /*3cf0*/  FADD.FTZ R175, R161, R176 ;  /* 0x000000b0a1af7221 */ /* 0x000fe20000010000 */
[----:B------:R-:W-:Y:S01]  /*3d00*/  FMUL.FTZ R172, R162, R173 ;  /* 0x000000ada2ac7220 */ /* 0x000fe20000410000 */
[----:B------:R-:W-:Y:S01]  /*3d10*/  FFMA.FTZ R171, R150, R171, R167 ;  /* 0x000000ab96ab7223 */ /* 0x000fe200000100a7 */
[----:B------:R-:W-:Y:S01]  /*3d20*/  ISETP.GE.U32.AND P0, PT, R37, R69, PT ;  /* 0x000000452500720c */ /* 0x000fe20003f06070 */
[----:B------:R-:W-:Y:S01]  /*3d30*/  FMUL.FTZ R4, R93, R4 ;  /* 0x000000045d047220 */ /* 0x000fe20000410000 */
[----:B------:R-:W-:Y:S01]  /*3d40*/  FSEL R167, R166, RZ, !P1 ;  /* 0x000000ffa6a77208 */ /* 0x000fe20004800000 */
[-C--:B------:R-:W-:Y:S01]  /*3d50*/  FMUL.FTZ R177, R162, R175.reuse ;  /* 0x000000afa2b17220 */ /* 0x080fe20000410000 */
[----:B------:R-:W-:Y:S01]  /*3d60*/  FFMA.FTZ R172, R164, R175, R172 ;  /* 0x000000afa4ac7223 */ /* 0x000fe200000100ac */
[----:B------:R-:W-:-:S02]  /*3d70*/  FSEL R166, R168, 1, !P0 ;  /* 0x3f800000a8a67808 */ /* 0x000fc40004000000 */
[----:B------:R-:W-:Y:S01]  /*3d80*/  FSEL R165, R170, RZ, !P0 ;  /* 0x000000ffaaa57208 */ /* 0x000fe20004000000 */
[----:B------:R-:W-:Y:S01]  /*3d90*/  FFMA.FTZ R177, R164, R173, -R177 ;  /* 0x000000ada4b17223 */ /* 0x000fe200000108b1 */
[----:B------:R-:W-:Y:S01]  /*3da0*/  FSEL R168, R4, RZ, !P1 ;  /* 0x000000ff04a87208 */ /* 0x000fe20004800000 */
[----:B------:R-:W-:Y:S01]  /*3db0*/  FADD.FTZ R172, R167, R172 ;  /* 0x000000aca7ac7221 */ /* 0x000fe20000010000 */
[----:B------:R-:W-:Y:S01]  /*3dc0*/  FMUL.FTZ R173, R152, R171 ;  /* 0x000000ab98ad7220 */ /* 0x000fe20000410000 */
[----:B-----5:R-:W-:Y:S02]  /*3dd0*/  HADD2.F32 R170, -RZ, R169.H0_H0 ;  /* 0x200000a9ffaa7230 */ /* 0x020fe40000004100 */
[----:B------:R-:W-:Y:S01]  /*3de0*/  FADD.FTZ R177, R168, R177 ;  /* 0x000000b1a8b17221 */ /* 0x000fe20000010000 */
[----:B------:R-:W-:Y:S01]  /*3df0*/  FMUL.FTZ R175, R165, R172 ;  /* 0x000000aca5af7220 */ /* 0x000fe20000410000 */
[----:B------:R-:W-:Y:S01]  /*3e00*/  FFMA.FTZ R173, R154, R5, -R173 ;  /* 0x000000059aad7223 */ /* 0x000fe200000108ad */
[----:B------:R-:W-:-:S02]  /*3e10*/  HADD2.F32 R4, -RZ, R7.H0_H0 ;  /* 0x20000007ff047230 */ /* 0x000fc40000004100 */
[----:B------:R-:W-:Y:S01]  /*3e20*/  FMUL.FTZ R5, R152, R5 ;  /* 0x0000000598057220 */ /* 0x000fe20000410000 */
[----:B------:R-:W-:Y:S01]  /*3e30*/  FMUL.FTZ R169, R91, R170 ;  /* 0x000000aa5ba97220 */ /* 0x000fe20000410000 */
[-C--:B------:R-:W-:Y:S01]  /*3e40*/  FFMA.FTZ R175, R166, R177.reuse, -R175 ;  /* 0x000000b1a6af7223 */ /* 0x080fe200000108af */
[----:B------:R-:W-:Y:S01]  /*3e50*/  FMUL.FTZ R177, R165, R177 ;  /* 0x000000b1a5b17220 */ /* 0x000fe20000410000 */
[----:B------:R-:W-:Y:S01]  /*3e60*/  FFMA.FTZ R5, R154, R171, R5 ;  /* 0x000000ab9a057223 */ /* 0x000fe20000010005 */
[----:B------:R-:W-:Y:S01]  /*3e70*/  FMUL.FTZ R170, R156, R173 ;  /* 0x000000ad9caa7220 */ /* 0x000fe20000410000 */
[----:B------:R-:W-:Y:S01]  /*3e80*/  FMUL.FTZ R4, R91, R4 ;  /* 0x000000045b047220 */ /* 0x000fe20000410000 */
[----:B------:R-:W-:Y:S01]  /*3e90*/  FSEL R169, R169, RZ, !P0 ;  /* 0x000000ffa9a97208 */ /* 0x000fe20004000000 */
[----:B------:R-:W-:Y:S01]  /*3ea0*/  FFMA.FTZ R172, R166, R172, R177 ;  /* 0x000000aca6ac7223 */ /* 0x000fe200000100b1 */
[-C--:B------:R-:W-:Y:S02]  /*3eb0*/  FFMA.FTZ R7, R157, R5.reuse, R170 ;  /* 0x000000059d077223 */ /* 0x080fe400000100aa */
[----:B------:R-:W-:Y:S01]  /*3ec0*/  FSEL R170, R4, RZ, !P0 ;  /* 0x000000ff04aa7208 */ /* 0x000fe20004000000 */
[----:B------:R-:W-:Y:S01]  /*3ed0*/  FADD.FTZ R172, R169, R172 ;  /* 0x000000aca9ac7221 */ /* 0x000fe20000010000 */
[----:B------:R-:W-:Y:S01]  /*3ee0*/  FMUL.FTZ R174, R156, R5 ;  /* 0x000000059cae7220 */ /* 0x000fe20000410000 */
[----:B------:R-:W-:-:S02]  /*3ef0*/  FMUL.FTZ R5, R162, R7 ;  /* 0x00000007a2057220 */ /* 0x000fc40000410000 */
[----:B------:R-:W-:Y:S01]  /*3f00*/  FADD.FTZ R171, R170, R175 ;  /* 0x000000afaaab7221 */ /* 0x000fe20000010000 */
[----:B------:R-:W-:Y:S01]  /*3f10*/  FFMA.FTZ R173, R157, R173, -R174 ;  /* 0x000000ad9dad7223 */ /* 0x000fe200000108ae */
[----:B------:R-:W0:Y:S03]  /*3f20*/  SHFL.UP PT, R176, R172, 0x1, RZ ;  /* 0x04200000acb07989 */ /* 0x000e2600000e00ff */
[-C--:B------:R-:W-:Y:S01]  /*3f30*/  FMUL.FTZ R4, R162, R173.reuse ;  /* 0x000000ada2047220 */ /* 0x080fe20000410000 */
[----:B------:R-:W1:Y:S01]  /*3f40*/  SHFL.UP PT, R175, R171, 0x1, RZ ;  /* 0x04200000abaf7989 */ /* 0x000e6200000e00ff */
[C---:B------:R-:W-:Y:S02]  /*3f50*/  FFMA.FTZ R5, R164.reuse, R173, -R5 ;  /* 0x000000ada4057223 */ /* 0x040fe40000010805 */
[----:B------:R-:W-:Y:S02]  /*3f60*/  FFMA.FTZ R4, R164, R7, R4 ;  /* 0x00000007a4047223 */ /* 0x000fe40000010004 */
[----:B------:R-:W-:-:S04]  /*3f70*/  FMUL.FTZ R7, R165, R5 ;  /* 0x00000005a5077220 */ /* 0x000fc80000410000 */
[-C--:B------:R-:W-:Y:S01]  /*3f80*/  FFMA.FTZ R174, R166, R4.reuse, R7 ;  /* 0x00000004a6ae7223 */ /* 0x080fe20000010007 */
[----:B------:R-:W-:Y:S01]  /*3f90*/  FMUL.FTZ R4, R165, R4 ;  /* 0x00000004a5047220 */ /* 0x000fe20000410000 */
[----:B------:R-:W-:-:S03]  /*3fa0*/  ISETP.GE.AND P0, PT, R79, 0x1, PT ;  /* 0x000000014f00780c */ /* 0x000fc60003f06270 */
        /* <DEDUP_REMOVED lines=11> */
[-C--:B--2---:R-:W-:Y:S01]  /*4060*/  FMUL.FTZ R7, R173, R5.reuse ;  /* 0x00000005ad077220 */ /* 0x084fe20000410000 */
[----:B------:R-:W-:-:S03]  /*4070*/  FMUL.FTZ R176, R174, R5 ;  /* 0x00000005aeb07220 */ /* 0x000fc60000410000 */
[-C--:B---3--:R-:W-:Y:S01]  /*4080*/  @P0 FFMA.FTZ R174, R174, R4.reuse, R7 ;  /* 0x00000004aeae0223 */ /* 0x088fe20000010007 */
[----:B------:R-:W-:-:S04]  /*4090*/  @P0 FFMA.FTZ R173, R173, R4, -R176 ;  /* 0x00000004adad0223 */ /* 0x000fc800000108b0 */
        /* <DEDUP_REMOVED lines=32> */
[----:B------:R-:W-:-:S03]  /*42a0*/  ISETP.GE.AND P0, PT, R79, 0x8, PT ;  /* 0x000000084f00780c */ /* 0x000fc60003f06270 */
[----:B------:R0:W-:Y:S04]  /*42b0*/  STS.U16 [R73+0x420], R8 ;  /* 0x0004200849007388 */ /* 0x0001e80000000400 */
[----:B------:R-:W-:Y:S04]  /*42c0*/  STS.U16 [R72+0x460], R21 ;  /* 0x0004601548007388 */ /* 0x000fe80000000400 */
[----:B------:R-:W-:Y:S04]  /*42d0*/  STS.U16 [R71+0x4a0], R14 ;  /* 0x0004a00e47007388 */ /* 0x000fe80000000400 */
[----:B------:R-:W-:Y:S01]  /*42e0*/  STS.U16 [R70+0x4e0], R15 ;  /* 0x0004e00f46007388 */ /* 0x000fe20000000400 */
[----:B0-----:R-:W-:-:S03]  /*42f0*/  FMUL.FTZ R8, R174, R175 ;  /* 0x000000afae087220 */ /* 0x001fc60000410000 */
[----:B------:R0:W-:Y:S04]  /*4300*/  STS.U16 [R78+0x520], R9 ;  /* 0x000520094e007388 */ /* 0x0001e80000000400 */
[----:B------:R-:W-:Y:S04]  /*4310*/  STS.U16 [R77+0x560], R20 ;  /* 0x000560144d007388 */ /* 0x000fe80000000400 */
[----:B------:R-:W-:Y:S01]  /*4320*/  STS.U16 [R76+0x5a0], R11 ;  /* 0x0005a00b4c007388 */ /* 0x000fe20000000400 */
[----:B0-----:R-:W-:-:S03]  /*4330*/  FMUL.FTZ R9, R173, R175 ;  /* 0x000000afad097220 */ /* 0x001fc60000410000 */
[----:B----4-:R-:W-:Y:S01]  /*4340*/  STS.U16 [R75+0x5e0], R12 ;  /* 0x0005e00c4b007388 */ /* 0x010fe20000000400 */
[----:B-1----:R-:W-:-:S03]  /*4350*/  FFMA.FTZ R9, R174, R7, R9 ;  /* 0x00000007ae097223 */ /* 0x002fc60000010009 */
[----:B------:R-:W-:Y:S04]  /*4360*/  STS.U16 [R118+0x620], R135 ;  /* 0x0006208776007388 */ /* 0x000fe80000000400 */
[----:B------:R0:W-:Y:S01]  /*4370*/  STS.U16 [R119+0x660], R10 ;  /* 0x0006600a77007388 */ /* 0x0001e20000000400 */
[----:B------:R-:W-:Y:S01]  /*4380*/  @P0 FADD.FTZ R172, R172, R9 ;  /* 0x00000009acac0221 */ /* 0x000fe20000010000 */
[C---:B0-----:R-:W-:Y:S01]  /*4390*/  FFMA.FTZ R10, R173.reuse, R7, -R8 ;  /* 0x00000007ad0a7223 */ /* 0x041fe20000010808 */
[-C--:B--2---:R-:W-:Y:S01]  /*43a0*/  FMUL.FTZ R7, R173, R5.reuse ;  /* 0x00000005ad077220 */ /* 0x084fe20000410000 */
[C---:B------:R-:W-:Y:S01]  /*43b0*/  FMUL.FTZ R8, R174.reuse, R5 ;  /* 0x00000005ae087220 */ /* 0x040fe20000410000 */
[----:B------:R-:W0:Y:S01]  /*43c0*/  S2R R15, SR_CgaCtaId ;  /* 0x00000000000f7919 */ /* 0x000e220000008800 */
[----:B------:R-:W-:Y:S01]  /*43d0*/  @P0 FADD.FTZ R171, R171, R10 ;  /* 0x0000000aabab0221 */ /* 0x000fe20000010000 */
[----:B---3--:R-:W-:-:S02]  /*43e0*/  @P0 FFMA.FTZ R174, R174, R4, R7 ;  /* 0x00000004aeae0223 */ /* 0x008fc40000010007 */
[----:B------:R-:W1:Y:S01]  /*43f0*/  SHFL.UP PT, R7, R172, 0x10, RZ ;  /* 0x06000000ac077989 */ /* 0x000e6200000e00ff */
[----:B------:R-:W-:-:S03]  /*4400*/  @P0 FFMA.FTZ R173, R173, R4, -R8 ;  /* 0x00000004adad0223 */ /* 0x000fc60000010808 */
[----:B------:R-:W2:Y:S04]  /*4410*/  SHFL.UP PT, R4, R174, 0x10, RZ ;  /* 0x06000000ae047989 */ /* 0x000ea800000e00ff */
[----:B------:R-:W3:Y:S01]  /*4420*/  SHFL.UP PT, R5, R171, 0x10, RZ ;  /* 0x06000000ab057989 */ /* 0x000ee200000e00ff */
[----:B------:R-:W-:-:S03]  /*4430*/  ISETP.NE.AND P4, PT, R182, RZ, PT ;  /* 0x000000ffb600720c */ /* 0x000fc60003f85270 */
[----:B------:R-:W-:Y:S04]  /*4440*/  STS.U16 [R120+0x6a0], R13 ;  /* 0x0006a00d78007388 */ /* 0x000fe80000000400 */
[----:B------:R-:W4:Y:S01]  /*4450*/  SHFL.UP PT, R13, R173, 0x10, RZ ;  /* 0x06000000ad0d7989 */ /* 0x000f2200000e00ff */
[----:B------:R-:W-:Y:S02]  /*4460*/  MOV R8, 0x3f800000 ;  /* 0x3f80000000087802 */ /* 0x000fe40000000f00 */
[----:B------:R-:W-:Y:S02]  /*4470*/  CS2R R10, SRZ ;  /* 0x00000000000a7805 */ /* 0x000fe4000001ff00 */
[----:B------:R-:W-:Y:S01]  /*4480*/  MOV R9, RZ ;  /* 0x000000ff00097202 */ /* 0x000fe20000000f00 */
[----:B------:R-:W-:Y:S01]  /*4490*/  STS.U16 [R121+0x6e0], R146 ;  /* 0x0006e09279007388 */ /* 0x000fe20000000400 */
[----:B------:R-:W-:-:S03]  /*44a0*/  LEA R191, R108, R74, 0x4 ;  /* 0x0000004a6cbf7211 */ /* 0x000fc600078e20ff */
[----:B------:R-:W-:Y:S04]  /*44b0*/  STS.U16 [R122+0x720], R145 ;  /* 0x000720917a007388 */ /* 0x000fe80000000400 */
[----:B------:R-:W-:Y:S04]  /*44c0*/  STS.U16 [R123+0x760], R144 ;  /* 0x000760907b007388 */ /* 0x000fe80000000400 */
[----:B------:R-:W-:Y:S04]  /*44d0*/  STS.U16 [R124+0x7a0], R143 ;  /* 0x0007a08f7c007388 */ /* 0x000fe80000000400 */
[----:B------:R1:W-:Y:S01]  /*44e0*/  STS.U16 [R125+0x7e0], R6 ;  /* 0x0007e0067d007388 */ /* 0x0003e20000000400 */
[----:B------:R-:W-:-:S03]  /*44f0*/  NOP ;  /* 0x0000000000007918 */ /* 0x000fc60000000000 */
[----:B------:R-:W5:Y:S01]  /*4500*/  @P4 LDS.128 R8, [R191+0x880] ;  /* 0x00088000bf084984 */ /* 0x000f620000000c00 */
[----:B------:R-:W-:Y:S01]  /*4510*/  ISETP.NE.AND P0, PT, R79, 0x1f, PT ;  /* 0x0000001f4f00780c */ /* 0x000fe20003f05270 */
[CC--:B-1----:R-:W-:Y:S01]  /*4520*/  FMUL.FTZ R6, R174.reuse, R7.reuse ;  /* 0x00000007ae067220 */ /* 0x0c2fe20000410000 */
[C---:B------:R-:W-:Y:S01]  /*4530*/  FMUL.FTZ R7, R173.reuse, R7 ;  /* 0x00000007ad077220 */ /* 0x040fe20000410000 */
[----:B------:R-:W-:Y:S01]  /*4540*/  MOV R74, 0x400 ;  /* 0x00000400004a7802 */ /* 0x000fe20000000f00 */
[CC--:B--2---:R-:W-:Y:S01]  /*4550*/  FMUL.FTZ R12, R174.reuse, R4.reuse ;  /* 0x00000004ae0c7220 */ /* 0x0c4fe20000410000 */
[C---:B------:R-:W-:Y:S01]  /*4560*/  FMUL.FTZ R4, R173.reuse, R4 ;  /* 0x00000004ad047220 */ /* 0x040fe20000410000 */
[-C--:B---3--:R-:W-:Y:S01]  /*4570*/  FFMA.FTZ R6, R173, R5.reuse, -R6 ;  /* 0x00000005ad067223 */ /* 0x088fe20000010806 */
[C---:B------:R-:W-:Y:S01]  /*4580*/  FFMA.FTZ R7, R174.reuse, R5, R7 ;  /* 0x00000005ae077223 */ /* 0x040fe20000010007 */
[----:B0-----:R-:W-:Y:S01]  /*4590*/  LEA R74, R15, R74, 0x18 ;  /* 0x0000004a0f4a7211 */ /* 0x001fe200078ec0ff */
        /* <DEDUP_REMOVED lines=91> */
.L_x_2092:
[----:B------:R-:W-:Y:S05]  /*4b50*/  BSYNC.RECONVERGENT B0 ;  /* 0x0000000000007941 */ /* 0x000fea0003800200 */
.L_x_2091:
[----:B0-----:R-:W-:Y:S01]  /*4b60*/  FADD.FTZ R9, R151, R12 ;  /* 0x0000000c97097221 */ /* 0x001fe20000010000 */
[----:B------:R-:W-:Y:S01]  /*4b70*/  FADD.FTZ R150, R149, R150 ;  /* 0x0000009695967221 */ /* 0x000fe20000010000 */
[----:B------:R-:W-:Y:S01]  /*4b80*/  HADD2.F32 R180, -RZ, R180.H0_H0 ;  /* 0x200000b4ffb47230 */ /* 0x000fe20000004100 */
[----:B------:R-:W-:Y:S01]  /*4b90*/  IADD3 R108, PT, PT, R108, 0x1, RZ ;  /* 0x000000016c6c7810 */ /* 0x000fe20007ffe0ff */
[CC--:B------:R-:W-:Y:S01]  /*4ba0*/  FMUL.FTZ R7, R152.reuse, R9.reuse ;  /* 0x0000000998077220 */ /* 0x0c0fe20000410000 */
[-C--:B------:R-:W-:Y:S01]  /*4bb0*/  FMUL.FTZ R5, R152, R150.reuse ;  /* 0x0000009698057220 */ /* 0x080fe20000410000 */
[----:B------:R-:W-:Y:S01]  /*4bc0*/  HADD2.F32 R181, -RZ, R181.H0_H0 ;  /* 0x200000b5ffb57230 */ /* 0x000fe20000004100 */
[----:B------:R-:W-:Y:S01]  /*4bd0*/  ISETP.GE.AND P0, PT, R108, UR5, PT ;  /* 0x000000056c007c0c */ /* 0x000fe2000bf06270 */
        /* <DEDUP_REMOVED lines=15> */
[----:B------:R-:W-:-:S02]  /*4cd0*/  HADD2.F32 R187, -RZ, R187.H0_H0 ;  /* 0x200000bbffbb7230 */ /* 0x000fc40000004100 */
[----:B------:R-:W-:Y:S01]  /*4ce0*/  FADD.FTZ R8, R163, R4 ;  /* 0x00000004a3087221 */ /* 0x000fe20000010000 */
[----:B------:R-:W-:Y:S01]  /*4cf0*/  FADD.FTZ R156, R161, R156 ;  /* 0x0000009ca19c7221 */ /* 0x000fe20000010000 */
[----:B------:R-:W-:Y:S01]  /*4d00*/  FFMA.FTZ R85, R6, 2, R85 ;  /* 0x4000000006557823 */ /* 0x000fe20000010055 */
[----:B------:R-:W-:Y:S02]  /*4d10*/  HADD2.F32 R177, -RZ, R177.H0_H0 ;  /* 0x200000b1ffb17230 */ /* 0x000fe40000004100 */
[C---:B------:R-:W-:Y:S01]  /*4d20*/  FMUL.FTZ R7, R162.reuse, R8 ;  /* 0x00000008a2077220 */ /* 0x040fe20000410000 */
[-C--:B------:R-:W-:Y:S01]  /*4d30*/  FMUL.FTZ R5, R162, R156.reuse ;  /* 0x0000009ca2057220 */ /* 0x080fe20000410000 */
        /* <DEDUP_REMOVED lines=12> */
[----:B------:R-:W-:Y:S01]  /*4e00*/  FMUL.FTZ R7, R146, R6 ;  /* 0x0000000692077220 */ /* 0x000fe20000410000 */
[----:B------:R-:W-:Y:S02]  /*4e10*/  HADD2.F32 R186, -RZ, R186.H0_H0 ;  /* 0x200000baffba7230 */ /* 0x000fe40000004100 */
[C---:B------:R-:W-:Y:S01]  /*4e20*/  FFMA.FTZ R5, R166.reuse, R168, -R5 ;  /* 0x000000a8a6057223 */ /* 0x040fe20000010805 */
[----:B------:R-:W-:Y:S01]  /*4e30*/  FFMA.FTZ R166, R166, R6, R165 ;  /* 0x00000006a6a67223 */ /* 0x000fe200000100a5 */
[----:B------:R-:W-:-:S02]  /*4e40*/  HADD2.F32 R176, -RZ, R176.H0_H0 ;  /* 0x200000b0ffb07230 */ /* 0x000fc40000004100 */
[----:B------:R-:W-:Y:S01]  /*4e50*/  FMUL.FTZ R4, R175, R156 ;  /* 0x0000009caf047220 */ /* 0x000fe20000410000 */
[----:B------:R-:W-:Y:S02]  /*4e60*/  HADD2.F32 R143, -RZ, R143.H0_H0 ;  /* 0x2000008fff8f7230 */ /* 0x000fe40000004100 */
[----:B------:R-:W-:Y:S01]  /*4e70*/  FADD.FTZ R6, R169, R166 ;  /* 0x000000a6a9067221 */ /* 0x000fe20000010000 */
[----:B------:R-:W-:Y:S02]  /*4e80*/  HADD2.F32 R144, -RZ, R144.H0_H0 ;  /* 0x20000090ff907230 */ /* 0x000fe40000004100 */
[----:B------:R-:W-:Y:S01]  /*4e90*/  FADD.FTZ R5, R170, R5 ;  /* 0x00000005aa057221 */ /* 0x000fe20000010000 */
[----:B------:R-:W-:Y:S02]  /*4ea0*/  HADD2.F32 R135, -RZ, R135.H0_H0 ;  /* 0x20000087ff877230 */ /* 0x000fe40000004100 */
[----:B------:R-:W-:Y:S01]  /*4eb0*/  FMUL.FTZ R6, R145, R6 ;  /* 0x0000000691067220 */ /* 0x000fe20000410000 */
        /* <DEDUP_REMOVED lines=14> */
.L_x_2090:
        /* <DEDUP_REMOVED lines=82> */
[----:B---3--:R-:W-:Y:S02]  /*54c0*/  PRMT R13, RZ, 0x7610, R13 ;  /* 0x00007610ff0d7816 */ /* 0x008fe4000000000d */
        /* <DEDUP_REMOVED lines=33> */
[----:B--2---:R-:W-:Y:S02]  /*56e0*/  HADD2.F32 R8, -RZ, R8.H0_H0 ;  /* 0x20000008ff087230 */ /* 0x004fe40000004100 */
[----:B---3--:R-:W-:Y:S02]  /*56f0*/  HADD2.F32 R11, -RZ, R11.H0_H0 ;  /* 0x2000000bff0b7230 */ /* 0x008fe40000004100 */
[----:B----4-:R-:W-:Y:S02]  /*5700*/  HADD2.F32 R16, -RZ, R10.H0_H0 ;  /* 0x2000000aff107230 */ /* 0x010fe40000004100 */
[----:B------:R-:W-:Y:S01]  /*5710*/  FMUL.FTZ R10, R7, -1.4426950216293334961 ;  /* 0xbfb8aa3b070a7820 */ /* 0x000fe20000410000 */
[----:B-----5:R-:W-:Y:S02]  /*5720*/  HADD2.F32 R18, -RZ, R9.H0_H0 ;  /* 0x20000009ff127230 */ /* 0x020fe40000004100 */
[----:B------:R-:W-:Y:S01]  /*5730*/  FMUL.FTZ R9, R8, -1.4426950216293334961 ;  /* 0xbfb8aa3b08097820 */ /* 0x000fe20000410000 */
[----:B------:R-:W-:-:S02]  /*5740*/  FMUL.FTZ R17, R16, -1.4426950216293334961 ;  /* 0xbfb8aa3b10117820 */ /* 0x000fc40000410000 */
[----:B------:R-:W1:Y:S01]  /*5750*/  MUFU.EX2 R10, R10 ;  /* 0x0000000a000a7308 */ /* 0x000e620000000800 */
[----:B0-----:R-:W-:Y:S02]  /*5760*/  HADD2.F32 R20, -RZ, R12.H0_H0 ;  /* 0x2000000cff147230 */ /* 0x001fe40000004100 */
[----:B------:R-:W-:Y:S01]  /*5770*/  FMUL.FTZ R12, R11, -1.4426950216293334961 ;  /* 0xbfb8aa3b0b0c7820 */ /* 0x000fe20000410000 */
[----:B------:R-:W-:Y:S01]  /*5780*/  FMUL.FTZ R19, R18, -1.4426950216293334961 ;  /* 0xbfb8aa3b12137820 */ /* 0x000fe20000410000 */
[----:B------:R-:W-:Y:S02]  /*5790*/  HADD2.F32 R14, -RZ, R14.H0_H0 ;  /* 0x2000000eff0e7230 */ /* 0x000fe40000004100 */
[----:B------:R-:W-:Y:S01]  /*57a0*/  FMUL.FTZ R21, R20, -1.4426950216293334961 ;  /* 0xbfb8aa3b14157820 */ /* 0x000fe20000410000 */
[----:B------:R-:W0:Y:S01]  /*57b0*/  MUFU.EX2 R9, R9 ;  /* 0x0000000900097308 */ /* 0x000e220000000800 */
[----:B------:R-:W-:Y:S02]  /*57c0*/  HADD2.F32 R13, -RZ, R6.H0_H0 ;  /* 0x20000006ff0d7230 */ /* 0x000fe40000004100 */
[----:B------:R-:W-:-:S03]  /*57d0*/  FMUL.FTZ R6, R14, -1.4426950216293334961 ;  /* 0xbfb8aa3b0e067820 */ /* 0x000fc60000410000 */
[----:B------:R-:W-:Y:S02]  /*57e0*/  FMUL.FTZ R15, R13, -1.4426950216293334961 ;  /* 0xbfb8aa3b0d0f7820 */ /* 0x000fe40000410000 */
        /* <DEDUP_REMOVED lines=12> */
[----:B------:R-:W-:Y:S01]  /*58b0*/  MUFU.RCP R10, R10 ;  /* 0x0000000a000a7308 */ /* 0x000fe20000001000 */
[----:B-1----:R-:W-:-:S07]  /*58c0*/  FADD.FTZ R6, R6, 1 ;  /* 0x3f80000006067421 */ /* 0x002fce0000010000 */
[----:B------:R-:W1:Y:S01]  /*58d0*/  MUFU.RCP R9, R9 ;  /* 0x0000000900097308 */ /* 0x000e620000001000 */
[----:B0-----:R-:W-:-:S07]  /*58e0*/  FADD.FTZ R15, R15, 1 ;  /* 0x3f8000000f0f7421 */ /* 0x001fce0000010000 */
[----:B------:R-:W0:Y:S08]  /*58f0*/  MUFU.RCP R12, R12 ;  /* 0x0000000c000c7308 */ /* 0x000e300000001000 */
[----:B------:R2:W3:Y:S01]  /*5900*/  MUFU.RCP R79, R6 ;  /* 0x00000006004f7308 */ /* 0x0004e20000001000 */
[----:B-1----:R-:W-:-:S04]  /*5910*/  FMUL.FTZ R8, R8, R9 ;  /* 0x0000000908087220 */ /* 0x002fc80000410000 */
[----:B------:R-:W-:-:S03]  /*5920*/  FMUL.FTZ R8, R8, R87 ;  /* 0x0000005708087220 */ /* 0x000fc60000410000 */
[----:B------:R-:W1:Y:S01]  /*5930*/  MUFU.RCP R80, R15 ;  /* 0x0000000f00507308 */ /* 0x000e620000001000 */
[----:B--2---:R-:W-:Y:S01]  /*5940*/  FMUL.FTZ R6, R7, R10 ;  /* 0x0000000a07067220 */ /* 0x004fe20000410000 */
[----:B0-----:R-:W-:-:S03]  /*5950*/  FMUL.FTZ R10, R11, R12 ;  /* 0x0000000c0b0a7220 */ /* 0x001fc60000410000 */
[----:B------:R-:W-:Y:S01]  /*5960*/  FMUL.FTZ R6, R6, R85 ;  /* 0x0000005506067220 */ /* 0x000fe20000410000 */
[----:B------:R-:W-:Y:S02]  /*5970*/  FMUL.FTZ R10, R10, R89 ;  /* 0x000000590a0a7220 */ /* 0x000fe40000410000 */
[----:B------:R-:W0:Y:S01]  /*5980*/  MUFU.RCP R17, R17 ;  /* 0x0000001100117308 */ /* 0x000e220000001000 */
[----:B---3--:R-:W-:-:S04]  /*5990*/  FMUL.FTZ R14, R14, R79 ;  /* 0x0000004f0e0e7220 */ /* 0x008fc80000410000 */
[----:B------:R-:W-:-:S03]  /*59a0*/  FMUL.FTZ R14, R14, R83 ;  /* 0x000000530e0e7220 */ /* 0x000fc60000410000 */
[----:B------:R-:W2:Y:S01]  /*59b0*/  MUFU.RCP R19, R19 ;  /* 0x0000001300137308 */ /* 0x000ea20000001000 */
[----:B-1----:R-:W-:-:S04]  /*59c0*/  FMUL.FTZ R13, R13, R80 ;  /* 0x000000500d0d7220 */ /* 0x002fc80000410000 */
[----:B------:R-:W-:-:S03]  /*59d0*/  FMUL.FTZ R13, R13, R100 ;  /* 0x000000640d0d7220 */ /* 0x000fc60000410000 */
[----:B------:R-:W1:Y:S01]  /*59e0*/  MUFU.RCP R21, R21 ;  /* 0x0000001500157308 */ /* 0x000e620000001000 */
[----:B0-----:R-:W-:Y:S01]  /*59f0*/  FMUL.FTZ R7, R16, R17 ;  /* 0x0000001110077220 */ /* 0x001fe20000410000 */
[----:B------:R-:W-:Y:S01]  /*5a00*/  F2FP.F16.F32.PACK_AB R13, R13, R14 ;  /* 0x0000000e0d0d723e */ /* 0x000fe200000000ff */
[----:B------:R-:W-:Y:S02]  /*5a10*/  BAR.SYNC.DEFER_BLOCKING 0x0 ;  /* 0x0000000000007b1d */ /* 0x000fe40000010000 */
[----:B------:R-:W-:Y:S01]  /*5a20*/  FMUL.FTZ R7, R7, R102 ;  /* 0x0000006607077220 */ /* 0x000fe20000410000 */
[----:B--2---:R-:W-:-:S04]  /*5a30*/  FMUL.FTZ R9, R18, R19 ;  /* 0x0000001312097220 */ /* 0x004fc80000410000 */
[----:B------:R-:W-:Y:S01]  /*5a40*/  F2FP.F16.F32.PACK_AB R6, R7, R6 ;  /* 0x000000060706723e */ /* 0x000fe200000000ff */
[----:B------:R-:W0:Y:S01]  /*5a50*/  LDC.64 R14, c[0x0][0x430] ;  /* 0x00010c00ff0e7b82 */ /* 0x000e220000000a00 */
[----:B------:R-:W-:Y:S01]  /*5a60*/  PRMT R7, R13, 0x7632, R7 ;  /* 0x000076320d077816 */ /* 0x000fe20000000007 */
[----:B------:R-:W-:Y:S01]  /*5a70*/  FMUL.FTZ R9, R9, R104 ;  /* 0x0000006809097220 */ /* 0x000fe20000410000 */
[----:B-1----:R-:W-:-:S04]  /*5a80*/  FMUL.FTZ R11, R20, R21 ;  /* 0x00000015140b7220 */ /* 0x002fc80000410000 */
[----:B------:R-:W-:Y:S01]  /*5a90*/  F2FP.F16.F32.PACK_AB R8, R9, R8 ;  /* 0x000000080908723e */ /* 0x000fe200000000ff */
[----:B------:R-:W-:-:S03]  /*5aa0*/  FMUL.FTZ R11, R11, R106 ;  /* 0x0000006a0b0b7220 */ /* 0x000fc60000410000 */
[----:B------:R-:W-:Y:S02]  /*5ab0*/  PRMT R12, R8, 0x7632, R12 ;  /* 0x00007632080c7816 */ /* 0x000fe4000000000c */
[----:B------:R-:W-:Y:S01]  /*5ac0*/  F2FP.F16.F32.PACK_AB R10, R11, R10 ;  /* 0x0000000a0b0a723e */ /* 0x000fe200000000ff */
[----:B------:R-:W-:Y:S01]  /*5ad0*/  STS.U16 [R81], R13 ;  /* 0x0000000d51007388 */ /* 0x000fe20000000400 */
[----:B------:R-:W-:Y:S02]  /*5ae0*/  PRMT R11, R6, 0x7632, R11 ;  /* 0x00007632060b7816 */ /* 0x000fe4000000000b */
[----:B------:R-:W-:Y:S01]  /*5af0*/  PRMT R16, R10, 0x7632, R16 ;  /* 0x000076320a107816 */ /* 0x000fe20000000010 */
[----:B------:R-:W-:Y:S04]  /*5b00*/  STS.U16 [R81+0x2], R7 ;  /* 0x0000020751007388 */ /* 0x000fe80000000400 */
[----:B------:R-:W-:Y:S01]  /*5b10*/  STS.U16 [R81+0x4], R6 ;  /* 0x0000040651007388 */ /* 0x000fe20000000400 */
[----:B0-----:R-:W-:-:S03]  /*5b20*/  IMAD.WIDE.U32 R4, R14, UR18, R4 ;  /* 0x000000120e047c25 */ /* 0x001fc6000f8e0004 */
        /* <DEDUP_REMOVED lines=52> */
.L_x_2095:
        /* <DEDUP_REMOVED lines=9> */
.L_x_5053:


//--------------------- .text._Z25selective_scan_fwd_kernelI32Selective_Scan_fwd_kernel_traitsILi32ELi8ELi1ELb1ELb0ELb0ELb0EN3c104HalfENS1_7complexIfEEEEv13SSMParamsBase --------------------------
	.section	.text._Z25selective_scan_fwd_kernelI32Selective_Scan_fwd_kernel_traitsILi32ELi8ELi1ELb1ELb0ELb0ELb0EN3c104HalfENS1_7complexIfEEEEv13SSMParamsBase,"ax",@progbits
	.align	128
        .global         _Z25selective_scan_fwd_kernelI32Selective_Scan_fwd_kernel_traitsILi32ELi8ELi1ELb1ELb0ELb0ELb0EN3c104HalfENS1_7complexIfEEEEv13SSMParamsBase
        .type           _Z25selective_scan_fwd_kernelI32Selective_Scan_fwd_kernel_traitsILi32ELi8ELi1ELb1ELb0ELb0ELb0EN3c104HalfENS1_7complexIfEEEEv13SSMParamsBase,@function
        .size           _Z25selective_scan_fwd_kernelI32Selective_Scan_fwd_kernel_traitsILi32ELi8ELi1ELb1ELb0ELb0ELb0EN3c104HalfENS1_7complexIfEEEEv13SSMParamsBase,(.L_x_5054 - _Z25selective_scan_fwd_kernelI32Selective_Scan_fwd_kernel_traitsILi32ELi8ELi1ELb1ELb0ELb0ELb0EN3c104HalfENS1_7complexIfEEEEv13SSMParamsBase)
        .other          _Z25selective_scan_fwd_kernelI32Selective_Scan_fwd_kernel_traitsILi32ELi8ELi1ELb1ELb0ELb0ELb0EN3c104HalfENS1_7complexIfEEEEv13SSMParamsBase,@"STO_CUDA_ENTRY STV_DEFAULT"
_Z25selective_scan_fwd_kernelI32Selective_Scan_fwd_kernel_traitsILi32ELi8ELi1ELb1ELb0ELb0ELb0EN3c104HalfENS1_7complexIfEEEEv13SSMParamsBase:
.text._Z25selective_scan_fwd_kernelI32Selective_Scan_fwd_kernel_traitsILi32ELi8ELi1ELb1ELb0ELb0ELb0EN3c104HalfENS1_7complexIfEEEEv13SSMParamsBase:
        /* <DEDUP_REMOVED lines=16> */
[----:B------:R-:W1:Y:S02]  /*0100*/  LDC R0, c[0x0][0x384] ;  /* 0x0000e100ff007b82 */ /* 0x000e640000000800 */
[----:B------:R-:W-:-:S04]  /*0110*/  @P0 LEA.HI.X R3, R9, R3, RZ, 0x2, P2 ;  /* 0x0000000309030211 */ /* 0x000fc800010f14ff */
[----:B------:R-:W-:Y:S02]  /*0120*/  @P1 LEA R4, P3, R9, R4, 0x2 ;  /* 0x0000000409041211 */ /* 0x000fe400078610ff */
        /* <DEDUP_REMOVED lines=13> */
[----:B------:R-:W0:Y:S01]  /*0200*/  LDC.64 R16, c[0x0][0x428] ;  /* 0x00010a00ff107b82 */ /* 0x000e220000000a00 */
[----:B------:R-:W2:Y:S01]  /*0210*/  S2R R32, SR_TID.X ;  /* 0x0000000000207919 */ /* 0x000ea20000002100 */
[----:B------:R-:W-:Y:S01]  /*0220*/  MOV R6, UR6 ;  /* 0x0000000600067c02 */ /* 0x000fe20008000f00 */
[----:B------:R-:W3:Y:S01]  /*0230*/  LDCU UR4, c[0x0][0x38c] ;  /* 0x00007180ff0477ac */ /* 0x000ee20008000800 */
[----:B------:R-:W-:Y:S01]  /*0240*/  MOV R7, UR7 ;  /* 0x0000000700077c02 */ /* 0x000fe20008000f00 */
[----:B-1----:R-:W-:Y:S01]  /*0250*/  IMAD R0, R0, UR18, R9 ;  /* 0x0000001200007c24 */ /* 0x002fe2000f8e0209 */
[----:B------:R-:W-:Y:S01]  /*0260*/  MOV R2, R4 ;  /* 0x0000000400027202 */ /* 0x000fe20000000f00 */
[----:B------:R-:W1:Y:S01]  /*0270*/  LDCU.64 UR6, c[0x0][0x3d8] ;  /* 0x00007b00ff0677ac */ /* 0x000e620008000a00 */
[----:B------:R-:W2:Y:S01]  /*0280*/  LDC.64 R34, c[0x0][0x3a0] ;  /* 0x0000e800ff227b82 */ /* 0x000ea20000000a00 */
[----:B------:R-:W-:Y:S01]  /*0290*/  MOV R5, UR8 ;  /* 0x0000000800057c02 */ /* 0x000fe20008000f00 */
[----:B------:R-:W-:Y:S01]  /*02a0*/  IMAD R0, R0, R15, RZ ;  /* 0x0000000f00007224 */ /* 0x000fe200078e02ff */
[----:B------:R-:W2:Y:S01]  /*02b0*/  LDCU.64 UR8, c[0x0][0x3b8] ;  /* 0x00007700ff0877ac */ /* 0x000ea20008000a00 */
[----:B------:R-:W-:Y:S01]  /*02c0*/  MOV R4, R6 ;  /* 0x0000000600047202 */ /* 0x000fe20000000f00 */
[C---:B------:R-:W-:Y:S01]  /*02d0*/  IMAD.WIDE.U32 R2, R9.reuse, UR10, R2 ;  /* 0x0000000a09027c25 */ /* 0x040fe2000f8e0002 */
[----:B------:R-:W1:Y:S02]  /*02e0*/  LDCU.U8 UR5, c[0x0][0x39e] ;  /* 0x000073c0ff0577ac */ /* 0x000e640008000000 */
[----:B------:R-:W2:Y:S01]  /*02f0*/  LDC.64 R40, c[0x0][0x440] ;  /* 0x00011000ff287b82 */ /* 0x000ea20000000a00 */
[C---:B------:R-:W-:Y:S01]  /*0300*/  IMAD R43, R9.reuse, UR11, R3 ;  /* 0x0000000b092b7c24 */ /* 0x040fe2000f8e0203 */
[----:B----4-:R-:W-:Y:S01]  /*0310*/  LEA R42, P0, R2, R10, 0x1 ;  /* 0x0000000a022a7211 */ /* 0x010fe200078008ff */
[----:B------:R-:W-:Y:S01]  /*0320*/  IMAD.WIDE.U32 R4, R9, UR14, R4 ;  /* 0x0000000e09047c25 */ /* 0x000fe2000f8e0004 */
[----:B---3--:R-:W-:-:S02]  /*0330*/  UISETP.LT.AND UP1, UPT, UR4, 0x1, UPT ;  /* 0x000000010400788c */ /* 0x008fc4000bf21270 */
[----:B------:R-:W-:Y:S01]  /*0340*/  LEA.HI.X R43, R2, R11, R43, 0x1, P0 ;  /* 0x0000000b022b7211 */ /* 0x000fe200000f0c2b */
[C---:B------:R-:W-:Y:S01]  /*0350*/  IMAD R45, R9.reuse, UR15, R5 ;  /* 0x0000000f092d7c24 */ /* 0x040fe2000f8e0205 */
[----:B------:R-:W3:Y:S01]  /*0360*/  LDC.64 R26, c[0x0][0x450] ;  /* 0x00011400ff1a7b82 */ /* 0x000ee20000000a00 */
[----:B------:R-:W-:Y:S01]  /*0370*/  LEA R44, P0, R4, R12, 0x1 ;  /* 0x0000000c042c7211 */ /* 0x000fe200078008ff */
[----:B0-----:R-:W-:-:S03]  /*0380*/  IMAD.WIDE.U32 R2, R9, R16, RZ ;  /* 0x0000001009027225 */ /* 0x001fc600078e00ff */
[----:B------:R-:W-:Y:S01]  /*0390*/  LEA.HI.X R45, R4, R13, R45, 0x1, P0 ;  /* 0x0000000d042d7211 */ /* 0x000fe200000f0c2d */
[C---:B-1----:R-:W-:Y:S02]  /*03a0*/  IMAD.WIDE.U32 R36, R9.reuse, UR6, RZ ;  /* 0x0000000609247c25 */ /* 0x042fe4000f8e00ff */
[----:B------:R-:W0:Y:S01]  /*03b0*/  LDC.64 R28, c[0x0][0x448] ;  /* 0x00011200ff1c7b82 */ /* 0x000e220000000a00 */
[----:B------:R-:W-:Y:S01]  /*03c0*/  UISETP.NE.AND UP0, UPT, UR5, URZ, UPT ;  /* 0x000000ff0500728c */ /* 0x000fe2000bf05270 */
[----:B--2---:R-:W-:-:S04]  /*03d0*/  IMAD.WIDE.U32 R38, R9, R34, RZ ;  /* 0x0000002209267225 */ /* 0x004fc800078e00ff */
[C---:B------:R-:W-:Y:S02]  /*03e0*/  IMAD.WIDE.U32 R4, R9.reuse, UR8, RZ ;  /* 0x0000000809047c25 */ /* 0x040fe4000f8e00ff */
[----:B------:R-:W1:Y:S02]  /*03f0*/  LDC.64 R24, c[0x0][0x420] ;  /* 0x00010800ff187b82 */ /* 0x000e640000000a00 */
[C---:B------:R-:W-:Y:S02]  /*0400*/  IMAD R3, R9.reuse, R17, R3 ;  /* 0x0000001109037224 */ /* 0x040fe400078e0203 */
[C---:B------:R-:W-:Y:S01]  /*0410*/  IMAD R8, R9.reuse, R35, R39 ;  /* 0x0000002309087224 */ /* 0x040fe200078e0227 */
[----:B------:R-:W-:Y:S01]  /*0420*/  LEA R35, P2, R38, R40, 0x3 ;  /* 0x0000002826237211 */ /* 0x000fe200078418ff */
[C---:B------:R-:W-:Y:S02]  /*0430*/  IMAD R10, R9.reuse, UR7, R37 ;  /* 0x00000007090a7c24 */ /* 0x040fe4000f8e0225 */
[----:B------:R-:W2:Y:S01]  /*0440*/  LDC.64 R6, c[0x0][0x478] ;  /* 0x00011e00ff067b82 */ /* 0x000ea20000000a00 */
[----:B------:R-:W-:Y:S01]  /*0450*/  IMAD R37, R9, UR9, R5 ;  /* 0x0000000909257c24 */ /* 0x000fe2000f8e0205 */
[----:B---3--:R-:W-:Y:S01]  /*0460*/  LEA R33, P0, R36, R26, 0x3 ;  /* 0x0000001a24217211 */ /* 0x008fe200078018ff */
[----:B------:R-:W-:Y:S01]  /*0470*/  IMAD R40, R0, UR4, RZ ;  /* 0x0000000400287c24 */ /* 0x000fe2000f8e02ff */
[----:B------:R-:W-:Y:S01]  /*0480*/  LEA.HI.X R38, R38, R41, R8, 0x3, P2 ;  /* 0x0000002926267211 */ /* 0x000fe200010f1c08 */
[----:B------:R-:W-:Y:S01]  /*0490*/  HFMA2 R41, -RZ, RZ, 0, 0 ;  /* 0x00000000ff297431 */ /* 0x000fe200000001ff */
[----:B------:R-:W-:Y:S01]  /*04a0*/  USEL UR4, UR4, 0x1, !UP1 ;  /* 0x0000000104047887 */ /* 0x000fe2000c800000 */
[----:B------:R-:W-:Y:S01]  /*04b0*/  LEA.HI.X R36, R36, R27, R10, 0x3, P0 ;  /* 0x0000001b24247211 */ /* 0x000fe200000f1c0a */
[----:B------:R-:W3:Y:S01]  /*04c0*/  LDC.64 R22, c[0x0][0x3e0] ;  /* 0x0000f800ff167b82 */ /* 0x000ee20000000a00 */
[----:B0-----:R-:W-:Y:S01]  /*04d0*/  LEA R34, P1, R4, R28, 0x3 ;  /* 0x0000001c04227211 */ /* 0x001fe200078218ff */
[----:B------:R-:W-:-:S03]  /*04e0*/  UIADD3 UR6, UPT, UPT, -UR4, URZ, URZ ;  /* 0x000000ff04067290 */ /* 0x000fc6000fffe1ff */
[----:B------:R-:W-:-:S03]  /*04f0*/  LEA.HI.X R37, R4, R29, R37, 0x3, P1 ;  /* 0x0000001d04257211 */ /* 0x000fc600008f1c25 */
[----:B------:R-:W0:Y:S01]  /*0500*/  LDC.64 R20, c[0x0][0x3c0] ;  /* 0x0000f000ff147b82 */ /* 0x000e220000000a00 */
[----:B-1----:R-:W-:-:S04]  /*0510*/  IMAD.WIDE.U32 R16, R24, UR18, R2 ;  /* 0x0000001218107c25 */ /* 0x002fc8000f8e0002 */
[----:B------:R-:W-:-:S03]  /*0520*/  IMAD R39, R25, UR18, R17 ;  /* 0x0000001219277c24 */ /* 0x000fc6000f8e0211 */
[----:B------:R-:W1:Y:S01]  /*0530*/  LDC.64 R18, c[0x0][0x3a8] ;  /* 0x0000ea00ff127b82 */ /* 0x000e620000000a00 */
[----:B--2---:R-:W-:Y:S01]  /*0540*/  IMAD.WIDE.U32 R2, R32, 0x10, R6 ;  /* 0x0000001020027825 */ /* 0x004fe200078e0006 */
[----:B---3--:R-:W-:Y:S02]  /*0550*/  SHF.L.U64.HI R23, R22, 0x3, R23 ;  /* 0x0000000316177819 */ /* 0x008fe40000010217 */
[----:B0-----:R-:W-:Y:S02]  /*0560*/  SHF.L.U64.HI R21, R20, 0x3, R21 ;  /* 0x0000000314157819 */ /* 0x001fe40000010215 */
[----:B-1----:R-:W-:-:S07]  /*0570*/  SHF.L.U64.HI R19, R18, 0x3, R19 ;  /* 0x0000000312137819 */ /* 0x002fce0000010213 */
.L_x_2116:
[----:B------:R-:W-:Y:S01]  /*0580*/  BAR.SYNC.DEFER_BLOCKING 0x0 ;  /* 0x0000000000007b1d */ /* 0x000fe20000010000 */
[----:B-1----:R-:W-:-:S04]  /*0590*/  IMAD.WIDE.U32 R8, R32, 0x10, R42 ;  /* 0x0000001020087825 */ /* 0x002fc800078e002a */
[----:B------:R-:W-:Y:S02]  /*05a0*/  IMAD.WIDE.U32 R4, R32, 0x10, R44 ;  /* 0x0000001020047825 */ /* 0x000fe400078e002c */
[----:B-----5:R-:W5:Y:S04]  /*05b0*/  LDG.E.128 R8, desc[UR16][R8.64] ;  /* 0x0000001008087981 */ /* 0x020f68000c1e1d00 */
[----:B------:R-:W5:Y:S01]  /*05c0*/  LDG.E.128 R4, desc[UR16][R4.64] ;  /* 0x0000001004047981 */ /* 0x000f62000c1e1d00 */
[----:B------:R-:W-:Y:S05]  /*05d0*/  BRA.U UP0, `(.L_x_2096) ;  /* 0x0000000100847547 */ /* 0x000fea000b800000 */
[----:B-----5:R-:W-:Y:S02]  /*05e0*/  HADD2.F32 R58, -RZ, R4.H0_H0 ;  /* 0x20000004ff3a7230 */ /* 0x020fe40000004100 */
[----:B------:R-:W-:Y:S02]  /*05f0*/  HADD2.F32 R50, -RZ, R6.H0_H0 ;  /* 0x20000006ff327230 */ /* 0x000fe40000004100 */
[----:B------:R-:W-:Y:S02]  /*0600*/  HADD2.F32 R4, -RZ, R4.H1_H1 ;  /* 0x30000004ff047230 */ /* 0x000fe40000004100 */
[--C-:B------:R-:W-:Y:S01]  /*0610*/  FADD.FTZ R58, R58, R31.reuse ;  /* 0x0000001f3a3a7221 */ /* 0x100fe20000010000 */
[--C-:B------:R-:W-:Y:S02]  /*0620*/  HADD2.F32 R54, -RZ, R5.reuse.H0_H0 ;  /* 0x20000005ff367230 */ /* 0x100fe40000004100 */
[----:B------:R-:W-:Y:S01]  /*0630*/  FADD.FTZ R50, R50, R31 ;  /* 0x0000001f32327221 */ /* 0x000fe20000010000 */
[----:B------:R-:W-:-:S02]  /*0640*/  HADD2.F32 R52, -RZ, R5.H1_H1 ;  /* 0x30000005ff347230 */ /* 0x000fc40000004100 */
[--C-:B------:R-:W-:Y:S01]  /*0650*/  FADD.FTZ R56, R4, R31.reuse ;  /* 0x0000001f04387221 */ /* 0x100fe20000010000 */
[----:B------:R-:W-:Y:S02]  /*0660*/  HADD2.F32 R6, -RZ, R6.H1_H1 ;  /* 0x30000006ff067230 */ /* 0x000fe40000004100 */
[--C-:B------:R-:W-:Y:S01]  /*0670*/  FADD.FTZ R54, R54, R31.reuse ;  /* 0x0000001f36367221 */ /* 0x100fe20000010000 */
[--C-:B------:R-:W-:Y:S02]  /*0680*/  HADD2.F32 R46, -RZ, R7.reuse.H0_H0 ;  /* 0x20000007ff2e7230 */ /* 0x100fe40000004100 */
[--C-:B------:R-:W-:Y:S01]  /*0690*/  FADD.FTZ R52, R52, R31.reuse ;  /* 0x0000001f34347221 */ /* 0x100fe20000010000 */
[----:B------:R-:W-:Y:S02]  /*06a0*/  HADD2.F32 R60, -RZ, R7.H1_H1 ;  /* 0x30000007ff3c7230 */ /* 0x000fe40000004100 */
[----:B------:R-:W-:Y:S01]  /*06b0*/  FADD.FTZ R48, R6, R31 ;  /* 0x0000001f06307221 */ /* 0x000fe20000010000 */
[----:B------:R-:W-:-:S02]  /*06c0*/  HADD2.F32 R25, -RZ, R9.H0_H0 ;  /* 0x20000009ff197230 */ /* 0x000fc40000004100 */
[--C-:B------:R-:W-:Y:S01]  /*06d0*/  FADD.FTZ R46, R46, R31.reuse ;  /* 0x0000001f2e2e7221 */ /* 0x100fe20000010000 */
[----:B------:R-:W-:Y:S02]  /*06e0*/  HADD2.F32 R65, -RZ, R9.H1_H1 ;  /* 0x30000009ff417230 */ /* 0x000fe40000004100 */
[----:B------:R-:W-:Y:S01]  /*06f0*/  FADD.FTZ R60, R60, R31 ;  /* 0x0000001f3c3c7221 */ /* 0x000fe20000010000 */
[----:B------:R-:W-:Y:S02]  /*0700*/  HADD2.F32 R9, -RZ, R11.H0_H0 ;  /* 0x2000000bff097230 */ /* 0x000fe40000004100 */
[----:B------:R-:W-:Y:S01]  /*0710*/  FMUL.FTZ R53, R25, R54 ;  /* 0x0000003619357220 */ /* 0x000fe20000410000 */
[--C-:B------:R-:W-:Y:S02]  /*0720*/  HADD2.F32 R47, -RZ, R8.reuse.H0_H0 ;  /* 0x20000008ff2f7230 */ /* 0x100fe40000004100 */
[----:B------:R-:W-:Y:S01]  /*0730*/  FMUL.FTZ R55, R65, R52 ;  /* 0x0000003441377220 */ /* 0x000fe20000410000 */
[----:B------:R-:W-:-:S02]  /*0740*/  HADD2.F32 R13, -RZ, R8.H1_H1 ;  /* 0x30000008ff0d7230 */ /* 0x000fc40000004100 */
[----:B------:R-:W-:Y:S01]  /*0750*/  FMUL.FTZ R61, R9, R46 ;  /* 0x0000002e093d7220 */ /* 0x000fe20000410000 */
[--C-:B------:R-:W-:Y:S02]  /*0760*/  HADD2.F32 R15, -RZ, R10.reuse.H0_H0 ;  /* 0x2000000aff0f7230 */ /* 0x100fe40000004100 */
[----:B------:R-:W-:Y:S01]  /*0770*/  FMUL.FTZ R49, R47, R58 ;  /* 0x0000003a2f317220 */ /* 0x000fe20000410000 */
[----:B------:R-:W-:Y:S02]  /*0780*/  HADD2.F32 R67, -RZ, R10.H1_H1 ;  /* 0x3000000aff437230 */ /* 0x000fe40000004100 */
[----:B------:R-:W-:Y:S01]  /*0790*/  FMUL.FTZ R51, R13, R56 ;  /* 0x000000380d337220 */ /* 0x000fe20000410000 */
[----:B------:R-:W-:Y:S02]  /*07a0*/  HADD2.F32 R11, -RZ, R11.H1_H1 ;  /* 0x3000000bff0b7230 */ /* 0x000fe40000004100 */
[----:B------:R-:W-:Y:S01]  /*07b0*/  FMUL.FTZ R57, R15, R50 ;  /* 0x000000320f397220 */ /* 0x000fe20000410000 */
[----:B------:R-:W-:-:S02]  /*07c0*/  FMUL.FTZ R59, R67, R48 ;  /* 0x00000030433b7220 */ /* 0x000fc40000410000 */
[----:B------:R-:W-:Y:S01]  /*07d0*/  FMUL.FTZ R63, R11, R60 ;  /* 0x0000003c0b3f7220 */ /* 0x000fe20000410000 */
[----:B------:R-:W-:Y:S06]  /*07e0*/  BRA `(.L_x_2097) ;  /* 0x0000001000c07947 */ /* 0x000fec0003800000 */
.L_x_2096:
[----:B-----5:R-:W-:Y:S01]  /*07f0*/  HADD2.F32 R58, -RZ, R4.H0_H0 ;  /* 0x20000004ff3a7230 */ /* 0x020fe20000004100 */
[----:B------:R-:W-:Y:S01]  /*0800*/  BSSY.RECONVERGENT B0, `(.L_x_2098) ;  /* 0x0000033000007945 */ /* 0x000fe20003800200 */
[----:B------:R-:W-:Y:S02]  /*0810*/  HADD2.F32 R50, -RZ, R6.H0_H0 ;  /* 0x20000006ff327230 */ /* 0x000fe40000004100 */
[----:B------:R-:W-:Y:S02]  /*0820*/  HADD2.F32 R4, -RZ, R4.H1_H1 ;  /* 0x30000004ff047230 */ /* 0x000fe40000004100 */
[--C-:B------:R-:W-:Y:S01]  /*0830*/  FADD.FTZ R58, R58, R31.reuse ;  /* 0x0000001f3a3a7221 */ /* 0x100fe20000010000 */
[--C-:B------:R-:W-:Y:S02]  /*0840*/  HADD2.F32 R54, -RZ, R5.reuse.H0_H0 ;  /* 0x20000005ff367230 */ /* 0x100fe40000004100 */
[----:B------:R-:W-:Y:S01]  /*0850*/  FADD.FTZ R50, R50, R31 ;  /* 0x0000001f32327221 */ /* 0x000fe20000010000 */
[----:B------:R-:W-:-:S02]  /*0860*/  HADD2.F32 R52, -RZ, R5.H1_H1 ;  /* 0x30000005ff347230 */ /* 0x000fc40000004100 */
[--C-:B------:R-:W-:Y:S01]  /*0870*/  FADD.FTZ R56, R4, R31.reuse ;  /* 0x0000001f04387221 */ /* 0x100fe20000010000 */
[----:B------:R-:W-:Y:S01]  /*0880*/  FSETP.GTU.FTZ.AND P4, PT, R58, 20, PT ;  /* 0x41a000003a00780b */ /* 0x000fe20003f9c000 */
[----:B------:R-:W-:Y:S02]  /*0890*/  HADD2.F32 R6, -RZ, R6.H1_H1 ;  /* 0x30000006ff067230 */ /* 0x000fe40000004100 */
[--C-:B------:R-:W-:Y:S01]  /*08a0*/  FADD.FTZ R54, R54, R31.reuse ;  /* 0x0000001f36367221 */ /* 0x100fe20000010000 */
[--C-:B------:R-:W-:Y:S01]  /*08b0*/  FADD.FTZ R52, R52, R31.reuse ;  /* 0x0000001f34347221 */ /* 0x100fe20000010000 */
[----:B------:R-:W-:Y:S01]  /*08c0*/  HADD2.F32 R46, -RZ, R7.H0_H0 ;  /* 0x20000007ff2e7230 */ /* 0x000fe20000004100 */
[----:B------:R-:W-:Y:S01]  /*08d0*/  FSETP.GTU.FTZ.AND P5, PT, R56, 20, PT ;  /* 0x41a000003800780b */ /* 0x000fe20003fbc000 */
[--C-:B------:R-:W-:Y:S01]  /*08e0*/  FADD.FTZ R48, R6, R31.reuse ;  /* 0x0000001f06307221 */ /* 0x100fe20000010000 */
[----:B------:R-:W-:Y:S02]  /*08f0*/  FSETP.GTU.FTZ.AND P0, PT, R54, 20, PT ;  /* 0x41a000003600780b */ /* 0x000fe40003f1c000 */
[----:B------:R-:W-:Y:S01]  /*0900*/  FSETP.GTU.FTZ.AND P1, PT, R52, 20, PT ;  /* 0x41a000003400780b */ /* 0x000fe20003f3c000 */
[----:B------:R-:W-:Y:S01]  /*0910*/  FADD.FTZ R46, R46, R31 ;  /* 0x0000001f2e2e7221 */ /* 0x000fe20000010000 */
[----:B------:R-:W-:-:S02]  /*0920*/  FSETP.GTU.FTZ.AND P2, PT, R50, 20, PT ;  /* 0x41a000003200780b */ /* 0x000fc40003f5c000 */
[----:B------:R-:W-:Y:S01]  /*0930*/  FSETP.GTU.FTZ.AND P3, PT, R48, 20, PT ;  /* 0x41a000003000780b */ /* 0x000fe20003f7c000 */
        /* <DEDUP_REMOVED lines=31> */
.L_x_2099:
[----:B------:R-:W-:Y:S05]  /*0b30*/  BSYNC.RECONVERGENT B0 ;  /* 0x0000000000007941 */ /* 0x000fea0003800200 */
.L_x_2098:
[----:B------:R-:W-:Y:S01]  /*0b40*/  HADD2.F32 R60, -RZ, R7.H1_H1 ;  /* 0x30000007ff3c7230 */ /* 0x000fe20000004100 */
[----:B------:R-:W-:Y:S01]  /*0b50*/  BSSY.RECONVERGENT B0, `(.L_x_2100) ;  /* 0x0000024000007945 */ /* 0x000fe20003800200 */
[----:B------:R-:W-:Y:S01]  /*0b60*/  FSETP.GTU.FTZ.AND P4, PT, R46, 20, PT ;  /* 0x41a000002e00780b */ /* 0x000fe20003f9c000 */
[--C-:B------:R-:W-:Y:S02]  /*0b70*/  HADD2.F32 R47, -RZ, R8.reuse.H0_H0 ;  /* 0x20000008ff2f7230 */ /* 0x100fe40000004100 */
[----:B------:R-:W-:Y:S02]  /*0b80*/  HADD2.F32 R13, -RZ, R8.H1_H1 ;  /* 0x30000008ff0d7230 */ /* 0x000fe40000004100 */
[----:B------:R-:W-:Y:S01]  /*0b90*/  FADD.FTZ R60, R60, R31 ;  /* 0x0000001f3c3c7221 */ /* 0x000fe20000010000 */
        /* <DEDUP_REMOVED lines=31> */
.L_x_2101:
[----:B------:R-:W-:Y:S05]  /*0d90*/  BSYNC.RECONVERGENT B0 ;  /* 0x0000000000007941 */ /* 0x000fea0003800200 */
.L_x_2100:
[----:B------:R-:W-:Y:S01]  /*0da0*/  BSSY.RECONVERGENT B0, `(.L_x_2102) ;  /* 0x0000027000007945 */ /* 0x000fe20003800200 */
[--C-:B------:R-:W-:Y:S01]  /*0db0*/  HADD2.F32 R25, -RZ, R9.reuse.H0_H0 ;  /* 0x20000009ff197230 */ /* 0x100fe20000004100 */
[----:B------:R-:W-:Y:S01]  /*0dc0*/  FSETP.GTU.FTZ.AND P5, PT, R60, 20, PT ;  /* 0x41a000003c00780b */ /* 0x000fe20003fbc000 */
[----:B------:R-:W-:Y:S02]  /*0dd0*/  HADD2.F32 R65, -RZ, R9.H1_H1 ;  /* 0x30000009ff417230 */ /* 0x000fe40000004100 */
[--C-:B------:R-:W-:Y:S02]  /*0de0*/  HADD2.F32 R9, -RZ, R11.reuse.H0_H0 ;  /* 0x2000000bff097230 */ /* 0x100fe40000004100 */
[--C-:B------:R-:W-:Y:S02]  /*0df0*/  HADD2.F32 R15, -RZ, R10.reuse.H0_H0 ;  /* 0x2000000aff0f7230 */ /* 0x100fe40000004100 */
        /* <DEDUP_REMOVED lines=33> */
.L_x_2103:
[----:B------:R-:W-:Y:S05]  /*1010*/  BSYNC.RECONVERGENT B0 ;  /* 0x0000000000007941 */ /* 0x000fea0003800200 */
.L_x_2102:
        /* <DEDUP_REMOVED lines=32> */
.L_x_2105:
[----:B------:R-:W-:Y:S05]  /*1220*/  BSYNC.RECONVERGENT B0 ;  /* 0x0000000000007941 */ /* 0x000fea0003800200 */
.L_x_2104:
        /* <DEDUP_REMOVED lines=32> */
.L_x_2107:
[----:B------:R-:W-:Y:S05]  /*1430*/  BSYNC.RECONVERGENT B0 ;  /* 0x0000000000007941 */ /* 0x000fea0003800200 */
.L_x_2106:
        /* <DEDUP_REMOVED lines=32> */
.L_x_2109:
[----:B------:R-:W-:Y:S05]  /*1640*/  BSYNC.RECONVERGENT B0 ;  /* 0x0000000000007941 */ /* 0x000fea0003800200 */
.L_x_2108:
        /* <DEDUP_REMOVED lines=32> */
.L_x_2111:
[----:B------:R-:W-:Y:S05]  /*1850*/  BSYNC.RECONVERGENT B0 ;  /* 0x0000000000007941 */ /* 0x000fea0003800200 */
.L_x_2110:
        /* <DEDUP_REMOVED lines=32> */
.L_x_2113:
[----:B------:R-:W-:Y:S05]  /*1a60*/  BSYNC.RECONVERGENT B0 ;  /* 0x0000000000007941 */ /* 0x000fea0003800200 */
.L_x_2112:
[----:B------:R-:W-:Y:S01]  /*1a70*/  FMUL.FTZ R63, R11, R60 ;  /* 0x0000003c0b3f7220 */ /* 0x000fe20000410000 */
[----:B------:R-:W-:Y:S01]  /*1a80*/  FMUL.FTZ R49, R47, R58 ;  /* 0x0000003a2f317220 */ /* 0x000fe20000410000 */
[----:B------:R-:W-:Y:S01]  /*1a90*/  FMUL.FTZ R51, R13, R56 ;  /* 0x000000380d337220 */ /* 0x000fe20000410000 */
[----:B------:R-:W-:Y:S01]  /*1aa0*/  FMUL.FTZ R53, R25, R54 ;  /* 0x0000003619357220 */ /* 0x000fe20000410000 */
[----:B------:R-:W-:Y:S01]  /*1ab0*/  FMUL.FTZ R55, R65, R52 ;  /* 0x0000003441377220 */ /* 0x000fe20000410000 */
[----:B------:R-:W-:Y:S01]  /*1ac0*/  FMUL.FTZ R57, R15, R50 ;  /* 0x000000320f397220 */ /* 0x000fe20000410000 */
[----:B------:R-:W-:Y:S01]  /*1ad0*/  FMUL.FTZ R59, R67, R48 ;  /* 0x00000030433b7220 */ /* 0x000fe20000410000 */
[----:B------:R-:W-:-:S07]  /*1ae0*/  FMUL.FTZ R61, R9, R46 ;  /* 0x0000002e093d7220 */ /* 0x000fce0000410000 */
.L_x_2097:
[----:B------:R-:W0:Y:S01]  /*1af0*/  LDCU UR7, c[0x0][0x38c] ;  /* 0x00007180ff0777ac */ /* 0x000e220008000800 */
        /* <DEDUP_REMOVED lines=8> */
[----:B0-----:R-:W-:Y:S01]  /*1b80*/  UISETP.GE.AND UP1, UPT, UR7, 0x1, UPT ;  /* 0x000000010700788c */ /* 0x001fe2000bf26270 */
[----:B------:R-:W-:Y:S08]  /*1b90*/  BAR.SYNC.DEFER_BLOCKING 0x0 ;  /* 0x0000000000007b1d */ /* 0x000ff00000010000 */
[----:B------:R-:W-:Y:S05]  /*1ba0*/  BRA.U !UP1, `(.L_x_2114) ;  /* 0x0000001509d47547 */ /* 0x000fea000b800000 */
[----:B------:R-:W0:Y:S01]  /*1bb0*/  S2UR UR5, SR_CgaCtaId ;  /* 0x00000000000579c3 */ /* 0x000e220000008800 */
[----:B------:R-:W1:Y:S01]  /*1bc0*/  S2R R94, SR_LANEID ;  /* 0x00000000005e7919 */ /* 0x000e620000000000 */
[C---:B------:R-:W-:Y:S01]  /*1bd0*/  ISETP.NE.AND P0, PT, R41.reuse, RZ, PT ;  /* 0x000000ff2900720c */ /* 0x040fe20003f05270 */
[----:B------:R-:W-:Y:S01]  /*1be0*/  UMOV UR4, 0x400 ;  /* 0x0000040000047882 */ /* 0x000fe20000000000 */
[----:B------:R-:W-:Y:S01]  /*1bf0*/  IMAD R71, R41, UR7, RZ ;  /* 0x0000000729477c24 */ /* 0x000fe2000f8e02ff */
[----:B------:R-:W-:Y:S02]  /*1c00*/  MOV R73, R35 ;  /* 0x0000002300497202 */ /* 0x000fe40000000f00 */
[----:B------:R-:W-:Y:S02]  /*1c10*/  ISETP.EQ.AND P0, PT, R32, RZ, P0 ;  /* 0x000000ff2000720c */ /* 0x000fe40000702270 */
[----:B------:R-:W-:Y:S02]  /*1c20*/  MOV R74, R38 ;  /* 0x00000026004a7202 */ /* 0x000fe40000000f00 */
[----:B------:R-:W-:-:S02]  /*1c30*/  MOV R75, R34 ;  /* 0x00000022004b7202 */ /* 0x000fc40000000f00 */
[----:B------:R-:W-:Y:S02]  /*1c40*/  MOV R72, R37 ;  /* 0x0000002500487202 */ /* 0x000fe40000000f00 */
[----:B------:R-:W-:Y:S02]  /*1c50*/  MOV R77, R33 ;  /* 0x00000021004d7202 */ /* 0x000fe40000000f00 */
[----:B------:R-:W-:Y:S01]  /*1c60*/  MOV R70, R36 ;  /* 0x0000002400467202 */ /* 0x000fe20000000f00 */
[----:B0-----:R-:W-:-:S03]  /*1c70*/  ULEA UR4, UR5, UR4, 0x18 ;  /* 0x0000000405047291 */ /* 0x001fc6000f8ec0ff */
[----:B------:R-:W-:Y:S01]  /*1c80*/  UMOV UR5, UR6 ;  /* 0x0000000600057c82 */ /* 0x000fe20008000000 */
[----:B------:R-:W-:-:S12]  /*1c90*/  UIADD3 UR4, UPT, UPT, UR4, 0x260, URZ ;  /* 0x0000026004047890 */ /* 0x000fd8000fffe0ff */
.L_x_2115:
[----:B------:R-:W-:Y:S02]  /*1ca0*/  MOV R8, R73 ;  /* 0x0000004900087202 */ /* 0x000fe40000000f00 */
[----:B------:R-:W-:-:S05]  /*1cb0*/  MOV R9, R74 ;  /* 0x0000004a00097202 */ /* 0x000fca0000000f00 */
[----:B------:R-:W2:Y:S01]  /*1cc0*/  LDG.E.64 R4, desc[UR16][R8.64] ;  /* 0x0000001008047981 */ /* 0x000ea2000c1e1b00 */
[----:B-1----:R-:W-:Y:S01]  /*1cd0*/  ISETP.GE.AND P1, PT, R94, 0x1, PT ;  /* 0x000000015e00780c */ /* 0x002fe20003f26270 */
[----:B------:R-:W0:Y:S01]  /*1ce0*/  S2UR UR8, SR_CgaCtaId ;  /* 0x00000000000879c3 */ /* 0x000e220000008800 */
[C---:B--2---:R-:W-:Y:S01]  /*1cf0*/  FMUL.FTZ R0, R5.reuse, R58 ;  /* 0x0000003a05007220 */ /* 0x044fe20000410000 */
[----:B------:R-:W-:Y:S01]  /*1d00*/  FMUL.FTZ R7, R4, 1.4426950216293334961 ;  /* 0x3fb8aa3b04077820 */ /* 0x000fe20000410000 */
[C---:B------:R-:W-:Y:S02]  /*1d10*/  FMUL.FTZ R8, R5.reuse, R54 ;  /* 0x0000003605087220 */ /* 0x040fe40000410000 */
[----:B------:R-:W-:Y:S01]  /*1d20*/  FMUL.RZ R10, R0, 0.15915493667125701904 ;  /* 0x3e22f983000a7820 */ /* 0x000fe2000040c000 */
[----:B------:R-:W-:Y:S01]  /*1d30*/  FMUL.FTZ R0, R5, R56 ;  /* 0x0000003805007220 */ /* 0x000fe20000410000 */
[----:B------:R-:W-:Y:S01]  /*1d40*/  FMUL.RZ R14, R8, 0.15915493667125701904 ;  /* 0x3e22f983080e7820 */ /* 0x000fe2000040c000 */
[C---:B------:R-:W-:Y:S01]  /*1d50*/  FMUL.FTZ R8, R7.reuse, R54 ;  /* 0x0000003607087220 */ /* 0x040fe20000410000 */
[----:B------:R-:W-:Y:S01]  /*1d60*/  MUFU.SIN R6, R10 ;  /* 0x0000000a00067308 */ /* 0x000fe20000000400 */
[----:B------:R-:W-:Y:S01]  /*1d70*/  FMUL.RZ R12, R0, 0.15915493667125701904 ;  /* 0x3e22f983000c7820 */ /* 0x000fe2000040c000 */
[C---:B------:R-:W-:Y:S01]  /*1d80*/  FMUL.FTZ R0, R7.reuse, R56 ;  /* 0x0000003807007220 */ /* 0x040fe20000410000 */
[----:B------:R-:W-:-:S05]  /*1d90*/  FMUL.FTZ R93, R7, R58 ;  /* 0x0000003a075d7220 */ /* 0x000fca0000410000 */
[----:B------:R-:W-:Y:S08]  /*1da0*/  MUFU.SIN R11, R12 ;  /* 0x0000000c000b7308 */ /* 0x000ff00000000400 */
[----:B------:R-:W1:Y:S08]  /*1db0*/  MUFU.EX2 R0, R0 ;  /* 0x0000000000007308 */ /* 0x000e700000000800 */
[----:B------:R2:W3:Y:S08]  /*1dc0*/  MUFU.COS R9, R12 ;  /* 0x0000000c00097308 */ /* 0x0004f00000000000 */
[----:B------:R4:W-:Y:S01]  /*1dd0*/  MUFU.COS R4, R10 ;  /* 0x0000000a00047308 */ /* 0x0009e20000000000 */
[----:B--2---:R-:W-:Y:S01]  /*1de0*/  FMUL.FTZ R12, R5, R50 ;  /* 0x00000032050c7220 */ /* 0x004fe20000410000 */
[----:B-1----:R-:W-:Y:S01]  /*1df0*/  FMUL.FTZ R78, R0, R11 ;  /* 0x0000000b004e7220 */ /* 0x002fe20000410000 */
[----:B------:R-:W-:-:S02]  /*1e00*/  FMUL.FTZ R11, R7, R60 ;  /* 0x0000003c070b7220 */ /* 0x000fc40000410000 */
[----:B------:R-:W-:Y:S01]  /*1e10*/  FMUL.RZ R26, R12, 0.15915493667125701904 ;  /* 0x3e22f9830c1a7820 */ /* 0x000fe2000040c000 */
[----:B------:R-:W-:Y:S02]  /*1e20*/  FMUL.FTZ R12, R7, R50 ;  /* 0x00000032070c7220 */ /* 0x000fe40000410000 */
[----:B------:R-:W-:Y:S01]  /*1e30*/  MUFU.SIN R13, R14 ;  /* 0x0000000e000d7308 */ /* 0x000fe20000000400 */
[----:B----4-:R-:W-:Y:S01]  /*1e40*/  FMUL.FTZ R10, R5, R52 ;  /* 0x00000034050a7220 */ /* 0x010fe20000410000 */
[----:B---3--:R-:W-:Y:S01]  /*1e50*/  FMUL.FTZ R82, R0, R9 ;  /* 0x0000000900527220 */ /* 0x008fe20000410000 */
[----:B------:R-:W-:Y:S01]  /*1e60*/  FMUL.FTZ R9, RZ, R78 ;  /* 0x0000004eff097220 */ /* 0x000fe20000410000 */
[----:B------:R-:W-:Y:S01]  /*1e70*/  FMUL.FTZ R0, R78, R49 ;  /* 0x000000314e007220 */ /* 0x000fe20000410000 */
[----:B------:R-:W-:Y:S01]  /*1e80*/  FMUL.RZ R24, R10, 0.15915493667125701904 ;  /* 0x3e22f9830a187820 */ /* 0x000fe2000040c000 */
[----:B------:R-:W-:Y:S02]  /*1e90*/  FMUL.FTZ R10, R7, R52 ;  /* 0x00000034070a7220 */ /* 0x000fe40000410000 */
[----:B------:R-:W1:Y:S01]  /*1ea0*/  MUFU.EX2 R8, R8 ;  /* 0x0000000800087308 */ /* 0x000e620000000800 */
[----:B------:R-:W-:-:S07]  /*1eb0*/  FFMA.FTZ R0, RZ, R82, R0 ;  /* 0x00000052ff007223 */ /* 0x000fce0000010000 */
[----:B------:R2:W3:Y:S08]  /*1ec0*/  MUFU.COS R15, R14 ;  /* 0x0000000e000f7308 */ /* 0x0004f00000000000 */
[----:B------:R-:W-:Y:S01]  /*1ed0*/  MUFU.SIN R81, R24 ;  /* 0x0000001800517308 */ /* 0x000fe20000000400 */
[----:B--2---:R-:W-:Y:S01]  /*1ee0*/  FMUL.FTZ R14, R5, R48 ;  /* 0x00000030050e7220 */ /* 0x004fe20000410000 */
[----:B-1----:R-:W-:-:S03]  /*1ef0*/  FMUL.FTZ R76, R8, R13 ;  /* 0x0000000d084c7220 */ /* 0x002fc60000410000 */
[----:B------:R-:W-:Y:S01]  /*1f00*/  FMUL.RZ R28, R14, 0.15915493667125701904 ;  /* 0x3e22f9830e1c7820 */ /* 0x000fe2000040c000 */
[----:B------:R-:W-:Y:S02]  /*1f10*/  FMUL.FTZ R14, R7, R48 ;  /* 0x00000030070e7220 */ /* 0x000fe40000410000 */
[----:B------:R1:W-:Y:S01]  /*1f20*/  MUFU.COS R83, R24 ;  /* 0x0000001800537308 */ /* 0x0003e20000000000 */
[----:B---3--:R-:W-:-:S07]  /*1f30*/  FMUL.FTZ R80, R8, R15 ;  /* 0x0000000f08507220 */ /* 0x008fce0000410000 */
[----:B------:R-:W2:Y:S01]  /*1f40*/  MUFU.EX2 R10, R10 ;  /* 0x0000000a000a7308 */ /* 0x000ea20000000800 */
[-C--:B-1----:R-:W-:Y:S01]  /*1f50*/  FMUL.FTZ R24, R7, R46.reuse ;  /* 0x0000002e07187220 */ /* 0x082fe20000410000 */
[----:B------:R-:W-:-:S06]  /*1f60*/  FMUL.FTZ R7, R5, R46 ;  /* 0x0000002e05077220 */ /* 0x000fcc0000410000 */
[----:B------:R-:W-:Y:S08]  /*1f70*/  MUFU.SIN R25, R26 ;  /* 0x0000001a00197308 */ /* 0x000ff00000000400 */
[----:B------:R1:W-:Y:S01]  /*1f80*/  MUFU.COS R79, R26 ;  /* 0x0000001a004f7308 */ /* 0x0003e20000000000 */
[C---:B--2---:R-:W-:Y:S01]  /*1f90*/  FMUL.FTZ R81, R10.reuse, R81 ;  /* 0x000000510a517220 */ /* 0x044fe20000410000 */
[----:B------:R-:W-:-:S06]  /*1fa0*/  FMUL.FTZ R83, R10, R83 ;  /* 0x000000530a537220 */ /* 0x000fcc0000410000 */
[----:B------:R-:W-:Y:S01]  /*1fb0*/  MUFU.SIN R85, R28 ;  /* 0x0000001c00557308 */ /* 0x000fe20000000400 */
[----:B-1----:R-:W-:Y:S01]  /*1fc0*/  FFMA.FTZ R26, R82, R49, -R9 ;  /* 0x00000031521a7223 */ /* 0x002fe20000010809 */
[----:B------:R-:W-:Y:S01]  /*1fd0*/  FADD.FTZ R9, RZ, R0 ;  /* 0x00000000ff097221 */ /* 0x000fe20000010000 */
[----:B------:R-:W-:-:S03]  /*1fe0*/  FMUL.FTZ R0, R5, R60 ;  /* 0x0000003c05007220 */ /* 0x000fc60000410000 */
[----:B------:R-:W-:Y:S02]  /*1ff0*/  FMUL.FTZ R8, R76, R9 ;  /* 0x000000094c087220 */ /* 0x000fe40000410000 */
[----:B------:R1:W-:Y:S08]  /*2000*/  MUFU.COS R27, R28 ;  /* 0x0000001c001b7308 */ /* 0x0003f00000000000 */
[----:B------:R-:W2:Y:S01]  /*2010*/  MUFU.EX2 R12, R12 ;  /* 0x0000000c000c7308 */ /* 0x000ea20000000800 */
[----:B-1----:R-:W-:Y:S01]  /*2020*/  FMUL.RZ R28, R7, 0.15915493667125701904 ;  /* 0x3e22f983071c7820 */ /* 0x002fe2000040c000 */
[----:B------:R-:W-:-:S04]  /*2030*/  FADD.FTZ R7, R26, R51 ;  /* 0x000000331a077221 */ /* 0x000fc80000010000 */
[-C--:B------:R-:W-:Y:S01]  /*2040*/  FMUL.FTZ R13, R76, R7.reuse ;  /* 0x000000074c0d7220 */ /* 0x080fe20000410000 */
[C---:B------:R-:W-:Y:S01]  /*2050*/  FFMA.FTZ R8, R80.reuse, R7, -R8 ;  /* 0x0000000750087223 */ /* 0x040fe20000010808 */
[----:B------:R-:W1:Y:S02]  /*2060*/  MUFU.EX2 R93, R93 ;  /* 0x0000005d005d7308 */ /* 0x000e640000000800 */
[----:B------:R-:W-:Y:S01]  /*2070*/  FFMA.FTZ R13, R80, R9, R13 ;  /* 0x00000009500d7223 */ /* 0x000fe2000001000d */
[----:B------:R-:W-:-:S03]  /*2080*/  FADD.FTZ R8, R8, R53 ;  /* 0x0000003508087221 */ /* 0x000fc60000010000 */
[----:B------:R-:W-:Y:S01]  /*2090*/  FADD.FTZ R26, RZ, R13 ;  /* 0x0000000dff1a7221 */ /* 0x000fe20000010000 */
[----:B------:R-:W-:Y:S01]  /*20a0*/  FMUL.RZ R13, R0, 0.15915493667125701904 ;  /* 0x3e22f983000d7820 */ /* 0x000fe2000040c000 */
[----:B------:R-:W3:Y:S01]  /*20b0*/  MUFU.EX2 R14, R14 ;  /* 0x0000000e000e7308 */ /* 0x000ee20000000800 */
[C---:B------:R-:W-:Y:S01]  /*20c0*/  FMUL.FTZ R7, R81.reuse, R8 ;  /* 0x0000000851077220 */ /* 0x040fe20000410000 */
[-C--:B------:R-:W-:Y:S01]  /*20d0*/  FMUL.FTZ R0, R81, R26.reuse ;  /* 0x0000001a51007220 */ /* 0x080fe20000410000 */
[C---:B--2---:R-:W-:Y:S02]  /*20e0*/  FMUL.FTZ R79, R12.reuse, R79 ;  /* 0x0000004f0c4f7220 */ /* 0x044fe40000410000 */
[C---:B------:R-:W-:Y:S01]  /*20f0*/  FFMA.FTZ R7, R83.reuse, R26, R7 ;  /* 0x0000001a53077223 */ /* 0x040fe20000010007 */
[----:B------:R-:W-:Y:S01]  /*2100*/  FFMA.FTZ R8, R83, R8, -R0 ;  /* 0x0000000853087223 */ /* 0x000fe20000010800 */
[----:B------:R-:W-:Y:S01]  /*2110*/  FMUL.FTZ R0, R12, R25 ;  /* 0x000000190c007220 */ /* 0x000fe20000410000 */
[----:B------:R-:W-:Y:S01]  /*2120*/  MUFU.EX2 R24, R24 ;  /* 0x0000001800187308 */ /* 0x000fe20000000800 */
[----:B------:R-:W-:Y:S01]  /*2130*/  FADD.FTZ R7, RZ, R7 ;  /* 0x00000007ff077221 */ /* 0x000fe20000010000 */
[----:B------:R-:W-:Y:S01]  /*2140*/  FADD.FTZ R9, R8, R55 ;  /* 0x0000003708097221 */ /* 0x000fe20000010000 */
[C---:B-1----:R-:W-:Y:S01]  /*2150*/  FMUL.FTZ R91, R93.reuse, R4 ;  /* 0x000000045d5b7220 */ /* 0x042fe20000410000 */
[----:B------:R-:W-:Y:S01]  /*2160*/  FMUL.FTZ R93, R93, R6 ;  /* 0x000000065d5d7220 */ /* 0x000fe20000410000 */
[C---:B------:R-:W-:Y:S01]  /*2170*/  FMUL.FTZ R4, R0.reuse, R7 ;  /* 0x0000000700047220 */ /* 0x040fe20000410000 */
[-C--:B------:R-:W-:Y:S01]  /*2180*/  FMUL.FTZ R10, R0, R9.reuse ;  /* 0x00000009000a7220 */ /* 0x080fe20000410000 */
[----:B------:R-:W-:Y:S01]  /*2190*/  FMUL.FTZ R6, R91, R78 ;  /* 0x0000004e5b067220 */ /* 0x000fe20000410000 */
[----:B------:R-:W1:Y:S01]  /*21a0*/  MUFU.COS R5, R28 ;  /* 0x0000001c00057308 */ /* 0x000e620000000000 */
[C---:B------:R-:W-:Y:S01]  /*21b0*/  FFMA.FTZ R4, R79.reuse, R9, -R4 ;  /* 0x000000094f047223 */ /* 0x040fe20000010804 */
[----:B------:R-:W-:Y:S01]  /*21c0*/  FFMA.FTZ R10, R79, R7, R10 ;  /* 0x000000074f0a7223 */ /* 0x000fe2000001000a */
[C---:B---3--:R-:W-:Y:S01]  /*21d0*/  FMUL.FTZ R85, R14.reuse, R85 ;  /* 0x000000550e557220 */ /* 0x048fe20000410000 */
[----:B------:R-:W-:Y:S01]  /*21e0*/  FMUL.FTZ R84, R14, R27 ;  /* 0x0000001b0e547220 */ /* 0x000fe20000410000 */
[----:B------:R-:W-:Y:S01]  /*21f0*/  FADD.FTZ R4, R4, R57 ;  /* 0x0000003904047221 */ /* 0x000fe20000010000 */
[----:B------:R-:W-:-:S02]  /*2200*/  FADD.FTZ R10, RZ, R10 ;  /* 0x0000000aff0a7221 */ /* 0x000fc40000010000 */
[----:B------:R-:W-:Y:S01]  /*2210*/  MUFU.EX2 R11, R11 ;  /* 0x0000000b000b7308 */ /* 0x000fe20000000800 */
[----:B------:R-:W-:-:S07]  /*2220*/  FMUL.FTZ R7, R85, R4 ;  /* 0x0000000455077220 */ /* 0x000fce0000410000 */
[----:B------:R-:W2:Y:S01]  /*2230*/  MUFU.COS R88, R13 ;  /* 0x0000000d00587308 */ /* 0x000ea20000000000 */
[----:B-1----:R-:W-:Y:S01]  /*2240*/  FMUL.FTZ R86, R24, R5 ;  /* 0x0000000518567220 */ /* 0x002fe20000410000 */
[-C--:B------:R-:W-:Y:S01]  /*2250*/  FMUL.FTZ R5, R85, R10.reuse ;  /* 0x0000000a55057220 */ /* 0x080fe20000410000 */
[C---:B------:R-:W-:Y:S01]  /*2260*/  FFMA.FTZ R10, R84.reuse, R10, R7 ;  /* 0x0000000a540a7223 */ /* 0x040fe20000010007 */
[----:B------:R-:W-:Y:S02]  /*2270*/  MOV R7, R72 ;  /* 0x0000004800077202 */ /* 0x000fe40000000f00 */
[----:B------:R-:W-:Y:S01]  /*2280*/  FFMA.FTZ R12, R84, R4, -R5 ;  /* 0x00000004540c7223 */ /* 0x000fe20000010805 */
[----:B------:R-:W-:Y:S01]  /*2290*/  FMUL.FTZ R4, R93, R78 ;  /* 0x0000004e5d047220 */ /* 0x000fe20000410000 */
[----:B------:R-:W1:Y:S08]  /*22a0*/  MUFU.SIN R8, R13 ;  /* 0x0000000d00087308 */ /* 0x000e700000000400 */
[----:B------:R-:W3:Y:S01]  /*22b0*/  MUFU.SIN R87, R28 ;  /* 0x0000001c00577308 */ /* 0x000ee20000000400 */
[----:B--2---:R-:W-:Y:S01]  /*22c0*/  FMUL.FTZ R88, R11, R88 ;  /* 0x000000580b587220 */ /* 0x004fe20000410000 */
[----:B------:R-:W-:Y:S01]  /*22d0*/  FFMA.FTZ R9, R91, R82, -R4 ;  /* 0x000000525b097223 */ /* 0x000fe20000010804 */
[----:B------:R-:W-:Y:S01]  /*22e0*/  FADD.FTZ R14, RZ, R10 ;  /* 0x0000000aff0e7221 */ /* 0x000fe20000010000 */
[----:B------:R-:W-:Y:S01]  /*22f0*/  FADD.FTZ R12, R12, R59 ;  /* 0x0000003b0c0c7221 */ /* 0x000fe20000010000 */
[----:B------:R-:W-:-:S02]  /*2300*/  MOV R4, R77 ;  /* 0x0000004d00047202 */ /* 0x000fc40000000f00 */
[----:B------:R-:W-:Y:S01]  /*2310*/  MOV R5, R70 ;  /* 0x0000004600057202 */ /* 0x000fe20000000f00 */
[----:B-1----:R-:W-:Y:S01]  /*2320*/  FMUL.FTZ R89, R11, R8 ;  /* 0x000000080b597220 */ /* 0x002fe20000410000 */
[----:B------:R-:W-:Y:S01]  /*2330*/  FFMA.FTZ R11, R93, R82, R6 ;  /* 0x000000525d0b7223 */ /* 0x000fe20000010006 */
[----:B------:R-:W-:Y:S02]  /*2340*/  MOV R6, R75 ;  /* 0x0000004b00067202 */ /* 0x000fe40000000f00 */
[----:B------:R-:W2:Y:S01]  /*2350*/  LDG.E.64 R26, desc[UR16][R4.64] ;  /* 0x00000010041a7981 */ /* 0x000ea2000c1e1b00 */
[----:B------:R-:W-:Y:S01]  /*2360*/  FMUL.FTZ R13, R76, R11 ;  /* 0x0000000b4c0d7220 */ /* 0x000fe20000410000 */
[----:B---3--:R-:W-:-:S03]  /*2370*/  FMUL.FTZ R87, R24, R87 ;  /* 0x0000005718577220 */ /* 0x008fc60000410000 */
[-C--:B------:R-:W-:Y:S01]  /*2380*/  FFMA.FTZ R8, R80, R9.reuse, -R13 ;  /* 0x0000000950087223 */ /* 0x080fe2000001080d */
[----:B------:R-:W-:Y:S01]  /*2390*/  FMUL.FTZ R9, R76, R9 ;  /* 0x000000094c097220 */ /* 0x000fe20000410000 */
[----:B------:R1:W2:Y:S01]  /*23a0*/  LDG.E.64 R24, desc[UR16][R6.64] ;  /* 0x0000001006187981 */ /* 0x0002a2000c1e1b00 */
[C---:B------:R-:W-:Y:S02]  /*23b0*/  FMUL.FTZ R13, R87.reuse, R14 ;  /* 0x0000000e570d7220 */ /* 0x040fe40000410000 */
[----:B------:R-:W-:Y:S01]  /*23c0*/  FFMA.FTZ R10, R80, R11, R9 ;  /* 0x0000000b500a7223 */ /* 0x000fe20000010009 */
[-C--:B------:R-:W-:Y:S01]  /*23d0*/  FMUL.FTZ R9, R87, R12.reuse ;  /* 0x0000000c57097220 */ /* 0x080fe20000410000 */
[C---:B------:R-:W-:Y:S01]  /*23e0*/  FFMA.FTZ R28, R86.reuse, R12, -R13 ;  /* 0x0000000c561c7223 */ /* 0x040fe2000001080d */
[C---:B------:R-:W-:Y:S02]  /*23f0*/  FMUL.FTZ R12, R81.reuse, R8 ;  /* 0x00000008510c7220 */ /* 0x040fe40000410000 */
[----:B------:R-:W-:Y:S01]  /*2400*/  FFMA.FTZ R9, R86, R14, R9 ;  /* 0x0000000e56097223 */ /* 0x000fe20000010009 */
[----:B------:R-:W-:Y:S01]  /*2410*/  FADD.FTZ R28, R28, R61 ;  /* 0x0000003d1c1c7221 */ /* 0x000fe20000010000 */
[-C--:B-1----:R-:W-:Y:S01]  /*2420*/  FMUL.FTZ R7, R81, R10.reuse ;  /* 0x0000000a51077220 */ /* 0x082fe20000410000 */
[----:B------:R-:W-:Y:S01]  /*2430*/  FFMA.FTZ R12, R83, R10, R12 ;  /* 0x0000000a530c7223 */ /* 0x000fe2000001000c */
[----:B------:R-:W-:Y:S01]  /*2440*/  FADD.FTZ R9, RZ, R9 ;  /* 0x00000009ff097221 */ /* 0x000fe20000010000 */
[----:B------:R-:W-:Y:S01]  /*2450*/  FMUL.FTZ R13, R89, R28 ;  /* 0x0000001c590d7220 */ /* 0x000fe20000410000 */
[----:B------:R-:W-:Y:S01]  /*2460*/  FFMA.FTZ R7, R83, R8, -R7 ;  /* 0x0000000853077223 */ /* 0x000fe20000010807 */
[----:B------:R-:W-:Y:S01]  /*2470*/  FMUL.FTZ R4, R0, R12 ;  /* 0x0000000c00047220 */ /* 0x000fe20000410000 */
[-C--:B------:R-:W-:Y:S01]  /*2480*/  FMUL.FTZ R11, R89, R9.reuse ;  /* 0x00000009590b7220 */ /* 0x080fe20000410000 */
[----:B------:R-:W-:Y:S01]  /*2490*/  FFMA.FTZ R13, R88, R9, R13 ;  /* 0x00000009580d7223 */ /* 0x000fe2000001000d */
[-C--:B------:R-:W-:Y:S01]  /*24a0*/  FMUL.FTZ R5, R0, R7.reuse ;  /* 0x0000000700057220 */ /* 0x080fe20000410000 */
[C---:B------:R-:W-:Y:S01]  /*24b0*/  FFMA.FTZ R4, R79.reuse, R7, -R4 ;  /* 0x000000074f047223 */ /* 0x040fe20000010804 */
[----:B------:R-:W-:Y:S01]  /*24c0*/  FFMA.FTZ R28, R88, R28, -R11 ;  /* 0x0000001c581c7223 */ /* 0x000fe2000001080b */
[----:B------:R-:W-:Y:S01]  /*24d0*/  FADD.FTZ R90, RZ, R13 ;  /* 0x0000000dff5a7221 */ /* 0x000fe20000010000 */
[----:B------:R-:W-:Y:S01]  /*24e0*/  FFMA.FTZ R5, R79, R12, R5 ;  /* 0x0000000c4f057223 */ /* 0x000fe20000010005 */
[----:B------:R-:W-:Y:S01]  /*24f0*/  FMUL.FTZ R9, R85, R4 ;  /* 0x0000000455097220 */ /* 0x000fe20000410000 */
[----:B------:R-:W-:-:S02]  /*2500*/  FADD.FTZ R95, R28, R63 ;  /* 0x0000003f1c5f7221 */ /* 0x000fc40000010000 */
[-C--:B------:R-:W-:Y:S01]  /*2510*/  FMUL.FTZ R7, R85, R5.reuse ;  /* 0x0000000555077220 */ /* 0x080fe20000410000 */
[----:B------:R-:W1:Y:S01]  /*2520*/  SHFL.UP PT, R10, R90, 0x1, RZ ;  /* 0x042000005a0a7989 */ /* 0x000e6200000e00ff */
[C---:B------:R-:W-:Y:S02]  /*2530*/  FFMA.FTZ R9, R84.reuse, R5, R9 ;  /* 0x0000000554097223 */ /* 0x040fe40000010009 */
[----:B------:R-:W-:Y:S01]  /*2540*/  FFMA.FTZ R7, R84, R4, -R7 ;  /* 0x0000000454077223 */ /* 0x000fe20000010807 */
[----:B------:R-:W3:Y:S01]  /*2550*/  SHFL.UP PT, R8, R95, 0x1, RZ ;  /* 0x042000005f087989 */ /* 0x000ee200000e00ff */
[C---:B------:R-:W-:Y:S02]  /*2560*/  FMUL.FTZ R5, R87.reuse, R9 ;  /* 0x0000000957057220 */ /* 0x040fe40000410000 */
[-C--:B------:R-:W-:Y:S02]  /*2570*/  FMUL.FTZ R4, R87, R7.reuse ;  /* 0x0000000757047220 */ /* 0x080fe40000410000 */
[----:B------:R-:W-:-:S02]  /*2580*/  FFMA.FTZ R5, R86, R7, -R5 ;  /* 0x0000000756057223 */ /* 0x000fc40000010805 */
[----:B------:R-:W-:Y:S02]  /*2590*/  FFMA.FTZ R4, R86, R9, R4 ;  /* 0x0000000956047223 */ /* 0x000fe40000010004 */
[CC--:B------:R-:W-:Y:S02]  /*25a0*/  FMUL.FTZ R7, R89.reuse, R5.reuse ;  /* 0x0000000559077220 */ /* 0x0c0fe40000410000 */
[-C--:B------:R-:W-:Y:S02]  /*25b0*/  FMUL.FTZ R6, R89, R4.reuse ;  /* 0x0000000459067220 */ /* 0x080fe40000410000 */
[C---:B------:R-:W-:Y:S02]  /*25c0*/  FFMA.FTZ R92, R88.reuse, R4, R7 ;  /* 0x00000004585c7223 */ /* 0x040fe40000010007 */
        /* <DEDUP_REMOVED lines=58> */
[----:B------:R-:W-:-:S03]  /*2970*/  @P1 FFMA.FTZ R97, R97, R4, -R6 ;  /* 0x0000000461611223 */ /* 0x000fc60000010806 */
[----:B------:R-:W3:Y:S04]  /*2980*/  SHFL.UP PT, R5, R95, 0x10, RZ ;  /* 0x060000005f057989 */ /* 0x000ee800000e00ff */
[----:B------:R-:W4:Y:S04]  /*2990*/  SHFL.UP PT, R4, R92, 0x10, RZ ;  /* 0x060000005c047989 */ /* 0x000f2800000e00ff */
[----:B------:R-:W5:Y:S01]  /*29a0*/  SHFL.UP PT, R13, R97, 0x10, RZ ;  /* 0x06000000610d7989 */ /* 0x000f6200000e00ff */
[----:B------:R-:W-:Y:S01]  /*29b0*/  HFMA2 R8, -RZ, RZ, 1.875, 0 ;  /* 0x3f800000ff087431 */ /* 0x000fe200000001ff */
[----:B------:R-:W-:-:S02]  /*29c0*/  CS2R R10, SRZ ;  /* 0x00000000000a7805 */ /* 0x000fc4000001ff00 */
[----:B------:R-:W-:Y:S02]  /*29d0*/  MOV R9, RZ ;  /* 0x000000ff00097202 */ /* 0x000fe40000000f00 */
[----:B------:R-:W-:Y:S01]  /*29e0*/  ISETP.NE.AND P1, PT, R94, 0x1f, PT ;  /* 0x0000001f5e00780c */ /* 0x000fe20003f25270 */
[----:B------:R-:W-:-:S03]  /*29f0*/  UMOV UR7, 0x400 ;  /* 0x0000040000077882 */ /* 0x000fc60000000000 */
[----:B------:R-:W5:Y:S01]  /*2a00*/  @P0 LDS.128 R8, [UR4] ;  /* 0x00000004ff080984 */ /* 0x000f620008000c00 */
[CC--:B-1----:R-:W-:Y:S01]  /*2a10*/  FMUL.FTZ R6, R92.reuse, R12.reuse ;  /* 0x0000000c5c067220 */ /* 0x0c2fe20000410000 */
[C---:B------:R-:W-:Y:S01]  /*2a20*/  FMUL.FTZ R7, R97.reuse, R12 ;  /* 0x0000000c61077220 */ /* 0x040fe20000410000 */
[----:B0-----:R-:W-:Y:S02]  /*2a30*/  ULEA UR7, UR8, UR7, 0x18 ;  /* 0x0000000708077291 */ /* 0x001fe4000f8ec0ff */
        /* <DEDUP_REMOVED lines=45> */
[----:B------:R-:W-:Y:S02]  /*2d10*/  ISETP.NE.AND P1, PT, R32, RZ, PT ;  /* 0x000000ff2000720c */ /* 0x000fe40003f25270 */
[----:B------:R-:W-:Y:S01]  /*2d20*/  FADD.FTZ R29, R12, R51 ;  /* 0x000000330c1d7221 */ /* 0x000fe20000010000 */
[----:B------:R-:W-:-:S03]  /*2d30*/  FADD.FTZ R93, RZ, R78 ;  /* 0x0000004eff5d7221 */ /* 0x000fc60000010000 */
[C---:B------:R-:W-:Y:S01]  /*2d40*/  FMUL.FTZ R97, R76.reuse, R29 ;  /* 0x0000001d4c617220 */ /* 0x040fe20000410000 */
[----:B------:R-:W-:-:S03]  /*2d50*/  FMUL.FTZ R14, R76, R93 ;  /* 0x0000005d4c0e7220 */ /* 0x000fc60000410000 */
[C---:B------:R-:W-:Y:S01]  /*2d60*/  FFMA.FTZ R28, R80.reuse, R93, R97 ;  /* 0x0000005d501c7223 */ /* 0x040fe20000010061 */
[----:B------:R-:W-:Y:S02]  /*2d70*/  FFMA.FTZ R14, R80, R29, -R14 ;  /* 0x0000001d500e7223 */ /* 0x000fe4000001080e */
[----:B------:R-:W0:Y:S01]  /*2d80*/  @!P1 LDC.64 R12, c[0x0][0x480] ;  /* 0x00012000ff0c9b82 */ /* 0x000e220000000a00 */
[----:B------:R-:W-:Y:S01]  /*2d90*/  FADD.FTZ R28, RZ, R28 ;  /* 0x0000001cff1c7221 */ /* 0x000fe20000010000 */
[----:B------:R-:W-:-:S03]  /*2da0*/  FADD.FTZ R14, R14, R53 ;  /* 0x000000350e0e7221 */ /* 0x000fc60000010000 */
[C---:B------:R-:W-:Y:S01]  /*2db0*/  FMUL.FTZ R78, R81.reuse, R28 ;  /* 0x0000001c514e7220 */ /* 0x040fe20000410000 */
[----:B------:R-:W-:-:S04]  /*2dc0*/  FMUL.FTZ R81, R81, R14 ;  /* 0x0000000e51517220 */ /* 0x000fc80000410000 */
[C---:B------:R-:W-:Y:S01]  /*2dd0*/  FFMA.FTZ R81, R83.reuse, R28, R81 ;  /* 0x0000001c53517223 */ /* 0x040fe20000010051 */
[----:B------:R-:W-:-:S03]  /*2de0*/  FFMA.FTZ R78, R83, R14, -R78 ;  /* 0x0000000e534e7223 */ /* 0x000fc6000001084e */
[----:B------:R-:W-:Y:S01]  /*2df0*/  FADD.FTZ R81, RZ, R81 ;  /* 0x00000051ff517221 */ /* 0x000fe20000010000 */
[-C--:B--2---:R-:W-:Y:S01]  /*2e00*/  FMUL.FTZ R95, R25, R27.reuse ;  /* 0x0000001b195f7220 */ /* 0x084fe20000410000 */
[----:B------:R-:W-:Y:S01]  /*2e10*/  FMUL.FTZ R76, R24, R27 ;  /* 0x0000001b184c7220 */ /* 0x000fe20000410000 */
[----:B------:R-:W-:Y:S01]  /*2e20*/  FADD.FTZ R82, R78, R55 ;  /* 0x000000374e527221 */ /* 0x000fe20000010000 */
[C---:B------:R-:W-:Y:S01]  /*2e30*/  FMUL.FTZ R27, R5.reuse, R11 ;  /* 0x0000000b051b7220 */ /* 0x040fe20000410000 */
[----:B------:R-:W-:Y:S01]  /*2e40*/  FMUL.FTZ R78, R0, R81 ;  /* 0x00000051004e7220 */ /* 0x000fe20000410000 */
[----:B------:R-:W-:Y:S01]  /*2e50*/  @!P1 IADD3 R80, P2, PT, R40, R71, RZ ;  /* 0x0000004728509210 */ /* 0x000fe20007f5e0ff */
[----:B------:R-:W-:Y:S01]  /*2e60*/  FFMA.FTZ R24, R24, R26, -R95 ;  /* 0x0000001a18187223 */ /* 0x000fe2000001085f */
[-C--:B------:R-:W-:Y:S01]  /*2e70*/  FFMA.FTZ R95, R4, R10.reuse, -R27 ;  /* 0x0000000a045f7223 */ /* 0x080fe2000001081b */
[----:B------:R-:W-:Y:S01]  /*2e80*/  FMUL.FTZ R97, R5, R10 ;  /* 0x0000000a05617220 */ /* 0x000fe20000410000 */
[-C--:B------:R-:W-:Y:S01]  /*2e90*/  FMUL.FTZ R0, R0, R82.reuse ;  /* 0x0000005200007220 */ /* 0x080fe20000410000 */
[----:B------:R-:W-:Y:S01]  /*2ea0*/  FFMA.FTZ R78, R79, R82, -R78 ;  /* 0x000000524f4e7223 */ /* 0x000fe2000001084e */
[C---:B------:R-:W-:Y:S01]  /*2eb0*/  FMUL.FTZ R27, R5.reuse, R9 ;  /* 0x00000009051b7220 */ /* 0x040fe20000410000 */
[----:B------:R-:W-:Y:S01]  /*2ec0*/  FMUL.FTZ R10, R5, R8 ;  /* 0x00000008050a7220 */ /* 0x000fe20000410000 */
[----:B------:R-:W-:Y:S01]  /*2ed0*/  @!P1 LEA.HI.X.SX32 R5, R40, RZ, 0x1, P2 ;  /* 0x000000ff28059211 */ /* 0x000fe200010f0eff */
[----:B------:R-:W-:Y:S01]  /*2ee0*/  FFMA.FTZ R0, R79, R81, R0 ;  /* 0x000000514f007223 */ /* 0x000fe20000010000 */
[----:B0-----:R-:W-:Y:S01]  /*2ef0*/  @!P1 LEA R12, P2, R80, R12, 0x4 ;  /* 0x0000000c500c9211 */ /* 0x001fe200078420ff */
[----:B------:R-:W-:Y:S01]  /*2f00*/  FADD.FTZ R78, R78, R57 ;  /* 0x000000394e4e7221 */ /* 0x000fe20000010000 */
[----:B------:R-:W-:Y:S01]  /*2f10*/  FFMA.FTZ R9, R4, R9, R10 ;  /* 0x0000000904097223 */ /* 0x000fe2000001000a */
[----:B------:R-:W-:Y:S01]  /*2f20*/  FADD.FTZ R10, R6, R95 ;  /* 0x0000005f060a7221 */ /* 0x000fe20000010000 */
[----:B------:R-:W-:Y:S01]  /*2f30*/  @!P1 LEA.HI.X R13, R80, R13, R5, 0x4, P2 ;  /* 0x0000000d500d9211 */ /* 0x000fe200010f2405 */
[----:B------:R-:W-:Y:S01]  /*2f40*/  FADD.FTZ R6, RZ, R0 ;  /* 0x00000000ff067221 */ /* 0x000fe20000010000 */
[----:B------:R-:W-:Y:S01]  /*2f50*/  FMUL.FTZ R5, R85, R78 ;  /* 0x0000004e55057220 */ /* 0x000fe20000410000 */
[----:B------:R-:W-:-:S02]  /*2f60*/  FFMA.FTZ R76, R25, R26, R76 ;  /* 0x0000001a194c7223 */ /* 0x000fc4000001004c */
[-C--:B------:R-:W-:Y:S01]  /*2f70*/  FMUL.FTZ R85, R85, R6.reuse ;  /* 0x0000000655557220 */ /* 0x080fe20000410000 */
[----:B------:R-:W-:Y:S01]  /*2f80*/  FFMA.FTZ R5, R84, R6, R5 ;  /* 0x0000000654057223 */ /* 0x000fe20000010005 */
[----:B------:R-:W-:Y:S01]  /*2f90*/  FMUL.FTZ R91, R76, R91 ;  /* 0x0000005b4c5b7220 */ /* 0x000fe20000410000 */
[----:B------:R-:W-:Y:S01]  /*2fa0*/  FFMA.FTZ R8, R4, R8, -R27 ;  /* 0x0000000804087223 */ /* 0x000fe2000001081b */
[----:B------:R-:W-:Y:S01]  /*2fb0*/  FFMA.FTZ R84, R84, R78, -R85 ;  /* 0x0000004e54547223 */ /* 0x000fe20000010855 */
[----:B------:R-:W-:Y:S01]  /*2fc0*/  FADD.FTZ R26, RZ, R5 ;  /* 0x00000005ff1a7221 */ /* 0x000fe20000010000 */
[----:B------:R-:W-:Y:S01]  /*2fd0*/  FFMA.FTZ R4, R4, R11, R97 ;  /* 0x0000000b04047223 */ /* 0x000fe20000010061 */
[----:B------:R-:W-:Y:S01]  /*2fe0*/  FFMA.FTZ R0, R24, R15, -R91 ;  /* 0x0000000f18007223 */ /* 0x000fe2000001085b */
[----:B------:R-:W-:Y:S01]  /*2ff0*/  FADD.FTZ R84, R84, R59 ;  /* 0x0000003b54547221 */ /* 0x000fe20000010000 */
[----:B------:R-:W-:Y:S01]  /*3000*/  FMUL.FTZ R5, R87, R26 ;  /* 0x0000001a57057220 */ /* 0x000fe20000410000 */
[----:B------:R-:W-:Y:S01]  /*3010*/  FADD.FTZ R11, R7, R4 ;  /* 0x00000004070b7221 */ /* 0x000fe20000010000 */
[----:B------:R-:W-:Y:S01]  /*3020*/  FFMA.FTZ R47, R0, 2, R47 ;  /* 0x40000000002f7823 */ /* 0x000fe2000001002f */
[-C--:B------:R-:W-:Y:S01]  /*3030*/  FMUL.FTZ R87, R87, R84.reuse ;  /* 0x0000005457577220 */ /* 0x080fe20000410000 */
[----:B------:R-:W-:Y:S01]  /*3040*/  FFMA.FTZ R0, R86, R84, -R5 ;  /* 0x0000005456007223 */ /* 0x000fe20000010805 */
[----:B------:R-:W-:Y:S01]  /*3050*/  FMUL.FTZ R5, R76, R81 ;  /* 0x000000514c057220 */ /* 0x000fe20000410000 */
[----:B------:R-:W-:Y:S01]  /*3060*/  @!P1 STG.E.128 desc[UR16][R12.64], R8 ;  /* 0x000000080c009986 */ /* 0x000fe2000c101d10 */
[----:B------:R-:W-:-:S03]  /*3070*/  FFMA.FTZ R87, R86, R26, R87 ;  /* 0x0000001a56577223 */ /* 0x000fc60000010057 */
[----:B------:R0:W-:Y:S01]  /*3080*/  @!P1 STS.128 [UR4], R8 ;  /* 0x00000008ff009988 */ /* 0x0001e20008000c04 */
[C---:B------:R-:W-:Y:S01]  /*3090*/  FMUL.FTZ R4, R76.reuse, R93 ;  /* 0x0000005d4c047220 */ /* 0x040fe20000410000 */
[----:B------:R-:W-:Y:S01]  /*30a0*/  FADD.FTZ R87, RZ, R87 ;  /* 0x00000057ff577221 */ /* 0x000fe20000010000 */
[----:B------:R-:W-:Y:S02]  /*30b0*/  FMUL.FTZ R7, R76, R28 ;  /* 0x0000001c4c077220 */ /* 0x000fe40000410000 */
[----:B------:R-:W-:Y:S01]  /*30c0*/  FFMA.FTZ R29, R24, R29, -R4 ;  /* 0x0000001d181d7223 */ /* 0x000fe20000010804 */
[----:B0-----:R-:W-:Y:S01]  /*30d0*/  FADD.FTZ R8, R0, R61 ;  /* 0x0000003d00087221 */ /* 0x001fe20000010000 */
[----:B------:R-:W-:-:S03]  /*30e0*/  FFMA.FTZ R0, R24, R82, -R5 ;  /* 0x0000005218007223 */ /* 0x000fc60000010805 */
[C---:B------:R-:W-:Y:S01]  /*30f0*/  FMUL.FTZ R5, R89.reuse, R8 ;  /* 0x0000000859057220 */ /* 0x040fe20000410000 */
[-C--:B------:R-:W-:Y:S01]  /*3100*/  FMUL.FTZ R89, R89, R87.reuse ;  /* 0x0000005759597220 */ /* 0x080fe20000410000 */
[----:B------:R-:W-:Y:S02]  /*3110*/  UIADD3 UR5, UPT, UPT, UR5, 0x1, URZ ;  /* 0x0000000105057890 */ /* 0x000fe4000fffe0ff */
[-C--:B------:R-:W-:Y:S01]  /*3120*/  FFMA.FTZ R4, R88, R87.reuse, R5 ;  /* 0x0000005758047223 */ /* 0x080fe20000010005 */
[----:B------:R-:W-:Y:S01]  /*3130*/  FFMA.FTZ R7, R24, R14, -R7 ;  /* 0x0000000e18077223 */ /* 0x000fe20000010807 */
[----:B------:R-:W-:Y:S01]  /*3140*/  FMUL.FTZ R5, R76, R26 ;  /* 0x0000001a4c057220 */ /* 0x000fe20000410000 */
[----:B------:R-:W-:Y:S01]  /*3150*/  FFMA.FTZ R88, R88, R8, -R89 ;  /* 0x0000000858587223 */ /* 0x000fe20000010859 */
[----:B------:R-:W-:Y:S01]  /*3160*/  FADD.FTZ R4, RZ, R4 ;  /* 0x00000004ff047221 */ /* 0x000fe20000010000 */
[----:B------:R-:W-:Y:S01]  /*3170*/  UISETP.NE.AND UP1, UPT, UR5, URZ, UPT ;  /* 0x000000ff0500728c */ /* 0x000fe2000bf25270 */
[----:B------:R-:W-:Y:S01]  /*3180*/  FFMA.FTZ R64, R7, 2, R64 ;  /* 0x4000000007407823 */ /* 0x000fe20000010040 */
[----:B------:R-:W-:Y:S01]  /*3190*/  FFMA.FTZ R65, R0, 2, R65 ;  /* 0x4000000000417823 */ /* 0x000fe20000010041 */
[C---:B------:R-:W-:Y:S01]  /*31a0*/  FMUL.FTZ R9, R76.reuse, R6 ;  /* 0x000000064c097220 */ /* 0x040fe20000410000 */
[----:B------:R-:W-:Y:S01]  /*31b0*/  FMUL.FTZ R7, R76, R87 ;  /* 0x000000574c077220 */ /* 0x000fe20000410000 */
[----:B------:R-:W-:Y:S01]  /*31c0*/  FFMA.FTZ R0, R24, R84, -R5 ;  /* 0x0000005418007223 */ /* 0x000fe20000010805 */
[----:B------:R-:W-:Y:S01]  /*31d0*/  FMUL.FTZ R11, R76, R4 ;  /* 0x000000044c0b7220 */ /* 0x000fe20000410000 */
[----:B------:R-:W-:Y:S01]  /*31e0*/  FADD.FTZ R5, R88, R63 ;  /* 0x0000003f58057221 */ /* 0x000fe20000010000 */
[C---:B------:R-:W-:Y:S01]  /*31f0*/  FFMA.FTZ R9, R24.reuse, R78, -R9 ;  /* 0x0000004e18097223 */ /* 0x040fe20000010809 */
[----:B------:R-:W-:Y:S01]  /*3200*/  FFMA.FTZ R7, R24, R8, -R7 ;  /* 0x0000000818077223 */ /* 0x000fe20000010807 */
[----:B------:R-:W-:Y:S01]  /*3210*/  LEA R77, P1, R22, R77, 0x3 ;  /* 0x0000004d164d7211 */ /* 0x000fe200078218ff */
[----:B------:R-:W-:Y:S01]  /*3220*/  FFMA.FTZ R24, R24, R5, -R11 ;  /* 0x0000000518187223 */ /* 0x000fe2000001080b */
[----:B------:R-:W-:-:S02]  /*3230*/  LEA R75, P2, R20, R75, 0x3 ;  /* 0x0000004b144b7211 */ /* 0x000fc400078418ff */
[----:B------:R-:W-:Y:S01]  /*3240*/  LEA R73, P3, R18, R73, 0x3 ;  /* 0x0000004912497211 */ /* 0x000fe200078618ff */
[----:B------:R-:W-:Y:S01]  /*3250*/  FFMA.FTZ R62, R29, 2, R62 ;  /* 0x400000001d3e7823 */ /* 0x000fe2000001003e */
[----:B------:R-:W-:Y:S01]  /*3260*/  FFMA.FTZ R66, R9, 2, R66 ;  /* 0x4000000009427823 */ /* 0x000fe20000010042 */
[----:B------:R-:W-:Y:S01]  /*3270*/  FFMA.FTZ R67, R0, 2, R67 ;  /* 0x4000000000437823 */ /* 0x000fe20000010043 */
[----:B------:R-:W-:Y:S01]  /*3280*/  FFMA.FTZ R68, R7, 2, R68 ;  /* 0x4000000007447823 */ /* 0x000fe20000010044 */
[----:B------:R-:W-:Y:S01]  /*3290*/  FFMA.FTZ R69, R24, 2, R69 ;  /* 0x4000000018457823 */ /* 0x000fe20000010045 */
[----:B------:R-:W-:Y:S02]  /*32a0*/  IADD3 R71, PT, PT, R71, 0x1, RZ ;  /* 0x0000000147477810 */ /* 0x000fe40007ffe0ff */
[----:B------:R-:W-:Y:S02]  /*32b0*/  IADD3.X R70, PT, PT, R70, R23, RZ, P1, !PT ;  /* 0x0000001746467210 */ /* 0x000fe40000ffe4ff */
[----:B------:R-:W-:-:S02]  /*32c0*/  IADD3.X R72, PT, PT, R72, R21, RZ, P2, !PT ;  /* 0x0000001548487210 */ /* 0x000fc400017fe4ff */
[----:B------:R-:W-:Y:S01]  /*32d0*/  IADD3.X R74, PT, PT, R74, R19, RZ, P3, !PT ;  /* 0x000000134a4a7210 */ /* 0x000fe20001ffe4ff */
[----:B------:R-:W-:Y:S01]  /*32e0*/  UIADD3 UR4, UPT, UPT, UR4, 0x10, URZ ;  /* 0x0000001004047890 */ /* 0x000fe2000fffe0ff */
[----:B------:R-:W-:Y:S11]  /*32f0*/  BRA.U UP1, `(.L_x_2115) ;  /* 0xffffffe901687547 */ /* 0x000ff6000b83ffff */
.L_x_2114:
[----:B------:R-:W-:Y:S01]  /*3300*/  BAR.SYNC.DEFER_BLOCKING 0x0 ;  /* 0x0000000000007b1d */ /* 0x000fe20000010000 */
[----:B------:R-:W-:Y:S02]  /*3310*/  LEA R5, P0, R41, R16, 0x8 ;  /* 0x0000001029057211 */ /* 0x000fe400078040ff */
[----:B------:R-:W-:Y:S02]  /*3320*/  F2FP.F16.F32.PACK_AB R7, R69, R68 ;  /* 0x000000444507723e */ /* 0x000fe400000000ff */
[----:B------:R-:W-:Y:S01]  /*3330*/  IADD3.X R0, PT, PT, RZ, R39, RZ, P0, !PT ;  /* 0x00000027ff007210 */ /* 0x000fe200007fe4ff */
[----:B------:R-:W0:Y:S01]  /*3340*/  LDCU UR4, c[0x0][0x394] ;  /* 0x00007280ff0477ac */ /* 0x000e220008000800 */
[----:B------:R-:W-:Y:S02]  /*3350*/  LEA R8, P0, R5, R2, 0x1 ;  /* 0x0000000205087211 */ /* 0x000fe400078008ff */
[----:B------:R-:W-:Y:S02]  /*3360*/  F2FP.F16.F32.PACK_AB R6, R67, R66 ;  /* 0x000000424306723e */ /* 0x000fe400000000ff */
[----:B------:R-:W-:-:S02]  /*3370*/  LEA.HI.X R9, R5, R3, R0, 0x1, P0 ;  /* 0x0000000305097211 */ /* 0x000fc400000f0c00 */
[----:B------:R-:W-:Y:S02]  /*3380*/  F2FP.F16.F32.PACK_AB R5, R65, R64 ;  /* 0x000000404105723e */ /* 0x000fe400000000ff */
[----:B------:R-:W-:Y:S02]  /*3390*/  F2FP.F16.F32.PACK_AB R4, R62, R47 ;  /* 0x0000002f3e04723e */ /* 0x000fe400000000ff */
[----:B------:R-:W-:Y:S02]  /*33a0*/  IADD3 R41, PT, PT, R41, 0x1, RZ ;  /* 0x0000000129297810 */ /* 0x000fe40007ffe0ff */
[----:B------:R-:W-:Y:S02]  /*33b0*/  IADD3 R44, P1, PT, R44, 0x200, RZ ;  /* 0x000002002c2c7810 */ /* 0x000fe40007f3e0ff */
[----:B------:R-:W-:Y:S02]  /*33c0*/  IADD3 R42, P2, PT, R42, 0x200, RZ ;  /* 0x000002002a2a7810 */ /* 0x000fe40007f5e0ff */
[----:B------:R-:W-:Y:S01]  /*33d0*/  IADD3.X R45, PT, PT, RZ, R45, RZ, P1, !PT ;  /* 0x0000002dff2d7210 */ /* 0x000fe20000ffe4ff */
[----:B------:R1:W-:Y:S01]  /*33e0*/  STG.E.128 desc[UR16][R8.64], R4 ;  /* 0x0000000408007986 */ /* 0x0003e2000c101d10 */
[----:B0-----:R-:W-:-:S02]  /*33f0*/  ISETP.GE.AND P0, PT, R41, UR4, PT ;  /* 0x0000000429007c0c */ /* 0x001fc4000bf06270 */
[----:B------:R-:W-:-:S11]  /*3400*/  IADD3.X R43, PT, PT, RZ, R43, RZ, P2, !PT ;  /* 0x0000002bff2b7210 */ /* 0x000fd600017fe4ff */
[----:B------:R-:W-:Y:S05]  /*3410*/  @!P0 BRA `(.L_x_2116) ;  /* 0xffffffd000588947 */ /* 0x000fea000383ffff */
[----:B------:R-:W-:Y:S05]  /*3420*/  EXIT ;  /* 0x000000000000794d */ /* 0x000fea0003800000 */
.L_x_2117:
        /* <DEDUP_REMOVED lines=13> */
.L_x_5054:


//--------------------- .text._Z25selective_scan_fwd_kernelI32Selective_Scan_fwd_kernel_traitsILi32ELi8ELi1ELb1ELb0ELb0ELb1EN3c104HalfENS1_7complexIfEEEEv13SSMParamsBase --------------------------
	.section	.text._Z25selective_scan_fwd_kernelI32Selective_Scan_fwd_kernel_traitsILi32ELi8ELi1ELb1ELb0ELb0ELb1EN3c104HalfENS1_7complexIfEEEEv13SSMParamsBase,"ax",@progbits
	.align	128
        .global         _Z25selective_scan_fwd_kernelI32Selective_Scan_fwd_kernel_traitsILi32ELi8ELi1ELb1ELb0ELb0ELb1EN3c104HalfENS1_7complexIfEEEEv13SSMParamsBase
        .type           _Z25selective_scan_fwd_kernelI32Selective_Scan_fwd_kernel_traitsILi32ELi8ELi1ELb1ELb0ELb0ELb1EN3c104HalfENS1_7complexIfEEEEv13SSMParamsBase,@function
        .size           _Z25selective_scan_fwd_kernelI32Selective_Scan_fwd_kernel_traitsILi32ELi8ELi1ELb1ELb0ELb0ELb1EN3c104HalfENS1_7complexIfEEEEv13SSMParamsBase,(.L_x_5055 - _Z25selective_scan_fwd_kernelI32Selective_Scan_fwd_kernel_traitsILi32ELi8ELi1ELb1ELb0ELb0ELb1EN3c104HalfENS1_7complexIfEEEEv13SSMParamsBase)
        .other          _Z25selective_scan_fwd_kernelI32Selective_Scan_fwd_kernel_traitsILi32ELi8ELi1ELb1ELb0ELb0ELb1EN3c104HalfENS1_7complexIfEEEEv13SSMParamsBase,@"STO_CUDA_ENTRY STV_DEFAULT"
_Z25selective_scan_fwd_kernelI32Selective_Scan_fwd_kernel_traitsILi32ELi8ELi1ELb1ELb0ELb0ELb1EN3c104HalfENS1_7complexIfEEEEv13SSMParamsBase:
.text._Z25selective_scan_fwd_kernelI32Selective_Scan_fwd_kernel_traitsILi32ELi8ELi1ELb1ELb0ELb0ELb1EN3c104HalfENS1_7complexIfEEEEv13SSMParamsBase:
        /* <DEDUP_REMOVED lines=33> */
[----:B------:R-:W2:Y:S01]  /*0210*/  LDCU.64 UR4, c[0x0][0x3d8] ;  /* 0x00007b00ff0477ac */ /* 0x000ea20008000a00 */
[----:B------:R-:W-:Y:S01]  /*0220*/  MOV R2, R4 ;  /* 0x0000000400027202 */ /* 0x000fe20000000f00 */
[----:B------:R-:W3:Y:S01]  /*0230*/  S2R R42, SR_TID.X ;  /* 0x00000000002a7919 */ /* 0x000ee20000002100 */
[----:B------:R-:W-:Y:S01]  /*0240*/  MOV R6, UR6 ;  /* 0x0000000600067c02 */ /* 0x000fe20008000f00 */
[----:B----4-:R-:W-:Y:S01]  /*0250*/  IMAD R0, R0, UR18, R11 ;  /* 0x0000001200007c24 */ /* 0x010fe2000f8e020b */
[----:B------:R-:W-:Y:S01]  /*0260*/  MOV R7, UR7 ;  /* 0x0000000700077c02 */ /* 0x000fe20008000f00 */
[----:B------:R-:W4:Y:S01]  /*0270*/  LDCU.64 UR6, c[0x0][0x3b8] ;  /* 0x00007700ff0677ac */ /* 0x000f220008000a00 */
[----:B------:R-:W3:Y:S01]  /*0280*/  LDC.64 R18, c[0x0][0x448] ;  /* 0x00011200ff127b82 */ /* 0x000ee20000000a00 */
[----:B------:R-:W-:Y:S01]  /*0290*/  IMAD.WIDE.U32 R2, R11, UR10, R2 ;  /* 0x0000000a0b027c25 */ /* 0x000fe2000f8e0002 */
[----:B------:R-:W-:-:S02]  /*02a0*/  MOV R5, UR8 ;  /* 0x0000000800057c02 */ /* 0x000fc40008000f00 */
[----:B------:R-:W-:Y:S01]  /*02b0*/  MOV R4, R6 ;  /* 0x0000000600047202 */ /* 0x000fe20000000f00 */
[C---:B------:R-:W-:Y:S01]  /*02c0*/  IMAD R51, R11.reuse, UR11, R3 ;  /* 0x0000000b0b337c24 */ /* 0x040fe2000f8e0203 */
[----:B-1----:R-:W-:Y:S01]  /*02d0*/  LEA R54, P0, R2, R54, 0x1 ;  /* 0x0000003602367211 */ /* 0x002fe200078008ff */
[----:B------:R-:W-:Y:S01]  /*02e0*/  IMAD R0, R0, R9, RZ ;  /* 0x0000000900007224 */ /* 0x000fe200078e02ff */
[----:B------:R-:W1:Y:S01]  /*02f0*/  LDC.64 R16, c[0x0][0x418] ;  /* 0x00010600ff107b82 */ /* 0x000e620000000a00 */
[----:B------:R-:W-:Y:S01]  /*0300*/  IMAD.WIDE.U32 R4, R11, UR14, R4 ;  /* 0x0000000e0b047c25 */ /* 0x000fe2000f8e0004 */
[----:B------:R-:W-:-:S03]  /*0310*/  LEA.HI.X R51, R2, R55, R51, 0x1, P0 ;  /* 0x0000003702337211 */ /* 0x000fc600000f0c33 */
[C---:B--2---:R-:W-:Y:S01]  /*0320*/  IMAD.WIDE.U32 R2, R11.reuse, UR4, RZ ;  /* 0x000000040b027c25 */ /* 0x044fe2000f8e00ff */
[----:B------:R-:W-:Y:S01]  /*0330*/  LEA R52, P1, R4, R52, 0x1 ;  /* 0x0000003404347211 */ /* 0x000fe200078208ff */
[----:B------:R-:W2:Y:S01]  /*0340*/  LDCU UR4, c[0x0][0x38c] ;  /* 0x00007180ff0477ac */ /* 0x000ea20008000800 */
[----:B------:R-:W2:Y:S01]  /*0350*/  LDC.64 R12, c[0x0][0x428] ;  /* 0x00010a00ff0c7b82 */ /* 0x000ea20000000a00 */
[C---:B------:R-:W-:Y:S01]  /*0360*/  IMAD R10, R11.reuse, UR15, R5 ;  /* 0x0000000f0b0a7c24 */ /* 0x040fe2000f8e0205 */
[----:B0-----:R-:W-:Y:S01]  /*0370*/  LEA R40, P0, R2, R14, 0x3 ;  /* 0x0000000e02287211 */ /* 0x001fe200078018ff */
[C---:B------:R-:W-:Y:S01]  /*0380*/  IMAD R41, R11.reuse, UR5, R3 ;  /* 0x000000050b297c24 */ /* 0x040fe2000f8e0203 */
[----:B------:R-:W0:Y:S01]  /*0390*/  LDCU.U8 UR5, c[0x0][0x39e] ;  /* 0x000073c0ff0577ac */ /* 0x000e220008000000 */
[C---:B----4-:R-:W-:Y:S01]  /*03a0*/  IMAD.WIDE.U32 R44, R11.reuse, UR6, RZ ;  /* 0x000000060b2c7c25 */ /* 0x050fe2000f8e00ff */
[----:B------:R-:W-:Y:S02]  /*03b0*/  LEA.HI.X R10, R4, R53, R10, 0x1, P1 ;  /* 0x00000035040a7211 */ /* 0x000fe400008f0c0a */
[----:B------:R-:W4:Y:S01]  /*03c0*/  LDC.64 R20, c[0x0][0x438] ;  /* 0x00010e00ff147b82 */ /* 0x000f220000000a00 */
[----:B------:R-:W-:Y:S01]  /*03d0*/  LEA.HI.X R41, R2, R15, R41, 0x3, P0 ;  /* 0x0000000f02297211 */ /* 0x000fe200000f1c29 */
[----:B------:R-:W-:Y:S01]  /*03e0*/  IMAD R6, R11, UR7, R45 ;  /* 0x000000070b067c24 */ /* 0x000fe2000f8e022d */
[----:B---3--:R-:W-:-:S04]  /*03f0*/  LEA R43, P0, R44, R18, 0x3 ;  /* 0x000000122c2b7211 */ /* 0x008fc800078018ff */
[----:B------:R-:W-:Y:S01]  /*0400*/  LEA.HI.X R44, R44, R19, R6, 0x3, P0 ;  /* 0x000000132c2c7211 */ /* 0x000fe200000f1c06 */
[----:B------:R-:W3:Y:S01]  /*0410*/  LDC.64 R22, c[0x0][0x3a0] ;  /* 0x0000e800ff167b82 */ /* 0x000ee20000000a00 */
[----:B-1----:R-:W-:Y:S01]  /*0420*/  IMAD.WIDE.U32 R4, R11, R16, RZ ;  /* 0x000000100b047225 */ /* 0x002fe200078e00ff */
[----:B--2---:R-:W-:-:S03]  /*0430*/  UISETP.LT.AND UP1, UPT, UR4, 0x1, UPT ;  /* 0x000000010400788c */ /* 0x004fc6000bf21270 */
[C---:B------:R-:W-:Y:S01]  /*0440*/  IMAD R5, R11.reuse, R17, R5 ;  /* 0x000000110b057224 */ /* 0x040fe200078e0205 */
[----:B0-----:R-:W-:Y:S01]  /*0450*/  UISETP.NE.AND UP0, UPT, UR5, URZ, UPT ;  /* 0x000000ff0500728c */ /* 0x001fe2000bf05270 */
[----:B------:R-:W-:Y:S01]  /*0460*/  IMAD R50, R0, UR4, RZ ;  /* 0x0000000400327c24 */ /* 0x000fe2000f8e02ff */
[----:B------:R-:W0:Y:S01]  /*0470*/  LDC.64 R34, c[0x0][0x440] ;  /* 0x00011000ff227b82 */ /* 0x000e220000000a00 */
[----:B------:R-:W-:Y:S01]  /*0480*/  IMAD.WIDE.U32 R2, R11, R12, RZ ;  /* 0x0000000c0b027225 */ /* 0x000fe200078e00ff */
[----:B------:R-:W-:-:S03]  /*0490*/  USEL UR4, UR4, 0x1, !UP1 ;  /* 0x0000000104047887 */ /* 0x000fc6000c800000 */
[C---:B------:R-:W-:Y:S01]  /*04a0*/  IMAD R3, R11.reuse, R13, R3 ;  /* 0x0000000d0b037224 */ /* 0x040fe200078e0203 */
[----:B------:R-:W-:Y:S02]  /*04b0*/  UIADD3 UR8, UPT, UPT, -UR4, URZ, URZ ;  /* 0x000000ff04087290 */ /* 0x000fe4000fffe1ff */
[----:B------:R-:W1:Y:S01]  /*04c0*/  LDC.64 R14, c[0x0][0x420] ;  /* 0x00010800ff0e7b82 */ /* 0x000e620000000a00 */
[----:B----4-:R-:W-:Y:S01]  /*04d0*/  IMAD.WIDE.U32 R6, R11, R20, RZ ;  /* 0x000000140b067225 */ /* 0x010fe200078e00ff */
[----:B------:R-:W-:-:S03]  /*04e0*/  UMOV UR4, URZ ;  /* 0x000000ff00047c82 */ /* 0x000fc60008000000 */
[----:B------:R-:W-:-:S03]  /*04f0*/  IMAD R7, R11, R21, R7 ;  /* 0x000000150b077224 */ /* 0x000fc600078e0207 */
[----:B------:R-:W2:Y:S01]  /*0500*/  LDC.64 R32, c[0x0][0x410] ;  /* 0x00010400ff207b82 */ /* 0x000ea20000000a00 */
[----:B---3--:R-:W-:-:S04]  /*0510*/  IMAD.WIDE.U32 R46, R11, R22, RZ ;  /* 0x000000160b2e7225 */ /* 0x008fc800078e00ff */
[----:B------:R-:W-:-:S03]  /*0520*/  IMAD R11, R11, R23, R47 ;  /* 0x000000170b0b7224 */ /* 0x000fc600078e022f */
[----:B------:R-:W3:Y:S01]  /*0530*/  LDC.64 R48, c[0x0][0x430] ;  /* 0x00010c00ff307b82 */ /* 0x000ee20000000a00 */
[----:B0-----:R-:W-:-:S04]  /*0540*/  LEA R45, P0, R46, R34, 0x3 ;  /* 0x000000222e2d7211 */ /* 0x001fc800078018ff */
[----:B------:R-:W-:-:S03]  /*0550*/  LEA.HI.X R46, R46, R35, R11, 0x3, P0 ;  /* 0x000000232e2e7211 */ /* 0x000fc600000f1c0b */
[----:B------:R-:W0:Y:S01]  /*0560*/  LDC.64 R26, c[0x0][0x3a8] ;  /* 0x0000ea00ff1a7b82 */ /* 0x000e220000000a00 */
[----:B-1----:R-:W-:-:S04]  /*0570*/  IMAD.WIDE.U32 R24, R14, UR18, R2 ;  /* 0x000000120e187c25 */ /* 0x002fc8000f8e0002 */
[----:B------:R-:W-:-:S03]  /*0580*/  IMAD R47, R15, UR18, R25 ;  /* 0x000000120f2f7c24 */ /* 0x000fc6000f8e0219 */
[----:B------:R-:W1:Y:S01]  /*0590*/  LDC.64 R18, c[0x0][0x478] ;  /* 0x00011e00ff127b82 */ /* 0x000e620000000a00 */
[----:B--2---:R-:W-:-:S07]  /*05a0*/  IMAD.WIDE.U32 R22, R32, UR18, R4 ;  /* 0x0000001220167c25 */ /* 0x004fce000f8e0004 */
[----:B------:R-:W2:Y:S01]  /*05b0*/  LDC.64 R16, c[0x0][0x488] ;  /* 0x00012200ff107b82 */ /* 0x000ea20000000a00 */
[----:B---3--:R-:W-:-:S04]  /*05c0*/  IMAD.WIDE.U32 R20, R48, UR18, R6 ;  /* 0x0000001230147c25 */ /* 0x008fc8000f8e0006 */
[----:B------:R-:W-:Y:S02]  /*05d0*/  IMAD R48, R33, UR18, R23 ;  /* 0x0000001221307c24 */ /* 0x000fe4000f8e0217 */
[----:B------:R-:W-:Y:S01]  /*05e0*/  IMAD R49, R49, UR18, R21 ;  /* 0x0000001231317c24 */ /* 0x000fe2000f8e0215 */
[----:B------:R-:W3:Y:S01]  /*05f0*/  LDC.64 R8, c[0x0][0x490] ;  /* 0x00012400ff087b82 */ /* 0x000ee20000000a00 */
[----:B0-----:R-:W-:Y:S02]  /*0600*/  SHF.L.U64.HI R53, R26, 0x3, R27 ;  /* 0x000000031a357819 */ /* 0x001fe4000001021b */
[----:B------:R-:W-:-:S05]  /*0610*/  MOV R27, R10 ;  /* 0x0000000a001b7202 */ /* 0x000fca0000000f00 */
[----:B------:R-:W0:Y:S01]  /*0620*/  LDC.64 R30, c[0x0][0x3e0] ;  /* 0x0000f800ff1e7b82 */ /* 0x000e220000000a00 */
[----:B-1----:R-:W-:-:S07]  /*0630*/  IMAD.WIDE.U32 R18, R42, 0x10, R18 ;  /* 0x000000102a127825 */ /* 0x002fce00078e0012 */
[----:B------:R-:W1:Y:S01]  /*0640*/  LDC.64 R28, c[0x0][0x3c0] ;  /* 0x0000f000ff1c7b82 */ /* 0x000e620000000a00 */
[----:B--2---:R-:W-:-:S04]  /*0650*/  IMAD.WIDE.U32 R16, R42, 0x10, R16 ;  /* 0x000000102a107825 */ /* 0x004fc800078e0010 */
[----:B---3--:R-:W-:Y:S01]  /*0660*/  IMAD.WIDE.U32 R2, R42, 0x10, R8 ;  /* 0x000000102a027825 */ /* 0x008fe200078e0008 */
[----:B0-----:R-:W-:Y:S02]  /*0670*/  SHF.L.U64.HI R31, R30, 0x3, R31 ;  /* 0x000000031e1f7819 */ /* 0x001fe4000001021f */
[----:B-1----:R-:W-:-:S07]  /*0680*/  SHF.L.U64.HI R29, R28, 0x3, R29 ;  /* 0x000000031c1d7819 */ /* 0x002fce000001021d */
.L_x_2138:
[----:B------:R-:W-:Y:S01]  /*0690*/  BAR.SYNC.DEFER_BLOCKING 0x0 ;  /* 0x0000000000007b1d */ /* 0x000fe20000010000 */
[----:B------:R-:W-:Y:S02]  /*06a0*/  MOV R55, R51 ;  /* 0x0000003300377202 */ /* 0x000fe40000000f00 */
[----:B-1----:R-:W-:Y:S02]  /*06b0*/  MOV R6, R52 ;  /* 0x0000003400067202 */ /* 0x002fe40000000f00 */
[----:B------:R-:W-:Y:S01]  /*06c0*/  MOV R7, R27 ;  /* 0x0000001b00077202 */ /* 0x000fe20000000f00 */
[----:B------:R-:W-:-:S04]  /*06d0*/  IMAD.WIDE.U32 R4, R42, 0x10, R54 ;  /* 0x000000102a047825 */ /* 0x000fc800078e0036 */
        /* <DEDUP_REMOVED lines=37> */
.L_x_2118:
        /* <DEDUP_REMOVED lines=52> */
.L_x_2121:
[----:B------:R-:W-:Y:S05]  /*0c70*/  BSYNC.RECONVERGENT B0 ;  /* 0x0000000000007941 */ /* 0x000fea0003800200 */
.L_x_2120:
        /* <DEDUP_REMOVED lines=37> */
.L_x_2123:
[----:B------:R-:W-:Y:S05]  /*0ed0*/  BSYNC.RECONVERGENT B0 ;  /* 0x0000000000007941 */ /* 0x000fea0003800200 */
.L_x_2122:
        /* <DEDUP_REMOVED lines=39> */
.L_x_2125:
[----:B------:R-:W-:Y:S05]  /*1150*/  BSYNC.RECONVERGENT B0 ;  /* 0x0000000000007941 */ /* 0x000fea0003800200 */
.L_x_2124:
        /* <DEDUP_REMOVED lines=32> */
.L_x_2127:
[----:B------:R-:W-:Y:S05]  /*1360*/  BSYNC.RECONVERGENT B0 ;  /* 0x0000000000007941 */ /* 0x000fea0003800200 */
.L_x_2126:
        /* <DEDUP_REMOVED lines=32> */
.L_x_2129:
[----:B------:R-:W-:Y:S05]  /*1570*/  BSYNC.RECONVERGENT B0 ;  /* 0x0000000000007941 */ /* 0x000fea0003800200 */
.L_x_2128:
        /* <DEDUP_REMOVED lines=32> */
.L_x_2131:
[----:B------:R-:W-:Y:S05]  /*1780*/  BSYNC.RECONVERGENT B0 ;  /* 0x0000000000007941 */ /* 0x000fea0003800200 */
.L_x_2130:
        /* <DEDUP_REMOVED lines=32> */
.L_x_2133:
[----:B------:R-:W-:Y:S05]  /*1990*/  BSYNC.RECONVERGENT B0 ;  /* 0x0000000000007941 */ /* 0x000fea0003800200 */
.L_x_2132:
        /* <DEDUP_REMOVED lines=32> */
.L_x_2135:
[----:B------:R-:W-:Y:S05]  /*1ba0*/  BSYNC.RECONVERGENT B0 ;  /* 0x0000000000007941 */ /* 0x000fea0003800200 */
.L_x_2134:
        /* <DEDUP_REMOVED lines=8> */
.L_x_2119:
        /* <DEDUP_REMOVED lines=14> */
[----:B------:R-:W-:Y:S01]  /*1d10*/  ISETP.NE.AND P0, PT, RZ, UR4, PT ;  /* 0x00000004ff007c0c */ /* 0x000fe2000bf05270 */
[----:B------:R-:W-:Y:S01]  /*1d20*/  UMOV UR5, 0x400 ;  /* 0x0000040000057882 */ /* 0x000fe20000000000 */
[----:B------:R-:W-:Y:S02]  /*1d30*/  MOV R79, R45 ;  /* 0x0000002d004f7202 */ /* 0x000fe40000000f00 */
[----:B------:R-:W-:Y:S02]  /*1d40*/  ISETP.EQ.AND P0, PT, R42, RZ, P0 ;  /* 0x000000ff2a00720c */ /* 0x000fe40000702270 */
[----:B------:R-:W-:Y:S02]  /*1d50*/  MOV R84, R46 ;  /* 0x0000002e00547202 */ /* 0x000fe40000000f00 */
[----:B------:R-:W-:-:S02]  /*1d60*/  MOV R81, R43 ;  /* 0x0000002b00517202 */ /* 0x000fc40000000f00 */
[----:B------:R-:W-:Y:S02]  /*1d70*/  MOV R82, R44 ;  /* 0x0000002c00527202 */ /* 0x000fe40000000f00 */
[----:B------:R-:W-:Y:S02]  /*1d80*/  MOV R83, R40 ;  /* 0x0000002800537202 */ /* 0x000fe40000000f00 */
[----:B------:R-:W-:Y:S01]  /*1d90*/  MOV R80, R41 ;  /* 0x0000002900507202 */ /* 0x000fe20000000f00 */
[----:B0-----:R-:W-:Y:S02]  /*1da0*/  ULEA UR5, UR6, UR5, 0x18 ;  /* 0x0000000506057291 */ /* 0x001fe4000f8ec0ff */
[----:B------:R-:W-:Y:S02]  /*1db0*/  UIMAD UR6, UR4, UR7, URZ ;  /* 0x00000007040672a4 */ /* 0x000fe4000f8e02ff */
[----:B------:R-:W-:Y:S01]  /*1dc0*/  UIADD3 UR5, UPT, UPT, UR5, 0x260, URZ ;  /* 0x0000026005057890 */ /* 0x000fe2000fffe0ff */
[----:B------:R-:W-:-:S11]  /*1dd0*/  UMOV UR7, UR8 ;  /* 0x0000000800077c82 */ /* 0x000fd60008000000 */
.L_x_2137:
[----:B------:R-:W-:Y:S02]  /*1de0*/  MOV R6, R79 ;  /* 0x0000004f00067202 */ /* 0x000fe40000000f00 */
[----:B------:R-:W-:-:S05]  /*1df0*/  MOV R7, R84 ;  /* 0x0000005400077202 */ /* 0x000fca0000000f00 */
[----:B------:R-:W2:Y:S01]  /*1e00*/  LDG.E.64 R4, desc[UR16][R6.64] ;  /* 0x0000001006047981 */ /* 0x000ea2000c1e1b00 */
[----:B-1----:R-:W-:Y:S01]  /*1e10*/  ISETP.GE.AND P1, PT, R102, 0x1, PT ;  /* 0x000000016600780c */ /* 0x002fe20003f26270 */
[----:B------:R-:W0:Y:S01]  /*1e20*/  S2UR UR10, SR_CgaCtaId ;  /* 0x00000000000a79c3 */ /* 0x000e220000008800 */
[C---:B--2---:R-:W-:Y:S01]  /*1e30*/  FMUL.FTZ R0, R5.reuse, R58 ;  /* 0x0000003a05007220 */ /* 0x044fe20000410000 */
[----:B------:R-:W-:Y:S01]  /*1e40*/  FMUL.FTZ R9, R4, 1.4426950216293334961 ;  /* 0x3fb8aa3b04097820 */ /* 0x000fe20000410000 */
[C---:B------:R-:W-:Y:S01]  /*1e50*/  FMUL.FTZ R6, R5.reuse, R62 ;  /* 0x0000003e05067220 */ /* 0x040fe20000410000 */
[C---:B------:R-:W-:Y:S01]  /*1e60*/  FMUL.FTZ R12, R5.reuse, R64 ;  /* 0x00000040050c7220 */ /* 0x040fe20000410000 */
[----:B------:R-:W-:Y:S01]  /*1e70*/  FMUL.RZ R8, R0, 0.15915493667125701904 ;  /* 0x3e22f98300087820 */ /* 0x000fe2000040c000 */
[----:B------:R-:W-:Y:S01]  /*1e80*/  FMUL.FTZ R0, R5, R60 ;  /* 0x0000003c05007220 */ /* 0x000fe20000410000 */
[----:B------:R-:W-:Y:S01]  /*1e90*/  FMUL.RZ R15, R6, 0.15915493667125701904 ;  /* 0x3e22f983060f7820 */ /* 0x000fe2000040c000 */
[C---:B------:R-:W-:Y:S01]  /*1ea0*/  FMUL.FTZ R6, R9.reuse, R62 ;  /* 0x0000003e09067220 */ /* 0x040fe20000410000 */
[----:B------:R-:W-:Y:S01]  /*1eb0*/  MUFU.SIN R101, R8 ;  /* 0x0000000800657308 */ /* 0x000fe20000000400 */
[----:B------:R-:W-:Y:S01]  /*1ec0*/  FMUL.RZ R13, R0, 0.15915493667125701904 ;  /* 0x3e22f983000d7820 */ /* 0x000fe2000040c000 */
[----:B------:R-:W-:Y:S01]  /*1ed0*/  FMUL.FTZ R0, R9, R60 ;  /* 0x0000003c09007220 */ /* 0x000fe20000410000 */
[----:B------:R-:W-:Y:S01]  /*1ee0*/  FMUL.FTZ R14, R5, R66 ;  /* 0x00000042050e7220 */ /* 0x000fe20000410000 */
[----:B------:R-:W-:Y:S01]  /*1ef0*/  FMUL.RZ R33, R12, 0.15915493667125701904 ;  /* 0x3e22f9830c217820 */ /* 0x000fe2000040c000 */
[C---:B------:R-:W-:Y:S01]  /*1f00*/  FMUL.FTZ R12, R9.reuse, R64 ;  /* 0x00000040090c7220 */ /* 0x040fe20000410000 */
[C---:B------:R-:W-:Y:S01]  /*1f10*/  FMUL.FTZ R4, R9.reuse, R58 ;  /* 0x0000003a09047220 */ /* 0x040fe20000410000 */
[----:B------:R-:W-:Y:S01]  /*1f20*/  FMUL.RZ R34, R14, 0.15915493667125701904 ;  /* 0x3e22f9830e227820 */ /* 0x000fe2000040c000 */
[----:B------:R-:W-:Y:S01]  /*1f30*/  MUFU.SIN R11, R13 ;  /* 0x0000000d000b7308 */ /* 0x000fe20000000400 */
[C---:B------:R-:W-:Y:S01]  /*1f40*/  FMUL.FTZ R14, R9.reuse, R66 ;  /* 0x00000042090e7220 */ /* 0x040fe20000410000 */
[C---:B------:R-:W-:Y:S01]  /*1f50*/  FMUL.FTZ R91, R9.reuse, R70 ;  /* 0x00000046095b7220 */ /* 0x040fe20000410000 */
[----:B------:R-:W-:-:S05]  /*1f60*/  FMUL.FTZ R93, R9, R74 ;  /* 0x0000004a095d7220 */ /* 0x000fca0000410000 */
[----:B------:R-:W1:Y:S08]  /*1f70*/  MUFU.EX2 R0, R0 ;  /* 0x0000000000007308 */ /* 0x000e700000000800 */
[----:B------:R-:W2:Y:S08]  /*1f80*/  MUFU.COS R7, R13 ;  /* 0x0000000d00077308 */ /* 0x000eb00000000000 */
[----:B------:R-:W-:Y:S01]  /*1f90*/  MUFU.COS R99, R8 ;  /* 0x0000000800637308 */ /* 0x000fe20000000000 */
[----:B-1----:R-:W-:-:S07]  /*1fa0*/  FMUL.FTZ R94, R0, R11 ;  /* 0x0000000b005e7220 */ /* 0x002fce0000410000 */
[----:B------:R-:W-:Y:S01]  /*1fb0*/  MUFU.SIN R8, R15 ;  /* 0x0000000f00087308 */ /* 0x000fe20000000400 */
[----:B--2---:R-:W-:Y:S01]  /*1fc0*/  FMUL.FTZ R96, R0, R7 ;  /* 0x0000000700607220 */ /* 0x004fe20000410000 */
[----:B------:R-:W-:Y:S01]  /*1fd0*/  FMUL.FTZ R0, R94, R63 ;  /* 0x0000003f5e007220 */ /* 0x000fe20000410000 */
[----:B------:R-:W-:-:S05]  /*1fe0*/  FMUL.FTZ R7, RZ, R94 ;  /* 0x0000005eff077220 */ /* 0x000fca0000410000 */
[----:B------:R1:W2:Y:S08]  /*1ff0*/  MUFU.EX2 R97, R6 ;  /* 0x0000000600617308 */ /* 0x0002b00000000800 */
[----:B------:R-:W3:Y:S01]  /*2000*/  MUFU.COS R10, R15 ;  /* 0x0000000f000a7308 */ /* 0x000ee20000000000 */
[----:B-1----:R-:W-:-:S04]  /*2010*/  FMUL.FTZ R6, R5, R68 ;  /* 0x0000004405067220 */ /* 0x002fc80000410000 */
[----:B------:R-:W-:Y:S01]  /*2020*/  FMUL.RZ R35, R6, 0.15915493667125701904 ;  /* 0x3e22f98306237820 */ /* 0x000fe2000040c000 */
[----:B------:R-:W-:Y:S01]  /*2030*/  FMUL.FTZ R6, R9, R68 ;  /* 0x0000004409067220 */ /* 0x000fe20000410000 */
[----:B------:R-:W-:Y:S01]  /*2040*/  FMUL.FTZ R9, R5, R70 ;  /* 0x0000004605097220 */ /* 0x000fe20000410000 */
[----:B------:R-:W-:Y:S01]  /*2050*/  MUFU.SIN R13, R33 ;  /* 0x00000021000d7308 */ /* 0x000fe20000000400 */
[----:B--2---:R-:W-:Y:S01]  /*2060*/  FMUL.FTZ R95, R97, R8 ;  /* 0x00000008615f7220 */ /* 0x004fe20000410000 */
[----:B------:R-:W-:-:S06]  /*2070*/  FMUL.FTZ R5, R5, R74 ;  /* 0x0000004a05057220 */ /* 0x000fcc0000410000 */
[----:B------:R1:W-:Y:S01]  /*2080*/  MUFU.COS R87, R33 ;  /* 0x0000002100577308 */ /* 0x0003e20000000000 */
[----:B---3--:R-:W-:-:S07]  /*2090*/  FMUL.FTZ R97, R97, R10 ;  /* 0x0000000a61617220 */ /* 0x008fce0000410000 */
[----:B------:R-:W2:Y:S01]  /*20a0*/  MUFU.EX2 R12, R12 ;  /* 0x0000000c000c7308 */ /* 0x000ea20000000800 */
[----:B-1----:R-:W-:Y:S01]  /*20b0*/  FMUL.RZ R33, R9, 0.15915493667125701904 ;  /* 0x3e22f98309217820 */ /* 0x002fe2000040c000 */
[----:B------:R-:W-:Y:S01]  /*20c0*/  FFMA.FTZ R9, RZ, R96, R0 ;  /* 0x00000060ff097223 */ /* 0x000fe20000010000 */
[----:B------:R-:W-:-:S03]  /*20d0*/  FFMA.FTZ R0, R96, R63, -R7 ;  /* 0x0000003f60007223 */ /* 0x000fc60000010807 */
[----:B------:R-:W-:Y:S01]  /*20e0*/  FADD.FTZ R36, RZ, R9 ;  /* 0x00000009ff247221 */ /* 0x000fe20000010000 */
[----:B------:R-:W-:Y:S01]  /*20f0*/  FADD.FTZ R0, R0, R65 ;  /* 0x0000004100007221 */ /* 0x000fe20000010000 */
[----:B------:R-:W-:Y:S01]  /*2100*/  FMUL.RZ R9, R5, 0.15915493667125701904 ;  /* 0x3e22f98305097820 */ /* 0x000fe2000040c000 */
[----:B------:R-:W-:Y:S01]  /*2110*/  MUFU.SIN R88, R34 ;  /* 0x0000002200587308 */ /* 0x000fe20000000400 */
[C---:B------:R-:W-:Y:S01]  /*2120*/  FMUL.FTZ R10, R95.reuse, R36 ;  /* 0x000000245f0a7220 */ /* 0x040fe20000410000 */
[----:B------:R-:W-:-:S03]  /*2130*/  FMUL.FTZ R5, R95, R0 ;  /* 0x000000005f057220 */ /* 0x000fc60000410000 */
[C---:B------:R-:W-:Y:S01]  /*2140*/  FFMA.FTZ R10, R97.reuse, R0, -R10 ;  /* 0x00000000610a7223 */ /* 0x040fe2000001080a */
[----:B------:R-:W-:Y:S02]  /*2150*/  FFMA.FTZ R5, R97, R36, R5 ;  /* 0x0000002461057223 */ /* 0x000fe40000010005 */
[----:B------:R-:W1:Y:S01]  /*2160*/  MUFU.EX2 R15, R14 ;  /* 0x0000000e000f7308 */ /* 0x000e620000000800 */
[----:B--2---:R-:W-:Y:S01]  /*2170*/  FMUL.FTZ R86, R12, R13 ;  /* 0x0000000d0c567220 */ /* 0x004fe20000410000 */
[----:B------:R-:W-:Y:S01]  /*2180*/  FADD.FTZ R10, R10, R67 ;  /* 0x000000430a0a7221 */ /* 0x000fe20000010000 */
[----:B------:R-:W-:Y:S01]  /*2190*/  FADD.FTZ R5, RZ, R5 ;  /* 0x00000005ff057221 */ /* 0x000fe20000010000 */
[----:B------:R-:W-:Y:S02]  /*21a0*/  FMUL.FTZ R87, R12, R87 ;  /* 0x000000570c577220 */ /* 0x000fe40000410000 */
[CC--:B------:R-:W-:Y:S01]  /*21b0*/  FMUL.FTZ R0, R86.reuse, R10.reuse ;  /* 0x0000000a56007220 */ /* 0x0c0fe20000410000 */
[-C--:B------:R-:W-:Y:S01]  /*21c0*/  FMUL.FTZ R7, R86, R5.reuse ;  /* 0x0000000556077220 */ /* 0x080fe20000410000 */
[----:B------:R-:W2:Y:S02]  /*21d0*/  MUFU.COS R32, R34 ;  /* 0x0000002200207308 */ /* 0x000ea40000000000 */
[C---:B------:R-:W-:Y:S01]  /*21e0*/  FFMA.FTZ R5, R87.reuse, R5, R0 ;  /* 0x0000000557057223 */ /* 0x040fe20000010000 */
[----:B------:R-:W-:-:S03]  /*21f0*/  FFMA.FTZ R10, R87, R10, -R7 ;  /* 0x0000000a570a7223 */ /* 0x000fc60000010807 */
[----:B------:R-:W-:Y:S01]  /*2200*/  FADD.FTZ R7, RZ, R5 ;  /* 0x00000005ff077221 */ /* 0x000fe20000010000 */
[----:B------:R-:W-:Y:S01]  /*2210*/  FADD.FTZ R5, R10, R69 ;  /* 0x000000450a057221 */ /* 0x000fe20000010000 */
[----:B------:R-:W-:Y:S01]  /*2220*/  MUFU.SIN R90, R35 ;  /* 0x00000023005a7308 */ /* 0x000fe20000000400 */
[----:B-1----:R-:W-:-:S07]  /*2230*/  FMUL.FTZ R88, R15, R88 ;  /* 0x000000580f587220 */ /* 0x002fce0000410000 */
[----:B------:R-:W-:Y:S01]  /*2240*/  MUFU.COS R85, R35 ;  /* 0x0000002300557308 */ /* 0x000fe20000000000 */
[----:B--2---:R-:W-:-:S07]  /*2250*/  FMUL.FTZ R0, R15, R32 ;  /* 0x000000200f007220 */ /* 0x004fce0000410000 */
[----:B------:R-:W1:Y:S08]  /*2260*/  MUFU.EX2 R6, R6 ;  /* 0x0000000600067308 */ /* 0x000e700000000800 */
[----:B------:R-:W2:Y:S08]  /*2270*/  MUFU.EX2 R4, R4 ;  /* 0x0000000400047308 */ /* 0x000eb00000000800 */
[----:B------:R-:W-:Y:S01]  /*2280*/  MUFU.EX2 R93, R93 ;  /* 0x0000005d005d7308 */ /* 0x000fe20000000800 */
[C---:B-1----:R-:W-:Y:S01]  /*2290*/  FMUL.FTZ R85, R6.reuse, R85 ;  /* 0x0000005506557220 */ /* 0x042fe20000410000 */
[----:B------:R-:W-:Y:S01]  /*22a0*/  FMUL.FTZ R90, R6, R90 ;  /* 0x0000005a065a7220 */ /* 0x000fe20000410000 */
[----:B------:R-:W-:-:S05]  /*22b0*/  FMUL.FTZ R6, R88, R5 ;  /* 0x0000000558067220 */ /* 0x000fca0000410000 */
[----:B------:R-:W1:Y:S01]  /*22c0*/  MUFU.COS R92, R9 ;  /* 0x00000009005c7308 */ /* 0x000e620000000000 */
[C---:B--2---:R-:W-:Y:S01]  /*22d0*/  FMUL.FTZ R99, R4.reuse, R99 ;  /* 0x0000006304637220 */ /* 0x044fe20000410000 */
[----:B------:R-:W-:-:S06]  /*22e0*/  FMUL.FTZ R101, R4, R101 ;  /* 0x0000006504657220 */ /* 0x000fcc0000410000 */
[----:B------:R2:W3:Y:S08]  /*22f0*/  MUFU.SIN R8, R9 ;  /* 0x0000000900087308 */ /* 0x0004f00000000400 */
[----:B------:R-:W-:Y:S01]  /*2300*/  MUFU.EX2 R91, R91 ;  /* 0x0000005b005b7308 */ /* 0x000fe20000000800 */
[-C--:B--2---:R-:W-:Y:S01]  /*2310*/  FMUL.FTZ R9, R88, R7.reuse ;  /* 0x0000000758097220 */ /* 0x084fe20000410000 */
[C---:B------:R-:W-:Y:S01]  /*2320*/  FFMA.FTZ R7, R0.reuse, R7, R6 ;  /* 0x0000000700077223 */ /* 0x040fe20000010006 */
[----:B-1----:R-:W-:Y:S01]  /*2330*/  FMUL.FTZ R92, R93, R92 ;  /* 0x0000005c5d5c7220 */ /* 0x002fe20000410000 */
[----:B------:R-:W-:Y:S01]  /*2340*/  FMUL.FTZ R6, R99, R94 ;  /* 0x0000005e63067220 */ /* 0x000fe20000410000 */
[----:B------:R-:W-:Y:S01]  /*2350*/  FFMA.FTZ R4, R0, R5, -R9 ;  /* 0x0000000500047223 */ /* 0x000fe20000010809 */
[----:B------:R-:W-:-:S02]  /*2360*/  FADD.FTZ R7, RZ, R7 ;  /* 0x00000007ff077221 */ /* 0x000fc40000010000 */
[----:B------:R-:W1:Y:S01]  /*2370*/  MUFU.COS R34, R33 ;  /* 0x0000002100227308 */ /* 0x000e620000000000 */
[----:B------:R-:W-:Y:S01]  /*2380*/  FADD.FTZ R9, R4, R71 ;  /* 0x0000004704097221 */ /* 0x000fe20000010000 */
[----:B---3--:R-:W-:Y:S01]  /*2390*/  FMUL.FTZ R93, R93, R8 ;  /* 0x000000085d5d7220 */ /* 0x008fe20000410000 */
[C---:B------:R-:W-:Y:S01]  /*23a0*/  FMUL.FTZ R10, R90.reuse, R7 ;  /* 0x000000075a0a7220 */ /* 0x040fe20000410000 */
[C---:B------:R-:W-:Y:S01]  /*23b0*/  FMUL.FTZ R4, R101.reuse, R94 ;  /* 0x0000005e65047220 */ /* 0x040fe20000410000 */
[-C--:B------:R-:W-:Y:S01]  /*23c0*/  FMUL.FTZ R8, R90, R9.reuse ;  /* 0x000000095a087220 */ /* 0x080fe20000410000 */
[-C--:B------:R-:W-:Y:S01]  /*23d0*/  FFMA.FTZ R6, R101, R96.reuse, R6 ;  /* 0x0000006065067223 */ /* 0x080fe20000010006 */
[C---:B------:R-:W-:Y:S01]  /*23e0*/  FFMA.FTZ R10, R85.reuse, R9, -R10 ;  /* 0x00000009550a7223 */ /* 0x040fe2000001080a */
[----:B------:R-:W2:Y:S01]  /*23f0*/  MUFU.SIN R14, R33 ;  /* 0x00000021000e7308 */ /* 0x000ea20000000400 */
[----:B------:R-:W-:Y:S01]  /*2400*/  FFMA.FTZ R7, R85, R7, R8 ;  /* 0x0000000755077223 */ /* 0x000fe20000010008 */
[----:B------:R-:W-:Y:S01]  /*2410*/  FFMA.FTZ R4, R99, R96, -R4 ;  /* 0x0000006063047223 */ /* 0x000fe20000010804 */
[C---:B------:R-:W-:Y:S01]  /*2420*/  FMUL.FTZ R8, R95.reuse, R6 ;  /* 0x000000065f087220 */ /* 0x040fe20000410000 */
[----:B------:R-:W-:Y:S01]  /*2430*/  FADD.FTZ R10, R10, R73 ;  /* 0x000000490a0a7221 */ /* 0x000fe20000010000 */
[----:B------:R-:W-:Y:S01]  /*2440*/  FADD.FTZ R12, RZ, R7 ;  /* 0x00000007ff0c7221 */ /* 0x000fe20000010000 */
[-C--:B------:R-:W-:Y:S01]  /*2450*/  FMUL.FTZ R5, R95, R4.reuse ;  /* 0x000000045f057220 */ /* 0x080fe20000410000 */
[----:B------:R-:W-:Y:S01]  /*2460*/  FFMA.FTZ R8, R97, R4, -R8 ;  /* 0x0000000461087223 */ /* 0x000fe20000010808 */
[----:B------:R-:W-:Y:S01]  /*2470*/  MOV R7, R82 ;  /* 0x0000005200077202 */ /* 0x000fe20000000f00 */
[----:B-1----:R-:W-:Y:S01]  /*2480*/  FMUL.FTZ R89, R91, R34 ;  /* 0x000000225b597220 */ /* 0x002fe20000410000 */
[----:B------:R-:W-:Y:S01]  /*2490*/  FFMA.FTZ R9, R97, R6, R5 ;  /* 0x0000000661097223 */ /* 0x000fe20000010005 */
[----:B------:R-:W-:-:S02]  /*24a0*/  MOV R6, R81 ;  /* 0x0000005100067202 */ /* 0x000fc40000000f00 */
[----:B------:R-:W-:Y:S01]  /*24b0*/  MOV R4, R83 ;  /* 0x0000005300047202 */ /* 0x000fe20000000f00 */
[----:B--2---:R-:W-:Y:S01]  /*24c0*/  FMUL.FTZ R91, R91, R14 ;  /* 0x0000000e5b5b7220 */ /* 0x004fe20000410000 */
[C---:B------:R-:W-:Y:S01]  /*24d0*/  FMUL.FTZ R11, R86.reuse, R9 ;  /* 0x00000009560b7220 */ /* 0x040fe20000410000 */
[----:B------:R-:W-:Y:S01]  /*24e0*/  MOV R5, R80 ;  /* 0x0000005000057202 */ /* 0x000fe20000000f00 */
[----:B------:R1:W2:Y:S01]  /*24f0*/  LDG.E.64 R32, desc[UR16][R6.64] ;  /* 0x0000001006207981 */ /* 0x0002a2000c1e1b00 */
[C---:B------:R-:W-:Y:S01]  /*2500*/  FMUL.FTZ R14, R91.reuse, R12 ;  /* 0x0000000c5b0e7220 */ /* 0x040fe20000410000 */
[----:B------:R-:W-:Y:S01]  /*2510*/  FMUL.FTZ R36, R91, R10 ;  /* 0x0000000a5b247220 */ /* 0x000fe20000410000 */
[----:B------:R-:W-:Y:S01]  /*2520*/  FFMA.FTZ R11, R87, R8, -R11 ;  /* 0x00000008570b7223 */ /* 0x000fe2000001080b */
[----:B------:R3:W2:Y:S01]  /*2530*/  LDG.E.64 R34, desc[UR16][R4.64] ;  /* 0x0000001004227981 */ /* 0x0006a2000c1e1b00 */
[C---:B------:R-:W-:Y:S01]  /*2540*/  FFMA.FTZ R14, R89.reuse, R10, -R14 ;  /* 0x0000000a590e7223 */ /* 0x040fe2000001080e */
[----:B------:R-:W-:Y:S01]  /*2550*/  FMUL.FTZ R10, R86, R8 ;  /* 0x00000008560a7220 */ /* 0x000fe20000410000 */
[----:B------:R-:W-:-:S02]  /*2560*/  FFMA.FTZ R36, R89, R12, R36 ;  /* 0x0000000c59247223 */ /* 0x000fc40000010024 */
[----:B------:R-:W-:Y:S01]  /*2570*/  FADD.FTZ R14, R14, R75 ;  /* 0x0000004b0e0e7221 */ /* 0x000fe20000010000 */
[----:B------:R-:W-:Y:S01]  /*2580*/  FFMA.FTZ R9, R87, R9, R10 ;  /* 0x0000000957097223 */ /* 0x000fe2000001000a */
[----:B------:R-:W-:Y:S02]  /*2590*/  FADD.FTZ R36, RZ, R36 ;  /* 0x00000024ff247221 */ /* 0x000fe40000010000 */
[C---:B------:R-:W-:Y:S01]  /*25a0*/  FMUL.FTZ R13, R93.reuse, R14 ;  /* 0x0000000e5d0d7220 */ /* 0x040fe20000410000 */
[C---:B-1----:R-:W-:Y:S01]  /*25b0*/  FMUL.FTZ R7, R88.reuse, R9 ;  /* 0x0000000958077220 */ /* 0x042fe20000410000 */
[-C--:B---3--:R-:W-:Y:S01]  /*25c0*/  FMUL.FTZ R5, R93, R36.reuse ;  /* 0x000000245d057220 */ /* 0x088fe20000410000 */
[-C--:B------:R-:W-:Y:S01]  /*25d0*/  FMUL.FTZ R6, R88, R11.reuse ;  /* 0x0000000b58067220 */ /* 0x080fe20000410000 */
[----:B------:R-:W-:Y:S01]  /*25e0*/  FFMA.FTZ R13, R92, R36, R13 ;  /* 0x000000245c0d7223 */ /* 0x000fe2000001000d */
[----:B------:R-:W-:Y:S01]  /*25f0*/  FFMA.FTZ R7, R0, R11, -R7 ;  /* 0x0000000b00077223 */ /* 0x000fe20000010807 */
[----:B------:R-:W-:Y:S01]  /*2600*/  FFMA.FTZ R14, R92, R14, -R5 ;  /* 0x0000000e5c0e7223 */ /* 0x000fe20000010805 */
[----:B------:R-:W-:Y:S01]  /*2610*/  FFMA.FTZ R6, R0, R9, R6 ;  /* 0x0000000900067223 */ /* 0x000fe20000010006 */
[----:B------:R-:W-:Y:S01]  /*2620*/  FADD.FTZ R98, RZ, R13 ;  /* 0x0000000dff627221 */ /* 0x000fe20000010000 */
[----:B------:R-:W-:Y:S01]  /*2630*/  FMUL.FTZ R8, R90, R7 ;  /* 0x000000075a087220 */ /* 0x000fe20000410000 */
[----:B------:R-:W-:Y:S01]  /*2640*/  FADD.FTZ R103, R14, R77 ;  /* 0x0000004d0e677221 */ /* 0x000fe20000010000 */
[----:B------:R-:W-:-:S02]  /*2650*/  FMUL.FTZ R4, R90, R6 ;  /* 0x000000065a047220 */ /* 0x000fc40000410000 */
        /* <DEDUP_REMOVED lines=130> */
[-C--:B------:R-:W-:Y:S01]  /*2e80*/  FMUL.FTZ R99, R95, R36.reuse ;  /* 0x000000245f637220 */ /* 0x080fe20000410000 */
[-C--:B--2---:R-:W-:Y:S02]  /*2e90*/  FMUL.FTZ R95, R33, R35.reuse ;  /* 0x00000023215f7220 */ /* 0x084fe40000410000 */
[C---:B------:R-:W-:Y:S01]  /*2ea0*/  FFMA.FTZ R96, R97.reuse, R36, -R94 ;  /* 0x0000002461607223 */ /* 0x040fe2000001085e */
[----:B------:R-:W-:Y:S01]  /*2eb0*/  FFMA.FTZ R99, R97, R14, R99 ;  /* 0x0000000e61637223 */ /* 0x000fe20000010063 */
[C---:B------:R-:W-:Y:S01]  /*2ec0*/  FMUL.FTZ R94, R32.reuse, R35 ;  /* 0x00000023205e7220 */ /* 0x040fe20000410000 */
[----:B------:R-:W-:Y:S01]  /*2ed0*/  FFMA.FTZ R32, R32, R34, -R95 ;  /* 0x0000002220207223 */ /* 0x000fe2000001085f */
[----:B------:R-:W-:Y:S01]  /*2ee0*/  ISETP.NE.AND P1, PT, R42, RZ, PT ;  /* 0x000000ff2a00720c */ /* 0x000fe20003f25270 */
[----:B------:R-:W-:Y:S01]  /*2ef0*/  FADD.FTZ R35, RZ, R99 ;  /* 0x00000063ff237221 */ /* 0x000fe20000010000 */
[----:B------:R-:W-:-:S03]  /*2f00*/  FADD.FTZ R95, R96, R67 ;  /* 0x00000043605f7221 */ /* 0x000fc60000010000 */
[C---:B------:R-:W-:Y:S01]  /*2f10*/  FMUL.FTZ R96, R86.reuse, R35 ;  /* 0x0000002356607220 */ /* 0x040fe20000410000 */
[----:B------:R-:W-:Y:S01]  /*2f20*/  FMUL.FTZ R86, R86, R95 ;  /* 0x0000005f56567220 */ /* 0x000fe20000410000 */
[----:B------:R-:W-:-:S03]  /*2f30*/  FMUL.FTZ R97, R5, R11 ;  /* 0x0000000b05617220 */ /* 0x000fc60000410000 */
[C---:B------:R-:W-:Y:S01]  /*2f40*/  FFMA.FTZ R86, R87.reuse, R35, R86 ;  /* 0x0000002357567223 */ /* 0x040fe20000010056 */
[----:B------:R-:W-:Y:S01]  /*2f50*/  FFMA.FTZ R96, R87, R95, -R96 ;  /* 0x0000005f57607223 */ /* 0x000fe20000010860 */
[-C--:B------:R-:W-:Y:S01]  /*2f60*/  FFMA.FTZ R99, R4, R10.reuse, -R97 ;  /* 0x0000000a04637223 */ /* 0x080fe20000010861 */
[----:B------:R-:W0:Y:S01]  /*2f70*/  @!P1 LDC.64 R12, c[0x0][0x480] ;  /* 0x00012000ff0c9b82 */ /* 0x000e220000000a00 */
[----:B------:R-:W-:Y:S01]  /*2f80*/  FADD.FTZ R100, RZ, R86 ;  /* 0x00000056ff647221 */ /* 0x000fe20000010000 */
[C---:B------:R-:W-:Y:S01]  /*2f90*/  FMUL.FTZ R101, R5.reuse, R10 ;  /* 0x0000000a05657220 */ /* 0x040fe20000410000 */
[C---:B------:R-:W-:Y:S01]  /*2fa0*/  FMUL.FTZ R97, R5.reuse, R9 ;  /* 0x0000000905617220 */ /* 0x040fe20000410000 */
[----:B------:R-:W-:Y:S01]  /*2fb0*/  FMUL.FTZ R10, R5, R8 ;  /* 0x00000008050a7220 */ /* 0x000fe20000410000 */
[----:B------:R-:W-:Y:S01]  /*2fc0*/  FADD.FTZ R5, R96, R69 ;  /* 0x0000004560057221 */ /* 0x000fe20000010000 */
[----:B------:R-:W-:Y:S01]  /*2fd0*/  FMUL.FTZ R87, R88, R100 ;  /* 0x0000006458577220 */ /* 0x000fe20000410000 */
[----:B------:R-:W-:-:S02]  /*2fe0*/  FFMA.FTZ R8, R4, R8, -R97 ;  /* 0x0000000804087223 */ /* 0x000fc40000010861 */
[-C--:B------:R-:W-:Y:S01]  /*2ff0*/  FMUL.FTZ R97, R88, R5.reuse ;  /* 0x0000000558617220 */ /* 0x080fe20000410000 */
[----:B------:R-:W-:-:S03]  /*3000*/  FFMA.FTZ R86, R0, R5, -R87 ;  /* 0x0000000500567223 */ /* 0x000fc60000010857 */
[----:B------:R-:W-:Y:S01]  /*3010*/  FFMA.FTZ R97, R0, R100, R97 ;  /* 0x0000006400617223 */ /* 0x000fe20000010061 */
[----:B------:R-:W-:-:S03]  /*3020*/  FADD.FTZ R87, R86, R71 ;  /* 0x0000004756577221 */ /* 0x000fc60000010000 */
[----:B------:R-:W-:Y:S01]  /*3030*/  FADD.FTZ R97, RZ, R97 ;  /* 0x00000061ff617221 */ /* 0x000fe20000010000 */
[----:B------:R-:W-:Y:S01]  /*3040*/  FMUL.FTZ R0, R90, R87 ;  /* 0x000000575a007220 */ /* 0x000fe20000410000 */
[----:B------:R-:W-:Y:S01]  /*3050*/  FFMA.FTZ R94, R33, R34, R94 ;  /* 0x00000022215e7223 */ /* 0x000fe2000001005e */
[----:B------:R-:W-:Y:S01]  /*3060*/  @!P1 IADD3 R98, P2, PT, R50, UR6, RZ ;  /* 0x0000000632629c10 */ /* 0x000fe2000ff5e0ff */
[-C--:B------:R-:W-:Y:S01]  /*3070*/  FMUL.FTZ R90, R90, R97.reuse ;  /* 0x000000615a5a7220 */ /* 0x080fe20000410000 */
[C---:B------:R-:W-:Y:S01]  /*3080*/  FFMA.FTZ R0, R85.reuse, R97, R0 ;  /* 0x0000006155007223 */ /* 0x040fe20000010000 */
[C---:B------:R-:W-:Y:S01]  /*3090*/  FFMA.FTZ R9, R4.reuse, R9, R10 ;  /* 0x0000000904097223 */ /* 0x040fe2000001000a */
[----:B------:R-:W-:Y:S01]  /*30a0*/  FFMA.FTZ R4, R4, R11, R101 ;  /* 0x0000000b04047223 */ /* 0x000fe20000010065 */
[----:B------:R-:W-:Y:S01]  /*30b0*/  FMUL.FTZ R37, R94, R37 ;  /* 0x000000255e257220 */ /* 0x000fe20000410000 */
[----:B------:R-:W-:Y:S01]  /*30c0*/  @!P1 LEA.HI.X.SX32 R10, R50, RZ, 0x1, P2 ;  /* 0x000000ff320a9211 */ /* 0x000fe200010f0eff */
[----:B------:R-:W-:Y:S01]  /*30d0*/  FFMA.FTZ R90, R85, R87, -R90 ;  /* 0x00000057555a7223 */ /* 0x000fe2000001085a */
[----:B------:R-:W-:Y:S01]  /*30e0*/  FADD.FTZ R33, RZ, R0 ;  /* 0x00000000ff217221 */ /* 0x000fe20000010000 */
[----:B0-----:R-:W-:Y:S01]  /*30f0*/  @!P1 LEA R12, P2, R98, R12, 0x4 ;  /* 0x0000000c620c9211 */ /* 0x001fe200078420ff */
[----:B------:R-:W-:Y:S01]  /*3100*/  FADD.FTZ R11, R7, R4 ;  /* 0x00000004070b7221 */ /* 0x000fe20000010000 */
[----:B------:R-:W-:Y:S01]  /*3110*/  FFMA.FTZ R4, R32, R15, -R37 ;  /* 0x0000000f20047223 */ /* 0x000fe20000010825 */
[----:B------:R-:W-:Y:S01]  /*3120*/  FADD.FTZ R90, R90, R73 ;  /* 0x000000495a5a7221 */ /* 0x000fe20000010000 */
[C---:B------:R-:W-:Y:S01]  /*3130*/  FMUL.FTZ R0, R91.reuse, R33 ;  /* 0x000000215b007220 */ /* 0x040fe20000410000 */
[----:B------:R-:W-:Y:S01]  /*3140*/  @!P1 LEA.HI.X R13, R98, R13, R10, 0x4, P2 ;  /* 0x0000000d620d9211 */ /* 0x000fe200010f240a */
[----:B------:R-:W-:Y:S01]  /*3150*/  FADD.FTZ R10, R6, R99 ;  /* 0x00000063060a7221 */ /* 0x000fe20000010000 */
[----:B------:R-:W-:Y:S01]  /*3160*/  FMUL.FTZ R7, R94, R14 ;  /* 0x0000000e5e077220 */ /* 0x000fe20000410000 */
[----:B------:R-:W-:Y:S01]  /*3170*/  FFMA.FTZ R55, R4, 2, R55 ;  /* 0x4000000004377823 */ /* 0x000fe20000010037 */
[-C--:B------:R-:W-:Y:S01]  /*3180*/  FMUL.FTZ R4, R91, R90.reuse ;  /* 0x0000005a5b047220 */ /* 0x080fe20000410000 */
[C---:B------:R-:W-:Y:S01]  /*3190*/  FFMA.FTZ R0, R89.reuse, R90, -R0 ;  /* 0x0000005a59007223 */ /* 0x040fe20000010800 */
[----:B------:R-:W-:Y:S01]  /*31a0*/  FFMA.FTZ R7, R32, R36, -R7 ;  /* 0x0000002420077223 */ /* 0x000fe20000010807 */
[----:B------:R-:W-:Y:S01]  /*31b0*/  @!P1 STG.E.128 desc[UR16][R12.64], R8 ;  /* 0x000000080c009986 */ /* 0x000fe2000c101d10 */
[----:B------:R-:W-:Y:S01]  /*31c0*/  FMUL.FTZ R6, R94, R100 ;  /* 0x000000645e067220 */ /* 0x000fe20000410000 */
[----:B------:R-:W-:-:S02]  /*31d0*/  FFMA.FTZ R4, R89, R33, R4 ;  /* 0x0000002159047223 */ /* 0x000fc40000010004 */
[----:B------:R0:W-:Y:S01]  /*31e0*/  @!P1 STS.128 [UR5], R8 ;  /* 0x00000008ff009988 */ /* 0x0001e20008000c05 */
[----:B------:R-:W-:Y:S01]  /*31f0*/  FFMA.FTZ R56, R7, 2, R56 ;  /* 0x4000000007387823 */ /* 0x000fe20000010038 */
[----:B------:R-:W-:Y:S01]  /*3200*/  FFMA.FTZ R7, R32, R5, -R6 ;  /* 0x0000000520077223 */ /* 0x000fe20000010806 */
[----:B------:R-:W-:Y:S01]  /*3210*/  FADD.FTZ R6, RZ, R4 ;  /* 0x00000004ff067221 */ /* 0x000fe20000010000 */
[----:B------:R-:W-:Y:S01]  /*3220*/  FMUL.FTZ R35, R94, R35 ;  /* 0x000000235e237220 */ /* 0x000fe20000410000 */
[----:B------:R-:W-:Y:S01]  /*3230*/  UIADD3 UR7, UPT, UPT, UR7, 0x1, URZ ;  /* 0x0000000107077890 */ /* 0x000fe2000fffe0ff */
[----:B0-----:R-:W-:-:S04]  /*3240*/  FADD.FTZ R8, R0, R75 ;  /* 0x0000004b00087221 */ /* 0x001fc80000010000 */
[C---:B------:R-:W-:Y:S01]  /*3250*/  FMUL.FTZ R5, R93.reuse, R8 ;  /* 0x000000085d057220 */ /* 0x040fe20000410000 */
[-C--:B------:R-:W-:Y:S01]  /*3260*/  FMUL.FTZ R93, R93, R6.reuse ;  /* 0x000000065d5d7220 */ /* 0x080fe20000410000 */
[----:B------:R-:W-:Y:S02]  /*3270*/  FFMA.FTZ R0, R32, R95, -R35 ;  /* 0x0000005f20007223 */ /* 0x000fe40000010823 */
[----:B------:R-:W-:Y:S01]  /*3280*/  FFMA.FTZ R4, R92, R6, R5 ;  /* 0x000000065c047223 */ /* 0x000fe20000010005 */
[----:B------:R-:W-:Y:S01]  /*3290*/  FFMA.FTZ R72, R7, 2, R72 ;  /* 0x4000000007487823 */ /* 0x000fe20000010048 */
[----:B------:R-:W-:Y:S01]  /*32a0*/  FMUL.FTZ R7, R94, R97 ;  /* 0x000000615e077220 */ /* 0x000fe20000410000 */
[----:B------:R-:W-:Y:S01]  /*32b0*/  FFMA.FTZ R92, R92, R8, -R93 ;  /* 0x000000085c5c7223 */ /* 0x000fe2000001085d */
[----:B------:R-:W-:Y:S01]  /*32c0*/  FADD.FTZ R4, RZ, R4 ;  /* 0x00000004ff047221 */ /* 0x000fe20000010000 */
[----:B------:R-:W-:Y:S01]  /*32d0*/  UISETP.NE.AND UP1, UPT, UR7, URZ, UPT ;  /* 0x000000ff0700728c */ /* 0x000fe2000bf25270 */
[----:B------:R-:W-:Y:S01]  /*32e0*/  FFMA.FTZ R57, R0, 2, R57 ;  /* 0x4000000000397823 */ /* 0x000fe20000010039 */
[----:B------:R-:W-:Y:S01]  /*32f0*/  FFMA.FTZ R0, R32, R87, -R7 ;  /* 0x0000005720007223 */ /* 0x000fe20000010807 */
[C---:B------:R-:W-:Y:S01]  /*3300*/  FMUL.FTZ R5, R94.reuse, R33 ;  /* 0x000000215e057220 */ /* 0x040fe20000410000 */
[C---:B------:R-:W-:Y:S01]  /*3310*/  FMUL.FTZ R7, R94.reuse, R6 ;  /* 0x000000065e077220 */ /* 0x040fe20000410000 */
[----:B------:R-:W-:Y:S01]  /*3320*/  FMUL.FTZ R4, R94, R4 ;  /* 0x000000045e047220 */ /* 0x000fe20000410000 */
[----:B------:R-:W-:Y:S01]  /*3330*/  FADD.FTZ R9, R92, R77 ;  /* 0x0000004d5c097221 */ /* 0x000fe20000010000 */
[----:B------:R-:W-:Y:S01]  /*3340*/  FFMA.FTZ R59, R0, 2, R59 ;  /* 0x40000000003b7823 */ /* 0x000fe2000001003b */
[C---:B------:R-:W-:Y:S01]  /*3350*/  FFMA.FTZ R5, R32.reuse, R90, -R5 ;  /* 0x0000005a20057223 */ /* 0x040fe20000010805 */
[C---:B------:R-:W-:Y:S01]  /*3360*/  FFMA.FTZ R0, R32.reuse, R8, -R7 ;  /* 0x0000000820007223 */ /* 0x040fe20000010807 */
[----:B------:R-:W-:Y:S01]  /*3370*/  FFMA.FTZ R9, R32, R9, -R4 ;  /* 0x0000000920097223 */ /* 0x000fe20000010804 */
[----:B------:R-:W-:-:S02]  /*3380*/  LEA R83, P1, R30, R83, 0x3 ;  /* 0x000000531e537211 */ /* 0x000fc400078218ff */
[----:B------:R-:W-:Y:S02]  /*3390*/  LEA R81, P2, R28, R81, 0x3 ;  /* 0x000000511c517211 */ /* 0x000fe400078418ff */
[----:B------:R-:W-:Y:S01]  /*33a0*/  LEA R79, P3, R26, R79, 0x3 ;  /* 0x0000004f1a4f7211 */ /* 0x000fe200078618ff */
[----:B------:R-:W-:Y:S01]  /*33b0*/  FFMA.FTZ R76, R5, 2, R76 ;  /* 0x40000000054c7823 */ /* 0x000fe2000001004c */
[----:B------:R-:W-:Y:S01]  /*33c0*/  FFMA.FTZ R61, R0, 2, R61 ;  /* 0x40000000003d7823 */ /* 0x000fe2000001003d */
[----:B------:R-:W-:Y:S01]  /*33d0*/  FFMA.FTZ R78, R9, 2, R78 ;  /* 0x40000000094e7823 */ /* 0x000fe2000001004e */
[----:B------:R-:W-:Y:S02]  /*33e0*/  IADD3.X R80, PT, PT, R80, R31, RZ, P1, !PT ;  /* 0x0000001f50507210 */ /* 0x000fe40000ffe4ff */
[----:B------:R-:W-:Y:S02]  /*33f0*/  IADD3.X R82, PT, PT, R82, R29, RZ, P2, !PT ;  /* 0x0000001d52527210 */ /* 0x000fe400017fe4ff */
[----:B------:R-:W-:Y:S01]  /*3400*/  IADD3.X R84, PT, PT, R84, R53, RZ, P3, !PT ;  /* 0x0000003554547210 */ /* 0x000fe20001ffe4ff */
[----:B------:R-:W-:-:S02]  /*3410*/  UIADD3 UR6, UPT, UPT, UR6, 0x1, URZ ;  /* 0x0000000106067890 */ /* 0x000fc4000fffe0ff */
[----:B------:R-:W-:Y:S01]  /*3420*/  UIADD3 UR5, UPT, UPT, UR5, 0x10, URZ ;  /* 0x0000001005057890 */ /* 0x000fe2000fffe0ff */
[----:B------:R-:W-:Y:S11]  /*3430*/  BRA.U UP1, `(.L_x_2137) ;  /* 0xffffffe901687547 */ /* 0x000ff6000b83ffff */
.L_x_2136:
[----:B------:R-:W-:Y:S01]  /*3440*/  BAR.SYNC.DEFER_BLOCKING 0x0 ;  /* 0x0000000000007b1d */ /* 0x000fe20000010000 */
[----:B------:R-:W-:Y:S01]  /*3450*/  USHF.L.U32 UR5, UR4, 0x8, URZ ;  /* 0x0000000804057899 */ /* 0x000fe200080006ff */
[----:B------:R-:W-:-:S05]  /*3460*/  F2FP.F16.F32.PACK_AB R6, R76, R59 ;  /* 0x0000003b4c06723e */ /* 0x000fca00000000ff */
[----:B------:R-:W-:Y:S02]  /*3470*/  IADD3 R7, P0, PT, R24, UR5, RZ ;  /* 0x0000000518077c10 */ /* 0x000fe4000ff1e0ff */
[----:B------:R-:W-:Y:S02]  /*3480*/  IADD3 R5, P1, PT, R22, UR5, RZ ;  /* 0x0000000516057c10 */ /* 0x000fe4000ff3e0ff */
[----:B------:R-:W-:Y:S02]  /*3490*/  IADD3.X R4, PT, PT, RZ, R47, RZ, P0, !PT ;  /* 0x0000002fff047210 */ /* 0x000fe400007fe4ff */
[----:B------:R-:W-:Y:S02]  /*34a0*/  IADD3.X R0, PT, PT, RZ, R48, RZ, P1, !PT ;  /* 0x00000030ff007210 */ /* 0x000fe40000ffe4ff */
[----:B------:R-:W-:Y:S02]  /*34b0*/  LEA R12, P0, R7, R18, 0x1 ;  /* 0x00000012070c7211 */ /* 0x000fe400078008ff */
[----:B------:R-:W-:-:S02]  /*34c0*/  LEA R8, P1, R5, R16, 0x1 ;  /* 0x0000001005087211 */ /* 0x000fc400078208ff */
[----:B------:R-:W-:Y:S02]  /*34d0*/  LEA.HI.X R13, R7, R19, R4, 0x1, P0 ;  /* 0x00000013070d7211 */ /* 0x000fe400000f0c04 */
[----:B------:R-:W-:Y:S02]  /*34e0*/  LEA.HI.X R9, R5, R17, R0, 0x1, P1 ;  /* 0x0000001105097211 */ /* 0x000fe400008f0c00 */
[----:B------:R-:W-:Y:S02]  /*34f0*/  F2FP.F16.F32.PACK_AB R7, R78, R61 ;  /* 0x0000003d4e07723e */ /* 0x000fe400000000ff */
[----:B------:R-:W-:Y:S02]  /*3500*/  F2FP.F16.F32.PACK_AB R5, R72, R57 ;  /* 0x000000394805723e */ /* 0x000fe400000000ff */
[----:B------:R-:W-:-:S05]  /*3510*/  F2FP.F16.F32.PACK_AB R4, R56, R55 ;  /* 0x000000373804723e */ /* 0x000fca00000000ff */
[----:B------:R0:W-:Y:S01]  /*3520*/  STG.E.128 desc[UR16][R12.64], R4 ;  /* 0x000000040c007986 */ /* 0x0001e2000c101d10 */
[----:B------:R-:W-:Y:S06]  /*3530*/  BAR.SYNC.DEFER_BLOCKING 0x0 ;  /* 0x0000000000007b1d */ /* 0x000fec0000010000 */
[----:B------:R-:W2:Y:S01]  /*3540*/  LDG.E.128 R8, desc[UR16][R8.64] ;  /* 0x0000001008087981 */ /* 0x000ea2000c1e1d00 */
[----:B------:R-:W-:Y:S01]  /*3550*/  UIADD3 UR4, UPT, UPT, UR4, 0x1, URZ ;  /* 0x0000000104047890 */ /* 0x000fe2000fffe0ff */
[----:B------:R-:W-:Y:S01]  /*3560*/  BAR.SYNC.DEFER_BLOCKING 0x0 ;  /* 0x0000000000007b1d */ /* 0x000fe20000010000 */
[----:B------:R-:W-:-:S04]  /*3570*/  IADD3 R54, P1, PT, R54, 0x200, RZ ;  /* 0x0000020036367810 */ /* 0x000fc80007f3e0ff */
[----:B------:R-:W-:Y:S01]  /*3580*/  IADD3.X R51, PT, PT, RZ, R51, RZ, P1, !PT ;  /* 0x00000033ff337210 */ /* 0x000fe20000ffe4ff */
[----:B--2---:R-:W-:Y:S02]  /*3590*/  HADD2.F32 R0, -RZ, R8.H0_H0 ;  /* 0x20000008ff007230 */ /* 0x004fe40000004100 */
[--C-:B------:R-:W-:Y:S02]  /*35a0*/  HADD2.F32 R33, -RZ, R9.reuse.H0_H0 ;  /* 0x20000009ff217230 */ /* 0x100fe40000004100 */
[----:B------:R-:W-:Y:S02]  /*35b0*/  HADD2.F32 R34, -RZ, R9.H1_H1 ;  /* 0x30000009ff227230 */ /* 0x000fe40000004100 */
[----:B------:R-:W-:Y:S01]  /*35c0*/  FMUL.FTZ R14, R0, -1.4426950216293334961 ;  /* 0xbfb8aa3b000e7820 */ /* 0x000fe20000410000 */
[----:B0-----:R-:W-:Y:S02]  /*35d0*/  HADD2.F32 R6, -RZ, R10.H0_H0 ;  /* 0x2000000aff067230 */ /* 0x001fe40000004100 */
[----:B------:R-:W-:Y:S01]  /*35e0*/  FMUL.FTZ R4, R33, -1.4426950216293334961 ;  /* 0xbfb8aa3b21047820 */ /* 0x000fe20000410000 */
[----:B------:R-:W-:-:S02]  /*35f0*/  HADD2.F32 R12, -RZ, R11.H1_H1 ;  /* 0x3000000bff0c7230 */ /* 0x000fc40000004100 */
[----:B------:R-:W-:Y:S01]  /*3600*/  FMUL.FTZ R5, R34, -1.4426950216293334961 ;  /* 0xbfb8aa3b22057820 */ /* 0x000fe20000410000 */
[----:B------:R-:W-:Y:S02]  /*3610*/  HADD2.F32 R15, -RZ, R8.H1_H1 ;  /* 0x30000008ff0f7230 */ /* 0x000fe40000004100 */
[----:B------:R-:W-:Y:S01]  /*3620*/  FMUL.FTZ R7, R6, -1.4426950216293334961 ;  /* 0xbfb8aa3b06077820 */ /* 0x000fe20000410000 */
[----:B------:R-:W-:Y:S02]  /*3630*/  HADD2.F32 R9, -RZ, R11.H0_H0 ;  /* 0x2000000bff097230 */ /* 0x000fe40000004100 */
[----:B------:R-:W-:Y:S01]  /*3640*/  FMUL.FTZ R13, R12, -1.4426950216293334961 ;  /* 0xbfb8aa3b0c0d7820 */ /* 0x000fe20000410000 */
[----:B------:R-:W-:Y:S02]  /*3650*/  HADD2.F32 R10, -RZ, R10.H1_H1 ;  /* 0x3000000aff0a7230 */ /* 0x000fe40000004100 */
        /* <DEDUP_REMOVED lines=19> */
[----:B------:R-:W-:Y:S01]  /*3790*/  MUFU.RCP R14, R11 ;  /* 0x0000000b000e7308 */ /* 0x000fe20000001000 */
[----:B-1----:R-:W-:-:S07]  /*37a0*/  FADD.FTZ R8, R8, 1 ;  /* 0x3f80000008087421 */ /* 0x002fce0000010000 */
[----:B------:R-:W0:Y:S01]  /*37b0*/  MUFU.RCP R4, R4 ;  /* 0x0000000400047308 */ /* 0x000e220000001000 */
[----:B--2---:R-:W-:-:S04]  /*37c0*/  FMUL.FTZ R0, R0, R35 ;  /* 0x0000002300007220 */ /* 0x004fc80000410000 */
[----:B------:R-:W-:-:S03]  /*37d0*/  FMUL.FTZ R0, R0, R55 ;  /* 0x0000003700007220 */ /* 0x000fc60000410000 */
[----:B------:R-:W1:Y:S08]  /*37e0*/  MUFU.RCP R5, R5 ;  /* 0x0000000500057308 */ /* 0x000e700000001000 */
        /* <DEDUP_REMOVED lines=10> */
[----:B------:R2:W3:Y:S02]  /*3890*/  MUFU.RCP R37, R8 ;  /* 0x0000000800257308 */ /* 0x0004e40000001000 */
[----:B--2---:R-:W-:Y:S01]  /*38a0*/  FMUL.FTZ R8, R9, R14 ;  /* 0x0000000e09087220 */ /* 0x004fe20000410000 */
[----:B0-----:R-:W-:Y:S01]  /*38b0*/  FMUL.FTZ R9, R12, R13 ;  /* 0x0000000d0c097220 */ /* 0x001fe20000410000 */
[----:B-1----:R-:W-:Y:S01]  /*38c0*/  FMUL.FTZ R15, R15, R32 ;  /* 0x000000200f0f7220 */ /* 0x002fe20000410000 */
[----:B------:R-:W-:Y:S01]  /*38d0*/  IADD3 R13, P0, PT, R20, UR5, RZ ;  /* 0x00000005140d7c10 */ /* 0x000fe2000ff1e0ff */
[----:B------:R-:W-:Y:S01]  /*38e0*/  FMUL.FTZ R61, R8, R61 ;  /* 0x0000003d083d7220 */ /* 0x000fe20000410000 */
[----:B------:R-:W-:Y:S01]  /*38f0*/  FMUL.FTZ R78, R9, R78 ;  /* 0x0000004e094e7220 */ /* 0x000fe20000410000 */
[----:B------:R-:W-:Y:S01]  /*3900*/  FMUL.FTZ R15, R15, R56 ;  /* 0x000000380f0f7220 */ /* 0x000fe20000410000 */
[----:B------:R-:W-:Y:S01]  /*3910*/  IADD3.X R9, PT, PT, RZ, R49, RZ, P0, !PT ;  /* 0x00000031ff097210 */ /* 0x000fe200007fe4ff */
[----:B---3--:R-:W-:Y:S01]  /*3920*/  FMUL.FTZ R7, R10, R37 ;  /* 0x000000250a077220 */ /* 0x008fe20000410000 */
[----:B------:R-:W-:Y:S01]  /*3930*/  LEA R8, P0, R13, R2, 0x1 ;  /* 0x000000020d087211 */ /* 0x000fe200078008ff */
[----:B------:R-:W0:Y:S01]  /*3940*/  LDCU UR5, c[0x0][0x394] ;  /* 0x00007280ff0577ac */ /* 0x000e220008000800 */
[----:B------:R-:W-:Y:S01]  /*3950*/  F2FP.F16.F32.PACK_AB R4, R15, R0 ;  /* 0x000000000f04723e */ /* 0x000fe200000000ff */
[----:B------:R-:W-:Y:S01]  /*3960*/  FMUL.FTZ R11, R7, R76 ;  /* 0x0000004c070b7220 */ /* 0x000fe20000410000 */
[----:B------:R-:W-:-:S02]  /*3970*/  LEA.HI.X R9, R13, R3, R9, 0x1, P0 ;  /* 0x000000030d097211 */ /* 0x000fc400000f0c09 */
[----:B------:R-:W-:Y:S02]  /*3980*/  F2FP.F16.F32.PACK_AB R7, R78, R61 ;  /* 0x0000003d4e07723e */ /* 0x000fe400000000ff */
[----:B------:R-:W-:Y:S02]  /*3990*/  F2FP.F16.F32.PACK_AB R6, R11, R6 ;  /* 0x000000060b06723e */ /* 0x000fe400000000ff */
[----:B------:R-:W-:-:S03]  /*39a0*/  IADD3 R52, P0, PT, R52, 0x200, RZ ;  /* 0x0000020034347810 */ /* 0x000fc60007f1e0ff */
[----:B------:R1:W-:Y:S01]  /*39b0*/  STG.E.128 desc[UR16][R8.64], R4 ;  /* 0x0000000408007986 */ /* 0x0003e2000c101d10 */
[----:B------:R-:W-:Y:S01]  /*39c0*/  IADD3.X R27, PT, PT, RZ, R27, RZ, P0, !PT ;  /* 0x0000001bff1b7210 */ /* 0x000fe200007fe4ff */
[----:B0-----:R-:W-:-:S09]  /*39d0*/  UISETP.GE.AND UP1, UPT, UR4, UR5, UPT ;  /* 0x000000050400728c */ /* 0x001fd2000bf26270 */
[----:B------:R-:W-:Y:S05]  /*39e0*/  BRA.U !UP1, `(.L_x_2138) ;  /* 0xffffffcd09287547 */ /* 0x000fea000b83ffff */
[----:B------:R-:W-:Y:S05]  /*39f0*/  EXIT ;  /* 0x000000000000794d */ /* 0x000fea0003800000 */
.L_x_2139:
        /* <DEDUP_REMOVED lines=16> */
.L_x_5055:


//--------------------- .text._Z25selective_scan_fwd_kernelI32Selective_Scan_fwd_kernel_traitsILi32ELi8ELi1ELb1ELb0ELb1ELb0EN3c104HalfENS1_7complexIfEEEEv13SSMParamsBase --------------------------
	.section	.text._Z25selective_scan_fwd_kernelI32Selective_Scan_fwd_kernel_traitsILi32ELi8ELi1ELb1ELb0ELb1ELb0EN3c104HalfENS1_7complexIfEEEEv13SSMParamsBase,"ax",@progbits
	.align	128
        .global         _Z25selective_scan_fwd_kernelI32Selective_Scan_fwd_kernel_traitsILi32ELi8ELi1ELb1ELb0ELb1ELb0EN3c104HalfENS1_7complexIfEEEEv13SSMParamsBase
        .type           _Z25selective_scan_fwd_kernelI32Selective_Scan_fwd_kernel_traitsILi32ELi8ELi1ELb1ELb0ELb1ELb0EN3c104HalfENS1_7complexIfEEEEv13SSMParamsBase,@function
        .size           _Z25selective_scan_fwd_kernelI32Selective_Scan_fwd_kernel_traitsILi32ELi8ELi1ELb1ELb0ELb1ELb0EN3c104HalfENS1_7complexIfEEEEv13SSMParamsBase,(.L_x_5056 - _Z25selective_scan_fwd_kernelI32Selective_Scan_fwd_kernel_traitsILi32ELi8ELi1ELb1ELb0ELb1ELb0EN3c104HalfENS1_7complexIfEEEEv13SSMParamsBase)
        .other          _Z25selective_scan_fwd_kernelI32Selective_Scan_fwd_kernel_traitsILi32ELi8ELi1ELb1ELb0ELb1ELb0EN3c104HalfENS1_7complexIfEEEEv13SSMParamsBase,@"STO_CUDA_ENTRY STV_DEFAULT"
_Z25selective_scan_fwd_kernelI32Selective_Scan_fwd_kernel_traitsILi32ELi8ELi1ELb1ELb0ELb1ELb0EN3c104HalfENS1_7complexIfEEEEv13SSMParamsBase:
.text._Z25selective_scan_fwd_kernelI32Selective_Scan_fwd_kernel_traitsILi32ELi8ELi1ELb1ELb0ELb1ELb0EN3c104HalfENS1_7complexIfEEEEv13SSMParamsBase:
        /* <DEDUP_REMOVED lines=21> */
[----:B------:R-:W-:-:S06]  /*0150*/  @P0 LEA.HI.X R3, R11, R3, RZ, 0x2, P2 ;  /* 0x000000030b030211 */ /* 0x000fcc00010f14ff */
[----:B------:R-:W1:Y:S01]  /*0160*/  LDC.64 R58, c[0x0][0x3e8] ;  /* 0x0000fa00ff3a7b82 */ /* 0x000e620000000a00 */
[----:B------:R0:W5:Y:S01]  /*0170*/  @P0 LDG.E R51, desc[UR16][R2.64] ;  /* 0x0000001002330981 */ /* 0x000162000c1e1900 */
[----:B---3--:R-:W-:Y:S01]  /*0180*/  IADD3 R6, PT, PT, R0, 0xffffffe, RZ ;  /* 0x0ffffffe00067810 */ /* 0x008fe20007ffe0ff */
[----:B----4-:R-:W-:Y:S01]  /*0190*/  UIMAD.WIDE.U32 UR6, UR18, UR12, URZ ;  /* 0x0000000c120672a5 */ /* 0x010fe2000f8e00ff */
[----:B0-----:R-:W-:Y:S02]  /*01a0*/  ISETP.GE.AND P4, PT, R17, 0x1, PT ;  /* 0x000000011100780c */ /* 0x001fe40003f86270 */
[----:B------:R0:W3:Y:S01]  /*01b0*/  F2I.FTZ.U32.TRUNC.NTZ R7, R6 ;  /* 0x0000000600077305 */ /* 0x0000e2000021f000 */
[C---:B------:R-:W-:Y:S02]  /*01c0*/  @P1 LEA R4, P3, R11.reuse, R4, 0x2 ;  /* 0x000000040b041211 */ /* 0x040fe400078610ff */
[----:B------:R-:W-:Y:S01]  /*01d0*/  IABS R0, R11 ;  /* 0x0000000b00007213 */ /* 0x000fe20000000000 */
[----:B------:R-:W-:Y:S01]  /*01e0*/  UIMAD.WIDE.U32 UR4, UR18, UR8, URZ ;  /* 0x00000008120472a5 */ /* 0x000fe2000f8e00ff */
[----:B------:R-:W-:Y:S01]  /*01f0*/  @P1 LEA.HI.X R5, R11, R5, RZ, 0x2, P3 ;  /* 0x000000050b051211 */ /* 0x000fe200018f14ff */
[----:B0-----:R-:W-:Y:S01]  /*0200*/  HFMA2 R6, -RZ, RZ, 0, 0 ;  /* 0x00000000ff067431 */ /* 0x001fe200000001ff */
[----:B---3--:R-:W-:Y:S01]  /*0210*/  IADD3 R10, PT, PT, RZ, -R7, RZ ;  /* 0x80000007ff0a7210 */ /* 0x008fe20007ffe0ff */
[----:B------:R-:W-:-:S02]  /*0220*/  UIMAD UR9, UR18, UR9, UR5 ;  /* 0x00000009120972a4 */ /* 0x000fc4000f8e0205 */
[----:B------:R0:W5:Y:S02]  /*0230*/  @P1 LDG.E R50, desc[UR16][R4.64] ;  /* 0x0000001004321981 */ /* 0x000164000c1e1900 */
[----:B------:R-:W-:-:S04]  /*0240*/  IMAD R3, R10, R9, RZ ;  /* 0x000000090a037224 */ /* 0x000fc800078e02ff */
[----:B------:R-:W-:-:S06]  /*0250*/  IMAD.HI.U32 R7, R7, R3, R6 ;  /* 0x0000000307077227 */ /* 0x000fcc00078e0006 */
[----:B------:R-:W-:-:S05]  /*0260*/  IMAD.HI.U32 R7, R7, R0, RZ ;  /* 0x0000000007077227 */ /* 0x000fca00078e00ff */
[----:B------:R-:W-:-:S05]  /*0270*/  IADD3 R2, PT, PT, -R7, RZ, RZ ;  /* 0x000000ff07027210 */ /* 0x000fca0007ffe1ff */
[----:B------:R-:W-:-:S05]  /*0280*/  IMAD R0, R9, R2, R0 ;  /* 0x0000000209007224 */ /* 0x000fca00078e0200 */
[----:B------:R-:W-:Y:S01]  /*0290*/  ISETP.GT.U32.AND P2, PT, R9, R0, PT ;  /* 0x000000000900720c */ /* 0x000fe20003f44070 */
[----:B------:R-:W-:Y:S01]  /*02a0*/  UIMAD UR8, UR18, UR13, UR7 ;  /* 0x0000000d120872a4 */ /* 0x000fe2000f8e0207 */
[----:B------:R-:W-:Y:S02]  /*02b0*/  MOV R3, UR5 ;  /* 0x0000000500037c02 */ /* 0x000fe40008000f00 */
[----:B0-----:R-:W-:Y:S02]  /*02c0*/  MOV R4, UR6 ;  /* 0x0000000600047c02 */ /* 0x001fe40008000f00 */
[----:B------:R-:W-:Y:S01]  /*02d0*/  MOV R5, UR7 ;  /* 0x0000000700057c02 */ /* 0x000fe20008000f00 */
[----:B------:R-:W0:Y:S01]  /*02e0*/  LDCU.64 UR6, c[0x0][0x3d0] ;  /* 0x00007a00ff0677ac */ /* 0x000e220008000a00 */
[----:B------:R-:W-:Y:S02]  /*02f0*/  LOP3.LUT R6, R11, R8, RZ, 0x3c, !PT ;  /* 0x000000080b067212 */ /* 0x000fe400078e3cff */
[----:B------:R-:W-:-:S02]  /*0300*/  MOV R2, UR4 ;  /* 0x0000000400027c02 */ /* 0x000fc40008000f00 */
[----:B------:R-:W-:Y:S02]  /*0310*/  MOV R3, UR9 ;  /* 0x0000000900037c02 */ /* 0x000fe40008000f00 */
[-C--:B------:R-:W-:Y:S02]  /*0320*/  @!P2 IADD3 R0, PT, PT, R0, -R9.reuse, RZ ;  /* 0x800000090000a210 */ /* 0x080fe40007ffe0ff */
[----:B------:R-:W-:Y:S02]  /*0330*/  MOV R5, UR8 ;  /* 0x0000000800057c02 */ /* 0x000fe40008000f00 */
[----:B------:R-:W-:Y:S02]  /*0340*/  ISETP.GE.U32.AND P0, PT, R0, R9, PT ;  /* 0x000000090000720c */ /* 0x000fe40003f06070 */
[----:B------:R-:W-:Y:S02]  /*0350*/  ISETP.GE.AND P3, PT, R6, RZ, PT ;  /* 0x000000ff0600720c */ /* 0x000fe40003f66270 */
[----:B------:R-:W-:-:S02]  /*0360*/  ISETP.NE.AND P1, PT, R8, RZ, PT ;  /* 0x000000ff0800720c */ /* 0x000fc40003f25270 */
[----:B------:R-:W-:Y:S01]  /*0370*/  @!P2 IADD3 R7, PT, PT, R7, 0x1, RZ ;  /* 0x000000010707a810 */ /* 0x000fe20007ffe0ff */
[----:B012---:R-:W-:Y:S10]  /*0380*/  @!P4 EXIT ;  /* 0x000000000000c94d */ /* 0x007ff40003800000 */
[----:B------:R-:W0:Y:S01]  /*0390*/  LDC.64 R18, c[0x0][0x428] ;  /* 0x00010a00ff127b82 */ /* 0x000e220000000a00 */
[----:B------:R-:W-:Y:S01]  /*03a0*/  @P0 IADD3 R7, PT, PT, R7, 0x1, RZ ;  /* 0x0000000107070810 */ /* 0x000fe20007ffe0ff */
[----:B------:R-:W-:Y:S01]  /*03b0*/  UIMAD.WIDE.U32 UR4, UR18, UR6, URZ ;  /* 0x00000006120472a5 */ /* 0x000fe2000f8e00ff */
[----:B------:R-:W1:Y:S01]  /*03c0*/  S2R R49, SR_TID.X ;  /* 0x0000000000317919 */ /* 0x000e620000002100 */
[----:B------:R-:W-:Y:S01]  /*03d0*/  IMAD.WIDE.U32 R2, R11, UR10, R2 ;  /* 0x0000000a0b027c25 */ /* 0x000fe2000f8e0002 */
[----:B------:R-:W-:Y:S01]  /*03e0*/  @!P3 IADD3 R7, PT, PT, -R7, RZ, RZ ;  /* 0x000000ff0707b210 */ /* 0x000fe20007ffe1ff */
[----:B------:R-:W-:Y:S01]  /*03f0*/  UIMAD UR5, UR18, UR7, UR5 ;  /* 0x00000007120572a4 */ /* 0x000fe2000f8e0205 */
[----:B------:R-:W-:Y:S01]  /*0400*/  @!P1 LOP3.LUT R7, RZ, R8, RZ, 0x33, !PT ;  /* 0x00000008ff079212 */ /* 0x000fe200078e33ff */
[----:B------:R-:W2:Y:S01]  /*0410*/  LDC.64 R44, c[0x0][0x3a0] ;  /* 0x0000e800ff2c7b82 */ /* 0x000ea20000000a00 */
[----:B------:R-:W3:Y:S01]  /*0420*/  LDCU.64 UR6, c[0x0][0x3b8] ;  /* 0x00007700ff0677ac */ /* 0x000ee20008000a00 */
[C---:B------:R-:W-:Y:S01]  /*0430*/  IMAD R55, R11.reuse, UR11, R3 ;  /* 0x0000000b0b377c24 */ /* 0x040fe2000f8e0203 */
[----:B------:R-:W-:Y:S01]  /*0440*/  SHF.R.S32.HI R3, RZ, 0x1f, R7 ;  /* 0x0000001fff037819 */ /* 0x000fe20000011407 */
[----:B------:R-:W-:Y:S01]  /*0450*/  IMAD.WIDE.U32 R4, R11, UR14, R4 ;  /* 0x0000000e0b047c25 */ /* 0x000fe2000f8e0004 */
[C---:B------:R-:W-:Y:S01]  /*0460*/  LEA R52, P0, R2.reuse, R52, 0x1 ;  /* 0x0000003402347211 */ /* 0x040fe200078008ff */
[----:B------:R-:W4:Y:S01]  /*0470*/  LDCU.U8 UR9, c[0x0][0x39e] ;  /* 0x000073c0ff0977ac */ /* 0x000f220008000000 */
[----:B------:R-:W-:Y:S01]  /*0480*/  MOV R43, RZ ;  /* 0x000000ff002b7202 */ /* 0x000fe20000000f00 */
[----:B------:R-:W4:Y:S01]  /*0490*/  LDC R10, c[0x0][0x384] ;  /* 0x0000e100ff0a7b82 */ /* 0x000f220000000800 */
[----:B------:R-:W-:Y:S01]  /*04a0*/  LEA.HI.X R55, R2, R53, R55, 0x1, P0 ;  /* 0x0000003502377211 */ /* 0x000fe200000f0c37 */
[----:B------:R-:W-:Y:S01]  /*04b0*/  IMAD R0, R3, R58, RZ ;  /* 0x0000003a03007224 */ /* 0x000fe200078e02ff */
[----:B------:R-:W-:Y:S01]  /*04c0*/  LEA R54, P0, R4, R12, 0x1 ;  /* 0x0000000c04367211 */ /* 0x000fe200078008ff */
[----:B------:R-:W-:Y:S01]  /*04d0*/  IMAD.WIDE.U32 R2, R7, R58, UR4 ;  /* 0x0000000407027e25 */ /* 0x000fe2000f8e003a */
[----:B------:R-:W1:Y:S03]  /*04e0*/  LDCU UR4, c[0x0][0x38c] ;  /* 0x00007180ff0477ac */ /* 0x000e660008000800 */
[----:B------:R-:W4:Y:S01]  /*04f0*/  LDC.64 R24, c[0x0][0x440] ;  /* 0x00011000ff187b82 */ /* 0x000f220000000a00 */
[----:B------:R-:W-:-:S02]  /*0500*/  IMAD R57, R11, UR15, R5 ;  /* 0x0000000f0b397c24 */ /* 0x000fc4000f8e0205 */
[----:B------:R-:W-:Y:S02]  /*0510*/  IMAD R59, R7, R59, R0 ;  /* 0x0000003b073b7224 */ /* 0x000fe400078e0200 */
[C---:B---3--:R-:W-:Y:S01]  /*0520*/  IMAD.WIDE.U32 R46, R11.reuse, UR6, RZ ;  /* 0x000000060b2e7c25 */ /* 0x048fe2000f8e00ff */
[----:B------:R-:W-:Y:S02]  /*0530*/  LEA.HI.X R57, R4, R13, R57, 0x1, P0 ;  /* 0x0000000d04397211 */ /* 0x000fe400000f0c39 */
[----:B------:R-:W3:Y:S01]  /*0540*/  LDC.64 R14, c[0x0][0x450] ;  /* 0x00011400ff0e7b82 */ /* 0x000ee20000000a00 */
[----:B0-----:R-:W-:Y:S01]  /*0550*/  IMAD.WIDE.U32 R4, R11, R18, RZ ;  /* 0x000000120b047225 */ /* 0x001fe200078e00ff */
[----:B------:R-:W-:-:S03]  /*0560*/  IADD3 R59, PT, PT, R3, R59, RZ ;  /* 0x0000003b033b7210 */ /* 0x000fc60007ffe0ff */
[C---:B--2---:R-:W-:Y:S01]  /*0570*/  IMAD.WIDE.U32 R6, R11.reuse, R44, RZ ;  /* 0x0000002c0b067225 */ /* 0x044fe200078e00ff */
[----:B-1----:R-:W-:Y:S02]  /*0580*/  UISETP.LT.AND UP0, UPT, UR4, 0x1, UPT ;  /* 0x000000010400788c */ /* 0x002fe4000bf01270 */
[----:B------:R-:W0:Y:S01]  /*0590*/  LDC.64 R22, c[0x0][0x448] ;  /* 0x00011200ff167b82 */ /* 0x000e220000000a00 */
[C---:B------:R-:W-:Y:S02]  /*05a0*/  IMAD R5, R11.reuse, R19, R5 ;  /* 0x000000130b057224 */ /* 0x040fe400078e0205 */
[C---:B------:R-:W-:Y:S02]  /*05b0*/  IMAD R45, R11.reuse, R45, R7 ;  /* 0x0000002d0b2d7224 */ /* 0x040fe400078e0207 */
[----:B----4-:R-:W-:Y:S02]  /*05c0*/  IMAD R0, R10, UR18, R11 ;  /* 0x000000120a007c24 */ /* 0x010fe4000f8e020b */
[----:B------:R-:W-:Y:S01]  /*05d0*/  IMAD R11, R11, UR7, R47 ;  /* 0x000000070b0b7c24 */ /* 0x000fe2000f8e022f */
[----:B------:R-:W1:Y:S01]  /*05e0*/  LDC.64 R20, c[0x0][0x420] ;  /* 0x00010800ff147b82 */ /* 0x000e620000000a00 */
[----:B------:R-:W-:Y:S01]  /*05f0*/  LEA R47, P1, R6, R24, 0x3 ;  /* 0x00000018062f7211 */ /* 0x000fe200078218ff */
[----:B------:R-:W-:-:S03]  /*0600*/  IMAD R0, R0, R17, RZ ;  /* 0x0000001100007224 */ /* 0x000fc600078e02ff */
[----:B------:R-:W-:Y:S01]  /*0610*/  LEA.HI.X R45, R6, R25, R45, 0x3, P1 ;  /* 0x00000019062d7211 */ /* 0x000fe200008f1c2d */
[----:B------:R-:W-:Y:S02]  /*0620*/  IMAD.WIDE.U32 R24, R49, 0x20, RZ ;  /* 0x0000002031187825 */ /* 0x000fe400078e00ff */
[----:B------:R-:W2:Y:S01]  /*0630*/  LDC.64 R8, c[0x0][0x478] ;  /* 0x00011e00ff087b82 */ /* 0x000ea20000000a00 */
[----:B---3--:R-:W-:Y:S01]  /*0640*/  LEA R56, P0, R2, R14, 0x1 ;  /* 0x0000000e02387211 */ /* 0x008fe200078008ff */
[----:B------:R-:W-:Y:S01]  /*0650*/  IMAD R42, R0, UR4, RZ ;  /* 0x00000004002a7c24 */ /* 0x000fe2000f8e02ff */
[----:B------:R-:W-:Y:S01]  /*0660*/  USEL UR4, UR4, 0x1, !UP0 ;  /* 0x0000000104047887 */ /* 0x000fe2000c000000 */
[----:B------:R-:W-:Y:S02]  /*0670*/  LOP3.LUT R53, R24, 0x10, RZ, 0xfc, !PT ;  /* 0x0000001018357812 */ /* 0x000fe400078efcff */
[----:B------:R-:W-:Y:S01]  /*0680*/  LEA.HI.X R59, R2, R15, R59, 0x1, P0 ;  /* 0x0000000f023b7211 */ /* 0x000fe200000f0c3b */
[----:B------:R-:W-:Y:S01]  /*0690*/  UIADD3 UR6, UPT, UPT, -UR4, URZ, URZ ;  /* 0x000000ff04067290 */ /* 0x000fe2000fffe1ff */
[----:B------:R-:W3:Y:S01]  /*06a0*/  LDC.64 R32, c[0x0][0x3c0] ;  /* 0x0000f000ff207b82 */ /* 0x000ee20000000a00 */
[----:B0-----:R-:W-:-:S04]  /*06b0*/  LEA R48, P0, R46, R22, 0x3 ;  /* 0x000000162e307211 */ /* 0x001fc800078018ff */
        /* <DEDUP_REMOVED lines=9> */
.L_x_2162:
[----:B------:R-:W-:Y:S01]  /*0750*/  BAR.SYNC.DEFER_BLOCKING 0x0 ;  /* 0x0000000000007b1d */ /* 0x000fe20000010000 */
[----:B-1----:R-:W-:Y:S02]  /*0760*/  MOV R4, R52 ;  /* 0x0000003400047202 */ /* 0x002fe40000000f00 */
[----:B------:R-:W-:Y:S02]  /*0770*/  MOV R5, R55 ;  /* 0x0000003700057202 */ /* 0x000fe40000000f00 */
[----:B------:R-:W-:Y:S02]  /*0780*/  MOV R6, R54 ;  /* 0x0000003600067202 */ /* 0x000fe40000000f00 */
[----:B------:R-:W-:Y:S01]  /*0790*/  MOV R7, R57 ;  /* 0x0000003900077202 */ /* 0x000fe20000000f00 */
[----:B------:R-:W-:-:S04]  /*07a0*/  IMAD.WIDE.U32 R8, R49, 0x10, R4 ;  /* 0x0000001031087825 */ /* 0x000fc800078e0004 */
[----:B------:R-:W-:Y:S02]  /*07b0*/  IMAD.WIDE.U32 R4, R49, 0x10, R6 ;  /* 0x0000001031047825 */ /* 0x000fe400078e0006 */
[----:B-----5:R-:W5:Y:S04]  /*07c0*/  LDG.E.128 R8, desc[UR16][R8.64] ;  /* 0x0000001008087981 */ /* 0x020f68000c1e1d00 */
[----:B------:R-:W5:Y:S01]  /*07d0*/  LDG.E.128 R4, desc[UR16][R4.64] ;  /* 0x0000001004047981 */ /* 0x000f62000c1e1d00 */
[----:B------:R-:W-:-:S09]  /*07e0*/  UISETP.NE.AND UP0, UPT, UR9, URZ, UPT ;  /* 0x000000ff0900728c */ /* 0x000fd2000bf05270 */
[----:B------:R-:W-:Y:S05]  /*07f0*/  BRA.U UP0, `(.L_x_2140) ;  /* 0x0000000100847547 */ /* 0x000fea000b800000 */
[----:B-----5:R-:W-:Y:S02]  /*0800*/  HADD2.F32 R21, -RZ, R5.H0_H0 ;  /* 0x20000005ff157230 */ /* 0x020fe40000004100 */
[----:B------:R-:W-:Y:S02]  /*0810*/  HADD2.F32 R37, -RZ, R7.H0_H0 ;  /* 0x20000007ff257230 */ /* 0x000fe40000004100 */
[--C-:B------:R-:W-:Y:S02]  /*0820*/  HADD2.F32 R17, -RZ, R4.reuse.H0_H0 ;  /* 0x20000004ff117230 */ /* 0x100fe40000004100 */
[--C-:B------:R-:W-:Y:S01]  /*0830*/  FADD.FTZ R66, R21, R50.reuse ;  /* 0x0000003215427221 */ /* 0x100fe20000010000 */
[----:B------:R-:W-:Y:S02]  /*0840*/  HADD2.F32 R19, -RZ, R4.H1_H1 ;  /* 0x30000004ff137230 */ /* 0x000fe40000004100 */
[----:B------:R-:W-:Y:S01]  /*0850*/  FADD.FTZ R58, R37, R50 ;  /* 0x00000032253a7221 */ /* 0x000fe20000010000 */
[----:B------:R-:W-:-:S02]  /*0860*/  HADD2.F32 R5, -RZ, R5.H1_H1 ;  /* 0x30000005ff057230 */ /* 0x000fc40000004100 */
[--C-:B------:R-:W-:Y:S01]  /*0870*/  FADD.FTZ R70, R17, R50.reuse ;  /* 0x0000003211467221 */ /* 0x100fe20000010000 */
[--C-:B------:R-:W-:Y:S02]  /*0880*/  HADD2.F32 R23, -RZ, R6.reuse.H0_H0 ;  /* 0x20000006ff177230 */ /* 0x100fe40000004100 */
[--C-:B------:R-:W-:Y:S01]  /*0890*/  FADD.FTZ R68, R19, R50.reuse ;  /* 0x0000003213447221 */ /* 0x100fe20000010000 */
[----:B------:R-:W-:Y:S02]  /*08a0*/  HADD2.F32 R35, -RZ, R6.H1_H1 ;  /* 0x30000006ff237230 */ /* 0x000fe40000004100 */
        /* <DEDUP_REMOVED lines=22> */
.L_x_2140:
[--C-:B-----5:R-:W-:Y:S01]  /*0a10*/  HADD2.F32 R13, -RZ, R4.reuse.H0_H0 ;  /* 0x20000004ff0d7230 */ /* 0x120fe20000004100 */
[----:B------:R-:W-:Y:S01]  /*0a20*/  BSSY.RECONVERGENT B0, `(.L_x_2142) ;  /* 0x0000033000007945 */ /* 0x000fe20003800200 */
[--C-:B------:R-:W-:Y:S02]  /*0a30*/  HADD2.F32 R17, -RZ, R5.reuse.H0_H0 ;  /* 0x20000005ff117230 */ /* 0x100fe40000004100 */
[----:B------:R-:W-:Y:S02]  /*0a40*/  HADD2.F32 R5, -RZ, R5.H1_H1 ;  /* 0x30000005ff057230 */ /* 0x000fe40000004100 */
[--C-:B------:R-:W-:Y:S01]  /*0a50*/  FADD.FTZ R70, R13, R50.reuse ;  /* 0x000000320d467221 */ /* 0x100fe20000010000 */
[----:B------:R-:W-:Y:S02]  /*0a60*/  HADD2.F32 R15, -RZ, R4.H1_H1 ;  /* 0x30000004ff0f7230 */ /* 0x000fe40000004100 */
[----:B------:R-:W-:Y:S01]  /*0a70*/  FADD.FTZ R66, R17, R50 ;  /* 0x0000003211427221 */ /* 0x000fe20000010000 */
[----:B------:R-:W-:-:S02]  /*0a80*/  HADD2.F32 R19, -RZ, R6.H0_H0 ;  /* 0x20000006ff137230 */ /* 0x000fc40000004100 */
        /* <DEDUP_REMOVED lines=44> */
.L_x_2143:
[----:B------:R-:W-:Y:S05]  /*0d50*/  BSYNC.RECONVERGENT B0 ;  /* 0x0000000000007941 */ /* 0x000fea0003800200 */
.L_x_2142:
        /* <DEDUP_REMOVED lines=37> */
.L_x_2145:
[----:B------:R-:W-:Y:S05]  /*0fb0*/  BSYNC.RECONVERGENT B0 ;  /* 0x0000000000007941 */ /* 0x000fea0003800200 */
.L_x_2144:
        /* <DEDUP_REMOVED lines=39> */
.L_x_2147:
[----:B------:R-:W-:Y:S05]  /*1230*/  BSYNC.RECONVERGENT B0 ;  /* 0x0000000000007941 */ /* 0x000fea0003800200 */
.L_x_2146:
        /* <DEDUP_REMOVED lines=32> */
.L_x_2149:
[----:B------:R-:W-:Y:S05]  /*1440*/  BSYNC.RECONVERGENT B0 ;  /* 0x0000000000007941 */ /* 0x000fea0003800200 */
.L_x_2148:
        /* <DEDUP_REMOVED lines=32> */
.L_x_2151:
[----:B------:R-:W-:Y:S05]  /*1650*/  BSYNC.RECONVERGENT B0 ;  /* 0x0000000000007941 */ /* 0x000fea0003800200 */
.L_x_2150:
        /* <DEDUP_REMOVED lines=32> */
.L_x_2153:
[----:B------:R-:W-:Y:S05]  /*1860*/  BSYNC.RECONVERGENT B0 ;  /* 0x0000000000007941 */ /* 0x000fea0003800200 */
.L_x_2152:
        /* <DEDUP_REMOVED lines=32> */
.L_x_2155:
[----:B------:R-:W-:Y:S05]  /*1a70*/  BSYNC.RECONVERGENT B0 ;  /* 0x0000000000007941 */ /* 0x000fea0003800200 */
.L_x_2154:
        /* <DEDUP_REMOVED lines=32> */
.L_x_2157:
[----:B------:R-:W-:Y:S05]  /*1c80*/  BSYNC.RECONVERGENT B0 ;  /* 0x0000000000007941 */ /* 0x000fea0003800200 */
.L_x_2156:
        /* <DEDUP_REMOVED lines=8> */
.L_x_2141:
[----:B------:R-:W0:Y:S01]  /*1d10*/  LDC R0, c[0x0][0x38c] ;  /* 0x0000e300ff007b82 */ /* 0x000e220000000800 */
        /* <DEDUP_REMOVED lines=8> */
[----:B------:R-:W-:Y:S01]  /*1da0*/  BAR.SYNC.DEFER_BLOCKING 0x0 ;  /* 0x0000000000007b1d */ /* 0x000fe20000010000 */
[----:B0-----:R-:W-:-:S13]  /*1db0*/  ISETP.GE.AND P0, PT, R0, 0x1, PT ;  /* 0x000000010000780c */ /* 0x001fda0003f06270 */
[----:B------:R-:W-:Y:S05]  /*1dc0*/  @!P0 BRA `(.L_x_2158) ;  /* 0x0000001800888947 */ /* 0x000fea0003800000 */
[----:B------:R-:W0:Y:S01]  /*1dd0*/  S2UR UR5, SR_CgaCtaId ;  /* 0x00000000000579c3 */ /* 0x000e220000008800 */
[----:B------:R-:W1:Y:S01]  /*1de0*/  S2R R102, SR_LANEID ;  /* 0x0000000000667919 */ /* 0x000e620000000000 */
[C---:B------:R-:W-:Y:S01]  /*1df0*/  ISETP.NE.AND P0, PT, R43.reuse, RZ, PT ;  /* 0x000000ff2b00720c */ /* 0x040fe20003f05270 */
[----:B------:R-:W-:Y:S01]  /*1e00*/  UMOV UR4, 0x400 ;  /* 0x0000040000047882 */ /* 0x000fe20000000000 */
[----:B------:R-:W-:Y:S01]  /*1e10*/  IADD3 R36, P1, PT, R56, R53, RZ ;  /* 0x0000003538247210 */ /* 0x000fe20007f3e0ff */
[----:B------:R-:W-:Y:S01]  /*1e20*/  IMAD R83, R43, R0, RZ ;  /* 0x000000002b537224 */ /* 0x000fe200078e02ff */
[----:B------:R-:W-:Y:S02]  /*1e30*/  ISETP.EQ.AND P0, PT, R49, RZ, P0 ;  /* 0x000000ff3100720c */ /* 0x000fe40000702270 */
[----:B------:R-:W2:Y:S01]  /*1e40*/  LDC.64 R34, c[0x0][0x480] ;  /* 0x00012000ff227b82 */ /* 0x000ea20000000a00 */
[----:B------:R-:W-:Y:S02]  /*1e50*/  MOV R84, R47 ;  /* 0x0000002f00547202 */ /* 0x000fe40000000f00 */
[----:B------:R-:W-:-:S02]  /*1e60*/  MOV R85, R45 ;  /* 0x0000002d00557202 */ /* 0x000fc40000000f00 */
[----:B------:R-:W-:Y:S02]  /*1e70*/  MOV R87, R48 ;  /* 0x0000003000577202 */ /* 0x000fe40000000f00 */
[----:B------:R-:W-:Y:S02]  /*1e80*/  MOV R86, R46 ;  /* 0x0000002e00567202 */ /* 0x000fe40000000f00 */
[----:B------:R-:W-:Y:S01]  /*1e90*/  IADD3.X R37, PT, PT, R25, R59, RZ, P1, !PT ;  /* 0x0000003b19257210 */ /* 0x000fe20000ffe4ff */
[----:B0-----:R-:W-:-:S03]  /*1ea0*/  ULEA UR4, UR5, UR4, 0x18 ;  /* 0x0000000405047291 */ /* 0x001fc6000f8ec0ff */
[----:B------:R-:W-:Y:S01]  /*1eb0*/  UMOV UR5, UR6 ;  /* 0x0000000600057c82 */ /* 0x000fe20008000000 */
[----:B------:R-:W-:-:S12]  /*1ec0*/  UIADD3 UR4, UPT, UPT, UR4, 0x460, URZ ;  /* 0x0000046004047890 */ /* 0x000fd8000fffe0ff */
.L_x_2161:
[----:B------:R-:W3:Y:S01]  /*1ed0*/  LDG.E.64 R8, desc[UR16][R84.64] ;  /* 0x0000001054087981 */ /* 0x000ee2000c1e1b00 */
[----:B-1----:R-:W-:Y:S01]  /*1ee0*/  ISETP.GE.AND P1, PT, R102, 0x1, PT ;  /* 0x000000016600780c */ /* 0x002fe20003f26270 */
[----:B------:R-:W0:Y:S01]  /*1ef0*/  S2UR UR8, SR_CgaCtaId ;  /* 0x00000000000879c3 */ /* 0x000e220000008800 */
[C---:B---3--:R-:W-:Y:S01]  /*1f00*/  FMUL.FTZ R0, R9.reuse, R70 ;  /* 0x0000004609007220 */ /* 0x048fe20000410000 */
        /* <DEDUP_REMOVED lines=9> */
[C---:B------:R-:W-:Y:S01]  /*1fa0*/  FMUL.FTZ R10, R5.reuse, R70 ;  /* 0x00000046050a7220 */ /* 0x040fe20000410000 */
[C---:B------:R-:W-:Y:S01]  /*1fb0*/  FMUL.FTZ R13, R5.reuse, R64 ;  /* 0x00000040050d7220 */ /* 0x040fe20000410000 */
[C---:B------:R-:W-:Y:S01]  /*1fc0*/  FMUL.FTZ R14, R5.reuse, R62 ;  /* 0x0000003e050e7220 */ /* 0x040fe20000410000 */
[C---:B------:R-:W-:Y:S01]  /*1fd0*/  FMUL.FTZ R99, R5.reuse, R58 ;  /* 0x0000003a05637220 */ /* 0x040fe20000410000 */
[----:B------:R-:W-:Y:S01]  /*1fe0*/  FMUL.FTZ R100, R5, R72 ;  /* 0x0000004805647220 */ /* 0x000fe20000410000 */
[----:B------:R-:W-:Y:S08]  /*1ff0*/  MUFU.SIN R7, R8 ;  /* 0x0000000800077308 */ /* 0x000ff00000000400 */
[----:B------:R-:W1:Y:S08]  /*2000*/  MUFU.EX2 R0, R0 ;  /* 0x0000000000007308 */ /* 0x000e700000000800 */
[----:B------:R-:W3:Y:S08]  /*2010*/  MUFU.COS R15, R8 ;  /* 0x00000008000f7308 */ /* 0x000ef00000000000 */
[----:B------:R4:W-:Y:S01]  /*2020*/  MUFU.COS R95, R6 ;  /* 0x00000006005f7308 */ /* 0x0009e20000000000 */
[----:B-1----:R-:W-:-:S07]  /*2030*/  FMUL.FTZ R90, R0, R7 ;  /* 0x00000007005a7220 */ /* 0x002fce0000410000 */
[----:B------:R-:W-:Y:S01]  /*2040*/  MUFU.SIN R91, R11 ;  /* 0x0000000b005b7308 */ /* 0x000fe20000000400 */
[C---:B----4-:R-:W-:Y:S01]  /*2050*/  FMUL.FTZ R6, R9.reuse, R64 ;  /* 0x0000004009067220 */ /* 0x050fe20000410000 */
[----:B---3--:R-:W-:Y:S01]  /*2060*/  FMUL.FTZ R88, R0, R15 ;  /* 0x0000000f00587220 */ /* 0x008fe20000410000 */
[----:B------:R-:W-:Y:S02]  /*2070*/  FMUL.FTZ R0, R90, R63 ;  /* 0x0000003f5a007220 */ /* 0x000fe40000410000 */
[----:B------:R-:W-:Y:S01]  /*2080*/  FMUL.RZ R12, R6, 0.15915493667125701904 ;  /* 0x3e22f983060c7820 */ /* 0x000fe2000040c000 */
[C---:B------:R-:W-:Y:S01]  /*2090*/  FMUL.FTZ R6, R9.reuse, R62 ;  /* 0x0000003e09067220 */ /* 0x040fe20000410000 */
[----:B------:R-:W-:Y:S01]  /*20a0*/  FFMA.FTZ R0, RZ, R88, R0 ;  /* 0x00000058ff007223 */ /* 0x000fe20000010000 */
[----:B------:R-:W1:Y:S02]  /*20b0*/  MUFU.EX2 R4, R4 ;  /* 0x0000000400047308 */ /* 0x000e640000000800 */
[----:B------:R-:W-:Y:S01]  /*20c0*/  FMUL.RZ R8, R6, 0.15915493667125701904 ;  /* 0x3e22f98306087820 */ /* 0x000fe2000040c000 */
[----:B------:R-:W-:-:S04]  /*20d0*/  FMUL.FTZ R6, R9, R60 ;  /* 0x0000003c09067220 */ /* 0x000fc80000410000 */
[----:B------:R-:W-:Y:S01]  /*20e0*/  FMUL.RZ R6, R6, 0.15915493667125701904 ;  /* 0x3e22f98306067820 */ /* 0x000fe2000040c000 */
[----:B------:R-:W3:Y:S08]  /*20f0*/  MUFU.COS R89, R11 ;  /* 0x0000000b00597308 */ /* 0x000ef00000000000 */
[----:B------:R-:W-:Y:S01]  /*2100*/  MUFU.SIN R16, R12 ;  /* 0x0000000c00107308 */ /* 0x000fe20000000400 */
[----:B-1----:R-:W-:-:S07]  /*2110*/  FMUL.FTZ R91, R4, R91 ;  /* 0x0000005b045b7220 */ /* 0x002fce0000410000 */
[----:B------:R1:W-:Y:S01]  /*2120*/  MUFU.COS R92, R12 ;  /* 0x0000000c005c7308 */ /* 0x0003e20000000000 */
[----:B---3--:R-:W-:Y:S01]  /*2130*/  FMUL.FTZ R89, R4, R89 ;  /* 0x0000005904597220 */ /* 0x008fe20000410000 */
[----:B------:R-:W-:-:S04]  /*2140*/  FMUL.FTZ R4, R9, R58 ;  /* 0x0000003a09047220 */ /* 0x000fc80000410000 */
[----:B------:R-:W-:Y:S02]  /*2150*/  FMUL.RZ R21, R4, 0.15915493667125701904 ;  /* 0x3e22f98304157820 */ /* 0x000fe4000040c000 */
[----:B------:R-:W-:Y:S01]  /*2160*/  MUFU.SIN R97, R6 ;  /* 0x0000000600617308 */ /* 0x000fe20000000400 */
[----:B-1----:R-:W-:Y:S01]  /*2170*/  FMUL.FTZ R12, R5, R60 ;  /* 0x0000003c050c7220 */ /* 0x002fe20000410000 */
[----:B------:R-:W-:-:S06]  /*2180*/  FMUL.FTZ R5, RZ, R90 ;  /* 0x0000005aff057220 */ /* 0x000fcc0000410000 */
[----:B------:R1:W-:Y:S08]  /*2190*/  MUFU.COS R93, R6 ;  /* 0x00000006005d7308 */ /* 0x0003f00000000000 */
[----:B------:R-:W3:Y:S01]  /*21a0*/  MUFU.EX2 R13, R13 ;  /* 0x0000000d000d7308 */ /* 0x000ee20000000800 */
[----:B-1----:R-:W-:-:S04]  /*21b0*/  FFMA.FTZ R6, R88, R63, -R5 ;  /* 0x0000003f58067223 */ /* 0x002fc80000010805 */
[----:B------:R-:W-:Y:S02]  /*21c0*/  FADD.FTZ R20, R6, R65 ;  /* 0x0000004106147221 */ /* 0x000fe40000010000 */
[----:B------:R-:W4:Y:S01]  /*21d0*/  LDG.E.128 R4, desc[UR16][R36.64+-0x10] ;  /* 0xfffff01024047981 */ /* 0x000f22000c1e1d00 */
[----:B------:R-:W-:Y:S01]  /*21e0*/  MUFU.SIN R11, R8 ;  /* 0x00000008000b7308 */ /* 0x000fe20000000400 */
[----:B------:R-:W-:-:S07]  /*21f0*/  FMUL.FTZ R22, R91, R20 ;  /* 0x000000145b167220 */ /* 0x000fce0000410000 */
[----:B------:R1:W-:Y:S08]  /*2200*/  MUFU.COS R101, R8 ;  /* 0x0000000800657308 */ /* 0x0003f00000000000 */
[----:B------:R-:W5:Y:S01]  /*2210*/  MUFU.EX2 R14, R14 ;  /* 0x0000000e000e7308 */ /* 0x000f620000000800 */
[----:B-1----:R-:W-:-:S04]  /*2220*/  FADD.FTZ R8, RZ, R0 ;  /* 0x00000000ff087221 */ /* 0x002fc80000010000 */
[-C--:B------:R-:W-:Y:S01]  /*2230*/  FFMA.FTZ R15, R89, R8.reuse, R22 ;  /* 0x00000008590f7223 */ /* 0x080fe20000010016 */
[----:B------:R-:W-:Y:S01]  /*2240*/  FMUL.FTZ R22, R91, R8 ;  /* 0x000000085b167220 */ /* 0x000fe20000410000 */
[----:B------:R-:W-:Y:S01]  /*2250*/  FMUL.FTZ R0, R9, R72 ;  /* 0x0000004809007220 */ /* 0x000fe20000410000 */
[----:B------:R-:W1:Y:S02]  /*2260*/  MUFU.EX2 R12, R12 ;  /* 0x0000000c000c7308 */ /* 0x000e640000000800 */
[----:B------:R-:W-:Y:S01]  /*2270*/  FFMA.FTZ R22, R89, R20, -R22 ;  /* 0x0000001459167223 */ /* 0x000fe20000010816 */
[----:B------:R-:W-:Y:S01]  /*2280*/  FMUL.RZ R23, R0, 0.15915493667125701904 ;  /* 0x3e22f98300177820 */ /* 0x000fe2000040c000 */
[C---:B---3--:R-:W-:Y:S02]  /*2290*/  FMUL.FTZ R0, R13.reuse, R16 ;  /* 0x000000100d007220 */ /* 0x048fe40000410000 */
[----:B------:R-:W-:Y:S01]  /*22a0*/  FADD.FTZ R17, R22, R67 ;  /* 0x0000004316117221 */ /* 0x000fe20000010000 */
[----:B------:R-:W-:Y:S01]  /*22b0*/  FADD.FTZ R19, RZ, R15 ;  /* 0x0000000fff137221 */ /* 0x000fe20000010000 */
[----:B------:R-:W-:Y:S01]  /*22c0*/  FMUL.FTZ R92, R13, R92 ;  /* 0x0000005c0d5c7220 */ /* 0x000fe20000410000 */
[----:B------:R-:W3:Y:S01]  /*22d0*/  MUFU.EX2 R10, R10 ;  /* 0x0000000a000a7308 */ /* 0x000ee20000000800 */
[C---:B------:R-:W-:Y:S01]  /*22e0*/  FMUL.FTZ R20, R0.reuse, R17 ;  /* 0x0000001100147220 */ /* 0x040fe20000410000 */
[----:B------:R-:W-:Y:S01]  /*22f0*/  MOV R8, R87 ;  /* 0x0000005700087202 */ /* 0x000fe20000000f00 */
[-C--:B------:R-:W-:Y:S01]  /*2300*/  FMUL.FTZ R13, R0, R19.reuse ;  /* 0x00000013000d7220 */ /* 0x080fe20000410000 */
[----:B------:R-:W-:Y:S01]  /*2310*/  MOV R9, R86 ;  /* 0x0000005600097202 */ /* 0x000fe20000000f00 */
[----:B------:R-:W-:-:S03]  /*2320*/  FFMA.FTZ R20, R92, R19, R20 ;  /* 0x000000135c147223 */ /* 0x000fc60000010014 */
[----:B------:R-:W-:Y:S01]  /*2330*/  MUFU.EX2 R99, R99 ;  /* 0x0000006300637308 */ /* 0x000fe20000000800 */
[----:B------:R-:W-:Y:S01]  /*2340*/  FFMA.FTZ R16, R92, R17, -R13 ;  /* 0x000000115c107223 */ /* 0x000fe2000001080d */
[----:B------:R2:W4:Y:S01]  /*2350*/  LDG.E.64 R38, desc[UR16][R8.64] ;  /* 0x0000001008267981 */ /* 0x000522000c1e1b00 */
[----:B-----5:R-:W-:Y:S01]  /*2360*/  FMUL.FTZ R94, R14, R11 ;  /* 0x0000000b0e5e7220 */ /* 0x020fe20000410000 */
[----:B------:R-:W-:-:S04]  /*2370*/  FADD.FTZ R20, RZ, R20 ;  /* 0x00000014ff147221 */ /* 0x000fc80000010000 */
[----:B------:R-:W5:Y:S01]  /*2380*/  MUFU.COS R96, R21 ;  /* 0x0000001500607308 */ /* 0x000f620000000000 */
[----:B------:R-:W-:-:S07]  /*2390*/  FADD.FTZ R16, R16, R69 ;  /* 0x0000004510107221 */ /* 0x000fce0000010000 */
[----:B------:R-:W0:Y:S01]  /*23a0*/  MUFU.SIN R18, R21 ;  /* 0x0000001500127308 */ /* 0x000e220000000400 */
[----:B------:R-:W-:Y:S01]  /*23b0*/  FMUL.FTZ R101, R14, R101 ;  /* 0x000000650e657220 */ /* 0x000fe20000410000 */
[----:B--2---:R-:W-:-:S06]  /*23c0*/  FMUL.FTZ R8, R94, R20 ;  /* 0x000000145e087220 */ /* 0x004fcc0000410000 */
[----:B------:R-:W-:Y:S01]  /*23d0*/  MUFU.EX2 R100, R100 ;  /* 0x0000006400647308 */ /* 0x000fe20000000800 */
[----:B------:R-:W-:-:S07]  /*23e0*/  FMUL.FTZ R11, R94, R16 ;  /* 0x000000105e0b7220 */ /* 0x000fce0000410000 */
[----:B------:R-:W2:Y:S01]  /*23f0*/  MUFU.COS R15, R23 ;  /* 0x00000017000f7308 */ /* 0x000ea20000000000 */
[----:B------:R-:W-:-:S07]  /*2400*/  FFMA.FTZ R8, R101, R16, -R8 ;  /* 0x0000001065087223 */ /* 0x000fce0000010808 */
[----:B------:R-:W2:Y:S01]  /*2410*/  MUFU.SIN R9, R23 ;  /* 0x0000001700097308 */ /* 0x000ea20000000400 */
[----:B------:R-:W-:Y:S01]  /*2420*/  FFMA.FTZ R11, R101, R20, R11 ;  /* 0x00000014650b7223 */ /* 0x000fe2000001000b */
[----:B-1----:R-:W-:Y:S01]  /*2430*/  FMUL.FTZ R97, R12, R97 ;  /* 0x000000610c617220 */ /* 0x002fe20000410000 */
[----:B------:R-:W-:Y:S01]  /*2440*/  FADD.FTZ R16, R8, R71 ;  /* 0x0000004708107221 */ /* 0x000fe20000010000 */
[C---:B---3--:R-:W-:Y:S01]  /*2450*/  FMUL.FTZ R95, R10.reuse, R95 ;  /* 0x0000005f0a5f7220 */ /* 0x048fe20000410000 */
[C---:B-----5:R-:W-:Y:S01]  /*2460*/  FMUL.FTZ R96, R99.reuse, R96 ;  /* 0x0000006063607220 */ /* 0x060fe20000410000 */
[----:B0-----:R-:W-:Y:S01]  /*2470*/  FMUL.FTZ R99, R99, R18 ;  /* 0x0000001263637220 */ /* 0x001fe20000410000 */
[----:B------:R-:W-:Y:S01]  /*2480*/  FMUL.FTZ R103, R10, R103 ;  /* 0x000000670a677220 */ /* 0x000fe20000410000 */
[----:B------:R-:W-:Y:S01]  /*2490*/  FADD.FTZ R18, RZ, R11 ;  /* 0x0000000bff127221 */ /* 0x000fe20000010000 */
[----:B------:R-:W-:Y:S01]  /*24a0*/  FMUL.FTZ R93, R12, R93 ;  /* 0x0000005d0c5d7220 */ /* 0x000fe20000410000 */
[----:B------:R-:W-:Y:S01]  /*24b0*/  FMUL.FTZ R20, R97, R16 ;  /* 0x0000001061147220 */ /* 0x000fe20000410000 */
[C---:B--2---:R-:W-:Y:S01]  /*24c0*/  FMUL.FTZ R98, R100.reuse, R15 ;  /* 0x0000000f64627220 */ /* 0x044fe20000410000 */
[-C--:B------:R-:W-:Y:S01]  /*24d0*/  FMUL.FTZ R10, R95, R90.reuse ;  /* 0x0000005a5f0a7220 */ /* 0x080fe20000410000 */
[----:B------:R-:W-:Y:S01]  /*24e0*/  FMUL.FTZ R8, R103, R90 ;  /* 0x0000005a67087220 */ /* 0x000fe20000410000 */
[-C--:B------:R-:W-:Y:S01]  /*24f0*/  FFMA.FTZ R20, R93, R18.reuse, R20 ;  /* 0x000000125d147223 */ /* 0x080fe20000010014 */
[----:B------:R-:W2:Y:S01]  /*2500*/  LDG.E.128 R12, desc[UR16][R36.64] ;  /* 0x00000010240c7981 */ /* 0x000ea2000c1e1d00 */
[----:B------:R-:W-:Y:S01]  /*2510*/  FMUL.FTZ R100, R100, R9 ;  /* 0x0000000964647220 */ /* 0x000fe20000410000 */
[----:B------:R-:W-:Y:S01]  /*2520*/  FMUL.FTZ R9, R97, R18 ;  /* 0x0000001261097220 */ /* 0x000fe20000410000 */
[-C--:B------:R-:W-:Y:S01]  /*2530*/  FFMA.FTZ R10, R103, R88.reuse, R10 ;  /* 0x00000058670a7223 */ /* 0x080fe2000001000a */
[----:B------:R-:W-:Y:S01]  /*2540*/  FFMA.FTZ R8, R95, R88, -R8 ;  /* 0x000000585f087223 */ /* 0x000fe20000010808 */
[----:B------:R-:W-:Y:S01]  /*2550*/  FADD.FTZ R20, RZ, R20 ;  /* 0x00000014ff147221 */ /* 0x000fe20000010000 */
[----:B------:R-:W-:Y:S01]  /*2560*/  FFMA.FTZ R18, R93, R16, -R9 ;  /* 0x000000105d127223 */ /* 0x000fe20000010809 */
[C---:B------:R-:W-:Y:S01]  /*2570*/  FMUL.FTZ R16, R91.reuse, R10 ;  /* 0x0000000a5b107220 */ /* 0x040fe20000410000 */
[----:B------:R-:W-:Y:S01]  /*2580*/  FMUL.FTZ R11, R91, R8 ;  /* 0x000000085b0b7220 */ /* 0x000fe20000410000 */
[----:B------:R-:W-:Y:S01]  /*2590*/  FMUL.FTZ R17, R99, R20 ;  /* 0x0000001463117220 */ /* 0x000fe20000410000 */
[----:B------:R-:W-:Y:S01]  /*25a0*/  FADD.FTZ R18, R18, R73 ;  /* 0x0000004912127221 */ /* 0x000fe20000010000 */
[C---:B------:R-:W-:Y:S01]  /*25b0*/  FFMA.FTZ R9, R89.reuse, R8, -R16 ;  /* 0x0000000859097223 */ /* 0x040fe20000010810 */
[----:B------:R-:W-:-:S02]  /*25c0*/  FFMA.FTZ R11, R89, R10, R11 ;  /* 0x0000000a590b7223 */ /* 0x000fc4000001000b */
        /* <DEDUP_REMOVED lines=33> */
[----:B------:R-:W3:Y:S01]  /*27e0*/  SHFL.UP PT, R9, R106, 0x1, RZ ;  /* 0x042000006a097989 */ /* 0x000ee200000e00ff */
        /* <DEDUP_REMOVED lines=9> */
[-C--:B---3--:R-:W-:Y:S01]  /*2880*/  FMUL.FTZ R11, R107, R9.reuse ;  /* 0x000000096b0b7220 */ /* 0x088fe20000410000 */
[----:B------:R-:W-:-:S03]  /*2890*/  FMUL.FTZ R10, R106, R9 ;  /* 0x000000096a0a7220 */ /* 0x000fc60000410000 */
[-C--:B0-----:R-:W-:Y:S01]  /*28a0*/  @P1 FFMA.FTZ R106, R106, R8.reuse, R11 ;  /* 0x000000086a6a1223 */ /* 0x081fe2000001000b */
[----:B------:R-:W-:Y:S01]  /*28b0*/  @P1 FFMA.FTZ R107, R107, R8, -R10 ;  /* 0x000000086b6b1223 */ /* 0x000fe2000001080a */
[----:B------:R-:W-:-:S03]  /*28c0*/  ISETP.GE.AND P1, PT, R102, 0x2, PT ;  /* 0x000000026600780c */ /* 0x000fc60003f26270 */
[----:B------:R-:W0:Y:S04]  /*28d0*/  SHFL.UP PT, R9, R106, 0x2, RZ ;  /* 0x044000006a097989 */ /* 0x000e2800000e00ff */
[----:B------:R-:W3:Y:S01]  /*28e0*/  SHFL.UP PT, R8, R107, 0x2, RZ ;  /* 0x044000006b087989 */ /* 0x000ee200000e00ff */
        /* <DEDUP_REMOVED lines=10> */
[-C--:B---3--:R-:W-:Y:S01]  /*2990*/  @P1 FFMA.FTZ R106, R106, R8.reuse, R11 ;  /* 0x000000086a6a1223 */ /* 0x088fe2000001000b */
[----:B------:R-:W-:-:S04]  /*29a0*/  @P1 FFMA.FTZ R107, R107, R8, -R10 ;  /* 0x000000086b6b1223 */ /* 0x000fc8000001080a */
[----:B------:R-:W0:Y:S01]  /*29b0*/  SHFL.UP PT, R9, R106, 0x4, RZ ;  /* 0x048000006a097989 */ /* 0x000e2200000e00ff */
[----:B------:R-:W-:-:S03]  /*29c0*/  ISETP.GE.AND P1, PT, R102, 0x4, PT ;  /* 0x000000046600780c */ /* 0x000fc60003f26270 */
[----:B------:R-:W3:Y:S01]  /*29d0*/  SHFL.UP PT, R8, R107, 0x4, RZ ;  /* 0x048000006b087989 */ /* 0x000ee200000e00ff */
        /* <DEDUP_REMOVED lines=10> */
[-C--:B---3--:R-:W-:Y:S01]  /*2a80*/  @P1 FFMA.FTZ R106, R106, R8.reuse, R11 ;  /* 0x000000086a6a1223 */ /* 0x088fe2000001000b */
[----:B------:R-:W-:-:S04]  /*2a90*/  @P1 FFMA.FTZ R107, R107, R8, -R10 ;  /* 0x000000086b6b1223 */ /* 0x000fc8000001080a */
[----:B------:R-:W3:Y:S04]  /*2aa0*/  SHFL.UP PT, R9, R106, 0x8, RZ ;  /* 0x050000006a097989 */ /* 0x000ee800000e00ff */
[----:B------:R-:W5:Y:S01]  /*2ab0*/  SHFL.UP PT, R8, R107, 0x8, RZ ;  /* 0x050000006b087989 */ /* 0x000f6200000e00ff */
[----:B------:R-:W-:Y:S01]  /*2ac0*/  ISETP.GE.AND P1, PT, R102, 0x8, PT ;  /* 0x000000086600780c */ /* 0x000fe20003f26270 */
[-C--:B-1----:R-:W-:Y:S01]  /*2ad0*/  FMUL.FTZ R10, R106, R17.reuse ;  /* 0x000000116a0a7220 */ /* 0x082fe20000410000 */
[----:B------:R-:W-:-:S04]  /*2ae0*/  FMUL.FTZ R17, R107, R17 ;  /* 0x000000116b117220 */ /* 0x000fc80000410000 */
[-C--:B0-----:R-:W-:Y:S01]  /*2af0*/  FFMA.FTZ R17, R106, R16.reuse, R17 ;  /* 0x000000106a117223 */ /* 0x081fe20000010011 */
[----:B------:R-:W-:-:S06]  /*2b00*/  FFMA.FTZ R10, R107, R16, -R10 ;  /* 0x000000106b0a7223 */ /* 0x000fcc000001080a */
[----:B------:R-:W-:Y:S01]  /*2b10*/  @P1 FADD.FTZ R104, R104, R17 ;  /* 0x0000001168681221 */ /* 0x000fe20000010000 */
[-C--:B---3--:R-:W-:Y:S01]  /*2b20*/  FMUL.FTZ R11, R107, R9.reuse ;  /* 0x000000096b0b7220 */ /* 0x088fe20000410000 */
[----:B------:R-:W-:Y:S01]  /*2b30*/  @P1 FADD.FTZ R105, R105, R10 ;  /* 0x0000000a69691221 */ /* 0x000fe20000010000 */
[C---:B------:R-:W-:Y:S02]  /*2b40*/  FMUL.FTZ R10, R106.reuse, R9 ;  /* 0x000000096a0a7220 */ /* 0x040fe40000410000 */
[-C--:B-----5:R-:W-:Y:S01]  /*2b50*/  @P1 FFMA.FTZ R106, R106, R8.reuse, R11 ;  /* 0x000000086a6a1223 */ /* 0x0a0fe2000001000b */
[----:B------:R-:W0:Y:S01]  /*2b60*/  SHFL.UP PT, R20, R104, 0x10, RZ ;  /* 0x0600000068147989 */ /* 0x000e2200000e00ff */
[----:B------:R-:W-:-:S03]  /*2b70*/  @P1 FFMA.FTZ R107, R107, R8, -R10 ;  /* 0x000000086b6b1223 */ /* 0x000fc6000001080a */
[----:B------:R-:W1:Y:S04]  /*2b80*/  SHFL.UP PT, R9, R105, 0x10, RZ ;  /* 0x0600000069097989 */ /* 0x000e6800000e00ff */
[----:B------:R-:W3:Y:S04]  /*2b90*/  SHFL.UP PT, R8, R106, 0x10, RZ ;  /* 0x060000006a087989 */ /* 0x000ee800000e00ff */
[----:B------:R-:W5:Y:S01]  /*2ba0*/  SHFL.UP PT, R21, R107, 0x10, RZ ;  /* 0x060000006b157989 */ /* 0x000f6200000e00ff */
[----:B------:R-:W-:Y:S01]  /*2bb0*/  HFMA2 R16, -RZ, RZ, 1.875, 0 ;  /* 0x3f800000ff107431 */ /* 0x000fe200000001ff */
[----:B------:R-:W-:-:S02]  /*2bc0*/  CS2R R18, SRZ ;  /* 0x0000000000127805 */ /* 0x000fc4000001ff00 */
[----:B------:R-:W-:Y:S02]  /*2bd0*/  MOV R17, RZ ;  /* 0x000000ff00117202 */ /* 0x000fe40000000f00 */
[----:B------:R-:W-:Y:S01]  /*2be0*/  ISETP.NE.AND P1, PT, R102, 0x1f, PT ;  /* 0x0000001f6600780c */ /* 0x000fe20003f25270 */
[----:B------:R-:W-:-:S03]  /*2bf0*/  UMOV UR7, 0x400 ;  /* 0x0000040000077882 */ /* 0x000fc60000000000 */
[----:B------:R-:W4:Y:S01]  /*2c00*/  @P0 LDS.128 R16, [UR4] ;  /* 0x00000004ff100984 */ /* 0x000f220008000c00 */
[CC--:B0-----:R-:W-:Y:S01]  /*2c10*/  FMUL.FTZ R10, R106.reuse, R20.reuse ;  /* 0x000000146a0a7220 */ /* 0x0c1fe20000410000 */
[C---:B------:R-:W-:Y:S01]  /*2c20*/  FMUL.FTZ R11, R107.reuse, R20 ;  /* 0x000000146b0b7220 */ /* 0x040fe20000410000 */
[----:B------:R-:W-:Y:S02]  /*2c30*/  ULEA UR7, UR8, UR7, 0x18 ;  /* 0x0000000708077291 */ /* 0x000fe4000f8ec0ff */
[CC--:B-1----:R-:W-:Y:S01]  /*2c40*/  FFMA.FTZ R10, R107.reuse, R9.reuse, -R10 ;  /* 0x000000096b0a7223 */ /* 0x0c2fe2000001080a */
[C---:B------:R-:W-:Y:S01]  /*2c50*/  FFMA.FTZ R11, R106.reuse, R9, R11 ;  /* 0x000000096a0b7223 */ /* 0x040fe2000001000b */
[-C--:B---3--:R-:W-:Y:S01]  /*2c60*/  FMUL.FTZ R20, R106, R8.reuse ;  /* 0x000000086a147220 */ /* 0x088fe20000410000 */
        /* <DEDUP_REMOVED lines=9> */
[----:B----4-:R-:W-:Y:S04]  /*2d00*/  @!P2 STS.128 [UR7+0x440], R16 ;  /* 0x00044010ff00a988 */ /* 0x010fe80008000c07 */
[----:B------:R-:W-:Y:S01]  /*2d10*/  LDS.128 R8, [UR7+0x420] ;  /* 0x00042007ff087984 */ /* 0x000fe20008000c00 */
[----:B------:R-:W-:Y:S01]  /*2d20*/  BAR.SYNC.DEFER_BLOCKING 0x0 ;  /* 0x0000000000007b1d */ /* 0x000fe20000010000 */
[----:B------:R-:W-:-:S04]  /*2d30*/  ISETP.GE.AND P1, PT, R102, 0x10, PT ;  /* 0x000000106600780c */ /* 0x000fc80003f26270 */
[----:B------:R-:W-:Y:S02]  /*2d40*/  FSEL R108, R106, R21, !P1 ;  /* 0x000000156a6c7208 */ /* 0x000fe40004800000 */
[----:B------:R-:W-:Y:S02]  /*2d50*/  FSEL R107, R107, R20, !P1 ;  /* 0x000000146b6b7208 */ /* 0x000fe40004800000 */
[----:B------:R-:W-:Y:S02]  /*2d60*/  FSEL R104, R104, R23, !P1 ;  /* 0x0000001768687208 */ /* 0x000fe40004800000 */
[----:B------:R-:W1:Y:S04]  /*2d70*/  SHFL.UP PT, R108, R108, 0x1, RZ ;  /* 0x042000006c6c7989 */ /* 0x000e6800000e00ff */
[----:B------:R-:W-:Y:S01]  /*2d80*/  @P3 LDS.64 R40, [UR7+0x448] ;  /* 0x00044807ff283984 */ /* 0x000fe20008000a00 */
[----:B0-----:R-:W-:-:S03]  /*2d90*/  FSEL R22, R105, R22, !P1 ;  /* 0x0000001669167208 */ /* 0x001fc60004800000 */
[----:B------:R-:W0:Y:S04]  /*2da0*/  SHFL.UP PT, R107, R107, 0x1, RZ ;  /* 0x042000006b6b7989 */ /* 0x000e2800000e00ff */
[----:B------:R-:W3:Y:S04]  /*2db0*/  SHFL.UP PT, R104, R104, 0x1, RZ ;  /* 0x0420000068687989 */ /* 0x000ee800000e00ff */
[----:B------:R-:W4:Y:S01]  /*2dc0*/  SHFL.UP PT, R106, R22, 0x1, RZ ;  /* 0x04200000166a7989 */ /* 0x000f2200000e00ff */
[--C-:B------:R-:W-:Y:S01]  /*2dd0*/  HADD2.F32 R112, -RZ, R5.reuse.H0_H0 ;  /* 0x20000005ff707230 */ /* 0x100fe20000004100 */
[----:B-1----:R-:W-:Y:S01]  /*2de0*/  @!P2 MOV R108, R17 ;  /* 0x00000011006ca202 */ /* 0x002fe20000000f00 */
[----:B------:R-:W-:-:S02]  /*2df0*/  HADD2.F32 R5, -RZ, R5.H1_H1 ;  /* 0x30000005ff057230 */ /* 0x000fc40000004100 */
[--C-:B------:R-:W-:Y:S02]  /*2e00*/  HADD2.F32 R110, -RZ, R4.reuse.H0_H0 ;  /* 0x20000004ff6e7230 */ /* 0x100fe40000004100 */
[----:B------:R-:W-:Y:S02]  /*2e10*/  HADD2.F32 R20, -RZ, R4.H1_H1 ;  /* 0x30000004ff147230 */ /* 0x000fe40000004100 */
[--C-:B------:R-:W-:Y:S02]  /*2e20*/  HADD2.F32 R114, -RZ, R6.reuse.H0_H0 ;  /* 0x20000006ff727230 */ /* 0x100fe40000004100 */
[----:B------:R-:W-:Y:S02]  /*2e30*/  HADD2.F32 R105, -RZ, R6.H1_H1 ;  /* 0x30000006ff697230 */ /* 0x000fe40000004100 */
[C---:B------:R-:W-:Y:S01]  /*2e40*/  FMUL.FTZ R6, R5.reuse, R38 ;  /* 0x0000002605067220 */ /* 0x040fe20000410000 */
[--C-:B------:R-:W-:Y:S02]  /*2e50*/  HADD2.F32 R4, -RZ, R7.reuse.H0_H0 ;  /* 0x20000007ff047230 */ /* 0x100fe40000004100 */
[----:B------:R-:W-:Y:S01]  /*2e60*/  HADD2.F32 R109, -RZ, R7.H1_H1 ;  /* 0x30000007ff6d7230 */ /* 0x000fe20000004100 */
[----:B0-----:R-:W-:Y:S01]  /*2e70*/  @!P2 MOV R107, R16 ;  /* 0x00000010006ba202 */ /* 0x001fe20000000f00 */
[----:B------:R-:W-:Y:S01]  /*2e80*/  FMUL.FTZ R7, R5, R39 ;  /* 0x0000002705077220 */ /* 0x000fe20000410000 */
[----:B---3--:R-:W-:Y:S01]  /*2e90*/  @!P2 MOV R104, R19 ;  /* 0x000000130068a202 */ /* 0x008fe20000000f00 */
[----:B------:R-:W-:Y:S01]  /*2ea0*/  FMUL.FTZ R23, R105, R39 ;  /* 0x0000002769177220 */ /* 0x000fe20000410000 */
[----:B----4-:R-:W-:Y:S01]  /*2eb0*/  @!P2 MOV R106, R18 ;  /* 0x00000012006aa202 */ /* 0x010fe20000000f00 */
[-C--:B------:R-:W-:Y:S01]  /*2ec0*/  @P3 FMUL.FTZ R22, R40, R108.reuse ;  /* 0x0000006c28163220 */ /* 0x080fe20000410000 */
[----:B------:R-:W-:-:S03]  /*2ed0*/  @P3 FMUL.FTZ R5, R41, R108 ;  /* 0x0000006c29053220 */ /* 0x000fc60000410000 */
[-C--:B------:R-:W-:Y:S01]  /*2ee0*/  @P3 FFMA.FTZ R41, R41, R107.reuse, R22 ;  /* 0x0000006b29293223 */ /* 0x080fe20000010016 */
[----:B------:R-:W-:Y:S01]  /*2ef0*/  @P3 FFMA.FTZ R5, R40, R107, -R5 ;  /* 0x0000006b28053223 */ /* 0x000fe20000010805 */
[-C--:B------:R-:W-:Y:S02]  /*2f00*/  FMUL.FTZ R108, R105, R38.reuse ;  /* 0x00000026696c7220 */ /* 0x080fe40000410000 */
[----:B------:R-:W-:Y:S01]  /*2f10*/  @P3 FADD.FTZ R104, R104, R41 ;  /* 0x0000002968683221 */ /* 0x000fe20000010000 */
[----:B------:R-:W-:Y:S01]  /*2f20*/  @P3 FADD.FTZ R106, R106, R5 ;  /* 0x000000056a6a3221 */ /* 0x000fe20000010000 */
[C---:B------:R-:W-:Y:S01]  /*2f30*/  FFMA.FTZ R22, R114.reuse, R38, -R23 ;  /* 0x0000002672167223 */ /* 0x040fe20000010817 */
[-C--:B------:R-:W-:Y:S01]  /*2f40*/  FFMA.FTZ R23, R114, R39.reuse, R108 ;  /* 0x0000002772177223 */ /* 0x080fe2000001006c */
[C---:B------:R-:W-:Y:S01]  /*2f50*/  FMUL.FTZ R108, R103.reuse, R104 ;  /* 0x00000068676c7220 */ /* 0x040fe20000410000 */
[----:B------:R-:W-:Y:S01]  /*2f60*/  FMUL.FTZ R103, R103, R106 ;  /* 0x0000006a67677220 */ /* 0x000fe20000410000 */
[CC--:B------:R-:W-:Y:S01]  /*2f70*/  FMUL.FTZ R21, R20.reuse, R39.reuse ;  /* 0x0000002714157220 */ /* 0x0c0fe20000410000 */
[----:B------:R-:W-:Y:S01]  /*2f80*/  FMUL.FTZ R20, R20, R38 ;  /* 0x0000002614147220 */ /* 0x000fe20000410000 */
[C---:B------:R-:W-:Y:S01]  /*2f90*/  FFMA.FTZ R108, R95.reuse, R106, -R108 ;  /* 0x0000006a5f6c7223 */ /* 0x040fe2000001086c */
[----:B------:R-:W-:Y:S01]  /*2fa0*/  FFMA.FTZ R95, R95, R104, R103 ;  /* 0x000000685f5f7223 */ /* 0x000fe20000010067 */
[CC--:B------:R-:W-:Y:S01]  /*2fb0*/  FFMA.FTZ R21, R110.reuse, R38.reuse, -R21 ;  /* 0x000000266e157223 */ /* 0x0c0fe20000010815 */
[-C--:B------:R-:W-:Y:S01]  /*2fc0*/  FFMA.FTZ R20, R110, R39.reuse, R20 ;  /* 0x000000276e147223 */ /* 0x080fe20000010014 */
[C---:B------:R-:W-:Y:S01]  /*2fd0*/  FMUL.FTZ R41, R109.reuse, R39 ;  /* 0x000000276d297220 */ /* 0x040fe20000410000 */
[----:B------:R-:W-:Y:S01]  /*2fe0*/  FMUL.FTZ R40, R109, R38 ;  /* 0x000000266d287220 */ /* 0x000fe20000410000 */
[----:B--2---:R-:W-:-:S02]  /*2ff0*/  HADD2.F32 R110, -RZ, R13.H0_H0 ;  /* 0x2000000dff6e7230 */ /* 0x004fc40000004100 */
[----:B------:R-:W-:Y:S02]  /*3000*/  HADD2.F32 R109, -RZ, R13.H1_H1 ;  /* 0x3000000dff6d7230 */ /* 0x000fe40000004100 */
[----:B------:R-:W-:Y:S01]  /*3010*/  FADD.FTZ R13, RZ, R95 ;  /* 0x0000005fff0d7221 */ /* 0x000fe20000010000 */
[----:B------:R-:W-:Y:S01]  /*3020*/  FADD.FTZ R95, R108, R63 ;  /* 0x0000003f6c5f7221 */ /* 0x000fe20000010000 */
[C---:B------:R-:W-:Y:S01]  /*3030*/  FFMA.FTZ R41, R4.reuse, R38, -R41 ;  /* 0x0000002604297223 */ /* 0x040fe20000010829 */
[----:B------:R-:W-:Y:S01]  /*3040*/  FFMA.FTZ R40, R4, R39, R40 ;  /* 0x0000002704287223 */ /* 0x000fe20000010028 */
[--C-:B------:R-:W-:Y:S02]  /*3050*/  HADD2.F32 R4, -RZ, R15.reuse.H0_H0 ;  /* 0x2000000fff047230 */ /* 0x100fe40000004100 */
[----:B------:R-:W-:Y:S02]  /*3060*/  HADD2.F32 R5, -RZ, R15.H1_H1 ;  /* 0x3000000fff057230 */ /* 0x000fe40000004100 */
[----:B------:R-:W-:Y:S01]  /*3070*/  FMUL.FTZ R15, R90, R13 ;  /* 0x0000000d5a0f7220 */ /* 0x000fe20000410000 */
[----:B------:R-:W-:-:S02]  /*3080*/  HADD2.F32 R106, -RZ, R12.H0_H0 ;  /* 0x2000000cff6a7230 */ /* 0x000fc40000004100 */
[----:B------:R-:W-:Y:S02]  /*3090*/  HADD2.F32 R107, -RZ, R12.H1_H1 ;  /* 0x3000000cff6b7230 */ /* 0x000fe40000004100 */
[-C--:B------:R-:W-:Y:S01]  /*30a0*/  FMUL.FTZ R12, R90, R95.reuse ;  /* 0x0000005f5a0c7220 */ /* 0x080fe20000410000 */
[C---:B------:R-:W-:Y:S01]  /*30b0*/  FFMA.FTZ R90, R88.reuse, R95, -R15 ;  /* 0x0000005f585a7223 */ /* 0x040fe2000001080f */
[--C-:B------:R-:W-:Y:S02]  /*30c0*/  HADD2.F32 R104, -RZ, R14.reuse.H0_H0 ;  /* 0x2000000eff687230 */ /* 0x100fe40000004100 */
[----:B------:R-:W-:Y:S01]  /*30d0*/  FFMA.FTZ R88, R88, R13, R12 ;  /* 0x0000000d58587223 */ /* 0x000fe2000001000c */
[----:B------:R-:W-:Y:S02]  /*30e0*/  HADD2.F32 R103, -RZ, R14.H1_H1 ;  /* 0x3000000eff677230 */ /* 0x000fe40000004100 */
[CC--:B------:R-:W-:Y:S01]  /*30f0*/  FMUL.FTZ R105, R107.reuse, R39.reuse ;  /* 0x000000276b697220 */ /* 0x0c0fe20000410000 */
[-C--:B------:R-:W-:Y:S01]  /*3100*/  FMUL.FTZ R14, R107, R38.reuse ;  /* 0x000000266b0e7220 */ /* 0x080fe20000410000 */
[----:B------:R-:W-:Y:S01]  /*3110*/  FADD.FTZ R88, RZ, R88 ;  /* 0x00000058ff587221 */ /* 0x000fe20000010000 */
[----:B------:R-:W-:Y:S01]  /*3120*/  FADD.FTZ R90, R90, R65 ;  /* 0x000000415a5a7221 */ /* 0x000fe20000010000 */
[C---:B------:R-:W-:Y:S01]  /*3130*/  FFMA.FTZ R12, R106.reuse, R38, -R105 ;  /* 0x000000266a0c7223 */ /* 0x040fe20000010869 */
[----:B------:R-:W-:Y:S01]  /*3140*/  FFMA.FTZ R14, R106, R39, R14 ;  /* 0x000000276a0e7223 */ /* 0x000fe2000001000e */
[----:B------:R-:W-:Y:S01]  /*3150*/  FMUL.FTZ R106, R91, R88 ;  /* 0x000000585b6a7220 */ /* 0x000fe20000410000 */
[----:B------:R-:W-:Y:S01]  /*3160*/  FMUL.FTZ R108, R109, R38 ;  /* 0x000000266d6c7220 */ /* 0x000fe20000410000 */
[----:B------:R-:W-:-:S02]  /*3170*/  FMUL.FTZ R105, R91, R90 ;  /* 0x0000005a5b697220 */ /* 0x000fc40000410000 */
[----:B------:R-:W-:Y:S01]  /*3180*/  FFMA.FTZ R106, R89, R90, -R106 ;  /* 0x0000005a596a7223 */ /* 0x000fe2000001086a */
[-C--:B------:R-:W-:Y:S01]  /*3190*/  FFMA.FTZ R91, R110, R39.reuse, R108 ;  /* 0x000000276e5b7223 */ /* 0x080fe2000001006c */
[C---:B------:R-:W-:Y:S01]  /*31a0*/  FMUL.FTZ R107, R103.reuse, R39 ;  /* 0x00000027676b7220 */ /* 0x040fe20000410000 */
[----:B------:R-:W-:Y:S01]  /*31b0*/  FMUL.FTZ R108, R103, R38 ;  /* 0x00000026676c7220 */ /* 0x000fe20000410000 */
[----:B------:R-:W-:Y:S01]  /*31c0*/  FFMA.FTZ R105, R89, R88, R105 ;  /* 0x0000005859697223 */ /* 0x000fe20000010069 */
[----:B------:R-:W-:Y:S01]  /*31d0*/  FADD.FTZ R103, R106, R67 ;  /* 0x000000436a677221 */ /* 0x000fe20000010000 */
[----:B------:R-:W-:Y:S02]  /*31e0*/  FFMA.FTZ R89, R104, R38, -R107 ;  /* 0x0000002668597223 */ /* 0x000fe4000001086b */
[----:B------:R-:W-:Y:S01]  /*31f0*/  FADD.FTZ R105, RZ, R105 ;  /* 0x00000069ff697221 */ /* 0x000fe20000010000 */
[----:B------:R-:W-:-:S03]  /*3200*/  FMUL.FTZ R107, R0, R103 ;  /* 0x00000067006b7220 */ /* 0x000fc60000410000 */
[-C--:B------:R-:W-:Y:S01]  /*3210*/  FMUL.FTZ R0, R0, R105.reuse ;  /* 0x0000006900007220 */ /* 0x080fe20000410000 */
[C---:B------:R-:W-:Y:S01]  /*3220*/  FFMA.FTZ R107, R92.reuse, R105, R107 ;  /* 0x000000695c6b7223 */ /* 0x040fe2000001006b */
[----:B------:R-:W-:Y:S01]  /*3230*/  FMUL.FTZ R15, R109, R39 ;  /* 0x000000276d0f7220 */ /* 0x000fe20000410000 */
[----:B------:R-:W-:Y:S01]  /*3240*/  ISETP.NE.AND P1, PT, R49, RZ, PT ;  /* 0x000000ff3100720c */ /* 0x000fe20003f25270 */
[----:B------:R-:W-:Y:S01]  /*3250*/  FFMA.FTZ R0, R92, R103, -R0 ;  /* 0x000000675c007223 */ /* 0x000fe20000010800 */
[----:B------:R-:W-:Y:S01]  /*3260*/  FADD.FTZ R107, RZ, R107 ;  /* 0x0000006bff6b7221 */ /* 0x000fe20000010000 */
[C---:B------:R-:W-:Y:S01]  /*3270*/  FMUL.FTZ R109, R5.reuse, R39 ;  /* 0x00000027056d7220 */ /* 0x040fe20000410000 */
[-C--:B------:R-:W-:Y:S01]  /*3280*/  FMUL.FTZ R111, R5, R38.reuse ;  /* 0x00000026056f7220 */ /* 0x080fe20000410000 */
[C---:B------:R-:W-:Y:S01]  /*3290*/  FMUL.FTZ R5, R9.reuse, R19 ;  /* 0x0000001309057220 */ /* 0x040fe20000410000 */
[----:B------:R-:W-:Y:S01]  /*32a0*/  FADD.FTZ R0, R0, R69 ;  /* 0x0000004500007221 */ /* 0x000fe20000010000 */
[----:B------:R-:W-:Y:S01]  /*32b0*/  FMUL.FTZ R92, R94, R107 ;  /* 0x0000006b5e5c7220 */ /* 0x000fe20000410000 */
[CC--:B------:R-:W-:Y:S01]  /*32c0*/  FFMA.FTZ R7, R112.reuse, R38.reuse, -R7 ;  /* 0x0000002670077223 */ /* 0x0c0fe20000010807 */
[-C--:B------:R-:W-:Y:S01]  /*32d0*/  FFMA.FTZ R6, R112, R39.reuse, R6 ;  /* 0x0000002770067223 */ /* 0x080fe20000010006 */
[-C--:B------:R-:W-:Y:S01]  /*32e0*/  FFMA.FTZ R15, R110, R38.reuse, -R15 ;  /* 0x000000266e0f7223 */ /* 0x080fe2000001080f */
[-C--:B------:R-:W-:Y:S01]  /*32f0*/  FFMA.FTZ R104, R104, R39.reuse, R108 ;  /* 0x0000002768687223 */ /* 0x080fe2000001006c */
[C---:B------:R-:W-:Y:S01]  /*3300*/  FFMA.FTZ R38, R4.reuse, R38, -R109 ;  /* 0x0000002604267223 */ /* 0x040fe2000001086d */
[----:B------:R-:W-:Y:S01]  /*3310*/  FFMA.FTZ R39, R4, R39, R111 ;  /* 0x0000002704277223 */ /* 0x000fe2000001006f */
[----:B------:R-:W-:Y:S01]  /*3320*/  FFMA.FTZ R109, R8, R18, -R5 ;  /* 0x00000012086d7223 */ /* 0x000fe20000010805 */
[C---:B------:R-:W-:Y:S01]  /*3330*/  FMUL.FTZ R4, R9.reuse, R16 ;  /* 0x0000001009047220 */ /* 0x040fe20000410000 */
[----:B------:R-:W-:Y:S01]  /*3340*/  FMUL.FTZ R18, R9, R18 ;  /* 0x0000001209127220 */ /* 0x000fe20000410000 */
[-C--:B------:R-:W-:Y:S01]  /*3350*/  FMUL.FTZ R94, R94, R0.reuse ;  /* 0x000000005e5e7220 */ /* 0x080fe20000410000 */
[----:B------:R-:W-:Y:S01]  /*3360*/  FFMA.FTZ R92, R101, R0, -R92 ;  /* 0x00000000655c7223 */ /* 0x000fe2000001085c */
[-C--:B------:R-:W-:Y:S01]  /*3370*/  FMUL.FTZ R5, R9, R17.reuse ;  /* 0x0000001109057220 */ /* 0x080fe20000410000 */
[----:B------:R-:W-:Y:S01]  /*3380*/  FFMA.FTZ R17, R8, R17, R4 ;  /* 0x0000001108117223 */ /* 0x000fe20000010004 */
[----:B------:R-:W-:Y:S01]  /*3390*/  LEA R36, P4, R30, R36, 0x1 ;  /* 0x000000241e247211 */ /* 0x000fe200078808ff */
[----:B------:R-:W-:Y:S01]  /*33a0*/  FFMA.FTZ R94, R101, R107, R94 ;  /* 0x0000006b655e7223 */ /* 0x000fe2000001005e */
[----:B------:R-:W-:Y:S01]  /*33b0*/  FADD.FTZ R92, R92, R71 ;  /* 0x000000475c5c7221 */ /* 0x000fe20000010000 */
[C---:B------:R-:W-:Y:S01]  /*33c0*/  FFMA.FTZ R4, R8.reuse, R19, R18 ;  /* 0x0000001308047223 */ /* 0x040fe20000010012 */
[----:B------:R-:W-:Y:S01]  /*33d0*/  BSSY.RECONVERGENT B0, `(.L_x_2159) ;  /* 0x000000f000007945 */ /* 0x000fe20003800200 */
[----:B------:R-:W-:Y:S01]  /*33e0*/  FFMA.FTZ R16, R8, R16, -R5 ;  /* 0x0000001008107223 */ /* 0x000fe20000010805 */
[----:B------:R-:W-:Y:S01]  /*33f0*/  FADD.FTZ R18, R10, R109 ;  /* 0x0000006d0a127221 */ /* 0x000fe20000010000 */
[----:B------:R-:W-:Y:S01]  /*3400*/  IADD3.X R37, PT, PT, R37, R31, RZ, P4, !PT ;  /* 0x0000001f25257210 */ /* 0x000fe200027fe4ff */
        /* <DEDUP_REMOVED lines=11> */
.L_x_2160:
[----:B------:R-:W-:Y:S05]  /*34c0*/  BSYNC.RECONVERGENT B0 ;  /* 0x0000000000007941 */ /* 0x000fea0003800200 */
.L_x_2159:
[-C--:B------:R-:W-:Y:S01]  /*34d0*/  FMUL.FTZ R97, R97, R8.reuse ;  /* 0x0000000861617220 */ /* 0x080fe20000410000 */
[C---:B------:R-:W-:Y:S01]  /*34e0*/  FFMA.FTZ R10, R93.reuse, R8, R10 ;  /* 0x000000085d0a7223 */ /* 0x040fe2000001000a */
[----:B0-----:R-:W-:Y:S01]  /*34f0*/  FMUL.FTZ R5, R88, R6 ;  /* 0x0000000658057220 */ /* 0x001fe20000410000 */
[----:B------:R-:W-:Y:S01]  /*3500*/  UIADD3 UR5, UPT, UPT, UR5, 0x1, URZ ;  /* 0x0000000105057890 */ /* 0x000fe2000fffe0ff */
[----:B------:R-:W-:Y:S01]  /*3510*/  FFMA.FTZ R4, R93, R92, -R97 ;  /* 0x0000005c5d047223 */ /* 0x000fe20000010861 */
[----:B------:R-:W-:Y:S01]  /*3520*/  FADD.FTZ R10, RZ, R10 ;  /* 0x0000000aff0a7221 */ /* 0x000fe20000010000 */
[----:B------:R-:W-:Y:S01]  /*3530*/  FFMA.FTZ R7, R90, R7, -R5 ;  /* 0x000000075a077223 */ /* 0x000fe20000010805 */
[----:B------:R-:W-:Y:S01]  /*3540*/  FMUL.FTZ R107, R107, R40 ;  /* 0x000000286b6b7220 */ /* 0x000fe20000410000 */
[----:B------:R-:W-:Y:S01]  /*3550*/  FADD.FTZ R9, R4, R73 ;  /* 0x0000004904097221 */ /* 0x000fe20000010000 */
[----:B------:R-:W-:Y:S01]  /*3560*/  FMUL.FTZ R5, R99, R10 ;  /* 0x0000000a63057220 */ /* 0x000fe20000410000 */
[----:B------:R-:W-:Y:S01]  /*3570*/  UISETP.NE.AND UP0, UPT, UR5, URZ, UPT ;  /* 0x000000ff0500728c */ /* 0x000fe2000bf05270 */
[----:B------:R-:W-:Y:S01]  /*3580*/  FFMA.FTZ R74, R7, 2, R74 ;  /* 0x40000000074a7823 */ /* 0x000fe2000001004a */
[-C--:B------:R-:W-:Y:S01]  /*3590*/  FMUL.FTZ R99, R99, R9.reuse ;  /* 0x0000000963637220 */ /* 0x080fe20000410000 */
[----:B------:R-:W-:Y:S01]  /*35a0*/  FFMA.FTZ R4, R96, R9, -R5 ;  /* 0x0000000960047223 */ /* 0x000fe20000010805 */
[----:B------:R-:W-:Y:S01]  /*35b0*/  FFMA.FTZ R41, R0, R41, -R107 ;  /* 0x0000002900297223 */ /* 0x000fe2000001086b */
[----:B------:R-:W-:Y:S01]  /*35c0*/  FMUL.FTZ R20, R13, R20 ;  /* 0x000000140d147220 */ /* 0x000fe20000410000 */
[----:B------:R-:W-:Y:S01]  /*35d0*/  FFMA.FTZ R99, R96, R10, R99 ;  /* 0x0000000a60637223 */ /* 0x000fe20000010063 */
[----:B------:R-:W-:Y:S01]  /*35e0*/  FADD.FTZ R11, R4, R75 ;  /* 0x0000004b040b7221 */ /* 0x000fe20000010000 */
[----:B------:R-:W-:Y:S01]  /*35f0*/  FMUL.FTZ R6, R105, R23 ;  /* 0x0000001769067220 */ /* 0x000fe20000410000 */
[----:B------:R-:W-:Y:S01]  /*3600*/  FMUL.FTZ R7, R8, R14 ;  /* 0x0000000e08077220 */ /* 0x000fe20000410000 */
[----:B------:R-:W-:Y:S01]  /*3610*/  FADD.FTZ R99, RZ, R99 ;  /* 0x00000063ff637221 */ /* 0x000fe20000010000 */
[----:B------:R-:W-:Y:S01]  /*3620*/  FMUL.FTZ R5, R100, R11 ;  /* 0x0000000b64057220 */ /* 0x000fe20000410000 */
[----:B------:R-:W-:Y:S01]  /*3630*/  FMUL.FTZ R0, R10, R91 ;  /* 0x0000005b0a007220 */ /* 0x000fe20000410000 */
[----:B------:R-:W-:Y:S01]  /*3640*/  FFMA.FTZ R20, R95, R21, -R20 ;  /* 0x000000155f147223 */ /* 0x000fe20000010814 */
[----:B------:R-:W-:Y:S01]  /*3650*/  FMUL.FTZ R104, R99, R104 ;  /* 0x0000006863687220 */ /* 0x000fe20000410000 */
[-C--:B------:R-:W-:Y:S01]  /*3660*/  FFMA.FTZ R4, R98, R99.reuse, R5 ;  /* 0x0000006362047223 */ /* 0x080fe20000010005 */
[----:B------:R-:W-:Y:S01]  /*3670*/  FMUL.FTZ R5, R100, R99 ;  /* 0x0000006364057220 */ /* 0x000fe20000410000 */
[----:B------:R-:W-:Y:S01]  /*3680*/  FFMA.FTZ R6, R103, R22, -R6 ;  /* 0x0000001667067223 */ /* 0x000fe20000010806 */
[----:B------:R-:W-:Y:S01]  /*3690*/  FFMA.FTZ R12, R92, R12, -R7 ;  /* 0x0000000c5c0c7223 */ /* 0x000fe20000010807 */
[----:B------:R-:W-:Y:S01]  /*36a0*/  FADD.FTZ R4, RZ, R4 ;  /* 0x00000004ff047221 */ /* 0x000fe20000010000 */
[----:B------:R-:W-:Y:S01]  /*36b0*/  FFMA.FTZ R5, R98, R11, -R5 ;  /* 0x0000000b62057223 */ /* 0x000fe20000010805 */
[----:B------:R-:W-:Y:S01]  /*36c0*/  FFMA.FTZ R15, R9, R15, -R0 ;  /* 0x0000000f090f7223 */ /* 0x000fe20000010800 */
[----:B------:R-:W-:Y:S01]  /*36d0*/  FFMA.FTZ R104, R11, R89, -R104 ;  /* 0x000000590b687223 */ /* 0x000fe20000010868 */
[----:B------:R-:W-:Y:S01]  /*36e0*/  FMUL.FTZ R39, R39, R4 ;  /* 0x0000000427277220 */ /* 0x000fe20000410000 */
[----:B------:R-:W-:Y:S01]  /*36f0*/  FADD.FTZ R5, R5, R76 ;  /* 0x0000004c05057221 */ /* 0x000fe20000010000 */
[----:B------:R-:W-:Y:S01]  /*3700*/  LEA R87, P1, R32, R87, 0x3 ;  /* 0x0000005720577211 */ /* 0x000fe200078218ff */
[----:B------:R-:W-:Y:S01]  /*3710*/  FFMA.FTZ R61, R20, 2, R61 ;  /* 0x40000000143d7823 */ /* 0x000fe2000001003d */
        /* <DEDUP_REMOVED lines=8> */
[----:B------:R-:W-:Y:S01]  /*37a0*/  IADD3.X R86, PT, PT, R86, R33, RZ, P1, !PT ;  /* 0x0000002156567210 */ /* 0x000fe20000ffe4ff */
[----:B------:R-:W-:Y:S01]  /*37b0*/  UIADD3 UR4, UPT, UPT, UR4, 0x10, URZ ;  /* 0x0000001004047890 */ /* 0x000fe2000fffe0ff */
[----:B------:R-:W-:-:S02]  /*37c0*/  IADD3.X R85, PT, PT, R85, R29, RZ, P2, !PT ;  /* 0x0000001d55557210 */ /* 0x000fc400017fe4ff */
[----:B------:R-:W-:Y:S01]  /*37d0*/  IADD3 R83, PT, PT, R83, 0x1, RZ ;  /* 0x0000000153537810 */ /* 0x000fe20007ffe0ff */
[----:B------:R-:W-:Y:S08]  /*37e0*/  BRA.U UP0, `(.L_x_2161) ;  /* 0xffffffe500b87547 */ /* 0x000ff0000b83ffff */
.L_x_2158:
[----:B------:R-:W-:Y:S01]  /*37f0*/  BAR.SYNC.DEFER_BLOCKING 0x0 ;  /* 0x0000000000007b1d */ /* 0x000fe20000010000 */
[----:B------:R-:W-:Y:S02]  /*3800*/  LEA R5, P0, R43, R26, 0x8 ;  /* 0x0000001a2b057211 */ /* 0x000fe400078040ff */
[----:B------:R-:W-:Y:S02]  /*3810*/  F2FP.F16.F32.PACK_AB R7, R82, R81 ;  /* 0x000000515207723e */ /* 0x000fe400000000ff */
[----:B------:R-:W-:Y:S01]  /*3820*/  IADD3.X R0, PT, PT, RZ, R44, RZ, P0, !PT ;  /* 0x0000002cff007210 */ /* 0x000fe200007fe4ff */
[----:B------:R-:W0:Y:S01]  /*3830*/  LDCU UR4, c[0x0][0x394] ;  /* 0x00007280ff0477ac */ /* 0x000e220008000800 */
[C---:B------:R-:W-:Y:S02]  /*3840*/  LEA R8, P0, R5.reuse, R2, 0x1 ;  /* 0x0000000205087211 */ /* 0x040fe400078008ff */
[----:B------:R-:W-:Y:S02]  /*3850*/  F2FP.F16.F32.PACK_AB R6, R80, R79 ;  /* 0x0000004f5006723e */ /* 0x000fe400000000ff */
[----:B------:R-:W-:-:S02]  /*3860*/  LEA.HI.X R9, R5, R3, R0, 0x1, P0 ;  /* 0x0000000305097211 */ /* 0x000fc400000f0c00 */
[----:B------:R-:W-:Y:S02]  /*3870*/  F2FP.F16.F32.PACK_AB R5, R78, R77 ;  /* 0x0000004d4e05723e */ /* 0x000fe400000000ff */
[----:B------:R-:W-:Y:S02]  /*3880*/  F2FP.F16.F32.PACK_AB R4, R74, R61 ;  /* 0x0000003d4a04723e */ /* 0x000fe400000000ff */
[----:B------:R-:W-:Y:S02]  /*3890*/  IADD3 R43, PT, PT, R43, 0x1, RZ ;  /* 0x000000012b2b7810 */ /* 0x000fe40007ffe0ff */
[----:B------:R-:W-:Y:S02]  /*38a0*/  IADD3 R56, P1, PT, R56, 0x400, RZ ;  /* 0x0000040038387810 */ /* 0x000fe40007f3e0ff */
[----:B------:R-:W-:Y:S02]  /*38b0*/  IADD3 R54, P2, PT, R54, 0x200, RZ ;  /* 0x0000020036367810 */ /* 0x000fe40007f5e0ff */
[----:B------:R-:W-:Y:S01]  /*38c0*/  IADD3 R52, P3, PT, R52, 0x200, RZ ;  /* 0x0000020034347810 */ /* 0x000fe20007f7e0ff */
[----:B------:R1:W-:Y:S01]  /*38d0*/  STG.E.128 desc[UR16][R8.64], R4 ;  /* 0x0000000408007986 */ /* 0x0003e2000c101d10 */
[----:B0-----:R-:W-:-:S02]  /*38e0*/  ISETP.GE.AND P0, PT, R43, UR4, PT ;  /* 0x000000042b007c0c */ /* 0x001fc4000bf06270 */
[----:B------:R-:W-:Y:S02]  /*38f0*/  IADD3.X R59, PT, PT, RZ, R59, RZ, P1, !PT ;  /* 0x0000003bff3b7210 */ /* 0x000fe40000ffe4ff */
[----:B------:R-:W-:Y:S02]  /*3900*/  IADD3.X R57, PT, PT, RZ, R57, RZ, P2, !PT ;  /* 0x00000039ff397210 */ /* 0x000fe400017fe4ff */
[----:B------:R-:W-:-:S07]  /*3910*/  IADD3.X R55, PT, PT, RZ, R55, RZ, P3, !PT ;  /* 0x00000037ff377210 */ /* 0x000fce0001ffe4ff */
[----:B------:R-:W-:Y:S05]  /*3920*/  @!P0 BRA `(.L_x_2162) ;  /* 0xffffffcc00888947 */ /* 0x000fea000383ffff */
[----:B------:R-:W-:Y:S05]  /*3930*/  EXIT ;  /* 0x000000000000794d */ /* 0x000fea0003800000 */
.L_x_2163:
        /* <DEDUP_REMOVED lines=12> */
.L_x_5056:


//--------------------- .text._Z25selective_scan_fwd_kernelI32Selective_Scan_fwd_kernel_traitsILi32ELi8ELi1ELb1ELb0ELb1ELb1EN3c104HalfENS1_7complexIfEEEEv13SSMParamsBase --------------------------
	.section	.text._Z25selective_scan_fwd_kernelI32Selective_Scan_fwd_kernel_traitsILi32ELi8ELi1ELb1ELb0ELb1ELb1EN3c104HalfENS1_7complexIfEEEEv13SSMParamsBase,"ax",@progbits
	.align	128
        .global         _Z25selective_scan_fwd_kernelI32Selective_Scan_fwd_kernel_traitsILi32ELi8ELi1ELb1ELb0ELb1ELb1EN3c104HalfENS1_7complexIfEEEEv13SSMParamsBase
        .type           _Z25selective_scan_fwd_kernelI32Selective_Scan_fwd_kernel_traitsILi32ELi8ELi1ELb1ELb0ELb1ELb1EN3c104HalfENS1_7complexIfEEEEv13SSMParamsBase,@function
        .size           _Z25selective_scan_fwd_kernelI32Selective_Scan_fwd_kernel_traitsILi32ELi8ELi1ELb1ELb0ELb1ELb1EN3c104HalfENS1_7complexIfEEEEv13SSMParamsBase,(.L_x_5057 - _Z25selective_scan_fwd_kernelI32Selective_Scan_fwd_kernel_traitsILi32ELi8ELi1ELb1ELb0ELb1ELb1EN3c104HalfENS1_7complexIfEEEEv13SSMParamsBase)
        .other          _Z25selective_scan_fwd_kernelI32Selective_Scan_fwd_kernel_traitsILi32ELi8ELi1ELb1ELb0ELb1ELb1EN3c104HalfENS1_7complexIfEEEEv13SSMParamsBase,@"STO_CUDA_ENTRY STV_DEFAULT"
_Z25selective_scan_fwd_kernelI32Selective_Scan_fwd_kernel_traitsILi32ELi8ELi1ELb1ELb0ELb1ELb1EN3c104HalfENS1_7complexIfEEEEv13SSMParamsBase:
.text._Z25selective_scan_fwd_kernelI32Selective_Scan_fwd_kernel_traitsILi32ELi8ELi1ELb1ELb0ELb1ELb1EN3c104HalfENS1_7complexIfEEEEv13SSMParamsBase:
        /* <DEDUP_REMOVED lines=24> */
[----:B------:R-:W1:Y:S01]  /*0180*/  LDC R16, c[0x0][0x384] ;  /* 0x0000e100ff107b82 */ /* 0x000e620000000800 */
[----:B0-----:R-:W-:Y:S02]  /*0190*/  IADD3 R6, PT, PT, R0, 0xffffffe, RZ ;  /* 0x0ffffffe00067810 */ /* 0x001fe40007ffe0ff */
[----:B------:R-:W-:Y:S02]  /*01a0*/  @P1 LEA.HI.X R5, R13, R5, RZ, 0x2, P3 ;  /* 0x000000050d051211 */ /* 0x000fe400018f14ff */
[----:B------:R0:W3:Y:S03]  /*01b0*/  F2I.FTZ.U32.TRUNC.NTZ R7, R6 ;  /* 0x0000000600077305 */ /* 0x0000e6000021f000 */
[----:B------:R4:W5:Y:S01]  /*01c0*/  @P1 LDG.E R60, desc[UR16][R4.64] ;  /* 0x00000010043c1981 */ /* 0x000962000c1e1900 */
[----:B0-----:R-:W-:Y:S01]  /*01d0*/  HFMA2 R6, -RZ, RZ, 0, 0 ;  /* 0x00000000ff067431 */ /* 0x001fe200000001ff */
[----:B---3--:R-:W-:-:S05]  /*01e0*/  IADD3 R10, PT, PT, RZ, -R7, RZ ;  /* 0x80000007ff0a7210 */ /* 0x008fca0007ffe0ff */
[----:B------:R-:W-:Y:S01]  /*01f0*/  IMAD R3, R10, R9, RZ ;  /* 0x000000090a037224 */ /* 0x000fe200078e02ff */
[----:B------:R-:W-:Y:S01]  /*0200*/  IABS R2, R13 ;  /* 0x0000000d00027213 */ /* 0x000fe20000000000 */
[----:B------:R-:W-:Y:S01]  /*0210*/  UIMAD.WIDE.U32 UR6, UR18, UR12, URZ ;  /* 0x0000000c120672a5 */ /* 0x000fe2000f8e00ff */
[----:B------:R-:W0:Y:S01]  /*0220*/  LDC.64 R10, c[0x0][0x468] ;  /* 0x00011a00ff0a7b82 */ /* 0x000e220000000a00 */
        /* <DEDUP_REMOVED lines=10> */
[----:B------:R-:W-:Y:S01]  /*02d0*/  ISETP.NE.AND P1, PT, R8, RZ, PT ;  /* 0x000000ff0800720c */ /* 0x000fe20003f25270 */
[----:B------:R-:W-:-:S04]  /*02e0*/  UIMAD.WIDE.U32 UR4, UR18, UR8, URZ ;  /* 0x00000008120472a5 */ /* 0x000fc8000f8e00ff */
[----:B------:R-:W-:Y:S01]  /*02f0*/  @P0 IADD3 R7, PT, PT, R7, 0x1, RZ ;  /* 0x0000000107070810 */ /* 0x000fe20007ffe0ff */
[----:B------:R-:W-:Y:S01]  /*0300*/  UIMAD UR8, UR18, UR13, UR7 ;  /* 0x0000000d120872a4 */ /* 0x000fe2000f8e0207 */
[----:B------:R-:W3:Y:S02]  /*0310*/  LDCU.64 UR12, c[0x0][0x3d0] ;  /* 0x00007a00ff0c77ac */ /* 0x000ee40008000a00 */
[----:B------:R-:W-:-:S04]  /*0320*/  MOV R0, R7 ;  /* 0x0000000700007202 */ /* 0x000fc80000000f00 */
[----:B------:R-:W-:Y:S02]  /*0330*/  @!P2 IADD3 R0, PT, PT, -R0, RZ, RZ ;  /* 0x000000ff0000a210 */ /* 0x000fe40007ffe1ff */
[----:B------:R-:W-:Y:S02]  /*0340*/  @!P1 LOP3.LUT R0, RZ, R8, RZ, 0x33, !PT ;  /* 0x00000008ff009212 */ /* 0x000fe400078e33ff */
[----:B------:R-:W0:Y:S01]  /*0350*/  LDC.64 R8, c[0x0][0x450] ;  /* 0x00011400ff087b82 */ /* 0x000e220000000a00 */
[----:B------:R-:W-:Y:S01]  /*0360*/  UIMAD UR9, UR18, UR9, UR5 ;  /* 0x00000009120972a4 */ /* 0x000fe2000f8e0205 */
[----:B----4-:R-:W-:Y:S02]  /*0370*/  ISETP.GE.AND P0, PT, R17, 0x1, PT ;  /* 0x000000011100780c */ /* 0x010fe40003f06270 */
[----:B------:R-:W-:Y:S02]  /*0380*/  MOV R3, UR5 ;  /* 0x0000000500037c02 */ /* 0x000fe40008000f00 */
[----:B------:R-:W-:-:S02]  /*0390*/  MOV R5, UR7 ;  /* 0x0000000700057c02 */ /* 0x000fc40008000f00 */
[----:B------:R-:W-:Y:S02]  /*03a0*/  MOV R2, UR4 ;  /* 0x0000000400027c02 */ /* 0x000fe40008000f00 */
[----:B------:R-:W-:Y:S02]  /*03b0*/  MOV R4, UR6 ;  /* 0x0000000600047c02 */ /* 0x000fe40008000f00 */
[----:B------:R-:W-:Y:S02]  /*03c0*/  MOV R3, UR9 ;  /* 0x0000000900037c02 */ /* 0x000fe40008000f00 */
[----:B------:R-:W-:Y:S01]  /*03d0*/  MOV R5, UR8 ;  /* 0x0000000800057c02 */ /* 0x000fe20008000f00 */
[----:B---3--:R-:W-:Y:S01]  /*03e0*/  UIMAD.WIDE.U32 UR4, UR18, UR12, URZ ;  /* 0x0000000c120472a5 */ /* 0x008fe2000f8e00ff */
[----:B------:R-:W-:-:S04]  /*03f0*/  IMAD.WIDE.U32 R2, R13, UR10, R2 ;  /* 0x0000000a0d027c25 */ /* 0x000fc8000f8e0002 */
[----:B------:R-:W-:Y:S01]  /*0400*/  IMAD.WIDE.U32 R4, R13, UR14, R4 ;  /* 0x0000000e0d047c25 */ /* 0x000fe2000f8e0004 */
[----:B------:R-:W-:-:S03]  /*0410*/  UIMAD UR6, UR18, UR13, UR5 ;  /* 0x0000000d120672a4 */ /* 0x000fc6000f8e0205 */
[C---:B------:R-:W-:Y:S02]  /*0420*/  IMAD R65, R13.reuse, UR11, R3 ;  /* 0x0000000b0d417c24 */ /* 0x040fe4000f8e0203 */
[----:B------:R-:W-:Y:S01]  /*0430*/  IMAD R63, R13, UR15, R5 ;  /* 0x0000000f0d3f7c24 */ /* 0x000fe2000f8e0205 */
[----:B-12---:R-:W-:Y:S06]  /*0440*/  @!P0 EXIT ;  /* 0x000000000000894d */ /* 0x006fec0003800000 */
[----:B------:R-:W1:Y:S01]  /*0450*/  LDC.64 R24, c[0x0][0x448] ;  /* 0x00011200ff187b82 */ /* 0x000e620000000a00 */
[----:B------:R-:W2:Y:S01]  /*0460*/  LDCU.64 UR8, c[0x0][0x3b8] ;  /* 0x00007700ff0877ac */ /* 0x000ea20008000a00 */
[----:B------:R-:W-:Y:S01]  /*0470*/  SHF.R.S32.HI R3, RZ, 0x1f, R0 ;  /* 0x0000001fff037819 */ /* 0x000fe20000011400 */
[----:B------:R-:W3:Y:S01]  /*0480*/  S2R R59, SR_TID.X ;  /* 0x00000000003b7919 */ /* 0x000ee20000002100 */
[----:B------:R-:W-:Y:S01]  /*0490*/  LEA R66, P0, R2, R66, 0x1 ;  /* 0x0000004202427211 */ /* 0x000fe200078008ff */
[----:B------:R-:W-:Y:S01]  /*04a0*/  UMOV UR5, UR6 ;  /* 0x0000000600057c82 */ /* 0x000fe20008000000 */
[----:B0-----:R-:W-:Y:S01]  /*04b0*/  LEA R64, P1, R4, R10, 0x1 ;  /* 0x0000000a04407211 */ /* 0x001fe200078208ff */
[-C--:B------:R-:W-:Y:S01]  /*04c0*/  IMAD R3, R3, R14.reuse, RZ ;  /* 0x0000000e03037224 */ /* 0x080fe200078e02ff */
[----:B------:R-:W0:Y:S01]  /*04d0*/  LDC.64 R54, c[0x0][0x3a0] ;  /* 0x0000e800ff367b82 */ /* 0x000e220000000a00 */
[----:B------:R-:W-:Y:S01]  /*04e0*/  IMAD.WIDE.U32 R6, R0, R14, UR4 ;  /* 0x0000000400067e25 */ /* 0x000fe2000f8e000e */
[----:B------:R-:W-:Y:S01]  /*04f0*/  LEA.HI.X R65, R2, R67, R65, 0x1, P0 ;  /* 0x0000004302417211 */ /* 0x000fe200000f0c41 */
[----:B------:R-:W4:Y:S01]  /*0500*/  LDCU UR4, c[0x0][0x38c] ;  /* 0x00007180ff0477ac */ /* 0x000f220008000800 */
[----:B------:R-:W-:Y:S01]  /*0510*/  LEA.HI.X R63, R4, R11, R63, 0x1, P1 ;  /* 0x0000000b043f7211 */ /* 0x000fe200008f0c3f */
[----:B------:R-:W-:Y:S01]  /*0520*/  IMAD R3, R0, R15, R3 ;  /* 0x0000000f00037224 */ /* 0x000fe200078e0203 */
[----:B------:R-:W-:Y:S01]  /*0530*/  LEA R62, P0, R6, R8, 0x1 ;  /* 0x00000008063e7211 */ /* 0x000fe200078008ff */
[----:B------:R-:W-:Y:S01]  /*0540*/  IMAD R0, R16, UR18, R13 ;  /* 0x0000001210007c24 */ /* 0x000fe2000f8e020d */
[----:B------:R-:W3:Y:S01]  /*0550*/  LDC.64 R18, c[0x0][0x428] ;  /* 0x00010a00ff127b82 */ /* 0x000ee20000000a00 */
[----:B------:R-:W-:-:S02]  /*0560*/  MOV R51, RZ ;  /* 0x000000ff00337202 */ /* 0x000fc40000000f00 */
[----:B------:R-:W-:Y:S01]  /*0570*/  IADD3 R12, PT, PT, R7, R3, RZ ;  /* 0x00000003070c7210 */ /* 0x000fe20007ffe0ff */
[----:B--2---:R-:W-:-:S03]  /*0580*/  IMAD.WIDE.U32 R2, R13, UR8, RZ ;  /* 0x000000080d027c25 */ /* 0x004fc6000f8e00ff */
[----:B------:R-:W-:Y:S01]  /*0590*/  LEA.HI.X R12, R6, R9, R12, 0x1, P0 ;  /* 0x00000009060c7211 */ /* 0x000fe200000f0c0c */
[----:B------:R-:W2:Y:S01]  /*05a0*/  LDC.64 R20, c[0x0][0x418] ;  /* 0x00010600ff147b82 */ /* 0x000ea20000000a00 */
[C---:B------:R-:W-:Y:S01]  /*05b0*/  IMAD R57, R13.reuse, UR9, R3 ;  /* 0x000000090d397c24 */ /* 0x040fe2000f8e0203 */
[----:B-1----:R-:W-:Y:S01]  /*05c0*/  LEA R58, P0, R2, R24, 0x3 ;  /* 0x00000018023a7211 */ /* 0x002fe200078018ff */
[----:B------:R-:W-:Y:S01]  /*05d0*/  IMAD R0, R0, R17, RZ ;  /* 0x0000001100007224 */ /* 0x000fe200078e02ff */
[----:B------:R-:W1:Y:S02]  /*05e0*/  LDCU.U8 UR9, c[0x0][0x39e] ;  /* 0x000073c0ff0977ac */ /* 0x000e640008000000 */
[----:B------:R-:W-:Y:S01]  /*05f0*/  LEA.HI.X R57, R2, R25, R57, 0x3, P0 ;  /* 0x0000001902397211 */ /* 0x000fe200000f1c39 */
[----:B----4-:R-:W-:Y:S01]  /*0600*/  IMAD R50, R0, UR4, RZ ;  /* 0x0000000400327c24 */ /* 0x010fe2000f8e02ff */
[----:B------:R-:W4:Y:S01]  /*0610*/  LDC.64 R22, c[0x0][0x438] ;  /* 0x00010e00ff167b82 */ /* 0x000f220000000a00 */
[----:B0-----:R-:W-:Y:S01]  /*0620*/  IMAD.WIDE.U32 R10, R13, R54, RZ ;  /* 0x000000360d0a7225 */ /* 0x001fe200078e00ff */
[----:B------:R-:W-:-:S03]  /*0630*/  UISETP.LT.AND UP0, UPT, UR4, 0x1, UPT ;  /* 0x000000010400788c */ /* 0x000fc6000bf01270 */
[C---:B------:R-:W-:Y:S01]  /*0640*/  IMAD R55, R13.reuse, R55, R11 ;  /* 0x000000370d377224 */ /* 0x040fe200078e020b */
[----:B------:R-:W-:Y:S02]  /*0650*/  USEL UR4, UR4, 0x1, !UP0 ;  /* 0x0000000104047887 */ /* 0x000fe4000c000000 */
[----:B------:R-:W0:Y:S01]  /*0660*/  LDC.64 R34, c[0x0][0x440] ;  /* 0x00011000ff227b82 */ /* 0x000e220000000a00 */
[----:B---3--:R-:W-:Y:S01]  /*0670*/  IMAD.WIDE.U32 R4, R13, R18, RZ ;  /* 0x000000120d047225 */ /* 0x008fe200078e00ff */
[----:B------:R-:W-:-:S03]  /*0680*/  UIADD3 UR6, UPT, UPT, -UR4, URZ, URZ ;  /* 0x000000ff04067290 */ /* 0x000fc6000fffe1ff */
[----:B------:R-:W-:-:S03]  /*0690*/  IMAD R5, R13, R19, R5 ;  /* 0x000000130d057224 */ /* 0x000fc600078e0205 */
[----:B------:R-:W3:Y:S01]  /*06a0*/  LDC.64 R14, c[0x0][0x420] ;  /* 0x00010800ff0e7b82 */ /* 0x000ee20000000a00 */
[----:B--2---:R-:W-:-:S04]  /*06b0*/  IMAD.WIDE.U32 R6, R13, R20, RZ ;  /* 0x000000140d067225 */ /* 0x004fc800078e00ff */
[----:B------:R-:W-:-:S03]  /*06c0*/  IMAD R7, R13, R21, R7 ;  /* 0x000000150d077224 */ /* 0x000fc600078e0207 */
[----:B------:R-:W2:Y:S01]  /*06d0*/  LDC.64 R52, c[0x0][0x410] ;  /* 0x00010400ff347b82 */ /* 0x000ea20000000a00 */
[----:B----4-:R-:W-:-:S04]  /*06e0*/  IMAD.WIDE.U32 R8, R13, R22, RZ ;  /* 0x000000160d087225 */ /* 0x010fc800078e00ff */
[----:B------:R-:W-:-:S03]  /*06f0*/  IMAD R9, R13, R23, R9 ;  /* 0x000000170d097224 */ /* 0x000fc600078e0209 */
[----:B------:R-:W4:Y:S01]  /*0700*/  LDC.64 R16, c[0x0][0x430] ;  /* 0x00010c00ff107b82 */ /* 0x000f220000000a00 */
[----:B0-----:R-:W-:-:S04]  /*0710*/  LEA R56, P0, R10, R34, 0x3 ;  /* 0x000000220a387211 */ /* 0x001fc800078018ff */
[----:B------:R-:W-:Y:S01]  /*0720*/  LEA.HI.X R55, R10, R35, R55, 0x3, P0 ;  /* 0x000000230a377211 */ /* 0x000fe200000f1c37 */
[----:B------:R-:W-:Y:S02]  /*0730*/  IMAD.WIDE.U32 R34, R59, 0x20, RZ ;  /* 0x000000203b227825 */ /* 0x000fe400078e00ff */
[----:B------:R-:W0:Y:S02]  /*0740*/  LDC.64 R26, c[0x0][0x3a8] ;  /* 0x0000ea00ff1a7b82 */ /* 0x000e240000000a00 */
[----:B---3--:R-:W-:Y:S01]  /*0750*/  IMAD.WIDE.U32 R28, R14, UR18, R4 ;  /* 0x000000120e1c7c25 */ /* 0x008fe2000f8e0004 */
[----:B------:R-:W-:-:S03]  /*0760*/  LOP3.LUT R67, R34, 0x10, RZ, 0xfc, !PT ;  /* 0x0000001022437812 */ /* 0x000fc600078efcff */
[----:B------:R-:W-:Y:S02]  /*0770*/  IMAD R54, R15, UR18, R29 ;  /* 0x000000120f367c24 */ /* 0x000fe4000f8e021d */
[----:B------:R-:W3:Y:S01]  /*0780*/  LDC.64 R36, c[0x0][0x478] ;  /* 0x00011e00ff247b82 */ /* 0x000ee20000000a00 */
[----:B--2---:R-:W-:-:S04]  /*0790*/  IMAD.WIDE.U32 R30, R52, UR18, R6 ;  /* 0x00000012341e7c25 */ /* 0x004fc8000f8e0006 */
[----:B------:R-:W-:-:S03]  /*07a0*/  IMAD R53, R53, UR18, R31 ;  /* 0x0000001235357c24 */ /* 0x000fc6000f8e021f */
[----:B------:R-:W2:Y:S01]  /*07b0*/  LDC.64 R38, c[0x0][0x488] ;  /* 0x00012200ff267b82 */ /* 0x000ea20000000a00 */
[----:B----4-:R-:W-:-:S04]  /*07c0*/  IMAD.WIDE.U32 R32, R16, UR18, R8 ;  /* 0x0000001210207c25 */ /* 0x010fc8000f8e0008 */
[----:B------:R-:W-:-:S03]  /*07d0*/  IMAD R52, R17, UR18, R33 ;  /* 0x0000001211347c24 */ /* 0x000fc6000f8e0221 */
[----:B------:R-:W4:Y:S01]  /*07e0*/  LDC.64 R40, c[0x0][0x490] ;  /* 0x00012400ff287b82 */ /* 0x000f220000000a00 */
[----:B0-----:R-:W-:Y:S02]  /*07f0*/  SHF.L.U64.HI R68, R26, 0x3, R27 ;  /* 0x000000031a447819 */ /* 0x001fe4000001021b */
[----:B------:R-:W-:-:S05]  /*0800*/  MOV R27, R12 ;  /* 0x0000000c001b7202 */ /* 0x000fca0000000f00 */
[----:B------:R-:W0:Y:S01]  /*0810*/  LDC.64 R2, c[0x0][0x3c0] ;  /* 0x0000f000ff027b82 */ /* 0x000e220000000a00 */
[----:B---3--:R-:W-:-:S07]  /*0820*/  IMAD.WIDE.U32 R36, R59, 0x10, R36 ;  /* 0x000000103b247825 */ /* 0x008fce00078e0024 */
[----:B------:R-:W3:Y:S01]  /*0830*/  LDC.64 R24, c[0x0][0x3e0] ;  /* 0x0000f800ff187b82 */ /* 0x000ee20000000a00 */
[----:B--2---:R-:W-:-:S04]  /*0840*/  IMAD.WIDE.U32 R38, R59, 0x10, R38 ;  /* 0x000000103b267825 */ /* 0x004fc800078e0026 */
[----:B----4-:R-:W-:Y:S01]  /*0850*/  IMAD.WIDE.U32 R40, R59, 0x10, R40 ;  /* 0x000000103b287825 */ /* 0x010fe200078e0028 */
[----:B0-----:R-:W-:Y:S02]  /*0860*/  SHF.L.U64.HI R3, R2, 0x3, R3 ;  /* 0x0000000302037819 */ /* 0x001fe40000010203 */
[----:B-1-3--:R-:W-:-:S07]  /*0870*/  SHF.L.U64.HI R25, R24, 0x1, R25 ;  /* 0x0000000118197819 */ /* 0x00afce0000010219 */
.L_x_2186:
[----:B------:R-:W-:Y:S01]  /*0880*/  BAR.SYNC.DEFER_BLOCKING 0x0 ;  /* 0x0000000000007b1d */ /* 0x000fe20000010000 */
[----:B0-----:R-:W-:Y:S02]  /*0890*/  MOV R4, R66 ;  /* 0x0000004200047202 */ /* 0x001fe40000000f00 */
        /* <DEDUP_REMOVED lines=42> */
.L_x_2164:
        /* <DEDUP_REMOVED lines=52> */
.L_x_2167:
[----:B------:R-:W-:Y:S05]  /*0e80*/  BSYNC.RECONVERGENT B0 ;  /* 0x0000000000007941 */ /* 0x000fea0003800200 */
.L_x_2166:
        /* <DEDUP_REMOVED lines=37> */
.L_x_2169:
[----:B------:R-:W-:Y:S05]  /*10e0*/  BSYNC.RECONVERGENT B0 ;  /* 0x0000000000007941 */ /* 0x000fea0003800200 */
.L_x_2168:
        /* <DEDUP_REMOVED lines=39> */
.L_x_2171:
[----:B------:R-:W-:Y:S05]  /*1360*/  BSYNC.RECONVERGENT B0 ;  /* 0x0000000000007941 */ /* 0x000fea0003800200 */
.L_x_2170:
        /* <DEDUP_REMOVED lines=32> */
.L_x_2173:
[----:B------:R-:W-:Y:S05]  /*1570*/  BSYNC.RECONVERGENT B0 ;  /* 0x0000000000007941 */ /* 0x000fea0003800200 */
.L_x_2172:
        /* <DEDUP_REMOVED lines=32> */
.L_x_2175:
[----:B------:R-:W-:Y:S05]  /*1780*/  BSYNC.RECONVERGENT B0 ;  /* 0x0000000000007941 */ /* 0x000fea0003800200 */
.L_x_2174:
        /* <DEDUP_REMOVED lines=32> */
.L_x_2177:
[----:B------:R-:W-:Y:S05]  /*1990*/  BSYNC.RECONVERGENT B0 ;  /* 0x0000000000007941 */ /* 0x000fea0003800200 */
.L_x_2176:
        /* <DEDUP_REMOVED lines=32> */
.L_x_2179:
[----:B------:R-:W-:Y:S05]  /*1ba0*/  BSYNC.RECONVERGENT B0 ;  /* 0x0000000000007941 */ /* 0x000fea0003800200 */
.L_x_2178:
        /* <DEDUP_REMOVED lines=32> */
.L_x_2181:
[----:B------:R-:W-:Y:S05]  /*1db0*/  BSYNC.RECONVERGENT B0 ;  /* 0x0000000000007941 */ /* 0x000fea0003800200 */
.L_x_2180:
        /* <DEDUP_REMOVED lines=8> */
.L_x_2165:
        /* <DEDUP_REMOVED lines=28> */
.L_x_2185:
[----:B------:R-:W-:Y:S02]  /*2000*/  MOV R4, R95 ;  /* 0x0000005f00047202 */ /* 0x000fe40000000f00 */
[----:B------:R-:W-:-:S06]  /*2010*/  MOV R5, R94 ;  /* 0x0000005e00057202 */ /* 0x000fcc0000000f00 */
        /* <DEDUP_REMOVED lines=28> */
[C---:B------:R-:W-:Y:S02]  /*21e0*/  FMUL.FTZ R8, R5.reuse, R86 ;  /* 0x0000005605087220 */ /* 0x040fe40000410000 */
[----:B------:R1:W-:Y:S02]  /*21f0*/  MUFU.COS R17, R12 ;  /* 0x0000000c00117308 */ /* 0x0003e40000000000 */
[----:B------:R-:W-:Y:S01]  /*2200*/  FMUL.RZ R10, R8, 0.15915493667125701904 ;  /* 0x3e22f983080a7820 */ /* 0x000fe2000040c000 */
[----:B------:R-:W-:-:S04]  /*2210*/  FMUL.FTZ R8, R5, R88 ;  /* 0x0000005805087220 */ /* 0x000fc80000410000 */
[----:B------:R-:W-:Y:S01]  /*2220*/  FMUL.RZ R19, R8, 0.15915493667125701904 ;  /* 0x3e22f98308137820 */ /* 0x000fe2000040c000 */
[----:B------:R-:W3:Y:S01]  /*2230*/  MUFU.EX2 R4, R4 ;  /* 0x0000000400047308 */ /* 0x000ee20000000800 */
[----:B------:R-:W-:Y:S01]  /*2240*/  FMUL.FTZ R8, RZ, R104 ;  /* 0x00000068ff087220 */ /* 0x000fe20000410000 */
[----:B-1----:R-:W-:-:S03]  /*2250*/  FMUL.FTZ R12, R9, R88 ;  /* 0x00000058090c7220 */ /* 0x002fc60000410000 */
[----:B------:R-:W-:-:S03]  /*2260*/  FFMA.FTZ R8, R105, R77, -R8 ;  /* 0x0000004d69087223 */ /* 0x000fc60000010808 */
[----:B------:R-:W-:Y:S08]  /*2270*/  MUFU.SIN R16, R13 ;  /* 0x0000000d00107308 */ /* 0x000ff00000000400 */
[----:B------:R-:W-:Y:S01]  /*2280*/  MUFU.COS R108, R13 ;  /* 0x0000000d006c7308 */ /* 0x000fe20000000000 */
[C---:B---3--:R-:W-:Y:S01]  /*2290*/  FMUL.FTZ R106, R4.reuse, R17 ;  /* 0x00000011046a7220 */ /* 0x048fe20000410000 */
[----:B------:R-:W-:Y:S01]  /*22a0*/  FMUL.FTZ R103, R4, R103 ;  /* 0x0000006704677220 */ /* 0x000fe20000410000 */
[----:B------:R-:W-:-:S04]  /*22b0*/  FMUL.FTZ R4, R5, R90 ;  /* 0x0000005a05047220 */ /* 0x000fc80000410000 */
[----:B------:R-:W-:Y:S01]  /*22c0*/  FMUL.RZ R23, R4, 0.15915493667125701904 ;  /* 0x3e22f98304177820 */ /* 0x000fe2000040c000 */
[----:B------:R-:W-:Y:S01]  /*22d0*/  MUFU.SIN R101, R19 ;  /* 0x0000001300657308 */ /* 0x000fe20000000400 */
[----:B------:R-:W-:-:S07]  /*22e0*/  FFMA.FTZ R4, RZ, R105, R0 ;  /* 0x00000069ff047223 */ /* 0x000fce0000010000 */
[----:B------:R1:W-:Y:S01]  /*22f0*/  MUFU.COS R13, R19 ;  /* 0x00000013000d7308 */ /* 0x0003e20000000000 */
[----:B------:R-:W-:-:S07]  /*2300*/  FADD.FTZ R4, RZ, R4 ;  /* 0x00000004ff047221 */ /* 0x000fce0000010000 */
[----:B------:R-:W3:Y:S01]  /*2310*/  MUFU.EX2 R15, R15 ;  /* 0x0000000f000f7308 */ /* 0x000ee20000000800 */
[----:B-1----:R-:W-:-:S04]  /*2320*/  FADD.FTZ R19, R8, R79 ;  /* 0x0000004f08137221 */ /* 0x002fc80000010000 */
[----:B------:R-:W-:-:S03]  /*2330*/  FMUL.FTZ R21, R103, R19 ;  /* 0x0000001367157220 */ /* 0x000fc60000410000 */
[----:B------:R-:W-:Y:S01]  /*2340*/  MUFU.SIN R109, R10 ;  /* 0x0000000a006d7308 */ /* 0x000fe20000000400 */
[-C--:B------:R-:W-:Y:S01]  /*2350*/  FFMA.FTZ R22, R106, R4.reuse, R21 ;  /* 0x000000046a167223 */ /* 0x080fe20000010015 */
[----:B------:R-:W-:-:S04]  /*2360*/  FMUL.FTZ R21, R103, R4 ;  /* 0x0000000467157220 */ /* 0x000fc80000410000 */
[----:B------:R-:W-:Y:S02]  /*2370*/  FFMA.FTZ R20, R106, R19, -R21 ;  /* 0x000000136a147223 */ /* 0x000fe40000010815 */
[----:B------:R-:W1:Y:S01]  /*2380*/  MUFU.EX2 R14, R14 ;  /* 0x0000000e000e7308 */ /* 0x000e620000000800 */
[----:B---3--:R-:W-:Y:S01]  /*2390*/  FMUL.FTZ R107, R15, R16 ;  /* 0x000000100f6b7220 */ /* 0x008fe20000410000 */
[----:B------:R-:W-:Y:S01]  /*23a0*/  FADD.FTZ R20, R20, R81 ;  /* 0x0000005114147221 */ /* 0x000fe20000010000 */
[----:B------:R-:W-:-:S05]  /*23b0*/  FADD.FTZ R22, RZ, R22 ;  /* 0x00000016ff167221 */ /* 0x000fca0000010000 */
[----:B------:R-:W3:Y:S01]  /*23c0*/  MUFU.EX2 R6, R6 ;  /* 0x0000000600067308 */ /* 0x000ee20000000800 */
[----:B------:R-:W-:Y:S01]  /*23d0*/  FMUL.FTZ R108, R15, R108 ;  /* 0x0000006c0f6c7220 */ /* 0x000fe20000410000 */
[----:B------:R-:W-:-:S06]  /*23e0*/  FMUL.FTZ R19, R107, R20 ;  /* 0x000000146b137220 */ /* 0x000fcc0000410000 */
[----:B------:R-:W4:Y:S01]  /*23f0*/  MUFU.COS R111, R10 ;  /* 0x0000000a006f7308 */ /* 0x000f220000000000 */
[----:B------:R-:W-:Y:S01]  /*2400*/  MOV R4, R97 ;  /* 0x0000006100047202 */ /* 0x000fe20000000f00 */
[----:B------:R-:W-:-:S06]  /*2410*/  FMUL.FTZ R15, R107, R22 ;  /* 0x000000166b0f7220 */ /* 0x000fcc0000410000 */
[----:B------:R5:W-:Y:S01]  /*2420*/  MUFU.EX2 R17, R18 ;  /* 0x0000001200117308 */ /* 0x000be20000000800 */
[----:B------:R-:W-:Y:S01]  /*2430*/  FFMA.FTZ R19, R108, R22, R19 ;  /* 0x000000166c137223 */ /* 0x000fe20000010013 */
[----:B-1----:R-:W-:-:S06]  /*2440*/  FMUL.FTZ R109, R14, R109 ;  /* 0x0000006d0e6d7220 */ /* 0x002fcc0000410000 */
[----:B------:R-:W1:Y:S01]  /*2450*/  MUFU.EX2 R12, R12 ;  /* 0x0000000c000c7308 */ /* 0x000e620000000800 */
[----:B-----5:R-:W-:Y:S01]  /*2460*/  FMUL.FTZ R18, R5, R92 ;  /* 0x0000005c05127220 */ /* 0x020fe20000410000 */
[----:B------:R-:W-:-:S06]  /*2470*/  MOV R5, R96 ;  /* 0x0000006000057202 */ /* 0x000fcc0000000f00 */
[----:B------:R-:W-:Y:S01]  /*2480*/  MUFU.EX2 R99, R99 ;  /* 0x0000006300637308 */ /* 0x000fe20000000800 */
[----:B------:R-:W-:Y:S01]  /*2490*/  FMUL.RZ R18, R18, 0.15915493667125701904 ;  /* 0x3e22f98312127820 */ /* 0x000fe2000040c000 */
[----:B------:R5:W2:Y:S01]  /*24a0*/  LDG.E.64 R46, desc[UR16][R4.64] ;  /* 0x00000010042e7981 */ /* 0x000aa2000c1e1b00 */
[----:B------:R-:W-:Y:S01]  /*24b0*/  FFMA.FTZ R20, R108, R20, -R15 ;  /* 0x000000146c147223 */ /* 0x000fe2000001080f */
[----:B------:R-:W-:-:S04]  /*24c0*/  FADD.FTZ R16, RZ, R19 ;  /* 0x00000013ff107221 */ /* 0x000fc80000010000 */
[----:B------:R-:W0:Y:S01]  /*24d0*/  MUFU.COS R100, R23 ;  /* 0x0000001700647308 */ /* 0x000e220000000000 */
[C---:B---3--:R-:W-:Y:S01]  /*24e0*/  FMUL.FTZ R112, R6.reuse, R7 ;  /* 0x0000000706707220 */ /* 0x048fe20000410000 */
[----:B------:R-:W-:Y:S01]  /*24f0*/  FMUL.FTZ R113, R6, R113 ;  /* 0x0000007106717220 */ /* 0x000fe20000410000 */
[----:B------:R-:W-:Y:S01]  /*2500*/  FADD.FTZ R20, R20, R83 ;  /* 0x0000005314147221 */ /* 0x000fe20000010000 */
[----:B------:R-:W3:Y:S04]  /*2510*/  LDG.E.128 R8, desc[UR16][R44.64+-0x10] ;  /* 0xfffff0102c087981 */ /* 0x000ee8000c1e1d00 */
[----:B------:R-:W0:Y:S01]  /*2520*/  MUFU.SIN R0, R23 ;  /* 0x0000001700007308 */ /* 0x000e220000000400 */
[----:B----4-:R-:W-:Y:S01]  /*2530*/  FMUL.FTZ R111, R14, R111 ;  /* 0x0000006f0e6f7220 */ /* 0x010fe20000410000 */
[----:B------:R-:W-:-:S06]  /*2540*/  FMUL.FTZ R6, R109, R16 ;  /* 0x000000106d067220 */ /* 0x000fcc0000410000 */
[----:B-----5:R-:W4:Y:S01]  /*2550*/  MUFU.SIN R4, R18 ;  /* 0x0000001200047308 */ /* 0x020f220000000400 */
[----:B------:R-:W-:-:S07]  /*2560*/  FMUL.FTZ R5, R109, R20 ;  /* 0x000000146d057220 */ /* 0x000fce0000410000 */
[----:B------:R-:W5:Y:S01]  /*2570*/  MUFU.COS R98, R18 ;  /* 0x0000001200627308 */ /* 0x000f620000000000 */
[C---:B------:R-:W-:Y:S01]  /*2580*/  FFMA.FTZ R6, R111.reuse, R20, -R6 ;  /* 0x000000146f067223 */ /* 0x040fe20000010806 */
[----:B------:R-:W-:Y:S01]  /*2590*/  FFMA.FTZ R5, R111, R16, R5 ;  /* 0x000000106f057223 */ /* 0x000fe20000010005 */
[----:B-1----:R-:W-:Y:S02]  /*25a0*/  FMUL.FTZ R101, R12, R101 ;  /* 0x000000650c657220 */ /* 0x002fe40000410000 */
[----:B------:R-:W-:Y:S01]  /*25b0*/  FADD.FTZ R6, R6, R85 ;  /* 0x0000005506067221 */ /* 0x000fe20000010000 */
[C---:B0-----:R-:W-:Y:S01]  /*25c0*/  FMUL.FTZ R100, R99.reuse, R100 ;  /* 0x0000006463647220 */ /* 0x041fe20000410000 */
[----:B------:R-:W-:Y:S01]  /*25d0*/  FMUL.FTZ R99, R99, R0 ;  /* 0x0000000063637220 */ /* 0x000fe20000410000 */
[----:B------:R-:W-:Y:S01]  /*25e0*/  FADD.FTZ R7, RZ, R5 ;  /* 0x00000005ff077221 */ /* 0x000fe20000010000 */
[----:B------:R-:W-:Y:S01]  /*25f0*/  FMUL.FTZ R102, R12, R13 ;  /* 0x0000000d0c667220 */ /* 0x000fe20000410000 */
[----:B----4-:R-:W-:Y:S01]  /*2600*/  FMUL.FTZ R0, R17, R4 ;  /* 0x0000000411007220 */ /* 0x010fe20000410000 */
[----:B------:R-:W-:Y:S01]  /*2610*/  FMUL.FTZ R19, R101, R6 ;  /* 0x0000000665137220 */ /* 0x000fe20000410000 */
[-C--:B------:R-:W-:Y:S01]  /*2620*/  FMUL.FTZ R4, R112, R104.reuse ;  /* 0x0000006870047220 */ /* 0x080fe20000410000 */
[----:B------:R-:W-:Y:S01]  /*2630*/  FMUL.FTZ R5, R113, R104 ;  /* 0x0000006871057220 */ /* 0x000fe20000410000 */
[----:B------:R-:W4:Y:S01]  /*2640*/  LDG.E.128 R12, desc[UR16][R44.64] ;  /* 0x000000102c0c7981 */ /* 0x000f22000c1e1d00 */
[-C--:B------:R-:W-:Y:S01]  /*2650*/  FFMA.FTZ R19, R102, R7.reuse, R19 ;  /* 0x0000000766137223 */ /* 0x080fe20000010013 */
[----:B-----5:R-:W-:Y:S01]  /*2660*/  FMUL.FTZ R98, R17, R98 ;  /* 0x0000006211627220 */ /* 0x020fe20000410000 */
[----:B------:R-:W-:Y:S01]  /*2670*/  FMUL.FTZ R17, R101, R7 ;  /* 0x0000000765117220 */ /* 0x000fe20000410000 */
[-C--:B------:R-:W-:Y:S01]  /*2680*/  FFMA.FTZ R4, R113, R105.reuse, R4 ;  /* 0x0000006971047223 */ /* 0x080fe20000010004 */
[----:B------:R-:W-:Y:S01]  /*2690*/  FFMA.FTZ R5, R112, R105, -R5 ;  /* 0x0000006970057223 */ /* 0x000fe20000010805 */
[----:B------:R-:W-:Y:S01]  /*26a0*/  FADD.FTZ R19, RZ, R19 ;  /* 0x00000013ff137221 */ /* 0x000fe20000010000 */
[----:B------:R-:W-:Y:S01]  /*26b0*/  FFMA.FTZ R6, R102, R6, -R17 ;  /* 0x0000000666067223 */ /* 0x000fe20000010811 */
[CC--:B------:R-:W-:Y:S01]  /*26c0*/  FMUL.FTZ R7, R103.reuse, R4.reuse ;  /* 0x0000000467077220 */ /* 0x0c0fe20000410000 */
[----:B------:R-:W-:Y:S01]  /*26d0*/  FMUL.FTZ R17, R103, R5 ;  /* 0x0000000567117220 */ /* 0x000fe20000410000 */
[----:B------:R-:W-:Y:S01]  /*26e0*/  FMUL.FTZ R21, R99, R19 ;  /* 0x0000001363157220 */ /* 0x000fe20000410000 */
[----:B------:R-:W-:Y:S01]  /*26f0*/  FADD.FTZ R6, R6, R87 ;  /* 0x0000005706067221 */ /* 0x000fe20000010000 */
[C---:B------:R-:W-:Y:S01]  /*2700*/  FFMA.FTZ R7, R106.reuse, R5, -R7 ;  /* 0x000000056a077223 */ /* 0x040fe20000010807 */
[----:B------:R-:W-:-:S02]  /*2710*/  FFMA.FTZ R17, R106, R4, R17 ;  /* 0x000000046a117223 */ /* 0x000fc40000010011 */
[-C--:B------:R-:W-:Y:S01]  /*2720*/  FMUL.FTZ R16, R99, R6.reuse ;  /* 0x0000000663107220 */ /* 0x080fe20000410000 */
[C---:B------:R-:W-:Y:S01]  /*2730*/  FFMA.FTZ R6, R100.reuse, R6, -R21 ;  /* 0x0000000664067223 */ /* 0x040fe20000010815 */
[C---:B------:R-:W-:Y:S01]  /*2740*/  FMUL.FTZ R5, R107.reuse, R7 ;  /* 0x000000076b057220 */ /* 0x040fe20000410000 */
[----:B------:R-:W-:Y:S01]  /*2750*/  FMUL.FTZ R4, R107, R17 ;  /* 0x000000116b047220 */ /* 0x000fe20000410000 */
[----:B------:R-:W-:Y:S01]  /*2760*/  FFMA.FTZ R16, R100, R19, R16 ;  /* 0x0000001364107223 */ /* 0x000fe20000010010 */
[----:B------:R-:W-:Y:S01]  /*2770*/  FADD.FTZ R19, R6, R89 ;  /* 0x0000005906137221 */ /* 0x000fe20000010000 */
[C---:B------:R-:W-:Y:S01]  /*2780*/  FFMA.FTZ R6, R108.reuse, R17, R5 ;  /* 0x000000116c067223 */ /* 0x040fe20000010005 */
[----:B------:R-:W-:Y:S01]  /*2790*/  FFMA.FTZ R4, R108, R7, -R4 ;  /* 0x000000076c047223 */ /* 0x000fe20000010804 */
[----:B------:R-:W-:Y:S01]  /*27a0*/  FADD.FTZ R7, RZ, R16 ;  /* 0x00000010ff077221 */ /* 0x000fe20000010000 */
[----:B------:R-:W-:Y:S01]  /*27b0*/  FMUL.FTZ R17, R0, R19 ;  /* 0x0000001300117220 */ /* 0x000fe20000410000 */
[----:B------:R-:W-:-:S02]  /*27c0*/  FMUL.FTZ R16, R109, R6 ;  /* 0x000000066d107220 */ /* 0x000fc40000410000 */
[-C--:B------:R-:W-:Y:S01]  /*27d0*/  FMUL.FTZ R18, R0, R7.reuse ;  /* 0x0000000700127220 */ /* 0x080fe20000410000 */
[C---:B------:R-:W-:Y:S01]  /*27e0*/  FFMA.FTZ R17, R98.reuse, R7, R17 ;  /* 0x0000000762117223 */ /* 0x040fe20000010011 */
[-C--:B------:R-:W-:Y:S01]  /*27f0*/  FMUL.FTZ R5, R109, R4.reuse ;  /* 0x000000046d057220 */ /* 0x080fe20000410000 */
[C---:B------:R-:W-:Y:S01]  /*2800*/  FFMA.FTZ R16, R111.reuse, R4, -R16 ;  /* 0x000000046f107223 */ /* 0x040fe20000010810 */
[----:B------:R-:W-:Y:S01]  /*2810*/  FFMA.FTZ R18, R98, R19, -R18 ;  /* 0x0000001362127223 */ /* 0x000fe20000010812 */
[----:B------:R-:W-:Y:S01]  /*2820*/  FADD.FTZ R116, RZ, R17 ;  /* 0x00000011ff747221 */ /* 0x000fe20000010000 */
[----:B------:R-:W-:Y:S01]  /*2830*/  FFMA.FTZ R5, R111, R6, R5 ;  /* 0x000000066f057223 */ /* 0x000fe20000010005 */
[C---:B------:R-:W-:Y:S01]  /*2840*/  FMUL.FTZ R17, R101.reuse, R16 ;  /* 0x0000001065117220 */ /* 0x040fe20000410000 */
[----:B------:R-:W-:Y:S02]  /*2850*/  FADD.FTZ R117, R18, R91 ;  /* 0x0000005b12757221 */ /* 0x000fe40000010000 */
[-C--:B------:R-:W-:Y:S01]  /*2860*/  FMUL.FTZ R7, R101, R5.reuse ;  /* 0x0000000565077220 */ /* 0x080fe20000410000 */
[----:B------:R-:W0:Y:S01]  /*2870*/  SHFL.UP PT, R18, R116, 0x1, RZ ;  /* 0x0420000074127989 */ /* 0x000e2200000e00ff */
[----:B------:R-:W-:-:S02]  /*2880*/  FFMA.FTZ R17, R102, R5, R17 ;  /* 0x0000000566117223 */ /* 0x000fc40000010011 */
[----:B------:R-:W-:Y:S01]  /*2890*/  FFMA.FTZ R7, R102, R16, -R7 ;  /* 0x0000001066077223 */ /* 0x000fe20000010807 */
[----:B------:R-:W1:Y:S01]  /*28a0*/  SHFL.UP PT, R6, R117, 0x1, RZ ;  /* 0x0420000075067989 */ /* 0x000e6200000e00ff */
[C---:B------:R-:W-:Y:S02]  /*28b0*/  FMUL.FTZ R5, R99.reuse, R17 ;  /* 0x0000001163057220 */ /* 0x040fe40000410000 */
[-C--:B------:R-:W-:Y:S02]  /*28c0*/  FMUL.FTZ R4, R99, R7.reuse ;  /* 0x0000000763047220 */ /* 0x080fe40000410000 */
[C---:B------:R-:W-:Y:S02]  /*28d0*/  FFMA.FTZ R5, R100.reuse, R7, -R5 ;  /* 0x0000000764057223 */ /* 0x040fe40000010805 */
[----:B------:R-:W-:Y:S02]  /*28e0*/  FFMA.FTZ R17, R100, R17, R4 ;  /* 0x0000001164117223 */ /* 0x000fe40000010004 */
[----:B------:R-:W-:-:S02]  /*28f0*/  FMUL.FTZ R7, R0, R5 ;  /* 0x0000000500077220 */ /* 0x000fc40000410000 */
[-C--:B------:R-:W-:Y:S02]  /*2900*/  FMUL.FTZ R4, R0, R17.reuse ;  /* 0x0000001100047220 */ /* 0x080fe40000410000 */
[C---:B------:R-:W-:Y:S02]  /*2910*/  FFMA.FTZ R114, R98.reuse, R17, R7 ;  /* 0x0000001162727223 */ /* 0x040fe40000010007 */
[----:B------:R-:W-:-:S03]  /*2920*/  FFMA.FTZ R115, R98, R5, -R4 ;  /* 0x0000000562737223 */ /* 0x000fc60000010804 */
[----:B------:R-:W5:Y:S01]  /*2930*/  SHFL.UP PT, R5, R114, 0x1, RZ ;  /* 0x0420000072057989 */ /* 0x000f6200000e00ff */
        /* <DEDUP_REMOVED lines=9> */
[-C--:B-----5:R-:W-:Y:S01]  /*29d0*/  FMUL.FTZ R7, R115, R5.reuse ;  /* 0x0000000573077220 */ /* 0x0a0fe20000410000 */
[----:B------:R-:W-:-:S03]  /*29e0*/  FMUL.FTZ R6, R114, R5 ;  /* 0x0000000572067220 */ /* 0x000fc60000410000 */
[-C--:B0-----:R-:W-:Y:S01]  /*29f0*/  @P1 FFMA.FTZ R114, R114, R4.reuse, R7 ;  /* 0x0000000472721223 */ /* 0x081fe20000010007 */
[----:B------:R-:W-:Y:S01]  /*2a00*/  @P1 FFMA.FTZ R115, R115, R4, -R6 ;  /* 0x0000000473731223 */ /* 0x000fe20000010806 */
[----:B------:R-:W-:-:S03]  /*2a10*/  ISETP.GE.AND P1, PT, R110, 0x2, PT ;  /* 0x000000026e00780c */ /* 0x000fc60003f26270 */
[----:B------:R-:W0:Y:S04]  /*2a20*/  SHFL.UP PT, R5, R114, 0x2, RZ ;  /* 0x0440000072057989 */ /* 0x000e2800000e00ff */
[----:B------:R-:W5:Y:S01]  /*2a30*/  SHFL.UP PT, R4, R115, 0x2, RZ ;  /* 0x0440000073047989 */ /* 0x000f6200000e00ff */
        /* <DEDUP_REMOVED lines=27> */
[----:B------:R-:W5:Y:S04]  /*2bf0*/  SHFL.UP PT, R5, R114, 0x8, RZ ;  /* 0x0500000072057989 */ /* 0x000f6800000e00ff */
[----:B------:R-:W5:Y:S01]  /*2c00*/  SHFL.UP PT, R4, R115, 0x8, RZ ;  /* 0x0500000073047989 */ /* 0x000f6200000e00ff */
[----:B------:R-:W-:Y:S01]  /*2c10*/  ISETP.GE.AND P1, PT, R110, 0x8, PT ;  /* 0x000000086e00780c */ /* 0x000fe20003f26270 */
[-C--:B-1----:R-:W-:Y:S01]  /*2c20*/  FMUL.FTZ R6, R114, R17.reuse ;  /* 0x0000001172067220 */ /* 0x082fe20000410000 */
[----:B------:R-:W-:-:S04]  /*2c30*/  FMUL.FTZ R17, R115, R17 ;  /* 0x0000001173117220 */ /* 0x000fc80000410000 */
[-C--:B0-----:R-:W-:Y:S01]  /*2c40*/  FFMA.FTZ R17, R114, R16.reuse, R17 ;  /* 0x0000001072117223 */ /* 0x081fe20000010011 */
[----:B------:R-:W-:-:S06]  /*2c50*/  FFMA.FTZ R6, R115, R16, -R6 ;  /* 0x0000001073067223 */ /* 0x000fcc0000010806 */
[----:B------:R-:W-:Y:S01]  /*2c60*/  @P1 FADD.FTZ R116, R116, R17 ;  /* 0x0000001174741221 */ /* 0x000fe20000010000 */
[-C--:B-----5:R-:W-:Y:S01]  /*2c70*/  FMUL.FTZ R7, R115, R5.reuse ;  /* 0x0000000573077220 */ /* 0x0a0fe20000410000 */
[----:B------:R-:W-:Y:S01]  /*2c80*/  @P1 FADD.FTZ R117, R117, R6 ;  /* 0x0000000675751221 */ /* 0x000fe20000010000 */
[C---:B------:R-:W-:Y:S02]  /*2c90*/  FMUL.FTZ R6, R114.reuse, R5 ;  /* 0x0000000572067220 */ /* 0x040fe40000410000 */
[-C--:B------:R-:W-:Y:S01]  /*2ca0*/  @P1 FFMA.FTZ R114, R114, R4.reuse, R7 ;  /* 0x0000000472721223 */ /* 0x080fe20000010007 */
[----:B------:R-:W0:Y:S01]  /*2cb0*/  SHFL.UP PT, R20, R116, 0x10, RZ ;  /* 0x0600000074147989 */ /* 0x000e2200000e00ff */
[----:B------:R-:W-:-:S03]  /*2cc0*/  @P1 FFMA.FTZ R115, R115, R4, -R6 ;  /* 0x0000000473731223 */ /* 0x000fc60000010806 */
[----:B------:R-:W1:Y:S04]  /*2cd0*/  SHFL.UP PT, R5, R117, 0x10, RZ ;  /* 0x0600000075057989 */ /* 0x000e6800000e00ff */
[----:B------:R-:W5:Y:S04]  /*2ce0*/  SHFL.UP PT, R4, R114, 0x10, RZ ;  /* 0x0600000072047989 */ /* 0x000f6800000e00ff */
[----:B------:R-:W5:Y:S01]  /*2cf0*/  SHFL.UP PT, R21, R115, 0x10, RZ ;  /* 0x0600000073157989 */ /* 0x000f6200000e00ff */
[----:B------:R-:W-:Y:S01]  /*2d00*/  HFMA2 R16, -RZ, RZ, 1.875, 0 ;  /* 0x3f800000ff107431 */ /* 0x000fe200000001ff */
[----:B------:R-:W-:-:S02]  /*2d10*/  CS2R R18, SRZ ;  /* 0x0000000000127805 */ /* 0x000fc4000001ff00 */
[----:B------:R-:W-:Y:S02]  /*2d20*/  MOV R17, RZ ;  /* 0x000000ff00117202 */ /* 0x000fe40000000f00 */
[----:B------:R-:W-:Y:S01]  /*2d30*/  ISETP.NE.AND P1, PT, R110, 0x1f, PT ;  /* 0x0000001f6e00780c */ /* 0x000fe20003f25270 */
[----:B------:R-:W-:-:S03]  /*2d40*/  UMOV UR7, 0x400 ;  /* 0x0000040000077882 */ /* 0x000fc60000000000 */
[----:B------:R-:W2:Y:S01]  /*2d50*/  @P0 LDS.128 R16, [UR4] ;  /* 0x00000004ff100984 */ /* 0x000ea20008000c00 */
[CC--:B0-----:R-:W-:Y:S01]  /*2d60*/  FMUL.FTZ R6, R114.reuse, R20.reuse ;  /* 0x0000001472067220 */ /* 0x0c1fe20000410000 */
[C---:B------:R-:W-:Y:S01]  /*2d70*/  FMUL.FTZ R7, R115.reuse, R20 ;  /* 0x0000001473077220 */ /* 0x040fe20000410000 */
[----:B------:R-:W-:Y:S02]  /*2d80*/  ULEA UR7, UR8, UR7, 0x18 ;  /* 0x0000000708077291 */ /* 0x000fe4000f8ec0ff */
[CC--:B-1----:R-:W-:Y:S01]  /*2d90*/  FFMA.FTZ R6, R115.reuse, R5.reuse, -R6 ;  /* 0x0000000573067223 */ /* 0x0c2fe20000010806 */
[C---:B------:R-:W-:Y:S01]  /*2da0*/  FFMA.FTZ R7, R114.reuse, R5, R7 ;  /* 0x0000000572077223 */ /* 0x040fe20000010007 */
[-C--:B-----5:R-:W-:Y:S01]  /*2db0*/  FMUL.FTZ R20, R114, R4.reuse ;  /* 0x0000000472147220 */ /* 0x0a0fe20000410000 */
[----:B------:R-:W-:Y:S01]  /*2dc0*/  FMUL.FTZ R5, R115, R4 ;  /* 0x0000000473057220 */ /* 0x000fe20000410000 */
[----:B------:R-:W-:Y:S01]  /*2dd0*/  FADD.FTZ R22, R117, R6 ;  /* 0x0000000675167221 */ /* 0x000fe20000010000 */
[----:B------:R-:W-:Y:S01]  /*2de0*/  FADD.FTZ R23, R116, R7 ;  /* 0x0000000774177221 */ /* 0x000fe20000010000 */
[-C--:B------:R-:W-:Y:S01]  /*2df0*/  FFMA.FTZ R20, R115, R21.reuse, -R20 ;  /* 0x0000001573147223 */ /* 0x080fe20000010814 */
[----:B------:R-:W-:-:S05]  /*2e00*/  FFMA.FTZ R21, R114, R21, R5 ;  /* 0x0000001572157223 */ /* 0x000fca0000010005 */
[----:B------:R3:W-:Y:S01]  /*2e10*/  @!P1 STS.128 [UR7+0x420], R20 ;  /* 0x00042014ff009988 */ /* 0x0007e20008000c07 */
[----:B------:R-:W-:Y:S01]  /*2e20*/  BAR.SYNC.DEFER_BLOCKING 0x0 ;  /* 0x0000000000007b1d */ /* 0x000fe20000010000 */
[----:B------:R-:W-:Y:S02]  /*2e30*/  ISETP.NE.AND P2, PT, R110, RZ, PT ;  /* 0x000000ff6e00720c */ /* 0x000fe40003f45270 */
[----:B------:R-:W-:-:S11]  /*2e40*/  ISETP.NE.AND P3, PT, R59, RZ, PT ;  /* 0x000000ff3b00720c */ /* 0x000fd60003f65270 */
[----:B--2---:R-:W-:Y:S04]  /*2e50*/  @!P2 STS.128 [UR7+0x440], R16 ;  /* 0x00044010ff00a988 */ /* 0x004fe80008000c07 */
[----:B------:R-:W-:Y:S01]  /*2e60*/  LDS.128 R4, [UR7+0x420] ;  /* 0x00042007ff047984 */ /* 0x000fe20008000c00 */
[----:B------:R-:W-:Y:S01]  /*2e70*/  BAR.SYNC.DEFER_BLOCKING 0x0 ;  /* 0x0000000000007b1d */ /* 0x000fe20000010000 */
[----:B------:R-:W-:-:S04]  /*2e80*/  ISETP.GE.AND P1, PT, R110, 0x10, PT ;  /* 0x000000106e00780c */ /* 0x000fc80003f26270 */
[----:B------:R-:W-:Y:S02]  /*2e90*/  FSEL R119, R114, R21, !P1 ;  /* 0x0000001572777208 */ /* 0x000fe40004800000 */
[----:B------:R-:W-:-:S03]  /*2ea0*/  FSEL R114, R115, R20, !P1 ;  /* 0x0000001473727208 */ /* 0x000fc60004800000 */
[----:B------:R-:W0:Y:S01]  /*2eb0*/  SHFL.UP PT, R115, R119, 0x1, RZ ;  /* 0x0420000077737989 */ /* 0x000e2200000e00ff */
[----:B------:R-:W-:-:S03]  /*2ec0*/  FSEL R116, R116, R23, !P1 ;  /* 0x0000001774747208 */ /* 0x000fc60004800000 */
[----:B------:R-:W-:Y:S01]  /*2ed0*/  @P3 LDS.64 R48, [UR7+0x448] ;  /* 0x00044807ff303984 */ /* 0x000fe20008000a00 */
[----:B------:R-:W-:-:S03]  /*2ee0*/  FSEL R117, R117, R22, !P1 ;  /* 0x0000001675757208 */ /* 0x000fc60004800000 */
[----:B------:R-:W1:Y:S04]  /*2ef0*/  SHFL.UP PT, R114, R114, 0x1, RZ ;  /* 0x0420000072727989 */ /* 0x000e6800000e00ff */
[----:B------:R-:W2:Y:S04]  /*2f00*/  SHFL.UP PT, R116, R116, 0x1, RZ ;  /* 0x0420000074747989 */ /* 0x000ea800000e00ff */
[----:B------:R-:W5:Y:S01]  /*2f10*/  SHFL.UP PT, R117, R117, 0x1, RZ ;  /* 0x0420000075757989 */ /* 0x000f6200000e00ff */
[--C-:B---3--:R-:W-:Y:S02]  /*2f20*/  HADD2.F32 R23, -RZ, R8.reuse.H1_H1 ;  /* 0x30000008ff177230 */ /* 0x108fe40000004100 */
[----:B------:R-:W-:Y:S01]  /*2f30*/  HADD2.F32 R118, -RZ, R8.H0_H0 ;  /* 0x20000008ff767230 */ /* 0x000fe20000004100 */
[----:B0-----:R-:W-:Y:S01]  /*2f40*/  @!P2 MOV R115, R17 ;  /* 0x000000110073a202 */ /* 0x001fe20000000f00 */
[----:B------:R-:W-:-:S02]  /*2f50*/  HADD2.F32 R8, -RZ, R9.H0_H0 ;  /* 0x20000009ff087230 */ /* 0x000fc40000004100 */
[----:B------:R-:W-:Y:S02]  /*2f60*/  HADD2.F32 R120, -RZ, R9.H1_H1 ;  /* 0x30000009ff787230 */ /* 0x000fe40000004100 */
[C---:B------:R-:W-:Y:S01]  /*2f70*/  FMUL.FTZ R9, R23.reuse, R47 ;  /* 0x0000002f17097220 */ /* 0x040fe20000410000 */
[--C-:B------:R-:W-:Y:S02]  /*2f80*/  HADD2.F32 R20, -RZ, R10.reuse.H0_H0 ;  /* 0x2000000aff147230 */ /* 0x100fe40000004100 */
[----:B------:R-:W-:Y:S02]  /*2f90*/  HADD2.F32 R21, -RZ, R10.H1_H1 ;  /* 0x3000000aff157230 */ /* 0x000fe40000004100 */
[----:B------:R-:W-:Y:S01]  /*2fa0*/  FMUL.FTZ R10, R23, R46 ;  /* 0x0000002e170a7220 */ /* 0x000fe20000410000 */
[--C-:B------:R-:W-:Y:S02]  /*2fb0*/  HADD2.F32 R22, -RZ, R11.reuse.H0_H0 ;  /* 0x2000000bff167230 */ /* 0x100fe40000004100 */
[----:B------:R-:W-:-:S02]  /*2fc0*/  HADD2.F32 R23, -RZ, R11.H1_H1 ;  /* 0x3000000bff177230 */ /* 0x000fc40000004100 */
[C---:B------:R-:W-:Y:S01]  /*2fd0*/  FFMA.FTZ R11, R118.reuse, R46, -R9 ;  /* 0x0000002e760b7223 */ /* 0x040fe20000010809 */
[----:B------:R-:W-:Y:S01]  /*2fe0*/  FFMA.FTZ R10, R118, R47, R10 ;  /* 0x0000002f760a7223 */ /* 0x000fe2000001000a */
[----:B-1----:R-:W-:Y:S02]  /*2ff0*/  @!P2 MOV R114, R16 ;  /* 0x000000100072a202 */ /* 0x002fe40000000f00 */
[----:B--2---:R-:W-:Y:S02]  /*3000*/  @!P2 MOV R116, R19 ;  /* 0x000000130074a202 */ /* 0x004fe40000000f00 */
[----:B-----5:R-:W-:Y:S01]  /*3010*/  @!P2 MOV R117, R18 ;  /* 0x000000120075a202 */ /* 0x020fe20000000f00 */
[-C--:B------:R-:W-:Y:S01]  /*3020*/  @P3 FMUL.FTZ R118, R48, R115.reuse ;  /* 0x0000007330763220 */ /* 0x080fe20000410000 */
[----:B------:R-:W-:-:S03]  /*3030*/  @P3 FMUL.FTZ R115, R49, R115 ;  /* 0x0000007331733220 */ /* 0x000fc60000410000 */
[-C--:B------:R-:W-:Y:S01]  /*3040*/  @P3 FFMA.FTZ R49, R49, R114.reuse, R118 ;  /* 0x0000007231313223 */ /* 0x080fe20000010076 */
[----:B------:R-:W-:-:S03]  /*3050*/  @P3 FFMA.FTZ R48, R48, R114, -R115 ;  /* 0x0000007230303223 */ /* 0x000fc60000010873 */
[----:B------:R-:W-:Y:S01]  /*3060*/  @P3 FADD.FTZ R116, R116, R49 ;  /* 0x0000003174743221 */ /* 0x000fe20000010000 */
[----:B------:R-:W-:Y:S01]  /*3070*/  @P3 FADD.FTZ R117, R117, R48 ;  /* 0x0000003075753221 */ /* 0x000fe20000010000 */
[C---:B------:R-:W-:Y:S01]  /*3080*/  FMUL.FTZ R115, R23.reuse, R47 ;  /* 0x0000002f17737220 */ /* 0x040fe20000410000 */
[----:B------:R-:W-:Y:S01]  /*3090*/  FMUL.FTZ R48, R23, R46 ;  /* 0x0000002e17307220 */ /* 0x000fe20000410000 */
[C---:B------:R-:W-:Y:S01]  /*30a0*/  FMUL.FTZ R49, R113.reuse, R116 ;  /* 0x0000007471317220 */ /* 0x040fe20000410000 */
[----:B------:R-:W-:Y:S01]  /*30b0*/  FMUL.FTZ R113, R113, R117 ;  /* 0x0000007571717220 */ /* 0x000fe20000410000 */
[CC--:B------:R-:W-:Y:S01]  /*30c0*/  FMUL.FTZ R119, R21.reuse, R47.reuse ;  /* 0x0000002f15777220 */ /* 0x0c0fe20000410000 */
[-C--:B------:R-:W-:Y:S01]  /*30d0*/  FMUL.FTZ R118, R21, R46.reuse ;  /* 0x0000002e15767220 */ /* 0x080fe20000410000 */
[C---:B------:R-:W-:Y:S01]  /*30e0*/  FFMA.FTZ R23, R22.reuse, R46, -R115 ;  /* 0x0000002e16177223 */ /* 0x040fe20000010873 */
[----:B------:R-:W-:Y:S01]  /*30f0*/  FFMA.FTZ R22, R22, R47, R48 ;  /* 0x0000002f16167223 */ /* 0x000fe20000010030 */
[C---:B------:R-:W-:Y:S01]  /*3100*/  FFMA.FTZ R114, R112.reuse, R116, R113 ;  /* 0x0000007470727223 */ /* 0x040fe20000010071 */
[----:B------:R-:W-:Y:S01]  /*3110*/  FFMA.FTZ R48, R112, R117, -R49 ;  /* 0x0000007570307223 */ /* 0x000fe20000010831 */
[C---:B------:R-:W-:Y:S01]  /*3120*/  FFMA.FTZ R21, R20.reuse, R46, -R119 ;  /* 0x0000002e14157223 */ /* 0x040fe20000010877 */
[----:B------:R-:W-:Y:S01]  /*3130*/  FFMA.FTZ R20, R20, R47, R118 ;  /* 0x0000002f14147223 */ /* 0x000fe20000010076 */
[----:B----4-:R-:W-:-:S02]  /*3140*/  HADD2.F32 R112, -RZ, R13.H0_H0 ;  /* 0x2000000dff707230 */ /* 0x010fc40000004100 */
[----:B------:R-:W-:Y:S02]  /*3150*/  HADD2.F32 R117, -RZ, R13.H1_H1 ;  /* 0x3000000dff757230 */ /* 0x000fe40000004100 */
[----:B------:R-:W-:Y:S01]  /*3160*/  FADD.FTZ R13, RZ, R114 ;  /* 0x00000072ff0d7221 */ /* 0x000fe20000010000 */
[--C-:B------:R-:W-:Y:S02]  /*3170*/  HADD2.F32 R49, -RZ, R12.reuse.H0_H0 ;  /* 0x2000000cff317230 */ /* 0x100fe40000004100 */
[----:B------:R-:W-:Y:S02]  /*3180*/  HADD2.F32 R118, -RZ, R12.H1_H1 ;  /* 0x3000000cff767230 */ /* 0x000fe40000004100 */
[----:B------:R-:W-:Y:S01]  /*3190*/  FADD.FTZ R12, R48, R77 ;  /* 0x0000004d300c7221 */ /* 0x000fe20000010000 */
[--C-:B------:R-:W-:Y:S02]  /*31a0*/  HADD2.F32 R113, -RZ, R14.reuse.H0_H0 ;  /* 0x2000000eff717230 */ /* 0x100fe40000004100 */
[----:B------:R-:W-:-:S02]  /*31b0*/  HADD2.F32 R116, -RZ, R14.H1_H1 ;  /* 0x3000000eff747230 */ /* 0x000fc40000004100 */
[CC--:B------:R-:W-:Y:S01]  /*31c0*/  FMUL.FTZ R14, R104.reuse, R13.reuse ;  /* 0x0000000d680e7220 */ /* 0x0c0fe20000410000 */
[----:B------:R-:W-:Y:S01]  /*31d0*/  FMUL.FTZ R104, R104, R12 ;  /* 0x0000000c68687220 */ /* 0x000fe20000410000 */
[--C-:B------:R-:W-:Y:S02]  /*31e0*/  HADD2.F32 R114, -RZ, R15.reuse.H0_H0 ;  /* 0x2000000fff727230 */ /* 0x100fe40000004100 */
[----:B------:R-:W-:Y:S02]  /*31f0*/  HADD2.F32 R115, -RZ, R15.H1_H1 ;  /* 0x3000000fff737230 */ /* 0x000fe40000004100 */
[C---:B------:R-:W-:Y:S01]  /*3200*/  FFMA.FTZ R15, R105.reuse, R13, R104 ;  /* 0x0000000d690f7223 */ /* 0x040fe20000010068 */
[CC--:B------:R-:W-:Y:S01]  /*3210*/  FMUL.FTZ R48, R118.reuse, R47.reuse ;  /* 0x0000002f76307220 */ /* 0x0c0fe20000410000 */
[----:B------:R-:W-:Y:S01]  /*3220*/  FMUL.FTZ R118, R118, R46 ;  /* 0x0000002e76767220 */ /* 0x000fe20000410000 */
[----:B------:R-:W-:Y:S01]  /*3230*/  FFMA.FTZ R14, R105, R12, -R14 ;  /* 0x0000000c690e7223 */ /* 0x000fe2000001080e */
[-C--:B------:R-:W-:Y:S01]  /*3240*/  FMUL.FTZ R105, R117, R47.reuse ;  /* 0x0000002f75697220 */ /* 0x080fe20000410000 */
[CC--:B------:R-:W-:Y:S01]  /*3250*/  FMUL.FTZ R9, R120.reuse, R47.reuse ;  /* 0x0000002f78097220 */ /* 0x0c0fe20000410000 */
[----:B------:R-:W-:Y:S01]  /*3260*/  FADD.FTZ R15, RZ, R15 ;  /* 0x0000000fff0f7221 */ /* 0x000fe20000010000 */
[-C--:B------:R-:W-:Y:S01]  /*3270*/  FMUL.FTZ R120, R120, R46.reuse ;  /* 0x0000002e78787220 */ /* 0x080fe20000410000 */
[CC--:B------:R-:W-:Y:S01]  /*3280*/  FFMA.FTZ R104, R49.reuse, R46.reuse, -R48 ;  /* 0x0000002e31687223 */ /* 0x0c0fe20000010830 */
[----:B------:R-:W-:Y:S01]  /*3290*/  FFMA.FTZ R49, R49, R47, R118 ;  /* 0x0000002f31317223 */ /* 0x000fe20000010076 */
[----:B------:R-:W-:Y:S01]  /*32a0*/  FADD.FTZ R48, R14, R79 ;  /* 0x0000004f0e307221 */ /* 0x000fe20000010000 */
[-C--:B------:R-:W-:Y:S01]  /*32b0*/  FMUL.FTZ R118, R117, R46.reuse ;  /* 0x0000002e75767220 */ /* 0x080fe20000410000 */
[-C--:B------:R-:W-:Y:S01]  /*32c0*/  FFMA.FTZ R14, R112, R46.reuse, -R105 ;  /* 0x0000002e700e7223 */ /* 0x080fe20000010869 */
[C---:B------:R-:W-:Y:S01]  /*32d0*/  FFMA.FTZ R9, R8.reuse, R46, -R9 ;  /* 0x0000002e08097223 */ /* 0x040fe20000010809 */
[C---:B------:R-:W-:Y:S01]  /*32e0*/  FMUL.FTZ R105, R103.reuse, R15 ;  /* 0x0000000f67697220 */ /* 0x040fe20000410000 */
[-C--:B------:R-:W-:Y:S01]  /*32f0*/  FFMA.FTZ R8, R8, R47.reuse, R120 ;  /* 0x0000002f08087223 */ /* 0x080fe20000010078 */
[-C--:B------:R-:W-:Y:S01]  /*3300*/  FMUL.FTZ R120, R103, R48.reuse ;  /* 0x0000003067787220 */ /* 0x080fe20000410000 */
[----:B------:R-:W-:Y:S01]  /*3310*/  FFMA.FTZ R103, R112, R47, R118 ;  /* 0x0000002f70677223 */ /* 0x000fe20000010076 */
[----:B------:R-:W-:-:S02]  /*3320*/  FFMA.FTZ R118, R106, R48, -R105 ;  /* 0x000000306a767223 */ /* 0x000fc40000010869 */
[----:B------:R-:W-:Y:S02]  /*3330*/  FFMA.FTZ R105, R106, R15, R120 ;  /* 0x0000000f6a697223 */ /* 0x000fe40000010078 */
[----:B------:R-:W-:Y:S02]  /*3340*/  FADD.FTZ R106, R118, R81 ;  /* 0x00000051766a7221 */ /* 0x000fe40000010000 */
[----:B------:R-:W-:Y:S01]  /*3350*/  FADD.FTZ R105, RZ, R105 ;  /* 0x00000069ff697221 */ /* 0x000fe20000010000 */
[C---:B------:R-:W-:Y:S01]  /*3360*/  FMUL.FTZ R112, R116.reuse, R47 ;  /* 0x0000002f74707220 */ /* 0x040fe20000410000 */
[C---:B------:R-:W-:Y:S01]  /*3370*/  FMUL.FTZ R117, R107.reuse, R106 ;  /* 0x0000006a6b757220 */ /* 0x040fe20000410000 */
[-C--:B------:R-:W-:Y:S01]  /*3380*/  FMUL.FTZ R116, R116, R46.reuse ;  /* 0x0000002e74747220 */ /* 0x080fe20000410000 */
[-C--:B------:R-:W-:Y:S01]  /*3390*/  FMUL.FTZ R107, R107, R105.reuse ;  /* 0x000000696b6b7220 */ /* 0x080fe20000410000 */
[-C--:B------:R-:W-:Y:S01]  /*33a0*/  FFMA.FTZ R112, R113, R46.reuse, -R112 ;  /* 0x0000002e71707223 */ /* 0x080fe20000010870 */
[C---:B------:R-:W-:Y:S01]  /*33b0*/  FFMA.FTZ R117, R108.reuse, R105, R117 ;  /* 0x000000696c757223 */ /* 0x040fe20000010075 */
[-C--:B------:R-:W-:Y:S01]  /*33c0*/  FMUL.FTZ R119, R115, R47.reuse ;  /* 0x0000002f73777220 */ /* 0x080fe20000410000 */
[----:B------:R-:W-:Y:S01]  /*33d0*/  FFMA.FTZ R113, R113, R47, R116 ;  /* 0x0000002f71717223 */ /* 0x000fe20000010074 */
[----:B------:R-:W-:Y:S01]  /*33e0*/  FMUL.FTZ R115, R115, R46 ;  /* 0x0000002e73737220 */ /* 0x000fe20000410000 */
[----:B------:R-:W-:Y:S01]  /*33f0*/  FFMA.FTZ R116, R108, R106, -R107 ;  /* 0x0000006a6c747223 */ /* 0x000fe2000001086b */
[----:B------:R-:W-:Y:S01]  /*3400*/  FADD.FTZ R108, RZ, R117 ;  /* 0x00000075ff6c7221 */ /* 0x000fe20000010000 */
[----:B------:R-:W-:Y:S01]  /*3410*/  ISETP.NE.AND P1, PT, R59, RZ, PT ;  /* 0x000000ff3b00720c */ /* 0x000fe20003f25270 */
[C---:B------:R-:W-:Y:S01]  /*3420*/  FFMA.FTZ R46, R114.reuse, R46, -R119 ;  /* 0x0000002e722e7223 */ /* 0x040fe20000010877 */
[----:B------:R-:W-:Y:S01]  /*3430*/  FMUL.FTZ R107, R5, R19 ;  /* 0x00000013056b7220 */ /* 0x000fe20000410000 */
[----:B------:R-:W-:Y:S01]  /*3440*/  FFMA.FTZ R47, R114, R47, R115 ;  /* 0x0000002f722f7223 */ /* 0x000fe20000010073 */
[----:B------:R-:W-:Y:S01]  /*3450*/  FADD.FTZ R114, R116, R83 ;  /* 0x0000005374727221 */ /* 0x000fe20000010000 */
[----:B------:R-:W-:Y:S01]  /*3460*/  FMUL.FTZ R118, R109, R108 ;  /* 0x0000006c6d767220 */ /* 0x000fe20000410000 */
[C---:B------:R-:W-:Y:S01]  /*3470*/  FFMA.FTZ R115, R4.reuse, R18, -R107 ;  /* 0x0000001204737223 */ /* 0x040fe2000001086b */
[----:B------:R-:W-:Y:S01]  /*3480*/  FMUL.FTZ R107, R5, R17 ;  /* 0x00000011056b7220 */ /* 0x000fe20000410000 */
[----:B------:R-:W-:Y:S01]  /*3490*/  FMUL.FTZ R109, R109, R114 ;  /* 0x000000726d6d7220 */ /* 0x000fe20000410000 */
[----:B------:R-:W-:Y:S01]  /*34a0*/  FMUL.FTZ R116, R5, R18 ;  /* 0x0000001205747220 */ /* 0x000fe20000410000 */
[----:B------:R-:W-:Y:S01]  /*34b0*/  FFMA.FTZ R118, R111, R114, -R118 ;  /* 0x000000726f767223 */ /* 0x000fe20000010876 */
[----:B------:R-:W-:Y:S01]  /*34c0*/  FMUL.FTZ R18, R5, R16 ;  /* 0x0000001005127220 */ /* 0x000fe20000410000 */
[----:B------:R-:W-:Y:S01]  /*34d0*/  FFMA.FTZ R109, R111, R108, R109 ;  /* 0x0000006c6f6d7223 */ /* 0x000fe2000001006d */
[----:B------:R-:W-:Y:S01]  /*34e0*/  FFMA.FTZ R16, R4, R16, -R107 ;  /* 0x0000001004107223 */ /* 0x000fe2000001086b */
[----:B------:R-:W-:Y:S01]  /*34f0*/  LEA R44, P4, R24, R44, 0x1 ;  /* 0x0000002c182c7211 */ /* 0x000fe200078808ff */
[----:B------:R-:W-:Y:S01]  /*3500*/  FADD.FTZ R107, R118, R85 ;  /* 0x00000055766b7221 */ /* 0x000fe20000010000 */
[C---:B------:R-:W-:Y:S01]  /*3510*/  FFMA.FTZ R116, R4.reuse, R19, R116 ;  /* 0x0000001304747223 */ /* 0x040fe20000010074 */
[----:B------:R-:W-:Y:S01]  /*3520*/  FFMA.FTZ R17, R4, R17, R18 ;  /* 0x0000001104117223 */ /* 0x000fe20000010012 */
[----:B------:R-:W-:Y:S01]  /*3530*/  BSSY.RECONVERGENT B0, `(.L_x_2183) ;  /* 0x000000e000007945 */ /* 0x000fe20003800200 */
[----:B------:R-:W-:Y:S01]  /*3540*/  FADD.FTZ R18, R6, R115 ;  /* 0x0000007306127221 */ /* 0x000fe20000010000 */
[----:B------:R-:W-:Y:S01]  /*3550*/  FADD.FTZ R6, RZ, R109 ;  /* 0x0000006dff067221 */ /* 0x000fe20000010000 */
[----:B------:R-:W-:Y:S01]  /*3560*/  IADD3.X R45, PT, PT, R45, R25, RZ, P4, !PT ;  /* 0x000000192d2d7210 */ /* 0x000fe200027fe4ff */
        /* <DEDUP_REMOVED lines=10> */
.L_x_2184:
[----:B------:R-:W-:Y:S05]  /*3610*/  BSYNC.RECONVERGENT B0 ;  /* 0x0000000000007941 */ /* 0x000fea0003800200 */
.L_x_2183:
[-C--:B0-----:R-:W-:Y:S01]  /*3620*/  FMUL.FTZ R4, R101, R6.reuse ;  /* 0x0000000665047220 */ /* 0x081fe20000410000 */
[C---:B------:R-:W-:Y:S01]  /*3630*/  FFMA.FTZ R109, R102.reuse, R6, R109 ;  /* 0x00000006666d7223 */ /* 0x040fe2000001006d */
[----:B------:R-:W-:Y:S01]  /*3640*/  FMUL.FTZ R13, R13, R10 ;  /* 0x0000000a0d0d7220 */ /* 0x000fe20000410000 */
[----:B------:R-:W-:Y:S01]  /*3650*/  FMUL.FTZ R15, R15, R8 ;  /* 0x000000080f0f7220 */ /* 0x000fe20000410000 */
[----:B------:R-:W-:Y:S01]  /*3660*/  FFMA.FTZ R4, R102, R107, -R4 ;  /* 0x0000006b66047223 */ /* 0x000fe20000010804 */
[----:B------:R-:W-:Y:S01]  /*3670*/  FADD.FTZ R10, RZ, R109 ;  /* 0x0000006dff0a7221 */ /* 0x000fe20000010000 */
[----:B------:R-:W-:Y:S01]  /*3680*/  UIADD3 UR5, UPT, UPT, UR5, 0x1, URZ ;  /* 0x0000000105057890 */ /* 0x000fe2000fffe0ff */
[----:B------:R-:W-:Y:S01]  /*3690*/  FMUL.FTZ R105, R105, R20 ;  /* 0x0000001469697220 */ /* 0x000fe20000410000 */
[----:B------:R-:W-:Y:S01]  /*36a0*/  FADD.FTZ R8, R4, R87 ;  /* 0x0000005704087221 */ /* 0x000fe20000010000 */
[C---:B------:R-:W-:Y:S01]  /*36b0*/  FMUL.FTZ R5, R99.reuse, R10 ;  /* 0x0000000a63057220 */ /* 0x040fe20000410000 */
[----:B------:R-:W-:Y:S01]  /*36c0*/  UISETP.NE.AND UP0, UPT, UR5, URZ, UPT ;  /* 0x000000ff0500728c */ /* 0x000fe2000bf05270 */
[----:B------:R-:W-:Y:S01]  /*36d0*/  FMUL.FTZ R6, R6, R49 ;  /* 0x0000003106067220 */ /* 0x000fe20000410000 */
[-C--:B------:R-:W-:Y:S01]  /*36e0*/  FMUL.FTZ R99, R99, R8.reuse ;  /* 0x0000000863637220 */ /* 0x080fe20000410000 */
[----:B------:R-:W-:Y:S01]  /*36f0*/  FFMA.FTZ R4, R100, R8, -R5 ;  /* 0x0000000864047223 */ /* 0x000fe20000010805 */
[----:B------:R-:W-:Y:S01]  /*3700*/  FMUL.FTZ R5, R108, R22 ;  /* 0x000000166c057220 */ /* 0x000fe20000410000 */
[----:B------:R-:W-:Y:S01]  /*3710*/  FMUL.FTZ R103, R10, R103 ;  /* 0x000000670a677220 */ /* 0x000fe20000410000 */
[----:B------:R-:W-:Y:S01]  /*3720*/  FFMA.FTZ R99, R100, R10, R99 ;  /* 0x0000000a64637223 */ /* 0x000fe20000010063 */
[----:B------:R-:W-:Y:S01]  /*3730*/  FADD.FTZ R4, R4, R89 ;  /* 0x0000005904047221 */ /* 0x000fe20000010000 */
[----:B------:R-:W-:Y:S01]  /*3740*/  FFMA.FTZ R23, R114, R23, -R5 ;  /* 0x0000001772177223 */ /* 0x000fe20000010805 */
[----:B------:R-:W-:Y:S01]  /*3750*/  FFMA.FTZ R12, R12, R11, -R13 ;  /* 0x0000000b0c0c7223 */ /* 0x000fe2000001080d */
[----:B------:R-:W-:Y:S01]  /*3760*/  FADD.FTZ R99, RZ, R99 ;  /* 0x00000063ff637221 */ /* 0x000fe20000010000 */
[----:B------:R-:W-:Y:S01]  /*3770*/  FMUL.FTZ R5, R0, R4 ;  /* 0x0000000400057220 */ /* 0x000fe20000410000 */
[----:B------:R-:W-:Y:S01]  /*3780*/  FFMA.FTZ R9, R48, R9, -R15 ;  /* 0x0000000930097223 */ /* 0x000fe2000001080f */
        /* <DEDUP_REMOVED lines=9> */
[----:B------:R-:W-:Y:S01]  /*3820*/  LEA R97, P1, R2, R97, 0x3 ;  /* 0x0000006102617211 */ /* 0x000fe200078218ff */
[----:B------:R-:W-:Y:S01]  /*3830*/  FMUL.FTZ R47, R47, R0 ;  /* 0x000000002f2f7220 */ /* 0x000fe20000410000 */
[----:B------:R-:W-:Y:S01]  /*3840*/  FADD.FTZ R5, R98, R91 ;  /* 0x0000005b62057221 */ /* 0x000fe20000010000 */
[----:B------:R-:W-:Y:S01]  /*3850*/  LEA R95, P2, R26, R95, 0x3 ;  /* 0x0000005f1a5f7211 */ /* 0x000fe200078418ff */
        /* <DEDUP_REMOVED lines=14> */
.L_x_2182:
[----:B------:R-:W-:Y:S01]  /*3940*/  BAR.SYNC.DEFER_BLOCKING 0x0 ;  /* 0x0000000000007b1d */ /* 0x000fe20000010000 */
[----:B------:R-:W-:Y:S02]  /*3950*/  SHF.L.U32 R15, R51, 0x8, RZ ;  /* 0x00000008330f7819 */ /* 0x000fe400000006ff */
[----:B------:R-:W-:Y:S02]  /*3960*/  F2FP.F16.F32.PACK_AB R6, R74, R73 ;  /* 0x000000494a06723e */ /* 0x000fe400000000ff */
[C---:B------:R-:W-:Y:S01]  /*3970*/  IADD3 R7, P0, PT, R15.reuse, R28, RZ ;  /* 0x0000001c0f077210 */ /* 0x040fe20007f1e0ff */
[----:B------:R-:W0:Y:S01]  /*3980*/  LDCU UR4, c[0x0][0x394] ;  /* 0x00007280ff0477ac */ /* 0x000e220008000800 */
[----:B------:R-:W-:Y:S02]  /*3990*/  IADD3 R5, P1, PT, R15, R30, RZ ;  /* 0x0000001e0f057210 */ /* 0x000fe40007f3e0ff */
[----:B------:R-:W-:Y:S02]  /*39a0*/  IADD3.X R4, PT, PT, RZ, R54, RZ, P0, !PT ;  /* 0x00000036ff047210 */ /* 0x000fe400007fe4ff */
[----:B------:R-:W-:-:S02]  /*39b0*/  IADD3.X R0, PT, PT, RZ, R53, RZ, P1, !PT ;  /* 0x00000035ff007210 */ /* 0x000fc40000ffe4ff */
[----:B------:R-:W-:Y:S02]  /*39c0*/  LEA R12, P0, R7, R36, 0x1 ;  /* 0x00000024070c7211 */ /* 0x000fe400078008ff */
[----:B------:R-:W-:Y:S02]  /*39d0*/  LEA R8, P1, R5, R38, 0x1 ;  /* 0x0000002605087211 */ /* 0x000fe400078208ff */
[----:B------:R-:W-:Y:S02]  /*39e0*/  LEA.HI.X R13, R7, R37, R4, 0x1, P0 ;  /* 0x00000025070d7211 */ /* 0x000fe400000f0c04 */
[----:B------:R-:W-:Y:S02]  /*39f0*/  LEA.HI.X R9, R5, R39, R0, 0x1, P1 ;  /* 0x0000002705097211 */ /* 0x000fe400008f0c00 */
[----:B------:R-:W-:Y:S02]  /*3a00*/  F2FP.F16.F32.PACK_AB R7, R76, R75 ;  /* 0x0000004b4c07723e */ /* 0x000fe400000000ff */
[----:B------:R-:W-:-:S02]  /*3a10*/  F2FP.F16.F32.PACK_AB R5, R72, R71 ;  /* 0x000000474805723e */ /* 0x000fc400000000ff */
[----:B------:R-:W-:-:S05]  /*3a20*/  F2FP.F16.F32.PACK_AB R4, R70, R69 ;  /* 0x000000454604723e */ /* 0x000fca00000000ff */
[----:B------:R1:W-:Y:S01]  /*3a30*/  STG.E.128 desc[UR16][R12.64], R4 ;  /* 0x000000040c007986 */ /* 0x0003e2000c101d10 */
[----:B------:R-:W-:Y:S06]  /*3a40*/  BAR.SYNC.DEFER_BLOCKING 0x0 ;  /* 0x0000000000007b1d */ /* 0x000fec0000010000 */
[----:B------:R-:W1:Y:S01]  /*3a50*/  LDG.E.128 R8, desc[UR16][R8.64] ;  /* 0x0000001008087981 */ /* 0x000e62000c1e1d00 */
[----:B------:R-:W-:Y:S02]  /*3a60*/  IADD3 R15, P0, PT, R15, R32, RZ ;  /* 0x000000200f0f7210 */ /* 0x000fe40007f1e0ff */
[----:B------:R-:W-:-:S02]  /*3a70*/  IADD3 R51, PT, PT, R51, 0x1, RZ ;  /* 0x0000000133337810 */ /* 0x000fc40007ffe0ff */
[----:B------:R-:W-:Y:S02]  /*3a80*/  IADD3 R62, P1, PT, R62, 0x400, RZ ;  /* 0x000004003e3e7810 */ /* 0x000fe40007f3e0ff */
[----:B------:R-:W-:Y:S02]  /*3a90*/  IADD3 R64, P2, PT, R64, 0x200, RZ ;  /* 0x0000020040407810 */ /* 0x000fe40007f5e0ff */
[----:B------:R-:W-:Y:S02]  /*3aa0*/  IADD3 R66, P3, PT, R66, 0x200, RZ ;  /* 0x0000020042427810 */ /* 0x000fe40007f7e0ff */
[----:B------:R-:W-:Y:S02]  /*3ab0*/  IADD3.X R27, PT, PT, RZ, R27, RZ, P1, !PT ;  /* 0x0000001bff1b7210 */ /* 0x000fe40000ffe4ff */
[----:B------:R-:W-:Y:S02]  /*3ac0*/  IADD3.X R63, PT, PT, RZ, R63, RZ, P2, !PT ;  /* 0x0000003fff3f7210 */ /* 0x000fe400017fe4ff */
[----:B------:R-:W-:Y:S01]  /*3ad0*/  IADD3.X R65, PT, PT, RZ, R65, RZ, P3, !PT ;  /* 0x00000041ff417210 */ /* 0x000fe20001ffe4ff */
[----:B------:R-:W-:Y:S01]  /*3ae0*/  BAR.SYNC.DEFER_BLOCKING 0x0 ;  /* 0x0000000000007b1d */ /* 0x000fe20000010000 */
[----:B-1----:R-:W-:-:S02]  /*3af0*/  HADD2.F32 R6, -RZ, R10.H0_H0 ;  /* 0x2000000aff067230 */ /* 0x002fc40000004100 */
[----:B------:R-:W-:Y:S02]  /*3b00*/  HADD2.F32 R10, -RZ, R10.H1_H1 ;  /* 0x3000000aff0a7230 */ /* 0x000fe40000004100 */
[--C-:B------:R-:W-:Y:S02]  /*3b10*/  HADD2.F32 R16, -RZ, R8.reuse.H1_H1 ;  /* 0x30000008ff107230 */ /* 0x100fe40000004100 */
[----:B------:R-:W-:Y:S01]  /*3b20*/  FMUL.FTZ R7, R6, -1.4426950216293334961 ;  /* 0xbfb8aa3b06077820 */ /* 0x000fe20000410000 */
[--C-:B------:R-:W-:Y:S02]  /*3b30*/  HADD2.F32 R12, -RZ, R11.reuse.H0_H0 ;  /* 0x2000000bff0c7230 */ /* 0x100fe40000004100 */
        /* <DEDUP_REMOVED lines=8> */
[----:B------:R-:W-:Y:S01]  /*3bc0*/  FMUL.FTZ R14, R0, -1.4426950216293334961 ;  /* 0xbfb8aa3b000e7820 */ /* 0x000fe20000410000 */
[----:B------:R-:W-:Y:S01]  /*3bd0*/  FMUL.FTZ R4, R18, -1.4426950216293334961 ;  /* 0xbfb8aa3b12047820 */ /* 0x000fe20000410000 */
[----:B------:R-:W1:Y:S01]  /*3be0*/  MUFU.EX2 R7, R7 ;  /* 0x0000000700077308 */ /* 0x000e620000000800 */
[----:B------:R-:W-:-:S07]  /*3bf0*/  FMUL.FTZ R5, R19, -1.4426950216293334961 ;  /* 0xbfb8aa3b13057820 */ /* 0x000fce0000410000 */
[----:B------:R-:W2:Y:S08]  /*3c00*/  MUFU.EX2 R8, R8 ;  /* 0x0000000800087308 */ /* 0x000eb00000000800 */
[----:B------:R2:W3:Y:S01]  /*3c10*/  MUFU.EX2 R21, R11 ;  /* 0x0000000b00157308 */ /* 0x0004e20000000800 */
[----:B-1----:R-:W-:-:S07]  /*3c20*/  FADD.FTZ R7, R7, 1 ;  /* 0x3f80000007077421 */ /* 0x002fce0000010000 */
[----:B------:R-:W1:Y:S01]  /*3c30*/  MUFU.EX2 R17, R17 ;  /* 0x0000001100117308 */ /* 0x000e620000000800 */
[----:B--2---:R-:W-:-:S07]  /*3c40*/  FADD.FTZ R11, R8, 1 ;  /* 0x3f800000080b7421 */ /* 0x004fce0000010000 */
[----:B------:R-:W2:Y:S01]  /*3c50*/  MUFU.EX2 R9, R9 ;  /* 0x0000000900097308 */ /* 0x000ea20000000800 */
[----:B---3--:R-:W-:-:S07]  /*3c60*/  FADD.FTZ R21, R21, 1 ;  /* 0x3f80000015157421 */ /* 0x008fce0000010000 */
[----:B------:R-:W3:Y:S01]  /*3c70*/  MUFU.EX2 R14, R14 ;  /* 0x0000000e000e7308 */ /* 0x000ee20000000800 */
[----:B-1----:R-:W-:-:S07]  /*3c80*/  FADD.FTZ R17, R17, 1 ;  /* 0x3f80000011117421 */ /* 0x002fce0000010000 */
[----:B------:R-:W1:Y:S01]  /*3c90*/  MUFU.EX2 R4, R4 ;  /* 0x0000000400047308 */ /* 0x000e620000000800 */
[----:B--2---:R-:W-:-:S07]  /*3ca0*/  FADD.FTZ R13, R9, 1 ;  /* 0x3f800000090d7421 */ /* 0x004fce0000010000 */
[----:B------:R-:W2:Y:S01]  /*3cb0*/  MUFU.EX2 R5, R5 ;  /* 0x0000000500057308 */ /* 0x000ea20000000800 */
[----:B---3--:R-:W-:-:S07]  /*3cc0*/  FADD.FTZ R14, R14, 1 ;  /* 0x3f8000000e0e7421 */ /* 0x008fce0000010000 */
[----:B------:R-:W3:Y:S01]  /*3cd0*/  MUFU.RCP R7, R7 ;  /* 0x0000000700077308 */ /* 0x000ee20000001000 */
[----:B-1----:R-:W-:-:S07]  /*3ce0*/  FADD.FTZ R4, R4, 1 ;  /* 0x3f80000004047421 */ /* 0x002fce0000010000 */
[----:B------:R-:W1:Y:S01]  /*3cf0*/  MUFU.RCP R11, R11 ;  /* 0x0000000b000b7308 */ /* 0x000e620000001000 */
[----:B--2---:R-:W-:-:S07]  /*3d00*/  FADD.FTZ R5, R5, 1 ;  /* 0x3f80000005057421 */ /* 0x004fce0000010000 */
[----:B------:R-:W2:Y:S01]  /*3d10*/  MUFU.RCP R21, R21 ;  /* 0x0000001500157308 */ /* 0x000ea20000001000 */
[----:B---3--:R-:W-:-:S04]  /*3d20*/  FMUL.FTZ R6, R6, R7 ;  /* 0x0000000706067220 */ /* 0x008fc80000410000 */
[----:B------:R-:W-:-:S03]  /*3d30*/  FMUL.FTZ R6, R6, R73 ;  /* 0x0000004906067220 */ /* 0x000fc60000410000 */
[----:B------:R-:W3:Y:S01]  /*3d40*/  MUFU.RCP R23, R14 ;  /* 0x0000000e00177308 */ /* 0x000ee20000001000 */
[----:B-1----:R-:W-:-:S07]  /*3d50*/  FMUL.FTZ R7, R10, R11 ;  /* 0x0000000b0a077220 */ /* 0x002fce0000410000 */
[----:B------:R-:W1:Y:S01]  /*3d60*/  MUFU.RCP R17, R17 ;  /* 0x0000001100117308 */ /* 0x000e620000001000 */
[----:B--2---:R-:W-:-:S07]  /*3d70*/  FMUL.FTZ R11, R20, R21 ;  /* 0x00000015140b7220 */ /* 0x004fce0000410000 */
[----:B------:R2:W4:Y:S01]  /*3d80*/  MUFU.RCP R43, R4 ;  /* 0x00000004002b7308 */ /* 0x0005220000001000 */
[----:B---3--:R-:W-:-:S04]  /*3d90*/  FMUL.FTZ R0, R0, R23 ;  /* 0x0000001700007220 */ /* 0x008fc80000410000 */
[----:B------:R-:W-:-:S03]  /*3da0*/  FMUL.FTZ R0, R0, R69 ;  /* 0x0000004500007220 */ /* 0x000fc60000410000 */
[----:B------:R1:W3:Y:S01]  /*3db0*/  MUFU.RCP R22, R5 ;  /* 0x0000000500167308 */ /* 0x0002e20000001000 */
[----:B--2---:R-:W-:Y:S02]  /*3dc0*/  IADD3.X R4, PT, PT, RZ, R52, RZ, P0, !PT ;  /* 0x00000034ff047210 */ /* 0x004fe400007fe4ff */
[----:B------:R-:W-:-:S04]  /*3dd0*/  LEA R8, P0, R15, R40, 0x1 ;  /* 0x000000280f087211 */ /* 0x000fc800078008ff */
[----:B------:R-:W-:Y:S01]  /*3de0*/  LEA.HI.X R9, R15, R41, R4, 0x1, P0 ;  /* 0x000000290f097211 */ /* 0x000fe200000f0c04 */
[----:B------:R-:W2:Y:S01]  /*3df0*/  MUFU.RCP R13, R13 ;  /* 0x0000000d000d7308 */ /* 0x000ea20000001000 */
[----:B-1----:R-:W-:Y:S01]  /*3e00*/  FMUL.FTZ R5, R16, R17 ;  /* 0x0000001110057220 */ /* 0x002fe20000410000 */
[----:B----4-:R-:W-:Y:S01]  /*3e10*/  FMUL.FTZ R18, R18, R43 ;  /* 0x0000002b12127220 */ /* 0x010fe20000410000 */
[----:B------:R-:W-:Y:S01]  /*3e20*/  FMUL.FTZ R15, R11, R76 ;  /* 0x0000004c0b0f7220 */ /* 0x000fe20000410000 */
[----:B0-----:R-:W-:Y:S01]  /*3e30*/  ISETP.GE.AND P0, PT, R51, UR4, PT ;  /* 0x0000000433007c0c */ /* 0x001fe2000bf06270 */
[----:B------:R-:W-:Y:S01]  /*3e40*/  FMUL.FTZ R11, R5, R70 ;  /* 0x00000046050b7220 */ /* 0x000fe20000410000 */
[----:B------:R-:W-:Y:S01]  /*3e50*/  FMUL.FTZ R18, R18, R71 ;  /* 0x0000004712127220 */ /* 0x000fe20000410000 */
[----:B---3--:R-:W-:-:S03]  /*3e60*/  FMUL.FTZ R19, R19, R22 ;  /* 0x0000001613137220 */ /* 0x008fc60000410000 */
[----:B------:R-:W-:Y:S01]  /*3e70*/  F2FP.F16.F32.PACK_AB R4, R11, R0 ;  /* 0x000000000b04723e */ /* 0x000fe200000000ff */
[----:B------:R-:W-:Y:S01]  /*3e80*/  FMUL.FTZ R19, R19, R72 ;  /* 0x0000004813137220 */ /* 0x000fe20000410000 */
[----:B--2---:R-:W-:Y:S01]  /*3e90*/  FMUL.FTZ R12, R12, R13 ;  /* 0x0000000d0c0c7220 */ /* 0x004fe20000410000 */
[----:B------:R-:W-:-:S03]  /*3ea0*/  FMUL.FTZ R13, R7, R74 ;  /* 0x0000004a070d7220 */ /* 0x000fc60000410000 */
[----:B------:R-:W-:Y:S01]  /*3eb0*/  F2FP.F16.F32.PACK_AB R5, R19, R18 ;  /* 0x000000121305723e */ /* 0x000fe200000000ff */
[----:B------:R-:W-:Y:S01]  /*3ec0*/  FMUL.FTZ R12, R12, R75 ;  /* 0x0000004b0c0c7220 */ /* 0x000fe20000410000 */
[----:B------:R-:W-:-:S04]  /*3ed0*/  F2FP.F16.F32.PACK_AB R6, R13, R6 ;  /* 0x000000060d06723e */ /* 0x000fc800000000ff */
[----:B------:R-:W-:-:S05]  /*3ee0*/  F2FP.F16.F32.PACK_AB R7, R15, R12 ;  /* 0x0000000c0f07723e */ /* 0x000fca00000000ff */
[----:B------:R0:W-:Y:S01]  /*3ef0*/  STG.E.128 desc[UR16][R8.64], R4 ;  /* 0x0000000408007986 */ /* 0x0001e2000c101d10 */
[----:B------:R-:W-:Y:S05]  /*3f00*/  @!P0 BRA `(.L_x_2186) ;  /* 0xffffffc8005c8947 */ /* 0x000fea000383ffff */
[----:B------:R-:W-:Y:S05]  /*3f10*/  EXIT ;  /* 0x000000000000794d */ /* 0x000fea0003800000 */
.L_x_2187:
        /* <DEDUP_REMOVED lines=14> */
.L_x_5057:


//--------------------- .text._Z25selective_scan_fwd_kernelI32Selective_Scan_fwd_kernel_traitsILi32ELi8ELi1ELb1ELb1ELb0ELb0EN3c104HalfENS1_7complexIfEEEEv13SSMParamsBase --------------------------
	.section	.text._Z25selective_scan_fwd_kernelI32Selective_Scan_fwd_kernel_traitsILi32ELi8ELi1ELb1ELb1ELb0ELb0EN3c104HalfENS1_7complexIfEEEEv13SSMParamsBase,"ax",@progbits
	.align	128
        .global         _Z25selective_scan_fwd_kernelI32Selective_Scan_fwd_kernel_traitsILi32ELi8ELi1ELb1ELb1ELb0ELb0EN3c104HalfENS1_7complexIfEEEEv13SSMParamsBase
        .type           _Z25selective_scan_fwd_kernelI32Selective_Scan_fwd_kernel_traitsILi32ELi8ELi1ELb1ELb1ELb0ELb0EN3c104HalfENS1_7complexIfEEEEv13SSMParamsBase,@function
        .size           _Z25selective_scan_fwd_kernelI32Selective_Scan_fwd_kernel_traitsILi32ELi8ELi1ELb1ELb1ELb0ELb0EN3c104HalfENS1_7complexIfEEEEv13SSMParamsBase,(.L_x_5058 - _Z25selective_scan_fwd_kernelI32Selective_Scan_fwd_kernel_traitsILi32ELi8ELi1ELb1ELb1ELb0ELb0EN3c104HalfENS1_7complexIfEEEEv13SSMParamsBase)
        .other          _Z25selective_scan_fwd_kernelI32Selective_Scan_fwd_kernel_traitsILi32ELi8ELi1ELb1ELb1ELb0ELb0EN3c104HalfENS1_7complexIfEEEEv13SSMParamsBase,@"STO_CUDA_ENTRY STV_DEFAULT"
_Z25selective_scan_fwd_kernelI32Selective_Scan_fwd_kernel_traitsILi32ELi8ELi1ELb1ELb1ELb0ELb0EN3c104HalfENS1_7complexIfEEEEv13SSMParamsBase:
.text._Z25selective_scan_fwd_kernelI32Selective_Scan_fwd_kernel_traitsILi32ELi8ELi1ELb1ELb1ELb0ELb0EN3c104HalfENS1_7complexIfEEEEv13SSMParamsBase:
        /* <DEDUP_REMOVED lines=20> */
[----:B-1----:R-:W-:-:S04]  /*0140*/  @P0 LEA R2, P2, R11, R2, 0x2 ;  /* 0x000000020b020211 */ /* 0x002fc800078410ff */
[----:B------:R-:W-:-:S05]  /*0150*/  @P0 LEA.HI.X R3, R11, R3, RZ, 0x2, P2 ;  /* 0x000000030b030211 */ /* 0x000fca00010f14ff */
[C---:B------:R-:W-:Y:S01]  /*0160*/  @P1 LEA R4, P3, R11.reuse, R4, 0x2 ;  /* 0x000000040b041211 */ /* 0x040fe200078610ff */
[----:B------:R1:W5:Y:S01]  /*0170*/  @P0 LDG.E R0, desc[UR16][R2.64] ;  /* 0x0000001002000981 */ /* 0x000362000c1e1900 */
[----:B---3--:R-:W-:Y:S02]  /*0180*/  IADD3 R6, PT, PT, R8, 0xffffffe, RZ ;  /* 0x0ffffffe08067810 */ /* 0x008fe40007ffe0ff */
[----:B------:R-:W-:Y:S02]  /*0190*/  @P1 LEA.HI.X R5, R11, R5, RZ, 0x2, P3 ;  /* 0x000000050b051211 */ /* 0x000fe400018f14ff */
[----:B------:R3:W1:Y:S01]  /*01a0*/  F2I.FTZ.U32.TRUNC.NTZ R7, R6 ;  /* 0x0000000600077305 */ /* 0x000662000021f000 */
[----:B0-----:R-:W-:Y:S01]  /*01b0*/  ISETP.GE.AND P4, PT, R17, 0x1, PT ;  /* 0x000000011100780c */ /* 0x001fe20003f86270 */
[----:B----4-:R-:W-:Y:S01]  /*01c0*/  UIMAD.WIDE.U32 UR6, UR18, UR12, URZ ;  /* 0x0000000c120672a5 */ /* 0x010fe2000f8e00ff */
[----:B------:R0:W5:Y:S01]  /*01d0*/  @P1 LDG.E R34, desc[UR16][R4.64] ;  /* 0x0000001004221981 */ /* 0x000162000c1e1900 */
[----:B---3--:R-:W-:Y:S01]  /*01e0*/  HFMA2 R6, -RZ, RZ, 0, 0 ;  /* 0x00000000ff067431 */ /* 0x008fe200000001ff */
[----:B-1----:R-:W-:-:S05]  /*01f0*/  IADD3 R12, PT, PT, RZ, -R7, RZ ;  /* 0x80000007ff0c7210 */ /* 0x002fca0007ffe0ff */
[----:B------:R-:W-:Y:S01]  /*0200*/  IMAD R3, R12, R9, RZ ;  /* 0x000000090c037224 */ /* 0x000fe200078e02ff */
[----:B------:R-:W-:-:S03]  /*0210*/  IABS R2, R11 ;  /* 0x0000000b00027213 */ /* 0x000fc60000000000 */
[----:B------:R-:W-:-:S06]  /*0220*/  IMAD.HI.U32 R7, R7, R3, R6 ;  /* 0x0000000307077227 */ /* 0x000fcc00078e0006 */
[----:B------:R-:W-:-:S05]  /*0230*/  IMAD.HI.U32 R7, R7, R2, RZ ;  /* 0x0000000207077227 */ /* 0x000fca00078e00ff */
[----:B------:R-:W-:-:S05]  /*0240*/  IADD3 R6, PT, PT, -R7, RZ, RZ ;  /* 0x000000ff07067210 */ /* 0x000fca0007ffe1ff */
[----:B------:R-:W-:-:S05]  /*0250*/  IMAD R6, R9, R6, R2 ;  /* 0x0000000609067224 */ /* 0x000fca00078e0202 */
[----:B------:R-:W-:Y:S02]  /*0260*/  ISETP.GT.U32.AND P2, PT, R9, R6, PT ;  /* 0x000000060900720c */ /* 0x000fe40003f44070 */
[----:B------:R-:W-:-:S04]  /*0270*/  LOP3.LUT R12, R11, R10, RZ, 0x3c, !PT ;  /* 0x0000000a0b0c7212 */ /* 0x000fc800078e3cff */
[----:B------:R-:W-:Y:S02]  /*0280*/  ISETP.GE.AND P3, PT, R12, RZ, PT ;  /* 0x000000ff0c00720c */ /* 0x000fe40003f66270 */
[----:B------:R-:W1:Y:S05]  /*0290*/  LDC.64 R12, c[0x0][0x468] ;  /* 0x00011a00ff0c7b82 */ /* 0x000e6a0000000a00 */
[----:B------:R-:W-:-:S04]  /*02a0*/  @!P2 IADD3 R6, PT, PT, R6, -R9, RZ ;  /* 0x800000090606a210 */ /* 0x000fc80007ffe0ff */
[----:B------:R-:W-:Y:S02]  /*02b0*/  ISETP.GE.U32.AND P0, PT, R6, R9, PT ;  /* 0x000000090600720c */ /* 0x000fe40003f06070 */
[----:B------:R-:W3:Y:S01]  /*02c0*/  LDC.64 R8, c[0x0][0x460] ;  /* 0x00011800ff087b82 */ /* 0x000ee20000000a00 */
[----:B------:R-:W-:Y:S02]  /*02d0*/  UIMAD.WIDE.U32 UR4, UR18, UR8, URZ ;  /* 0x00000008120472a5 */ /* 0x000fe4000f8e00ff */
[----:B------:R-:W-:Y:S02]  /*02e0*/  UIMAD UR8, UR18, UR13, UR7 ;  /* 0x0000000d120872a4 */ /* 0x000fe4000f8e0207 */
[----:B------:R-:W-:Y:S01]  /*02f0*/  UIMAD UR9, UR18, UR9, UR5 ;  /* 0x00000009120972a4 */ /* 0x000fe2000f8e0205 */
[----:B0-----:R-:W-:Y:S02]  /*0300*/  MOV R4, UR6 ;  /* 0x0000000600047c02 */ /* 0x001fe40008000f00 */
[----:B------:R-:W-:-:S02]  /*0310*/  MOV R3, UR5 ;  /* 0x0000000500037c02 */ /* 0x000fc40008000f00 */
[----:B------:R-:W-:Y:S01]  /*0320*/  MOV R5, UR7 ;  /* 0x0000000700057c02 */ /* 0x000fe20008000f00 */
[----:B------:R-:W0:Y:S01]  /*0330*/  LDCU.64 UR6, c[0x0][0x3b0] ;  /* 0x00007600ff0677ac */ /* 0x000e220008000a00 */
[----:B------:R-:W-:Y:S02]  /*0340*/  MOV R2, UR4 ;  /* 0x0000000400027c02 */ /* 0x000fe40008000f00 */
[----:B------:R-:W-:Y:S02]  /*0350*/  MOV R3, UR9 ;  /* 0x0000000900037c02 */ /* 0x000fe40008000f00 */
[----:B------:R-:W-:Y:S02]  /*0360*/  MOV R5, UR8 ;  /* 0x0000000800057c02 */ /* 0x000fe40008000f00 */
[----:B------:R-:W-:Y:S02]  /*0370*/  ISETP.NE.AND P1, PT, R10, RZ, PT ;  /* 0x000000ff0a00720c */ /* 0x000fe40003f25270 */
[----:B------:R-:W-:Y:S01]  /*0380*/  @!P2 IADD3 R7, PT, PT, R7, 0x1, RZ ;  /* 0x000000010707a810 */ /* 0x000fe20007ffe0ff */
[----:B0-2---:R-:W-:Y:S10]  /*0390*/  @!P4 EXIT ;  /* 0x000000000000c94d */ /* 0x005ff40003800000 */
[----:B------:R-:W-:Y:S01]  /*03a0*/  @P0 IADD3 R7, PT, PT, R7, 0x1, RZ ;  /* 0x0000000107070810 */ /* 0x000fe20007ffe0ff */
[----:B------:R-:W-:Y:S01]  /*03b0*/  IMAD.WIDE.U32 R2, R11, UR10, R2 ;  /* 0x0000000a0b027c25 */ /* 0x000fe2000f8e0002 */
[----:B------:R-:W0:Y:S01]  /*03c0*/  LDC.64 R14, c[0x0][0x448] ;  /* 0x00011200ff0e7b82 */ /* 0x000e220000000a00 */
[----:B------:R-:W2:Y:S01]  /*03d0*/  S2R R35, SR_TID.X ;  /* 0x0000000000237919 */ /* 0x000ea20000002100 */
[----:B------:R-:W-:Y:S01]  /*03e0*/  @!P3 IADD3 R7, PT, PT, -R7, RZ, RZ ;  /* 0x000000ff0707b210 */ /* 0x000fe20007ffe1ff */
[C---:B------:R-:W-:Y:S01]  /*03f0*/  IMAD R45, R11.reuse, UR11, R3 ;  /* 0x0000000b0b2d7c24 */ /* 0x040fe2000f8e0203 */
[----:B------:R-:W-:Y:S01]  /*0400*/  @!P1 LOP3.LUT R7, RZ, R10, RZ, 0x33, !PT ;  /* 0x0000000aff079212 */ /* 0x000fe200078e33ff */
[----:B------:R-:W-:Y:S01]  /*0410*/  UIMAD.WIDE.U32 UR4, UR18, UR6, URZ ;  /* 0x00000006120472a5 */ /* 0x000fe2000f8e00ff */
[C---:B---3--:R-:W-:Y:S01]  /*0420*/  LEA R44, P0, R2.reuse, R8, 0x1 ;  /* 0x00000008022c7211 */ /* 0x048fe200078008ff */
[C---:B------:R-:W-:Y:S01]  /*0430*/  IMAD.WIDE.U32 R4, R11.reuse, UR14, R4 ;  /* 0x0000000e0b047c25 */ /* 0x040fe2000f8e0004 */
[----:B------:R-:W3:Y:S01]  /*0440*/  LDC.64 R18, c[0x0][0x428] ;  /* 0x00010a00ff127b82 */ /* 0x000ee20000000a00 */
[----:B------:R-:W-:Y:S01]  /*0450*/  SHF.R.S32.HI R3, RZ, 0x1f, R7 ;  /* 0x0000001fff037819 */ /* 0x000fe20000011407 */
[----:B------:R-:W-:Y:S01]  /*0460*/  UIMAD UR5, UR18, UR7, UR5 ;  /* 0x00000007120572a4 */ /* 0x000fe2000f8e0205 */
[----:B------:R-:W-:Y:S01]  /*0470*/  LEA.HI.X R45, R2, R9, R45, 0x1, P0 ;  /* 0x00000009022d7211 */ /* 0x000fe200000f0c2d */
[----:B------:R-:W4:Y:S01]  /*0480*/  LDCU.64 UR6, c[0x0][0x3d8] ;  /* 0x00007b00ff0677ac */ /* 0x000f220008000a00 */
[----:B------:R-:W-:Y:S01]  /*0490*/  IMAD R47, R11, UR15, R5 ;  /* 0x0000000f0b2f7c24 */ /* 0x000fe2000f8e0205 */
[C---:B-1----:R-:W-:Y:S01]  /*04a0*/  LEA R46, P0, R4.reuse, R12, 0x1 ;  /* 0x0000000c042e7211 */ /* 0x042fe200078008ff */
[-C--:B------:R-:W-:Y:S01]  /*04b0*/  IMAD R2, R3, R48.reuse, RZ ;  /* 0x0000003003027224 */ /* 0x080fe200078e02ff */
[----:B------:R-:W1:Y:S01]  /*04c0*/  LDC.64 R30, c[0x0][0x3a0] ;  /* 0x0000e800ff1e7b82 */ /* 0x000e620000000a00 */
[----:B------:R-:W-:Y:S01]  /*04d0*/  MOV R41, RZ ;  /* 0x000000ff00297202 */ /* 0x000fe20000000f00 */
[----:B------:R-:W0:Y:S01]  /*04e0*/  LDCU.U8 UR9, c[0x0][0x39e] ;  /* 0x000073c0ff0977ac */ /* 0x000e220008000000 */
[C---:B------:R-:W-:Y:S01]  /*04f0*/  IMAD R49, R7.reuse, R49, R2 ;  /* 0x0000003107317224 */ /* 0x040fe200078e0202 */
[----:B------:R-:W-:Y:S01]  /*0500*/  LEA.HI.X R47, R4, R13, R47, 0x1, P0 ;  /* 0x0000000d042f7211 */ /* 0x000fe200000f0c2f */
[----:B------:R-:W-:Y:S01]  /*0510*/  IMAD.WIDE.U32 R2, R7, R48, UR4 ;  /* 0x0000000407027e25 */ /* 0x000fe2000f8e0030 */
[----:B------:R-:W2:Y:S02]  /*0520*/  LDCU UR4, c[0x0][0x38c] ;  /* 0x00007180ff0477ac */ /* 0x000ea40008000800 */
[----:B------:R-:W2:Y:S01]  /*0530*/  LDC R10, c[0x0][0x384] ;  /* 0x0000e100ff0a7b82 */ /* 0x000ea20000000800 */
[----:B0-----:R-:W-:-:S02]  /*0540*/  LEA R48, P0, R2, R14, 0x1 ;  /* 0x0000000e02307211 */ /* 0x001fc400078008ff */
[----:B------:R-:W-:Y:S01]  /*0550*/  IADD3 R49, PT, PT, R3, R49, RZ ;  /* 0x0000003103317210 */ /* 0x000fe20007ffe0ff */
[----:B----4-:R-:W-:-:S04]  /*0560*/  IMAD.WIDE.U32 R38, R11, UR6, RZ ;  /* 0x000000060b267c25 */ /* 0x010fc8000f8e00ff */
[----:B------:R-:W0:Y:S01]  /*0570*/  LDC.64 R32, c[0x0][0x440] ;  /* 0x00011000ff207b82 */ /* 0x000e220000000a00 */
[----:B------:R-:W-:Y:S01]  /*0580*/  LEA.HI.X R49, R2, R15, R49, 0x1, P0 ;  /* 0x0000000f02317211 */ /* 0x000fe200000f0c31 */
[----:B---3--:R-:W-:-:S04]  /*0590*/  IMAD.WIDE.U32 R4, R11, R18, RZ ;  /* 0x000000120b047225 */ /* 0x008fc800078e00ff */
[C---:B------:R-:W-:Y:S02]  /*05a0*/  IMAD R5, R11.reuse, R19, R5 ;  /* 0x000000130b057224 */ /* 0x040fe400078e0205 */
[----:B------:R-:W3:Y:S01]  /*05b0*/  LDC.64 R28, c[0x0][0x450] ;  /* 0x00011400ff1c7b82 */ /* 0x000ee20000000a00 */
[----:B-1----:R-:W-:Y:S01]  /*05c0*/  IMAD.WIDE.U32 R6, R11, R30, RZ ;  /* 0x0000001e0b067225 */ /* 0x002fe200078e00ff */
[----:B--2---:R-:W-:-:S03]  /*05d0*/  UISETP.LT.AND UP0, UPT, UR4, 0x1, UPT ;  /* 0x000000010400788c */ /* 0x004fc6000bf01270 */
[----:B------:R-:W-:-:S03]  /*05e0*/  IMAD R3, R11, R31, R7 ;  /* 0x0000001f0b037224 */ /* 0x000fc600078e0207 */
[----:B------:R-:W1:Y:S01]  /*05f0*/  LDC.64 R26, c[0x0][0x420] ;  /* 0x00010800ff1a7b82 */ /* 0x000e620000000a00 */
[----:B------:R-:W-:Y:S02]  /*0600*/  IMAD R2, R10, UR18, R11 ;  /* 0x000000120a027c24 */ /* 0x000fe4000f8e020b */
[----:B------:R-:W-:Y:S02]  /*0610*/  IMAD R11, R11, UR7, R39 ;  /* 0x000000070b0b7c24 */ /* 0x000fe4000f8e0227 */
[----:B------:R-:W-:Y:S02]  /*0620*/  IMAD R2, R2, R17, RZ ;  /* 0x0000001102027224 */ /* 0x000fe400078e02ff */
[----:B------:R-:W-:Y:S01]  /*0630*/  IMAD.WIDE.U32 R16, R35, 0x20, RZ ;  /* 0x0000002023107825 */ /* 0x000fe200078e00ff */
[----:B------:R-:W2:Y:S01]  /*0640*/  LDC.64 R8, c[0x0][0x478] ;  /* 0x00011e00ff087b82 */ /* 0x000ea20000000a00 */
[----:B0-----:R-:W-:Y:S02]  /*0650*/  LEA R37, P1, R6, R32, 0x3 ;  /* 0x0000002006257211 */ /* 0x001fe400078218ff */
[----:B------:R-:W-:Y:S01]  /*0660*/  IMAD R42, R2, UR4, RZ ;  /* 0x00000004022a7c24 */ /* 0x000fe2000f8e02ff */
[----:B------:R-:W-:Y:S01]  /*0670*/  USEL UR4, UR4, 0x1, !UP0 ;  /* 0x0000000104047887 */ /* 0x000fe2000c000000 */
[----:B------:R-:W-:-:S02]  /*0680*/  LEA.HI.X R39, R6, R33, R3, 0x3, P1 ;  /* 0x0000002106277211 */ /* 0x000fc400008f1c03 */
[----:B------:R-:W-:Y:S01]  /*0690*/  LOP3.LUT R43, R16, 0x10, RZ, 0xfc, !PT ;  /* 0x00000010102b7812 */ /* 0x000fe200078efcff */
[----:B------:R-:W0:Y:S01]  /*06a0*/  LDC.64 R24, c[0x0][0x3e0] ;  /* 0x0000f800ff187b82 */ /* 0x000e220000000a00 */
[----:B---3--:R-:W-:Y:S01]  /*06b0*/  LEA R36, P0, R38, R28, 0x3 ;  /* 0x0000001c26247211 */ /* 0x008fe200078018ff */
[----:B------:R-:W-:-:S03]  /*06c0*/  UIADD3 UR6, UPT, UPT, -UR4, URZ, URZ ;  /* 0x000000ff04067290 */ /* 0x000fc6000fffe1ff */
[----:B------:R-:W-:-:S03]  /*06d0*/  LEA.HI.X R38, R38, R29, R11, 0x3, P0 ;  /* 0x0000001d26267211 */ /* 0x000fc600000f1c0b */
[----:B------:R-:W3:Y:S01]  /*06e0*/  LDC.64 R22, c[0x0][0x3c0] ;  /* 0x0000f000ff167b82 */ /* 0x000ee20000000a00 */
[----:B-1----:R-:W-:-:S04]  /*06f0*/  IMAD.WIDE.U32 R18, R26, UR18, R4 ;  /* 0x000000121a127c25 */ /* 0x002fc8000f8e0004 */
[----:B------:R-:W-:-:S03]  /*0700*/  IMAD R40, R27, UR18, R19 ;  /* 0x000000121b287c24 */ /* 0x000fc6000f8e0213 */
[----:B------:R-:W1:Y:S01]  /*0710*/  LDC.64 R20, c[0x0][0x3a8] ;  /* 0x0000ea00ff147b82 */ /* 0x000e620000000a00 */
[----:B--2---:R-:W-:Y:S01]  /*0720*/  IMAD.WIDE.U32 R2, R35, 0x10, R8 ;  /* 0x0000001023027825 */ /* 0x004fe200078e0008 */
[----:B0-----:R-:W-:Y:S02]  /*0730*/  SHF.L.U64.HI R25, R24, 0x3, R25 ;  /* 0x0000000318197819 */ /* 0x001fe40000010219 */
[----:B---3--:R-:W-:Y:S02]  /*0740*/  SHF.L.U64.HI R23, R22, 0x1, R23 ;  /* 0x0000000116177819 */ /* 0x008fe40000010217 */
[----:B-1----:R-:W-:-:S07]  /*0750*/  SHF.L.U64.HI R21, R20, 0x3, R21 ;  /* 0x0000000314157819 */ /* 0x002fce0000010215 */
.L_x_2210:
[----:B------:R-:W-:Y:S01]  /*0760*/  BAR.SYNC.DEFER_BLOCKING 0x0 ;  /* 0x0000000000007b1d */ /* 0x000fe20000010000 */
[----:B-1----:R-:W-:-:S04]  /*0770*/  IMAD.WIDE.U32 R8, R35, 0x10, R44 ;  /* 0x0000001023087825 */ /* 0x002fc800078e002c */
        /* <DEDUP_REMOVED lines=38> */
.L_x_2188:
        /* <DEDUP_REMOVED lines=52> */
.L_x_2191:
[----:B------:R-:W-:Y:S05]  /*0d20*/  BSYNC.RECONVERGENT B0 ;  /* 0x0000000000007941 */ /* 0x000fea0003800200 */
.L_x_2190:
        /* <DEDUP_REMOVED lines=37> */
.L_x_2193:
[----:B------:R-:W-:Y:S05]  /*0f80*/  BSYNC.RECONVERGENT B0 ;  /* 0x0000000000007941 */ /* 0x000fea0003800200 */
.L_x_2192:
        /* <DEDUP_REMOVED lines=39> */
.L_x_2195:
[----:B------:R-:W-:Y:S05]  /*1200*/  BSYNC.RECONVERGENT B0 ;  /* 0x0000000000007941 */ /* 0x000fea0003800200 */
.L_x_2194:
        /* <DEDUP_REMOVED lines=32> */
.L_x_2197:
[----:B------:R-:W-:Y:S05]  /*1410*/  BSYNC.RECONVERGENT B0 ;  /* 0x0000000000007941 */ /* 0x000fea0003800200 */
.L_x_2196:
        /* <DEDUP_REMOVED lines=32> */
.L_x_2199:
[----:B------:R-:W-:Y:S05]  /*1620*/  BSYNC.RECONVERGENT B0 ;  /* 0x0000000000007941 */ /* 0x000fea0003800200 */
.L_x_2198:
        /* <DEDUP_REMOVED lines=32> */
.L_x_2201:
[----:B------:R-:W-:Y:S05]  /*1830*/  BSYNC.RECONVERGENT B0 ;  /* 0x0000000000007941 */ /* 0x000fea0003800200 */
.L_x_2200:
        /* <DEDUP_REMOVED lines=32> */
.L_x_2203:
[----:B------:R-:W-:Y:S05]  /*1a40*/  BSYNC.RECONVERGENT B0 ;  /* 0x0000000000007941 */ /* 0x000fea0003800200 */
.L_x_2202:
        /* <DEDUP_REMOVED lines=32> */
.L_x_2205:
[----:B------:R-:W-:Y:S05]  /*1c50*/  BSYNC.RECONVERGENT B0 ;  /* 0x0000000000007941 */ /* 0x000fea0003800200 */
.L_x_2204:
        /* <DEDUP_REMOVED lines=8> */
.L_x_2189:
        /* <DEDUP_REMOVED lines=28> */
.L_x_2209:
[----:B------:R-:W-:Y:S01]  /*1ea0*/  MOV R12, R74 ;  /* 0x0000004a000c7202 */ /* 0x000fe20000000f00 */
[----:B------:R-:W3:Y:S01]  /*1eb0*/  LDG.E.128 R4, desc[UR16][R28.64+-0x10] ;  /* 0xfffff0101c047981 */ /* 0x000ee2000c1e1d00 */
[----:B------:R-:W-:-:S03]  /*1ec0*/  MOV R13, R59 ;  /* 0x0000003b000d7202 */ /* 0x000fc60000000f00 */
[----:B------:R-:W4:Y:S04]  /*1ed0*/  LDG.E.128 R8, desc[UR16][R28.64] ;  /* 0x000000101c087981 */ /* 0x000f28000c1e1d00 */
[----:B------:R-:W2:Y:S01]  /*1ee0*/  LDG.E.64 R12, desc[UR16][R12.64] ;  /* 0x000000100c0c7981 */ /* 0x000ea2000c1e1b00 */
[----:B-1----:R-:W-:Y:S01]  /*1ef0*/  ISETP.GE.AND P1, PT, R107, 0x1, PT ;  /* 0x000000016b00780c */ /* 0x002fe20003f26270 */
[----:B------:R-:W0:Y:S01]  /*1f00*/  S2UR UR8, SR_CgaCtaId ;  /* 0x00000000000879c3 */ /* 0x000e220000008800 */
[C---:B--2---:R-:W-:Y:S01]  /*1f10*/  FMUL.FTZ R15, R13.reuse, R60 ;  /* 0x0000003c0d0f7220 */ /* 0x044fe20000410000 */
[----:B------:R-:W-:Y:S01]  /*1f20*/  FMUL.FTZ R14, R13, R62 ;  /* 0x0000003e0d0e7220 */ /* 0x000fe20000410000 */
[----:B------:R-:W-:Y:S02]  /*1f30*/  FMUL.FTZ R31, R12, 1.4426950216293334961 ;  /* 0x3fb8aa3b0c1f7820 */ /* 0x000fe40000410000 */
[----:B------:R-:W-:Y:S01]  /*1f40*/  FMUL.RZ R79, R15, 0.15915493667125701904 ;  /* 0x3e22f9830f4f7820 */ /* 0x000fe2000040c000 */
[----:B------:R-:W-:Y:S01]  /*1f50*/  FMUL.FTZ R15, R13, R58 ;  /* 0x0000003a0d0f7220 */ /* 0x000fe20000410000 */
[----:B------:R-:W-:Y:S01]  /*1f60*/  FMUL.RZ R30, R14, 0.15915493667125701904 ;  /* 0x3e22f9830e1e7820 */ /* 0x000fe2000040c000 */
[C---:B------:R-:W-:Y:S01]  /*1f70*/  FMUL.FTZ R14, R31.reuse, R62 ;  /* 0x0000003e1f0e7220 */ /* 0x040fe20000410000 */
[C---:B------:R-:W-:Y:S01]  /*1f80*/  FMUL.FTZ R33, R31.reuse, R58 ;  /* 0x0000003a1f217220 */ /* 0x040fe20000410000 */
[----:B------:R-:W-:Y:S01]  /*1f90*/  FMUL.FTZ R12, R31, R60 ;  /* 0x0000003c1f0c7220 */ /* 0x000fe20000410000 */
[----:B------:R-:W-:Y:S01]  /*1fa0*/  FMUL.RZ R85, R15, 0.15915493667125701904 ;  /* 0x3e22f9830f557820 */ /* 0x000fe2000040c000 */
[----:B------:R-:W-:Y:S08]  /*1fb0*/  MUFU.COS R80, R30 ;  /* 0x0000001e00507308 */ /* 0x000ff00000000000 */
[----:B------:R1:W2:Y:S08]  /*1fc0*/  MUFU.EX2 R81, R14 ;  /* 0x0000000e00517308 */ /* 0x0002b00000000800 */
[----:B------:R-:W0:Y:S01]  /*1fd0*/  MUFU.SIN R32, R30 ;  /* 0x0000001e00207308 */ /* 0x000e220000000400 */
[----:B-1----:R-:W-:-:S07]  /*1fe0*/  FMUL.FTZ R14, R13, R56 ;  /* 0x000000380d0e7220 */ /* 0x002fce0000410000 */
[----:B------:R-:W-:Y:S08]  /*1ff0*/  MUFU.COS R82, R79 ;  /* 0x0000004f00527308 */ /* 0x000ff00000000000 */
[----:B------:R1:W4:Y:S01]  /*2000*/  MUFU.EX2 R83, R12 ;  /* 0x0000000c00537308 */ /* 0x0003220000000800 */
[----:B------:R-:W-:-:S07]  /*2010*/  FMUL.RZ R87, R14, 0.15915493667125701904 ;  /* 0x3e22f9830e577820 */ /* 0x000fce000040c000 */
[----:B------:R-:W4:Y:S01]  /*2020*/  MUFU.SIN R84, R79 ;  /* 0x0000004f00547308 */ /* 0x000f220000000400 */
[----:B-1----:R-:W-:-:S07]  /*2030*/  FMUL.FTZ R12, R13, R54 ;  /* 0x000000360d0c7220 */ /* 0x002fce0000410000 */
[----:B------:R-:W-:Y:S01]  /*2040*/  MUFU.SIN R86, R85 ;  /* 0x0000005500567308 */ /* 0x000fe20000000400 */
[----:B------:R-:W-:-:S07]  /*2050*/  FMUL.RZ R89, R12, 0.15915493667125701904 ;  /* 0x3e22f9830c597820 */ /* 0x000fce000040c000 */
[----:B------:R-:W-:Y:S01]  /*2060*/  MUFU.EX2 R33, R33 ;  /* 0x0000002100217308 */ /* 0x000fe20000000800 */
[----:B------:R-:W-:-:S07]  /*2070*/  FMUL.FTZ R12, R13, R52 ;  /* 0x000000340d0c7220 */ /* 0x000fce0000410000 */
[----:B------:R1:W4:Y:S01]  /*2080*/  MUFU.COS R88, R85 ;  /* 0x0000005500587308 */ /* 0x0003220000000000 */
[C---:B------:R-:W-:Y:S01]  /*2090*/  FMUL.FTZ R15, R31.reuse, R56 ;  /* 0x000000381f0f7220 */ /* 0x040fe20000410000 */
[C---:B------:R-:W-:Y:S01]  /*20a0*/  FMUL.FTZ R14, R31.reuse, R54 ;  /* 0x000000361f0e7220 */ /* 0x040fe20000410000 */
[C---:B------:R-:W-:Y:S01]  /*20b0*/  FMUL.FTZ R98, R31.reuse, R50 ;  /* 0x000000321f627220 */ /* 0x040fe20000410000 */
[----:B------:R-:W-:-:S04]  /*20c0*/  FMUL.FTZ R100, R31, R64 ;  /* 0x000000401f647220 */ /* 0x000fc80000410000 */
[----:B------:R-:W-:Y:S01]  /*20d0*/  MUFU.SIN R92, R87 ;  /* 0x00000057005c7308 */ /* 0x000fe20000000400 */
[----:B-1----:R-:W-:Y:S01]  /*20e0*/  FMUL.RZ R85, R12, 0.15915493667125701904 ;  /* 0x3e22f9830c557820 */ /* 0x002fe2000040c000 */
[----:B------:R-:W-:Y:S01]  /*20f0*/  FMUL.FTZ R12, R31, R52 ;  /* 0x000000341f0c7220 */ /* 0x000fe20000410000 */
[----:B---3--:R-:W-:Y:S02]  /*2100*/  HADD2.F32 R31, -RZ, R4.H0_H0 ;  /* 0x20000004ff1f7230 */ /* 0x008fe40000004100 */
[----:B--2---:R-:W-:-:S03]  /*2110*/  FMUL.FTZ R80, R81, R80 ;  /* 0x0000005051507220 */ /* 0x004fc60000410000 */
[----:B------:R1:W-:Y:S01]  /*2120*/  MUFU.COS R30, R87 ;  /* 0x00000057001e7308 */ /* 0x0003e20000000000 */
[----:B0-----:R-:W-:Y:S01]  /*2130*/  FMUL.FTZ R81, R81, R32 ;  /* 0x0000002051517220 */ /* 0x001fe20000410000 */
[C---:B----4-:R-:W-:Y:S01]  /*2140*/  FMUL.FTZ R82, R83.reuse, R82 ;  /* 0x0000005253527220 */ /* 0x050fe20000410000 */
[----:B------:R-:W-:Y:S01]  /*2150*/  FMUL.FTZ R83, R83, R84 ;  /* 0x0000005453537220 */ /* 0x000fe20000410000 */
[----:B------:R-:W-:Y:S01]  /*2160*/  FMUL.FTZ R32, R13, R50 ;  /* 0x000000320d207220 */ /* 0x000fe20000410000 */
[----:B-1----:R-:W-:-:S03]  /*2170*/  HADD2.F32 R87, -RZ, R4.H1_H1 ;  /* 0x30000004ff577230 */ /* 0x002fc60000004100 */
[----:B------:R-:W-:Y:S01]  /*2180*/  MUFU.SIN R90, R85 ;  /* 0x00000055005a7308 */ /* 0x000fe20000000400 */
[----:B------:R-:W-:Y:S01]  /*2190*/  FMUL.FTZ R84, R33, R88 ;  /* 0x0000005821547220 */ /* 0x000fe20000410000 */
[----:B------:R-:W-:-:S06]  /*21a0*/  FMUL.FTZ R87, R87, R78 ;  /* 0x0000004e57577220 */ /* 0x000fcc0000410000 */
[----:B------:R0:W-:Y:S01]  /*21b0*/  MUFU.COS R79, R85 ;  /* 0x00000055004f7308 */ /* 0x0001e20000000000 */
[--C-:B------:R-:W-:Y:S02]  /*21c0*/  HADD2.F32 R88, -RZ, R5.reuse.H0_H0 ;  /* 0x20000005ff587230 */ /* 0x100fe40000004100 */
[----:B------:R-:W-:Y:S01]  /*21d0*/  FMUL.RZ R91, R32, 0.15915493667125701904 ;  /* 0x3e22f983205b7820 */ /* 0x000fe2000040c000 */
[----:B------:R-:W-:Y:S02]  /*21e0*/  HADD2.F32 R4, -RZ, R5.H1_H1 ;  /* 0x30000005ff047230 */ /* 0x000fe40000004100 */
[----:B0-----:R-:W-:Y:S01]  /*21f0*/  FMUL.FTZ R85, R33, R86 ;  /* 0x0000005621557220 */ /* 0x001fe20000410000 */
[----:B------:R-:W-:Y:S01]  /*2200*/  FMUL.FTZ R86, R31, R78 ;  /* 0x0000004e1f567220 */ /* 0x000fe20000410000 */
[----:B------:R-:W0:Y:S01]  /*2210*/  MUFU.EX2 R15, R15 ;  /* 0x0000000f000f7308 */ /* 0x000e220000000800 */
[-C--:B------:R-:W-:Y:S02]  /*2220*/  FMUL.FTZ R31, R87, R83.reuse ;  /* 0x00000053571f7220 */ /* 0x080fe40000410000 */
[----:B------:R-:W-:Y:S01]  /*2230*/  FMUL.FTZ R32, R86, R83 ;  /* 0x0000005356207220 */ /* 0x000fe20000410000 */
[----:B------:R-:W-:Y:S01]  /*2240*/  FMUL.FTZ R88, R88, R77 ;  /* 0x0000004d58587220 */ /* 0x000fe20000410000 */
[----:B------:R-:W-:-:S02]  /*2250*/  FFMA.FTZ R31, R86, R82, -R31 ;  /* 0x00000052561f7223 */ /* 0x000fc4000001081f */
[----:B------:R-:W-:Y:S01]  /*2260*/  FFMA.FTZ R32, R87, R82, R32 ;  /* 0x0000005257207223 */ /* 0x000fe20000010020 */
[----:B------:R-:W-:Y:S01]  /*2270*/  MUFU.SIN R99, R89 ;  /* 0x0000005900637308 */ /* 0x000fe20000000400 */
[----:B------:R-:W-:-:S07]  /*2280*/  FADD.FTZ R31, R88, R31 ;  /* 0x0000001f581f7221 */ /* 0x000fce0000010000 */
[----:B------:R1:W-:Y:S01]  /*2290*/  MUFU.COS R96, R89 ;  /* 0x0000005900607308 */ /* 0x0003e20000000000 */
[----:B------:R-:W-:Y:S01]  /*22a0*/  FMUL.FTZ R93, R85, R31 ;  /* 0x0000001f555d7220 */ /* 0x000fe20000410000 */
[----:B-1----:R-:W-:-:S06]  /*22b0*/  FMUL.FTZ R89, R4, R77 ;  /* 0x0000004d04597220 */ /* 0x002fcc0000410000 */
[----:B------:R-:W1:Y:S01]  /*22c0*/  MUFU.EX2 R14, R14 ;  /* 0x0000000e000e7308 */ /* 0x000e620000000800 */
[----:B------:R-:W-:Y:S01]  /*22d0*/  FADD.FTZ R32, R89, R32 ;  /* 0x0000002059207221 */ /* 0x000fe20000010000 */
[----:B------:R-:W-:-:S06]  /*22e0*/  HADD2.F32 R4, -RZ, R6.H0_H0 ;  /* 0x20000006ff047230 */ /* 0x000fcc0000004100 */
[----:B------:R-:W2:Y:S01]  /*22f0*/  MUFU.EX2 R12, R12 ;  /* 0x0000000c000c7308 */ /* 0x000ea20000000800 */
[----:B------:R-:W-:Y:S01]  /*2300*/  FMUL.FTZ R33, R85, R32 ;  /* 0x0000002055217220 */ /* 0x000fe20000410000 */
[----:B0-----:R-:W-:Y:S01]  /*2310*/  FMUL.FTZ R92, R15, R92 ;  /* 0x0000005c0f5c7220 */ /* 0x001fe20000410000 */
[----:B------:R-:W-:Y:S02]  /*2320*/  HADD2.F32 R94, -RZ, R6.H1_H1 ;  /* 0x30000006ff5e7230 */ /* 0x000fe40000004100 */
[----:B------:R-:W-:-:S03]  /*2330*/  FFMA.FTZ R6, R84, R31, -R33 ;  /* 0x0000001f54067223 */ /* 0x000fc60000010821 */
[----:B------:R-:W-:Y:S01]  /*2340*/  MUFU.SIN R5, R91 ;  /* 0x0000005b00057308 */ /* 0x000fe20000000400 */
[----:B------:R-:W-:-:S07]  /*2350*/  FMUL.FTZ R13, R13, R64 ;  /* 0x000000400d0d7220 */ /* 0x000fce0000410000 */
[----:B------:R0:W-:Y:S01]  /*2360*/  MUFU.COS R95, R91 ;  /* 0x0000005b005f7308 */ /* 0x0001e20000000000 */
[-C--:B------:R-:W-:Y:S01]  /*2370*/  FMUL.FTZ R94, R94, R75.reuse ;  /* 0x0000004b5e5e7220 */ /* 0x080fe20000410000 */
[----:B0-----:R-:W-:Y:S01]  /*2380*/  FMUL.FTZ R91, R15, R30 ;  /* 0x0000001e0f5b7220 */ /* 0x001fe20000410000 */
[----:B------:R-:W-:Y:S01]  /*2390*/  FFMA.FTZ R15, R84, R32, R93 ;  /* 0x00000020540f7223 */ /* 0x000fe2000001005d */
[----:B------:R-:W-:-:S04]  /*23a0*/  FMUL.FTZ R93, R4, R75 ;  /* 0x0000004b045d7220 */ /* 0x000fc80000410000 */
[----:B------:R-:W0:Y:S01]  /*23b0*/  MUFU.EX2 R98, R98 ;  /* 0x0000006200627308 */ /* 0x000e220000000800 */
[----:B------:R-:W-:Y:S01]  /*23c0*/  FMUL.RZ R101, R13, 0.15915493667125701904 ;  /* 0x3e22f9830d657820 */ /* 0x000fe2000040c000 */
[----:B------:R-:W-:Y:S01]  /*23d0*/  FADD.FTZ R30, R93, R6 ;  /* 0x000000065d1e7221 */ /* 0x000fe20000010000 */
[C---:B-1----:R-:W-:Y:S01]  /*23e0*/  FMUL.FTZ R96, R14.reuse, R96 ;  /* 0x000000600e607220 */ /* 0x042fe20000410000 */
[----:B------:R-:W-:Y:S01]  /*23f0*/  FMUL.FTZ R99, R14, R99 ;  /* 0x000000630e637220 */ /* 0x000fe20000410000 */
[--C-:B------:R-:W-:Y:S02]  /*2400*/  HADD2.F32 R6, -RZ, R7.reuse.H1_H1 ;  /* 0x30000007ff067230 */ /* 0x100fe40000004100 */
[----:B------:R-:W-:Y:S01]  /*2410*/  FADD.FTZ R15, R94, R15 ;  /* 0x0000000f5e0f7221 */ /* 0x000fe20000010000 */
[----:B------:R-:W-:Y:S01]  /*2420*/  FMUL.FTZ R14, R92, R30 ;  /* 0x0000001e5c0e7220 */ /* 0x000fe20000410000 */
[----:B------:R-:W-:Y:S01]  /*2430*/  MUFU.EX2 R100, R100 ;  /* 0x0000006400647308 */ /* 0x000fe20000000800 */
[C---:B--2---:R-:W-:Y:S01]  /*2440*/  FMUL.FTZ R79, R12.reuse, R79 ;  /* 0x0000004f0c4f7220 */ /* 0x044fe20000410000 */
[----:B------:R-:W-:Y:S01]  /*2450*/  FMUL.FTZ R90, R12, R90 ;  /* 0x0000005a0c5a7220 */ /* 0x000fe20000410000 */
[----:B------:R-:W-:-:S02]  /*2460*/  HADD2.F32 R4, -RZ, R7.H0_H0 ;  /* 0x20000007ff047230 */ /* 0x000fc40000004100 */
[CC--:B------:R-:W-:Y:S01]  /*2470*/  FFMA.FTZ R14, R91.reuse, R15.reuse, R14 ;  /* 0x0000000f5b0e7223 */ /* 0x0c0fe2000001000e */
[----:B------:R-:W-:Y:S01]  /*2480*/  FMUL.FTZ R12, R92, R15 ;  /* 0x0000000f5c0c7220 */ /* 0x000fe20000410000 */
[-C--:B------:R-:W-:Y:S01]  /*2490*/  FMUL.FTZ R105, R6, R73.reuse ;  /* 0x0000004906697220 */ /* 0x080fe20000410000 */
[----:B------:R-:W1:Y:S02]  /*24a0*/  MUFU.COS R97, R101 ;  /* 0x0000006500617308 */ /* 0x000e640000000000 */
[----:B------:R-:W-:Y:S01]  /*24b0*/  FFMA.FTZ R12, R91, R30, -R12 ;  /* 0x0000001e5b0c7223 */ /* 0x000fe2000001080c */
[----:B------:R-:W-:Y:S01]  /*24c0*/  FMUL.FTZ R109, R4, R73 ;  /* 0x00000049046d7220 */ /* 0x000fe20000410000 */
[----:B------:R-:W-:-:S04]  /*24d0*/  FADD.FTZ R14, R105, R14 ;  /* 0x0000000e690e7221 */ /* 0x000fc80000010000 */
[----:B------:R-:W2:Y:S01]  /*24e0*/  MUFU.SIN R13, R101 ;  /* 0x00000065000d7308 */ /* 0x000ea20000000400 */
[C---:B0-----:R-:W-:Y:S01]  /*24f0*/  FMUL.FTZ R95, R98.reuse, R95 ;  /* 0x0000005f625f7220 */ /* 0x041fe20000410000 */
[----:B------:R-:W-:Y:S01]  /*2500*/  FMUL.FTZ R98, R98, R5 ;  /* 0x0000000562627220 */ /* 0x000fe20000410000 */
[----:B------:R-:W-:Y:S01]  /*2510*/  FADD.FTZ R12, R109, R12 ;  /* 0x0000000c6d0c7221 */ /* 0x000fe20000010000 */
[----:B------:R-:W-:Y:S01]  /*2520*/  FMUL.FTZ R7, R99, R14 ;  /* 0x0000000e63077220 */ /* 0x000fe20000410000 */
[--C-:B------:R-:W-:Y:S02]  /*2530*/  HADD2.F32 R4, -RZ, R8.reuse.H0_H0 ;  /* 0x20000008ff047230 */ /* 0x100fe40000004100 */
[-C--:B------:R-:W-:Y:S01]  /*2540*/  FMUL.FTZ R5, R81, R83.reuse ;  /* 0x0000005351057220 */ /* 0x080fe20000410000 */
[----:B------:R-:W-:Y:S01]  /*2550*/  FMUL.FTZ R6, R80, R83 ;  /* 0x0000005350067220 */ /* 0x000fe20000410000 */
[----:B------:R-:W-:Y:S01]  /*2560*/  FFMA.FTZ R30, R96, R12, -R7 ;  /* 0x0000000c601e7223 */ /* 0x000fe20000010807 */
[----:B------:R-:W-:-:S02]  /*2570*/  HADD2.F32 R110, -RZ, R8.H1_H1 ;  /* 0x30000008ff6e7230 */ /* 0x000fc40000004100 */
[----:B------:R-:W-:Y:S01]  /*2580*/  FMUL.FTZ R7, R99, R12 ;  /* 0x0000000c63077220 */ /* 0x000fe20000410000 */
[-C--:B------:R-:W-:Y:S01]  /*2590*/  FFMA.FTZ R5, R80, R82.reuse, -R5 ;  /* 0x0000005250057223 */ /* 0x080fe20000010805 */
[----:B------:R-:W-:Y:S01]  /*25a0*/  FMUL.FTZ R111, R4, R71 ;  /* 0x00000047046f7220 */ /* 0x000fe20000410000 */
[----:B-1----:R-:W-:Y:S01]  /*25b0*/  FMUL.FTZ R97, R100, R97 ;  /* 0x0000006164617220 */ /* 0x002fe20000410000 */
[----:B------:R-:W-:Y:S01]  /*25c0*/  FFMA.FTZ R6, R81, R82, R6 ;  /* 0x0000005251067223 */ /* 0x000fe20000010006 */
[----:B------:R-:W-:Y:S01]  /*25d0*/  FFMA.FTZ R15, R96, R14, R7 ;  /* 0x0000000e600f7223 */ /* 0x000fe20000010007 */
[----:B------:R-:W-:Y:S01]  /*25e0*/  FMUL.FTZ R110, R110, R71 ;  /* 0x000000476e6e7220 */ /* 0x000fe20000410000 */
[----:B--2---:R-:W-:Y:S01]  /*25f0*/  FMUL.FTZ R100, R100, R13 ;  /* 0x0000000d64647220 */ /* 0x004fe20000410000 */
[----:B------:R-:W-:Y:S01]  /*2600*/  FMUL.FTZ R13, R85, R5 ;  /* 0x00000005550d7220 */ /* 0x000fe20000410000 */
[----:B------:R-:W-:Y:S01]  /*2610*/  FADD.FTZ R30, R111, R30 ;  /* 0x0000001e6f1e7221 */ /* 0x000fe20000010000 */
[-C--:B------:R-:W-:Y:S01]  /*2620*/  FMUL.FTZ R7, R85, R6.reuse ;  /* 0x0000000655077220 */ /* 0x080fe20000410000 */
[----:B------:R-:W-:Y:S01]  /*2630*/  FADD.FTZ R15, R110, R15 ;  /* 0x0000000f6e0f7221 */ /* 0x000fe20000010000 */
[----:B------:R-:W-:Y:S01]  /*2640*/  FFMA.FTZ R13, R84, R6, R13 ;  /* 0x00000006540d7223 */ /* 0x000fe2000001000d */
[----:B------:R-:W-:-:S02]  /*2650*/  HADD2.F32 R102, -RZ, R9.H1_H1 ;  /* 0x30000009ff667230 */ /* 0x000fc40000004100 */
[-C--:B------:R-:W-:Y:S01]  /*2660*/  FMUL.FTZ R6, R90, R30.reuse ;  /* 0x0000001e5a067220 */ /* 0x080fe20000410000 */
[----:B------:R-:W-:Y:S01]  /*2670*/  FFMA.FTZ R7, R84, R5, -R7 ;  /* 0x0000000554077223 */ /* 0x000fe20000010807 */
[----:B------:R-:W-:Y:S02]  /*2680*/  HADD2.F32 R4, -RZ, R9.H0_H0 ;  /* 0x20000009ff047230 */ /* 0x000fe40000004100 */
[-C--:B------:R-:W-:Y:S01]  /*2690*/  FMUL.FTZ R5, R90, R15.reuse ;  /* 0x0000000f5a057220 */ /* 0x080fe20000410000 */
[C---:B------:R-:W-:Y:S01]  /*26a0*/  FFMA.FTZ R15, R79.reuse, R15, R6 ;  /* 0x0000000f4f0f7223 */ /* 0x040fe20000010006 */
[-C--:B------:R-:W-:Y:S02]  /*26b0*/  FMUL.FTZ R102, R102, R69.reuse ;  /* 0x0000004566667220 */ /* 0x080fe40000410000 */
[----:B------:R-:W-:Y:S01]  /*26c0*/  FFMA.FTZ R30, R79, R30, -R5 ;  /* 0x0000001e4f1e7223 */ /* 0x000fe20000010805 */
[----:B------:R-:W-:Y:S01]  /*26d0*/  FMUL.FTZ R101, R4, R69 ;  /* 0x0000004504657220 */ /* 0x000fe20000410000 */
[----:B------:R-:W-:Y:S01]  /*26e0*/  FADD.FTZ R15, R102, R15 ;  /* 0x0000000f660f7221 */ /* 0x000fe20000010000 */
[----:B------:R-:W-:-:S02]  /*26f0*/  HADD2.F32 R104, -RZ, R10.H0_H0 ;  /* 0x2000000aff687230 */ /* 0x000fc40000004100 */
[----:B------:R-:W-:Y:S01]  /*2700*/  FADD.FTZ R30, R101, R30 ;  /* 0x0000001e651e7221 */ /* 0x000fe20000010000 */
[----:B------:R-:W-:Y:S01]  /*2710*/  FMUL.FTZ R8, R98, R15 ;  /* 0x0000000f62087220 */ /* 0x000fe20000410000 */
[----:B------:R-:W-:Y:S02]  /*2720*/  HADD2.F32 R10, -RZ, R10.H1_H1 ;  /* 0x3000000aff0a7230 */ /* 0x000fe40000004100 */
[----:B------:R-:W-:Y:S01]  /*2730*/  FMUL.FTZ R104, R104, R67 ;  /* 0x0000004368687220 */ /* 0x000fe20000410000 */
[-C--:B------:R-:W-:Y:S01]  /*2740*/  FMUL.FTZ R12, R98, R30.reuse ;  /* 0x0000001e620c7220 */ /* 0x080fe20000410000 */
[C---:B------:R-:W-:Y:S01]  /*2750*/  FFMA.FTZ R5, R95.reuse, R30, -R8 ;  /* 0x0000001e5f057223 */ /* 0x040fe20000010808 */
[----:B------:R-:W-:Y:S01]  /*2760*/  FMUL.FTZ R4, R92, R7 ;  /* 0x000000075c047220 */ /* 0x000fe20000410000 */
[----:B------:R-:W-:Y:S01]  /*2770*/  FMUL.FTZ R103, R10, R67 ;  /* 0x000000430a677220 */ /* 0x000fe20000410000 */
[----:B------:R-:W-:Y:S01]  /*2780*/  FFMA.FTZ R12, R95, R15, R12 ;  /* 0x0000000f5f0c7223 */ /* 0x000fe2000001000c */
[----:B------:R-:W-:Y:S01]  /*2790*/  FADD.FTZ R8, R104, R5 ;  /* 0x0000000568087221 */ /* 0x000fe20000010000 */
[-C--:B------:R-:W-:Y:S01]  /*27a0*/  FMUL.FTZ R6, R92, R13.reuse ;  /* 0x0000000d5c067220 */ /* 0x080fe20000410000 */
[----:B------:R-:W-:Y:S01]  /*27b0*/  FFMA.FTZ R4, R91, R13, R4 ;  /* 0x0000000d5b047223 */ /* 0x000fe20000010004 */
[----:B------:R-:W-:-:S02]  /*27c0*/  HADD2.F32 R108, -RZ, R11.H1_H1 ;  /* 0x3000000bff6c7230 */ /* 0x000fc40000004100 */
[----:B------:R-:W-:Y:S01]  /*27d0*/  FADD.FTZ R12, R103, R12 ;  /* 0x0000000c670c7221 */ /* 0x000fe20000010000 */
[C---:B------:R-:W-:Y:S01]  /*27e0*/  FMUL.FTZ R10, R100.reuse, R8 ;  /* 0x00000008640a7220 */ /* 0x040fe20000410000 */
[----:B------:R-:W-:Y:S01]  /*27f0*/  FFMA.FTZ R6, R91, R7, -R6 ;  /* 0x000000075b067223 */ /* 0x000fe20000010806 */
[----:B------:R-:W-:Y:S01]  /*2800*/  FMUL.FTZ R5, R99, R4 ;  /* 0x0000000463057220 */ /* 0x000fe20000410000 */
[----:B------:R-:W-:Y:S02]  /*2810*/  HADD2.F32 R106, -RZ, R11.H0_H0 ;  /* 0x2000000bff6a7230 */ /* 0x000fe40000004100 */
[-C--:B------:R-:W-:Y:S01]  /*2820*/  FMUL.FTZ R9, R100, R12.reuse ;  /* 0x0000000c64097220 */ /* 0x080fe20000410000 */
[----:B------:R-:W-:Y:S01]  /*2830*/  FFMA.FTZ R11, R97, R12, R10 ;  /* 0x0000000c610b7223 */ /* 0x000fe2000001000a */
[-C--:B------:R-:W-:Y:S01]  /*2840*/  FMUL.FTZ R108, R108, R65.reuse ;  /* 0x000000416c6c7220 */ /* 0x080fe20000410000 */
[-C--:B------:R-:W-:Y:S01]  /*2850*/  FFMA.FTZ R5, R96, R6.reuse, -R5 ;  /* 0x0000000660057223 */ /* 0x080fe20000010805 */
[----:B------:R-:W-:Y:S01]  /*2860*/  FMUL.FTZ R7, R99, R6 ;  /* 0x0000000663077220 */ /* 0x000fe20000410000 */
[----:B------:R-:W-:Y:S01]  /*2870*/  FFMA.FTZ R9, R97, R8, -R9 ;  /* 0x0000000861097223 */ /* 0x000fe20000010809 */
[----:B------:R-:W-:Y:S01]  /*2880*/  FMUL.FTZ R106, R106, R65 ;  /* 0x000000416a6a7220 */ /* 0x000fe20000410000 */
[----:B------:R-:W-:Y:S01]  /*2890*/  FADD.FTZ R112, R108, R11 ;  /* 0x0000000b6c707221 */ /* 0x000fe20000010000 */
[----:B------:R-:W-:Y:S01]  /*28a0*/  FFMA.FTZ R7, R96, R4, R7 ;  /* 0x0000000460077223 */ /* 0x000fe20000010007 */
[----:B------:R-:W-:Y:S01]  /*28b0*/  FMUL.FTZ R6, R90, R5 ;  /* 0x000000055a067220 */ /* 0x000fe20000410000 */
[----:B------:R-:W-:-:S02]  /*28c0*/  FADD.FTZ R113, R106, R9 ;  /* 0x000000096a717221 */ /* 0x000fc40000010000 */
        /* <DEDUP_REMOVED lines=23> */
[----:B------:R-:W-:Y:S01]  /*2a40*/  MOV R4, R57 ;  /* 0x0000003900047202 */ /* 0x000fe20000000f00 */
[-C--:B--2---:R-:W-:Y:S01]  /*2a50*/  FMUL.FTZ R9, R115, R7.reuse ;  /* 0x0000000773097220 */ /* 0x084fe20000410000 */
[----:B------:R-:W-:Y:S01]  /*2a60*/  MOV R5, R72 ;  /* 0x0000004800057202 */ /* 0x000fe20000000f00 */
[----:B------:R-:W-:-:S02]  /*2a70*/  FMUL.FTZ R8, R114, R7 ;  /* 0x0000000772087220 */ /* 0x000fc40000410000 */
[-C--:B0-----:R-:W-:Y:S02]  /*2a80*/  @P1 FFMA.FTZ R114, R114, R6.reuse, R9 ;  /* 0x0000000672721223 */ /* 0x081fe40000010009 */
[----:B------:R0:W5:Y:S01]  /*2a90*/  LDG.E.64 R30, desc[UR16][R4.64] ;  /* 0x00000010041e7981 */ /* 0x000162000c1e1b00 */
[----:B------:R-:W-:Y:S01]  /*2aa0*/  @P1 FFMA.FTZ R115, R115, R6, -R8 ;  /* 0x0000000673731223 */ /* 0x000fe20000010808 */
[----:B------:R-:W-:Y:S02]  /*2ab0*/  ISETP.GE.AND P1, PT, R107, 0x2, PT ;  /* 0x000000026b00780c */ /* 0x000fe40003f26270 */
[----:B0-----:R-:W0:Y:S01]  /*2ac0*/  SHFL.UP PT, R5, R114, 0x2, RZ ;  /* 0x0440000072057989 */ /* 0x001e2200000e00ff */
[----:B-1----:R-:W-:-:S03]  /*2ad0*/  FMUL.FTZ R7, R115, R11 ;  /* 0x0000000b73077220 */ /* 0x002fc60000410000 */
[----:B------:R-:W1:Y:S01]  /*2ae0*/  SHFL.UP PT, R4, R115, 0x2, RZ ;  /* 0x0440000073047989 */ /* 0x000e6200000e00ff */
[C---:B------:R-:W-:Y:S01]  /*2af0*/  FMUL.FTZ R6, R114.reuse, R11 ;  /* 0x0000000b72067220 */ /* 0x040fe20000410000 */
[----:B---3--:R-:W-:-:S03]  /*2b00*/  FFMA.FTZ R7, R114, R10, R7 ;  /* 0x0000000a72077223 */ /* 0x008fc60000010007 */
[----:B------:R-:W-:Y:S02]  /*2b10*/  FFMA.FTZ R6, R115, R10, -R6 ;  /* 0x0000000a73067223 */ /* 0x000fe40000010806 */
[----:B------:R-:W-:Y:S02]  /*2b20*/  @P1 FADD.FTZ R112, R112, R7 ;  /* 0x0000000770701221 */ /* 0x000fe40000010000 */
[----:B------:R-:W-:-:S03]  /*2b30*/  @P1 FADD.FTZ R113, R113, R6 ;  /* 0x0000000671711221 */ /* 0x000fc60000010000 */
[----:B------:R-:W2:Y:S04]  /*2b40*/  SHFL.UP PT, R9, R112, 0x4, RZ ;  /* 0x0480000070097989 */ /* 0x000ea800000e00ff */
[----:B------:R-:W3:Y:S01]  /*2b50*/  SHFL.UP PT, R8, R113, 0x4, RZ ;  /* 0x0480000071087989 */ /* 0x000ee200000e00ff */
[-C--:B0-----:R-:W-:Y:S01]  /*2b60*/  FMUL.FTZ R7, R115, R5.reuse ;  /* 0x0000000573077220 */ /* 0x081fe20000410000 */
[----:B------:R-:W-:-:S03]  /*2b70*/  FMUL.FTZ R6, R114, R5 ;  /* 0x0000000572067220 */ /* 0x000fc60000410000 */
[-C--:B-1----:R-:W-:Y:S01]  /*2b80*/  @P1 FFMA.FTZ R114, R114, R4.reuse, R7 ;  /* 0x0000000472721223 */ /* 0x082fe20000010007 */
[----:B------:R-:W-:-:S04]  /*2b90*/  @P1 FFMA.FTZ R115, R115, R4, -R6 ;  /* 0x0000000473731223 */ /* 0x000fc80000010806 */
[----:B------:R-:W0:Y:S01]  /*2ba0*/  SHFL.UP PT, R5, R114, 0x4, RZ ;  /* 0x0480000072057989 */ /* 0x000e2200000e00ff */
[----:B------:R-:W-:-:S03]  /*2bb0*/  ISETP.GE.AND P1, PT, R107, 0x4, PT ;  /* 0x000000046b00780c */ /* 0x000fc60003f26270 */
[----:B------:R-:W1:Y:S01]  /*2bc0*/  SHFL.UP PT, R4, R115, 0x4, RZ ;  /* 0x0480000073047989 */ /* 0x000e6200000e00ff */
[-C--:B--2---:R-:W-:Y:S01]  /*2bd0*/  FMUL.FTZ R7, R115, R9.reuse ;  /* 0x0000000973077220 */ /* 0x084fe20000410000 */
[----:B------:R-:W-:-:S03]  /*2be0*/  FMUL.FTZ R6, R114, R9 ;  /* 0x0000000972067220 */ /* 0x000fc60000410000 */
[-C--:B---3--:R-:W-:Y:S01]  /*2bf0*/  FFMA.FTZ R7, R114, R8.reuse, R7 ;  /* 0x0000000872077223 */ /* 0x088fe20000010007 */
[----:B------:R-:W-:-:S04]  /*2c00*/  FFMA.FTZ R6, R115, R8, -R6 ;  /* 0x0000000873067223 */ /* 0x000fc80000010806 */
[----:B------:R-:W-:Y:S01]  /*2c10*/  @P1 FADD.FTZ R112, R112, R7 ;  /* 0x0000000770701221 */ /* 0x000fe20000010000 */
[----:B------:R-:W-:-:S04]  /*2c20*/  @P1 FADD.FTZ R113, R113, R6 ;  /* 0x0000000671711221 */ /* 0x000fc80000010000 */
[----:B------:R-:W2:Y:S01]  /*2c30*/  SHFL.UP PT, R9, R112, 0x8, RZ ;  /* 0x0500000070097989 */ /* 0x000ea200000e00ff */
[CC--:B0-----:R-:W-:Y:S01]  /*2c40*/  FMUL.FTZ R7, R115.reuse, R5.reuse ;  /* 0x0000000573077220 */ /* 0x0c1fe20000410000 */
[C---:B------:R-:W-:Y:S02]  /*2c50*/  FMUL.FTZ R6, R114.reuse, R5 ;  /* 0x0000000572067220 */ /* 0x040fe40000410000 */
[----:B------:R-:W0:Y:S01]  /*2c60*/  SHFL.UP PT, R8, R113, 0x8, RZ ;  /* 0x0500000071087989 */ /* 0x000e2200000e00ff */
[-C--:B-1----:R-:W-:Y:S01]  /*2c70*/  @P1 FFMA.FTZ R114, R114, R4.reuse, R7 ;  /* 0x0000000472721223 */ /* 0x082fe20000010007 */
[----:B------:R-:W-:-:S04]  /*2c80*/  @P1 FFMA.FTZ R115, R115, R4, -R6 ;  /* 0x0000000473731223 */ /* 0x000fc80000010806 */
[----:B------:R-:W1:Y:S04]  /*2c90*/  SHFL.UP PT, R5, R114, 0x8, RZ ;  /* 0x0500000072057989 */ /* 0x000e6800000e00ff */
[----:B------:R-:W3:Y:S01]  /*2ca0*/  SHFL.UP PT, R4, R115, 0x8, RZ ;  /* 0x0500000073047989 */ /* 0x000ee200000e00ff */
[----:B------:R-:W-:Y:S01]  /*2cb0*/  ISETP.GE.AND P1, PT, R107, 0x8, PT ;  /* 0x000000086b00780c */ /* 0x000fe20003f26270 */
[-C--:B--2---:R-:W-:Y:S01]  /*2cc0*/  FMUL.FTZ R6, R114, R9.reuse ;  /* 0x0000000972067220 */ /* 0x084fe20000410000 */
        /* <DEDUP_REMOVED lines=8> */
[-C--:B---3--:R-:W-:Y:S01]  /*2d50*/  @P1 FFMA.FTZ R114, R114, R4.reuse, R7 ;  /* 0x0000000472721223 */ /* 0x088fe20000010007 */
[----:B------:R-:W-:Y:S02]  /*2d60*/  @P1 FFMA.FTZ R115, R115, R4, -R6 ;  /* 0x0000000473731223 */ /* 0x000fe40000010806 */
[----:B------:R-:W1:Y:S04]  /*2d70*/  SHFL.UP PT, R5, R113, 0x10, RZ ;  /* 0x0600000071057989 */ /* 0x000e6800000e00ff */
[----:B------:R-:W2:Y:S04]  /*2d80*/  SHFL.UP PT, R4, R114, 0x10, RZ ;  /* 0x0600000072047989 */ /* 0x000ea800000e00ff */
[----:B------:R-:W3:Y:S01]  /*2d90*/  SHFL.UP PT, R13, R115, 0x10, RZ ;  /* 0x06000000730d7989 */ /* 0x000ee200000e00ff */
        /* <DEDUP_REMOVED lines=32> */
[----:B------:R-:W2:Y:S04]  /*2fa0*/  SHFL.UP PT, R12, R15, 0x1, RZ ;  /* 0x042000000f0c7989 */ /* 0x000ea800000e00ff */
[----:B------:R-:W3:Y:S01]  /*2fb0*/  SHFL.UP PT, R13, R14, 0x1, RZ ;  /* 0x042000000e0d7989 */ /* 0x000ee200000e00ff */
[----:B-1----:R-:W-:Y:S02]  /*2fc0*/  @!P2 MOV R116, R9 ;  /* 0x000000090074a202 */ /* 0x002fe40000000f00 */
[----:B0-----:R-:W-:Y:S02]  /*2fd0*/  @!P2 MOV R117, R8 ;  /* 0x000000080075a202 */ /* 0x001fe40000000f00 */
[----:B--2---:R-:W-:Y:S01]  /*2fe0*/  @!P2 MOV R12, R11 ;  /* 0x0000000b000ca202 */ /* 0x004fe20000000f00 */
[-C--:B------:R-:W-:Y:S01]  /*2ff0*/  @P3 FMUL.FTZ R112, R32, R116.reuse ;  /* 0x0000007420703220 */ /* 0x080fe20000410000 */
[----:B------:R-:W-:Y:S01]  /*3000*/  @P3 FMUL.FTZ R113, R33, R116 ;  /* 0x0000007421713220 */ /* 0x000fe20000410000 */
[----:B---3--:R-:W-:-:S02]  /*3010*/  @!P2 MOV R13, R10 ;  /* 0x0000000a000da202 */ /* 0x008fc40000000f00 */
        /* <DEDUP_REMOVED lines=22> */
[CC--:B------:R-:W-:Y:S01]  /*3180*/  FMUL.FTZ R32, R92.reuse, R93.reuse ;  /* 0x0000005d5c207220 */ /* 0x0c0fe20000410000 */
[----:B------:R-:W-:Y:S01]  /*3190*/  FMUL.FTZ R92, R92, R94 ;  /* 0x0000005e5c5c7220 */ /* 0x000fe20000410000 */
[----:B------:R-:W-:Y:S02]  /*31a0*/  LEA R28, P1, R22, R28, 0x1 ;  /* 0x0000001c161c7211 */ /* 0x000fe400078208ff */
[C---:B------:R-:W-:Y:S01]  /*31b0*/  FFMA.FTZ R32, R91.reuse, R94, R32 ;  /* 0x0000005e5b207223 */ /* 0x040fe20000010020 */
[----:B------:R-:W-:Y:S01]  /*31c0*/  FFMA.FTZ R92, R91, R93, -R92 ;  /* 0x0000005d5b5c7223 */ /* 0x000fe2000001085c */
[----:B------:R-:W-:Y:S02]  /*31d0*/  IADD3.X R29, PT, PT, R29, R23, RZ, P1, !PT ;  /* 0x000000171d1d7210 */ /* 0x000fe40000ffe4ff */
[----:B------:R-:W-:Y:S01]  /*31e0*/  FADD.FTZ R32, R105, R32 ;  /* 0x0000002069207221 */ /* 0x000fe20000010000 */
[----:B------:R-:W-:Y:S01]  /*31f0*/  ISETP.NE.AND P1, PT, R35, RZ, PT ;  /* 0x000000ff2300720c */ /* 0x000fe20003f25270 */
[----:B------:R-:W-:Y:S01]  /*3200*/  FADD.FTZ R109, R109, R92 ;  /* 0x0000005c6d6d7221 */ /* 0x000fe20000010000 */
[----:B------:R-:W-:Y:S01]  /*3210*/  FMUL.FTZ R33, R5, R11 ;  /* 0x0000000b05217220 */ /* 0x000fe20000410000 */
[----:B------:R-:W-:Y:S01]  /*3220*/  FMUL.FTZ R81, R99, R32 ;  /* 0x0000002063517220 */ /* 0x000fe20000410000 */
[----:B------:R-:W-:Y:S01]  /*3230*/  FMUL.FTZ R80, R5, R10 ;  /* 0x0000000a05507220 */ /* 0x000fe20000410000 */
[----:B------:R-:W-:-:S02]  /*3240*/  FMUL.FTZ R99, R99, R109 ;  /* 0x0000006d63637220 */ /* 0x000fc40000410000 */
[----:B------:R-:W-:Y:S01]  /*3250*/  FFMA.FTZ R82, R96, R109, -R81 ;  /* 0x0000006d60527223 */ /* 0x000fe20000010851 */
[----:B------:R-:W-:Y:S01]  /*3260*/  FFMA.FTZ R81, R4, R10, -R33 ;  /* 0x0000000a04517223 */ /* 0x000fe20000010821 */
[C---:B------:R-:W-:Y:S01]  /*3270*/  FMUL.FTZ R10, R5.reuse, R8 ;  /* 0x00000008050a7220 */ /* 0x040fe20000410000 */
[----:B------:R-:W-:Y:S01]  /*3280*/  FFMA.FTZ R99, R96, R32, R99 ;  /* 0x0000002060637223 */ /* 0x000fe20000010063 */
[----:B------:R-:W-:Y:S01]  /*3290*/  FMUL.FTZ R33, R5, R9 ;  /* 0x0000000905217220 */ /* 0x000fe20000410000 */
[----:B------:R-:W-:Y:S01]  /*32a0*/  FADD.FTZ R111, R111, R82 ;  /* 0x000000526f6f7221 */ /* 0x000fe20000010000 */
[C---:B------:R-:W-:Y:S01]  /*32b0*/  FFMA.FTZ R80, R4.reuse, R11, R80 ;  /* 0x0000000b04507223 */ /* 0x040fe20000010050 */
[----:B------:R-:W-:Y:S01]  /*32c0*/  BSSY.RECONVERGENT B0, `(.L_x_2207) ;  /* 0x000000f000007945 */ /* 0x000fe20003800200 */
[----:B------:R-:W-:Y:S01]  /*32d0*/  FFMA.FTZ R9, R4, R9, R10 ;  /* 0x0000000904097223 */ /* 0x000fe2000001000a */
[----:B------:R-:W-:Y:S01]  /*32e0*/  FADD.FTZ R10, R6, R81 ;  /* 0x00000051060a7221 */ /* 0x000fe20000010000 */
[----:B------:R-:W-:Y:S01]  /*32f0*/  FFMA.FTZ R8, R4, R8, -R33 ;  /* 0x0000000804087223 */ /* 0x000fe20000010821 */
[----:B------:R-:W-:Y:S01]  /*3300*/  FADD.FTZ R99, R110, R99 ;  /* 0x000000636e637221 */ /* 0x000fe20000010000 */
        /* <DEDUP_REMOVED lines=10> */
.L_x_2208:
[----:B------:R-:W-:Y:S05]  /*33b0*/  BSYNC.RECONVERGENT B0 ;  /* 0x0000000000007941 */ /* 0x000fea0003800200 */
.L_x_2207:
[----:B-----5:R-:W-:Y:S01]  /*33c0*/  FMUL.FTZ R7, R31, R12 ;  /* 0x0000000c1f077220 */ /* 0x020fe20000410000 */
[-C--:B------:R-:W-:Y:S01]  /*33d0*/  FMUL.FTZ R90, R90, R99.reuse ;  /* 0x000000635a5a7220 */ /* 0x080fe20000410000 */
[C---:B0-----:R-:W-:Y:S01]  /*33e0*/  FFMA.FTZ R5, R79.reuse, R99, R6 ;  /* 0x000000634f057223 */ /* 0x041fe20000010006 */
[----:B------:R-:W-:Y:S01]  /*33f0*/  UIADD3 UR5, UPT, UPT, UR5, 0x1, URZ ;  /* 0x0000000105057890 */ /* 0x000fe2000fffe0ff */
[----:B------:R-:W-:Y:S01]  /*3400*/  FFMA.FTZ R4, R30, R13, -R7 ;  /* 0x0000000d1e047223 */ /* 0x000fe20000010807 */
[----:B------:R-:W-:Y:S01]  /*3410*/  FFMA.FTZ R90, R79, R111, -R90 ;  /* 0x0000006f4f5a7223 */ /* 0x000fe2000001085a */
[----:B------:R-:W-:Y:S01]  /*3420*/  FADD.FTZ R9, R102, R5 ;  /* 0x0000000566097221 */ /* 0x000fe20000010000 */
[----:B------:R-:W-:Y:S01]  /*3430*/  FMUL.FTZ R7, R31, R94 ;  /* 0x0000005e1f077220 */ /* 0x000fe20000410000 */
[----:B------:R-:W-:Y:S01]  /*3440*/  FFMA.FTZ R51, R4, 2, R51 ;  /* 0x4000000004337823 */ /* 0x000fe20000010033 */
[----:B------:R-:W-:Y:S01]  /*3450*/  FADD.FTZ R90, R101, R90 ;  /* 0x0000005a655a7221 */ /* 0x000fe20000010000 */
[----:B------:R-:W-:Y:S01]  /*3460*/  FMUL.FTZ R4, R98, R9 ;  /* 0x0000000962047220 */ /* 0x000fe20000410000 */
[----:B------:R-:W-:Y:S01]  /*3470*/  FFMA.FTZ R7, R30, R93, -R7 ;  /* 0x0000005d1e077223 */ /* 0x000fe20000010807 */
[----:B------:R-:W-:Y:S01]  /*3480*/  UISETP.NE.AND UP0, UPT, UR5, URZ, UPT ;  /* 0x000000ff0500728c */ /* 0x000fe2000bf05270 */
[-C--:B------:R-:W-:Y:S01]  /*3490*/  FMUL.FTZ R98, R98, R90.reuse ;  /* 0x0000005a62627220 */ /* 0x080fe20000410000 */
[----:B------:R-:W-:Y:S01]  /*34a0*/  FFMA.FTZ R5, R95, R90, -R4 ;  /* 0x0000005a5f057223 */ /* 0x000fe20000010804 */
[----:B------:R-:W-:Y:S01]  /*34b0*/  FFMA.FTZ R68, R7, 2, R68 ;  /* 0x4000000007447823 */ /* 0x000fe20000010044 */
[----:B------:R-:W-:Y:S01]  /*34c0*/  FMUL.FTZ R14, R31, R14 ;  /* 0x0000000e1f0e7220 */ /* 0x000fe20000410000 */
[----:B------:R-:W-:Y:S01]  /*34d0*/  FFMA.FTZ R98, R95, R9, R98 ;  /* 0x000000095f627223 */ /* 0x000fe20000010062 */
[----:B------:R-:W-:Y:S01]  /*34e0*/  FADD.FTZ R11, R104, R5 ;  /* 0x00000005680b7221 */ /* 0x000fe20000010000 */
[C---:B------:R-:W-:Y:S01]  /*34f0*/  FMUL.FTZ R32, R31.reuse, R32 ;  /* 0x000000201f207220 */ /* 0x040fe20000410000 */
[----:B------:R-:W-:Y:S01]  /*3500*/  FMUL.FTZ R7, R31, R99 ;  /* 0x000000631f077220 */ /* 0x000fe20000410000 */
[----:B------:R-:W-:Y:S01]  /*3510*/  FADD.FTZ R98, R103, R98 ;  /* 0x0000006267627221 */ /* 0x000fe20000010000 */
[----:B------:R-:W-:Y:S01]  /*3520*/  FMUL.FTZ R4, R100, R11 ;  /* 0x0000000b64047220 */ /* 0x000fe20000410000 */
[----:B------:R-:W-:Y:S01]  /*3530*/  FMUL.FTZ R9, R31, R9 ;  /* 0x000000091f097220 */ /* 0x000fe20000410000 */
[----:B------:R-:W-:Y:S01]  /*3540*/  FFMA.FTZ R15, R30, R15, -R14 ;  /* 0x0000000f1e0f7223 */ /* 0x000fe2000001080e */
[-C--:B------:R-:W-:Y:S01]  /*3550*/  FMUL.FTZ R100, R100, R98.reuse ;  /* 0x0000006264647220 */ /* 0x080fe20000410000 */
[CC--:B------:R-:W-:Y:S01]  /*3560*/  FFMA.FTZ R5, R97.reuse, R98.reuse, R4 ;  /* 0x0000006261057223 */ /* 0x0c0fe20000010004 */
[C---:B------:R-:W-:Y:S01]  /*3570*/  FFMA.FTZ R32, R30.reuse, R109, -R32 ;  /* 0x0000006d1e207223 */ /* 0x040fe20000010820 */
[----:B------:R-:W-:Y:S01]  /*3580*/  FFMA.FTZ R7, R30, R111, -R7 ;  /* 0x0000006f1e077223 */ /* 0x000fe20000010807 */
[-C--:B------:R-:W-:Y:S01]  /*3590*/  FFMA.FTZ R97, R97, R11.reuse, -R100 ;  /* 0x0000000b61617223 */ /* 0x080fe20000010864 */
[----:B------:R-:W-:Y:S01]  /*35a0*/  FADD.FTZ R108, R108, R5 ;  /* 0x000000056c6c7221 */ /* 0x000fe20000010000 */
[C---:B------:R-:W-:Y:S01]  /*35b0*/  FMUL.FTZ R5, R31.reuse, R98 ;  /* 0x000000621f057220 */ /* 0x040fe20000410000 */
[----:B------:R-:W-:Y:S01]  /*35c0*/  FFMA.FTZ R4, R30, R90, -R9 ;  /* 0x0000005a1e047223 */ /* 0x000fe20000010809 */
[----:B------:R-:W-:Y:S01]  /*35d0*/  FADD.FTZ R106, R106, R97 ;  /* 0x000000616a6a7221 */ /* 0x000fe20000010000 */
[----:B------:R-:W-:Y:S01]  /*35e0*/  FMUL.FTZ R31, R31, R108 ;  /* 0x0000006c1f1f7220 */ /* 0x000fe20000410000 */
[----:B------:R-:W-:Y:S01]  /*35f0*/  FFMA.FTZ R5, R30, R11, -R5 ;  /* 0x0000000b1e057223 */ /* 0x000fe20000010805 */
[----:B------:R-:W-:Y:S01]  /*3600*/  LEA R57, P1, R24, R57, 0x3 ;  /* 0x0000003918397211 */ /* 0x000fe200078218ff */
[----:B------:R-:W-:Y:S01]  /*3610*/  FFMA.FTZ R66, R15, 2, R66 ;  /* 0x400000000f427823 */ /* 0x000fe20000010042 */
[----:B------:R-:W-:Y:S01]  /*3620*/  FFMA.FTZ R30, R30, R106, -R31 ;  /* 0x0000006a1e1e7223 */ /* 0x000fe2000001081f */
[----:B------:R-:W-:Y:S01]  /*3630*/  LEA R74, P2, R20, R74, 0x3 ;  /* 0x0000004a144a7211 */ /* 0x000fe200078418ff */
        /* <DEDUP_REMOVED lines=10> */
.L_x_2206:
        /* <DEDUP_REMOVED lines=21> */
.L_x_2211:
        /* <DEDUP_REMOVED lines=13> */
.L_x_5058:


//--------------------- .text._Z25selective_scan_fwd_kernelI32Selective_Scan_fwd_kernel_traitsILi32ELi8ELi1ELb1ELb1ELb0ELb1EN3c104HalfENS1_7complexIfEEEEv13SSMParamsBase --------------------------
	.section	.text._Z25selective_scan_fwd_kernelI32Selective_Scan_fwd_kernel_traitsILi32ELi8ELi1ELb1ELb1ELb0ELb1EN3c104HalfENS1_7complexIfEEEEv13SSMParamsBase,"ax",@progbits
	.align	128
        .global         _Z25selective_scan_fwd_kernelI32Selective_Scan_fwd_kernel_traitsILi32ELi8ELi1ELb1ELb1ELb0ELb1EN3c104HalfENS1_7complexIfEEEEv13SSMParamsBase
        .type           _Z25selective_scan_fwd_kernelI32Selective_Scan_fwd_kernel_traitsILi32ELi8ELi1ELb1ELb1ELb0ELb1EN3c104HalfENS1_7complexIfEEEEv13SSMParamsBase,@function
        .size           _Z25selective_scan_fwd_kernelI32Selective_Scan_fwd_kernel_traitsILi32ELi8ELi1ELb1ELb1ELb0ELb1EN3c104HalfENS1_7complexIfEEEEv13SSMParamsBase,(.L_x_5059 - _Z25selective_scan_fwd_kernelI32Selective_Scan_fwd_kernel_traitsILi32ELi8ELi1ELb1ELb1ELb0ELb1EN3c104HalfENS1_7complexIfEEEEv13SSMParamsBase)
        .other          _Z25selective_scan_fwd_kernelI32Selective_Scan_fwd_kernel_traitsILi32ELi8ELi1ELb1ELb1ELb0ELb1EN3c104HalfENS1_7complexIfEEEEv13SSMParamsBase,@"STO_CUDA_ENTRY STV_DEFAULT"
_Z25selective_scan_fwd_kernelI32Selective_Scan_fwd_kernel_traitsILi32ELi8ELi1ELb1ELb1ELb0ELb1EN3c104HalfENS1_7complexIfEEEEv13SSMParamsBase:
.text._Z25selective_scan_fwd_kernelI32Selective_Scan_fwd_kernel_traitsILi32ELi8ELi1ELb1ELb1ELb0ELb1EN3c104HalfENS1_7complexIfEEEEv13SSMParamsBase:
        /* <DEDUP_REMOVED lines=48> */
[----:B------:R-:W-:Y:S02]  /*0300*/  UIMAD.WIDE.U32 UR4, UR18, UR8, URZ ;  /* 0x00000008120472a5 */ /* 0x000fe4000f8e00ff */
[----:B------:R-:W-:Y:S01]  /*0310*/  UIMAD UR8, UR18, UR13, UR7 ;  /* 0x0000000d120872a4 */ /* 0x000fe2000f8e0207 */
[----:B------:R-:W-:Y:S01]  /*0320*/  MOV R0, R7 ;  /* 0x0000000700007202 */ /* 0x000fe20000000f00 */
[----:B------:R-:W0:Y:S03]  /*0330*/  LDCU.64 UR12, c[0x0][0x3b0] ;  /* 0x00007600ff0c77ac */ /* 0x000e260008000a00 */
[----:B------:R-:W-:Y:S02]  /*0340*/  @!P2 IADD3 R0, PT, PT, -R0, RZ, RZ ;  /* 0x000000ff0000a210 */ /* 0x000fe40007ffe1ff */
[----:B------:R-:W-:-:S02]  /*0350*/  @!P1 LOP3.LUT R0, RZ, R8, RZ, 0x33, !PT ;  /* 0x00000008ff009212 */ /* 0x000fc400078e33ff */
[----:B------:R-:W3:Y:S01]  /*0360*/  LDC R8, c[0x0][0x384] ;  /* 0x0000e100ff087b82 */ /* 0x000ee20000000800 */
[----:B------:R-:W-:Y:S01]  /*0370*/  UIMAD UR9, UR18, UR9, UR5 ;  /* 0x00000009120972a4 */ /* 0x000fe2000f8e0205 */
[----:B----4-:R-:W-:Y:S02]  /*0380*/  ISETP.GE.AND P0, PT, R27, 0x1, PT ;  /* 0x000000011b00780c */ /* 0x010fe40003f06270 */
[----:B------:R-:W-:Y:S02]  /*0390*/  MOV R3, UR5 ;  /* 0x0000000500037c02 */ /* 0x000fe40008000f00 */
[----:B------:R-:W-:Y:S02]  /*03a0*/  MOV R5, UR7 ;  /* 0x0000000700057c02 */ /* 0x000fe40008000f00 */
[----:B------:R-:W-:Y:S02]  /*03b0*/  MOV R2, UR4 ;  /* 0x0000000400027c02 */ /* 0x000fe40008000f00 */
[----:B------:R-:W-:-:S02]  /*03c0*/  MOV R4, UR6 ;  /* 0x0000000600047c02 */ /* 0x000fc40008000f00 */
[----:B------:R-:W-:Y:S02]  /*03d0*/  MOV R3, UR9 ;  /* 0x0000000900037c02 */ /* 0x000fe40008000f00 */
[----:B------:R-:W-:Y:S01]  /*03e0*/  MOV R5, UR8 ;  /* 0x0000000800057c02 */ /* 0x000fe20008000f00 */
[----:B0-----:R-:W-:Y:S01]  /*03f0*/  UIMAD.WIDE.U32 UR4, UR18, UR12, URZ ;  /* 0x0000000c120472a5 */ /* 0x001fe2000f8e00ff */
[----:B------:R-:W-:-:S04]  /*0400*/  IMAD.WIDE.U32 R2, R13, UR10, R2 ;  /* 0x0000000a0d027c25 */ /* 0x000fc8000f8e0002 */
[----:B------:R-:W-:Y:S01]  /*0410*/  IMAD.WIDE.U32 R4, R13, UR14, R4 ;  /* 0x0000000e0d047c25 */ /* 0x000fe2000f8e0004 */
[----:B------:R-:W-:-:S03]  /*0420*/  UIMAD UR6, UR18, UR13, UR5 ;  /* 0x0000000d120672a4 */ /* 0x000fc6000f8e0205 */
[C---:B------:R-:W-:Y:S02]  /*0430*/  IMAD R19, R13.reuse, UR11, R3 ;  /* 0x0000000b0d137c24 */ /* 0x040fe4000f8e0203 */
[----:B------:R-:W-:Y:S01]  /*0440*/  IMAD R21, R13, UR15, R5 ;  /* 0x0000000f0d157c24 */ /* 0x000fe2000f8e0205 */
[----:B-12---:R-:W-:Y:S06]  /*0450*/  @!P0 EXIT ;  /* 0x000000000000894d */ /* 0x006fec0003800000 */
[----:B------:R-:W-:Y:S01]  /*0460*/  SHF.R.S32.HI R3, RZ, 0x1f, R0 ;  /* 0x0000001fff037819 */ /* 0x000fe20000011400 */
[----:B------:R-:W-:Y:S01]  /*0470*/  UMOV UR5, UR6 ;  /* 0x0000000600057c82 */ /* 0x000fe20008000000 */
[----:B------:R-:W0:Y:S01]  /*0480*/  LDC.64 R34, c[0x0][0x450] ;  /* 0x00011400ff227b82 */ /* 0x000e220000000a00 */
[----:B------:R-:W1:Y:S01]  /*0490*/  LDCU.64 UR8, c[0x0][0x3d8] ;  /* 0x00007b00ff0877ac */ /* 0x000e620008000a00 */
[----:B------:R-:W-:Y:S01]  /*04a0*/  LEA R16, P0, R2, R16, 0x1 ;  /* 0x0000001002107211 */ /* 0x000fe200078008ff */
[-C--:B------:R-:W-:Y:S01]  /*04b0*/  IMAD R3, R3, R22.reuse, RZ ;  /* 0x0000001603037224 */ /* 0x080fe200078e02ff */
[----:B------:R-:W2:Y:S01]  /*04c0*/  S2R R10, SR_TID.X ;  /* 0x00000000000a7919 */ /* 0x000ea20000002100 */
[----:B------:R-:W-:Y:S01]  /*04d0*/  IMAD.WIDE.U32 R6, R0, R22, UR4 ;  /* 0x0000000400067e25 */ /* 0x000fe2000f8e0016 */
[----:B------:R-:W-:Y:S01]  /*04e0*/  LEA.HI.X R19, R2, R17, R19, 0x1, P0 ;  /* 0x0000001102137211 */ /* 0x000fe200000f0c13 */
[----:B------:R-:W4:Y:S01]  /*04f0*/  LDCU UR4, c[0x0][0x38c] ;  /* 0x00007180ff0477ac */ /* 0x000f220008000800 */
[----:B------:R-:W2:Y:S01]  /*0500*/  LDC.64 R52, c[0x0][0x438] ;  /* 0x00010e00ff347b82 */ /* 0x000ea20000000a00 */
[----:B------:R-:W-:Y:S01]  /*0510*/  IMAD R3, R0, R23, R3 ;  /* 0x0000001700037224 */ /* 0x000fe200078e0203 */
[----:B------:R-:W-:Y:S01]  /*0520*/  LEA R20, P0, R6, R24, 0x1 ;  /* 0x0000001806147211 */ /* 0x000fe200078008ff */
[----:B---3--:R-:W-:Y:S01]  /*0530*/  IMAD R0, R8, UR18, R13 ;  /* 0x0000001208007c24 */ /* 0x008fe2000f8e020d */
[----:B------:R-:W-:-:S02]  /*0540*/  LEA R18, P1, R4, R14, 0x1 ;  /* 0x0000000e04127211 */ /* 0x000fc400078208ff */
[----:B------:R-:W-:Y:S01]  /*0550*/  IADD3 R22, PT, PT, R7, R3, RZ ;  /* 0x0000000307167210 */ /* 0x000fe20007ffe0ff */
[----:B------:R-:W-:Y:S01]  /*0560*/  IMAD R0, R0, R27, RZ ;  /* 0x0000001b00007224 */ /* 0x000fe200078e02ff */
[----:B------:R-:W3:Y:S01]  /*0570*/  LDC.64 R28, c[0x0][0x428] ;  /* 0x00010a00ff1c7b82 */ /* 0x000ee20000000a00 */
[----:B------:R-:W-:Y:S02]  /*0580*/  LEA.HI.X R21, R4, R15, R21, 0x1, P1 ;  /* 0x0000000f04157211 */ /* 0x000fe400008f0c15 */
[----:B------:R-:W-:Y:S01]  /*0590*/  LEA.HI.X R22, R6, R25, R22, 0x1, P0 ;  /* 0x0000001906167211 */ /* 0x000fe200000f0c16 */
[----:B-1----:R-:W-:-:S04]  /*05a0*/  IMAD.WIDE.U32 R8, R13, UR8, RZ ;  /* 0x000000080d087c25 */ /* 0x002fc8000f8e00ff */
[----:B------:R-:W1:Y:S01]  /*05b0*/  LDC.64 R30, c[0x0][0x418] ;  /* 0x00010600ff1e7b82 */ /* 0x000e620000000a00 */
[C---:B------:R-:W-:Y:S01]  /*05c0*/  IMAD R14, R13.reuse, UR9, R9 ;  /* 0x000000090d0e7c24 */ /* 0x040fe2000f8e0209 */
[----:B0-----:R-:W-:Y:S01]  /*05d0*/  LEA R9, P0, R8, R34, 0x3 ;  /* 0x0000002208097211 */ /* 0x001fe200078018ff */
[----:B----4-:R-:W-:Y:S02]  /*05e0*/  UISETP.LT.AND UP0, UPT, UR4, 0x1, UPT ;  /* 0x000000010400788c */ /* 0x010fe4000bf01270 */
[----:B------:R-:W-:Y:S01]  /*05f0*/  IMAD R0, R0, UR4, RZ ;  /* 0x0000000400007c24 */ /* 0x000fe2000f8e02ff */
[----:B------:R-:W0:Y:S01]  /*0600*/  LDCU.U8 UR9, c[0x0][0x39e] ;  /* 0x000073c0ff0977ac */ /* 0x000e220008000000 */
[----:B------:R-:W-:Y:S01]  /*0610*/  LEA.HI.X R8, R8, R35, R14, 0x3, P0 ;  /* 0x0000002308087211 */ /* 0x000fe200000f1c0e */
[----:B------:R-:W4:Y:S01]  /*0620*/  LDC.64 R36, c[0x0][0x3a0] ;  /* 0x0000e800ff247b82 */ /* 0x000f220000000a00 */
[----:B--2---:R-:W-:Y:S01]  /*0630*/  IMAD.WIDE.U32 R6, R13, R52, RZ ;  /* 0x000000340d067225 */ /* 0x004fe200078e00ff */
[----:B------:R-:W-:-:S03]  /*0640*/  USEL UR4, UR4, 0x1, !UP0 ;  /* 0x0000000104047887 */ /* 0x000fc6000c000000 */
[C---:B------:R-:W-:Y:S01]  /*0650*/  IMAD R53, R13.reuse, R53, R7 ;  /* 0x000000350d357224 */ /* 0x040fe200078e0207 */
[----:B------:R-:W-:Y:S01]  /*0660*/  MOV R52, R6 ;  /* 0x0000000600347202 */ /* 0x000fe20000000f00 */
[----:B------:R-:W-:Y:S01]  /*0670*/  IMAD.WIDE.U32 R50, R10, 0x20, RZ ;  /* 0x000000200a327825 */ /* 0x000fe200078e00ff */
[----:B------:R-:W2:Y:S01]  /*0680*/  LDC.64 R38, c[0x0][0x440] ;  /* 0x00011000ff267b82 */ /* 0x000ea20000000a00 */
[----:B------:R-:W-:Y:S02]  /*0690*/  UIADD3 UR6, UPT, UPT, -UR4, URZ, URZ ;  /* 0x000000ff04067290 */ /* 0x000fe4000fffe1ff */
[----:B---3--:R-:W-:Y:S01]  /*06a0*/  IMAD.WIDE.U32 R2, R13, R28, RZ ;  /* 0x0000001c0d027225 */ /* 0x008fe200078e00ff */
[----:B------:R-:W-:-:S03]  /*06b0*/  LOP3.LUT R17, R50, 0x10, RZ, 0xfc, !PT ;  /* 0x0000001032117812 */ /* 0x000fc600078efcff */
[C---:B------:R-:W-:Y:S01]  /*06c0*/  IMAD R3, R13.reuse, R29, R3 ;  /* 0x0000001d0d037224 */ /* 0x040fe200078e0203 */
[----:B------:R-:W3:Y:S01]  /*06d0*/  LDC.64 R24, c[0x0][0x420] ;  /* 0x00010800ff187b82 */ /* 0x000ee20000000a00 */
[----:B-1----:R-:W-:-:S04]  /*06e0*/  IMAD.WIDE.U32 R4, R13, R30, RZ ;  /* 0x0000001e0d047225 */ /* 0x002fc800078e00ff */
[----:B------:R-:W-:-:S03]  /*06f0*/  IMAD R5, R13, R31, R5 ;  /* 0x0000001f0d057224 */ /* 0x000fc600078e0205 */
[----:B------:R-:W1:Y:S01]  /*0700*/  LDC.64 R26, c[0x0][0x410] ;  /* 0x00010400ff1a7b82 */ /* 0x000e620000000a00 */
[----:B----4-:R-:W-:-:S04]  /*0710*/  IMAD.WIDE.U32 R14, R13, R36, RZ ;  /* 0x000000240d0e7225 */ /* 0x010fc800078e00ff */
[----:B------:R-:W-:-:S03]  /*0720*/  IMAD R6, R13, R37, R15 ;  /* 0x000000250d067224 */ /* 0x000fc600078e020f */
[----:B------:R-:W4:Y:S01]  /*0730*/  LDC.64 R32, c[0x0][0x430] ;  /* 0x00010c00ff207b82 */ /* 0x000f220000000a00 */
[----:B--2---:R-:W-:-:S04]  /*0740*/  LEA R7, P0, R14, R38, 0x3 ;  /* 0x000000260e077211 */ /* 0x004fc800078018ff */
[----:B------:R-:W-:-:S03]  /*0750*/  LEA.HI.X R6, R14, R39, R6, 0x3, P0 ;  /* 0x000000270e067211 */ /* 0x000fc600000f1c06 */
[----:B------:R-:W2:Y:S01]  /*0760*/  LDC.64 R48, c[0x0][0x478] ;  /* 0x00011e00ff307b82 */ /* 0x000ea20000000a00 */
[----:B---3--:R-:W-:Y:S01]  /*0770*/  IMAD.WIDE.U32 R56, R24, UR18, R2 ;  /* 0x0000001218387c25 */ /* 0x008fe2000f8e0002 */
[----:B------:R-:W-:-:S06]  /*0780*/  MOV R2, RZ ;  /* 0x000000ff00027202 */ /* 0x000fcc0000000f00 */
[----:B------:R-:W3:Y:S01]  /*0790*/  LDC.64 R46, c[0x0][0x488] ;  /* 0x00012200ff2e7b82 */ /* 0x000ee20000000a00 */
[----:B-1----:R-:W-:-:S04]  /*07a0*/  IMAD.WIDE.U32 R54, R26, UR18, R4 ;  /* 0x000000121a367c25 */ /* 0x002fc8000f8e0004 */
[----:B------:R-:W-:Y:S02]  /*07b0*/  IMAD R5, R25, UR18, R57 ;  /* 0x0000001219057c24 */ /* 0x000fe4000f8e0239 */
[----:B------:R-:W-:Y:S01]  /*07c0*/  IMAD R4, R27, UR18, R55 ;  /* 0x000000121b047c24 */ /* 0x000fe2000f8e0237 */
[----:B------:R-:W1:Y:S01]  /*07d0*/  LDC.64 R44, c[0x0][0x490] ;  /* 0x00012400ff2c7b82 */ /* 0x000e620000000a00 */
[----:B----4-:R-:W-:-:S04]  /*07e0*/  IMAD.WIDE.U32 R52, R32, UR18, R52 ;  /* 0x0000001220347c25 */ /* 0x010fc8000f8e0034 */
[----:B------:R-:W-:-:S03]  /*07f0*/  IMAD R3, R33, UR18, R53 ;  /* 0x0000001221037c24 */ /* 0x000fc6000f8e0235 */
[----:B------:R-:W4:Y:S01]  /*0800*/  LDC.64 R62, c[0x0][0x3e0] ;  /* 0x0000f800ff3e7b82 */ /* 0x000f220000000a00 */
[----:B--2---:R-:W-:-:S07]  /*0810*/  IMAD.WIDE.U32 R48, R10, 0x10, R48 ;  /* 0x000000100a307825 */ /* 0x004fce00078e0030 */
[----:B------:R-:W2:Y:S01]  /*0820*/  LDC.64 R60, c[0x0][0x3c0] ;  /* 0x0000f000ff3c7b82 */ /* 0x000ea20000000a00 */
[----:B---3--:R-:W-:-:S07]  /*0830*/  IMAD.WIDE.U32 R46, R10, 0x10, R46 ;  /* 0x000000100a2e7825 */ /* 0x008fce00078e002e */
[----:B------:R-:W3:Y:S01]  /*0840*/  LDC.64 R58, c[0x0][0x3a8] ;  /* 0x0000ea00ff3a7b82 */ /* 0x000ee20000000a00 */
[----:B-1----:R-:W-:Y:S01]  /*0850*/  IMAD.WIDE.U32 R44, R10, 0x10, R44 ;  /* 0x000000100a2c7825 */ /* 0x002fe200078e002c */
[----:B----4-:R-:W-:Y:S02]  /*0860*/  SHF.L.U64.HI R13, R62, 0x3, R63 ;  /* 0x000000033e0d7819 */ /* 0x010fe4000001023f */
[----:B--2---:R-:W-:Y:S02]  /*0870*/  SHF.L.U64.HI R14, R60, 0x1, R61 ;  /* 0x000000013c0e7819 */ /* 0x004fe4000001023d */
[----:B0--3--:R-:W-:-:S07]  /*0880*/  SHF.L.U64.HI R15, R58, 0x3, R59 ;  /* 0x000000033a0f7819 */ /* 0x009fce000001023b */
.L_x_2234:
        /* <DEDUP_REMOVED lines=29> */
[--C-:B------:R-:W-:Y:S02]  /*0a60*/  HADD2.F32 R23, -RZ, R24.reuse.H0_H0 ;  /* 0x20000018ff177230 */ /* 0x100fe40000004100 */
[----:B------:R-:W-:Y:S01]  /*0a70*/  FMUL.FTZ R61, R39, R68 ;  /* 0x00000044273d7220 */ /* 0x000fe20000410000 */
[----:B------:R-:W-:Y:S02]  /*0a80*/  HADD2.F32 R41, -RZ, R24.H1_H1 ;  /* 0x30000018ff297230 */ /* 0x000fe40000004100 */
[----:B------:R-:W-:Y:S01]  /*0a90*/  FMUL.FTZ R63, R73, R70 ;  /* 0x00000046493f7220 */ /* 0x000fe20000410000 */
[----:B------:R-:W-:-:S02]  /*0aa0*/  HADD2.F32 R25, -RZ, R26.H0_H0 ;  /* 0x2000001aff197230 */ /* 0x000fc40000004100 */
[----:B------:R-:W-:Y:S01]  /*0ab0*/  FMUL.FTZ R43, R23, R64 ;  /* 0x00000040172b7220 */ /* 0x000fe20000410000 */
[----:B------:R-:W-:Y:S02]  /*0ac0*/  HADD2.F32 R37, -RZ, R26.H1_H1 ;  /* 0x3000001aff257230 */ /* 0x000fe40000004100 */
[----:B------:R-:W-:Y:S01]  /*0ad0*/  FMUL.FTZ R59, R41, R66 ;  /* 0x00000042293b7220 */ /* 0x000fe20000410000 */
[--C-:B------:R-:W-:Y:S02]  /*0ae0*/  HADD2.F32 R33, -RZ, R27.reuse.H0_H0 ;  /* 0x2000001bff217230 */ /* 0x100fe40000004100 */
[----:B------:R-:W-:Y:S01]  /*0af0*/  FMUL.FTZ R65, R25, R72 ;  /* 0x0000004819417220 */ /* 0x000fe20000410000 */
[----:B------:R-:W-:Y:S02]  /*0b00*/  HADD2.F32 R35, -RZ, R27.H1_H1 ;  /* 0x3000001bff237230 */ /* 0x000fe40000004100 */
[----:B------:R-:W-:Y:S01]  /*0b10*/  FMUL.FTZ R67, R37, R74 ;  /* 0x0000004a25437220 */ /* 0x000fe20000410000 */
[----:B------:R-:W-:-:S02]  /*0b20*/  FMUL.FTZ R69, R33, R76 ;  /* 0x0000004c21457220 */ /* 0x000fc40000410000 */
[----:B------:R-:W-:Y:S01]  /*0b30*/  FMUL.FTZ R71, R35, R78 ;  /* 0x0000004e23477220 */ /* 0x000fe20000410000 */
[----:B------:R-:W-:Y:S06]  /*0b40*/  BRA `(.L_x_2213) ;  /* 0x0000001000c07947 */ /* 0x000fec0003800000 */
.L_x_2212:
        /* <DEDUP_REMOVED lines=52> */
.L_x_2215:
[----:B------:R-:W-:Y:S05]  /*0e90*/  BSYNC.RECONVERGENT B0 ;  /* 0x0000000000007941 */ /* 0x000fea0003800200 */
.L_x_2214:
        /* <DEDUP_REMOVED lines=37> */
.L_x_2217:
[----:B------:R-:W-:Y:S05]  /*10f0*/  BSYNC.RECONVERGENT B0 ;  /* 0x0000000000007941 */ /* 0x000fea0003800200 */
.L_x_2216:
[----:B------:R-:W-:Y:S01]  /*1100*/  BSSY.RECONVERGENT B0, `(.L_x_2218) ;  /* 0x0000027000007945 */ /* 0x000fe20003800200 */
[--C-:B------:R-:W-:Y:S01]  /*1110*/  HADD2.F32 R39, -RZ, R25.reuse.H0_H0 ;  /* 0x20000019ff277230 */ /* 0x100fe20000004100 */
[----:B------:R-:W-:Y:S01]  /*1120*/  FSETP.GTU.FTZ.AND P5, PT, R78, 20, PT ;  /* 0x41a000004e00780b */ /* 0x000fe20003fbc000 */
[----:B------:R-:W-:Y:S02]  /*1130*/  HADD2.F32 R73, -RZ, R25.H1_H1 ;  /* 0x30000019ff497230 */ /* 0x000fe40000004100 */
        /* <DEDUP_REMOVED lines=35> */
.L_x_2219:
[----:B------:R-:W-:Y:S05]  /*1370*/  BSYNC.RECONVERGENT B0 ;  /* 0x0000000000007941 */ /* 0x000fea0003800200 */
.L_x_2218:
        /* <DEDUP_REMOVED lines=32> */
.L_x_2221:
[----:B------:R-:W-:Y:S05]  /*1580*/  BSYNC.RECONVERGENT B0 ;  /* 0x0000000000007941 */ /* 0x000fea0003800200 */
.L_x_2220:
        /* <DEDUP_REMOVED lines=32> */
.L_x_2223:
[----:B------:R-:W-:Y:S05]  /*1790*/  BSYNC.RECONVERGENT B0 ;  /* 0x0000000000007941 */ /* 0x000fea0003800200 */
.L_x_2222:
        /* <DEDUP_REMOVED lines=32> */
.L_x_2225:
[----:B------:R-:W-:Y:S05]  /*19a0*/  BSYNC.RECONVERGENT B0 ;  /* 0x0000000000007941 */ /* 0x000fea0003800200 */
.L_x_2224:
        /* <DEDUP_REMOVED lines=32> */
.L_x_2227:
[----:B------:R-:W-:Y:S05]  /*1bb0*/  BSYNC.RECONVERGENT B0 ;  /* 0x0000000000007941 */ /* 0x000fea0003800200 */
.L_x_2226:
        /* <DEDUP_REMOVED lines=32> */
.L_x_2229:
[----:B------:R-:W-:Y:S05]  /*1dc0*/  BSYNC.RECONVERGENT B0 ;  /* 0x0000000000007941 */ /* 0x000fea0003800200 */
.L_x_2228:
        /* <DEDUP_REMOVED lines=8> */
.L_x_2213:
        /* <DEDUP_REMOVED lines=14> */
[----:B------:R-:W-:Y:S01]  /*1f30*/  ISETP.NE.AND P0, PT, R2, RZ, PT ;  /* 0x000000ff0200720c */ /* 0x000fe20003f05270 */
        /* <DEDUP_REMOVED lines=13> */
.L_x_2233:
[----:B------:R-:W-:Y:S01]  /*2010*/  MOV R36, R77 ;  /* 0x0000004d00247202 */ /* 0x000fe20000000f00 */
[----:B------:R-:W3:Y:S01]  /*2020*/  LDG.E.128 R28, desc[UR16][R82.64+-0x10] ;  /* 0xfffff010521c7981 */ /* 0x000ee2000c1e1d00 */
[----:B------:R-:W-:-:S03]  /*2030*/  MOV R37, R88 ;  /* 0x0000005800257202 */ /* 0x000fc60000000f00 */
[----:B------:R-:W4:Y:S04]  /*2040*/  LDG.E.128 R32, desc[UR16][R82.64] ;  /* 0x0000001052207981 */ /* 0x000f28000c1e1d00 */
[----:B------:R-:W2:Y:S01]  /*2050*/  LDG.E.64 R36, desc[UR16][R36.64] ;  /* 0x0000001024247981 */ /* 0x000ea2000c1e1b00 */
[----:B-1----:R-:W-:Y:S01]  /*2060*/  ISETP.GE.AND P1, PT, R73, 0x1, PT ;  /* 0x000000014900780c */ /* 0x002fe20003f26270 */
[----:B------:R-:W0:Y:S01]  /*2070*/  S2UR UR8, SR_CgaCtaId ;  /* 0x00000000000879c3 */ /* 0x000e220000008800 */
[----:B--2---:R-:W-:Y:S01]  /*2080*/  FMUL.FTZ R39, R37, R66 ;  /* 0x0000004225277220 */ /* 0x004fe20000410000 */
[----:B------:R-:W-:-:S03]  /*2090*/  FMUL.FTZ R87, R36, 1.4426950216293334961 ;  /* 0x3fb8aa3b24577820 */ /* 0x000fc60000410000 */
[----:B------:R-:W-:Y:S01]  /*20a0*/  FMUL.RZ R89, R39, 0.15915493667125701904 ;  /* 0x3e22f98327597820 */ /* 0x000fe2000040c000 */
[C---:B------:R-:W-:Y:S01]  /*20b0*/  FMUL.FTZ R39, R37.reuse, R68 ;  /* 0x0000004425277220 */ /* 0x040fe20000410000 */
[----:B------:R-:W-:-:S03]  /*20c0*/  FMUL.FTZ R38, R37, R64 ;  /* 0x0000004025267220 */ /* 0x000fc60000410000 */
[----:B------:R-:W-:Y:S01]  /*20d0*/  FMUL.RZ R91, R39, 0.15915493667125701904 ;  /* 0x3e22f983275b7820 */ /* 0x000fe2000040c000 */
[C---:B------:R-:W-:Y:S01]  /*20e0*/  FMUL.FTZ R39, R87.reuse, R68 ;  /* 0x0000004457277220 */ /* 0x040fe20000410000 */
[----:B------:R-:W-:Y:S01]  /*20f0*/  FMUL.RZ R85, R38, 0.15915493667125701904 ;  /* 0x3e22f98326557820 */ /* 0x000fe2000040c000 */
[C---:B------:R-:W-:Y:S01]  /*2100*/  FMUL.FTZ R38, R87.reuse, R64 ;  /* 0x0000004057267220 */ /* 0x040fe20000410000 */
[----:B------:R-:W-:Y:S01]  /*2110*/  MUFU.COS R96, R91 ;  /* 0x0000005b00607308 */ /* 0x000fe20000000000 */
[----:B------:R-:W-:-:S07]  /*2120*/  FMUL.FTZ R36, R87, R66 ;  /* 0x0000004257247220 */ /* 0x000fce0000410000 */
[----:B------:R-:W1:Y:S08]  /*2130*/  MUFU.EX2 R97, R39 ;  /* 0x0000002700617308 */ /* 0x000e700000000800 */
[----:B------:R-:W2:Y:S08]  /*2140*/  MUFU.SIN R102, R91 ;  /* 0x0000005b00667308 */ /* 0x000eb00000000400 */
[----:B------:R-:W-:Y:S08]  /*2150*/  MUFU.COS R92, R85 ;  /* 0x00000055005c7308 */ /* 0x000ff00000000000 */
[----:B------:R-:W0:Y:S08]  /*2160*/  MUFU.EX2 R93, R38 ;  /* 0x00000026005d7308 */ /* 0x000e300000000800 */
[----:B------:R-:W4:Y:S08]  /*2170*/  MUFU.SIN R84, R85 ;  /* 0x0000005500547308 */ /* 0x000f300000000400 */
[----:B------:R-:W-:Y:S08]  /*2180*/  MUFU.COS R94, R89 ;  /* 0x00000059005e7308 */ /* 0x000ff00000000000 */
[----:B------:R3:W4:Y:S08]  /*2190*/  MUFU.EX2 R95, R36 ;  /* 0x00000024005f7308 */ /* 0x0007300000000800 */
[----:B------:R-:W4:Y:S01]  /*21a0*/  MUFU.SIN R86, R89 ;  /* 0x0000005900567308 */ /* 0x000f220000000400 */
[----:B---3--:R-:W-:Y:S01]  /*21b0*/  FMUL.FTZ R36, R37, R72 ;  /* 0x0000004825247220 */ /* 0x008fe20000410000 */
[----:B-1----:R-:W-:Y:S01]  /*21c0*/  FMUL.FTZ R96, R97, R96 ;  /* 0x0000006061607220 */ /* 0x002fe20000410000 */
[----:B------:R-:W-:Y:S01]  /*21d0*/  FMUL.FTZ R38, R37, R70 ;  /* 0x0000004625267220 */ /* 0x000fe20000410000 */
[----:B--2---:R-:W-:Y:S01]  /*21e0*/  FMUL.FTZ R97, R97, R102 ;  /* 0x0000006661617220 */ /* 0x004fe20000410000 */
[----:B------:R-:W-:Y:S01]  /*21f0*/  FMUL.RZ R101, R36, 0.15915493667125701904 ;  /* 0x3e22f98324657820 */ /* 0x000fe2000040c000 */
[----:B------:R-:W-:Y:S01]  /*2200*/  FMUL.FTZ R36, R37, R74 ;  /* 0x0000004a25247220 */ /* 0x000fe20000410000 */
[----:B0-----:R-:W-:Y:S01]  /*2210*/  FMUL.FTZ R92, R93, R92 ;  /* 0x0000005c5d5c7220 */ /* 0x001fe20000410000 */
[----:B------:R-:W-:-:S02]  /*2220*/  HADD2.F32 R102, -RZ, R28.H0_H0 ;  /* 0x2000001cff667230 */ /* 0x000fc40000004100 */
[----:B------:R-:W-:Y:S01]  /*2230*/  FMUL.FTZ R85, R87, R70 ;  /* 0x0000004657557220 */ /* 0x000fe20000410000 */
[----:B----4-:R-:W-:Y:S01]  /*2240*/  FMUL.FTZ R93, R93, R84 ;  /* 0x000000545d5d7220 */ /* 0x010fe20000410000 */
[----:B------:R-:W-:Y:S01]  /*2250*/  FMUL.FTZ R84, R37, R76 ;  /* 0x0000004c25547220 */ /* 0x000fe20000410000 */
[----:B------:R-:W-:Y:S01]  /*2260*/  FMUL.RZ R99, R38, 0.15915493667125701904 ;  /* 0x3e22f98326637820 */ /* 0x000fe2000040c000 */
[----:B------:R-:W-:Y:S01]  /*2270*/  FMUL.RZ R103, R36, 0.15915493667125701904 ;  /* 0x3e22f98324677820 */ /* 0x000fe2000040c000 */
[----:B------:R-:W-:Y:S02]  /*2280*/  HADD2.F32 R28, -RZ, R28.H1_H1 ;  /* 0x3000001cff1c7230 */ /* 0x000fe40000004100 */
[C---:B------:R-:W-:Y:S01]  /*2290*/  FMUL.FTZ R94, R95.reuse, R94 ;  /* 0x0000005e5f5e7220 */ /* 0x040fe20000410000 */
[----:B------:R-:W-:Y:S01]  /*22a0*/  FMUL.FTZ R102, R102, R43 ;  /* 0x0000002b66667220 */ /* 0x000fe20000410000 */
[----:B------:R-:W-:Y:S01]  /*22b0*/  FMUL.FTZ R95, R95, R86 ;  /* 0x000000565f5f7220 */ /* 0x000fe20000410000 */
[C---:B------:R-:W-:Y:S01]  /*22c0*/  FMUL.FTZ R98, R87.reuse, R72 ;  /* 0x0000004857627220 */ /* 0x040fe20000410000 */
[----:B------:R-:W-:Y:S01]  /*22d0*/  FMUL.RZ R86, R84, 0.15915493667125701904 ;  /* 0x3e22f98354567820 */ /* 0x000fe2000040c000 */
[----:B------:R-:W-:Y:S01]  /*22e0*/  MUFU.COS R38, R99 ;  /* 0x0000006300267308 */ /* 0x000fe20000000000 */
[C---:B------:R-:W-:Y:S01]  /*22f0*/  FMUL.FTZ R36, R87.reuse, R74 ;  /* 0x0000004a57247220 */ /* 0x040fe20000410000 */
[----:B------:R-:W-:Y:S01]  /*2300*/  FMUL.FTZ R100, R87, R76 ;  /* 0x0000004c57647220 */ /* 0x000fe20000410000 */
[----:B------:R-:W-:-:S02]  /*2310*/  HADD2.F32 R84, -RZ, R29.H1_H1 ;  /* 0x3000001dff547230 */ /* 0x000fc40000004100 */
[----:B------:R-:W-:-:S03]  /*2320*/  FMUL.FTZ R87, R87, R78 ;  /* 0x0000004e57577220 */ /* 0x000fc60000410000 */
[----:B------:R-:W0:Y:S01]  /*2330*/  MUFU.EX2 R85, R85 ;  /* 0x0000005500557308 */ /* 0x000e220000000800 */
[----:B------:R-:W-:Y:S02]  /*2340*/  HADD2.F32 R106, -RZ, R29.H0_H0 ;  /* 0x2000001dff6a7230 */ /* 0x000fe40000004100 */
[----:B------:R-:W-:-:S05]  /*2350*/  FMUL.FTZ R107, R84, R59 ;  /* 0x0000003b546b7220 */ /* 0x000fca0000410000 */
[----:B------:R-:W-:Y:S08]  /*2360*/  MUFU.SIN R89, R103 ;  /* 0x0000006700597308 */ /* 0x000ff00000000400 */
[----:B------:R1:W-:Y:S02]  /*2370*/  MUFU.COS R91, R103 ;  /* 0x00000067005b7308 */ /* 0x0003e40000000000 */
[----:B-1----:R-:W-:Y:S01]  /*2380*/  FMUL.FTZ R103, R28, R43 ;  /* 0x0000002b1c677220 */ /* 0x002fe20000410000 */
[----:B------:R-:W-:-:S05]  /*2390*/  FMUL.FTZ R28, R102, R95 ;  /* 0x0000005f661c7220 */ /* 0x000fca0000410000 */
[----:B------:R-:W-:Y:S01]  /*23a0*/  MUFU.EX2 R39, R98 ;  /* 0x0000006200277308 */ /* 0x000fe20000000800 */
[----:B------:R-:W-:-:S07]  /*23b0*/  FFMA.FTZ R84, R103, R94, R28 ;  /* 0x0000005e67547223 */ /* 0x000fce000001001c */
[----:B------:R-:W1:Y:S01]  /*23c0*/  MUFU.SIN R112, R99 ;  /* 0x0000006300707308 */ /* 0x000e620000000400 */
[----:B------:R-:W-:Y:S01]  /*23d0*/  FMUL.FTZ R106, R106, R59 ;  /* 0x0000003b6a6a7220 */ /* 0x000fe20000410000 */
[----:B------:R-:W-:-:S06]  /*23e0*/  FADD.FTZ R84, R107, R84 ;  /* 0x000000546b547221 */ /* 0x000fcc0000010000 */
[----:B------:R2:W-:Y:S01]  /*23f0*/  MUFU.EX2 R98, R87 ;  /* 0x0000005700627308 */ /* 0x0005e20000000800 */
[----:B------:R-:W-:Y:S01]  /*2400*/  FMUL.FTZ R37, R37, R78 ;  /* 0x0000004e25257220 */ /* 0x000fe20000410000 */
[----:B------:R-:W-:Y:S02]  /*2410*/  HADD2.F32 R28, -RZ, R30.H0_H0 ;  /* 0x2000001eff1c7230 */ /* 0x000fe40000004100 */
[----:B--2---:R-:W-:-:S04]  /*2420*/  FMUL.FTZ R87, R103, R95 ;  /* 0x0000005f67577220 */ /* 0x004fc80000410000 */
[----:B------:R-:W-:Y:S01]  /*2430*/  FFMA.FTZ R87, R102, R94, -R87 ;  /* 0x0000005e66577223 */ /* 0x000fe20000010857 */
[----:B------:R-:W-:Y:S01]  /*2440*/  FMUL.FTZ R99, R97, R84 ;  /* 0x0000005461637220 */ /* 0x000fe20000410000 */
[----:B------:R-:W-:Y:S02]  /*2450*/  MUFU.SIN R110, R101 ;  /* 0x00000065006e7308 */ /* 0x000fe40000000400 */
[----:B------:R-:W-:Y:S01]  /*2460*/  FADD.FTZ R87, R106, R87 ;  /* 0x000000576a577221 */ /* 0x000fe20000010000 */
[----:B------:R-:W-:Y:S01]  /*2470*/  FMUL.RZ R104, R37, 0.15915493667125701904 ;  /* 0x3e22f98325687820 */ /* 0x000fe2000040c000 */
[----:B------:R-:W-:Y:S02]  /*2480*/  HADD2.F32 R30, -RZ, R30.H1_H1 ;  /* 0x3000001eff1e7230 */ /* 0x000fe40000004100 */
[----:B0-----:R-:W-:Y:S02]  /*2490*/  FMUL.FTZ R111, R85, R38 ;  /* 0x00000026556f7220 */ /* 0x001fe40000410000 */
[----:B------:R-:W-:Y:S01]  /*24a0*/  MUFU.COS R114, R101 ;  /* 0x0000006500727308 */ /* 0x000fe20000000000 */
[-C--:B------:R-:W-:Y:S01]  /*24b0*/  FMUL.FTZ R105, R97, R87.reuse ;  /* 0x0000005761697220 */ /* 0x080fe20000410000 */
[----:B------:R-:W-:Y:S01]  /*24c0*/  FFMA.FTZ R38, R96, R87, -R99 ;  /* 0x0000005760267223 */ /* 0x000fe20000010863 */
[----:B------:R-:W-:-:S05]  /*24d0*/  FMUL.FTZ R115, R28, R61 ;  /* 0x0000003d1c737220 */ /* 0x000fca0000410000 */
[----:B------:R-:W-:Y:S01]  /*24e0*/  MUFU.EX2 R100, R100 ;  /* 0x0000006400647308 */ /* 0x000fe20000000800 */
[----:B-1----:R-:W-:Y:S01]  /*24f0*/  FMUL.FTZ R112, R85, R112 ;  /* 0x0000007055707220 */ /* 0x002fe20000410000 */
[----:B------:R-:W-:-:S06]  /*2500*/  FFMA.FTZ R84, R96, R84, R105 ;  /* 0x0000005460547223 */ /* 0x000fcc0000010069 */
[----:B------:R-:W0:Y:S01]  /*2510*/  MUFU.COS R101, R86 ;  /* 0x0000005600657308 */ /* 0x000e220000000000 */
[----:B------:R-:W-:Y:S01]  /*2520*/  FMUL.FTZ R113, R30, R61 ;  /* 0x0000003d1e717220 */ /* 0x000fe20000410000 */
[----:B------:R-:W-:-:S06]  /*2530*/  FADD.FTZ R38, R115, R38 ;  /* 0x0000002673267221 */ /* 0x000fcc0000010000 */
[----:B------:R-:W1:Y:S01]  /*2540*/  MUFU.SIN R29, R86 ;  /* 0x00000056001d7308 */ /* 0x000e620000000400 */
[----:B------:R-:W-:Y:S01]  /*2550*/  FADD.FTZ R84, R113, R84 ;  /* 0x0000005471547221 */ /* 0x000fe20000010000 */
[----:B------:R-:W-:-:S06]  /*2560*/  FMUL.FTZ R30, R112, R38 ;  /* 0x00000026701e7220 */ /* 0x000fcc0000410000 */
[----:B------:R-:W2:Y:S01]  /*2570*/  MUFU.COS R99, R104 ;  /* 0x0000006800637308 */ /* 0x000ea20000000000 */
[----:B------:R-:W-:-:S07]  /*2580*/  HADD2.F32 R28, -RZ, R31.H1_H1 ;  /* 0x3000001fff1c7230 */ /* 0x000fce0000004100 */
[----:B------:R-:W3:Y:S01]  /*2590*/  MUFU.SIN R37, R104 ;  /* 0x0000006800257308 */ /* 0x000ee20000000400 */
[----:B------:R-:W-:Y:S02]  /*25a0*/  HADD2.F32 R120, -RZ, R31.H0_H0 ;  /* 0x2000001fff787230 */ /* 0x000fe40000004100 */
[-C--:B------:R-:W-:Y:S01]  /*25b0*/  FFMA.FTZ R30, R111, R84.reuse, R30 ;  /* 0x000000546f1e7223 */ /* 0x080fe2000001001e */
[----:B------:R-:W-:-:S04]  /*25c0*/  FMUL.FTZ R84, R112, R84 ;  /* 0x0000005470547220 */ /* 0x000fc80000410000 */
[----:B------:R-:W4:Y:S01]  /*25d0*/  MUFU.EX2 R36, R36 ;  /* 0x0000002400247308 */ /* 0x000f220000000800 */
[----:B------:R-:W-:Y:S01]  /*25e0*/  FMUL.FTZ R119, R28, R63 ;  /* 0x0000003f1c777220 */ /* 0x000fe20000410000 */
[C---:B0-----:R-:W-:Y:S01]  /*25f0*/  FMUL.FTZ R101, R100.reuse, R101 ;  /* 0x0000006564657220 */ /* 0x041fe20000410000 */
[----:B-1----:R-:W-:Y:S01]  /*2600*/  FMUL.FTZ R100, R100, R29 ;  /* 0x0000001d64647220 */ /* 0x002fe20000410000 */
[C---:B------:R-:W-:Y:S01]  /*2610*/  FMUL.FTZ R114, R39.reuse, R114 ;  /* 0x0000007227727220 */ /* 0x040fe20000410000 */
[----:B------:R-:W-:Y:S01]  /*2620*/  FMUL.FTZ R110, R39, R110 ;  /* 0x0000006e276e7220 */ /* 0x000fe20000410000 */
[----:B------:R-:W-:Y:S01]  /*2630*/  FFMA.FTZ R29, R111, R38, -R84 ;  /* 0x000000266f1d7223 */ /* 0x000fe20000010854 */
[----:B------:R-:W-:Y:S01]  /*2640*/  FMUL.FTZ R120, R120, R63 ;  /* 0x0000003f78787220 */ /* 0x000fe20000410000 */
[----:B------:R-:W-:Y:S01]  /*2650*/  FADD.FTZ R39, R119, R30 ;  /* 0x0000001e77277221 */ /* 0x000fe20000010000 */
[C---:B--2---:R-:W-:Y:S01]  /*2660*/  FMUL.FTZ R99, R98.reuse, R99 ;  /* 0x0000006362637220 */ /* 0x044fe20000410000 */
[----:B---3--:R-:W-:Y:S01]  /*2670*/  FMUL.FTZ R98, R98, R37 ;  /* 0x0000002562627220 */ /* 0x008fe20000410000 */
[----:B------:R-:W-:Y:S01]  /*2680*/  FADD.FTZ R31, R120, R29 ;  /* 0x0000001d781f7221 */ /* 0x000fe20000010000 */
[----:B------:R-:W-:Y:S01]  /*2690*/  FMUL.FTZ R37, R110, R39 ;  /* 0x000000276e257220 */ /* 0x000fe20000410000 */
[----:B------:R-:W-:Y:S01]  /*26a0*/  FMUL.FTZ R29, R93, R95 ;  /* 0x0000005f5d1d7220 */ /* 0x000fe20000410000 */
[----:B------:R-:W-:-:S02]  /*26b0*/  HADD2.F32 R28, -RZ, R32.H0_H0 ;  /* 0x20000020ff1c7230 */ /* 0x000fc40000004100 */
[----:B------:R-:W-:Y:S01]  /*26c0*/  FMUL.FTZ R30, R92, R95 ;  /* 0x0000005f5c1e7220 */ /* 0x000fe20000410000 */
[----:B------:R-:W-:Y:S02]  /*26d0*/  HADD2.F32 R116, -RZ, R32.H1_H1 ;  /* 0x30000020ff747230 */ /* 0x000fe40000004100 */
[C---:B----4-:R-:W-:Y:S01]  /*26e0*/  FMUL.FTZ R91, R36.reuse, R91 ;  /* 0x0000005b245b7220 */ /* 0x050fe20000410000 */
[----:B------:R-:W-:Y:S01]  /*26f0*/  FMUL.FTZ R89, R36, R89 ;  /* 0x0000005924597220 */ /* 0x000fe20000410000 */
[-C--:B------:R-:W-:Y:S01]  /*2700*/  FFMA.FTZ R36, R114, R31.reuse, -R37 ;  /* 0x0000001f72247223 */ /* 0x080fe20000010825 */
[-C--:B------:R-:W-:Y:S01]  /*2710*/  FFMA.FTZ R29, R92, R94.reuse, -R29 ;  /* 0x0000005e5c1d7223 */ /* 0x080fe2000001081d */
[----:B------:R-:W-:Y:S01]  /*2720*/  FMUL.FTZ R31, R110, R31 ;  /* 0x0000001f6e1f7220 */ /* 0x000fe20000410000 */
[----:B------:R-:W-:Y:S01]  /*2730*/  FMUL.FTZ R121, R28, R65 ;  /* 0x000000411c797220 */ /* 0x000fe20000410000 */
[----:B------:R-:W-:Y:S01]  /*2740*/  FFMA.FTZ R30, R93, R94, R30 ;  /* 0x0000005e5d1e7223 */ /* 0x000fe2000001001e */
[----:B------:R-:W-:Y:S01]  /*2750*/  FMUL.FTZ R37, R97, R29 ;  /* 0x0000001d61257220 */ /* 0x000fe20000410000 */
[----:B------:R-:W-:Y:S01]  /*2760*/  FFMA.FTZ R39, R114, R39, R31 ;  /* 0x0000002772277223 */ /* 0x000fe2000001001f */
[----:B------:R-:W-:Y:S01]  /*2770*/  FMUL.FTZ R116, R116, R65 ;  /* 0x0000004174747220 */ /* 0x000fe20000410000 */
[----:B------:R-:W-:Y:S01]  /*2780*/  FADD.FTZ R36, R121, R36 ;  /* 0x0000002479247221 */ /* 0x000fe20000010000 */
[-C--:B------:R-:W-:Y:S01]  /*2790*/  FMUL.FTZ R31, R97, R30.reuse ;  /* 0x0000001e611f7220 */ /* 0x080fe20000410000 */
[----:B------:R-:W-:Y:S01]  /*27a0*/  FFMA.FTZ R37, R96, R30, R37 ;  /* 0x0000001e60257223 */ /* 0x000fe20000010025 */
[----:B------:R-:W-:Y:S01]  /*27b0*/  FADD.FTZ R30, R116, R39 ;  /* 0x00000027741e7221 */ /* 0x000fe20000010000 */
[----:B------:R-:W-:-:S02]  /*27c0*/  HADD2.F32 R28, -RZ, R33.H1_H1 ;  /* 0x30000021ff1c7230 */ /* 0x000fc40000004100 */
[C---:B------:R-:W-:Y:S01]  /*27d0*/  FMUL.FTZ R32, R89.reuse, R36 ;  /* 0x0000002459207220 */ /* 0x040fe20000410000 */
[----:B------:R-:W-:Y:S01]  /*27e0*/  FFMA.FTZ R31, R96, R29, -R31 ;  /* 0x0000001d601f7223 */ /* 0x000fe2000001081f */
[----:B------:R-:W-:Y:S02]  /*27f0*/  HADD2.F32 R104, -RZ, R33.H0_H0 ;  /* 0x20000021ff687230 */ /* 0x000fe40000004100 */
[-C--:B------:R-:W-:Y:S01]  /*2800*/  FMUL.FTZ R29, R89, R30.reuse ;  /* 0x0000001e591d7220 */ /* 0x080fe20000410000 */
[C---:B------:R-:W-:Y:S01]  /*2810*/  FFMA.FTZ R32, R91.reuse, R30, R32 ;  /* 0x0000001e5b207223 */ /* 0x040fe20000010020 */
[----:B------:R-:W-:Y:S01]  /*2820*/  FMUL.FTZ R105, R28, R67 ;  /* 0x000000431c697220 */ /* 0x000fe20000410000 */
[----:B------:R-:W-:Y:S01]  /*2830*/  FMUL.FTZ R30, R112, R37 ;  /* 0x00000025701e7220 */ /* 0x000fe20000410000 */
[----:B------:R-:W-:Y:S01]  /*2840*/  FFMA.FTZ R33, R91, R36, -R29 ;  /* 0x000000245b217223 */ /* 0x000fe2000001081d */
[----:B------:R-:W-:Y:S01]  /*2850*/  FMUL.FTZ R104, R104, R67 ;  /* 0x0000004368687220 */ /* 0x000fe20000410000 */
[----:B------:R-:W-:Y:S01]  /*2860*/  FADD.FTZ R32, R105, R32 ;  /* 0x0000002069207221 */ /* 0x000fe20000010000 */
[-C--:B------:R-:W-:Y:S01]  /*2870*/  FFMA.FTZ R29, R111, R31.reuse, -R30 ;  /* 0x0000001f6f1d7223 */ /* 0x080fe2000001081e */
[----:B------:R-:W-:Y:S01]  /*2880*/  FMUL.FTZ R30, R112, R31 ;  /* 0x0000001f701e7220 */ /* 0x000fe20000410000 */
[----:B------:R-:W-:Y:S01]  /*2890*/  FADD.FTZ R33, R104, R33 ;  /* 0x0000002168217221 */ /* 0x000fe20000010000 */
[----:B------:R-:W-:-:S02]  /*28a0*/  HADD2.F32 R28, -RZ, R34.H0_H0 ;  /* 0x20000022ff1c7230 */ /* 0x000fc40000004100 */
[CC--:B------:R-:W-:Y:S01]  /*28b0*/  FMUL.FTZ R36, R100.reuse, R32.reuse ;  /* 0x0000002064247220 */ /* 0x0c0fe20000410000 */
[----:B------:R-:W-:Y:S01]  /*28c0*/  FFMA.FTZ R31, R111, R37, R30 ;  /* 0x000000256f1f7223 */ /* 0x000fe2000001001e */
[----:B------:R-:W-:Y:S02]  /*28d0*/  HADD2.F32 R108, -RZ, R34.H1_H1 ;  /* 0x30000022ff6c7230 */ /* 0x000fe40000004100 */
[-C--:B------:R-:W-:Y:S01]  /*28e0*/  FMUL.FTZ R37, R100, R33.reuse ;  /* 0x0000002164257220 */ /* 0x080fe20000410000 */
[C---:B------:R-:W-:Y:S01]  /*28f0*/  FFMA.FTZ R36, R101.reuse, R33, -R36 ;  /* 0x0000002165247223 */ /* 0x040fe20000010824 */
[-C--:B------:R-:W-:Y:S02]  /*2900*/  FMUL.FTZ R109, R28, R69.reuse ;  /* 0x000000451c6d7220 */ /* 0x080fe40000410000 */
[----:B------:R-:W-:Y:S01]  /*2910*/  FFMA.FTZ R37, R101, R32, R37 ;  /* 0x0000002065257223 */ /* 0x000fe20000010025 */
[----:B------:R-:W-:Y:S01]  /*2920*/  FMUL.FTZ R108, R108, R69 ;  /* 0x000000456c6c7220 */ /* 0x000fe20000410000 */
[----:B------:R-:W-:Y:S01]  /*2930*/  FADD.FTZ R36, R109, R36 ;  /* 0x000000246d247221 */ /* 0x000fe20000010000 */
[----:B------:R-:W-:Y:S01]  /*2940*/  FMUL.FTZ R33, R110, R31 ;  /* 0x0000001f6e217220 */ /* 0x000fe20000410000 */
[----:B------:R-:W-:-:S02]  /*2950*/  HADD2.F32 R118, -RZ, R35.H1_H1 ;  /* 0x30000023ff767230 */ /* 0x000fc40000004100 */
[----:B------:R-:W-:Y:S01]  /*2960*/  FADD.FTZ R37, R108, R37 ;  /* 0x000000256c257221 */ /* 0x000fe20000010000 */
[-C--:B------:R-:W-:Y:S01]  /*2970*/  FMUL.FTZ R30, R98, R36.reuse ;  /* 0x00000024621e7220 */ /* 0x080fe20000410000 */
        /* <DEDUP_REMOVED lines=80> */
[-C--:B-1----:R-:W-:Y:S01]  /*2e80*/  FMUL.FTZ R35, R125, R33.reuse ;  /* 0x000000217d237220 */ /* 0x082fe20000410000 */
        /* <DEDUP_REMOVED lines=14> */
[-C--:B0-----:R-:W-:Y:S01]  /*2f70*/  FMUL.FTZ R34, R124, R36.reuse ;  /* 0x000000247c227220 */ /* 0x081fe20000410000 */
[----:B------:R-:W-:-:S03]  /*2f80*/  FMUL.FTZ R37, R125, R36 ;  /* 0x000000247d257220 */ /* 0x000fc60000410000 */
[CC--:B-1----:R-:W-:Y:S01]  /*2f90*/  FFMA.FTZ R36, R125.reuse, R35.reuse, -R34 ;  /* 0x000000237d247223 */ /* 0x0c2fe20000010822 */
[C---:B------:R-:W-:Y:S01]  /*2fa0*/  FFMA.FTZ R37, R124.reuse, R35, R37 ;  /* 0x000000237c257223 */ /* 0x040fe20000010025 */
[----:B------:R-:W-:Y:S01]  /*2fb0*/  ULEA UR7, UR8, UR7, 0x18 ;  /* 0x0000000708077291 */ /* 0x000fe2000f8ec0ff */
[-C--:B--2---:R-:W-:Y:S01]  /*2fc0*/  FMUL.FTZ R34, R124, R32.reuse ;  /* 0x000000207c227220 */ /* 0x084fe20000410000 */
[----:B------:R-:W-:-:S03]  /*2fd0*/  FMUL.FTZ R35, R125, R32 ;  /* 0x000000207d237220 */ /* 0x000fc60000410000 */
[-C--:B---3--:R-:W-:Y:S01]  /*2fe0*/  FFMA.FTZ R32, R125, R33.reuse, -R34 ;  /* 0x000000217d207223 */ /* 0x088fe20000010822 */
[----:B------:R-:W-:Y:S01]  /*2ff0*/  FFMA.FTZ R33, R124, R33, R35 ;  /* 0x000000217c217223 */ /* 0x000fe20000010023 */
[----:B------:R-:W-:Y:S01]  /*3000*/  FADD.FTZ R34, R123, R36 ;  /* 0x000000247b227221 */ /* 0x000fe20000010000 */
[----:B------:R-:W-:-:S05]  /*3010*/  FADD.FTZ R35, R122, R37 ;  /* 0x000000257a237221 */ /* 0x000fca0000010000 */
        /* <DEDUP_REMOVED lines=9> */
[----:B------:R-:W-:-:S04]  /*30b0*/  FSEL R125, R125, R32, !P1 ;  /* 0x000000207d7d7208 */ /* 0x000fc80004800000 */
        /* <DEDUP_REMOVED lines=11> */
[----:B------:R-:W-:-:S03]  /*3170*/  @P3 FMUL.FTZ R123, R87, R124 ;  /* 0x0000007c577b3220 */ /* 0x000fc60000410000 */
[-C--:B------:R-:W-:Y:S01]  /*3180*/  @P3 FFMA.FTZ R87, R87, R125.reuse, R122 ;  /* 0x0000007d57573223 */ /* 0x080fe2000001007a */
[----:B---3--:R-:W-:Y:S01]  /*3190*/  @!P2 MOV R33, R30 ;  /* 0x0000001e0021a202 */ /* 0x008fe20000000f00 */
[----:B------:R-:W-:Y:S02]  /*31a0*/  @P3 FFMA.FTZ R86, R86, R125, -R123 ;  /* 0x0000007d56563223 */ /* 0x000fe4000001087b */
[----:B------:R-:W-:Y:S02]  /*31b0*/  @P3 FADD.FTZ R32, R32, R87 ;  /* 0x0000005720203221 */ /* 0x000fe40000010000 */
[----:B------:R-:W-:Y:S02]  /*31c0*/  @P3 FADD.FTZ R33, R33, R86 ;  /* 0x0000005621213221 */ /* 0x000fe40000010000 */
[C---:B------:R-:W-:Y:S02]  /*31d0*/  FMUL.FTZ R35, R93.reuse, R32 ;  /* 0x000000205d237220 */ /* 0x040fe40000410000 */
[----:B------:R-:W-:-:S02]  /*31e0*/  FMUL.FTZ R93, R93, R33 ;  /* 0x000000215d5d7220 */ /* 0x000fc40000410000 */
[C---:B------:R-:W-:Y:S02]  /*31f0*/  FFMA.FTZ R35, R92.reuse, R33, -R35 ;  /* 0x000000215c237223 */ /* 0x040fe40000010823 */
[----:B------:R-:W-:Y:S02]  /*3200*/  FFMA.FTZ R34, R92, R32, R93 ;  /* 0x000000205c227223 */ /* 0x000fe4000001005d */
[----:B------:R-:W-:Y:S02]  /*3210*/  FADD.FTZ R35, R102, R35 ;  /* 0x0000002366237221 */ /* 0x000fe40000010000 */
[----:B------:R-:W-:Y:S02]  /*3220*/  FADD.FTZ R34, R103, R34 ;  /* 0x0000002267227221 */ /* 0x000fe40000010000 */
[C---:B------:R-:W-:Y:S02]  /*3230*/  FMUL.FTZ R33, R95.reuse, R35 ;  /* 0x000000235f217220 */ /* 0x040fe40000410000 */
[----:B------:R-:W-:-:S02]  /*3240*/  FMUL.FTZ R32, R95, R34 ;  /* 0x000000225f207220 */ /* 0x000fc40000410000 */
[C---:B------:R-:W-:Y:S02]  /*3250*/  FFMA.FTZ R86, R94.reuse, R34, R33 ;  /* 0x000000225e567223 */ /* 0x040fe40000010021 */
[----:B------:R-:W-:Y:S02]  /*3260*/  FFMA.FTZ R87, R94, R35, -R32 ;  /* 0x000000235e577223 */ /* 0x000fe40000010820 */
[----:B------:R-:W-:Y:S02]  /*3270*/  FADD.FTZ R86, R107, R86 ;  /* 0x000000566b567221 */ /* 0x000fe40000010000 */
[----:B------:R-:W-:Y:S02]  /*3280*/  FADD.FTZ R87, R106, R87 ;  /* 0x000000576a577221 */ /* 0x000fe40000010000 */
[C---:B------:R-:W-:Y:S02]  /*3290*/  FMUL.FTZ R33, R97.reuse, R86 ;  /* 0x0000005661217220 */ /* 0x040fe40000410000 */
[----:B------:R-:W-:-:S02]  /*32a0*/  FMUL.FTZ R97, R97, R87 ;  /* 0x0000005761617220 */ /* 0x000fc40000410000 */
[C---:B------:R-:W-:Y:S02]  /*32b0*/  FFMA.FTZ R32, R96.reuse, R87, -R33 ;  /* 0x0000005760207223 */ /* 0x040fe40000010821 */
[----:B------:R-:W-:Y:S02]  /*32c0*/  FFMA.FTZ R92, R96, R86, R97 ;  /* 0x00000056605c7223 */ /* 0x000fe40000010061 */
[----:B------:R-:W-:Y:S02]  /*32d0*/  FADD.FTZ R115, R115, R32 ;  /* 0x0000002073737221 */ /* 0x000fe40000010000 */
[----:B------:R-:W-:Y:S02]  /*32e0*/  FADD.FTZ R92, R113, R92 ;  /* 0x0000005c715c7221 */ /* 0x000fe40000010000 */
[----:B------:R-:W-:Y:S01]  /*32f0*/  FMUL.FTZ R32, R112, R115 ;  /* 0x0000007370207220 */ /* 0x000fe20000410000 */
[----:B------:R-:W-:Y:S01]  /*3300*/  LEA R82, P1, R60, R82, 0x1 ;  /* 0x000000523c527211 */ /* 0x000fe200078208ff */
[----:B------:R-:W-:-:S02]  /*3310*/  FMUL.FTZ R112, R112, R92 ;  /* 0x0000005c70707220 */ /* 0x000fc40000410000 */
[----:B------:R-:W-:Y:S01]  /*3320*/  FFMA.FTZ R32, R111, R92, R32 ;  /* 0x0000005c6f207223 */ /* 0x000fe20000010020 */
[----:B------:R-:W-:Y:S01]  /*3330*/  IADD3.X R83, PT, PT, R83, R14, RZ, P1, !PT ;  /* 0x0000000e53537210 */ /* 0x000fe20000ffe4ff */
[----:B------:R-:W-:Y:S01]  /*3340*/  FFMA.FTZ R93, R111, R115, -R112 ;  /* 0x000000736f5d7223 */ /* 0x000fe20000010870 */
[----:B------:R-:W-:Y:S01]  /*3350*/  ISETP.NE.AND P1, PT, R10, RZ, PT ;  /* 0x000000ff0a00720c */ /* 0x000fe20003f25270 */
[----:B------:R-:W-:Y:S02]  /*3360*/  FADD.FTZ R119, R119, R32 ;  /* 0x0000002077777221 */ /* 0x000fe40000010000 */
[----:B------:R-:W-:Y:S02]  /*3370*/  FADD.FTZ R93, R120, R93 ;  /* 0x0000005d785d7221 */ /* 0x000fe40000010000 */
[C---:B------:R-:W-:Y:S01]  /*3380*/  FMUL.FTZ R95, R110.reuse, R119 ;  /* 0x000000776e5f7220 */ /* 0x040fe20000410000 */
[C---:B------:R-:W-:Y:S01]  /*3390*/  FMUL.FTZ R33, R37.reuse, R31 ;  /* 0x0000001f25217220 */ /* 0x040fe20000410000 */
[-C--:B------:R-:W-:Y:S01]  /*33a0*/  FMUL.FTZ R110, R110, R93.reuse ;  /* 0x0000005d6e6e7220 */ /* 0x080fe20000410000 */
[CC--:B------:R-:W-:Y:S01]  /*33b0*/  FMUL.FTZ R32, R37.reuse, R30.reuse ;  /* 0x0000001e25207220 */ /* 0x0c0fe20000410000 */
[----:B------:R-:W-:Y:S01]  /*33c0*/  FFMA.FTZ R94, R114, R93, -R95 ;  /* 0x0000005d725e7223 */ /* 0x000fe2000001085f */
[----:B------:R-:W-:Y:S01]  /*33d0*/  FFMA.FTZ R95, R36, R30, -R33 ;  /* 0x0000001e245f7223 */ /* 0x000fe20000010821 */
[C---:B------:R-:W-:Y:S01]  /*33e0*/  FMUL.FTZ R33, R37.reuse, R29 ;  /* 0x0000001d25217220 */ /* 0x040fe20000410000 */
[-C--:B------:R-:W-:Y:S01]  /*33f0*/  FMUL.FTZ R30, R37, R28.reuse ;  /* 0x0000001c251e7220 */ /* 0x080fe20000410000 */
[----:B------:R-:W-:Y:S01]  /*3400*/  FFMA.FTZ R97, R114, R119, R110 ;  /* 0x0000007772617223 */ /* 0x000fe2000001006e */
[----:B------:R-:W-:Y:S01]  /*3410*/  FADD.FTZ R94, R121, R94 ;  /* 0x0000005e795e7221 */ /* 0x000fe20000010000 */
[C---:B------:R-:W-:Y:S01]  /*3420*/  FFMA.FTZ R32, R36.reuse, R31, R32 ;  /* 0x0000001f24207223 */ /* 0x040fe20000010020 */
[----:B------:R-:W-:Y:S01]  /*3430*/  BSSY.RECONVERGENT B0, `(.L_x_2231) ;  /* 0x000000f000007945 */ /* 0x000fe20003800200 */
[C---:B------:R-:W-:Y:S01]  /*3440*/  FFMA.FTZ R28, R36.reuse, R28, -R33 ;  /* 0x0000001c241c7223 */ /* 0x040fe20000010821 */
[----:B------:R-:W-:Y:S01]  /*3450*/  FFMA.FTZ R29, R36, R29, R30 ;  /* 0x0000001d241d7223 */ /* 0x000fe2000001001e */
[----:B------:R-:W-:Y:S01]  /*3460*/  FADD.FTZ R116, R116, R97 ;  /* 0x0000006174747221 */ /* 0x000fe20000010000 */
        /* <DEDUP_REMOVED lines=11> */
.L_x_2232:
[----:B------:R-:W-:Y:S05]  /*3520*/  BSYNC.RECONVERGENT B0 ;  /* 0x0000000000007941 */ /* 0x000fea0003800200 */
.L_x_2231:
[-C--:B------:R-:W-:Y:S01]  /*3530*/  FMUL.FTZ R89, R89, R116.reuse ;  /* 0x0000007459597220 */ /* 0x080fe20000410000 */
[----:B------:R-:W-:Y:S01]  /*3540*/  FFMA.FTZ R36, R91, R116, R36 ;  /* 0x000000745b247223 */ /* 0x000fe20000010024 */
[----:B0----5:R-:W-:Y:S01]  /*3550*/  FMUL.FTZ R29, R85, R34 ;  /* 0x00000022551d7220 */ /* 0x021fe20000410000 */
[----:B------:R-:W-:Y:S01]  /*3560*/  UIADD3 UR5, UPT, UPT, UR5, 0x1, URZ ;  /* 0x0000000105057890 */ /* 0x000fe2000fffe0ff */
[----:B------:R-:W-:Y:S01]  /*3570*/  FFMA.FTZ R89, R91, R94, -R89 ;  /* 0x0000005e5b597223 */ /* 0x000fe20000010859 */
[----:B------:R-:W-:Y:S01]  /*3580*/  FADD.FTZ R33, R105, R36 ;  /* 0x0000002469217221 */ /* 0x000fe20000010000 */
[----:B------:R-:W-:Y:S01]  /*3590*/  FFMA.FTZ R29, R84, R35, -R29 ;  /* 0x00000023541d7223 */ /* 0x000fe2000001081d */
[----:B------:R-:W-:Y:S01]  /*35a0*/  UISETP.NE.AND UP0, UPT, UR5, URZ, UPT ;  /* 0x000000ff0500728c */ /* 0x000fe2000bf05270 */
        /* <DEDUP_REMOVED lines=10> */
[----:B------:R-:W-:Y:S01]  /*3650*/  FMUL.FTZ R30, R85, R119 ;  /* 0x00000077551e7220 */ /* 0x000fe20000410000 */
[----:B------:R-:W-:Y:S01]  /*3660*/  FFMA.FTZ R40, R29, 2, R40 ;  /* 0x400000001d287823 */ /* 0x000fe20000010028 */
[----:B------:R-:W-:Y:S01]  /*3670*/  FADD.FTZ R101, R108, R101 ;  /* 0x000000656c657221 */ /* 0x000fe20000010000 */
[C---:B------:R-:W-:Y:S01]  /*3680*/  FMUL.FTZ R28, R98.reuse, R109 ;  /* 0x0000006d621c7220 */ /* 0x040fe20000410000 */
[C---:B------:R-:W-:Y:S01]  /*3690*/  FMUL.FTZ R31, R85.reuse, R116 ;  /* 0x00000074551f7220 */ /* 0x040fe20000410000 */
[----:B------:R-:W-:Y:S01]  /*36a0*/  FMUL.FTZ R33, R85, R33 ;  /* 0x0000002155217220 */ /* 0x000fe20000410000 */
[-C--:B------:R-:W-:Y:S01]  /*36b0*/  FMUL.FTZ R98, R98, R101.reuse ;  /* 0x0000006562627220 */ /* 0x080fe20000410000 */
[C---:B------:R-:W-:Y:S01]  /*36c0*/  FFMA.FTZ R29, R99.reuse, R101, R28 ;  /* 0x00000065631d7223 */ /* 0x040fe2000001001c */
[C---:B------:R-:W-:Y:S01]  /*36d0*/  FFMA.FTZ R86, R84.reuse, R87, -R86 ;  /* 0x0000005754567223 */ /* 0x040fe20000010856 */
[----:B------:R-:W-:Y:S01]  /*36e0*/  FFMA.FTZ R30, R84, R93, -R30 ;  /* 0x0000005d541e7223 */ /* 0x000fe2000001081e */
[----:B------:R-:W-:Y:S01]  /*36f0*/  FFMA.FTZ R98, R99, R109, -R98 ;  /* 0x0000006d63627223 */ /* 0x000fe20000010862 */
[----:B------:R-:W-:Y:S01]  /*3700*/  FADD.FTZ R118, R118, R29 ;  /* 0x0000001d76767221 */ /* 0x000fe20000010000 */
        /* <DEDUP_REMOVED lines=20> */
.L_x_2230:
[----:B------:R-:W-:Y:S01]  /*3850*/  BAR.SYNC.DEFER_BLOCKING 0x0 ;  /* 0x0000000000007b1d */ /* 0x000fe20000010000 */
[----:B------:R-:W-:-:S04]  /*3860*/  SHF.L.U32 R39, R2, 0x8, RZ ;  /* 0x0000000802277819 */ /* 0x000fc800000006ff */
[C---:B------:R-:W-:Y:S01]  /*3870*/  IADD3 R31, P0, PT, R39.reuse, R56, RZ ;  /* 0x00000038271f7210 */ /* 0x040fe20007f1e0ff */
[----:B------:R-:W0:Y:S01]  /*3880*/  LDCU UR4, c[0x0][0x394] ;  /* 0x00007280ff0477ac */ /* 0x000e220008000800 */
[----:B------:R-:W-:Y:S02]  /*3890*/  IADD3 R29, P1, PT, R39, R54, RZ ;  /* 0x00000036271d7210 */ /* 0x000fe40007f3e0ff */
        /* <DEDUP_REMOVED lines=8> */
[----:B------:R-:W-:Y:S02]  /*3920*/  F2FP.F16.F32.PACK_AB R29, R27, R40 ;  /* 0x000000281b1d723e */ /* 0x000fe400000000ff */
[----:B------:R-:W-:-:S05]  /*3930*/  F2FP.F16.F32.PACK_AB R28, R41, R42 ;  /* 0x0000002a291c723e */ /* 0x000fca00000000ff */
[----:B------:R1:W-:Y:S01]  /*3940*/  STG.E.128 desc[UR16][R36.64], R28 ;  /* 0x0000001c24007986 */ /* 0x0003e2000c101d10 */
[----:B------:R-:W-:Y:S06]  /*3950*/  BAR.SYNC.DEFER_BLOCKING 0x0 ;  /* 0x0000000000007b1d */ /* 0x000fec0000010000 */
[----:B------:R-:W2:Y:S01]  /*3960*/  LDG.E.128 R32, desc[UR16][R32.64] ;  /* 0x0000001020207981 */ /* 0x000ea2000c1e1d00 */
        /* <DEDUP_REMOVED lines=9> */
[----:B--2---:R-:W-:-:S02]  /*3a00*/  HADD2.F32 R38, -RZ, R32.H0_H0 ;  /* 0x20000020ff267230 */ /* 0x004fc40000004100 */
[----:B------:R-:W-:Y:S02]  /*3a10*/  HADD2.F32 R59, -RZ, R32.H1_H1 ;  /* 0x30000020ff3b7230 */ /* 0x000fe40000004100 */
[--C-:B------:R-:W-:Y:S02]  /*3a20*/  HADD2.F32 R32, -RZ, R34.reuse.H0_H0 ;  /* 0x20000022ff207230 */ /* 0x100fe40000004100 */
[----:B------:R-:W-:Y:S01]  /*3a30*/  FMUL.FTZ R43, R38, -1.4426950216293334961 ;  /* 0xbfb8aa3b262b7820 */ /* 0x000fe20000410000 */
[--C-:B-1----:R-:W-:Y:S02]  /*3a40*/  HADD2.F32 R37, -RZ, R35.reuse.H1_H1 ;  /* 0x30000023ff257230 */ /* 0x102fe40000004100 */
[----:B------:R-:W-:Y:S01]  /*3a50*/  FMUL.FTZ R61, R59, -1.4426950216293334961 ;  /* 0xbfb8aa3b3b3d7820 */ /* 0x000fe20000410000 */
        /* <DEDUP_REMOVED lines=8> */
[----:B------:R-:W1:Y:S01]  /*3ae0*/  MUFU.EX2 R30, R30 ;  /* 0x0000001e001e7308 */ /* 0x000e620000000800 */
[----:B------:R-:W-:Y:S01]  /*3af0*/  FMUL.FTZ R28, R63, -1.4426950216293334961 ;  /* 0xbfb8aa3b3f1c7820 */ /* 0x000fe20000410000 */
[----:B------:R-:W-:-:S06]  /*3b00*/  FMUL.FTZ R29, R64, -1.4426950216293334961 ;  /* 0xbfb8aa3b401d7820 */ /* 0x000fcc0000410000 */
[----:B------:R-:W2:Y:S08]  /*3b10*/  MUFU.EX2 R35, R33 ;  /* 0x0000002100237308 */ /* 0x000eb00000000800 */
[----:B------:R-:W3:Y:S01]  /*3b20*/  MUFU.EX2 R43, R43 ;  /* 0x0000002b002b7308 */ /* 0x000ee20000000800 */
        /* <DEDUP_REMOVED lines=8> */
[----:B--2---:R-:W-:Y:S01]  /*3bb0*/  FADD.FTZ R33, R31, 1 ;  /* 0x3f8000001f217421 */ /* 0x004fe20000010000 */
[----:B------:R-:W-:-:S06]  /*3bc0*/  IADD3.X R31, PT, PT, RZ, R3, RZ, P0, !PT ;  /* 0x00000003ff1f7210 */ /* 0x000fcc00007fe4ff */
[----:B------:R-:W2:Y:S01]  /*3bd0*/  MUFU.EX2 R29, R29 ;  /* 0x0000001d001d7308 */ /* 0x000ea20000000800 */
[----:B---3--:R-:W-:-:S07]  /*3be0*/  FADD.FTZ R61, R61, 1 ;  /* 0x3f8000003d3d7421 */ /* 0x008fce0000010000 */
[----:B------:R-:W3:Y:S01]  /*3bf0*/  MUFU.RCP R69, R30 ;  /* 0x0000001e00457308 */ /* 0x000ee20000001000 */
[----:B-1----:R-:W-:-:S07]  /*3c00*/  FADD.FTZ R28, R28, 1 ;  /* 0x3f8000001c1c7421 */ /* 0x002fce0000010000 */
[----:B------:R-:W1:Y:S01]  /*3c10*/  MUFU.RCP R70, R65 ;  /* 0x0000004100467308 */ /* 0x000e620000001000 */
[----:B--2---:R-:W-:-:S07]  /*3c20*/  FADD.FTZ R29, R29, 1 ;  /* 0x3f8000001d1d7421 */ /* 0x004fce0000010000 */
[----:B------:R3:W2:Y:S08]  /*3c30*/  MUFU.RCP R71, R33 ;  /* 0x0000002100477308 */ /* 0x0006b00000001000 */
[----:B------:R-:W4:Y:S01]  /*3c40*/  MUFU.RCP R35, R35 ;  /* 0x0000002300237308 */ /* 0x000f220000001000 */
[----:B---3--:R-:W-:Y:S01]  /*3c50*/  FMUL.FTZ R33, R32, R69 ;  /* 0x0000004520217220 */ /* 0x008fe20000410000 */
[----:B-1----:R-:W-:-:S03]  /*3c60*/  FMUL.FTZ R32, R37, R70 ;  /* 0x0000004625207220 */ /* 0x002fc60000410000 */
[----:B------:R-:W-:Y:S01]  /*3c70*/  FMUL.FTZ R26, R33, R26 ;  /* 0x0000001a211a7220 */ /* 0x000fe20000410000 */
[----:B------:R-:W-:Y:S02]  /*3c80*/  FMUL.FTZ R32, R32, R23 ;  /* 0x0000001720207220 */ /* 0x000fe40000410000 */
[----:B------:R-:W-:Y:S01]  /*3c90*/  MUFU.RCP R43, R43 ;  /* 0x0000002b002b7308 */ /* 0x000fe20000001000 */
[----:B--2---:R-:W-:-:S04]  /*3ca0*/  FMUL.FTZ R34, R34, R71 ;  /* 0x0000004722227220 */ /* 0x004fc80000410000 */
[----:B------:R-:W-:-:S03]  /*3cb0*/  FMUL.FTZ R23, R34, R25 ;  /* 0x0000001922177220 */ /* 0x000fc60000410000 */
[----:B------:R-:W1:Y:S01]  /*3cc0*/  MUFU.RCP R66, R61 ;  /* 0x0000003d00427308 */ /* 0x000e620000001000 */
[----:B----4-:R-:W-:Y:S01]  /*3cd0*/  FMUL.FTZ R35, R36, R35 ;  /* 0x0000002324237220 */ /* 0x010fe20000410000 */
[----:B------:R-:W-:-:S03]  /*3ce0*/  F2FP.F16.F32.PACK_AB R26, R23, R26 ;  /* 0x0000001a171a723e */ /* 0x000fc600000000ff */
[----:B------:R-:W-:-:S03]  /*3cf0*/  FMUL.FTZ R35, R35, R24 ;  /* 0x0000001823237220 */ /* 0x000fc60000410000 */
[----:B------:R2:W3:Y:S08]  /*3d00*/  MUFU.RCP R68, R28 ;  /* 0x0000001c00447308 */ /* 0x0004f00000001000 */
[----:B------:R4:W5:Y:S01]  /*3d10*/  MUFU.RCP R67, R29 ;  /* 0x0000001d00437308 */ /* 0x0009620000001000 */
[----:B--2---:R-:W-:Y:S01]  /*3d20*/  LEA R28, P0, R39, R44, 0x1 ;  /* 0x0000002c271c7211 */ /* 0x004fe200078008ff */
[----:B-1----:R-:W-:-:S04]  /*3d30*/  FMUL.FTZ R30, R59, R66 ;  /* 0x000000423b1e7220 */ /* 0x002fc80000410000 */
[----:B------:R-:W-:Y:S01]  /*3d40*/  FMUL.FTZ R24, R30, R41 ;  /* 0x000000291e187220 */ /* 0x000fe20000410000 */
[----:B----4-:R-:W-:Y:S01]  /*3d50*/  LEA.HI.X R29, R39, R45, R31, 0x1, P0 ;  /* 0x0000002d271d7211 */ /* 0x010fe200000f0c1f */
[----:B------:R-:W-:Y:S01]  /*3d60*/  FMUL.FTZ R31, R38, R43 ;  /* 0x0000002b261f7220 */ /* 0x000fe20000410000 */
[----:B---3--:R-:W-:Y:S01]  /*3d70*/  FMUL.FTZ R63, R63, R68 ;  /* 0x000000443f3f7220 */ /* 0x008fe20000410000 */
[----:B0-----:R-:W-:Y:S02]  /*3d80*/  ISETP.GE.AND P0, PT, R2, UR4, PT ;  /* 0x0000000402007c0c */ /* 0x001fe4000bf06270 */
[----:B------:R-:W-:Y:S01]  /*3d90*/  FMUL.FTZ R31, R31, R42 ;  /* 0x0000002a1f1f7220 */ /* 0x000fe20000410000 */
[----:B------:R-:W-:Y:S01]  /*3da0*/  FMUL.FTZ R25, R63, R40 ;  /* 0x000000283f197220 */ /* 0x000fe20000410000 */
[----:B-----5:R-:W-:-:S03]  /*3db0*/  FMUL.FTZ R64, R64, R67 ;  /* 0x0000004340407220 */ /* 0x020fc60000410000 */
[----:B------:R-:W-:Y:S01]  /*3dc0*/  F2FP.F16.F32.PACK_AB R24, R24, R31 ;  /* 0x0000001f1818723e */ /* 0x000fe200000000ff */
[----:B------:R-:W-:Y:S01]  /*3dd0*/  FMUL.FTZ R64, R64, R27 ;  /* 0x0000001b40407220 */ /* 0x000fe20000410000 */
[----:B------:R-:W-:-:S04]  /*3de0*/  F2FP.F16.F32.PACK_AB R27, R32, R35 ;  /* 0x00000023201b723e */ /* 0x000fc800000000ff */
[----:B------:R-:W-:-:S05]  /*3df0*/  F2FP.F16.F32.PACK_AB R25, R64, R25 ;  /* 0x000000194019723e */ /* 0x000fca00000000ff */
[----:B------:R0:W-:Y:S01]  /*3e00*/  STG.E.128 desc[UR16][R28.64], R24 ;  /* 0x000000181c007986 */ /* 0x0001e2000c101d10 */
[----:B------:R-:W-:Y:S05]  /*3e10*/  @!P0 BRA `(.L_x_2234) ;  /* 0xffffffc8009c8947 */ /* 0x000fea000383ffff */
[----:B------:R-:W-:Y:S05]  /*3e20*/  EXIT ;  /* 0x000000000000794d */ /* 0x000fea0003800000 */
.L_x_2235:
        /* <DEDUP_REMOVED lines=13> */
.L_x_5059:


//--------------------- .text._Z25selective_scan_fwd_kernelI32Selective_Scan_fwd_kernel_traitsILi32ELi8ELi1ELb1ELb1ELb1ELb0EN3c104HalfENS1_7complexIfEEEEv13SSMParamsBase --------------------------
	.section	.text._Z25selective_scan_fwd_kernelI32Selective_Scan_fwd_kernel_traitsILi32ELi8ELi1ELb1ELb1ELb1ELb0EN3c104HalfENS1_7complexIfEEEEv13SSMParamsBase,"ax",@progbits
	.align	128
        .global         _Z25selective_scan_fwd_kernelI32Selective_Scan_fwd_kernel_traitsILi32ELi8ELi1ELb1ELb1ELb1ELb0EN3c104HalfENS1_7complexIfEEEEv13SSMParamsBase
        .type           _Z25selective_scan_fwd_kernelI32Selective_Scan_fwd_kernel_traitsILi32ELi8ELi1ELb1ELb1ELb1ELb0EN3c104HalfENS1_7complexIfEEEEv13SSMParamsBase,@function
        .size           _Z25selective_scan_fwd_kernelI32Selective_Scan_fwd_kernel_traitsILi32ELi8ELi1ELb1ELb1ELb1ELb0EN3c104HalfENS1_7complexIfEEEEv13SSMParamsBase,(.L_x_5060 - _Z25selective_scan_fwd_kernelI32Selective_Scan_fwd_kernel_traitsILi32ELi8ELi1ELb1ELb1ELb1ELb0EN3c104HalfENS1_7complexIfEEEEv13SSMParamsBase)
        .other          _Z25selective_scan_fwd_kernelI32Selective_Scan_fwd_kernel_traitsILi32ELi8ELi1ELb1ELb1ELb1ELb0EN3c104HalfENS1_7complexIfEEEEv13SSMParamsBase,@"STO_CUDA_ENTRY STV_DEFAULT"
_Z25selective_scan_fwd_kernelI32Selective_Scan_fwd_kernel_traitsILi32ELi8ELi1ELb1ELb1ELb1ELb0EN3c104HalfENS1_7complexIfEEEEv13SSMParamsBase:
.text._Z25selective_scan_fwd_kernelI32Selective_Scan_fwd_kernel_traitsILi32ELi8ELi1ELb1ELb1ELb1ELb0EN3c104HalfENS1_7complexIfEEEEv13SSMParamsBase:
        /* <DEDUP_REMOVED lines=26> */
[----:B------:R-:W0:Y:S01]  /*01a0*/  LDC.64 R48, c[0x0][0x468] ;  /* 0x00011a00ff307b82 */ /* 0x000e220000000a00 */
[----:B---3--:R-:W-:Y:S02]  /*01b0*/  IADD3 R6, PT, PT, R8, 0xffffffe, RZ ;  /* 0x0ffffffe08067810 */ /* 0x008fe40007ffe0ff */
[----:B------:R-:W-:Y:S02]  /*01c0*/  @P1 LEA.HI.X R5, R11, R5, RZ, 0x2, P3 ;  /* 0x000000050b051211 */ /* 0x000fe400018f14ff */
[----:B------:R3:W4:Y:S03]  /*01d0*/  F2I.FTZ.U32.TRUNC.NTZ R7, R6 ;  /* 0x0000000600077305 */ /* 0x000726000021f000 */
[----:B------:R0:W5:Y:S01]  /*01e0*/  @P1 LDG.E R40, desc[UR18][R4.64] ;  /* 0x0000001204281981 */ /* 0x000162000c1e1900 */
        /* <DEDUP_REMOVED lines=11> */
[----:B------:R-:W-:Y:S01]  /*02a0*/  @!P1 IADD3 R7, PT, PT, R7, 0x1, RZ ;  /* 0x0000000107079810 */ /* 0x000fe20007ffe0ff */
[----:B------:R-:W3:Y:S01]  /*02b0*/  LDC.64 R8, c[0x0][0x448] ;  /* 0x00011200ff087b82 */ /* 0x000ee20000000a00 */
[----:B------:R-:W-:Y:S01]  /*02c0*/  LOP3.LUT R2, R11, R12, RZ, 0x3c, !PT ;  /* 0x0000000c0b027212 */ /* 0x000fe200078e3cff */
[----:B------:R-:W-:Y:S01]  /*02d0*/  UIMAD.WIDE.U32 UR6, UR20, UR12, URZ ;  /* 0x0000000c140672a5 */ /* 0x000fe2000f8e00ff */
[----:B------:R-:W-:Y:S01]  /*02e0*/  ISETP.NE.AND P1, PT, R12, RZ, PT ;  /* 0x000000ff0c00720c */ /* 0x000fe20003f25270 */
[----:B------:R-:W-:Y:S01]  /*02f0*/  UIMAD.WIDE.U32 UR4, UR20, UR8, URZ ;  /* 0x00000008140472a5 */ /* 0x000fe2000f8e00ff */
[----:B------:R-:W-:-:S05]  /*0300*/  ISETP.GE.AND P2, PT, R2, RZ, PT ;  /* 0x000000ff0200720c */ /* 0x000fca0003f46270 */
[----:B------:R-:W-:Y:S02]  /*0310*/  @P0 IADD3 R7, PT, PT, R7, 0x1, RZ ;  /* 0x0000000107070810 */ /* 0x000fe40007ffe0ff */
[----:B0-----:R-:W-:Y:S01]  /*0320*/  ISETP.GE.AND P0, PT, R19, 0x1, PT ;  /* 0x000000011300780c */ /* 0x001fe20003f06270 */
[----:B------:R-:W-:Y:S02]  /*0330*/  UIMAD UR9, UR20, UR9, UR5 ;  /* 0x00000009140972a4 */ /* 0x000fe4000f8e0205 */
[----:B------:R-:W-:Y:S01]  /*0340*/  UIMAD UR8, UR20, UR13, UR7 ;  /* 0x0000000d140872a4 */ /* 0x000fe2000f8e0207 */
[----:B------:R-:W-:Y:S02]  /*0350*/  MOV R10, R7 ;  /* 0x00000007000a7202 */ /* 0x000fe40000000f00 */
[----:B------:R-:W-:Y:S02]  /*0360*/  MOV R3, UR5 ;  /* 0x0000000500037c02 */ /* 0x000fe40008000f00 */
[----:B------:R-:W-:-:S02]  /*0370*/  MOV R4, UR6 ;  /* 0x0000000600047c02 */ /* 0x000fc40008000f00 */
[----:B------:R-:W-:Y:S01]  /*0380*/  MOV R5, UR7 ;  /* 0x0000000700057c02 */ /* 0x000fe20008000f00 */
[----:B------:R-:W0:Y:S01]  /*0390*/  LDCU.64 UR6, c[0x0][0x3d0] ;  /* 0x00007a00ff0677ac */ /* 0x000e220008000a00 */
[----:B------:R-:W-:Y:S02]  /*03a0*/  MOV R2, UR4 ;  /* 0x0000000400027c02 */ /* 0x000fe40008000f00 */
[----:B------:R-:W-:Y:S02]  /*03b0*/  MOV R3, UR9 ;  /* 0x0000000900037c02 */ /* 0x000fe40008000f00 */
[----:B------:R-:W-:Y:S02]  /*03c0*/  MOV R5, UR8 ;  /* 0x0000000800057c02 */ /* 0x000fe40008000f00 */
[----:B------:R-:W-:Y:S02]  /*03d0*/  @!P2 IADD3 R10, PT, PT, -R10, RZ, RZ ;  /* 0x000000ff0a0aa210 */ /* 0x000fe40007ffe1ff */
[----:B------:R-:W-:Y:S01]  /*03e0*/  @!P1 LOP3.LUT R10, RZ, R12, RZ, 0x33, !PT ;  /* 0x0000000cff0a9212 */ /* 0x000fe200078e33ff */
[----:B012---:R-:W-:Y:S06]  /*03f0*/  @!P0 EXIT ;  /* 0x000000000000894d */ /* 0x007fec0003800000 */
[C---:B------:R-:W-:Y:S01]  /*0400*/  IMAD.WIDE.U32 R2, R11.reuse, UR10, R2 ;  /* 0x0000000a0b027c25 */ /* 0x040fe2000f8e0002 */
[----:B------:R-:W-:Y:S01]  /*0410*/  UIMAD.WIDE.U32 UR4, UR20, UR16, URZ ;  /* 0x00000010140472a5 */ /* 0x000fe2000f8e00ff */
[----:B------:R-:W-:Y:S01]  /*0420*/  SHF.R.S32.HI R13, RZ, 0x1f, R10 ;  /* 0x0000001fff0d7819 */ /* 0x000fe2000001140a */
[----:B------:R-:W0:Y:S01]  /*0430*/  LDC.64 R42, c[0x0][0x3a0] ;  /* 0x0000e800ff2a7b82 */ /* 0x000e220000000a00 */
[----:B------:R-:W-:Y:S01]  /*0440*/  IMAD R51, R11, UR11, R3 ;  /* 0x0000000b0b337c24 */ /* 0x000fe2000f8e0203 */
[----:B------:R-:W-:Y:S01]  /*0450*/  UIMAD UR5, UR20, UR17, UR5 ;  /* 0x00000011140572a4 */ /* 0x000fe2000f8e0205 */
[C---:B------:R-:W-:Y:S01]  /*0460*/  LEA R46, P0, R2.reuse, R46, 0x1 ;  /* 0x0000002e022e7211 */ /* 0x040fe200078008ff */
[----:B------:R-:W-:Y:S01]  /*0470*/  IMAD R3, R13, R54, RZ ;  /* 0x000000360d037224 */ /* 0x000fe200078e02ff */
[----:B------:R-:W1:Y:S01]  /*0480*/  S2R R41, SR_TID.X ;  /* 0x0000000000297919 */ /* 0x000e620000002100 */
[C---:B------:R-:W-:Y:S01]  /*0490*/  IMAD.WIDE.U32 R4, R11.reuse, UR14, R4 ;  /* 0x0000000e0b047c25 */ /* 0x040fe2000f8e0004 */
[----:B------:R-:W-:Y:S01]  /*04a0*/  LEA.HI.X R51, R2, R47, R51, 0x1, P0 ;  /* 0x0000002f02337211 */ /* 0x000fe200000f0c33 */
[----:B------:R-:W2:Y:S01]  /*04b0*/  LDC.64 R14, c[0x0][0x3e8] ;  /* 0x0000fa00ff0e7b82 */ /* 0x000ea20000000a00 */
[----:B------:R-:W-:Y:S01]  /*04c0*/  MOV R47, RZ ;  /* 0x000000ff002f7202 */ /* 0x000fe20000000f00 */
[----:B------:R-:W-:Y:S01]  /*04d0*/  IMAD R55, R10, R55, R3 ;  /* 0x000000370a377224 */ /* 0x000fe200078e0203 */
[----:B------:R-:W-:Y:S01]  /*04e0*/  LEA R48, P0, R4, R48, 0x1 ;  /* 0x0000003004307211 */ /* 0x000fe200078008ff */
[----:B------:R-:W-:Y:S01]  /*04f0*/  IMAD.WIDE.U32 R2, R10, R54, UR4 ;  /* 0x000000040a027e25 */ /* 0x000fe2000f8e0036 */
[----:B------:R-:W-:Y:S01]  /*0500*/  UIMAD.WIDE.U32 UR4, UR20, UR6, URZ ;  /* 0x00000006140472a5 */ /* 0x000fe2000f8e00ff */
[----:B------:R-:W4:Y:S02]  /*0510*/  LDCU UR6, c[0x0][0x38c] ;  /* 0x00007180ff0677ac */ /* 0x000f240008000800 */
[----:B------:R-:W4:Y:S01]  /*0520*/  LDC.64 R20, c[0x0][0x428] ;  /* 0x00010a00ff147b82 */ /* 0x000f220000000a00 */
[C---:B---3--:R-:W-:Y:S01]  /*0530*/  LEA R50, P1, R2.reuse, R8, 0x1 ;  /* 0x0000000802327211 */ /* 0x048fe200078208ff */
[----:B------:R-:W-:Y:S01]  /*0540*/  IMAD R53, R11, UR15, R5 ;  /* 0x0000000f0b357c24 */ /* 0x000fe2000f8e0205 */
[----:B------:R-:W-:Y:S01]  /*0550*/  IADD3 R55, PT, PT, R3, R55, RZ ;  /* 0x0000003703377210 */ /* 0x000fe20007ffe0ff */
[----:B------:R-:W-:Y:S01]  /*0560*/  UIMAD UR5, UR20, UR7, UR5 ;  /* 0x00000007140572a4 */ /* 0x000fe2000f8e0205 */
[----:B------:R-:W3:Y:S02]  /*0570*/  LDCU.U8 UR8, c[0x0][0x39e] ;  /* 0x000073c0ff0877ac */ /* 0x000ee40008000000 */
[----:B------:R-:W-:Y:S01]  /*0580*/  LEA.HI.X R55, R2, R9, R55, 0x1, P1 ;  /* 0x0000000902377211 */ /* 0x000fe200008f0c37 */
[----:B------:R-:W1:Y:S01]  /*0590*/  LDC.64 R24, c[0x0][0x440] ;  /* 0x00011000ff187b82 */ /* 0x000e620000000a00 */
[----:B------:R-:W-:Y:S01]  /*05a0*/  LEA.HI.X R53, R4, R49, R53, 0x1, P0 ;  /* 0x0000003104357211 */ /* 0x000fe200000f0c35 */
[----:B0-----:R-:W-:-:S04]  /*05b0*/  IMAD.WIDE.U32 R4, R11, R42, RZ ;  /* 0x0000002a0b047225 */ /* 0x001fc800078e00ff */
[----:B------:R-:W-:Y:S02]  /*05c0*/  IMAD R43, R11, R43, R5 ;  /* 0x0000002b0b2b7224 */ /* 0x000fe400078e0205 */
[----:B------:R-:W0:Y:S01]  /*05d0*/  LDC R12, c[0x0][0x384] ;  /* 0x0000e100ff0c7b82 */ /* 0x000e220000000800 */
[-C--:B--2---:R-:W-:Y:S02]  /*05e0*/  IMAD R13, R13, R14.reuse, RZ ;  /* 0x0000000e0d0d7224 */ /* 0x084fe400078e02ff */
[----:B------:R-:W-:-:S04]  /*05f0*/  IMAD.WIDE.U32 R2, R10, R14, UR4 ;  /* 0x000000040a027e25 */ /* 0x000fc8000f8e000e */
[----:B------:R-:W-:Y:S01]  /*0600*/  IMAD R13, R10, R15, R13 ;  /* 0x0000000f0a0d7224 */ /* 0x000fe200078e020d */
[----:B------:R-:W2:Y:S01]  /*0610*/  LDC.64 R16, c[0x0][0x450] ;  /* 0x00011400ff107b82 */ /* 0x000ea20000000a00 */
[----:B----4-:R-:W-:-:S03]  /*0620*/  IMAD.WIDE.U32 R6, R11, R20, RZ ;  /* 0x000000140b067225 */ /* 0x010fc600078e00ff */
[----:B------:R-:W-:Y:S01]  /*0630*/  IADD3 R57, PT, PT, R3, R13, RZ ;  /* 0x0000000d03397210 */ /* 0x000fe20007ffe0ff */
[----:B------:R-:W-:-:S03]  /*0640*/  IMAD R7, R11, R21, R7 ;  /* 0x000000150b077224 */ /* 0x000fc600078e0207 */
[----:B------:R-:W4:Y:S01]  /*0650*/  LDC.64 R22, c[0x0][0x420] ;  /* 0x00010800ff167b82 */ /* 0x000f220000000a00 */
[----:B-1----:R-:W-:-:S04]  /*0660*/  LEA R42, P1, R4, R24, 0x3 ;  /* 0x00000018042a7211 */ /* 0x002fc800078218ff */
[----:B------:R-:W-:Y:S01]  /*0670*/  LEA.HI.X R43, R4, R25, R43, 0x3, P1 ;  /* 0x00000019042b7211 */ /* 0x000fe200008f1c2b */
[----:B------:R-:W-:Y:S02]  /*0680*/  IMAD.WIDE.U32 R24, R41, 0x20, RZ ;  /* 0x0000002029187825 */ /* 0x000fe400078e00ff */
[----:B------:R-:W1:Y:S02]  /*0690*/  LDC.64 R8, c[0x0][0x478] ;  /* 0x00011e00ff087b82 */ /* 0x000e640000000a00 */
[----:B0-----:R-:W-:Y:S01]  /*06a0*/  IMAD R10, R12, UR20, R11 ;  /* 0x000000140c0a7c24 */ /* 0x001fe2000f8e020b */
[----:B------:R-:W-:-:S03]  /*06b0*/  LOP3.LUT R49, R24, 0x10, RZ, 0xfc, !PT ;  /* 0x0000001018317812 */ /* 0x000fc600078efcff */
[----:B------:R-:W-:Y:S02]  /*06c0*/  IMAD R10, R10, R19, RZ ;  /* 0x000000130a0a7224 */ /* 0x000fe400078e02ff */
[----:B------:R-:W0:Y:S01]  /*06d0*/  LDC.64 R32, c[0x0][0x3e0] ;  /* 0x0000f800ff207b82 */ /* 0x000e220000000a00 */
[----:B--2---:R-:W-:Y:S01]  /*06e0*/  LEA R52, P0, R2, R16, 0x1 ;  /* 0x0000001002347211 */ /* 0x004fe200078008ff */
[----:B------:R-:W-:-:S03]  /*06f0*/  IMAD R45, R10, UR6, RZ ;  /* 0x000000060a2d7c24 */ /* 0x000fc6000f8e02ff */
[----:B------:R-:W-:-:S03]  /*0700*/  LEA.HI.X R57, R2, R17, R57, 0x1, P0 ;  /* 0x0000001102397211 */ /* 0x000fc600000f0c39 */
[----:B------:R-:W2:Y:S01]  /*0710*/  LDC.64 R30, c[0x0][0x3c0] ;  /* 0x0000f000ff1e7b82 */ /* 0x000ea20000000a00 */
[----:B----4-:R-:W-:-:S04]  /*0720*/  IMAD.WIDE.U32 R26, R22, UR20, R6 ;  /* 0x00000014161a7c25 */ /* 0x010fc8000f8e0006 */
[----:B------:R-:W-:-:S03]  /*0730*/  IMAD R44, R23, UR20, R27 ;  /* 0x00000014172c7c24 */ /* 0x000fc6000f8e021b */
[----:B------:R-:W4:Y:S01]  /*0740*/  LDC.64 R28, c[0x0][0x3a8] ;  /* 0x0000ea00ff1c7b82 */ /* 0x000f220000000a00 */
[----:B-1----:R-:W-:Y:S01]  /*0750*/  IMAD.WIDE.U32 R2, R41, 0x10, R8 ;  /* 0x0000001029027825 */ /* 0x002fe200078e0008 */
[----:B0-----:R-:W-:Y:S02]  /*0760*/  SHF.L.U64.HI R33, R32, 0x1, R33 ;  /* 0x0000000120217819 */ /* 0x001fe40000010221 */
[----:B--2---:R-:W-:Y:S02]  /*0770*/  SHF.L.U64.HI R31, R30, 0x1, R31 ;  /* 0x000000011e1f7819 */ /* 0x004fe4000001021f */
[----:B---34-:R-:W-:-:S07]  /*0780*/  SHF.L.U64.HI R29, R28, 0x3, R29 ;  /* 0x000000031c1d7819 */ /* 0x018fce000001021d */
.L_x_2256:
        /* <DEDUP_REMOVED lines=44> */
.L_x_2236:
        /* <DEDUP_REMOVED lines=52> */
.L_x_2239:
[----:B------:R-:W-:Y:S05]  /*0d90*/  BSYNC.RECONVERGENT B0 ;  /* 0x0000000000007941 */ /* 0x000fea0003800200 */
.L_x_2238:
        /* <DEDUP_REMOVED lines=37> */
.L_x_2241:
[----:B------:R-:W-:Y:S05]  /*0ff0*/  BSYNC.RECONVERGENT B0 ;  /* 0x0000000000007941 */ /* 0x000fea0003800200 */
.L_x_2240:
        /* <DEDUP_REMOVED lines=39> */
.L_x_2243:
[----:B------:R-:W-:Y:S05]  /*1270*/  BSYNC.RECONVERGENT B0 ;  /* 0x0000000000007941 */ /* 0x000fea0003800200 */
.L_x_2242:
        /* <DEDUP_REMOVED lines=32> */
.L_x_2245:
[----:B------:R-:W-:Y:S05]  /*1480*/  BSYNC.RECONVERGENT B0 ;  /* 0x0000000000007941 */ /* 0x000fea0003800200 */
.L_x_2244:
        /* <DEDUP_REMOVED lines=32> */
.L_x_2247:
[----:B------:R-:W-:Y:S05]  /*1690*/  BSYNC.RECONVERGENT B0 ;  /* 0x0000000000007941 */ /* 0x000fea0003800200 */
.L_x_2246:
        /* <DEDUP_REMOVED lines=32> */
.L_x_2249:
[----:B------:R-:W-:Y:S05]  /*18a0*/  BSYNC.RECONVERGENT B0 ;  /* 0x0000000000007941 */ /* 0x000fea0003800200 */
.L_x_2248:
        /* <DEDUP_REMOVED lines=32> */
.L_x_2251:
[----:B------:R-:W-:Y:S05]  /*1ab0*/  BSYNC.RECONVERGENT B0 ;  /* 0x0000000000007941 */ /* 0x000fea0003800200 */
.L_x_2250:
        /* <DEDUP_REMOVED lines=32> */
.L_x_2253:
[----:B------:R-:W-:Y:S05]  /*1cc0*/  BSYNC.RECONVERGENT B0 ;  /* 0x0000000000007941 */ /* 0x000fea0003800200 */
.L_x_2252:
        /* <DEDUP_REMOVED lines=8> */
.L_x_2237:
        /* <DEDUP_REMOVED lines=14> */
[----:B------:R-:W-:Y:S01]  /*1e30*/  UMOV UR4, 0x400 ;  /* 0x0000040000047882 */ /* 0x000fe20000000000 */
[C---:B------:R-:W-:Y:S01]  /*1e40*/  ISETP.NE.AND P0, PT, R47.reuse, RZ, PT ;  /* 0x000000ff2f00720c */ /* 0x040fe20003f05270 */
[----:B------:R-:W-:Y:S01]  /*1e50*/  IMAD R80, R47, UR6, RZ ;  /* 0x000000062f507c24 */ /* 0x000fe2000f8e02ff */
[-C--:B------:R-:W-:Y:S01]  /*1e60*/  IADD3 R36, P1, PT, R52, R49.reuse, RZ ;  /* 0x0000003134247210 */ /* 0x080fe20007f3e0ff */
[----:B------:R-:W2:Y:S01]  /*1e70*/  LDCU UR9, c[0x0][0x38c] ;  /* 0x00007180ff0977ac */ /* 0x000ea20008000800 */
[----:B------:R-:W-:Y:S02]  /*1e80*/  IADD3 R34, P2, PT, R50, R49, RZ ;  /* 0x0000003132227210 */ /* 0x000fe40007f5e0ff */
[----:B------:R-:W-:Y:S02]  /*1e90*/  ISETP.EQ.AND P0, PT, R41, RZ, P0 ;  /* 0x000000ff2900720c */ /* 0x000fe40000702270 */
[----:B------:R-:W-:-:S02]  /*1ea0*/  MOV R82, R42 ;  /* 0x0000002a00527202 */ /* 0x000fc40000000f00 */
[----:B------:R-:W-:Y:S02]  /*1eb0*/  MOV R81, R43 ;  /* 0x0000002b00517202 */ /* 0x000fe40000000f00 */
[C---:B------:R-:W-:Y:S02]  /*1ec0*/  IADD3.X R37, PT, PT, R25.reuse, R57, RZ, P1, !PT ;  /* 0x0000003919257210 */ /* 0x040fe40000ffe4ff */
[----:B------:R-:W-:Y:S01]  /*1ed0*/  IADD3.X R35, PT, PT, R25, R55, RZ, P2, !PT ;  /* 0x0000003719237210 */ /* 0x000fe200017fe4ff */
[----:B0-----:R-:W-:-:S04]  /*1ee0*/  ULEA UR4, UR5, UR4, 0x18 ;  /* 0x0000000405047291 */ /* 0x001fc8000f8ec0ff */
[----:B------:R-:W-:-:S03]  /*1ef0*/  UIADD3 UR5, UPT, UPT, UR4, 0x880, URZ ;  /* 0x0000088004057890 */ /* 0x000fc6000fffe0ff */
[----:B--2---:R-:W-:-:S09]  /*1f00*/  UMOV UR4, URZ ;  /* 0x000000ff00047c82 */ /* 0x004fd20008000000 */
.L_x_2255:
[----:B------:R-:W-:Y:S01]  /*1f10*/  MOV R83, R81 ;  /* 0x0000005100537202 */ /* 0x000fe20000000f00 */
[----:B0-----:R-:W2:Y:S04]  /*1f20*/  LDG.E.128 R4, desc[UR18][R34.64+-0x10] ;  /* 0xfffff01222047981 */ /* 0x001ea8000c1e1d00 */
[----:B------:R-:W3:Y:S04]  /*1f30*/  LDG.E.64 R12, desc[UR18][R82.64] ;  /* 0x00000012520c7981 */ /* 0x000ee8000c1e1b00 */
[----:B------:R-:W4:Y:S01]  /*1f40*/  LDG.E.128 R8, desc[UR18][R34.64] ;  /* 0x0000001222087981 */ /* 0x000f22000c1e1d00 */
[----:B-1----:R-:W-:Y:S01]  /*1f50*/  ISETP.GE.AND P1, PT, R105, 0x1, PT ;  /* 0x000000016900780c */ /* 0x002fe20003f26270 */
[----:B------:R-:W0:Y:S01]  /*1f60*/  S2UR UR7, SR_CgaCtaId ;  /* 0x00000000000779c3 */ /* 0x000e220000008800 */
[----:B---3--:R-:W-:Y:S01]  /*1f70*/  FMUL.FTZ R14, R13, R54 ;  /* 0x000000360d0e7220 */ /* 0x008fe20000410000 */
[----:B------:R-:W-:-:S03]  /*1f80*/  FMUL.FTZ R17, R12, 1.4426950216293334961 ;  /* 0x3fb8aa3b0c117820 */ /* 0x000fc60000410000 */
[----:B------:R-:W-:Y:S01]  /*1f90*/  FMUL.RZ R16, R14, 0.15915493667125701904 ;  /* 0x3e22f9830e107820 */ /* 0x000fe2000040c000 */
[----:B------:R-:W-:-:S04]  /*1fa0*/  FMUL.FTZ R14, R13, R56 ;  /* 0x000000380d0e7220 */ /* 0x000fc80000410000 */
[----:B------:R-:W-:Y:S01]  /*1fb0*/  FMUL.RZ R22, R14, 0.15915493667125701904 ;  /* 0x3e22f9830e167820 */ /* 0x000fe2000040c000 */
[C---:B------:R-:W-:Y:S01]  /*1fc0*/  FMUL.FTZ R14, R17.reuse, R56 ;  /* 0x00000038110e7220 */ /* 0x040fe20000410000 */
[----:B------:R-:W-:Y:S02]  /*1fd0*/  FMUL.FTZ R12, R17, R54 ;  /* 0x00000036110c7220 */ /* 0x000fe40000410000 */
[----:B------:R-:W-:Y:S01]  /*1fe0*/  MUFU.COS R20, R22 ;  /* 0x0000001600147308 */ /* 0x000fe20000000000 */
[----:B------:R-:W-:-:S07]  /*1ff0*/  FMUL.FTZ R15, R13, R58 ;  /* 0x0000003a0d0f7220 */ /* 0x000fce0000410000 */
[----:B------:R-:W1:Y:S01]  /*2000*/  MUFU.EX2 R89, R14 ;  /* 0x0000000e00597308 */ /* 0x000e620000000800 */
[----:B------:R-:W-:-:S07]  /*2010*/  FMUL.RZ R38, R15, 0.15915493667125701904 ;  /* 0x3e22f9830f267820 */ /* 0x000fce000040c000 */
[----:B------:R-:W3:Y:S01]  /*2020*/  MUFU.SIN R18, R22 ;  /* 0x0000001600127308 */ /* 0x000ee20000000400 */
[----:B------:R-:W-:-:S07]  /*2030*/  FMUL.FTZ R15, R17, R58 ;  /* 0x0000003a110f7220 */ /* 0x000fce0000410000 */
[----:B------:R-:W-:Y:S08]  /*2040*/  MUFU.COS R21, R16 ;  /* 0x0000001000157308 */ /* 0x000ff00000000000 */
[----:B------:R5:W0:Y:S08]  /*2050*/  MUFU.EX2 R90, R12 ;  /* 0x0000000c005a7308 */ /* 0x000a300000000800 */
[----:B------:R4:W0:Y:S01]  /*2060*/  MUFU.SIN R19, R16 ;  /* 0x0000001000137308 */ /* 0x0008220000000400 */
[----:B-----5:R-:W-:Y:S01]  /*2070*/  FMUL.FTZ R12, R13, R60 ;  /* 0x0000003c0d0c7220 */ /* 0x020fe20000410000 */
[----:B--2---:R-:W-:-:S02]  /*2080*/  HADD2.F32 R116, -RZ, R4.H0_H0 ;  /* 0x20000004ff747230 */ /* 0x004fc40000004100 */
[----:B-1----:R-:W-:Y:S01]  /*2090*/  FMUL.FTZ R91, R89, R20 ;  /* 0x00000014595b7220 */ /* 0x002fe20000410000 */
[----:B------:R-:W-:-:S03]  /*20a0*/  FMUL.RZ R83, R12, 0.15915493667125701904 ;  /* 0x3e22f9830c537820 */ /* 0x000fc6000040c000 */
[----:B------:R-:W-:Y:S01]  /*20b0*/  MUFU.SIN R23, R38 ;  /* 0x0000002600177308 */ /* 0x000fe20000000400 */
[----:B------:R-:W-:Y:S01]  /*20c0*/  FMUL.FTZ R12, R13, R62 ;  /* 0x0000003e0d0c7220 */ /* 0x000fe20000410000 */
[----:B------:R-:W-:Y:S02]  /*20d0*/  HADD2.F32 R114, -RZ, R4.H1_H1 ;  /* 0x30000004ff727230 */ /* 0x000fe40000004100 */
[----:B---3--:R-:W-:-:S04]  /*20e0*/  FMUL.FTZ R89, R89, R18 ;  /* 0x0000001259597220 */ /* 0x008fc80000410000 */
[----:B------:R-:W1:Y:S01]  /*20f0*/  MUFU.EX2 R102, R15 ;  /* 0x0000000f00667308 */ /* 0x000e620000000800 */
[----:B------:R-:W-:Y:S01]  /*2100*/  FMUL.FTZ R116, R116, R65 ;  /* 0x0000004174747220 */ /* 0x000fe20000410000 */
[----:B----4-:R-:W-:Y:S01]  /*2110*/  FMUL.FTZ R16, R17, R60 ;  /* 0x0000003c11107220 */ /* 0x010fe20000410000 */
[----:B------:R-:W-:Y:S01]  /*2120*/  FMUL.RZ R84, R12, 0.15915493667125701904 ;  /* 0x3e22f9830c547820 */ /* 0x000fe2000040c000 */
[----:B------:R-:W-:Y:S01]  /*2130*/  FMUL.FTZ R14, R13, R64 ;  /* 0x000000400d0e7220 */ /* 0x000fe20000410000 */
[----:B0-----:R-:W-:-:S03]  /*2140*/  FMUL.FTZ R92, R90, R21 ;  /* 0x000000155a5c7220 */ /* 0x001fc60000410000 */
[----:B------:R0:W2:Y:S01]  /*2150*/  MUFU.COS R39, R38 ;  /* 0x0000002600277308 */ /* 0x0000a20000000000 */
[--C-:B------:R-:W-:Y:S02]  /*2160*/  HADD2.F32 R4, -RZ, R5.reuse.H1_H1 ;  /* 0x30000005ff047230 */ /* 0x100fe40000004100 */
[----:B------:R-:W-:Y:S01]  /*2170*/  FMUL.FTZ R90, R90, R19 ;  /* 0x000000135a5a7220 */ /* 0x000fe20000410000 */
[----:B------:R-:W-:Y:S01]  /*2180*/  FMUL.FTZ R114, R114, R65 ;  /* 0x0000004172727220 */ /* 0x000fe20000410000 */
[----:B------:R-:W-:Y:S01]  /*2190*/  FMUL.FTZ R19, R116, R89 ;  /* 0x0000005974137220 */ /* 0x000fe20000410000 */
[C---:B------:R-:W-:Y:S01]  /*21a0*/  FMUL.FTZ R22, R17.reuse, R62 ;  /* 0x0000003e11167220 */ /* 0x040fe20000410000 */
[C---:B------:R-:W-:Y:S01]  /*21b0*/  FMUL.FTZ R88, R17.reuse, R66 ;  /* 0x0000004211587220 */ /* 0x040fe20000410000 */
[----:B------:R-:W-:Y:S01]  /*21c0*/  HADD2.F32 R110, -RZ, R5.H0_H0 ;  /* 0x20000005ff6e7230 */ /* 0x000fe20000004100 */
[----:B------:R-:W-:Y:S01]  /*21d0*/  MUFU.SIN R108, R84 ;  /* 0x00000054006c7308 */ /* 0x000fe20000000400 */
[----:B0-----:R-:W-:Y:S01]  /*21e0*/  FMUL.RZ R38, R14, 0.15915493667125701904 ;  /* 0x3e22f9830e267820 */ /* 0x001fe2000040c000 */
[----:B------:R-:W-:Y:S01]  /*21f0*/  FMUL.FTZ R14, R17, R64 ;  /* 0x00000040110e7220 */ /* 0x000fe20000410000 */
[----:B------:R-:W-:Y:S01]  /*2200*/  FMUL.FTZ R113, R4, R67 ;  /* 0x0000004304717220 */ /* 0x000fe20000410000 */
[----:B------:R-:W-:-:S04]  /*2210*/  FFMA.FTZ R4, R114, R91, R19 ;  /* 0x0000005b72047223 */ /* 0x000fc80000010013 */
[----:B------:R0:W-:Y:S01]  /*2220*/  MUFU.COS R12, R84 ;  /* 0x00000054000c7308 */ /* 0x0001e20000000000 */
[----:B------:R-:W-:Y:S01]  /*2230*/  FMUL.FTZ R110, R110, R67 ;  /* 0x000000436e6e7220 */ /* 0x000fe20000410000 */
[----:B-1----:R-:W-:Y:S01]  /*2240*/  FMUL.FTZ R104, R102, R23 ;  /* 0x0000001766687220 */ /* 0x002fe20000410000 */
[----:B------:R-:W-:-:S05]  /*2250*/  FADD.FTZ R19, R113, R4 ;  /* 0x0000000471137221 */ /* 0x000fca0000010000 */
[----:B------:R-:W-:Y:S01]  /*2260*/  MUFU.SIN R107, R83 ;  /* 0x00000053006b7308 */ /* 0x000fe20000000400 */
[----:B0-----:R-:W-:Y:S01]  /*2270*/  FMUL.FTZ R84, R17, R68 ;  /* 0x0000004411547220 */ /* 0x001fe20000410000 */
[----:B------:R-:W-:-:S06]  /*2280*/  FMUL.FTZ R17, R114, R89 ;  /* 0x0000005972117220 */ /* 0x000fcc0000410000 */
[----:B------:R-:W0:Y:S01]  /*2290*/  MUFU.EX2 R16, R16 ;  /* 0x0000001000107308 */ /* 0x000e220000000800 */
[----:B------:R-:W-:Y:S01]  /*22a0*/  FFMA.FTZ R17, R116, R91, -R17 ;  /* 0x0000005b74117223 */ /* 0x000fe20000010811 */
[----:B------:R-:W-:-:S06]  /*22b0*/  HADD2.F32 R112, -RZ, R6.H0_H0 ;  /* 0x20000006ff707230 */ /* 0x000fcc0000004100 */
[----:B------:R-:W1:Y:S01]  /*22c0*/  MUFU.COS R103, R83 ;  /* 0x0000005300677308 */ /* 0x000e620000000000 */
[----:B------:R-:W-:Y:S01]  /*22d0*/  FADD.FTZ R17, R110, R17 ;  /* 0x000000116e117221 */ /* 0x000fe20000010000 */
[----:B--2---:R-:W-:Y:S01]  /*22e0*/  FMUL.FTZ R102, R102, R39 ;  /* 0x0000002766667220 */ /* 0x004fe20000410000 */
[C---:B------:R-:W-:Y:S01]  /*22f0*/  FMUL.FTZ R21, R104.reuse, R19 ;  /* 0x0000001368157220 */ /* 0x040fe20000410000 */
[----:B------:R-:W-:Y:S02]  /*2300*/  HADD2.F32 R6, -RZ, R6.H1_H1 ;  /* 0x30000006ff067230 */ /* 0x000fe40000004100 */
[----:B------:R-:W-:Y:S01]  /*2310*/  FMUL.FTZ R4, R104, R17 ;  /* 0x0000001168047220 */ /* 0x000fe20000410000 */
[----:B------:R-:W-:Y:S01]  /*2320*/  FMUL.FTZ R112, R112, R69 ;  /* 0x0000004570707220 */ /* 0x000fe20000410000 */
[----:B------:R-:W-:Y:S01]  /*2330*/  FFMA.FTZ R21, R102, R17, -R21 ;  /* 0x0000001166157223 */ /* 0x000fe20000010815 */
[----:B------:R-:W2:Y:S01]  /*2340*/  MUFU.EX2 R15, R22 ;  /* 0x00000016000f7308 */ /* 0x000ea20000000800 */
[----:B------:R-:W-:Y:S01]  /*2350*/  FMUL.FTZ R111, R6, R69 ;  /* 0x00000045066f7220 */ /* 0x000fe20000410000 */
[----:B------:R-:W-:Y:S01]  /*2360*/  FFMA.FTZ R4, R102, R19, R4 ;  /* 0x0000001366047223 */ /* 0x000fe20000010004 */
[----:B0-----:R-:W-:Y:S01]  /*2370*/  FMUL.FTZ R107, R16, R107 ;  /* 0x0000006b106b7220 */ /* 0x001fe20000410000 */
[----:B------:R-:W-:Y:S01]  /*2380*/  FADD.FTZ R6, R112, R21 ;  /* 0x0000001570067221 */ /* 0x000fe20000010000 */
[C---:B------:R-:W-:Y:S01]  /*2390*/  FMUL.FTZ R5, R13.reuse, R66 ;  /* 0x000000420d057220 */ /* 0x040fe20000410000 */
[----:B------:R-:W-:Y:S01]  /*23a0*/  FMUL.FTZ R13, R13, R68 ;  /* 0x000000440d0d7220 */ /* 0x000fe20000410000 */
[----:B------:R-:W-:-:S02]  /*23b0*/  HADD2.F32 R106, -RZ, R7.H1_H1 ;  /* 0x30000007ff6a7230 */ /* 0x000fc40000004100 */
[----:B------:R-:W-:Y:S01]  /*23c0*/  FMUL.FTZ R18, R107, R6 ;  /* 0x000000066b127220 */ /* 0x000fe20000410000 */
[----:B-1----:R-:W-:Y:S01]  /*23d0*/  FMUL.FTZ R103, R16, R103 ;  /* 0x0000006710677220 */ /* 0x002fe20000410000 */
[----:B------:R-:W-:Y:S01]  /*23e0*/  FADD.FTZ R16, R111, R4 ;  /* 0x000000046f107221 */ /* 0x000fe20000010000 */
[----:B------:R-:W-:Y:S01]  /*23f0*/  FMUL.RZ R20, R5, 0.15915493667125701904 ;  /* 0x3e22f98305147820 */ /* 0x000fe2000040c000 */
[----:B------:R-:W-:Y:S01]  /*2400*/  FMUL.RZ R19, R13, 0.15915493667125701904 ;  /* 0x3e22f9830d137820 */ /* 0x000fe2000040c000 */
[----:B------:R-:W-:Y:S02]  /*2410*/  HADD2.F32 R4, -RZ, R7.H0_H0 ;  /* 0x20000007ff047230 */ /* 0x000fe40000004100 */
[-C--:B------:R-:W-:Y:S01]  /*2420*/  FFMA.FTZ R13, R103, R16.reuse, R18 ;  /* 0x00000010670d7223 */ /* 0x080fe20000010012 */
[----:B------:R-:W-:Y:S01]  /*2430*/  FMUL.FTZ R16, R107, R16 ;  /* 0x000000106b107220 */ /* 0x000fe20000410000 */
[-C--:B------:R-:W-:Y:S01]  /*2440*/  FMUL.FTZ R106, R106, R71.reuse ;  /* 0x000000476a6a7220 */ /* 0x080fe20000410000 */
[----:B------:R-:W-:Y:S01]  /*2450*/  MUFU.EX2 R88, R88 ;  /* 0x0000005800587308 */ /* 0x000fe20000000800 */
[----:B------:R-:W-:Y:S01]  /*2460*/  FMUL.FTZ R109, R4, R71 ;  /* 0x00000047046d7220 */ /* 0x000fe20000410000 */
[----:B--2---:R-:W-:Y:S01]  /*2470*/  FMUL.FTZ R108, R15, R108 ;  /* 0x0000006c0f6c7220 */ /* 0x004fe20000410000 */
[----:B------:R-:W-:Y:S01]  /*2480*/  FFMA.FTZ R16, R103, R6, -R16 ;  /* 0x0000000667107223 */ /* 0x000fe20000010810 */
[----:B------:R-:W-:-:S04]  /*2490*/  FADD.FTZ R4, R106, R13 ;  /* 0x0000000d6a047221 */ /* 0x000fc80000010000 */
[----:B------:R-:W0:Y:S01]  /*24a0*/  MUFU.COS R87, R20 ;  /* 0x0000001400577308 */ /* 0x000e220000000000 */
[----:B------:R-:W-:Y:S01]  /*24b0*/  FMUL.FTZ R95, R15, R12 ;  /* 0x0000000c0f5f7220 */ /* 0x000fe20000410000 */
[----:B------:R-:W-:Y:S01]  /*24c0*/  FADD.FTZ R16, R109, R16 ;  /* 0x000000106d107221 */ /* 0x000fe20000010000 */
[----:B------:R-:W-:-:S05]  /*24d0*/  FMUL.FTZ R6, R108, R4 ;  /* 0x000000046c067220 */ /* 0x000fca0000410000 */
[----:B------:R-:W1:Y:S01]  /*24e0*/  MUFU.SIN R5, R20 ;  /* 0x0000001400057308 */ /* 0x000e620000000400 */
[----:B------:R-:W-:-:S07]  /*24f0*/  HADD2.F32 R100, -RZ, R8.H0_H0 ;  /* 0x20000008ff647230 */ /* 0x000fce0000004100 */
[----:B------:R-:W-:Y:S08]  /*2500*/  MUFU.SIN R86, R38 ;  /* 0x0000002600567308 */ /* 0x000ff00000000400 */
[----:B------:R-:W2:Y:S01]  /*2510*/  MUFU.EX2 R14, R14 ;  /* 0x0000000e000e7308 */ /* 0x000ea20000000800 */
[----:B------:R-:W-:Y:S01]  /*2520*/  FFMA.FTZ R17, R95, R16, -R6 ;  /* 0x000000105f117223 */ /* 0x000fe20000010806 */
[----:B------:R-:W-:-:S02]  /*2530*/  HADD2.F32 R8, -RZ, R8.H1_H1 ;  /* 0x30000008ff087230 */ /* 0x000fc40000004100 */
[----:B------:R-:W-:-:S04]  /*2540*/  FMUL.FTZ R16, R108, R16 ;  /* 0x000000106c107220 */ /* 0x000fc80000410000 */
[----:B------:R-:W3:Y:S08]  /*2550*/  MUFU.COS R85, R38 ;  /* 0x0000002600557308 */ /* 0x000ef00000000000 */
[----:B------:R-:W-:Y:S08]  /*2560*/  MUFU.EX2 R84, R84 ;  /* 0x0000005400547308 */ /* 0x000ff00000000800 */
[----:B------:R-:W4:Y:S01]  /*2570*/  MUFU.COS R83, R19 ;  /* 0x0000001300537308 */ /* 0x000f220000000000 */
[----:B------:R-:W-:-:S07]  /*2580*/  FMUL.FTZ R13, R92, R89 ;  /* 0x000000595c0d7220 */ /* 0x000fce0000410000 */
[----:B------:R-:W5:Y:S01]  /*2590*/  MUFU.SIN R7, R19 ;  /* 0x0000001300077308 */ /* 0x000f620000000400 */
[----:B------:R-:W-:Y:S01]  /*25a0*/  FFMA.FTZ R16, R95, R4, R16 ;  /* 0x000000045f107223 */ /* 0x000fe20000010010 */
[----:B------:R-:W-:Y:S01]  /*25b0*/  FMUL.FTZ R93, R8, R73 ;  /* 0x00000049085d7220 */ /* 0x000fe20000410000 */
[C---:B0-----:R-:W-:Y:S01]  /*25c0*/  FMUL.FTZ R87, R88.reuse, R87 ;  /* 0x0000005758577220 */ /* 0x041fe20000410000 */
[----:B-1----:R-:W-:Y:S01]  /*25d0*/  FMUL.FTZ R88, R88, R5 ;  /* 0x0000000558587220 */ /* 0x002fe20000410000 */
[----:B------:R-:W-:Y:S01]  /*25e0*/  FMUL.FTZ R100, R100, R73 ;  /* 0x0000004964647220 */ /* 0x000fe20000410000 */
[----:B--2---:R-:W-:Y:S01]  /*25f0*/  FMUL.FTZ R86, R14, R86 ;  /* 0x000000560e567220 */ /* 0x004fe20000410000 */
[C---:B------:R-:W-:Y:S01]  /*2600*/  FMUL.FTZ R5, R90.reuse, R89 ;  /* 0x000000595a057220 */ /* 0x040fe20000410000 */
[----:B------:R-:W-:Y:S01]  /*2610*/  FFMA.FTZ R13, R90, R91, R13 ;  /* 0x0000005b5a0d7223 */ /* 0x000fe2000001000d */
[----:B------:R-:W-:Y:S01]  /*2620*/  FADD.FTZ R16, R93, R16 ;  /* 0x000000105d107221 */ /* 0x000fe20000010000 */
[----:B------:R-:W-:Y:S01]  /*2630*/  FADD.FTZ R17, R100, R17 ;  /* 0x0000001164117221 */ /* 0x000fe20000010000 */
[----:B---3--:R-:W-:Y:S01]  /*2640*/  FMUL.FTZ R85, R14, R85 ;  /* 0x000000550e557220 */ /* 0x008fe20000410000 */
[----:B------:R-:W-:Y:S01]  /*2650*/  FFMA.FTZ R5, R92, R91, -R5 ;  /* 0x0000005b5c057223 */ /* 0x000fe20000010805 */
[----:B------:R-:W-:Y:S01]  /*2660*/  FMUL.FTZ R15, R104, R13 ;  /* 0x0000000d680f7220 */ /* 0x000fe20000410000 */
[----:B------:R-:W-:Y:S01]  /*2670*/  FMUL.FTZ R4, R86, R16 ;  /* 0x0000001056047220 */ /* 0x000fe20000410000 */
[----:B----4-:R-:W-:Y:S01]  /*2680*/  FMUL.FTZ R83, R84, R83 ;  /* 0x0000005354537220 */ /* 0x010fe20000410000 */
[----:B------:R-:W-:-:S02]  /*2690*/  HADD2.F32 R96, -RZ, R9.H1_H1 ;  /* 0x30000009ff607230 */ /* 0x000fc40000004100 */
[----:B-----5:R-:W-:Y:S01]  /*26a0*/  FMUL.FTZ R84, R84, R7 ;  /* 0x0000000754547220 */ /* 0x020fe20000410000 */
[----:B------:R-:W-:Y:S01]  /*26b0*/  FMUL.FTZ R7, R86, R17 ;  /* 0x0000001156077220 */ /* 0x000fe20000410000 */
[----:B------:R-:W-:Y:S01]  /*26c0*/  FFMA.FTZ R6, R102, R5, -R15 ;  /* 0x0000000566067223 */ /* 0x000fe2000001080f */
[C---:B------:R-:W-:Y:S01]  /*26d0*/  FFMA.FTZ R14, R85.reuse, R17, -R4 ;  /* 0x00000011550e7223 */ /* 0x040fe20000010804 */
[----:B------:R-:W-:Y:S01]  /*26e0*/  FMUL.FTZ R5, R104, R5 ;  /* 0x0000000568057220 */ /* 0x000fe20000410000 */
[----:B------:R-:W-:Y:S02]  /*26f0*/  HADD2.F32 R4, -RZ, R9.H0_H0 ;  /* 0x20000009ff047230 */ /* 0x000fe40000004100 */
[----:B------:R-:W-:Y:S01]  /*2700*/  FFMA.FTZ R7, R85, R16, R7 ;  /* 0x0000001055077223 */ /* 0x000fe20000010007 */
[----:B------:R-:W-:Y:S01]  /*2710*/  FMUL.FTZ R96, R96, R75 ;  /* 0x0000004b60607220 */ /* 0x000fe20000410000 */
[----:B------:R-:W-:Y:S01]  /*2720*/  FFMA.FTZ R8, R102, R13, R5 ;  /* 0x0000000d66087223 */ /* 0x000fe20000010005 */
[----:B------:R-:W-:-:S02]  /*2730*/  FMUL.FTZ R97, R4, R75 ;  /* 0x0000004b04617220 */ /* 0x000fc40000410000 */
[----:B------:R-:W-:Y:S01]  /*2740*/  FADD.FTZ R7, R96, R7 ;  /* 0x0000000760077221 */ /* 0x000fe20000010000 */
[C---:B------:R-:W-:Y:S01]  /*2750*/  FMUL.FTZ R5, R107.reuse, R6 ;  /* 0x000000066b057220 */ /* 0x040fe20000410000 */
[-C--:B------:R-:W-:Y:S01]  /*2760*/  FMUL.FTZ R12, R107, R8.reuse ;  /* 0x000000086b0c7220 */ /* 0x080fe20000410000 */
[----:B------:R-:W-:Y:S01]  /*2770*/  FADD.FTZ R14, R97, R14 ;  /* 0x0000000e610e7221 */ /* 0x000fe20000010000 */
[--C-:B------:R-:W-:Y:S02]  /*2780*/  HADD2.F32 R101, -RZ, R10.reuse.H0_H0 ;  /* 0x2000000aff657230 */ /* 0x100fe40000004100 */
[C---:B------:R-:W-:Y:S01]  /*2790*/  FMUL.FTZ R4, R88.reuse, R7 ;  /* 0x0000000758047220 */ /* 0x040fe20000410000 */
[C---:B------:R-:W-:Y:S01]  /*27a0*/  FFMA.FTZ R8, R103.reuse, R8, R5 ;  /* 0x0000000867087223 */ /* 0x040fe20000010005 */
[----:B------:R-:W-:Y:S01]  /*27b0*/  FFMA.FTZ R12, R103, R6, -R12 ;  /* 0x00000006670c7223 */ /* 0x000fe2000001080c */
[----:B------:R-:W-:Y:S02]  /*27c0*/  HADD2.F32 R5, -RZ, R10.H1_H1 ;  /* 0x3000000aff057230 */ /* 0x000fe40000004100 */
[-C--:B------:R-:W-:Y:S01]  /*27d0*/  FMUL.FTZ R6, R88, R14.reuse ;  /* 0x0000000e58067220 */ /* 0x080fe20000410000 */
[----:B------:R-:W-:Y:S01]  /*27e0*/  FFMA.FTZ R14, R87, R14, -R4 ;  /* 0x0000000e570e7223 */ /* 0x000fe20000010804 */
[----:B------:R-:W-:-:S02]  /*27f0*/  FMUL.FTZ R101, R101, R76 ;  /* 0x0000004c65657220 */ /* 0x000fc40000410000 */
[----:B------:R-:W-:Y:S01]  /*2800*/  FFMA.FTZ R7, R87, R7, R6 ;  /* 0x0000000757077223 */ /* 0x000fe20000010006 */
[----:B------:R-:W-:Y:S01]  /*2810*/  FMUL.FTZ R94, R5, R76 ;  /* 0x0000004c055e7220 */ /* 0x000fe20000410000 */
[----:B------:R-:W-:Y:S01]  /*2820*/  FADD.FTZ R14, R101, R14 ;  /* 0x0000000e650e7221 */ /* 0x000fe20000010000 */
[----:B------:R-:W-:Y:S01]  /*2830*/  FMUL.FTZ R4, R108, R8 ;  /* 0x000000086c047220 */ /* 0x000fe20000410000 */
[--C-:B------:R-:W-:Y:S02]  /*2840*/  HADD2.F32 R98, -RZ, R11.reuse.H1_H1 ;  /* 0x3000000bff627230 */ /* 0x100fe40000004100 */
[----:B------:R-:W-:Y:S01]  /*2850*/  FADD.FTZ R7, R94, R7 ;  /* 0x000000075e077221 */ /* 0x000fe20000010000 */
[C---:B------:R-:W-:Y:S01]  /*2860*/  FMUL.FTZ R6, R84.reuse, R14 ;  /* 0x0000000e54067220 */ /* 0x040fe20000410000 */
[-C--:B------:R-:W-:Y:S01]  /*2870*/  FFMA.FTZ R9, R95, R12.reuse, -R4 ;  /* 0x0000000c5f097223 */ /* 0x080fe20000010804 */
[----:B------:R-:W-:Y:S02]  /*2880*/  HADD2.F32 R4, -RZ, R11.H0_H0 ;  /* 0x2000000bff047230 */ /* 0x000fe40000004100 */
[-C--:B------:R-:W-:Y:S01]  /*2890*/  FMUL.FTZ R5, R84, R7.reuse ;  /* 0x0000000754057220 */ /* 0x080fe20000410000 */
[C---:B------:R-:W-:Y:S01]  /*28a0*/  FFMA.FTZ R7, R83.reuse, R7, R6 ;  /* 0x0000000753077223 */ /* 0x040fe20000010006 */
[-C--:B------:R-:W-:Y:S01]  /*28b0*/  FMUL.FTZ R98, R98, R77.reuse ;  /* 0x0000004d62627220 */ /* 0x080fe20000410000 */
[----:B------:R-:W-:Y:S01]  /*28c0*/  FMUL.FTZ R12, R108, R12 ;  /* 0x0000000c6c0c7220 */ /* 0x000fe20000410000 */
[----:B------:R-:W-:Y:S01]  /*28d0*/  FFMA.FTZ R14, R83, R14, -R5 ;  /* 0x0000000e530e7223 */ /* 0x000fe20000010805 */
[----:B------:R-:W-:Y:S01]  /*28e0*/  FMUL.FTZ R99, R4, R77 ;  /* 0x0000004d04637220 */ /* 0x000fe20000410000 */
[----:B------:R-:W-:Y:S01]  /*28f0*/  FADD.FTZ R118, R98, R7 ;  /* 0x0000000762767221 */ /* 0x000fe20000010000 */
[----:B------:R-:W-:Y:S01]  /*2900*/  FFMA.FTZ R12, R95, R8, R12 ;  /* 0x000000085f0c7223 */ /* 0x000fe2000001000c */
[C---:B------:R-:W-:Y:S01]  /*2910*/  FMUL.FTZ R10, R86.reuse, R9 ;  /* 0x00000009560a7220 */ /* 0x040fe20000410000 */
[----:B------:R-:W-:Y:S01]  /*2920*/  FADD.FTZ R115, R99, R14 ;  /* 0x0000000e63737221 */ /* 0x000fe20000010000 */
[----:B------:R-:W2:Y:S01]  /*2930*/  LDG.E.128 R4, desc[UR18][R36.64+-0x10] ;  /* 0xfffff01224047981 */ /* 0x000ea2000c1e1d00 */
[-C--:B------:R-:W-:Y:S01]  /*2940*/  FMUL.FTZ R8, R86, R12.reuse ;  /* 0x0000000c56087220 */ /* 0x080fe20000410000 */
[----:B------:R-:W-:-:S02]  /*2950*/  FFMA.FTZ R13, R85, R12, R10 ;  /* 0x0000000c550d7223 */ /* 0x000fc4000001000a */
[----:B------:R-:W0:Y:S01]  /*2960*/  SHFL.UP PT, R17, R118, 0x1, RZ ;  /* 0x0420000076117989 */ /* 0x000e2200000e00ff */
[----:B------:R-:W-:Y:S01]  /*2970*/  FFMA.FTZ R12, R85, R9, -R8 ;  /* 0x00000009550c7223 */ /* 0x000fe20000010808 */
[CC--:B------:R-:W-:Y:S02]  /*2980*/  FMUL.FTZ R14, R88.reuse, R13.reuse ;  /* 0x0000000d580e7220 */ /* 0x0c0fe40000410000 */
[----:B------:R-:W1:Y:S01]  /*2990*/  SHFL.UP PT, R15, R115, 0x1, RZ ;  /* 0x04200000730f7989 */ /* 0x000e6200000e00ff */
[-C--:B------:R-:W-:Y:S01]  /*29a0*/  FMUL.FTZ R16, R88, R12.reuse ;  /* 0x0000000c58107220 */ /* 0x080fe20000410000 */
[C---:B------:R-:W-:Y:S02]  /*29b0*/  FFMA.FTZ R14, R87.reuse, R12, -R14 ;  /* 0x0000000c570e7223 */ /* 0x040fe4000001080e */
[----:B------:R3:W4:Y:S01]  /*29c0*/  LDG.E.128 R8, desc[UR18][R36.64] ;  /* 0x0000001224087981 */ /* 0x000722000c1e1d00 */
[----:B------:R-:W-:Y:S01]  /*29d0*/  FFMA.FTZ R16, R87, R13, R16 ;  /* 0x0000000d57107223 */ /* 0x000fe20000010010 */
[----:B------:R-:W-:-:S03]  /*29e0*/  FMUL.FTZ R120, R84, R14 ;  /* 0x0000000e54787220 */ /* 0x000fc60000410000 */
[-C--:B------:R-:W-:Y:S01]  /*29f0*/  FMUL.FTZ R117, R84, R16.reuse ;  /* 0x0000001054757220 */ /* 0x080fe20000410000 */
[----:B------:R-:W-:-:S03]  /*2a00*/  FFMA.FTZ R120, R83, R16, R120 ;  /* 0x0000001053787223 */ /* 0x000fc60000010078 */
[----:B------:R-:W-:Y:S02]  /*2a10*/  FFMA.FTZ R117, R83, R14, -R117 ;  /* 0x0000000e53757223 */ /* 0x000fe40000010875 */
[----:B------:R-:W5:Y:S04]  /*2a20*/  SHFL.UP PT, R13, R120, 0x1, RZ ;  /* 0x04200000780d7989 */ /* 0x000f6800000e00ff */
        /* <DEDUP_REMOVED lines=9> */
[-C--:B-----5:R-:W-:Y:S01]  /*2ac0*/  FMUL.FTZ R15, R117, R13.reuse ;  /* 0x0000000d750f7220 */ /* 0x0a0fe20000410000 */
[----:B------:R-:W-:-:S03]  /*2ad0*/  FMUL.FTZ R14, R120, R13 ;  /* 0x0000000d780e7220 */ /* 0x000fc60000410000 */
        /* <DEDUP_REMOVED lines=12> */
[----:B---3--:R-:W-:-:S03]  /*2ba0*/  FMUL.FTZ R15, R117, R13 ;  /* 0x0000000d750f7220 */ /* 0x008fc60000410000 */
[----:B------:R-:W1:Y:S01]  /*2bb0*/  SHFL.UP PT, R16, R115, 0x4, RZ ;  /* 0x0480000073107989 */ /* 0x000e6200000e00ff */
[C---:B------:R-:W-:Y:S01]  /*2bc0*/  FMUL.FTZ R14, R120.reuse, R13 ;  /* 0x0000000d780e7220 */ /* 0x040fe20000410000 */
[----:B-----5:R-:W-:-:S03]  /*2bd0*/  @P1 FFMA.FTZ R120, R120, R12, R15 ;  /* 0x0000000c78781223 */ /* 0x020fc6000001000f */
[----:B------:R-:W-:Y:S02]  /*2be0*/  @P1 FFMA.FTZ R117, R117, R12, -R14 ;  /* 0x0000000c75751223 */ /* 0x000fe4000001080e */
[----:B------:R-:W3:Y:S01]  /*2bf0*/  SHFL.UP PT, R13, R120, 0x4, RZ ;  /* 0x04800000780d7989 */ /* 0x000ee200000e00ff */
[----:B------:R-:W-:-:S03]  /*2c00*/  ISETP.GE.AND P1, PT, R105, 0x4, PT ;  /* 0x000000046900780c */ /* 0x000fc60003f26270 */
[----:B------:R-:W5:Y:S01]  /*2c10*/  SHFL.UP PT, R12, R117, 0x4, RZ ;  /* 0x04800000750c7989 */ /* 0x000f6200000e00ff */
[-C--:B0-----:R-:W-:Y:S01]  /*2c20*/  FMUL.FTZ R15, R117, R17.reuse ;  /* 0x00000011750f7220 */ /* 0x081fe20000410000 */
[----:B------:R-:W-:-:S03]  /*2c30*/  FMUL.FTZ R14, R120, R17 ;  /* 0x00000011780e7220 */ /* 0x000fc60000410000 */
[-C--:B-1----:R-:W-:Y:S01]  /*2c40*/  FFMA.FTZ R15, R120, R16.reuse, R15 ;  /* 0x00000010780f7223 */ /* 0x082fe2000001000f */
[----:B------:R-:W-:-:S04]  /*2c50*/  FFMA.FTZ R14, R117, R16, -R14 ;  /* 0x00000010750e7223 */ /* 0x000fc8000001080e */
[----:B------:R-:W-:Y:S01]  /*2c60*/  @P1 FADD.FTZ R118, R118, R15 ;  /* 0x0000000f76761221 */ /* 0x000fe20000010000 */
[----:B------:R-:W-:Y:S01]  /*2c70*/  @P1 FADD.FTZ R115, R115, R14 ;  /* 0x0000000e73731221 */ /* 0x000fe20000010000 */
[----:B---3--:R-:W-:-:S03]  /*2c80*/  FMUL.FTZ R15, R117, R13 ;  /* 0x0000000d750f7220 */ /* 0x008fc60000410000 */
[----:B------:R-:W0:Y:S01]  /*2c90*/  SHFL.UP PT, R17, R118, 0x8, RZ ;  /* 0x0500000076117989 */ /* 0x000e2200000e00ff */
[C---:B------:R-:W-:Y:S01]  /*2ca0*/  FMUL.FTZ R14, R120.reuse, R13 ;  /* 0x0000000d780e7220 */ /* 0x040fe20000410000 */
[-C--:B-----5:R-:W-:Y:S02]  /*2cb0*/  @P1 FFMA.FTZ R120, R120, R12.reuse, R15 ;  /* 0x0000000c78781223 */ /* 0x0a0fe4000001000f */
[----:B------:R-:W1:Y:S01]  /*2cc0*/  SHFL.UP PT, R16, R115, 0x8, RZ ;  /* 0x0500000073107989 */ /* 0x000e6200000e00ff */
[----:B------:R-:W-:-:S03]  /*2cd0*/  @P1 FFMA.FTZ R117, R117, R12, -R14 ;  /* 0x0000000c75751223 */ /* 0x000fc6000001080e */
[----:B------:R-:W3:Y:S04]  /*2ce0*/  SHFL.UP PT, R13, R120, 0x8, RZ ;  /* 0x05000000780d7989 */ /* 0x000ee800000e00ff */
[----:B------:R-:W5:Y:S01]  /*2cf0*/  SHFL.UP PT, R12, R117, 0x8, RZ ;  /* 0x05000000750c7989 */ /* 0x000f6200000e00ff */
[----:B------:R-:W-:Y:S01]  /*2d00*/  ISETP.GE.AND P1, PT, R105, 0x8, PT ;  /* 0x000000086900780c */ /* 0x000fe20003f26270 */
[-C--:B0-----:R-:W-:Y:S01]  /*2d10*/  FMUL.FTZ R14, R120, R17.reuse ;  /* 0x00000011780e7220 */ /* 0x081fe20000410000 */
[----:B------:R-:W-:-:S04]  /*2d20*/  FMUL.FTZ R17, R117, R17 ;  /* 0x0000001175117220 */ /* 0x000fc80000410000 */
[-C--:B-1----:R-:W-:Y:S01]  /*2d30*/  FFMA.FTZ R17, R120, R16.reuse, R17 ;  /* 0x0000001078117223 */ /* 0x082fe20000010011 */
[C---:B------:R-:W-:Y:S01]  /*2d40*/  FFMA.FTZ R14, R117.reuse, R16, -R14 ;  /* 0x00000010750e7223 */ /* 0x040fe2000001080e */
[----:B---3--:R-:W-:-:S05]  /*2d50*/  FMUL.FTZ R15, R117, R13 ;  /* 0x0000000d750f7220 */ /* 0x008fca0000410000 */
[----:B------:R-:W-:Y:S01]  /*2d60*/  @P1 FADD.FTZ R118, R118, R17 ;  /* 0x0000001176761221 */ /* 0x000fe20000010000 */
[----:B------:R-:W-:Y:S01]  /*2d70*/  @P1 FADD.FTZ R115, R115, R14 ;  /* 0x0000000e73731221 */ /* 0x000fe20000010000 */
[C---:B------:R-:W-:Y:S01]  /*2d80*/  FMUL.FTZ R14, R120.reuse, R13 ;  /* 0x0000000d780e7220 */ /* 0x040fe20000410000 */
[-C--:B-----5:R-:W-:Y:S02]  /*2d90*/  @P1 FFMA.FTZ R120, R120, R12.reuse, R15 ;  /* 0x0000000c78781223 */ /* 0x0a0fe4000001000f */
        /* <DEDUP_REMOVED lines=10> */
[----:B------:R-:W5:Y:S01]  /*2e40*/  @P0 LDS.128 R16, [UR5] ;  /* 0x00000005ff100984 */ /* 0x000f620008000c00 */
        /* <DEDUP_REMOVED lines=27> */
[----:B------:R-:W5:Y:S01]  /*3000*/  SHFL.UP PT, R115, R22, 0x1, RZ ;  /* 0x0420000016737989 */ /* 0x000f6200000e00ff */
[----:B-1----:R-:W-:-:S02]  /*3010*/  @!P2 MOV R119, R17 ;  /* 0x000000110077a202 */ /* 0x002fc40000000f00 */
[----:B0-----:R-:W-:Y:S02]  /*3020*/  @!P2 MOV R121, R16 ;  /* 0x000000100079a202 */ /* 0x001fe40000000f00 */
[----:B---3--:R-:W-:Y:S02]  /*3030*/  @!P2 MOV R21, R19 ;  /* 0x000000130015a202 */ /* 0x008fe40000000f00 */
[----:B-----5:R-:W-:Y:S01]  /*3040*/  @!P2 MOV R115, R18 ;  /* 0x000000120073a202 */ /* 0x020fe20000000f00 */
        /* <DEDUP_REMOVED lines=22> */
[----:B------:R-:W-:Y:S02]  /*31b0*/  FMUL.FTZ R23, R13, R19 ;  /* 0x000000130d177220 */ /* 0x000fe40000410000 */
[----:B------:R-:W-:Y:S01]  /*31c0*/  FADD.FTZ R112, R112, R39 ;  /* 0x0000002770707221 */ /* 0x000fe20000010000 */
[----:B------:R-:W-:Y:S01]  /*31d0*/  FADD.FTZ R20, R111, R20 ;  /* 0x000000146f147221 */ /* 0x000fe20000010000 */
[-C--:B------:R-:W-:Y:S01]  /*31e0*/  FFMA.FTZ R23, R12, R18.reuse, -R23 ;  /* 0x000000120c177223 */ /* 0x080fe20000010817 */
[----:B------:R-:W-:Y:S02]  /*31f0*/  FMUL.FTZ R92, R13, R18 ;  /* 0x000000120d5c7220 */ /* 0x000fe40000410000 */
[C---:B------:R-:W-:Y:S01]  /*3200*/  FMUL.FTZ R22, R107.reuse, R20 ;  /* 0x000000146b167220 */ /* 0x040fe20000410000 */
[----:B------:R-:W-:Y:S01]  /*3210*/  FMUL.FTZ R107, R107, R112 ;  /* 0x000000706b6b7220 */ /* 0x000fe20000410000 */
[C---:B------:R-:W-:Y:S01]  /*3220*/  FMUL.FTZ R18, R13.reuse, R16 ;  /* 0x000000100d127220 */ /* 0x040fe20000410000 */
[----:B------:R-:W-:Y:S01]  /*3230*/  LEA R36, P1, R32, R36, 0x1 ;  /* 0x0000002420247211 */ /* 0x000fe200078208ff */
[-C--:B------:R-:W-:Y:S01]  /*3240*/  FMUL.FTZ R39, R13, R17.reuse ;  /* 0x000000110d277220 */ /* 0x080fe20000410000 */
[C---:B------:R-:W-:Y:S01]  /*3250*/  FFMA.FTZ R107, R103.reuse, R20, R107 ;  /* 0x00000014676b7223 */ /* 0x040fe2000001006b */
[----:B------:R-:W-:Y:S01]  /*3260*/  FFMA.FTZ R17, R12, R17, R18 ;  /* 0x000000110c117223 */ /* 0x000fe20000010012 */
[----:B------:R-:W-:Y:S01]  /*3270*/  FFMA.FTZ R18, R103, R112, -R22 ;  /* 0x0000007067127223 */ /* 0x000fe20000010816 */
[----:B------:R-:W-:Y:S01]  /*3280*/  IADD3.X R37, PT, PT, R37, R33, RZ, P1, !PT ;  /* 0x0000002125257210 */ /* 0x000fe20000ffe4ff */
[----:B------:R-:W-:Y:S01]  /*3290*/  FADD.FTZ R106, R106, R107 ;  /* 0x0000006b6a6a7221 */ /* 0x000fe20000010000 */
[----:B------:R-:W-:Y:S01]  /*32a0*/  FFMA.FTZ R92, R12, R19, R92 ;  /* 0x000000130c5c7223 */ /* 0x000fe2000001005c */
[----:B------:R-:W-:Y:S01]  /*32b0*/  ISETP.NE.AND P1, PT, R41, RZ, PT ;  /* 0x000000ff2900720c */ /* 0x000fe20003f25270 */
[----:B--2---:R-:W-:-:S02]  /*32c0*/  HADD2.F32 R103, -RZ, R4.H0_H0 ;  /* 0x20000004ff677230 */ /* 0x004fc40000004100 */
[----:B------:R-:W-:Y:S01]  /*32d0*/  FADD.FTZ R109, R109, R18 ;  /* 0x000000126d6d7221 */ /* 0x000fe20000010000 */
[----:B------:R-:W-:Y:S02]  /*32e0*/  HADD2.F32 R19, -RZ, R4.H1_H1 ;  /* 0x30000004ff137230 */ /* 0x000fe40000004100 */
[----:B------:R-:W-:Y:S01]  /*32f0*/  FMUL.FTZ R4, R108, R106 ;  /* 0x0000006a6c047220 */ /* 0x000fe20000410000 */
[----:B------:R-:W-:Y:S01]  /*3300*/  FFMA.FTZ R16, R12, R16, -R39 ;  /* 0x000000100c107223 */ /* 0x000fe20000010827 */
[--C-:B------:R-:W-:Y:S02]  /*3310*/  HADD2.F32 R12, -RZ, R5.reuse.H0_H0 ;  /* 0x20000005ff0c7230 */ /* 0x100fe40000004100 */
[-C--:B------:R-:W-:Y:S01]  /*3320*/  FMUL.FTZ R107, R108, R109.reuse ;  /* 0x0000006d6c6b7220 */ /* 0x080fe20000410000 */
[----:B------:R-:W-:Y:S02]  /*3330*/  HADD2.F32 R22, -RZ, R5.H1_H1 ;  /* 0x30000005ff167230 */ /* 0x000fe40000004100 */
[----:B------:R-:W-:Y:S01]  /*3340*/  FFMA.FTZ R5, R95, R109, -R4 ;  /* 0x0000006d5f057223 */ /* 0x000fe20000010804 */
[----:B------:R-:W-:Y:S01]  /*3350*/  FMUL.FTZ R114, R19, R114 ;  /* 0x0000007213727220 */ /* 0x000fe20000410000 */
[----:B------:R-:W-:Y:S01]  /*3360*/  FADD.FTZ R18, R14, R23 ;  /* 0x000000170e127221 */ /* 0x000fe20000010000 */
[----:B------:R-:W-:Y:S01]  /*3370*/  FADD.FTZ R19, R15, R92 ;  /* 0x0000005c0f137221 */ /* 0x000fe20000010000 */
[----:B------:R-:W-:Y:S01]  /*3380*/  FFMA.FTZ R14, R95, R106, R107 ;  /* 0x0000006a5f0e7223 */ /* 0x000fe2000001006b */
[----:B------:R-:W-:-:S02]  /*3390*/  FADD.FTZ R15, R100, R5 ;  /* 0x00000005640f7221 */ /* 0x000fc40000010000 */
[----:B------:R-:W0:Y:S01]  /*33a0*/  @!P1 LDC.64 R4, c[0x0][0x480] ;  /* 0x00012000ff049b82 */ /* 0x000e220000000a00 */
[----:B------:R-:W-:Y:S01]  /*33b0*/  FADD.FTZ R93, R93, R14 ;  /* 0x0000000e5d5d7221 */ /* 0x000fe20000010000 */
[----:B------:R-:W-:Y:S01]  /*33c0*/  FMUL.FTZ R14, R86, R15 ;  /* 0x0000000f560e7220 */ /* 0x000fe20000410000 */
[----:B------:R-:W-:Y:S02]  /*33d0*/  FMUL.FTZ R113, R22, R113 ;  /* 0x0000007116717220 */ /* 0x000fe40000410000 */
[-C--:B------:R-:W-:Y:S01]  /*33e0*/  FMUL.FTZ R86, R86, R93.reuse ;  /* 0x0000005d56567220 */ /* 0x080fe20000410000 */
[C---:B------:R-:W-:Y:S01]  /*33f0*/  FFMA.FTZ R23, R85.reuse, R93, R14 ;  /* 0x0000005d55177223 */ /* 0x040fe2000001000e */
[----:B------:R-:W-:Y:S01]  /*3400*/  FFMA.FTZ R12, R12, R21, -R113 ;  /* 0x000000150c0c7223 */ /* 0x000fe20000010871 */
[--C-:B------:R-:W-:Y:S02]  /*3410*/  HADD2.F32 R39, -RZ, R6.reuse.H1_H1 ;  /* 0x30000006ff277230 */ /* 0x100fe40000004100 */
[----:B------:R-:W-:Y:S01]  /*3420*/  FFMA.FTZ R86, R85, R15, -R86 ;  /* 0x0000000f55567223 */ /* 0x000fe20000010856 */
[----:B------:R-:W-:Y:S01]  /*3430*/  FADD.FTZ R23, R96, R23 ;  /* 0x0000001760177221 */ /* 0x000fe20000010000 */
[----:B------:R-:W-:-:S02]  /*3440*/  HADD2.F32 R13, -RZ, R6.H0_H0 ;  /* 0x20000006ff0d7230 */ /* 0x000fc40000004100 */
[----:B------:R-:W-:Y:S01]  /*3450*/  FFMA.FTZ R59, R12, 2, R59 ;  /* 0x400000000c3b7823 */ /* 0x000fe2000001003b */
[--C-:B------:R-:W-:Y:S02]  /*3460*/  HADD2.F32 R6, -RZ, R7.reuse.H0_H0 ;  /* 0x20000007ff067230 */ /* 0x100fe40000004100 */
[----:B------:R-:W-:Y:S01]  /*3470*/  FADD.FTZ R97, R97, R86 ;  /* 0x0000005661617221 */ /* 0x000fe20000010000 */
[----:B------:R-:W-:Y:S02]  /*3480*/  HADD2.F32 R7, -RZ, R7.H1_H1 ;  /* 0x30000007ff077230 */ /* 0x000fe40000004100 */
[----:B------:R-:W-:Y:S01]  /*3490*/  FMUL.FTZ R12, R88, R23 ;  /* 0x00000017580c7220 */ /* 0x000fe20000410000 */
[----:B------:R-:W-:Y:S01]  /*34a0*/  LEA R34, P2, R30, R34, 0x1 ;  /* 0x000000221e227211 */ /* 0x000fe200078408ff */
[----:B------:R-:W-:Y:S01]  /*34b0*/  FMUL.FTZ R20, R39, R20 ;  /* 0x0000001427147220 */ /* 0x000fe20000410000 */
[-C--:B------:R-:W-:Y:S01]  /*34c0*/  FMUL.FTZ R88, R88, R97.reuse ;  /* 0x0000006158587220 */ /* 0x080fe20000410000 */
[----:B------:R-:W-:Y:S01]  /*34d0*/  FFMA.FTZ R12, R87, R97, -R12 ;  /* 0x00000061570c7223 */ /* 0x000fe2000001080c */
[----:B------:R-:W-:Y:S01]  /*34e0*/  IADD3.X R35, PT, PT, R35, R31, RZ, P2, !PT ;  /* 0x0000001f23237210 */ /* 0x000fe200017fe4ff */
[----:B------:R-:W-:Y:S01]  /*34f0*/  FFMA.FTZ R13, R13, R112, -R20 ;  /* 0x000000700d0d7223 */ /* 0x000fe20000010814 */
[----:B------:R-:W-:Y:S01]  /*3500*/  FMUL.FTZ R7, R7, R106 ;  /* 0x0000006a07077220 */ /* 0x000fe20000410000 */
[----:B------:R-:W-:Y:S01]  /*3510*/  @!P1 IADD3 R20, P2, PT, R45, R80, RZ ;  /* 0x000000502d149210 */ /* 0x000fe20007f5e0ff */
[----:B------:R-:W-:Y:S01]  /*3520*/  FFMA.FTZ R87, R87, R23, R88 ;  /* 0x0000001757577223 */ /* 0x000fe20000010058 */
[----:B------:R-:W-:Y:S01]  /*3530*/  FADD.FTZ R101, R101, R12 ;  /* 0x0000000c65657221 */ /* 0x000fe20000010000 */
[----:B------:R-:W-:Y:S01]  /*3540*/  FFMA.FTZ R14, R6, R109, -R7 ;  /* 0x0000006d060e7223 */ /* 0x000fe20000010807 */
[----:B------:R-:W-:Y:S01]  /*3550*/  @!P1 LEA.HI.X.SX32 R7, R45, RZ, 0x1, P2 ;  /* 0x000000ff2d079211 */ /* 0x000fe200010f0eff */
[----:B------:R-:W-:Y:S01]  /*3560*/  FADD.FTZ R87, R94, R87 ;  /* 0x000000575e577221 */ /* 0x000fe20000010000 */
[----:B0-----:R-:W-:Y:S01]  /*3570*/  @!P1 LEA R4, P2, R20, R4, 0x4 ;  /* 0x0000000414049211 */ /* 0x001fe200078420ff */
[----:B------:R-:W-:Y:S01]  /*3580*/  FMUL.FTZ R6, R84, R101 ;  /* 0x0000006554067220 */ /* 0x000fe20000410000 */
[----:B----4-:R-:W-:-:S02]  /*3590*/  HADD2.F32 R89, -RZ, R9.H0_H0 ;  /* 0x20000009ff597230 */ /* 0x010fc40000004100 */
[----:B------:R-:W-:Y:S01]  /*35a0*/  FMUL.FTZ R84, R84, R87 ;  /* 0x0000005754547220 */ /* 0x000fe20000410000 */
[----:B------:R-:W-:Y:S01]  /*35b0*/  @!P1 LEA.HI.X R5, R20, R5, R7, 0x4, P2 ;  /* 0x0000000514059211 */ /* 0x000fe200010f2407 */
[----:B------:R-:W-:Y:S02]  /*35c0*/  HADD2.F32 R90, -RZ, R9.H1_H1 ;  /* 0x30000009ff5a7230 */ /* 0x000fe40000004100 */
[----:B------:R-:W-:Y:S01]  /*35d0*/  FFMA.FTZ R7, R83, R87, R6 ;  /* 0x0000005753077223 */ /* 0x000fe20000010006 */
[--C-:B------:R-:W-:Y:S01]  /*35e0*/  HADD2.F32 R9, -RZ, R10.reuse.H0_H0 ;  /* 0x2000000aff097230 */ /* 0x100fe20000004100 */
[----:B------:R-:W-:Y:S01]  /*35f0*/  UIADD3 UR4, UPT, UPT, UR4, 0x1, URZ ;  /* 0x0000000104047890 */ /* 0x000fe2000fffe0ff */
[----:B------:R-:W-:Y:S02]  /*3600*/  HADD2.F32 R91, -RZ, R10.H1_H1 ;  /* 0x3000000aff5b7230 */ /* 0x000fe40000004100 */
[----:B------:R-:W-:Y:S02]  /*3610*/  HADD2.F32 R38, -RZ, R8.H0_H0 ;  /* 0x20000008ff267230 */ /* 0x000fe40000004100 */
[----:B------:R-:W-:-:S02]  /*3620*/  HADD2.F32 R10, -RZ, R11.H0_H0 ;  /* 0x2000000bff0a7230 */ /* 0x000fc40000004100 */
[----:B------:R-:W-:Y:S01]  /*3630*/  FFMA.FTZ R84, R83, R101, -R84 ;  /* 0x0000006553547223 */ /* 0x000fe20000010854 */
[----:B------:R-:W-:Y:S02]  /*3640*/  HADD2.F32 R8, -RZ, R8.H1_H1 ;  /* 0x30000008ff087230 */ /* 0x000fe40000004100 */
[----:B------:R-:W-:Y:S01]  /*3650*/  FADD.FTZ R98, R98, R7 ;  /* 0x0000000762627221 */ /* 0x000fe20000010000 */
[----:B------:R-:W-:Y:S01]  /*3660*/  HADD2.F32 R11, -RZ, R11.H1_H1 ;  /* 0x3000000bff0b7230 */ /* 0x000fe20000004100 */
[----:B------:R-:W-:Y:S01]  /*3670*/  UISETP.GE.AND UP0, UPT, UR4, UR9, UPT ;  /* 0x000000090400728c */ /* 0x000fe2000bf06270 */
[----:B------:R-:W-:Y:S01]  /*3680*/  FFMA.FTZ R72, R13, 2, R72 ;  /* 0x400000000d487823 */ /* 0x000fe20000010048 */
[----:B------:R-:W-:Y:S01]  /*3690*/  FMUL.FTZ R13, R8, R93 ;  /* 0x0000005d080d7220 */ /* 0x000fe20000410000 */
[----:B------:R-:W-:Y:S01]  /*36a0*/  FMUL.FTZ R90, R90, R23 ;  /* 0x000000175a5a7220 */ /* 0x000fe20000410000 */
[----:B------:R-:W-:Y:S01]  /*36b0*/  FMUL.FTZ R6, R91, R87 ;  /* 0x000000575b067220 */ /* 0x000fe20000410000 */
[----:B------:R-:W-:Y:S01]  /*36c0*/  FADD.FTZ R84, R99, R84 ;  /* 0x0000005463547221 */ /* 0x000fe20000010000 */
[----:B------:R-:W-:Y:S01]  /*36d0*/  FMUL.FTZ R11, R11, R98 ;  /* 0x000000620b0b7220 */ /* 0x000fe20000410000 */
[----:B------:R0:W-:Y:S01]  /*36e0*/  @!P1 STS.128 [UR5], R16 ;  /* 0x00000010ff009988 */ /* 0x0001e20008000c05 */
[----:B------:R-:W-:Y:S01]  /*36f0*/  FFMA.FTZ R103, R103, R116, -R114 ;  /* 0x0000007467677223 */ /* 0x000fe20000010872 */
[----:B------:R-:W-:Y:S01]  /*3700*/  FFMA.FTZ R13, R38, R15, -R13 ;  /* 0x0000000f260d7223 */ /* 0x000fe2000001080d */
[----:B------:R-:W-:Y:S01]  /*3710*/  FFMA.FTZ R90, R89, R97, -R90 ;  /* 0x00000061595a7223 */ /* 0x000fe2000001085a */
[----:B------:R0:W-:Y:S01]  /*3720*/  @!P1 STG.E.128 desc[UR18][R4.64], R16 ;  /* 0x0000001004009986 */ /* 0x0001e2000c101d12 */
[----:B------:R-:W-:Y:S01]  /*3730*/  FFMA.FTZ R9, R9, R101, -R6 ;  /* 0x0000006509097223 */ /* 0x000fe20000010806 */
        /* <DEDUP_REMOVED lines=8> */
[----:B------:R-:W-:-:S02]  /*37c0*/  IADD3 R80, PT, PT, R80, 0x1, RZ ;  /* 0x0000000150507810 */ /* 0x000fc40007ffe0ff */
[----:B------:R-:W-:Y:S01]  /*37d0*/  IADD3.X R81, PT, PT, R81, R29, RZ, P1, !PT ;  /* 0x0000001d51517210 */ /* 0x000fe20000ffe4ff */
[----:B------:R-:W-:Y:S01]  /*37e0*/  UIADD3 UR5, UPT, UPT, UR5, 0x10, URZ ;  /* 0x0000001005057890 */ /* 0x000fe2000fffe0ff */
[----:B------:R-:W-:Y:S11]  /*37f0*/  BRA.U !UP0, `(.L_x_2255) ;  /* 0xffffffe508c47547 */ /* 0x000ff6000b83ffff */
.L_x_2254:
[----:B------:R-:W-:Y:S01]  /*3800*/  BAR.SYNC.DEFER_BLOCKING 0x0 ;  /* 0x0000000000007b1d */ /* 0x000fe20000010000 */
[----:B0-----:R-:W-:Y:S02]  /*3810*/  LEA R5, P0, R47, R26, 0x8 ;  /* 0x0000001a2f057211 */ /* 0x001fe400078040ff */
        /* <DEDUP_REMOVED lines=14> */
[----:B------:R-:W-:Y:S02]  /*3900*/  IADD3 R46, P4, PT, R46, 0x200, RZ ;  /* 0x000002002e2e7810 */ /* 0x000fe40007f9e0ff */
[----:B------:R-:W-:Y:S02]  /*3910*/  IADD3.X R55, PT, PT, RZ, R55, RZ, P1, !PT ;  /* 0x00000037ff377210 */ /* 0x000fe40000ffe4ff */
[----:B------:R-:W-:Y:S02]  /*3920*/  IADD3.X R57, PT, PT, RZ, R57, RZ, P2, !PT ;  /* 0x00000039ff397210 */ /* 0x000fe400017fe4ff */
[----:B------:R-:W-:Y:S02]  /*3930*/  IADD3.X R53, PT, PT, RZ, R53, RZ, P3, !PT ;  /* 0x00000035ff357210 */ /* 0x000fe40001ffe4ff */
[----:B------:R-:W-:-:S03]  /*3940*/  IADD3.X R51, PT, PT, RZ, R51, RZ, P4, !PT ;  /* 0x00000033ff337210 */ /* 0x000fc600027fe4ff */
[----:B------:R-:W-:Y:S05]  /*3950*/  @!P0 BRA `(.L_x_2256) ;  /* 0xffffffcc008c8947 */ /* 0x000fea000383ffff */
[----:B------:R-:W-:Y:S05]  /*3960*/  EXIT ;  /* 0x000000000000794d */ /* 0x000fea0003800000 */
.L_x_2257:
        /* <DEDUP_REMOVED lines=9> */
.L_x_5060:


//--------------------- .text._Z25selective_scan_fwd_kernelI32Selective_Scan_fwd_kernel_traitsILi32ELi8ELi1ELb1ELb1ELb1ELb1EN3c104HalfENS1_7complexIfEEEEv13SSMParamsBase --------------------------
	.section	.text._Z25selective_scan_fwd_kernelI32Selective_Scan_fwd_kernel_traitsILi32ELi8ELi1ELb1ELb1ELb1ELb1EN3c104HalfENS1_7complexIfEEEEv13SSMParamsBase,"ax",@progbits
	.align	128
        .global         _Z25selective_scan_fwd_kernelI32Selective_Scan_fwd_kernel_traitsILi32ELi8ELi1ELb1ELb1ELb1ELb1EN3c104HalfENS1_7complexIfEEEEv13SSMParamsBase
        .type           _Z25selective_scan_fwd_kernelI32Selective_Scan_fwd_kernel_traitsILi32ELi8ELi1ELb1ELb1ELb1ELb1EN3c104HalfENS1_7complexIfEEEEv13SSMParamsBase,@function
        .size           _Z25selective_scan_fwd_kernelI32Selective_Scan_fwd_kernel_traitsILi32ELi8ELi1ELb1ELb1ELb1ELb1EN3c104HalfENS1_7complexIfEEEEv13SSMParamsBase,(.L_x_5061 - _Z25selective_scan_fwd_kernelI32Selective_Scan_fwd_kernel_traitsILi32ELi8ELi1ELb1ELb1ELb1ELb1EN3c104HalfENS1_7complexIfEEEEv13SSMParamsBase)
        .other          _Z25selective_scan_fwd_kernelI32Selective_Scan_fwd_kernel_traitsILi32ELi8ELi1ELb1ELb1ELb1ELb1EN3c104HalfENS1_7complexIfEEEEv13SSMParamsBase,@"STO_CUDA_ENTRY STV_DEFAULT"
_Z25selective_scan_fwd_kernelI32Selective_Scan_fwd_kernel_traitsILi32ELi8ELi1ELb1ELb1ELb1ELb1EN3c104HalfENS1_7complexIfEEEEv13SSMParamsBase:
.text._Z25selective_scan_fwd_kernelI32Selective_Scan_fwd_kernel_traitsILi32ELi8ELi1ELb1ELb1ELb1ELb1EN3c104HalfENS1_7complexIfEEEEv13SSMParamsBase:
        /* <DEDUP_REMOVED lines=42> */
[----:B------:R-:W-:Y:S02]  /*02a0*/  UIMAD UR8, UR18, UR9, UR5 ;  /* 0x00000009120872a4 */ /* 0x000fe4000f8e0205 */
[----:B------:R-:W-:-:S10]  /*02b0*/  UIMAD.WIDE.U32 UR6, UR18, UR12, URZ ;  /* 0x0000000c120672a5 */ /* 0x000fd4000f8e00ff */
[----:B------:R-:W-:-:S04]  /*02c0*/  @!P1 IADD3 R0, PT, PT, R0, -R9, RZ ;  /* 0x8000000900009210 */ /* 0x000fc80007ffe0ff */
[----:B------:R-:W-:Y:S02]  /*02d0*/  ISETP.GE.U32.AND P0, PT, R0, R9, PT ;  /* 0x000000090000720c */ /* 0x000fe40003f06070 */
[----:B------:R-:W-:Y:S01]  /*02e0*/  MOV R2, UR4 ;  /* 0x0000000400027c02 */ /* 0x000fe20008000f00 */
[----:B------:R-:W-:Y:S01]  /*02f0*/  UIMAD UR4, UR18, UR13, UR7 ;  /* 0x0000000d120472a4 */ /* 0x000fe2000f8e0207 */
[----:B------:R-:W-:Y:S01]  /*0300*/  MOV R3, UR5 ;  /* 0x0000000500037c02 */ /* 0x000fe20008000f00 */
[----:B------:R-:W1:Y:S01]  /*0310*/  LDCU.64 UR12, c[0x0][0x3d0] ;  /* 0x00007a00ff0c77ac */ /* 0x000e620008000a00 */
[----:B------:R-:W-:Y:S02]  /*0320*/  MOV R3, UR8 ;  /* 0x0000000800037c02 */ /* 0x000fe40008000f00 */
[----:B------:R-:W-:Y:S01]  /*0330*/  LOP3.LUT R0, R13, R8, RZ, 0x3c, !PT ;  /* 0x000000080d007212 */ /* 0x000fe200078e3cff */
[----:B------:R-:W0:Y:S01]  /*0340*/  LDCU.64 UR8, c[0x0][0x3b0] ;  /* 0x00007600ff0877ac */ /* 0x000e220008000a00 */
[----:B------:R-:W-:-:S02]  /*0350*/  @!P1 IADD3 R7, PT, PT, R7, 0x1, RZ ;  /* 0x0000000107079810 */ /* 0x000fc40007ffe0ff */
[----:B------:R-:W-:Y:S02]  /*0360*/  ISETP.GE.AND P2, PT, R0, RZ, PT ;  /* 0x000000ff0000720c */ /* 0x000fe40003f46270 */
[----:B------:R-:W-:Y:S02]  /*0370*/  ISETP.NE.AND P1, PT, R8, RZ, PT ;  /* 0x000000ff0800720c */ /* 0x000fe40003f25270 */
[----:B------:R-:W-:Y:S02]  /*0380*/  @P0 IADD3 R7, PT, PT, R7, 0x1, RZ ;  /* 0x0000000107070810 */ /* 0x000fe40007ffe0ff */
[----:B----4-:R-:W-:Y:S02]  /*0390*/  ISETP.GE.AND P0, PT, R19, 0x1, PT ;  /* 0x000000011300780c */ /* 0x010fe40003f06270 */
[----:B------:R-:W-:Y:S02]  /*03a0*/  MOV R5, UR7 ;  /* 0x0000000700057c02 */ /* 0x000fe40008000f00 */
[----:B------:R-:W-:-:S02]  /*03b0*/  MOV R4, UR6 ;  /* 0x0000000600047c02 */ /* 0x000fc40008000f00 */
[----:B------:R-:W-:Y:S01]  /*03c0*/  MOV R5, UR4 ;  /* 0x0000000400057c02 */ /* 0x000fe20008000f00 */
[----:B------:R-:W-:Y:S01]  /*03d0*/  IMAD.WIDE.U32 R2, R13, UR10, R2 ;  /* 0x0000000a0d027c25 */ /* 0x000fe2000f8e0002 */
[----:B------:R-:W-:-:S03]  /*03e0*/  @!P2 IADD3 R7, PT, PT, -R7, RZ, RZ ;  /* 0x000000ff0707a210 */ /* 0x000fc60007ffe1ff */
[C---:B------:R-:W-:Y:S01]  /*03f0*/  IMAD.WIDE.U32 R4, R13.reuse, UR14, R4 ;  /* 0x0000000e0d047c25 */ /* 0x040fe2000f8e0004 */
[C---:B--2---:R-:W-:Y:S01]  /*0400*/  LEA R56, P3, R2.reuse, R56, 0x1 ;  /* 0x0000003802387211 */ /* 0x044fe200078608ff */
[----:B0-----:R-:W-:Y:S01]  /*0410*/  UIMAD.WIDE.U32 UR4, UR18, UR8, URZ ;  /* 0x00000008120472a5 */ /* 0x001fe2000f8e00ff */
[----:B------:R-:W-:Y:S01]  /*0420*/  @!P1 LOP3.LUT R7, RZ, R8, RZ, 0x33, !PT ;  /* 0x00000008ff079212 */ /* 0x000fe200078e33ff */
[C---:B------:R-:W-:Y:S01]  /*0430*/  IMAD R59, R13.reuse, UR11, R3 ;  /* 0x0000000b0d3b7c24 */ /* 0x040fe2000f8e0203 */
[----:B-1----:R-:W-:Y:S01]  /*0440*/  UIMAD.WIDE.U32 UR6, UR18, UR12, URZ ;  /* 0x0000000c120672a5 */ /* 0x002fe2000f8e00ff */
[----:B------:R-:W-:Y:S01]  /*0450*/  IMAD R61, R13, UR15, R5 ;  /* 0x0000000f0d3d7c24 */ /* 0x000fe2000f8e0205 */
[----:B------:R-:W-:Y:S02]  /*0460*/  SHF.R.S32.HI R3, RZ, 0x1f, R7 ;  /* 0x0000001fff037819 */ /* 0x000fe40000011407 */
[----:B------:R-:W-:Y:S01]  /*0470*/  LEA.HI.X R59, R2, R57, R59, 0x1, P3 ;  /* 0x00000039023b7211 */ /* 0x000fe200018f0c3b */
[----:B---3--:R-:W-:Y:S07]  /*0480*/  @!P0 EXIT ;  /* 0x000000000000894d */ /* 0x008fee0003800000 */
[----:B------:R-:W0:Y:S01]  /*0490*/  LDC.64 R24, c[0x0][0x418] ;  /* 0x00010600ff187b82 */ /* 0x000e220000000a00 */
[----:B------:R-:W1:Y:S01]  /*04a0*/  S2R R53, SR_TID.X ;  /* 0x0000000000357919 */ /* 0x000e620000002100 */
[C---:B------:R-:W-:Y:S01]  /*04b0*/  IMAD R0, R3.reuse, R62, RZ ;  /* 0x0000003e03007224 */ /* 0x040fe200078e02ff */
[C---:B------:R-:W-:Y:S01]  /*04c0*/  LEA R58, P0, R4.reuse, R10, 0x1 ;  /* 0x0000000a043a7211 */ /* 0x040fe200078008ff */
[----:B------:R-:W-:Y:S01]  /*04d0*/  UIMAD UR5, UR18, UR9, UR5 ;  /* 0x00000009120572a4 */ /* 0x000fe2000f8e0205 */
[----:B------:R-:W-:Y:S01]  /*04e0*/  IMAD R2, R3, R64, RZ ;  /* 0x0000004003027224 */ /* 0x000fe200078e02ff */
[----:B------:R-:W-:Y:S01]  /*04f0*/  UIMAD UR7, UR18, UR13, UR7 ;  /* 0x0000000d120772a4 */ /* 0x000fe2000f8e0207 */
[C---:B------:R-:W-:Y:S01]  /*0500*/  IMAD R63, R7.reuse, R63, R0 ;  /* 0x0000003f073f7224 */ /* 0x040fe200078e0200 */
[----:B------:R-:W2:Y:S01]  /*0510*/  LDC.64 R20, c[0x0][0x428] ;  /* 0x00010a00ff147b82 */ /* 0x000ea20000000a00 */
[----:B------:R-:W-:Y:S01]  /*0520*/  LEA.HI.X R61, R4, R11, R61, 0x1, P0 ;  /* 0x0000000b043d7211 */ /* 0x000fe200000f0c3d */
[C---:B------:R-:W-:Y:S01]  /*0530*/  IMAD R65, R7.reuse, R65, R2 ;  /* 0x0000004107417224 */ /* 0x040fe200078e0202 */
[----:B------:R-:W3:Y:S01]  /*0540*/  LDCU.U8 UR10, c[0x0][0x39e] ;  /* 0x000073c0ff0a77ac */ /* 0x000ee20008000000 */
[C---:B------:R-:W-:Y:S01]  /*0550*/  IMAD.WIDE.U32 R2, R7.reuse, R62, UR4 ;  /* 0x0000000407027e25 */ /* 0x040fe2000f8e003e */
[----:B------:R-:W4:Y:S03]  /*0560*/  LDCU UR4, c[0x0][0x38c] ;  /* 0x00007180ff0477ac */ /* 0x000f260008000800 */
[----:B------:R-:W3:Y:S01]  /*0570*/  LDC.64 R28, c[0x0][0x438] ;  /* 0x00010e00ff1c7b82 */ /* 0x000ee20000000a00 */
[----:B------:R-:W-:Y:S01]  /*0580*/  IMAD.WIDE.U32 R4, R7, R64, UR6 ;  /* 0x0000000607047e25 */ /* 0x000fe2000f8e0040 */
[----:B------:R-:W-:-:S02]  /*0590*/  LEA R60, P0, R2, R14, 0x1 ;  /* 0x0000000e023c7211 */ /* 0x000fc400078008ff */
[----:B------:R-:W-:Y:S02]  /*05a0*/  IADD3 R63, PT, PT, R3, R63, RZ ;  /* 0x0000003f033f7210 */ /* 0x000fe40007ffe0ff */
[----:B------:R-:W-:Y:S02]  /*05b0*/  LEA R62, P1, R4, R16, 0x1 ;  /* 0x00000010043e7211 */ /* 0x000fe400078208ff */
[----:B------:R-:W4:Y:S01]  /*05c0*/  LDC.64 R50, c[0x0][0x3a0] ;  /* 0x0000e800ff327b82 */ /* 0x000f220000000a00 */
[----:B0-----:R-:W-:Y:S01]  /*05d0*/  IMAD.WIDE.U32 R8, R13, R24, RZ ;  /* 0x000000180d087225 */ /* 0x001fe200078e00ff */
[----:B------:R-:W-:Y:S02]  /*05e0*/  IADD3 R65, PT, PT, R5, R65, RZ ;  /* 0x0000004105417210 */ /* 0x000fe40007ffe0ff */
[----:B------:R-:W-:Y:S01]  /*05f0*/  LEA.HI.X R63, R2, R15, R63, 0x1, P0 ;  /* 0x0000000f023f7211 */ /* 0x000fe200000f0c3f */
[----:B------:R-:W-:Y:S01]  /*0600*/  IMAD R9, R13, R25, R9 ;  /* 0x000000190d097224 */ /* 0x000fe200078e0209 */
[----:B------:R-:W-:-:S02]  /*0610*/  LEA.HI.X R65, R4, R17, R65, 0x1, P1 ;  /* 0x0000001104417211 */ /* 0x000fc400008f0c41 */
[----:B------:R-:W0:Y:S01]  /*0620*/  LDC R0, c[0x0][0x384] ;  /* 0x0000e100ff007b82 */ /* 0x000e220000000800 */
[----:B--2---:R-:W-:-:S04]  /*0630*/  IMAD.WIDE.U32 R6, R13, R20, RZ ;  /* 0x000000140d067225 */ /* 0x004fc800078e00ff */
[----:B------:R-:W-:-:S03]  /*0640*/  IMAD R7, R13, R21, R7 ;  /* 0x000000150d077224 */ /* 0x000fc600078e0207 */
[----:B------:R-:W2:Y:S01]  /*0650*/  LDC.64 R44, c[0x0][0x440] ;  /* 0x00011000ff2c7b82 */ /* 0x000ea20000000a00 */
[----:B---3--:R-:W-:-:S04]  /*0660*/  IMAD.WIDE.U32 R2, R13, R28, RZ ;  /* 0x0000001c0d027225 */ /* 0x008fc800078e00ff */
[----:B------:R-:W-:Y:S02]  /*0670*/  IMAD R3, R13, R29, R3 ;  /* 0x0000001d0d037224 */ /* 0x000fe400078e0203 */
[----:B-1----:R-:W-:Y:S01]  /*0680*/  IMAD.WIDE.U32 R28, R53, 0x20, RZ ;  /* 0x00000020351c7825 */ /* 0x002fe200078e00ff */
[----:B------:R-:W1:Y:S03]  /*0690*/  LDC.64 R22, c[0x0][0x420] ;  /* 0x00010800ff167b82 */ /* 0x000e660000000a00 */
[----:B----4-:R-:W-:Y:S01]  /*06a0*/  IMAD.WIDE.U32 R4, R13, R50, RZ ;  /* 0x000000320d047225 */ /* 0x010fe200078e00ff */
[----:B------:R-:W-:-:S03]  /*06b0*/  LOP3.LUT R57, R28, 0x10, RZ, 0xfc, !PT ;  /* 0x000000101c397812 */ /* 0x000fc600078efcff */
[----:B------:R-:W-:Y:S01]  /*06c0*/  IMAD R51, R13, R51, R5 ;  /* 0x000000330d337224 */ /* 0x000fe200078e0205 */
[----:B------:R-:W3:Y:S01]  /*06d0*/  LDC.64 R48, c[0x0][0x410] ;  /* 0x00010400ff307b82 */ /* 0x000ee20000000a00 */
[----:B0-----:R-:W-:-:S04]  /*06e0*/  IMAD R0, R0, UR18, R13 ;  /* 0x0000001200007c24 */ /* 0x001fc8000f8e020d */
[----:B------:R-:W-:-:S03]  /*06f0*/  IMAD R0, R0, R19, RZ ;  /* 0x0000001300007224 */ /* 0x000fc600078e02ff */
[----:B------:R-:W0:Y:S01]  /*0700*/  LDC.64 R42, c[0x0][0x430] ;  /* 0x00010c00ff2a7b82 */ /* 0x000e220000000a00 */
[----:B--2---:R-:W-:Y:S01]  /*0710*/  LEA R52, P0, R4, R44, 0x3 ;  /* 0x0000002c04347211 */ /* 0x004fe200078018ff */
[----:B------:R-:W-:Y:S01]  /*0720*/  IMAD R0, R0, UR4, RZ ;  /* 0x0000000400007c24 */ /* 0x000fe2000f8e02ff */
[----:B------:R-:W-:Y:S02]  /*0730*/  UMOV UR4, URZ ;  /* 0x000000ff00047c82 */ /* 0x000fe40008000000 */
[----:B------:R-:W-:-:S03]  /*0740*/  LEA.HI.X R51, R4, R45, R51, 0x3, P0 ;  /* 0x0000002d04337211 */ /* 0x000fc600000f1c33 */
[----:B------:R-:W2:Y:S01]  /*0750*/  LDC.64 R26, c[0x0][0x478] ;  /* 0x00011e00ff1a7b82 */ /* 0x000ea20000000a00 */
[----:B-1----:R-:W-:-:S04]  /*0760*/  IMAD.WIDE.U32 R34, R22, UR18, R6 ;  /* 0x0000001216227c25 */ /* 0x002fc8000f8e0006 */
[----:B------:R-:W-:-:S03]  /*0770*/  IMAD R50, R23, UR18, R35 ;  /* 0x0000001217327c24 */ /* 0x000fc6000f8e0223 */
[----:B------:R-:W1:Y:S01]  /*0780*/  LDC.64 R24, c[0x0][0x488] ;  /* 0x00012200ff187b82 */ /* 0x000e620000000a00 */
[----:B---3--:R-:W-:-:S04]  /*0790*/  IMAD.WIDE.U32 R32, R48, UR18, R8 ;  /* 0x0000001230207c25 */ /* 0x008fc8000f8e0008 */
[----:B------:R-:W-:-:S03]  /*07a0*/  IMAD R49, R49, UR18, R33 ;  /* 0x0000001231317c24 */ /* 0x000fc6000f8e0221 */
[----:B------:R-:W3:Y:S01]  /*07b0*/  LDC.64 R10, c[0x0][0x490] ;  /* 0x00012400ff0a7b82 */ /* 0x000ee20000000a00 */
[----:B0-----:R-:W-:-:S04]  /*07c0*/  IMAD.WIDE.U32 R30, R42, UR18, R2 ;  /* 0x000000122a1e7c25 */ /* 0x001fc8000f8e0002 */
[----:B------:R-:W-:-:S03]  /*07d0*/  IMAD R48, R43, UR18, R31 ;  /* 0x000000122b307c24 */ /* 0x000fc6000f8e021f */
[----:B------:R-:W0:Y:S01]  /*07e0*/  LDC.64 R40, c[0x0][0x3e0] ;  /* 0x0000f800ff287b82 */ /* 0x000e220000000a00 */
[----:B--2---:R-:W-:-:S07]  /*07f0*/  IMAD.WIDE.U32 R26, R53, 0x10, R26 ;  /* 0x00000010351a7825 */ /* 0x004fce00078e001a */
[----:B------:R-:W2:Y:S01]  /*0800*/  LDC.64 R38, c[0x0][0x3c0] ;  /* 0x0000f000ff267b82 */ /* 0x000ea20000000a00 */
[----:B-1----:R-:W-:-:S07]  /*0810*/  IMAD.WIDE.U32 R24, R53, 0x10, R24 ;  /* 0x0000001035187825 */ /* 0x002fce00078e0018 */
[----:B------:R-:W1:Y:S01]  /*0820*/  LDC.64 R36, c[0x0][0x3a8] ;  /* 0x0000ea00ff247b82 */ /* 0x000e620000000a00 */
[----:B---3--:R-:W-:Y:S01]  /*0830*/  IMAD.WIDE.U32 R2, R53, 0x10, R10 ;  /* 0x0000001035027825 */ /* 0x008fe200078e000a */
[----:B0-----:R-:W-:Y:S02]  /*0840*/  SHF.L.U64.HI R41, R40, 0x1, R41 ;  /* 0x0000000128297819 */ /* 0x001fe40000010229 */
[----:B--2---:R-:W-:Y:S02]  /*0850*/  SHF.L.U64.HI R39, R38, 0x1, R39 ;  /* 0x0000000126277819 */ /* 0x004fe40000010227 */
[----:B-1----:R-:W-:-:S07]  /*0860*/  SHF.L.U64.HI R37, R36, 0x3, R37 ;  /* 0x0000000324257819 */ /* 0x002fce0000010225 */
.L_x_2278:
        /* <DEDUP_REMOVED lines=44> */
.L_x_2258:
        /* <DEDUP_REMOVED lines=52> */
.L_x_2261:
[----:B------:R-:W-:Y:S05]  /*0e70*/  BSYNC.RECONVERGENT B0 ;  /* 0x0000000000007941 */ /* 0x000fea0003800200 */
.L_x_2260:
        /* <DEDUP_REMOVED lines=37> */
.L_x_2263:
[----:B------:R-:W-:Y:S05]  /*10d0*/  BSYNC.RECONVERGENT B0 ;  /* 0x0000000000007941 */ /* 0x000fea0003800200 */
.L_x_2262:
        /* <DEDUP_REMOVED lines=39> */
.L_x_2265:
[----:B------:R-:W-:Y:S05]  /*1350*/  BSYNC.RECONVERGENT B0 ;  /* 0x0000000000007941 */ /* 0x000fea0003800200 */
.L_x_2264:
        /* <DEDUP_REMOVED lines=32> */
.L_x_2267:
[----:B------:R-:W-:Y:S05]  /*1560*/  BSYNC.RECONVERGENT B0 ;  /* 0x0000000000007941 */ /* 0x000fea0003800200 */
.L_x_2266:
        /* <DEDUP_REMOVED lines=32> */
.L_x_2269:
[----:B------:R-:W-:Y:S05]  /*1770*/  BSYNC.RECONVERGENT B0 ;  /* 0x0000000000007941 */ /* 0x000fea0003800200 */
.L_x_2268:
        /* <DEDUP_REMOVED lines=32> */
.L_x_2271:
[----:B------:R-:W-:Y:S05]  /*1980*/  BSYNC.RECONVERGENT B0 ;  /* 0x0000000000007941 */ /* 0x000fea0003800200 */
.L_x_2270:
        /* <DEDUP_REMOVED lines=32> */
.L_x_2273:
[----:B------:R-:W-:Y:S05]  /*1b90*/  BSYNC.RECONVERGENT B0 ;  /* 0x0000000000007941 */ /* 0x000fea0003800200 */
.L_x_2272:
        /* <DEDUP_REMOVED lines=32> */
.L_x_2275:
[----:B------:R-:W-:Y:S05]  /*1da0*/  BSYNC.RECONVERGENT B0 ;  /* 0x0000000000007941 */ /* 0x000fea0003800200 */
.L_x_2274:
        /* <DEDUP_REMOVED lines=8> */
.L_x_2259:
        /* <DEDUP_REMOVED lines=15> */
[----:B------:R-:W-:Y:S01]  /*1f20*/  ISETP.NE.AND P0, PT, RZ, UR4, PT ;  /* 0x00000004ff007c0c */ /* 0x000fe2000bf05270 */
[----:B------:R-:W-:Y:S01]  /*1f30*/  UIMAD UR6, UR4, UR6, URZ ;  /* 0x00000006040672a4 */ /* 0x000fe2000f8e02ff */
        /* <DEDUP_REMOVED lines=11> */
.L_x_2277:
        /* <DEDUP_REMOVED lines=12> */
[----:B------:R-:W-:Y:S01]  /*20b0*/  FMUL.FTZ R12, R15, R66 ;  /* 0x000000420f0c7220 */ /* 0x000fe20000410000 */
[----:B------:R-:W-:Y:S01]  /*20c0*/  FMUL.FTZ R16, R13, R70 ;  /* 0x000000460d107220 */ /* 0x000fe20000410000 */
[----:B------:R-:W-:Y:S03]  /*20d0*/  MUFU.SIN R95, R20 ;  /* 0x00000014005f7308 */ /* 0x000fe60000000400 */
[----:B------:R-:W-:-:S05]  /*20e0*/  FMUL.RZ R22, R16, 0.15915493667125701904 ;  /* 0x3e22f98310167820 */ /* 0x000fca000040c000 */
[----:B------:R-:W1:Y:S01]  /*20f0*/  MUFU.EX2 R14, R14 ;  /* 0x0000000e000e7308 */ /* 0x000e620000000800 */
[----:B------:R-:W-:-:S07]  /*2100*/  FMUL.FTZ R16, R15, R70 ;  /* 0x000000460f107220 */ /* 0x000fce0000410000 */
[----:B------:R-:W-:Y:S08]  /*2110*/  MUFU.COS R19, R18 ;  /* 0x0000001200137308 */ /* 0x000ff00000000000 */
[----:B------:R-:W-:Y:S08]  /*2120*/  MUFU.EX2 R12, R12 ;  /* 0x0000000c000c7308 */ /* 0x000ff00000000800 */
[----:B------:R3:W5:Y:S01]  /*2130*/  MUFU.COS R93, R20 ;  /* 0x00000014005d7308 */ /* 0x0007620000000000 */
[----:B--2---:R-:W-:-:S07]  /*2140*/  HADD2.F32 R98, -RZ, R4.H0_H0 ;  /* 0x20000004ff627230 */ /* 0x004fce0000004100 */
[----:B------:R2:W0:Y:S01]  /*2150*/  MUFU.SIN R17, R18 ;  /* 0x0000001200117308 */ /* 0x0004220000000400 */
[----:B---3--:R-:W-:Y:S01]  /*2160*/  FMUL.FTZ R20, R13, R74 ;  /* 0x0000004a0d147220 */ /* 0x008fe20000410000 */
[----:B------:R-:W-:Y:S02]  /*2170*/  HADD2.F32 R102, -RZ, R4.H1_H1 ;  /* 0x30000004ff667230 */ /* 0x000fe40000004100 */
[----:B-1----:R-:W-:Y:S01]  /*2180*/  FMUL.FTZ R95, R14, R95 ;  /* 0x0000005f0e5f7220 */ /* 0x002fe20000410000 */
[----:B------:R-:W-:-:S03]  /*2190*/  FMUL.RZ R91, R20, 0.15915493667125701904 ;  /* 0x3e22f983145b7820 */ /* 0x000fc6000040c000 */
[----:B------:R-:W-:Y:S01]  /*21a0*/  MUFU.SIN R21, R22 ;  /* 0x0000001600157308 */ /* 0x000fe20000000400 */
[----:B--2---:R-:W-:Y:S01]  /*21b0*/  FMUL.FTZ R18, R13, R72 ;  /* 0x000000480d127220 */ /* 0x004fe20000410000 */
[----:B------:R-:W-:-:S06]  /*21c0*/  FMUL.FTZ R98, R98, R75 ;  /* 0x0000004b62627220 */ /* 0x000fcc0000410000 */
[----:B------:R-:W1:Y:S01]  /*21d0*/  MUFU.EX2 R16, R16 ;  /* 0x0000001000107308 */ /* 0x000e620000000800 */
[----:B------:R-:W-:Y:S01]  /*21e0*/  FMUL.RZ R46, R18, 0.15915493667125701904 ;  /* 0x3e22f983122e7820 */ /* 0x000fe2000040c000 */
[----:B------:R-:W-:-:S06]  /*21f0*/  FMUL.FTZ R18, R15, R72 ;  /* 0x000000480f127220 */ /* 0x000fcc0000410000 */
[----:B------:R2:W3:Y:S01]  /*2200*/  MUFU.COS R23, R22 ;  /* 0x0000001600177308 */ /* 0x0004e20000000000 */
[----:B------:R-:W-:Y:S02]  /*2210*/  HADD2.F32 R4, -RZ, R5.H1_H1 ;  /* 0x30000005ff047230 */ /* 0x000fe40000004100 */
[----:B-----5:R-:W-:Y:S01]  /*2220*/  FMUL.FTZ R93, R14, R93 ;  /* 0x0000005d0e5d7220 */ /* 0x020fe20000410000 */
[----:B------:R-:W-:-:S04]  /*2230*/  FMUL.FTZ R102, R102, R75 ;  /* 0x0000004b66667220 */ /* 0x000fc80000410000 */
[----:B------:R-:W-:Y:S01]  /*2240*/  MUFU.SIN R105, R91 ;  /* 0x0000005b00697308 */ /* 0x000fe20000000400 */
[----:B--2---:R-:W-:Y:S01]  /*2250*/  FMUL.FTZ R22, R13, R76 ;  /* 0x0000004c0d167220 */ /* 0x004fe20000410000 */
[----:B0-----:R-:W-:Y:S01]  /*2260*/  FMUL.FTZ R92, R12, R17 ;  /* 0x000000110c5c7220 */ /* 0x001fe20000410000 */
[----:B------:R-:W-:-:S05]  /*2270*/  HADD2.F32 R100, -RZ, R5.H0_H0 ;  /* 0x20000005ff647230 */ /* 0x000fca0000004100 */
[----:B------:R0:W-:Y:S01]  /*2280*/  MUFU.COS R99, R91 ;  /* 0x0000005b00637308 */ /* 0x0001e20000000000 */
[----:B------:R-:W-:Y:S01]  /*2290*/  FMUL.RZ R94, R22, 0.15915493667125701904 ;  /* 0x3e22f983165e7820 */ /* 0x000fe2000040c000 */
[----:B------:R-:W-:Y:S01]  /*22a0*/  FMUL.FTZ R17, R102, R95 ;  /* 0x0000005f66117220 */ /* 0x000fe20000410000 */
[----:B------:R-:W-:Y:S01]  /*22b0*/  FMUL.FTZ R103, R4, R77 ;  /* 0x0000004d04677220 */ /* 0x000fe20000410000 */
[----:B0-----:R-:W-:Y:S01]  /*22c0*/  FMUL.FTZ R91, R12, R19 ;  /* 0x000000130c5b7220 */ /* 0x001fe20000410000 */
[----:B------:R-:W-:-:S03]  /*22d0*/  FMUL.FTZ R19, R98, R95 ;  /* 0x0000005f62137220 */ /* 0x000fc60000410000 */
[----:B------:R-:W-:Y:S01]  /*22e0*/  MUFU.SIN R101, R46 ;  /* 0x0000002e00657308 */ /* 0x000fe20000000400 */
[----:B------:R-:W-:Y:S01]  /*22f0*/  FMUL.FTZ R12, R13, R78 ;  /* 0x0000004e0d0c7220 */ /* 0x000fe20000410000 */
[----:B------:R-:W-:-:S06]  /*2300*/  FFMA.FTZ R14, R102, R93, R19 ;  /* 0x0000005d660e7223 */ /* 0x000fcc0000010013 */
[----:B------:R-:W0:Y:S01]  /*2310*/  MUFU.EX2 R18, R18 ;  /* 0x0000001200127308 */ /* 0x000e220000000800 */
[----:B------:R-:W-:Y:S01]  /*2320*/  FMUL.FTZ R22, R15, R76 ;  /* 0x0000004c0f167220 */ /* 0x000fe20000410000 */
[----:B-1----:R-:W-:Y:S01]  /*2330*/  FMUL.FTZ R96, R16, R21 ;  /* 0x0000001510607220 */ /* 0x002fe20000410000 */
[----:B------:R-:W-:Y:S01]  /*2340*/  FMUL.FTZ R100, R100, R77 ;  /* 0x0000004d64647220 */ /* 0x000fe20000410000 */
[----:B------:R-:W-:Y:S01]  /*2350*/  FFMA.FTZ R17, R98, R93, -R17 ;  /* 0x0000005d62117223 */ /* 0x000fe20000010811 */
[----:B------:R-:W-:-:S03]  /*2360*/  FADD.FTZ R19, R103, R14 ;  /* 0x0000000e67137221 */ /* 0x000fc60000010000 */
[----:B------:R1:W2:Y:S01]  /*2370*/  MUFU.COS R97, R46 ;  /* 0x0000002e00617308 */ /* 0x0002a20000000000 */
[----:B------:R-:W-:Y:S01]  /*2380*/  FMUL.FTZ R20, R15, R74 ;  /* 0x0000004a0f147220 */ /* 0x000fe20000410000 */
[----:B------:R-:W-:Y:S02]  /*2390*/  HADD2.F32 R4, -RZ, R6.H0_H0 ;  /* 0x20000006ff047230 */ /* 0x000fe40000004100 */
[----:B------:R-:W-:Y:S01]  /*23a0*/  FADD.FTZ R17, R100, R17 ;  /* 0x0000001164117221 */ /* 0x000fe20000010000 */
[----:B------:R-:W-:-:S03]  /*23b0*/  FMUL.FTZ R21, R96, R19 ;  /* 0x0000001360157220 */ /* 0x000fc60000410000 */
[----:B------:R-:W-:Y:S01]  /*23c0*/  MUFU.SIN R47, R94 ;  /* 0x0000005e002f7308 */ /* 0x000fe20000000400 */
[C---:B-1----:R-:W-:Y:S01]  /*23d0*/  FMUL.FTZ R46, R15.reuse, R78 ;  /* 0x0000004e0f2e7220 */ /* 0x042fe20000410000 */
[----:B------:R-:W-:-:S06]  /*23e0*/  FMUL.FTZ R15, R15, R86 ;  /* 0x000000560f0f7220 */ /* 0x000fcc0000410000 */
[----:B------:R3:W-:Y:S01]  /*23f0*/  MUFU.COS R111, R94 ;  /* 0x0000005e006f7308 */ /* 0x0007e20000000000 */
[----:B------:R-:W-:Y:S02]  /*2400*/  HADD2.F32 R6, -RZ, R6.H1_H1 ;  /* 0x30000006ff067230 */ /* 0x000fe40000004100 */
[----:B------:R-:W-:Y:S01]  /*2410*/  FMUL.FTZ R107, R4, R79 ;  /* 0x0000004f046b7220 */ /* 0x000fe20000410000 */
[----:B---3--:R-:W-:Y:S01]  /*2420*/  FMUL.FTZ R94, R16, R23 ;  /* 0x00000017105e7220 */ /* 0x008fe20000410000 */
[----:B------:R-:W-:Y:S01]  /*2430*/  FMUL.RZ R23, R12, 0.15915493667125701904 ;  /* 0x3e22f9830c177820 */ /* 0x000fe2000040c000 */
[----:B------:R-:W-:Y:S02]  /*2440*/  FMUL.FTZ R12, R13, R86 ;  /* 0x000000560d0c7220 */ /* 0x000fe40000410000 */
[----:B------:R-:W1:Y:S01]  /*2450*/  MUFU.EX2 R22, R22 ;  /* 0x0000001600167308 */ /* 0x000e620000000800 */
[-C--:B------:R-:W-:Y:S01]  /*2460*/  FMUL.FTZ R16, R96, R17.reuse ;  /* 0x0000001160107220 */ /* 0x080fe20000410000 */
[----:B------:R-:W-:Y:S01]  /*2470*/  FFMA.FTZ R14, R94, R17, -R21 ;  /* 0x000000115e0e7223 */ /* 0x000fe20000010815 */
[----:B------:R-:W-:-:S05]  /*2480*/  FMUL.RZ R108, R12, 0.15915493667125701904 ;  /* 0x3e22f9830c6c7820 */ /* 0x000fca000040c000 */
[----:B------:R-:W-:Y:S01]  /*2490*/  MUFU.EX2 R46, R46 ;  /* 0x0000002e002e7308 */ /* 0x000fe20000000800 */
[----:B0-----:R-:W-:Y:S01]  /*24a0*/  FMUL.FTZ R101, R18, R101 ;  /* 0x0000006512657220 */ /* 0x001fe20000410000 */
[----:B------:R-:W-:Y:S01]  /*24b0*/  FFMA.FTZ R16, R94, R19, R16 ;  /* 0x000000135e107223 */ /* 0x000fe20000010010 */
[----:B------:R-:W-:-:S05]  /*24c0*/  FMUL.FTZ R109, R6, R79 ;  /* 0x0000004f066d7220 */ /* 0x000fca0000410000 */
[----:B------:R-:W0:Y:S01]  /*24d0*/  MUFU.SIN R5, R23 ;  /* 0x0000001700057308 */ /* 0x000e220000000400 */
[----:B------:R-:W-:-:S07]  /*24e0*/  FADD.FTZ R14, R107, R14 ;  /* 0x0000000e6b0e7221 */ /* 0x000fce0000010000 */
[----:B------:R-:W3:Y:S01]  /*24f0*/  MUFU.EX2 R20, R20 ;  /* 0x0000001400147308 */ /* 0x000ee20000000800 */
[----:B--2---:R-:W-:Y:S01]  /*2500*/  FMUL.FTZ R97, R18, R97 ;  /* 0x0000006112617220 */ /* 0x004fe20000410000 */
[----:B------:R-:W-:Y:S01]  /*2510*/  FADD.FTZ R16, R109, R16 ;  /* 0x000000106d107221 */ /* 0x000fe20000010000 */
[----:B------:R-:W-:-:S05]  /*2520*/  FMUL.FTZ R4, R101, R14 ;  /* 0x0000000e65047220 */ /* 0x000fca0000410000 */
[----:B------:R-:W-:Y:S01]  /*2530*/  MUFU.EX2 R15, R15 ;  /* 0x0000000f000f7308 */ /* 0x000fe20000000800 */
[----:B------:R-:W-:-:S07]  /*2540*/  HADD2.F32 R110, -RZ, R7.H1_H1 ;  /* 0x30000007ff6e7230 */ /* 0x000fce0000004100 */
[----:B------:R-:W2:Y:S01]  /*2550*/  MUFU.SIN R12, R108 ;  /* 0x0000006c000c7308 */ /* 0x000ea20000000400 */
[----:B------:R-:W-:Y:S02]  /*2560*/  HADD2.F32 R114, -RZ, R7.H0_H0 ;  /* 0x20000007ff727230 */ /* 0x000fe40000004100 */
[-C--:B------:R-:W-:Y:S01]  /*2570*/  FFMA.FTZ R7, R97, R16.reuse, R4 ;  /* 0x0000001061077223 */ /* 0x080fe20000010004 */
[----:B------:R-:W-:Y:S01]  /*2580*/  FMUL.FTZ R16, R101, R16 ;  /* 0x0000001065107220 */ /* 0x000fe20000410000 */
[----:B------:R-:W-:Y:S01]  /*2590*/  FMUL.FTZ R110, R110, R81 ;  /* 0x000000516e6e7220 */ /* 0x000fe20000410000 */
[----:B-1----:R-:W-:Y:S02]  /*25a0*/  FMUL.FTZ R104, R22, R111 ;  /* 0x0000006f16687220 */ /* 0x002fe40000410000 */
[----:B------:R-:W1:Y:S01]  /*25b0*/  MUFU.COS R13, R23 ;  /* 0x00000017000d7308 */ /* 0x000e620000000000 */
[----:B0-----:R-:W-:Y:S01]  /*25c0*/  FMUL.FTZ R111, R46, R5 ;  /* 0x000000052e6f7220 */ /* 0x001fe20000410000 */
[----:B------:R-:W-:Y:S01]  /*25d0*/  FFMA.FTZ R5, R97, R14, -R16 ;  /* 0x0000000e61057223 */ /* 0x000fe20000010810 */
[----:B------:R-:W-:-:S05]  /*25e0*/  FMUL.FTZ R114, R114, R81 ;  /* 0x0000005172727220 */ /* 0x000fca0000410000 */
[----:B------:R1:W0:Y:S01]  /*25f0*/  MUFU.COS R112, R108 ;  /* 0x0000006c00707308 */ /* 0x0002220000000000 */
[----:B---3--:R-:W-:Y:S01]  /*2600*/  FMUL.FTZ R105, R20, R105 ;  /* 0x0000006914697220 */ /* 0x008fe20000410000 */
[----:B------:R-:W-:Y:S01]  /*2610*/  FADD.FTZ R14, R110, R7 ;  /* 0x000000076e0e7221 */ /* 0x000fe20000010000 */
[----:B--2---:R-:W-:Y:S01]  /*2620*/  FMUL.FTZ R113, R15, R12 ;  /* 0x0000000c0f717220 */ /* 0x004fe20000410000 */
[----:B------:R-:W-:Y:S01]  /*2630*/  FADD.FTZ R12, R114, R5 ;  /* 0x00000005720c7221 */ /* 0x000fe20000010000 */
[----:B------:R-:W-:Y:S01]  /*2640*/  FMUL.FTZ R99, R20, R99 ;  /* 0x0000006314637220 */ /* 0x000fe20000410000 */
[----:B------:R-:W-:Y:S01]  /*2650*/  FMUL.FTZ R16, R105, R14 ;  /* 0x0000000e69107220 */ /* 0x000fe20000410000 */
[--C-:B----4-:R-:W-:Y:S02]  /*2660*/  HADD2.F32 R4, -RZ, R8.reuse.H0_H0 ;  /* 0x20000008ff047230 */ /* 0x110fe40000004100 */
[-C--:B------:R-:W-:Y:S01]  /*2670*/  FMUL.FTZ R5, R91, R95.reuse ;  /* 0x0000005f5b057220 */ /* 0x080fe20000410000 */
[----:B------:R-:W-:Y:S01]  /*2680*/  FMUL.FTZ R6, R92, R95 ;  /* 0x0000005f5c067220 */ /* 0x000fe20000410000 */
[----:B------:R-:W-:Y:S01]  /*2690*/  FFMA.FTZ R16, R99, R12, -R16 ;  /* 0x0000000c63107223 */ /* 0x000fe20000010810 */
[----:B------:R-:W-:-:S02]  /*26a0*/  HADD2.F32 R116, -RZ, R8.H1_H1 ;  /* 0x30000008ff747230 */ /* 0x000fc40000004100 */
[-C--:B------:R-:W-:Y:S01]  /*26b0*/  FFMA.FTZ R7, R92, R93.reuse, R5 ;  /* 0x0000005d5c077223 */ /* 0x080fe20000010005 */
[----:B------:R-:W-:Y:S01]  /*26c0*/  FMUL.FTZ R12, R105, R12 ;  /* 0x0000000c690c7220 */ /* 0x000fe20000410000 */
[----:B------:R-:W-:Y:S01]  /*26d0*/  FFMA.FTZ R5, R91, R93, -R6 ;  /* 0x0000005d5b057223 */ /* 0x000fe20000010806 */
[----:B------:R-:W-:Y:S01]  /*26e0*/  FMUL.FTZ R115, R4, R83 ;  /* 0x0000005304737220 */ /* 0x000fe20000410000 */
[----:B-1----:R-:W-:Y:S01]  /*26f0*/  FMUL.FTZ R108, R46, R13 ;  /* 0x0000000d2e6c7220 */ /* 0x002fe20000410000 */
[----:B0-----:R-:W-:Y:S01]  /*2700*/  FMUL.FTZ R112, R15, R112 ;  /* 0x000000700f707220 */ /* 0x001fe20000410000 */
[----:B------:R-:W-:Y:S01]  /*2710*/  FMUL.FTZ R13, R96, R7 ;  /* 0x00000007600d7220 */ /* 0x000fe20000410000 */
[----:B------:R-:W-:Y:S01]  /*2720*/  FMUL.FTZ R106, R22, R47 ;  /* 0x0000002f166a7220 */ /* 0x000fe20000410000 */
[----:B------:R-:W-:Y:S01]  /*2730*/  FFMA.FTZ R15, R99, R14, R12 ;  /* 0x0000000e630f7223 */ /* 0x000fe2000001000c */
[----:B------:R-:W-:Y:S01]  /*2740*/  FMUL.FTZ R4, R96, R5 ;  /* 0x0000000560047220 */ /* 0x000fe20000410000 */
[----:B------:R-:W-:Y:S01]  /*2750*/  FMUL.FTZ R116, R116, R83 ;  /* 0x0000005374747220 */ /* 0x000fe20000410000 */
[----:B------:R-:W-:Y:S01]  /*2760*/  FADD.FTZ R17, R115, R16 ;  /* 0x0000001073117221 */ /* 0x000fe20000010000 */
[C---:B------:R-:W-:Y:S01]  /*2770*/  FFMA.FTZ R6, R94.reuse, R5, -R13 ;  /* 0x000000055e067223 */ /* 0x040fe2000001080d */
[----:B------:R-:W-:Y:S01]  /*2780*/  FFMA.FTZ R8, R94, R7, R4 ;  /* 0x000000075e087223 */ /* 0x000fe20000010004 */
[----:B------:R-:W-:Y:S01]  /*2790*/  FADD.FTZ R15, R116, R15 ;  /* 0x0000000f740f7221 */ /* 0x000fe20000010000 */
[----:B------:R-:W-:Y:S01]  /*27a0*/  FMUL.FTZ R5, R106, R17 ;  /* 0x000000116a057220 */ /* 0x000fe20000410000 */
[----:B------:R-:W-:-:S02]  /*27b0*/  HADD2.F32 R4, -RZ, R9.H1_H1 ;  /* 0x30000009ff047230 */ /* 0x000fc40000004100 */
[----:B------:R-:W-:Y:S02]  /*27c0*/  HADD2.F32 R118, -RZ, R9.H0_H0 ;  /* 0x20000009ff767230 */ /* 0x000fe40000004100 */
[-C--:B------:R-:W-:Y:S01]  /*27d0*/  FFMA.FTZ R14, R104, R15.reuse, R5 ;  /* 0x0000000f680e7223 */ /* 0x080fe20000010005 */
[----:B------:R-:W-:Y:S01]  /*27e0*/  FMUL.FTZ R15, R106, R15 ;  /* 0x0000000f6a0f7220 */ /* 0x000fe20000410000 */
[-C--:B------:R-:W-:Y:S01]  /*27f0*/  FMUL.FTZ R117, R4, R85.reuse ;  /* 0x0000005504757220 */ /* 0x080fe20000410000 */
[----:B------:R-:W-:Y:S01]  /*2800*/  FMUL.FTZ R12, R101, R8 ;  /* 0x00000008650c7220 */ /* 0x000fe20000410000 */
[----:B------:R-:W-:Y:S01]  /*2810*/  FMUL.FTZ R118, R118, R85 ;  /* 0x0000005576767220 */ /* 0x000fe20000410000 */
[----:B------:R-:W-:Y:S01]  /*2820*/  FFMA.FTZ R15, R104, R17, -R15 ;  /* 0x00000011680f7223 */ /* 0x000fe2000001080f */
[----:B------:R-:W-:Y:S01]  /*2830*/  FADD.FTZ R14, R117, R14 ;  /* 0x0000000e750e7221 */ /* 0x000fe20000010000 */
[-C--:B------:R-:W-:Y:S01]  /*2840*/  FFMA.FTZ R12, R97, R6.reuse, -R12 ;  /* 0x00000006610c7223 */ /* 0x080fe2000001080c */
[----:B------:R-:W-:Y:S01]  /*2850*/  FMUL.FTZ R6, R101, R6 ;  /* 0x0000000665067220 */ /* 0x000fe20000410000 */
[----:B------:R-:W-:-:S02]  /*2860*/  HADD2.F32 R4, -RZ, R10.H0_H0 ;  /* 0x2000000aff047230 */ /* 0x000fc40000004100 */
[----:B------:R-:W-:Y:S01]  /*2870*/  FADD.FTZ R15, R118, R15 ;  /* 0x0000000f760f7221 */ /* 0x000fe20000010000 */
[----:B------:R-:W-:Y:S01]  /*2880*/  FMUL.FTZ R5, R111, R14 ;  /* 0x0000000e6f057220 */ /* 0x000fe20000410000 */
[----:B------:R-:W-:Y:S01]  /*2890*/  FFMA.FTZ R8, R97, R8, R6 ;  /* 0x0000000861087223 */ /* 0x000fe20000010006 */
[----:B------:R-:W-:Y:S02]  /*28a0*/  HADD2.F32 R120, -RZ, R10.H1_H1 ;  /* 0x3000000aff787230 */ /* 0x000fe40000004100 */
[-C--:B------:R-:W-:Y:S01]  /*28b0*/  FMUL.FTZ R7, R111, R15.reuse ;  /* 0x0000000f6f077220 */ /* 0x080fe20000410000 */
[----:B------:R-:W-:Y:S01]  /*28c0*/  FFMA.FTZ R6, R108, R15, -R5 ;  /* 0x0000000f6c067223 */ /* 0x000fe20000010805 */
[----:B------:R-:W-:Y:S01]  /*28d0*/  FMUL.FTZ R119, R4, R87 ;  /* 0x0000005704777220 */ /* 0x000fe20000410000 */
[--C-:B------:R-:W-:Y:S02]  /*28e0*/  HADD2.F32 R9, -RZ, R11.reuse.H0_H0 ;  /* 0x2000000bff097230 */ /* 0x100fe40000004100 */
[----:B------:R-:W-:-:S02]  /*28f0*/  HADD2.F32 R121, -RZ, R11.H1_H1 ;  /* 0x3000000bff797230 */ /* 0x000fc40000004100 */
[----:B------:R-:W-:Y:S01]  /*2900*/  FFMA.FTZ R11, R108, R14, R7 ;  /* 0x0000000e6c0b7223 */ /* 0x000fe20000010007 */
[----:B------:R-:W-:Y:S01]  /*2910*/  FMUL.FTZ R120, R120, R87 ;  /* 0x0000005778787220 */ /* 0x000fe20000410000 */
[----:B------:R-:W-:Y:S01]  /*2920*/  FADD.FTZ R14, R119, R6 ;  /* 0x00000006770e7221 */ /* 0x000fe20000010000 */
[----:B------:R-:W-:Y:S01]  /*2930*/  FMUL.FTZ R10, R105, R8 ;  /* 0x00000008690a7220 */ /* 0x000fe20000410000 */
[----:B------:R-:W-:Y:S01]  /*2940*/  FMUL.FTZ R121, R121, R88 ;  /* 0x0000005879797220 */ /* 0x000fe20000410000 */
[----:B------:R-:W-:Y:S01]  /*2950*/  FADD.FTZ R11, R120, R11 ;  /* 0x0000000b780b7221 */ /* 0x000fe20000010000 */
[----:B------:R-:W-:Y:S01]  /*2960*/  FMUL.FTZ R15, R113, R14 ;  /* 0x0000000e710f7220 */ /* 0x000fe20000410000 */
[-C--:B------:R-:W-:Y:S01]  /*2970*/  FFMA.FTZ R13, R99, R12.reuse, -R10 ;  /* 0x0000000c630d7223 */ /* 0x080fe2000001080a */
[----:B------:R-:W-:Y:S01]  /*2980*/  FMUL.FTZ R12, R105, R12 ;  /* 0x0000000c690c7220 */ /* 0x000fe20000410000 */
[-C--:B------:R-:W-:Y:S01]  /*2990*/  FMUL.FTZ R17, R113, R11.reuse ;  /* 0x0000000b71117220 */ /* 0x080fe20000410000 */
[C---:B------:R-:W-:Y:S01]  /*29a0*/  FFMA.FTZ R124, R112.reuse, R11, R15 ;  /* 0x0000000b707c7223 */ /* 0x040fe2000001000f */
[----:B------:R-:W-:Y:S01]  /*29b0*/  FMUL.FTZ R122, R9, R88 ;  /* 0x00000058097a7220 */ /* 0x000fe20000410000 */
[----:B------:R-:W-:Y:S01]  /*29c0*/  FFMA.FTZ R15, R99, R8, R12 ;  /* 0x00000008630f7223 */ /* 0x000fe2000001000c */
[----:B------:R-:W-:Y:S01]  /*29d0*/  FFMA.FTZ R123, R112, R14, -R17 ;  /* 0x0000000e707b7223 */ /* 0x000fe20000010811 */
[----:B------:R-:W-:Y:S01]  /*29e0*/  FADD.FTZ R124, R121, R124 ;  /* 0x0000007c797c7221 */ /* 0x000fe20000010000 */
[C---:B------:R-:W-:Y:S01]  /*29f0*/  FMUL.FTZ R17, R106.reuse, R13 ;  /* 0x0000000d6a117220 */ /* 0x040fe20000410000 */
[-C--:B------:R-:W-:Y:S01]  /*2a00*/  FMUL.FTZ R12, R106, R15.reuse ;  /* 0x0000000f6a0c7220 */ /* 0x080fe20000410000 */
[----:B------:R-:W-:Y:S01]  /*2a10*/  FADD.FTZ R123, R122, R123 ;  /* 0x0000007b7a7b7221 */ /* 0x000fe20000010000 */
[----:B------:R-:W2:Y:S01]  /*2a20*/  LDG.E.128 R4, desc[UR16][R44.64+-0x10] ;  /* 0xfffff0102c047981 */ /* 0x000ea2000c1e1d00 */
[----:B------:R-:W-:-:S03]  /*2a30*/  FFMA.FTZ R17, R104, R15, R17 ;  /* 0x0000000f68117223 */ /* 0x000fc60000010011 */
        /* <DEDUP_REMOVED lines=128> */
[-C--:B------:R-:W-:Y:S01]  /*3240*/  FFMA.FTZ R23, R12, R18.reuse, -R23 ;  /* 0x000000120c177223 */ /* 0x080fe20000010817 */
[----:B------:R-:W-:Y:S01]  /*3250*/  FMUL.FTZ R20, R13, R18 ;  /* 0x000000120d147220 */ /* 0x000fe20000410000 */
[----:B------:R-:W-:Y:S01]  /*3260*/  FADD.FTZ R125, R100, R21 ;  /* 0x00000015647d7221 */ /* 0x000fe20000010000 */
[----:B------:R-:W-:Y:S01]  /*3270*/  FADD.FTZ R103, R103, R22 ;  /* 0x0000001667677221 */ /* 0x000fe20000010000 */
[C---:B------:R-:W-:Y:S01]  /*3280*/  FMUL.FTZ R21, R13.reuse, R17 ;  /* 0x000000110d157220 */ /* 0x040fe20000410000 */
[----:B------:R-:W-:-:S02]  /*3290*/  FMUL.FTZ R18, R13, R16 ;  /* 0x000000100d127220 */ /* 0x000fc40000410000 */
[----:B------:R-:W-:Y:S01]  /*32a0*/  FMUL.FTZ R13, R96, R103 ;  /* 0x00000067600d7220 */ /* 0x000fe20000410000 */
[----:B------:R-:W-:Y:S01]  /*32b0*/  FFMA.FTZ R16, R12, R16, -R21 ;  /* 0x000000100c107223 */ /* 0x000fe20000010815 */
[----:B------:R-:W-:Y:S01]  /*32c0*/  FMUL.FTZ R21, R96, R125 ;  /* 0x0000007d60157220 */ /* 0x000fe20000410000 */
[C---:B------:R-:W-:Y:S01]  /*32d0*/  FFMA.FTZ R17, R12.reuse, R17, R18 ;  /* 0x000000110c117223 */ /* 0x040fe20000010012 */
[----:B------:R-:W-:Y:S01]  /*32e0*/  FFMA.FTZ R20, R12, R19, R20 ;  /* 0x000000130c147223 */ /* 0x000fe20000010014 */
[C---:B------:R-:W-:Y:S01]  /*32f0*/  FFMA.FTZ R12, R94.reuse, R125, -R13 ;  /* 0x0000007d5e0c7223 */ /* 0x040fe2000001080d */
[----:B------:R-:W-:Y:S01]  /*3300*/  FFMA.FTZ R94, R94, R103, R21 ;  /* 0x000000675e5e7223 */ /* 0x000fe20000010015 */
[----:B------:R-:W-:Y:S02]  /*3310*/  LEA R44, P1, R40, R44, 0x1 ;  /* 0x0000002c282c7211 */ /* 0x000fe400078208ff */
[----:B------:R-:W-:Y:S01]  /*3320*/  FADD.FTZ R107, R107, R12 ;  /* 0x0000000c6b6b7221 */ /* 0x000fe20000010000 */
[----:B--2---:R-:W-:-:S02]  /*3330*/  HADD2.F32 R93, -RZ, R7.H0_H0 ;  /* 0x20000007ff5d7230 */ /* 0x004fc40000004100 */
[----:B------:R-:W-:Y:S01]  /*3340*/  FADD.FTZ R100, R109, R94 ;  /* 0x0000005e6d647221 */ /* 0x000fe20000010000 */
[----:B------:R-:W-:Y:S02]  /*3350*/  HADD2.F32 R92, -RZ, R7.H1_H1 ;  /* 0x30000007ff5c7230 */ /* 0x000fe40000004100 */
[--C-:B----4-:R-:W-:Y:S02]  /*3360*/  HADD2.F32 R7, -RZ, R10.reuse.H0_H0 ;  /* 0x2000000aff077230 */ /* 0x110fe40000004100 */
[----:B------:R-:W-:Y:S02]  /*3370*/  HADD2.F32 R98, -RZ, R10.H1_H1 ;  /* 0x3000000aff627230 */ /* 0x000fe40000004100 */
[----:B------:R-:W-:Y:S01]  /*3380*/  FMUL.FTZ R10, R101, R107 ;  /* 0x0000006b650a7220 */ /* 0x000fe20000410000 */
[----:B------:R-:W-:Y:S01]  /*3390*/  IADD3.X R45, PT, PT, R45, R41, RZ, P1, !PT ;  /* 0x000000292d2d7210 */ /* 0x000fe20000ffe4ff */
[--C-:B------:R-:W-:Y:S01]  /*33a0*/  HADD2.F32 R13, -RZ, R4.reuse.H0_H0 ;  /* 0x20000004ff0d7230 */ /* 0x100fe20000004100 */
[----:B------:R-:W-:Y:S01]  /*33b0*/  ISETP.NE.AND P1, PT, R53, RZ, PT ;  /* 0x000000ff3500720c */ /* 0x000fe20003f25270 */
[----:B------:R-:W-:-:S02]  /*33c0*/  HADD2.F32 R21, -RZ, R4.H1_H1 ;  /* 0x30000004ff157230 */ /* 0x000fc40000004100 */
[-C--:B------:R-:W-:Y:S01]  /*33d0*/  FMUL.FTZ R4, R101, R100.reuse ;  /* 0x0000006465047220 */ /* 0x080fe20000410000 */
[--C-:B------:R-:W-:Y:S02]  /*33e0*/  HADD2.F32 R22, -RZ, R5.reuse.H1_H1 ;  /* 0x30000005ff167230 */ /* 0x100fe40000004100 */
[----:B------:R-:W-:Y:S02]  /*33f0*/  HADD2.F32 R47, -RZ, R5.H0_H0 ;  /* 0x20000005ff2f7230 */ /* 0x000fe40000004100 */
[----:B------:R-:W-:Y:S01]  /*3400*/  FFMA.FTZ R5, R97, R100, R10 ;  /* 0x0000006461057223 */ /* 0x000fe2000001000a */
[----:B------:R-:W-:Y:S01]  /*3410*/  FADD.FTZ R19, R15, R20 ;  /* 0x000000140f137221 */ /* 0x000fe20000010000 */
[----:B------:R-:W-:Y:S01]  /*3420*/  FFMA.FTZ R97, R97, R107, -R4 ;  /* 0x0000006b61617223 */ /* 0x000fe20000010804 */
[----:B------:R-:W-:Y:S01]  /*3430*/  FMUL.FTZ R10, R22, R103 ;  /* 0x00000067160a7220 */ /* 0x000fe20000410000 */
[----:B------:R-:W-:Y:S01]  /*3440*/  FADD.FTZ R15, R110, R5 ;  /* 0x000000056e0f7221 */ /* 0x000fe20000010000 */
[----:B------:R-:W-:Y:S01]  /*3450*/  FMUL.FTZ R4, R21, R123 ;  /* 0x0000007b15047220 */ /* 0x000fe20000410000 */
[----:B------:R-:W-:Y:S01]  /*3460*/  FADD.FTZ R18, R14, R23 ;  /* 0x000000170e127221 */ /* 0x000fe20000010000 */
[----:B------:R-:W-:Y:S01]  /*3470*/  FADD.FTZ R114, R114, R97 ;  /* 0x0000006172727221 */ /* 0x000fe20000010000 */
[----:B------:R-:W-:Y:S01]  /*3480*/  FFMA.FTZ R14, R47, R125, -R10 ;  /* 0x0000007d2f0e7223 */ /* 0x000fe2000001080a */
[----:B------:R-:W-:-:S02]  /*3490*/  HADD2.F32 R95, -RZ, R8.H0_H0 ;  /* 0x20000008ff5f7230 */ /* 0x000fc40000004100 */
[----:B------:R-:W-:Y:S01]  /*34a0*/  FMUL.FTZ R10, R105, R15 ;  /* 0x0000000f690a7220 */ /* 0x000fe20000410000 */
[----:B------:R-:W-:Y:S02]  /*34b0*/  HADD2.F32 R94, -RZ, R8.H1_H1 ;  /* 0x30000008ff5e7230 */ /* 0x000fe40000004100 */
[--C-:B------:R-:W-:Y:S02]  /*34c0*/  HADD2.F32 R8, -RZ, R9.reuse.H0_H0 ;  /* 0x20000009ff087230 */ /* 0x100fe40000004100 */
[----:B------:R-:W-:Y:S02]  /*34d0*/  HADD2.F32 R96, -RZ, R9.H1_H1 ;  /* 0x30000009ff607230 */ /* 0x000fe40000004100 */
[----:B------:R-:W-:Y:S01]  /*34e0*/  FFMA.FTZ R9, R13, R102, -R4 ;  /* 0x000000660d097223 */ /* 0x000fe20000010804 */
[--C-:B------:R-:W-:Y:S02]  /*34f0*/  HADD2.F32 R91, -RZ, R6.reuse.H1_H1 ;  /* 0x30000006ff5b7230 */ /* 0x100fe40000004100 */
[-C--:B------:R-:W-:Y:S01]  /*3500*/  FMUL.FTZ R12, R105, R114.reuse ;  /* 0x00000072690c7220 */ /* 0x080fe20000410000 */
[----:B------:R-:W0:Y:S01]  /*3510*/  @!P1 LDC.64 R4, c[0x0][0x480] ;  /* 0x00012000ff049b82 */ /* 0x000e220000000a00 */
[----:B------:R-:W-:Y:S01]  /*3520*/  FFMA.FTZ R10, R99, R114, -R10 ;  /* 0x00000072630a7223 */ /* 0x000fe2000001080a */
[----:B------:R-:W-:-:S02]  /*3530*/  HADD2.F32 R46, -RZ, R6.H0_H0 ;  /* 0x20000006ff2e7230 */ /* 0x000fc40000004100 */
[----:B------:R-:W-:Y:S01]  /*3540*/  FFMA.FTZ R64, R9, 2, R64 ;  /* 0x4000000009407823 */ /* 0x000fe20000010040 */
[----:B------:R-:W-:Y:S01]  /*3550*/  FFMA.FTZ R99, R99, R15, R12 ;  /* 0x0000000f63637223 */ /* 0x000fe2000001000c */
[----:B------:R-:W-:Y:S01]  /*3560*/  FMUL.FTZ R9, R91, R100 ;  /* 0x000000645b097220 */ /* 0x000fe20000410000 */
[----:B------:R-:W-:Y:S02]  /*3570*/  FADD.FTZ R20, R115, R10 ;  /* 0x0000000a73147221 */ /* 0x000fe40000010000 */
[----:B------:R-:W-:Y:S01]  /*3580*/  FADD.FTZ R99, R116, R99 ;  /* 0x0000006374637221 */ /* 0x000fe20000010000 */
[----:B------:R-:W-:Y:S01]  /*3590*/  FFMA.FTZ R10, R46, R107, -R9 ;  /* 0x0000006b2e0a7223 */ /* 0x000fe20000010809 */
[C---:B------:R-:W-:Y:S02]  /*35a0*/  FMUL.FTZ R13, R106.reuse, R20 ;  /* 0x000000146a0d7220 */ /* 0x040fe40000410000 */
[-C--:B------:R-:W-:Y:S01]  /*35b0*/  FMUL.FTZ R9, R106, R99.reuse ;  /* 0x000000636a097220 */ /* 0x080fe20000410000 */
[----:B------:R-:W-:Y:S01]  /*35c0*/  FFMA.FTZ R69, R10, 2, R69 ;  /* 0x400000000a457823 */ /* 0x000fe20000010045 */
[----:B------:R-:W-:Y:S01]  /*35d0*/  FFMA.FTZ R10, R104, R99, R13 ;  /* 0x00000063680a7223 */ /* 0x000fe2000001000d */
[----:B------:R-:W-:Y:S01]  /*35e0*/  LEA R42, P2, R38, R42, 0x1 ;  /* 0x0000002a262a7211 */ /* 0x000fe200078408ff */
[----:B------:R-:W-:Y:S01]  /*35f0*/  FMUL.FTZ R12, R92, R15 ;  /* 0x0000000f5c0c7220 */ /* 0x000fe20000410000 */
[----:B------:R-:W-:Y:S01]  /*3600*/  FFMA.FTZ R9, R104, R20, -R9 ;  /* 0x0000001468097223 */ /* 0x000fe20000010809 */
[----:B------:R-:W-:Y:S01]  /*3610*/  FADD.FTZ R22, R117, R10 ;  /* 0x0000000a75167221 */ /* 0x000fe20000010000 */
[----:B------:R-:W-:Y:S01]  /*3620*/  IADD3.X R43, PT, PT, R43, R39, RZ, P2, !PT ;  /* 0x000000272b2b7210 */ /* 0x000fe200017fe4ff */
[----:B------:R-:W-:Y:S01]  /*3630*/  FFMA.FTZ R15, R93, R114, -R12 ;  /* 0x000000725d0f7223 */ /* 0x000fe2000001080c */
[----:B------:R-:W-:Y:S01]  /*3640*/  @!P1 IADD3 R12, P2, PT, R0, UR6, RZ ;  /* 0x00000006000c9c10 */ /* 0x000fe2000ff5e0ff */
[----:B------:R-:W-:Y:S01]  /*3650*/  FADD.FTZ R118, R118, R9 ;  /* 0x0000000976767221 */ /* 0x000fe20000010000 */
[----:B------:R-:W-:Y:S01]  /*3660*/  FMUL.FTZ R10, R94, R99 ;  /* 0x000000635e0a7220 */ /* 0x000fe20000410000 */
[----:B------:R-:W-:Y:S01]  /*3670*/  FMUL.FTZ R9, R111, R22 ;  /* 0x000000166f097220 */ /* 0x000fe20000410000 */
[----:B------:R-:W-:Y:S01]  /*3680*/  FFMA.FTZ R67, R14, 2, R67 ;  /* 0x400000000e437823 */ /* 0x000fe20000010043 */
[----:B------:R-:W-:Y:S01]  /*3690*/  @!P1 LEA.HI.X.SX32 R14, R0, RZ, 0x1, P2 ;  /* 0x000000ff000e9211 */ /* 0x000fe200010f0eff */
[----:B------:R-:W-:Y:S01]  /*36a0*/  FFMA.FTZ R13, R95, R20, -R10 ;  /* 0x000000145f0d7223 */ /* 0x000fe2000001080a */
[----:B0-----:R-:W-:Y:S01]  /*36b0*/  @!P1 LEA R4, P2, R12, R4, 0x4 ;  /* 0x000000040c049211 */ /* 0x001fe200078420ff */
[-C--:B------:R-:W-:Y:S01]  /*36c0*/  FMUL.FTZ R111, R111, R118.reuse ;  /* 0x000000766f6f7220 */ /* 0x080fe20000410000 */
[----:B------:R-:W-:-:S02]  /*36d0*/  FFMA.FTZ R10, R108, R118, -R9 ;  /* 0x000000766c0a7223 */ /* 0x000fc40000010809 */
[----:B------:R-:W-:Y:S01]  /*36e0*/  @!P1 LEA.HI.X R5, R12, R5, R14, 0x4, P2 ;  /* 0x000000050c059211 */ /* 0x000fe200010f240e */
[----:B------:R-:W-:Y:S01]  /*36f0*/  FFMA.FTZ R111, R108, R22, R111 ;  /* 0x000000166c6f7223 */ /* 0x000fe2000001006f */
[----:B------:R-:W-:-:S03]  /*3700*/  FADD.FTZ R14, R119, R10 ;  /* 0x0000000a770e7221 */ /* 0x000fc60000010000 */
[----:B------:R-:W-:Y:S01]  /*3710*/  FADD.FTZ R111, R120, R111 ;  /* 0x0000006f786f7221 */ /* 0x000fe20000010000 */
[CC--:B------:R-:W-:Y:S01]  /*3720*/  FMUL.FTZ R9, R113.reuse, R14.reuse ;  /* 0x0000000e71097220 */ /* 0x0c0fe20000410000 */
[----:B------:R-:W-:Y:S02]  /*3730*/  UIADD3 UR5, UPT, UPT, UR5, 0x1, URZ ;  /* 0x0000000105057890 */ /* 0x000fe4000fffe0ff */
[-C--:B------:R-:W-:Y:S01]  /*3740*/  FMUL.FTZ R113, R113, R111.reuse ;  /* 0x0000006f71717220 */ /* 0x080fe20000410000 */
[CC--:B------:R-:W-:Y:S01]  /*3750*/  FFMA.FTZ R10, R112.reuse, R111.reuse, R9 ;  /* 0x0000006f700a7223 */ /* 0x0c0fe20000010009 */
[--C-:B------:R-:W-:Y:S02]  /*3760*/  HADD2.F32 R6, -RZ, R11.reuse.H0_H0 ;  /* 0x2000000bff067230 */ /* 0x100fe40000004100 */
[----:B------:R-:W-:Y:S02]  /*3770*/  HADD2.F32 R11, -RZ, R11.H1_H1 ;  /* 0x3000000bff0b7230 */ /* 0x000fe40000004100 */
[----:B------:R-:W-:Y:S01]  /*3780*/  FFMA.FTZ R113, R112, R14, -R113 ;  /* 0x0000000e70717223 */ /* 0x000fe20000010871 */
[----:B------:R-:W-:Y:S01]  /*3790*/  FADD.FTZ R10, R121, R10 ;  /* 0x0000000a790a7221 */ /* 0x000fe20000010000 */
[----:B------:R-:W-:Y:S01]  /*37a0*/  UISETP.GE.AND UP0, UPT, UR5, UR11, UPT ;  /* 0x0000000b0500728c */ /* 0x000fe2000bf06270 */
[----:B------:R-:W-:Y:S01]  /*37b0*/  FFMA.FTZ R82, R13, 2, R82 ;  /* 0x400000000d527823 */ /* 0x000fe20000010052 */
        /* <DEDUP_REMOVED lines=9> */
[----:B------:R-:W-:Y:S01]  /*3850*/  LEA R90, P1, R36, R90, 0x3 ;  /* 0x0000005a245a7211 */ /* 0x000fe200078218ff */
[----:B------:R-:W-:Y:S01]  /*3860*/  FFMA.FTZ R80, R15, 2, R80 ;  /* 0x400000000f507823 */ /* 0x000fe20000010050 */
[----:B------:R-:W-:Y:S01]  /*3870*/  FFMA.FTZ R71, R8, 2, R71 ;  /* 0x4000000008477823 */ /* 0x000fe20000010047 */
[----:B------:R-:W-:Y:S01]  /*3880*/  FFMA.FTZ R73, R12, 2, R73 ;  /* 0x400000000c497823 */ /* 0x000fe20000010049 */
[----:B------:R-:W-:Y:S01]  /*3890*/  FFMA.FTZ R84, R11, 2, R84 ;  /* 0x400000000b547823 */ /* 0x000fe20000010054 */
[----:B------:R-:W-:Y:S01]  /*38a0*/  IADD3.X R89, PT, PT, R89, R37, RZ, P1, !PT ;  /* 0x0000002559597210 */ /* 0x000fe20000ffe4ff */
[----:B------:R-:W-:-:S02]  /*38b0*/  UIADD3 UR6, UPT, UPT, UR6, 0x1, URZ ;  /* 0x0000000106067890 */ /* 0x000fc4000fffe0ff */
[----:B------:R-:W-:Y:S01]  /*38c0*/  UIADD3 UR7, UPT, UPT, UR7, 0x10, URZ ;  /* 0x0000001007077890 */ /* 0x000fe2000fffe0ff */
[----:B------:R-:W-:Y:S11]  /*38d0*/  BRA.U !UP0, `(.L_x_2277) ;  /* 0xffffffe508c47547 */ /* 0x000ff6000b83ffff */
.L_x_2276:
[----:B------:R-:W-:Y:S01]  /*38e0*/  BAR.SYNC.DEFER_BLOCKING 0x0 ;  /* 0x0000000000007b1d */ /* 0x000fe20000010000 */
[----:B------:R-:W-:-:S06]  /*38f0*/  USHF.L.U32 UR5, UR4, 0x8, URZ ;  /* 0x0000000804057899 */ /* 0x000fcc00080006ff */
[----:B------:R-:W-:Y:S02]  /*3900*/  IADD3 R7, P0, PT, R34, UR5, RZ ;  /* 0x0000000522077c10 */ /* 0x000fe4000ff1e0ff */
[----:B0-----:R-:W-:Y:S02]  /*3910*/  IADD3 R5, P1, PT, R32, UR5, RZ ;  /* 0x0000000520057c10 */ /* 0x001fe4000ff3e0ff */
        /* <DEDUP_REMOVED lines=13> */
[----:B------:R-:W-:Y:S01]  /*39f0*/  UIADD3 UR4, UPT, UPT, UR4, 0x1, URZ ;  /* 0x0000000104047890 */ /* 0x000fe2000fffe0ff */
[----:B------:R-:W-:Y:S02]  /*3a00*/  IADD3 R62, P1, PT, R62, 0x400, RZ ;  /* 0x000004003e3e7810 */ /* 0x000fe40007f3e0ff */
[----:B------:R-:W-:-:S02]  /*3a10*/  IADD3 R58, P2, PT, R58, 0x200, RZ ;  /* 0x000002003a3a7810 */ /* 0x000fc40007f5e0ff */
[----:B------:R-:W-:Y:S02]  /*3a20*/  IADD3 R56, P3, PT, R56, 0x200, RZ ;  /* 0x0000020038387810 */ /* 0x000fe40007f7e0ff */
[----:B------:R-:W-:Y:S02]  /*3a30*/  IADD3.X R65, PT, PT, RZ, R65, RZ, P1, !PT ;  /* 0x00000041ff417210 */ /* 0x000fe40000ffe4ff */
[----:B------:R-:W-:Y:S02]  /*3a40*/  IADD3.X R61, PT, PT, RZ, R61, RZ, P2, !PT ;  /* 0x0000003dff3d7210 */ /* 0x000fe400017fe4ff */
[----:B------:R-:W-:Y:S01]  /*3a50*/  IADD3.X R59, PT, PT, RZ, R59, RZ, P3, !PT ;  /* 0x0000003bff3b7210 */ /* 0x000fe20001ffe4ff */
[----:B------:R-:W-:Y:S01]  /*3a60*/  BAR.SYNC.DEFER_BLOCKING 0x0 ;  /* 0x0000000000007b1d */ /* 0x000fe20000010000 */
[----:B--2---:R-:W-:Y:S02]  /*3a70*/  HADD2.F32 R14, -RZ, R8.H0_H0 ;  /* 0x20000008ff0e7230 */ /* 0x004fe40000004100 */
[----:B0-----:R-:W-:-:S02]  /*3a80*/  HADD2.F32 R7, -RZ, R10.H0_H0 ;  /* 0x2000000aff077230 */ /* 0x001fc40000004100 */
[----:B------:R-:W-:Y:S02]  /*3a90*/  HADD2.F32 R16, -RZ, R8.H1_H1 ;  /* 0x30000008ff107230 */ /* 0x000fe40000004100 */
[----:B------:R-:W-:Y:S01]  /*3aa0*/  FMUL.FTZ R15, R14, -1.4426950216293334961 ;  /* 0xbfb8aa3b0e0f7820 */ /* 0x000fe20000410000 */
[----:B------:R-:W-:Y:S02]  /*3ab0*/  HADD2.F32 R19, -RZ, R9.H1_H1 ;  /* 0x30000009ff137230 */ /* 0x000fe40000004100 */
[----:B------:R-:W-:Y:S01]  /*3ac0*/  FMUL.FTZ R6, R7, -1.4426950216293334961 ;  /* 0xbfb8aa3b07067820 */ /* 0x000fe20000410000 */
[----:B------:R-:W-:Y:S02]  /*3ad0*/  HADD2.F32 R10, -RZ, R10.H1_H1 ;  /* 0x3000000aff0a7230 */ /* 0x000fe40000004100 */
[----:B------:R-:W-:Y:S01]  /*3ae0*/  FMUL.FTZ R17, R16, -1.4426950216293334961 ;  /* 0xbfb8aa3b10117820 */ /* 0x000fe20000410000 */
[--C-:B------:R-:W-:Y:S02]  /*3af0*/  HADD2.F32 R12, -RZ, R11.reuse.H0_H0 ;  /* 0x2000000bff0c7230 */ /* 0x100fe40000004100 */
[----:B------:R-:W-:Y:S01]  /*3b00*/  FMUL.FTZ R5, R19, -1.4426950216293334961 ;  /* 0xbfb8aa3b13057820 */ /* 0x000fe20000410000 */
[----:B------:R-:W-:Y:S01]  /*3b10*/  HADD2.F32 R13, -RZ, R11.H1_H1 ;  /* 0x3000000bff0d7230 */ /* 0x000fe20000004100 */
[----:B------:R-:W0:Y:S01]  /*3b20*/  MUFU.EX2 R15, R15 ;  /* 0x0000000f000f7308 */ /* 0x000e220000000800 */
[----:B------:R-:W-:-:S02]  /*3b30*/  HADD2.F32 R18, -RZ, R9.H0_H0 ;  /* 0x20000009ff127230 */ /* 0x000fc40000004100 */
[----:B------:R-:W-:Y:S01]  /*3b40*/  FMUL.FTZ R9, R10, -1.4426950216293334961 ;  /* 0xbfb8aa3b0a097820 */ /* 0x000fe20000410000 */
[----:B------:R-:W-:Y:S01]  /*3b50*/  FMUL.FTZ R11, R12, -1.4426950216293334961 ;  /* 0xbfb8aa3b0c0b7820 */ /* 0x000fe20000410000 */
[----:B------:R-:W-:Y:S01]  /*3b60*/  FMUL.FTZ R20, R13, -1.4426950216293334961 ;  /* 0xbfb8aa3b0d147820 */ /* 0x000fe20000410000 */
[----:B------:R-:W-:Y:S02]  /*3b70*/  FMUL.FTZ R4, R18, -1.4426950216293334961 ;  /* 0xbfb8aa3b12047820 */ /* 0x000fe40000410000 */
[----:B------:R-:W1:Y:S08]  /*3b80*/  MUFU.EX2 R17, R17 ;  /* 0x0000001100117308 */ /* 0x000e700000000800 */
[----:B------:R-:W2:Y:S01]  /*3b90*/  MUFU.EX2 R5, R5 ;  /* 0x0000000500057308 */ /* 0x000ea20000000800 */
[----:B0-----:R-:W-:-:S07]  /*3ba0*/  FADD.FTZ R15, R15, 1 ;  /* 0x3f8000000f0f7421 */ /* 0x001fce0000010000 */
[----:B------:R2:W0:Y:S01]  /*3bb0*/  MUFU.EX2 R8, R6 ;  /* 0x0000000600087308 */ /* 0x0004220000000800 */
        /* <DEDUP_REMOVED lines=15> */
[----:B------:R-:W-:Y:S01]  /*3cb0*/  FMUL.FTZ R64, R5, R64 ;  /* 0x0000004005407220 */ /* 0x000fe20000410000 */
[----:B------:R-:W-:Y:S01]  /*3cc0*/  IADD3 R5, P0, PT, R30, UR5, RZ ;  /* 0x000000051e057c10 */ /* 0x000fe2000ff1e0ff */
[----:B------:R-:W2:Y:S01]  /*3cd0*/  LDCU UR5, c[0x0][0x394] ;  /* 0x00007280ff0577ac */ /* 0x000ea20008000800 */
[----:B------:R-:W3:Y:S01]  /*3ce0*/  MUFU.RCP R6, R6 ;  /* 0x0000000600067308 */ /* 0x000ee20000001000 */
[----:B0-----:R-:W-:-:S04]  /*3cf0*/  FMUL.FTZ R16, R16, R17 ;  /* 0x0000001110107220 */ /* 0x001fc80000410000 */
[----:B------:R-:W-:-:S03]  /*3d00*/  FMUL.FTZ R67, R16, R67 ;  /* 0x0000004310437220 */ /* 0x000fc60000410000 */
[----:B------:R-:W0:Y:S01]  /*3d10*/  MUFU.RCP R8, R8 ;  /* 0x0000000800087308 */ /* 0x000e220000001000 */
[----:B-1----:R-:W-:-:S04]  /*3d20*/  FMUL.FTZ R18, R18, R21 ;  /* 0x0000001512127220 */ /* 0x002fc80000410000 */
[----:B------:R-:W-:-:S03]  /*3d30*/  FMUL.FTZ R18, R18, R69 ;  /* 0x0000004512127220 */ /* 0x000fc60000410000 */
[----:B------:R-:W1:Y:S01]  /*3d40*/  MUFU.RCP R9, R9 ;  /* 0x0000000900097308 */ /* 0x000e620000001000 */
[----:B---3--:R-:W-:Y:S01]  /*3d50*/  FMUL.FTZ R19, R19, R6 ;  /* 0x0000000613137220 */ /* 0x008fe20000410000 */
[----:B------:R-:W-:Y:S01]  /*3d60*/  IADD3.X R6, PT, PT, RZ, R48, RZ, P0, !PT ;  /* 0x00000030ff067210 */ /* 0x000fe200007fe4ff */
[----:B--2---:R-:W-:Y:S01]  /*3d70*/  UISETP.GE.AND UP0, UPT, UR4, UR5, UPT ;  /* 0x000000050400728c */ /* 0x004fe2000bf06270 */
[----:B------:R-:W-:Y:S01]  /*3d80*/  LEA R4, P0, R5, R2, 0x1 ;  /* 0x0000000205047211 */ /* 0x000fe200078008ff */
[----:B------:R-:W-:-:S03]  /*3d90*/  FMUL.FTZ R19, R19, R80 ;  /* 0x0000005013137220 */ /* 0x000fc60000410000 */
[----:B------:R-:W2:Y:S01]  /*3da0*/  MUFU.RCP R11, R11 ;  /* 0x0000000b000b7308 */ /* 0x000ea20000001000 */
[----:B0-----:R-:W-:Y:S01]  /*3db0*/  FMUL.FTZ R7, R7, R8 ;  /* 0x0000000807077220 */ /* 0x001fe20000410000 */
[----:B------:R-:W-:Y:S02]  /*3dc0*/  LEA.HI.X R5, R5, R3, R6, 0x1, P0 ;  /* 0x0000000305057211 */ /* 0x000fe400000f0c06 */
[----:B------:R-:W-:Y:S01]  /*3dd0*/  F2FP.F16.F32.PACK_AB R8, R67, R64 ;  /* 0x000000404308723e */ /* 0x000fe200000000ff */
[----:B------:R-:W-:Y:S01]  /*3de0*/  FMUL.FTZ R7, R7, R82 ;  /* 0x0000005207077220 */ /* 0x000fe20000410000 */
[----:B------:R-:W-:Y:S02]  /*3df0*/  IADD3 R60, P0, PT, R60, 0x400, RZ ;  /* 0x000004003c3c7810 */ /* 0x000fe40007f1e0ff */
[----:B------:R-:W0:Y:S01]  /*3e00*/  MUFU.RCP R20, R20 ;  /* 0x0000001400147308 */ /* 0x000e220000001000 */
[----:B-1----:R-:W-:Y:S01]  /*3e10*/  FMUL.FTZ R10, R10, R9 ;  /* 0x000000090a0a7220 */ /* 0x002fe20000410000 */
[----:B------:R-:W-:-:S02]  /*3e20*/  F2FP.F16.F32.PACK_AB R9, R19, R18 ;  /* 0x000000121309723e */ /* 0x000fc400000000ff */
[----:B------:R-:W-:Y:S01]  /*3e30*/  IADD3.X R63, PT, PT, RZ, R63, RZ, P0, !PT ;  /* 0x0000003fff3f7210 */ /* 0x000fe200007fe4ff */
[----:B------:R-:W-:Y:S01]  /*3e40*/  FMUL.FTZ R10, R10, R71 ;  /* 0x000000470a0a7220 */ /* 0x000fe20000410000 */
[----:B--2---:R-:W-:-:S04]  /*3e50*/  FMUL.FTZ R12, R12, R11 ;  /* 0x0000000b0c0c7220 */ /* 0x004fc80000410000 */
[----:B------:R-:W-:Y:S01]  /*3e60*/  F2FP.F16.F32.PACK_AB R10, R10, R7 ;  /* 0x000000070a0a723e */ /* 0x000fe200000000ff */
[----:B------:R-:W-:Y:S01]  /*3e70*/  FMUL.FTZ R12, R12, R73 ;  /* 0x000000490c0c7220 */ /* 0x000fe20000410000 */
[----:B0-----:R-:W-:-:S04]  /*3e80*/  FMUL.FTZ R13, R13, R20 ;  /* 0x000000140d0d7220 */ /* 0x001fc80000410000 */
[----:B------:R-:W-:-:S05]  /*3e90*/  FMUL.FTZ R13, R13, R84 ;  /* 0x000000540d0d7220 */ /* 0x000fca0000410000 */
[----:B------:R-:W-:-:S05]  /*3ea0*/  F2FP.F16.F32.PACK_AB R11, R13, R12 ;  /* 0x0000000c0d0b723e */ /* 0x000fca00000000ff */
[----:B------:R0:W-:Y:S01]  /*3eb0*/  STG.E.128 desc[UR16][R4.64], R8 ;  /* 0x0000000804007986 */ /* 0x0001e2000c101d10 */
[----:B------:R-:W-:Y:S05]  /*3ec0*/  BRA.U !UP0, `(.L_x_2278) ;  /* 0xffffffc908687547 */ /* 0x000fea000b83ffff */
[----:B------:R-:W-:Y:S05]  /*3ed0*/  EXIT ;  /* 0x000000000000794d */ /* 0x000fea0003800000 */
.L_x_2279:
        /* <DEDUP_REMOVED lines=10> */
.L_x_5061:


//--------------------- .text._Z25selective_scan_fwd_kernelI32Selective_Scan_fwd_kernel_traitsILi32ELi4ELi1ELb0ELb0ELb0ELb0EN3c104HalfENS1_7complexIfEEEEv13SSMParamsBase --------------------------
	.section	.text._Z25selective_scan_fwd_kernelI32Selective_Scan_fwd_kernel_traitsILi32ELi4ELi1ELb0ELb0ELb0ELb0EN3c104HalfENS1_7complexIfEEEEv13SSMParamsBase,"ax",@progbits
	.align	128
        .global         _Z25selective_scan_fwd_kernelI32Selective_Scan_fwd_kernel_traitsILi32ELi4ELi1ELb0ELb0ELb0ELb0EN3c104HalfENS1_7complexIfEEEEv13SSMParamsBase
        .type           _Z25selective_scan_fwd_kernelI32Selective_Scan_fwd_kernel_traitsILi32ELi4ELi1ELb0ELb0ELb0ELb0EN3c104HalfENS1_7complexIfEEEEv13SSMParamsBase,@function
        .size           _Z25selective_scan_fwd_kernelI32Selective_Scan_fwd_kernel_traitsILi32ELi4ELi1ELb0ELb0ELb0ELb0EN3c104HalfENS1_7complexIfEEEEv13SSMParamsBase,(.L_x_5062 - _Z25selective_scan_fwd_kernelI32Selective_Scan_fwd_kernel_traitsILi32ELi4ELi1ELb0ELb0ELb0ELb0EN3c104HalfENS1_7complexIfEEEEv13SSMParamsBase)
        .other          _Z25selective_scan_fwd_kernelI32Selective_Scan_fwd_kernel_traitsILi32ELi4ELi1ELb0ELb0ELb0ELb0EN3c104HalfENS1_7complexIfEEEEv13SSMParamsBase,@"STO_CUDA_ENTRY STV_DEFAULT"
_Z25selective_scan_fwd_kernelI32Selective_Scan_fwd_kernel_traitsILi32ELi4ELi1ELb0ELb0ELb0ELb0EN3c104HalfENS1_7complexIfEEEEv13SSMParamsBase:
.text._Z25selective_scan_fwd_kernelI32Selective_Scan_fwd_kernel_traitsILi32ELi4ELi1ELb0ELb0ELb0ELb0EN3c104HalfENS1_7complexIfEEEEv13SSMParamsBase:
        /* <DEDUP_REMOVED lines=75> */
[C---:B------:R-:W-:Y:S02]  /*04b0*/  LOP3.LUT R49, R45.reuse, 0x20, RZ, 0xfc, !PT ;  /* 0x000000202d317812 */ /* 0x040fe400078efcff */
[C---:B------:R-:W-:Y:S02]  /*04c0*/  LOP3.LUT R50, R45.reuse, 0x40, RZ, 0xfc, !PT ;  /* 0x000000402d327812 */ /* 0x040fe400078efcff */
[----:B------:R-:W-:-:S07]  /*04d0*/  LOP3.LUT R51, R45, 0x60, RZ, 0xfc, !PT ;  /* 0x000000602d337812 */ /* 0x000fce00078efcff */
.L_x_2292:
[----:B------:R-:W1:Y:S01]  /*04e0*/  LDCU UR4, c[0x0][0x388] ;  /* 0x00007100ff0477ac */ /* 0x000e620008000800 */
[----:B------:R-:W-:Y:S02]  /*04f0*/  SHF.L.U32 R52, R40, 0x7, RZ ;  /* 0x0000000728347819 */ /* 0x000fe400000006ff */
[----:B------:R-:W-:Y:S02]  /*0500*/  SHF.L.U32 R4, R45, 0x1, RZ ;  /* 0x000000012d047819 */ /* 0x000fe400000006ff */
[----:B------:R-:W-:Y:S02]  /*0510*/  PRMT R6, RZ, 0x7610, R6 ;  /* 0x00007610ff067816 */ /* 0x000fe40000000006 */
[----:B------:R-:W-:Y:S02]  /*0520*/  IADD3 R2, P4, PT, R4, R41, RZ ;  /* 0x0000002904027210 */ /* 0x000fe40007f9e0ff */
[----:B------:R-:W-:Y:S02]  /*0530*/  PRMT R8, RZ, 0x7610, R8 ;  /* 0x00007610ff087816 */ /* 0x000fe40000000008 */
[----:B------:R-:W-:-:S02]  /*0540*/  PRMT R10, RZ, 0x7610, R10 ;  /* 0x00007610ff0a7816 */ /* 0x000fc4000000000a */
[----:B------:R-:W-:Y:S02]  /*0550*/  PRMT R12, RZ, 0x7610, R12 ;  /* 0x00007610ff0c7816 */ /* 0x000fe4000000000c */
[----:B------:R-:W-:Y:S02]  /*0560*/  IADD3.X R3, PT, PT, RZ, R47, RZ, P4, !PT ;  /* 0x0000002fff037210 */ /* 0x000fe400027fe4ff */
[----:B-1----:R-:W-:-:S04]  /*0570*/  IADD3 R54, PT, PT, -R52, UR4, RZ ;  /* 0x0000000434367c10 */ /* 0x002fc8000fffe1ff */
[-C--:B------:R-:W-:Y:S01]  /*0580*/  ISETP.GE.AND P0, PT, R45, R54.reuse, PT ;  /* 0x000000362d00720c */ /* 0x080fe20003f06270 */
[----:B------:R-:W-:Y:S01]  /*0590*/  BAR.SYNC.DEFER_BLOCKING 0x0 ;  /* 0x0000000000007b1d */ /* 0x000fe20000010000 */
[-C--:B------:R-:W-:Y:S02]  /*05a0*/  ISETP.GE.AND P1, PT, R49, R54.reuse, PT ;  /* 0x000000363100720c */ /* 0x080fe40003f26270 */
[-C--:B------:R-:W-:Y:S02]  /*05b0*/  ISETP.GE.AND P2, PT, R50, R54.reuse, PT ;  /* 0x000000363200720c */ /* 0x080fe40003f46270 */
[----:B------:R-:W-:-:S07]  /*05c0*/  ISETP.GE.AND P3, PT, R51, R54, PT ;  /* 0x000000363300720c */ /* 0x000fce0003f66270 */
[----:B------:R-:W2:Y:S04]  /*05d0*/  @!P0 LDG.E.U16 R6, desc[UR16][R2.64] ;  /* 0x0000001002068981 */ /* 0x000ea8000c1e1500 */
[----:B------:R-:W3:Y:S04]  /*05e0*/  @!P1 LDG.E.U16 R8, desc[UR16][R2.64+0x40] ;  /* 0x0000401002089981 */ /* 0x000ee8000c1e1500 */
[----:B------:R-:W4:Y:S04]  /*05f0*/  @!P2 LDG.E.U16 R10, desc[UR16][R2.64+0x80] ;  /* 0x00008010020aa981 */ /* 0x000f28000c1e1500 */
[----:B------:R-:W4:Y:S01]  /*0600*/  @!P3 LDG.E.U16 R12, desc[UR16][R2.64+0xc0] ;  /* 0x0000c010020cb981 */ /* 0x000f22000c1e1500 */
[----:B------:R-:W1:Y:S01]  /*0610*/  S2UR UR5, SR_CgaCtaId ;  /* 0x00000000000579c3 */ /* 0x000e620000008800 */
[----:B------:R-:W-:Y:S01]  /*0620*/  UMOV UR4, 0x400 ;  /* 0x0000040000047882 */ /* 0x000fe20000000000 */
[----:B------:R-:W-:Y:S01]  /*0630*/  IADD3 R4, P4, PT, R4, R42, RZ ;  /* 0x0000002a04047210 */ /* 0x000fe20007f9e0ff */
[----:B------:R-:W0:Y:S01]  /*0640*/  S2R R53, SR_LANEID ;  /* 0x0000000000357919 */ /* 0x000e220000000000 */
[----:B------:R-:W-:-:S02]  /*0650*/  PRMT R14, RZ, 0x7610, R14 ;  /* 0x00007610ff0e7816 */ /* 0x000fc4000000000e */
[----:B------:R-:W-:Y:S02]  /*0660*/  PRMT R16, RZ, 0x7610, R16 ;  /* 0x00007610ff107816 */ /* 0x000fe40000000010 */
[----:B------:R-:W-:Y:S02]  /*0670*/  PRMT R18, RZ, 0x7610, R18 ;  /* 0x00007610ff127816 */ /* 0x000fe40000000012 */
[----:B------:R-:W-:Y:S02]  /*0680*/  PRMT R0, RZ, 0x7610, R0 ;  /* 0x00007610ff007816 */ /* 0x000fe40000000000 */
[----:B------:R-:W-:Y:S01]  /*0690*/  IADD3.X R5, PT, PT, RZ, R48, RZ, P4, !PT ;  /* 0x00000030ff057210 */ /* 0x000fe200027fe4ff */
[----:B-1----:R-:W-:-:S06]  /*06a0*/  ULEA UR4, UR5, UR4, 0x18 ;  /* 0x0000000405047291 */ /* 0x002fcc000f8ec0ff */
[C---:B0-----:R-:W-:Y:S02]  /*06b0*/  LEA R55, R53.reuse, UR4, 0x1 ;  /* 0x0000000435377c11 */ /* 0x041fe4000f8e08ff */
[----:B------:R-:W-:-:S03]  /*06c0*/  LEA R56, R53, UR4, 0x3 ;  /* 0x0000000435387c11 */ /* 0x000fc6000f8e18ff */
[----:B--2---:R-:W-:Y:S04]  /*06d0*/  STS.U16 [R55], R6 ;  /* 0x0000000637007388 */ /* 0x004fe80000000400 */
[----:B---3--:R-:W-:Y:S04]  /*06e0*/  STS.U16 [R55+0x40], R8 ;  /* 0x0000400837007388 */ /* 0x008fe80000000400 */
[----:B----4-:R-:W-:Y:S04]  /*06f0*/  STS.U16 [R55+0x80], R10 ;  /* 0x0000800a37007388 */ /* 0x010fe80000000400 */
[----:B------:R-:W-:Y:S01]  /*0700*/  STS.U16 [R55+0xc0], R12 ;  /* 0x0000c00c37007388 */ /* 0x000fe20000000400 */
[----:B------:R-:W-:-:S03]  /*0710*/  NOP ;  /* 0x0000000000007918 */ /* 0x000fc60000000000 */
[----:B------:R-:W-:Y:S01]  /*0720*/  LDS.64 R2, [R56] ;  /* 0x0000000038027984 */ /* 0x000fe20000000a00 */
[----:B------:R-:W-:Y:S06]  /*0730*/  BAR.SYNC.DEFER_BLOCKING 0x0 ;  /* 0x0000000000007b1d */ /* 0x000fec0000010000 */
[----:B------:R-:W2:Y:S04]  /*0740*/  @!P0 LDG.E.U16 R14, desc[UR16][R4.64] ;  /* 0x00000010040e8981 */ /* 0x000ea8000c1e1500 */
[----:B------:R-:W3:Y:S04]  /*0750*/  @!P1 LDG.E.U16 R16, desc[UR16][R4.64+0x40] ;  /* 0x0000401004109981 */ /* 0x000ee8000c1e1500 */
[----:B------:R-:W4:Y:S04]  /*0760*/  @!P2 LDG.E.U16 R18, desc[UR16][R4.64+0x80] ;  /* 0x000080100412a981 */ /* 0x000f28000c1e1500 */
[----:B------:R0:W4:Y:S01]  /*0770*/  @!P3 LDG.E.U16 R0, desc[UR16][R4.64+0xc0] ;  /* 0x0000c0100400b981 */ /* 0x000122000c1e1500 */
[----:B------:R-:W-:Y:S01]  /*0780*/  BSSY.RECONVERGENT B0, `(.L_x_2280) ;  /* 0x0000037000007945 */ /* 0x000fe20003800200 */
[----:B0-----:R-:W0:Y:S02]  /*0790*/  LDC R5, c[0x0][0x38c] ;  /* 0x0000e300ff057b82 */ /* 0x001e240000000800 */
[----:B--2---:R-:W-:Y:S04]  /*07a0*/  STS.U16 [R55], R14 ;  /* 0x0000000e37007388 */ /* 0x004fe80000000400 */
[----:B---3--:R-:W-:Y:S04]  /*07b0*/  STS.U16 [R55+0x40], R16 ;  /* 0x0000401037007388 */ /* 0x008fe80000000400 */
[----:B----4-:R-:W-:Y:S04]  /*07c0*/  STS.U16 [R55+0x80], R18 ;  /* 0x0000801237007388 */ /* 0x010fe80000000400 */
[----:B------:R-:W-:Y:S01]  /*07d0*/  STS.U16 [R55+0xc0], R0 ;  /* 0x0000c00037007388 */ /* 0x000fe20000000400 */
[----:B------:R-:W-:-:S03]  /*07e0*/  NOP ;  /* 0x0000000000007918 */ /* 0x000fc60000000000 */
[----:B------:R-:W1:Y:S02]  /*07f0*/  LDS.64 R12, [R56] ;  /* 0x00000000380c7984 */ /* 0x000e640000000a00 */
[--C-:B-1----:R-:W-:Y:S02]  /*0800*/  HADD2.F32 R7, -RZ, R12.reuse.H0_H0 ;  /* 0x2000000cff077230 */ /* 0x102fe40000004100 */
[----:B------:R-:W-:Y:S02]  /*0810*/  HADD2.F32 R9, -RZ, R12.H1_H1 ;  /* 0x3000000cff097230 */ /* 0x000fe40000004100 */
[--C-:B------:R-:W-:Y:S02]  /*0820*/  HADD2.F32 R11, -RZ, R13.reuse.H0_H0 ;  /* 0x2000000dff0b7230 */ /* 0x100fe40000004100 */
[--C-:B-----5:R-:W-:Y:S01]  /*0830*/  FADD.FTZ R58, R7, R30.reuse ;  /* 0x0000001e073a7221 */ /* 0x120fe20000010000 */
[----:B------:R-:W-:Y:S02]  /*0840*/  HADD2.F32 R13, -RZ, R13.H1_H1 ;  /* 0x3000000dff0d7230 */ /* 0x000fe40000004100 */
[--C-:B------:R-:W-:Y:S01]  /*0850*/  FADD.FTZ R60, R9, R30.reuse ;  /* 0x0000001e093c7221 */ /* 0x100fe20000010000 */
[--C-:B------:R-:W-:Y:S01]  /*0860*/  FADD.FTZ R62, R11, R30.reuse ;  /* 0x0000001e0b3e7221 */ /* 0x100fe20000010000 */
[----:B------:R-:W-:Y:S01]  /*0870*/  FSETP.GTU.FTZ.AND P0, PT, R58, 20, PT ;  /* 0x41a000003a00780b */ /* 0x000fe20003f1c000 */
[----:B------:R-:W-:-:S02]  /*0880*/  FADD.FTZ R64, R13, R30 ;  /* 0x0000001e0d407221 */ /* 0x000fc40000010000 */
[----:B------:R-:W-:Y:S02]  /*0890*/  FSETP.GTU.FTZ.AND P1, PT, R60, 20, PT ;  /* 0x41a000003c00780b */ /* 0x000fe40003f3c000 */
[----:B------:R-:W-:Y:S02]  /*08a0*/  ISETP.EQ.OR P3, PT, RZ, UR7, P0 ;  /* 0x00000007ff007c0c */ /* 0x000fe40008762670 */
[----:B------:R-:W-:Y:S02]  /*08b0*/  FSETP.GTU.FTZ.AND P2, PT, R62, 20, PT ;  /* 0x41a000003e00780b */ /* 0x000fe40003f5c000 */
[----:B------:R-:W-:Y:S02]  /*08c0*/  FSETP.GTU.FTZ.AND P4, PT, R64, 20, PT ;  /* 0x41a000004000780b */ /* 0x000fe40003f9c000 */
[----:B------:R-:W-:Y:S02]  /*08d0*/  ISETP.EQ.OR P0, PT, RZ, UR7, P1 ;  /* 0x00000007ff007c0c */ /* 0x000fe40008f02670 */
[----:B------:R-:W-:-:S02]  /*08e0*/  ISETP.EQ.OR P1, PT, RZ, UR7, P2 ;  /* 0x00000007ff007c0c */ /* 0x000fc40009722670 */
[----:B------:R-:W-:-:S03]  /*08f0*/  ISETP.EQ.OR P2, PT, RZ, UR7, P4 ;  /* 0x00000007ff007c0c */ /* 0x000fc6000a742670 */
[----:B0-----:R-:W-:Y:S10]  /*0900*/  @P3 BRA `(.L_x_2281) ;  /* 0x0000000000783947 */ /* 0x001ff40003800000 */
        /* <DEDUP_REMOVED lines=30> */
.L_x_2281:
[----:B------:R-:W-:Y:S05]  /*0af0*/  BSYNC.RECONVERGENT B0 ;  /* 0x0000000000007941 */ /* 0x000fea0003800200 */
.L_x_2280:
        /* <DEDUP_REMOVED lines=32> */
.L_x_2283:
[----:B------:R-:W-:Y:S05]  /*0d00*/  BSYNC.RECONVERGENT B0 ;  /* 0x0000000000007941 */ /* 0x000fea0003800200 */
.L_x_2282:
        /* <DEDUP_REMOVED lines=32> */
.L_x_2285:
[----:B------:R-:W-:Y:S05]  /*0f10*/  BSYNC.RECONVERGENT B0 ;  /* 0x0000000000007941 */ /* 0x000fea0003800200 */
.L_x_2284:
        /* <DEDUP_REMOVED lines=32> */
.L_x_2287:
[----:B------:R-:W-:Y:S05]  /*1120*/  BSYNC.RECONVERGENT B0 ;  /* 0x0000000000007941 */ /* 0x000fea0003800200 */
.L_x_2286:
[----:B------:R-:W-:Y:S01]  /*1130*/  BAR.SYNC.DEFER_BLOCKING 0x0 ;  /* 0x0000000000007b1d */ /* 0x000fe20000010000 */
[----:B------:R-:W-:Y:S01]  /*1140*/  ISETP.GE.AND P0, PT, R5, 0x1, PT ;  /* 0x000000010500780c */ /* 0x000fe20003f06270 */
[--C-:B------:R-:W-:Y:S02]  /*1150*/  HADD2.F32 R0, -RZ, R2.reuse.H0_H0 ;  /* 0x20000002ff007230 */ /* 0x100fe40000004100 */
[--C-:B------:R-:W-:Y:S02]  /*1160*/  HADD2.F32 R4, -RZ, R3.reuse.H0_H0 ;  /* 0x20000003ff047230 */ /* 0x100fe40000004100 */
[----:B------:R-:W-:Y:S02]  /*1170*/  HADD2.F32 R2, -RZ, R2.H1_H1 ;  /* 0x30000002ff027230 */ /* 0x000fe40000004100 */
[-C--:B------:R-:W-:Y:S01]  /*1180*/  FMUL.FTZ R57, R0, R29.reuse ;  /* 0x0000001d00397220 */ /* 0x080fe20000410000 */
[----:B------:R-:W-:Y:S02]  /*1190*/  HADD2.F32 R3, -RZ, R3.H1_H1 ;  /* 0x30000003ff037230 */ /* 0x000fe40000004100 */
[-C--:B------:R-:W-:Y:S01]  /*11a0*/  FMUL.FTZ R59, R4, R29.reuse ;  /* 0x0000001d043b7220 */ /* 0x080fe20000410000 */
[----:B------:R-:W-:-:S02]  /*11b0*/  FMUL.FTZ R66, R2, R29 ;  /* 0x0000001d02427220 */ /* 0x000fc40000410000 */
[----:B------:R-:W-:Y:S01]  /*11c0*/  FMUL.FTZ R68, R3, R29 ;  /* 0x0000001d03447220 */ /* 0x000fe20000410000 */
[----:B------:R-:W-:Y:S06]  /*11d0*/  @!P0 BRA `(.L_x_2288) ;  /* 0x0000001000908947 */ /* 0x000fec0003800000 */
[----:B------:R-:W0:Y:S01]  /*11e0*/  LDC.64 R16, c[0x0][0x3e0] ;  /* 0x0000f800ff107b82 */ /* 0x000e220000000a00 */
[----:B------:R-:W-:Y:S01]  /*11f0*/  FMUL.FTZ R71, R2, R60 ;  /* 0x0000003c02477220 */ /* 0x000fe20000410000 */
[----:B------:R-:W-:Y:S01]  /*1200*/  FMUL.FTZ R75, R3, R64 ;  /* 0x00000040034b7220 */ /* 0x000fe20000410000 */
[----:B------:R-:W-:Y:S01]  /*1210*/  FMUL.FTZ R69, R0, R58 ;  /* 0x0000003a00457220 */ /* 0x000fe20000410000 */
[----:B------:R-:W-:Y:S01]  /*1220*/  FMUL.FTZ R73, R4, R62 ;  /* 0x0000003e04497220 */ /* 0x000fe20000410000 */
[C---:B------:R-:W-:Y:S01]  /*1230*/  IMAD R61, R40.reuse, R5, RZ ;  /* 0x00000005283d7224 */ /* 0x040fe200078e02ff */
[----:B------:R-:W-:Y:S01]  /*1240*/  ISETP.NE.AND P0, PT, R40, RZ, PT ;  /* 0x000000ff2800720c */ /* 0x000fe20003f05270 */
[----:B------:R-:W-:Y:S01]  /*1250*/  UIADD3 UR5, UPT, UPT, UR4, 0x150, URZ ;  /* 0x0000015004057890 */ /* 0x000fe2000fffe0ff */
[----:B------:R-:W1:Y:S01]  /*1260*/  LDC.64 R18, c[0x0][0x3c0] ;  /* 0x0000f000ff127b82 */ /* 0x000e620000000a00 */
[-C--:B------:R-:W-:Y:S02]  /*1270*/  ISETP.GE.U32.AND P1, PT, R46, R54.reuse, PT ;  /* 0x000000362e00720c */ /* 0x080fe40003f26070 */
[----:B------:R-:W-:-:S02]  /*1280*/  ISETP.GE.U32.AND P2, PT, R44, R54, PT ;  /* 0x000000362c00720c */ /* 0x000fc40003f46070 */
[-C--:B------:R-:W-:Y:S02]  /*1290*/  ISETP.GE.U32.AND P3, PT, R43, R54.reuse, PT ;  /* 0x000000362b00720c */ /* 0x080fe40003f66070 */
[----:B------:R-:W-:Y:S01]  /*12a0*/  ISETP.GE.U32.AND P4, PT, R39, R54, PT ;  /* 0x000000362700720c */ /* 0x000fe20003f86070 */
[----:B------:R-:W2:Y:S01]  /*12b0*/  LDC.64 R20, c[0x0][0x3a8] ;  /* 0x0000ea00ff147b82 */ /* 0x000ea20000000a00 */
[----:B------:R-:W-:Y:S02]  /*12c0*/  VIMNMX R5, PT, PT, R5, 0x1, !PT ;  /* 0x0000000105057848 */ /* 0x000fe40007fe0100 */
[----:B------:R-:W-:Y:S02]  /*12d0*/  MOV R63, R34 ;  /* 0x00000022003f7202 */ /* 0x000fe40000000f00 */
[----:B------:R-:W-:Y:S02]  /*12e0*/  MOV R70, R37 ;  /* 0x0000002500467202 */ /* 0x000fe40000000f00 */
[----:B------:R-:W-:Y:S01]  /*12f0*/  MOV R65, R33 ;  /* 0x0000002100417202 */ /* 0x000fe20000000f00 */
[----:B------:R-:W3:Y:S01]  /*1300*/  LDC.64 R2, c[0x0][0x480] ;  /* 0x00012000ff027b82 */ /* 0x000ee20000000a00 */
[----:B------:R-:W-:-:S02]  /*1310*/  MOV R72, R36 ;  /* 0x0000002400487202 */ /* 0x000fc40000000f00 */
[----:B------:R-:W-:Y:S02]  /*1320*/  MOV R67, R32 ;  /* 0x0000002000437202 */ /* 0x000fe40000000f00 */
[----:B------:R-:W-:Y:S02]  /*1330*/  MOV R74, R35 ;  /* 0x00000023004a7202 */ /* 0x000fe40000000f00 */
[----:B------:R-:W-:Y:S02]  /*1340*/  ISETP.EQ.AND P0, PT, R31, RZ, P0 ;  /* 0x000000ff1f00720c */ /* 0x000fe40000702270 */
[----:B------:R-:W-:Y:S02]  /*1350*/  FSEL R69, R69, RZ, !P4 ;  /* 0x000000ff45457208 */ /* 0x000fe40006000000 */
[----:B------:R-:W-:Y:S02]  /*1360*/  FSEL R71, R71, RZ, !P3 ;  /* 0x000000ff47477208 */ /* 0x000fe40005800000 */
[----:B------:R-:W-:-:S02]  /*1370*/  FSEL R73, R73, RZ, !P2 ;  /* 0x000000ff49497208 */ /* 0x000fc40005000000 */
[----:B------:R-:W-:Y:S02]  /*1380*/  FSEL R75, R75, RZ, !P1 ;  /* 0x000000ff4b4b7208 */ /* 0x000fe40004800000 */
[----:B------:R-:W-:Y:S02]  /*1390*/  IADD3 R76, PT, PT, -R5, RZ, RZ ;  /* 0x000000ff054c7210 */ /* 0x000fe40007ffe1ff */
[----:B0-----:R-:W-:Y:S02]  /*13a0*/  SHF.L.U64.HI R17, R16, 0x3, R17 ;  /* 0x0000000310117819 */ /* 0x001fe40000010211 */
[----:B-1----:R-:W-:Y:S02]  /*13b0*/  SHF.L.U64.HI R19, R18, 0x3, R19 ;  /* 0x0000000312137819 */ /* 0x002fe40000010213 */
[----:B--2---:R-:W-:-:S07]  /*13c0*/  SHF.L.U64.HI R21, R20, 0x3, R21 ;  /* 0x0000000314157819 */ /* 0x004fce0000010215 */
.L_x_2291:
[----:B------:R-:W-:Y:S02]  /*13d0*/  MOV R4, R63 ;  /* 0x0000003f00047202 */ /* 0x000fe40000000f00 */
[----:B------:R-:W-:-:S06]  /*13e0*/  MOV R5, R70 ;  /* 0x0000004600057202 */ /* 0x000fcc0000000f00 */
[----:B------:R-:W2:Y:S01]  /*13f0*/  LDG.E.64 R4, desc[UR16][R4.64] ;  /* 0x0000001004047981 */ /* 0x000ea2000c1e1b00 */
[C---:B------:R-:W-:Y:S01]  /*1400*/  ISETP.GE.AND P5, PT, R53.reuse, 0x1, PT ;  /* 0x000000013500780c */ /* 0x040fe20003fa6270 */
[----:B------:R-:W0:Y:S01]  /*1410*/  S2UR UR6, SR_CgaCtaId ;  /* 0x00000000000679c3 */ /* 0x000e220000008800 */
[----:B------:R-:W-:Y:S01]  /*1420*/  UMOV UR4, 0x400 ;  /* 0x0000040000047882 */ /* 0x000fe20000000000 */
[----:B------:R-:W-:Y:S01]  /*1430*/  ISETP.GE.AND P6, PT, R53, 0x10, PT ;  /* 0x000000103500780c */ /* 0x000fe20003fc6270 */
[----:B0-----:R-:W-:Y:S01]  /*1440*/  ULEA UR4, UR6, UR4, 0x18 ;  /* 0x0000000406047291 */ /* 0x001fe2000f8ec0ff */
[C---:B--2---:R-:W-:Y:S01]  /*1450*/  FMUL.FTZ R0, R5.reuse, R58 ;  /* 0x0000003a05007220 */ /* 0x044fe20000410000 */
[----:B------:R-:W-:Y:S01]  /*1460*/  FMUL.FTZ R7, R4, 1.4426950216293334961 ;  /* 0x3fb8aa3b04077820 */ /* 0x000fe20000410000 */
[C---:B------:R-:W-:Y:S02]  /*1470*/  FMUL.FTZ R6, R5.reuse, R62 ;  /* 0x0000003e05067220 */ /* 0x040fe40000410000 */
[----:B------:R-:W-:Y:S01]  /*1480*/  FMUL.RZ R11, R0, 0.15915493667125701904 ;  /* 0x3e22f983000b7820 */ /* 0x000fe2000040c000 */
[----:B------:R-:W-:Y:S01]  /*1490*/  FMUL.FTZ R0, R5, R60 ;  /* 0x0000003c05007220 */ /* 0x000fe20000410000 */
[----:B------:R-:W-:Y:S01]  /*14a0*/  FMUL.FTZ R4, R7, R62 ;  /* 0x0000003e07047220 */ /* 0x000fe20000410000 */
[----:B------:R-:W-:Y:S01]  /*14b0*/  FMUL.RZ R6, R6, 0.15915493667125701904 ;  /* 0x3e22f98306067820 */ /* 0x000fe2000040c000 */
[----:B------:R-:W-:Y:S01]  /*14c0*/  FMUL.FTZ R5, R5, R64 ;  /* 0x0000004005057220 */ /* 0x000fe20000410000 */
[----:B------:R-:W-:Y:S01]  /*14d0*/  FMUL.RZ R12, R0, 0.15915493667125701904 ;  /* 0x3e22f983000c7820 */ /* 0x000fe2000040c000 */
[----:B------:R-:W-:Y:S01]  /*14e0*/  FMUL.FTZ R0, R7, R60 ;  /* 0x0000003c07007220 */ /* 0x000fe20000410000 */
[----:B------:R-:W-:Y:S01]  /*14f0*/  MUFU.SIN R23, R6 ;  /* 0x0000000600177308 */ /* 0x000fe20000000400 */
[----:B------:R-:W-:Y:S01]  /*1500*/  FMUL.RZ R27, R5, 0.15915493667125701904 ;  /* 0x3e22f983051b7820 */ /* 0x000fe2000040c000 */
[----:B------:R-:W-:Y:S01]  /*1510*/  FMUL.FTZ R9, R7, R58 ;  /* 0x0000003a07097220 */ /* 0x000fe20000410000 */
[----:B------:R-:W-:-:S05]  /*1520*/  MOV R5, R74 ;  /* 0x0000004a00057202 */ /* 0x000fca0000000f00 */
[----:B------:R-:W-:Y:S08]  /*1530*/  MUFU.SIN R13, R12 ;  /* 0x0000000c000d7308 */ /* 0x000ff00000000400 */
[----:B------:R-:W0:Y:S08]  /*1540*/  MUFU.EX2 R0, R0 ;  /* 0x0000000000007308 */ /* 0x000e300000000800 */
[----:B------:R-:W1:Y:S08]  /*1550*/  MUFU.COS R15, R12 ;  /* 0x0000000c000f7308 */ /* 0x000e700000000000 */
[----:B------:R-:W2:Y:S01]  /*1560*/  MUFU.EX2 R4, R4 ;  /* 0x0000000400047308 */ /* 0x000ea20000000800 */
[----:B0-----:R-:W-:-:S05]  /*1570*/  FMUL.FTZ R13, R0, R13 ;  /* 0x0000000d000d7220 */ /* 0x001fca0000410000 */
[----:B------:R-:W-:Y:S02]  /*1580*/  FSEL R78, R13, RZ, !P3 ;  /* 0x000000ff0d4e7208 */ /* 0x000fe40005800000 */
[----:B------:R0:W4:Y:S01]  /*1590*/  MUFU.COS R25, R6 ;  /* 0x0000000600197308 */ /* 0x0001220000000000 */
[----:B-1----:R-:W-:Y:S02]  /*15a0*/  FMUL.FTZ R15, R0, R15 ;  /* 0x0000000f000f7220 */ /* 0x002fe40000410000 */
[-C--:B------:R-:W-:Y:S01]  /*15b0*/  FMUL.FTZ R0, R69, R78.reuse ;  /* 0x0000004e45007220 */ /* 0x080fe20000410000 */
[----:B------:R-:W-:Y:S02]  /*15c0*/  FMUL.FTZ R26, RZ, R78 ;  /* 0x0000004eff1a7220 */ /* 0x000fe40000410000 */
[----:B------:R-:W-:Y:S02]  /*15d0*/  FSEL R77, R15, 1, !P3 ;  /* 0x3f8000000f4d7808 */ /* 0x000fe40005800000 */
[----:B------:R-:W-:Y:S01]  /*15e0*/  MUFU.SIN R8, R11 ;  /* 0x0000000b00087308 */ /* 0x000fe20000000400 */
[----:B--2---:R-:W-:Y:S01]  /*15f0*/  FMUL.FTZ R80, R4, R23 ;  /* 0x0000001704507220 */ /* 0x004fe20000410000 */
[----:B0-----:R-:W-:-:S06]  /*1600*/  MOV R6, R65 ;  /* 0x0000004100067202 */ /* 0x001fcc0000000f00 */
[----:B------:R0:W-:Y:S01]  /*1610*/  MUFU.COS R10, R11 ;  /* 0x0000000b000a7308 */ /* 0x0001e20000000000 */
[----:B----4-:R-:W-:-:S07]  /*1620*/  FMUL.FTZ R81, R4, R25 ;  /* 0x0000001904517220 */ /* 0x010fce0000410000 */
[----:B------:R-:W-:Y:S01]  /*1630*/  MUFU.SIN R12, R27 ;  /* 0x0000001b000c7308 */ /* 0x000fe20000000400 */
[----:B0-----:R-:W-:Y:S01]  /*1640*/  FMUL.FTZ R11, R7, R64 ;  /* 0x00000040070b7220 */ /* 0x001fe20000410000 */
[----:B------:R-:W-:-:S06]  /*1650*/  FFMA.FTZ R0, RZ, R77, R0 ;  /* 0x0000004dff007223 */ /* 0x000fcc0000010000 */
[----:B------:R-:W0:Y:S01]  /*1660*/  MUFU.EX2 R9, R9 ;  /* 0x0000000900097308 */ /* 0x000e220000000800 */
[----:B------:R-:W-:Y:S01]  /*1670*/  FFMA.FTZ R26, R69, R77, -R26 ;  /* 0x0000004d451a7223 */ /* 0x000fe2000001081a */
[----:B------:R-:W-:Y:S02]  /*1680*/  FSEL R80, R80, RZ, !P2 ;  /* 0x000000ff50507208 */ /* 0x000fe40005000000 */
[----:B------:R-:W-:Y:S02]  /*1690*/  MOV R7, R72 ;  /* 0x0000004800077202 */ /* 0x000fe40000000f00 */
[----:B------:R-:W-:Y:S02]  /*16a0*/  MOV R4, R67 ;  /* 0x0000004300047202 */ /* 0x000fe40000000f00 */
[----:B------:R-:W1:Y:S01]  /*16b0*/  MUFU.EX2 R11, R11 ;  /* 0x0000000b000b7308 */ /* 0x000e620000000800 */
[----:B------:R-:W-:-:S07]  /*16c0*/  FADD.FTZ R13, RZ, R0 ;  /* 0x00000000ff0d7221 */ /* 0x000fce0000010000 */
[----:B------:R-:W2:Y:S01]  /*16d0*/  MUFU.COS R14, R27 ;  /* 0x0000001b000e7308 */ /* 0x000ea20000000000 */
[----:B------:R-:W-:Y:S01]  /*16e0*/  FADD.FTZ R26, R71, R26 ;  /* 0x0000001a471a7221 */ /* 0x000fe20000010000 */
[----:B------:R-:W-:Y:S01]  /*16f0*/  FSEL R81, R81, 1, !P2 ;  /* 0x3f80000051517808 */ /* 0x000fe20005000000 */
[-C--:B------:R-:W-:Y:S01]  /*1700*/  FMUL.FTZ R82, R80, R13.reuse ;  /* 0x0000000d50527220 */ /* 0x080fe20000410000 */
[----:B------:R4:W5:Y:S01]  /*1710*/  LDG.E.64 R22, desc[UR16][R6.64] ;  /* 0x0000001006167981 */ /* 0x000962000c1e1b00 */
[C---:B0-----:R-:W-:Y:S01]  /*1720*/  FMUL.FTZ R10, R9.reuse, R10 ;  /* 0x0000000a090a7220 */ /* 0x041fe20000410000 */
[----:B------:R-:W-:Y:S02]  /*1730*/  FMUL.FTZ R8, R9, R8 ;  /* 0x0000000809087220 */ /* 0x000fe40000410000 */
[----:B------:R0:W5:Y:S01]  /*1740*/  LDG.E.64 R24, desc[UR16][R4.64] ;  /* 0x0000001004187981 */ /* 0x000162000c1e1b00 */
[----:B-1----:R-:W-:Y:S01]  /*1750*/  FMUL.FTZ R12, R11, R12 ;  /* 0x0000000c0b0c7220 */ /* 0x002fe20000410000 */
[----:B------:R-:W-:Y:S01]  /*1760*/  FSEL R83, R10, 1, !P4 ;  /* 0x3f8000000a537808 */ /* 0x000fe20006000000 */
[----:B------:R-:W-:Y:S01]  /*1770*/  BSSY.RECONVERGENT B0, `(.L_x_2289) ;  /* 0x00000b0000007945 */ /* 0x000fe20003800200 */
[-C--:B----4-:R-:W-:Y:S01]  /*1780*/  FMUL.FTZ R6, R80, R26.reuse ;  /* 0x0000001a50067220 */ /* 0x090fe20000410000 */
[----:B------:R-:W-:Y:S01]  /*1790*/  FFMA.FTZ R26, R81, R26, -R82 ;  /* 0x0000001a511a7223 */ /* 0x000fe20000010852 */
[----:B------:R-:W-:Y:S01]  /*17a0*/  FSEL R79, R12, RZ, !P1 ;  /* 0x000000ff0c4f7208 */ /* 0x000fe20004800000 */
[----:B--2---:R-:W-:Y:S01]  /*17b0*/  FMUL.FTZ R0, R11, R14 ;  /* 0x0000000e0b007220 */ /* 0x004fe20000410000 */
[----:B------:R-:W-:Y:S01]  /*17c0*/  FFMA.FTZ R6, R81, R13, R6 ;  /* 0x0000000d51067223 */ /* 0x000fe20000010006 */
[----:B------:R-:W-:Y:S01]  /*17d0*/  FADD.FTZ R26, R73, R26 ;  /* 0x0000001a491a7221 */ /* 0x000fe20000010000 */
[----:B------:R-:W-:Y:S01]  /*17e0*/  FSEL R82, R8, RZ, !P4 ;  /* 0x000000ff08527208 */ /* 0x000fe20006000000 */
[----:B0-----:R-:W-:Y:S01]  /*17f0*/  FMUL.FTZ R5, R83, R78 ;  /* 0x0000004e53057220 */ /* 0x001fe20000410000 */
[----:B------:R-:W-:Y:S01]  /*1800*/  FSEL R0, R0, 1, !P1 ;  /* 0x3f80000000007808 */ /* 0x000fe20004800000 */
[----:B------:R-:W-:Y:S01]  /*1810*/  FADD.FTZ R6, RZ, R6 ;  /* 0x00000006ff067221 */ /* 0x000fe20000010000 */
[C---:B------:R-:W-:Y:S01]  /*1820*/  FMUL.FTZ R9, R79.reuse, R26 ;  /* 0x0000001a4f097220 */ /* 0x040fe20000410000 */
[C---:B------:R-:W-:Y:S01]  /*1830*/  FMUL.FTZ R4, R82.reuse, R78 ;  /* 0x0000004e52047220 */ /* 0x040fe20000410000 */
[-C--:B------:R-:W-:Y:S01]  /*1840*/  FFMA.FTZ R5, R82, R77.reuse, R5 ;  /* 0x0000004d52057223 */ /* 0x080fe20000010005 */
[-C--:B------:R-:W-:Y:S01]  /*1850*/  FMUL.FTZ R7, R79, R6.reuse ;  /* 0x000000064f077220 */ /* 0x080fe20000410000 */
[----:B------:R-:W-:Y:S01]  /*1860*/  FFMA.FTZ R9, R0, R6, R9 ;  /* 0x0000000600097223 */ /* 0x000fe20000010009 */
[----:B------:R-:W-:Y:S01]  /*1870*/  FFMA.FTZ R4, R83, R77, -R4 ;  /* 0x0000004d53047223 */ /* 0x000fe20000010804 */
[----:B------:R-:W-:Y:S01]  /*1880*/  FMUL.FTZ R6, R80, R5 ;  /* 0x0000000550067220 */ /* 0x000fe20000410000 */
[----:B------:R-:W-:Y:S01]  /*1890*/  FFMA.FTZ R26, R0, R26, -R7 ;  /* 0x0000001a001a7223 */ /* 0x000fe20000010807 */
[----:B------:R-:W-:-:S02]  /*18a0*/  FADD.FTZ R8, RZ, R9 ;  /* 0x00000009ff087221 */ /* 0x000fc40000010000 */
[-C--:B------:R-:W-:Y:S01]  /*18b0*/  FFMA.FTZ R6, R81, R4.reuse, -R6 ;  /* 0x0000000451067223 */ /* 0x080fe20000010806 */
[----:B------:R-:W-:Y:S01]  /*18c0*/  FADD.FTZ R9, R75, R26 ;  /* 0x0000001a4b097221 */ /* 0x000fe20000010000 */
[----:B------:R-:W-:Y:S01]  /*18d0*/  FMUL.FTZ R4, R80, R4 ;  /* 0x0000000450047220 */ /* 0x000fe20000410000 */
[----:B------:R-:W0:Y:S03]  /*18e0*/  SHFL.UP PT, R12, R8, 0x1, RZ ;  /* 0x04200000080c7989 */ /* 0x000e2600000e00ff */
[----:B------:R-:W-:Y:S01]  /*18f0*/  FFMA.FTZ R4, R81, R5, R4 ;  /* 0x0000000551047223 */ /* 0x000fe20000010004 */
[----:B------:R-:W1:Y:S01]  /*1900*/  SHFL.UP PT, R7, R9, 0x1, RZ ;  /* 0x0420000009077989 */ /* 0x000e6200000e00ff */
[C---:B------:R-:W-:Y:S02]  /*1910*/  FMUL.FTZ R5, R79.reuse, R6 ;  /* 0x000000064f057220 */ /* 0x040fe40000410000 */
[----:B------:R-:W-:-:S02]  /*1920*/  FMUL.FTZ R11, R79, R4 ;  /* 0x000000044f0b7220 */ /* 0x000fc40000410000 */
[C---:B------:R-:W-:Y:S02]  /*1930*/  FFMA.FTZ R10, R0.reuse, R4, R5 ;  /* 0x00000004000a7223 */ /* 0x040fe40000010005 */
[----:B------:R-:W-:-:S03]  /*1940*/  FFMA.FTZ R11, R0, R6, -R11 ;  /* 0x00000006000b7223 */ /* 0x000fc6000001080b */
        /* <DEDUP_REMOVED lines=55> */
[-C--:B----4-:R-:W-:Y:S01]  /*1cc0*/  @P5 FFMA.FTZ R10, R10, R4.reuse, R13 ;  /* 0x000000040a0a5223 */ /* 0x090fe2000001000d */
[----:B------:R-:W-:Y:S01]  /*1cd0*/  MOV R5, RZ ;  /* 0x000000ff00057202 */ /* 0x000fe20000000f00 */
[----:B------:R-:W0:Y:S01]  /*1ce0*/  SHFL.UP PT, R15, R8, 0x10, RZ ;  /* 0x06000000080f7989 */ /* 0x000e2200000e00ff */
[----:B------:R-:W-:Y:S01]  /*1cf0*/  @P5 FFMA.FTZ R11, R11, R4, -R6 ;  /* 0x000000040b0b5223 */ /* 0x000fe20000010806 */
[----:B------:R-:W-:Y:S01]  /*1d00*/  HFMA2 R4, -RZ, RZ, 1.875, 0 ;  /* 0x3f800000ff047431 */ /* 0x000fe200000001ff */
[----:B------:R-:W-:Y:S01]  /*1d10*/  CS2R R6, SRZ ;  /* 0x0000000000067805 */ /* 0x000fe2000001ff00 */
[----:B------:R-:W1:Y:S01]  /*1d20*/  SHFL.UP PT, R12, R10, 0x10, RZ ;  /* 0x060000000a0c7989 */ /* 0x000e6200000e00ff */
[----:B------:R-:W-:-:S03]  /*1d30*/  ISETP.NE.AND P5, PT, R53, 0x1f, PT ;  /* 0x0000001f3500780c */ /* 0x000fc60003fa5270 */
[----:B------:R-:W2:Y:S04]  /*1d40*/  SHFL.UP PT, R14, R9, 0x10, RZ ;  /* 0x06000000090e7989 */ /* 0x000ea800000e00ff */
[----:B------:R-:W4:Y:S04]  /*1d50*/  SHFL.UP PT, R13, R11, 0x10, RZ ;  /* 0x060000000b0d7989 */ /* 0x000f2800000e00ff */
[----:B------:R-:W3:Y:S01]  /*1d60*/  @P0 LDS.128 R4, [UR5] ;  /* 0x00000005ff040984 */ /* 0x000ee20008000c00 */
[CC--:B0-----:R-:W-:Y:S01]  /*1d70*/  FMUL.FTZ R84, R10.reuse, R15.reuse ;  /* 0x0000000f0a547220 */ /* 0x0c1fe20000410000 */
[C---:B------:R-:W-:Y:S01]  /*1d80*/  FMUL.FTZ R27, R11.reuse, R15 ;  /* 0x0000000f0b1b7220 */ /* 0x040fe20000410000 */
[CC--:B-1----:R-:W-:Y:S01]  /*1d90*/  FMUL.FTZ R26, R10.reuse, R12.reuse ;  /* 0x0000000c0a1a7220 */ /* 0x0c2fe20000410000 */
[C---:B------:R-:W-:Y:S01]  /*1da0*/  FMUL.FTZ R15, R11.reuse, R12 ;  /* 0x0000000c0b0f7220 */ /* 0x040fe20000410000 */
[CC--:B--2---:R-:W-:Y:S01]  /*1db0*/  FFMA.FTZ R84, R11.reuse, R14.reuse, -R84 ;  /* 0x0000000e0b547223 */ /* 0x0c4fe20000010854 */
[C---:B------:R-:W-:Y:S01]  /*1dc0*/  FFMA.FTZ R27, R10.reuse, R14, R27 ;  /* 0x0000000e0a1b7223 */ /* 0x040fe2000001001b */
[-C--:B----4-:R-:W-:Y:S01]  /*1dd0*/  FFMA.FTZ R12, R11, R13.reuse, -R26 ;  /* 0x0000000d0b0c7223 */ /* 0x090fe2000001081a */
[----:B------:R-:W-:Y:S01]  /*1de0*/  FFMA.FTZ R13, R10, R13, R15 ;  /* 0x0000000d0a0d7223 */ /* 0x000fe2000001000f */
[----:B------:R-:W-:Y:S01]  /*1df0*/  FADD.FTZ R14, R9, R84 ;  /* 0x00000054090e7221 */ /* 0x000fe20000010000 */
[----:B------:R-:W-:-:S02]  /*1e00*/  FADD.FTZ R15, R8, R27 ;  /* 0x0000001b080f7221 */ /* 0x000fc40000010000 */
[----:B------:R-:W-:Y:S02]  /*1e10*/  FSEL R84, R11, R12, !P6 ;  /* 0x0000000c0b547208 */ /* 0x000fe40007000000 */
[----:B------:R-:W-:Y:S01]  /*1e20*/  FSEL R85, R10, R13, !P6 ;  /* 0x0000000d0a557208 */ /* 0x000fe20007000000 */
[----:B------:R-:W-:Y:S01]  /*1e30*/  @!P5 STS.128 [UR4+0x110], R12 ;  /* 0x0001100cff00d988 */ /* 0x000fe20008000c04 */
[----:B------:R-:W-:Y:S02]  /*1e40*/  FSEL R86, R9, R14, !P6 ;  /* 0x0000000e09567208 */ /* 0x000fe40007000000 */
[----:B------:R-:W-:Y:S01]  /*1e50*/  FSEL R87, R8, R15, !P6 ;  /* 0x0000000f08577208 */ /* 0x000fe20007000000 */
[----:B------:R-:W-:Y:S01]  /*1e60*/  BAR.SYNC.DEFER_BLOCKING 0x0 ;  /* 0x0000000000007b1d */ /* 0x000fe20000010000 */
[----:B------:R-:W-:Y:S02]  /*1e70*/  ISETP.NE.AND P6, PT, R53, RZ, PT ;  /* 0x000000ff3500720c */ /* 0x000fe40003fc5270 */
[----:B------:R-:W-:-:S03]  /*1e80*/  ISETP.NE.AND P5, PT, R31, RZ, PT ;  /* 0x000000ff1f00720c */ /* 0x000fc60003fa5270 */
[----:B------:R-:W0:Y:S04]  /*1e90*/  SHFL.UP PT, R90, R85, 0x1, RZ ;  /* 0x04200000555a7989 */ /* 0x000e2800000e00ff */
[----:B------:R-:W1:Y:S04]  /*1ea0*/  SHFL.UP PT, R91, R84, 0x1, RZ ;  /* 0x04200000545b7989 */ /* 0x000e6800000e00ff */
[----:B------:R-:W2:Y:S04]  /*1eb0*/  SHFL.UP PT, R89, R86, 0x1, RZ ;  /* 0x0420000056597989 */ /* 0x000ea800000e00ff */
[----:B------:R-:W4:Y:S04]  /*1ec0*/  SHFL.UP PT, R88, R87, 0x1, RZ ;  /* 0x0420000057587989 */ /* 0x000f2800000e00ff */
[----:B---3--:R-:W-:Y:S04]  /*1ed0*/  @!P6 STS.128 [UR4+0x130], R4 ;  /* 0x00013004ff00e988 */ /* 0x008fe80008000c04 */
[----:B------:R-:W3:Y:S01]  /*1ee0*/  LDS.128 R8, [UR4+0x110] ;  /* 0x00011004ff087984 */ /* 0x000ee20008000c00 */
[----:B------:R-:W-:Y:S01]  /*1ef0*/  BAR.SYNC.DEFER_BLOCKING 0x0 ;  /* 0x0000000000007b1d */ /* 0x000fe20000010000 */
[----:B0-----:R-:W-:-:S02]  /*1f00*/  @!P6 MOV R90, R5 ;  /* 0x00000005005ae202 */ /* 0x001fc40000000f00 */
[----:B-1----:R-:W-:Y:S02]  /*1f10*/  @!P6 MOV R91, R4 ;  /* 0x00000004005be202 */ /* 0x002fe40000000f00 */
[----:B--2---:R-:W-:Y:S02]  /*1f20*/  @!P6 MOV R89, R6 ;  /* 0x000000060059e202 */ /* 0x004fe40000000f00 */
[----:B----4-:R-:W-:Y:S01]  /*1f30*/  @!P6 MOV R88, R7 ;  /* 0x000000070058e202 */ /* 0x010fe20000000f00 */
[----:B------:R-:W0:Y:S01]  /*1f40*/  @P5 LDS.64 R26, [UR4+0x138] ;  /* 0x00013804ff1a5984 */ /* 0x000e220008000a00 */
[-C--:B-----5:R-:W-:Y:S01]  /*1f50*/  FMUL.FTZ R15, R23, R25.reuse ;  /* 0x00000019170f7220 */ /* 0x0a0fe20000410000 */
[C---:B------:R-:W-:Y:S01]  /*1f60*/  FMUL.FTZ R14, R22.reuse, R25 ;  /* 0x00000019160e7220 */ /* 0x040fe20000410000 */
[----:B---3--:R-:W-:Y:S02]  /*1f70*/  FMUL.FTZ R25, R9, R7 ;  /* 0x0000000709197220 */ /* 0x008fe40000410000 */
[-C--:B------:R-:W-:Y:S01]  /*1f80*/  FFMA.FTZ R22, R22, R24.reuse, -R15 ;  /* 0x0000001816167223 */ /* 0x080fe2000001080f */
[----:B------:R-:W-:Y:S01]  /*1f90*/  FFMA.FTZ R23, R23, R24, R14 ;  /* 0x0000001817177223 */ /* 0x000fe2000001000e */
[----:B------:R-:W-:Y:S01]  /*1fa0*/  FFMA.FTZ R25, R8, R6, -R25 ;  /* 0x0000000608197223 */ /* 0x000fe20000010819 */
[-C--:B0-----:R-:W-:Y:S01]  /*1fb0*/  @P5 FMUL.FTZ R13, R27, R90.reuse ;  /* 0x0000005a1b0d5220 */ /* 0x081fe20000410000 */
[----:B------:R-:W-:-:S03]  /*1fc0*/  @P5 FMUL.FTZ R90, R26, R90 ;  /* 0x0000005a1a5a5220 */ /* 0x000fc60000410000 */
[-C--:B------:R-:W-:Y:S01]  /*1fd0*/  @P5 FFMA.FTZ R26, R26, R91.reuse, -R13 ;  /* 0x0000005b1a1a5223 */ /* 0x080fe2000001080d */
[----:B------:R-:W-:-:S03]  /*1fe0*/  @P5 FFMA.FTZ R27, R27, R91, R90 ;  /* 0x0000005b1b1b5223 */ /* 0x000fc6000001005a */
[----:B------:R-:W-:Y:S01]  /*1ff0*/  @P5 FADD.FTZ R89, R89, R26 ;  /* 0x0000001a59595221 */ /* 0x000fe20000010000 */
[----:B------:R-:W-:Y:S01]  /*2000*/  @P5 FADD.FTZ R88, R88, R27 ;  /* 0x0000001b58585221 */ /* 0x000fe20000010000 */
[----:B------:R-:W-:Y:S01]  /*2010*/  FMUL.FTZ R27, R9, R6 ;  /* 0x00000006091b7220 */ /* 0x000fe20000410000 */
[----:B------:R-:W-:Y:S01]  /*2020*/  ISETP.NE.AND P5, PT, R31, RZ, PT ;  /* 0x000000ff1f00720c */ /* 0x000fe20003fa5270 */
[CC--:B------:R-:W-:Y:S01]  /*2030*/  FMUL.FTZ R12, R82.reuse, R89.reuse ;  /* 0x00000059520c7220 */ /* 0x0c0fe20000410000 */
[----:B------:R-:W-:Y:S01]  /*2040*/  FMUL.FTZ R82, R82, R88 ;  /* 0x0000005852527220 */ /* 0x000fe20000410000 */
[----:B------:R-:W-:Y:S02]  /*2050*/  FMUL.FTZ R6, R9, R4 ;  /* 0x0000000409067220 */ /* 0x000fe40000410000 */
[C---:B------:R-:W-:Y:S01]  /*2060*/  FFMA.FTZ R12, R83.reuse, R88, R12 ;  /* 0x00000058530c7223 */ /* 0x040fe2000001000c */
[----:B------:R-:W-:-:S03]  /*2070*/  FFMA.FTZ R82, R83, R89, -R82 ;  /* 0x0000005953527223 */ /* 0x000fc60000010852 */
[----:B------:R-:W-:Y:S01]  /*2080*/  FADD.FTZ R12, RZ, R12 ;  /* 0x0000000cff0c7221 */ /* 0x000fe20000010000 */
[----:B------:R-:W-:-:S03]  /*2090*/  FADD.FTZ R13, R69, R82 ;  /* 0x00000052450d7221 */ /* 0x000fc60000010000 */
[C---:B------:R-:W-:Y:S01]  /*20a0*/  FMUL.FTZ R26, R78.reuse, R12 ;  /* 0x0000000c4e1a7220 */ /* 0x040fe20000410000 */
[----:B------:R-:W-:-:S03]  /*20b0*/  FMUL.FTZ R15, R78, R13 ;  /* 0x0000000d4e0f7220 */ /* 0x000fc60000410000 */
[C---:B------:R-:W-:Y:S01]  /*20c0*/  FFMA.FTZ R26, R77.reuse, R13, -R26 ;  /* 0x0000000d4d1a7223 */ /* 0x040fe2000001081a */
[-C--:B------:R-:W-:Y:S01]  /*20d0*/  FFMA.FTZ R14, R77, R12.reuse, R15 ;  /* 0x0000000c4d0e7223 */ /* 0x080fe2000001000f */
[-C--:B------:R-:W-:Y:S01]  /*20e0*/  FMUL.FTZ R15, R9, R5.reuse ;  /* 0x00000005090f7220 */ /* 0x080fe20000410000 */
[C---:B------:R-:W-:Y:S01]  /*20f0*/  FFMA.FTZ R5, R8.reuse, R5, R6 ;  /* 0x0000000508057223 */ /* 0x040fe20000010006 */
[----:B------:R-:W-:Y:S01]  /*2100*/  FMUL.FTZ R77, R23, R12 ;  /* 0x0000000c174d7220 */ /* 0x000fe20000410000 */
[----:B------:R-:W-:Y:S01]  /*2110*/  FADD.FTZ R14, RZ, R14 ;  /* 0x0000000eff0e7221 */ /* 0x000fe20000010000 */
[C---:B------:R-:W-:Y:S01]  /*2120*/  FFMA.FTZ R4, R8.reuse, R4, -R15 ;  /* 0x0000000408047223 */ /* 0x040fe2000001080f */
[----:B------:R-:W-:Y:S01]  /*2130*/  FADD.FTZ R15, R71, R26 ;  /* 0x0000001a470f7221 */ /* 0x000fe20000010000 */
[----:B------:R-:W-:Y:S01]  /*2140*/  FFMA.FTZ R8, R8, R7, R27 ;  /* 0x0000000708087223 */ /* 0x000fe2000001001b */
[-C--:B------:R-:W-:Y:S01]  /*2150*/  FMUL.FTZ R24, R80, R14.reuse ;  /* 0x0000000e50187220 */ /* 0x080fe20000410000 */
[----:B------:R-:W-:Y:S01]  /*2160*/  FFMA.FTZ R12, R22, R13, -R77 ;  /* 0x0000000d160c7223 */ /* 0x000fe2000001084d */
[-C--:B------:R-:W-:Y:S01]  /*2170*/  FMUL.FTZ R9, R80, R15.reuse ;  /* 0x0000000f50097220 */ /* 0x080fe20000410000 */
[----:B------:R-:W-:Y:S01]  /*2180*/  FADD.FTZ R6, R10, R25 ;  /* 0x000000190a067221 */ /* 0x000fe20000010000 */
[----:B------:R-:W-:Y:S01]  /*2190*/  FFMA.FTZ R24, R81, R15, -R24 ;  /* 0x0000000f51187223 */ /* 0x000fe20000010818 */
[----:B------:R-:W-:Y:S01]  /*21a0*/  FADD.FTZ R7, R11, R8 ;  /* 0x000000080b077221 */ /* 0x000fe20000010000 */
[----:B------:R-:W-:-:S02]  /*21b0*/  FFMA.FTZ R9, R81, R14, R9 ;  /* 0x0000000e51097223 */ /* 0x000fc40000010009 */
[----:B------:R-:W-:Y:S02]  /*21c0*/  FADD.FTZ R24, R73, R24 ;  /* 0x0000001849187221 */ /* 0x000fe40000010000 */
[----:B------:R-:W-:Y:S02]  /*21d0*/  FADD.FTZ R26, RZ, R9 ;  /* 0x00000009ff1a7221 */ /* 0x000fe40000010000 */
        /* <DEDUP_REMOVED lines=9> */
.L_x_2290:
[----:B------:R-:W-:Y:S05]  /*2270*/  BSYNC.RECONVERGENT B0 ;  /* 0x0000000000007941 */ /* 0x000fea0003800200 */
.L_x_2289:
[----:B------:R-:W-:Y:S01]  /*2280*/  LEA R67, P6, R16, R67, 0x3 ;  /* 0x0000004310437211 */ /* 0x000fe200078c18ff */
[-C--:B0-----:R-:W-:Y:S01]  /*2290*/  FFMA.FTZ R6, R0, R26.reuse, R13 ;  /* 0x0000001a00067223 */ /* 0x081fe2000001000d */
[----:B------:R-:W-:Y:S01]  /*22a0*/  IADD3 R76, PT, PT, R76, 0x1, RZ ;  /* 0x000000014c4c7810 */ /* 0x000fe20007ffe0ff */
[----:B------:R-:W-:Y:S01]  /*22b0*/  FMUL.FTZ R79, R79, R26 ;  /* 0x0000001a4f4f7220 */ /* 0x000fe20000410000 */
[----:B------:R-:W-:Y:S01]  /*22c0*/  IADD3.X R74, PT, PT, R74, R17, RZ, P6, !PT ;  /* 0x000000114a4a7210 */ /* 0x000fe200037fe4ff */
[----:B------:R-:W-:Y:S01]  /*22d0*/  FADD.FTZ R6, RZ, R6 ;  /* 0x00000006ff067221 */ /* 0x000fe20000010000 */
[----:B------:R-:W-:Y:S01]  /*22e0*/  ISETP.NE.AND P6, PT, R76, RZ, PT ;  /* 0x000000ff4c00720c */ /* 0x000fe20003fc5270 */
[----:B------:R-:W-:Y:S01]  /*22f0*/  FFMA.FTZ R0, R0, R24, -R79 ;  /* 0x0000001800007223 */ /* 0x000fe2000001084f */
[C---:B------:R-:W-:Y:S01]  /*2300*/  FMUL.FTZ R5, R23.reuse, R14 ;  /* 0x0000000e17057220 */ /* 0x040fe20000410000 */
[C---:B------:R-:W-:Y:S01]  /*2310*/  FMUL.FTZ R7, R23.reuse, R26 ;  /* 0x0000001a17077220 */ /* 0x040fe20000410000 */
[----:B------:R-:W-:Y:S01]  /*2320*/  LEA R65, P5, R18, R65, 0x3 ;  /* 0x0000004112417211 */ /* 0x000fe200078a18ff */
[----:B------:R-:W-:Y:S01]  /*2330*/  FMUL.FTZ R23, R23, R6 ;  /* 0x0000000617177220 */ /* 0x000fe20000410000 */
[----:B------:R-:W-:Y:S01]  /*2340*/  FADD.FTZ R0, R75, R0 ;  /* 0x000000004b007221 */ /* 0x000fe20000010000 */
[----:B------:R-:W-:Y:S01]  /*2350*/  FFMA.FTZ R5, R22, R15, -R5 ;  /* 0x0000000f16057223 */ /* 0x000fe20000010805 */
[----:B------:R-:W-:Y:S01]  /*2360*/  IADD3.X R72, PT, PT, R72, R19, RZ, P5, !PT ;  /* 0x0000001348487210 */ /* 0x000fe20002ffe4ff */
[C---:B------:R-:W-:Y:S01]  /*2370*/  FFMA.FTZ R4, R22.reuse, R24, -R7 ;  /* 0x0000001816047223 */ /* 0x040fe20000010807 */
[----:B------:R-:W-:Y:S01]  /*2380*/  FFMA.FTZ R23, R22, R0, -R23 ;  /* 0x0000000016177223 */ /* 0x000fe20000010817 */
[----:B------:R-:W-:Y:S01]  /*2390*/  LEA R63, P5, R20, R63, 0x3 ;  /* 0x0000003f143f7211 */ /* 0x000fe200078a18ff */
[----:B------:R-:W-:Y:S01]  /*23a0*/  UIADD3 UR5, UPT, UPT, UR5, 0x10, URZ ;  /* 0x0000001005057890 */ /* 0x000fe2000fffe0ff */
[----:B------:R-:W-:Y:S01]  /*23b0*/  FFMA.FTZ R57, R12, 2, R57 ;  /* 0x400000000c397823 */ /* 0x000fe20000010039 */
[----:B------:R-:W-:Y:S01]  /*23c0*/  FFMA.FTZ R66, R5, 2, R66 ;  /* 0x4000000005427823 */ /* 0x000fe20000010042 */
[----:B------:R-:W-:Y:S01]  /*23d0*/  FFMA.FTZ R59, R4, 2, R59 ;  /* 0x40000000043b7823 */ /* 0x000fe2000001003b */
[----:B------:R-:W-:Y:S01]  /*23e0*/  FFMA.FTZ R68, R23, 2, R68 ;  /* 0x4000000017447823 */ /* 0x000fe20000010044 */
[----:B------:R-:W-:-:S02]  /*23f0*/  IADD3.X R70, PT, PT, R70, R21, RZ, P5, !PT ;  /* 0x0000001546467210 */ /* 0x000fc40002ffe4ff */
[----:B------:R-:W-:Y:S01]  /*2400*/  IADD3 R61, PT, PT, R61, 0x1, RZ ;  /* 0x000000013d3d7810 */ /* 0x000fe20007ffe0ff */
[----:B------:R-:W-:Y:S06]  /*2410*/  @P6 BRA `(.L_x_2291) ;  /* 0xffffffec00ec6947 */ /* 0x000fec000383ffff */
.L_x_2288:
[----:B------:R-:W-:Y:S01]  /*2420*/  BAR.SYNC.DEFER_BLOCKING 0x0 ;  /* 0x0000000000007b1d */ /* 0x000fe20000010000 */
[----:B------:R-:W-:Y:S01]  /*2430*/  ISETP.NE.AND P0, PT, R31, RZ, PT ;  /* 0x000000ff1f00720c */ /* 0x000fe20003f05270 */
[----:B------:R-:W-:Y:S01]  /*2440*/  HFMA2 R53, -RZ, RZ, 0, 0 ;  /* 0x00000000ff357431 */ /* 0x000fe200000001ff */
[----:B------:R-:W-:Y:S02]  /*2450*/  F2FP.F16.F32.PACK_AB R58, R66, R57 ;  /* 0x00000039423a723e */ /* 0x000fe400000000ff */
[----:B------:R-:W-:-:S03]  /*2460*/  F2FP.F16.F32.PACK_AB R59, R68, R59 ;  /* 0x0000003b443b723e */ /* 0x000fc600000000ff */
[----:B------:R-:W0:Y:S01]  /*2470*/  LDC.64 R12, c[0x0][0x420] ;  /* 0x00010800ff0c7b82 */ /* 0x000e220000000a00 */
[----:B------:R-:W-:-:S07]  /*2480*/  IADD3 R40, PT, PT, R40, 0x1, RZ ;  /* 0x0000000128287810 */ /* 0x000fce0007ffe0ff */
[----:B------:R-:W1:Y:S01]  /*2490*/  LDC.64 R14, c[0x0][0x428] ;  /* 0x00010a00ff0e7b82 */ /* 0x000e620000000a00 */
[----:B------:R-:W-:Y:S01]  /*24a0*/  STS.64 [R56], R58 ;  /* 0x0000003a38007388 */ /* 0x000fe20000000a00 */
[----:B------:R-:W-:-:S03]  /*24b0*/  NOP ;  /* 0x0000000000007918 */ /* 0x000fc60000000000 */
[----:B------:R-:W-:Y:S01]  /*24c0*/  LDS.U16 R5, [R55] ;  /* 0x0000000037057984 */ /* 0x000fe20000000400 */
[----:B0-----:R-:W-:-:S03]  /*24d0*/  IMAD.WIDE.U32 R2, R12, UR18, R52 ;  /* 0x000000120c027c25 */ /* 0x001fc6000f8e0034 */
[----:B------:R-:W-:Y:S01]  /*24e0*/  LDS.U16 R7, [R55+0x40] ;  /* 0x0000400037077984 */ /* 0x000fe20000000400 */
[----:B------:R-:W-:-:S03]  /*24f0*/  IMAD R3, R13, UR18, R3 ;  /* 0x000000120d037c24 */ /* 0x000fc6000f8e0203 */
[----:B------:R-:W-:Y:S01]  /*2500*/  LDS.U16 R9, [R55+0x80] ;  /* 0x0000800037097984 */ /* 0x000fe20000000400 */
[----:B-1----:R-:W-:-:S03]  /*2510*/  IMAD.WIDE.U32 R2, R28, R14, R2 ;  /* 0x0000000e1c027225 */ /* 0x002fc600078e0002 */
[----:B------:R-:W-:Y:S01]  /*2520*/  LDS.U16 R11, [R55+0xc0] ;  /* 0x0000c000370b7984 */ /* 0x000fe20000000400 */
[----:B------:R-:W-:Y:S01]  /*2530*/  IMAD R4, R28, R15, R3 ;  /* 0x0000000f1c047224 */ /* 0x000fe200078e0203 */
[C---:B------:R-:W-:Y:S02]  /*2540*/  IADD3 R3, P4, PT, R45.reuse, R2, RZ ;  /* 0x000000022d037210 */ /* 0x040fe40007f9e0ff */
[----:B------:R-:W-:Y:S01]  /*2550*/  @!P0 STS [UR4+0x100], R54 ;  /* 0x00010036ff008988 */ /* 0x000fe20008000804 */
[----:B------:R-:W-:Y:S06]  /*2560*/  BAR.SYNC.DEFER_BLOCKING 0x0 ;  /* 0x0000000000007b1d */ /* 0x000fec0000010000 */
[----:B------:R-:W0:Y:S01]  /*2570*/  LDS R0, [UR4+0x100] ;  /* 0x00010004ff007984 */ /* 0x000e220008000800 */
[----:B------:R-:W1:Y:S01]  /*2580*/  LDCU.64 UR4, c[0x0][0x478] ;  /* 0x00008f00ff0477ac */ /* 0x000e620008000a00 */
[----:B0-----:R-:W-:-:S02]  /*2590*/  ISETP.GE.AND P0, PT, R45, R0, PT ;  /* 0x000000002d00720c */ /* 0x001fc40003f06270 */
[-C--:B------:R-:W-:Y:S02]  /*25a0*/  ISETP.GE.AND P1, PT, R49, R0.reuse, PT ;  /* 0x000000003100720c */ /* 0x080fe40003f26270 */
[-C--:B------:R-:W-:Y:S02]  /*25b0*/  ISETP.GE.AND P2, PT, R50, R0.reuse, PT ;  /* 0x000000003200720c */ /* 0x080fe40003f46270 */
[----:B------:R-:W-:Y:S02]  /*25c0*/  ISETP.GE.AND P3, PT, R51, R0, PT ;  /* 0x000000003300720c */ /* 0x000fe40003f66270 */
[----:B------:R-:W-:Y:S02]  /*25d0*/  IADD3.X R0, PT, PT, RZ, R4, RZ, P4, !PT ;  /* 0x00000004ff007210 */ /* 0x000fe400027fe4ff */
[C---:B-1----:R-:W-:Y:S01]  /*25e0*/  LEA R2, P4, R3.reuse, UR4, 0x1 ;  /* 0x0000000403027c11 */ /* 0x042fe2000f8808ff */
[----:B------:R-:W0:Y:S03]  /*25f0*/  LDCU UR4, c[0x0][0x394] ;  /* 0x00007280ff0477ac */ /* 0x000e260008000800 */
[----:B------:R-:W-:-:S05]  /*2600*/  LEA.HI.X R3, R3, UR5, R0, 0x1, P4 ;  /* 0x0000000503037c11 */ /* 0x000fca000a0f0c00 */
[----:B------:R1:W-:Y:S04]  /*2610*/  @!P3 STG.E.U16 desc[UR16][R2.64+0xc0], R11 ;  /* 0x0000c00b0200b986 */ /* 0x0003e8000c101510 */
[----:B------:R1:W-:Y:S04]  /*2620*/  @!P0 STG.E.U16 desc[UR16][R2.64], R5 ;  /* 0x0000000502008986 */ /* 0x0003e8000c101510 */
[----:B------:R1:W-:Y:S01]  /*2630*/  @!P1 STG.E.U16 desc[UR16][R2.64+0x40], R7 ;  /* 0x0000400702009986 */ /* 0x0003e2000c101510 */
[----:B------:R-:W-:Y:S02]  /*2640*/  IADD3 R42, P1, PT, R42, 0x100, RZ ;  /* 0x000001002a2a7810 */ /* 0x000fe40007f3e0ff */
[----:B0-----:R-:W-:Y:S01]  /*2650*/  ISETP.GE.AND P0, PT, R40, UR4, PT ;  /* 0x0000000428007c0c */ /* 0x001fe2000bf06270 */
[----:B------:R1:W-:Y:S01]  /*2660*/  @!P2 STG.E.U16 desc[UR16][R2.64+0x80], R9 ;  /* 0x000080090200a986 */ /* 0x0003e2000c101510 */
[----:B------:R-:W-:-:S02]  /*2670*/  IADD3 R41, P2, PT, R41, 0x100, RZ ;  /* 0x0000010029297810 */ /* 0x000fc40007f5e0ff */
[----:B------:R-:W-:Y:S02]  /*2680*/  IADD3.X R48, PT, PT, RZ, R48, RZ, P1, !PT ;  /* 0x00000030ff307210 */ /* 0x000fe40000ffe4ff */
[----:B------:R-:W-:-:S07]  /*2690*/  IADD3.X R47, PT, PT, RZ, R47, RZ, P2, !PT ;  /* 0x0000002fff2f7210 */ /* 0x000fce00017fe4ff */
[----:B-1----:R-:W-:Y:S05]  /*26a0*/  @!P0 BRA `(.L_x_2292) ;  /* 0xffffffdc008c8947 */ /* 0x002fea000383ffff */
[----:B------:R-:W-:Y:S05]  /*26b0*/  EXIT ;  /* 0x000000000000794d */ /* 0x000fea0003800000 */
.L_x_2293:
        /* <DEDUP_REMOVED lines=12> */
.L_x_5062:


//--------------------- .text._Z25selective_scan_fwd_kernelI32Selective_Scan_fwd_kernel_traitsILi32ELi4ELi1ELb0ELb0ELb0ELb1EN3c104HalfENS1_7complexIfEEEEv13SSMParamsBase --------------------------
	.section	.text._Z25selective_scan_fwd_kernelI32Selective_Scan_fwd_kernel_traitsILi32ELi4ELi1ELb0ELb0ELb0ELb1EN3c104HalfENS1_7complexIfEEEEv13SSMParamsBase,"ax",@progbits
	.align	128
        .global         _Z25selective_scan_fwd_kernelI32Selective_Scan_fwd_kernel_traitsILi32ELi4ELi1ELb0ELb0ELb0ELb1EN3c104HalfENS1_7complexIfEEEEv13SSMParamsBase
        .type           _Z25selective_scan_fwd_kernelI32Selective_Scan_fwd_kernel_traitsILi32ELi4ELi1ELb0ELb0ELb0ELb1EN3c104HalfENS1_7complexIfEEEEv13SSMParamsBase,@function
        .size           _Z25selective_scan_fwd_kernelI32Selective_Scan_fwd_kernel_traitsILi32ELi4ELi1ELb0ELb0ELb0ELb1EN3c104HalfENS1_7complexIfEEEEv13SSMParamsBase,(.L_x_5063 - _Z25selective_scan_fwd_kernelI32Selective_Scan_fwd_kernel_traitsILi32ELi4ELi1ELb0ELb0ELb0ELb1EN3c104HalfENS1_7complexIfEEEEv13SSMParamsBase)
        .other          _Z25selective_scan_fwd_kernelI32Selective_Scan_fwd_kernel_traitsILi32ELi4ELi1ELb0ELb0ELb0ELb1EN3c104HalfENS1_7complexIfEEEEv13SSMParamsBase,@"STO_CUDA_ENTRY STV_DEFAULT"
_Z25selective_scan_fwd_kernelI32Selective_Scan_fwd_kernel_traitsILi32ELi4ELi1ELb0ELb0ELb0ELb1EN3c104HalfENS1_7complexIfEEEEv13SSMParamsBase:
.text._Z25selective_scan_fwd_kernelI32Selective_Scan_fwd_kernel_traitsILi32ELi4ELi1ELb0ELb0ELb0ELb1EN3c104HalfENS1_7complexIfEEEEv13SSMParamsBase:
        /* <DEDUP_REMOVED lines=35> */
[----:B------:R-:W2:Y:S01]  /*0230*/  LDCU UR4, c[0x0][0x38c] ;  /* 0x00007180ff0477ac */ /* 0x000ea20008000800 */
[----:B------:R-:W-:Y:S01]  /*0240*/  MOV R4, UR6 ;  /* 0x0000000600047c02 */ /* 0x000fe20008000f00 */
[----:B------:R-:W2:Y:S01]  /*0250*/  LDC.64 R14, c[0x0][0x450] ;  /* 0x00011400ff0e7b82 */ /* 0x000ea20000000a00 */
[----:B------:R-:W-:Y:S01]  /*0260*/  MOV R3, UR9 ;  /* 0x0000000900037c02 */ /* 0x000fe20008000f00 */
[----:B------:R-:W0:Y:S01]  /*0270*/  LDCU.64 UR6, c[0x0][0x3b8] ;  /* 0x00007700ff0677ac */ /* 0x000e220008000a00 */
[----:B------:R-:W-:-:S02]  /*0280*/  MOV R5, UR8 ;  /* 0x0000000800057c02 */ /* 0x000fc40008000f00 */
[----:B------:R-:W-:Y:S01]  /*0290*/  MOV R61, RZ ;  /* 0x000000ff003d7202 */ /* 0x000fe20000000f00 */
[----:B------:R-:W0:Y:S01]  /*02a0*/  LDCU.64 UR8, c[0x0][0x3a0] ;  /* 0x00007400ff0877ac */ /* 0x000e220008000a00 */
[C---:B------:R-:W-:Y:S01]  /*02b0*/  IMAD.WIDE.U32 R2, R77.reuse, UR10, R2 ;  /* 0x0000000a4d027c25 */ /* 0x040fe2000f8e0002 */
[----:B------:R-:W2:Y:S03]  /*02c0*/  LDC.64 R16, c[0x0][0x448] ;  /* 0x00011200ff107b82 */ /* 0x000ea60000000a00 */
[C---:B------:R-:W-:Y:S01]  /*02d0*/  IMAD R55, R77.reuse, UR11, R3 ;  /* 0x0000000b4d377c24 */ /* 0x040fe2000f8e0203 */
[----:B----4-:R-:W-:Y:S01]  /*02e0*/  LEA R59, P0, R2, R6, 0x1 ;  /* 0x00000006023b7211 */ /* 0x010fe200078008ff */
[----:B------:R-:W-:-:S03]  /*02f0*/  IMAD.WIDE.U32 R4, R77, UR14, R4 ;  /* 0x0000000e4d047c25 */ /* 0x000fc6000f8e0004 */
[----:B------:R-:W4:Y:S01]  /*0300*/  LDC.64 R18, c[0x0][0x440] ;  /* 0x00011000ff127b82 */ /* 0x000f220000000a00 */
[----:B------:R-:W-:Y:S01]  /*0310*/  LEA.HI.X R55, R2, R7, R55, 0x1, P0 ;  /* 0x0000000702377211 */ /* 0x000fe200000f0c37 */
[C---:B---3--:R-:W-:Y:S01]  /*0320*/  IMAD.WIDE.U32 R2, R77.reuse, UR12, RZ ;  /* 0x0000000c4d027c25 */ /* 0x048fe2000f8e00ff */
[----:B-1----:R-:W-:Y:S02]  /*0330*/  LEA R57, P0, R4, R10, 0x1 ;  /* 0x0000000a04397211 */ /* 0x002fe400078008ff */
[----:B0-----:R-:W-:Y:S01]  /*0340*/  SHF.L.U32 R70, R74, 0x2, RZ ;  /* 0x000000024a467819 */ /* 0x001fe200000006ff */
[C---:B------:R-:W-:Y:S02]  /*0350*/  IMAD R53, R77.reuse, UR15, R5 ;  /* 0x0000000f4d357c24 */ /* 0x040fe4000f8e0205 */
[C---:B------:R-:W-:Y:S01]  /*0360*/  IMAD.WIDE.U32 R6, R77.reuse, UR6, RZ ;  /* 0x000000064d067c25 */ /* 0x040fe2000f8e00ff */
[----:B------:R-:W-:Y:S02]  /*0370*/  IADD3 R68, PT, PT, R70, 0x1, RZ ;  /* 0x0000000146447810 */ /* 0x000fe40007ffe0ff */
[----:B------:R-:W-:Y:S01]  /*0380*/  LEA.HI.X R53, R4, R11, R53, 0x1, P0 ;  /* 0x0000000b04357211 */ /* 0x000fe200000f0c35 */
[----:B------:R-:W-:Y:S01]  /*0390*/  IMAD.WIDE.U32 R8, R77, UR8, RZ ;  /* 0x000000084d087c25 */ /* 0x000fe2000f8e00ff */
[----:B--2---:R-:W-:-:S02]  /*03a0*/  LEA R73, P0, R2, R14, 0x3 ;  /* 0x0000000e02497211 */ /* 0x004fc400078018ff */
[----:B------:R-:W-:Y:S01]  /*03b0*/  LEA R71, P1, R6, R16, 0x3 ;  /* 0x0000001006477211 */ /* 0x000fe200078218ff */
[C---:B------:R-:W-:Y:S01]  /*03c0*/  IMAD R67, R77.reuse, UR13, R3 ;  /* 0x0000000d4d437c24 */ /* 0x040fe2000f8e0203 */
[----:B------:R-:W-:Y:S01]  /*03d0*/  LOP3.LUT R3, R70, 0xf80, RZ, 0xc0, !PT ;  /* 0x00000f8046037812 */ /* 0x000fe200078ec0ff */
[----:B------:R-:W-:Y:S01]  /*03e0*/  IMAD R0, R0, UR18, R77 ;  /* 0x0000001200007c24 */ /* 0x000fe2000f8e024d */
[----:B------:R-:W-:Y:S01]  /*03f0*/  IADD3 R66, PT, PT, R70, 0x2, RZ ;  /* 0x0000000246427810 */ /* 0x000fe20007ffe0ff */
[----:B------:R-:W-:Y:S01]  /*0400*/  IMAD R65, R77, UR7, R7 ;  /* 0x000000074d417c24 */ /* 0x000fe2000f8e0207 */
[----:B------:R-:W-:Y:S01]  /*0410*/  LOP3.LUT R64, R3, 0x1f, R74, 0xf8, !PT ;  /* 0x0000001f03407812 */ /* 0x000fe200078ef84a */
[----:B------:R-:W-:Y:S01]  /*0420*/  IMAD R63, R77, UR9, R9 ;  /* 0x000000094d3f7c24 */ /* 0x000fe2000f8e0209 */
[----:B----4-:R-:W-:Y:S01]  /*0430*/  LEA R69, P2, R8, R18, 0x3 ;  /* 0x0000001208457211 */ /* 0x010fe200078418ff */
[----:B------:R-:W-:Y:S01]  /*0440*/  IMAD R0, R0, R13, RZ ;  /* 0x0000000d00007224 */ /* 0x000fe200078e02ff */
[----:B------:R-:W-:Y:S01]  /*0450*/  LEA.HI.X R67, R2, R15, R67, 0x3, P0 ;  /* 0x0000000f02437211 */ /* 0x000fe200000f1c43 */
[----:B------:R-:W0:Y:S01]  /*0460*/  LDCU.U8 UR7, c[0x0][0x39e] ;  /* 0x000073c0ff0777ac */ /* 0x000e220008000000 */
[----:B------:R-:W-:Y:S01]  /*0470*/  LEA.HI.X R65, R6, R17, R65, 0x3, P1 ;  /* 0x0000001106417211 */ /* 0x000fe200008f1c41 */
[----:B------:R-:W-:Y:S01]  /*0480*/  IMAD R72, R0, UR4, RZ ;  /* 0x0000000400487c24 */ /* 0x000fe2000f8e02ff */
[----:B------:R-:W-:-:S02]  /*0490*/  LEA.HI.X R63, R8, R19, R63, 0x3, P2 ;  /* 0x00000013083f7211 */ /* 0x000fc400010f1c3f */
[----:B------:R-:W-:Y:S02]  /*04a0*/  IADD3 R62, PT, PT, R70, 0x3, RZ ;  /* 0x00000003463e7810 */ /* 0x000fe40007ffe0ff */
[C---:B------:R-:W-:Y:S02]  /*04b0*/  LOP3.LUT R60, R64.reuse, 0x20, RZ, 0xfc, !PT ;  /* 0x00000020403c7812 */ /* 0x040fe400078efcff */
[C---:B------:R-:W-:Y:S02]  /*04c0*/  LOP3.LUT R58, R64.reuse, 0x40, RZ, 0xfc, !PT ;  /* 0x00000040403a7812 */ /* 0x040fe400078efcff */
[----:B------:R-:W-:-:S07]  /*04d0*/  LOP3.LUT R56, R64, 0x60, RZ, 0xfc, !PT ;  /* 0x0000006040387812 */ /* 0x000fce00078efcff */
.L_x_2306:
[----:B------:R-:W1:Y:S01]  /*04e0*/  LDCU UR4, c[0x0][0x388] ;  /* 0x00007100ff0477ac */ /* 0x000e620008000800 */
[----:B------:R-:W-:Y:S02]  /*04f0*/  SHF.L.U32 R54, R61, 0x7, RZ ;  /* 0x000000073d367819 */ /* 0x000fe400000006ff */
[----:B------:R-:W-:Y:S02]  /*0500*/  SHF.L.U32 R4, R64, 0x1, RZ ;  /* 0x0000000140047819 */ /* 0x000fe400000006ff */
[----:B------:R-:W-:Y:S02]  /*0510*/  PRMT R0, RZ, 0x7610, R0 ;  /* 0x00007610ff007816 */ /* 0x000fe40000000000 */
[----:B--2---:R-:W-:Y:S02]  /*0520*/  IADD3 R2, P4, PT, R4, R59, RZ ;  /* 0x0000003b04027210 */ /* 0x004fe40007f9e0ff */
        /* <DEDUP_REMOVED lines=26> */
[----:B--2---:R0:W-:Y:S04]  /*06d0*/  STS.U16 [R47], R0 ;  /* 0x000000002f007388 */ /* 0x0041e80000000400 */
[----:B---3--:R-:W-:Y:S04]  /*06e0*/  STS.U16 [R47+0x40], R6 ;  /* 0x000040062f007388 */ /* 0x008fe80000000400 */
[----:B----4-:R-:W-:Y:S01]  /*06f0*/  STS.U16 [R47+0x80], R8 ;  /* 0x000080082f007388 */ /* 0x010fe20000000400 */
[----:B0-----:R-:W0:Y:S03]  /*0700*/  LDC R0, c[0x0][0x38c] ;  /* 0x0000e300ff007b82 */ /* 0x001e260000000800 */
[----:B------:R-:W-:Y:S01]  /*0710*/  STS.U16 [R47+0xc0], R10 ;  /* 0x0000c00a2f007388 */ /* 0x000fe20000000400 */
[----:B------:R-:W-:-:S03]  /*0720*/  NOP ;  /* 0x0000000000007918 */ /* 0x000fc60000000000 */
[----:B------:R-:W-:Y:S01]  /*0730*/  LDS.64 R2, [R45] ;  /* 0x000000002d027984 */ /* 0x000fe20000000a00 */
[----:B------:R-:W-:Y:S06]  /*0740*/  BAR.SYNC.DEFER_BLOCKING 0x0 ;  /* 0x0000000000007b1d */ /* 0x000fec0000010000 */
[----:B------:R-:W2:Y:S04]  /*0750*/  @!P0 LDG.E.U16 R12, desc[UR16][R4.64] ;  /* 0x00000010040c8981 */ /* 0x000ea8000c1e1500 */
[----:B------:R-:W3:Y:S04]  /*0760*/  @!P1 LDG.E.U16 R14, desc[UR16][R4.64+0x40] ;  /* 0x00004010040e9981 */ /* 0x000ee8000c1e1500 */
[----:B------:R-:W4:Y:S04]  /*0770*/  @!P2 LDG.E.U16 R16, desc[UR16][R4.64+0x80] ;  /* 0x000080100410a981 */ /* 0x000f28000c1e1500 */
[----:B------:R-:W4:Y:S01]  /*0780*/  @!P3 LDG.E.U16 R18, desc[UR16][R4.64+0xc0] ;  /* 0x0000c0100412b981 */ /* 0x000f22000c1e1500 */
[----:B------:R-:W-:Y:S03]  /*0790*/  BSSY.RECONVERGENT B0, `(.L_x_2294) ;  /* 0x0000036000007945 */ /* 0x000fe60003800200 */
        /* <DEDUP_REMOVED lines=53> */
.L_x_2295:
[----:B------:R-:W-:Y:S05]  /*0af0*/  BSYNC.RECONVERGENT B0 ;  /* 0x0000000000007941 */ /* 0x000fea0003800200 */
.L_x_2294:
        /* <DEDUP_REMOVED lines=32> */
.L_x_2297:
[----:B------:R-:W-:Y:S05]  /*0d00*/  BSYNC.RECONVERGENT B0 ;  /* 0x0000000000007941 */ /* 0x000fea0003800200 */
.L_x_2296:
        /* <DEDUP_REMOVED lines=32> */
.L_x_2299:
[----:B------:R-:W-:Y:S05]  /*0f10*/  BSYNC.RECONVERGENT B0 ;  /* 0x0000000000007941 */ /* 0x000fea0003800200 */
.L_x_2298:
        /* <DEDUP_REMOVED lines=32> */
.L_x_2301:
[----:B------:R-:W-:Y:S05]  /*1120*/  BSYNC.RECONVERGENT B0 ;  /* 0x0000000000007941 */ /* 0x000fea0003800200 */
.L_x_2300:
[----:B------:R-:W-:Y:S01]  /*1130*/  BAR.SYNC.DEFER_BLOCKING 0x0 ;  /* 0x0000000000007b1d */ /* 0x000fe20000010000 */
[----:B------:R-:W-:Y:S01]  /*1140*/  ISETP.GE.AND P0, PT, R0, 0x1, PT ;  /* 0x000000010000780c */ /* 0x000fe20003f06270 */
[--C-:B------:R-:W-:Y:S01]  /*1150*/  HADD2.F32 R9, -RZ, R3.reuse.H0_H0 ;  /* 0x20000003ff097230 */ /* 0x100fe20000004100 */
[----:B------:R-:W-:Y:S01]  /*1160*/  PRMT R44, RZ, 0x7610, R44 ;  /* 0x00007610ff2c7816 */ /* 0x000fe2000000002c */
        /* <DEDUP_REMOVED lines=39> */
.L_x_2305:
        /* <DEDUP_REMOVED lines=18> */
[----:B------:R-:W-:Y:S01]  /*1500*/  MUFU.COS R19, R6 ;  /* 0x0000000600137308 */ /* 0x000fe20000000000 */
[----:B------:R-:W-:Y:S01]  /*1510*/  FMUL.RZ R21, R5, 0.15915493667125701904 ;  /* 0x3e22f98305157820 */ /* 0x000fe2000040c000 */
[----:B------:R-:W-:Y:S01]  /*1520*/  FMUL.FTZ R9, R7, R52 ;  /* 0x0000003407097220 */ /* 0x000fe20000410000 */
[----:B------:R-:W-:-:S05]  /*1530*/  MOV R5, R33 ;  /* 0x0000002100057202 */ /* 0x000fca0000000f00 */
[----:B------:R-:W-:Y:S08]  /*1540*/  MUFU.SIN R13, R12 ;  /* 0x0000000c000d7308 */ /* 0x000ff00000000400 */
[----:B------:R-:W0:Y:S08]  /*1550*/  MUFU.EX2 R0, R0 ;  /* 0x0000000000007308 */ /* 0x000e300000000800 */
[----:B------:R-:W1:Y:S08]  /*1560*/  MUFU.COS R15, R12 ;  /* 0x0000000c000f7308 */ /* 0x000e700000000000 */
[----:B------:R-:W2:Y:S01]  /*1570*/  MUFU.EX2 R4, R4 ;  /* 0x0000000400047308 */ /* 0x000ea20000000800 */
[----:B0-----:R-:W-:-:S07]  /*1580*/  FMUL.FTZ R13, R0, R13 ;  /* 0x0000000d000d7220 */ /* 0x001fce0000410000 */
[----:B------:R0:W4:Y:S01]  /*1590*/  MUFU.SIN R17, R6 ;  /* 0x0000000600117308 */ /* 0x0001220000000400 */
[----:B-1----:R-:W-:-:S07]  /*15a0*/  FMUL.FTZ R15, R0, R15 ;  /* 0x0000000f000f7220 */ /* 0x002fce0000410000 */
[----:B------:R-:W-:Y:S01]  /*15b0*/  MUFU.SIN R8, R11 ;  /* 0x0000000b00087308 */ /* 0x000fe20000000400 */
[----:B--2---:R-:W-:Y:S01]  /*15c0*/  FMUL.FTZ R81, R4, R19 ;  /* 0x0000001304517220 */ /* 0x004fe20000410000 */
[----:B------:R-:W-:Y:S02]  /*15d0*/  FSEL R19, R13, RZ, !P3 ;  /* 0x000000ff0d137208 */ /* 0x000fe40005800000 */
[----:B0-----:R-:W-:-:S03]  /*15e0*/  MOV R6, R36 ;  /* 0x0000002400067202 */ /* 0x001fc60000000f00 */
[----:B------:R-:W-:Y:S01]  /*15f0*/  FMUL.FTZ R0, R32, R19 ;  /* 0x0000001320007220 */ /* 0x000fe20000410000 */
[----:B------:R0:W-:Y:S01]  /*1600*/  MUFU.COS R10, R11 ;  /* 0x0000000b000a7308 */ /* 0x0001e20000000000 */
[----:B----4-:R-:W-:Y:S01]  /*1610*/  FMUL.FTZ R79, R4, R17 ;  /* 0x00000011044f7220 */ /* 0x010fe20000410000 */
[----:B------:R-:W-:Y:S01]  /*1620*/  FSEL R17, R15, 1, !P3 ;  /* 0x3f8000000f117808 */ /* 0x000fe20005800000 */
[----:B------:R-:W-:Y:S01]  /*1630*/  FMUL.FTZ R13, RZ, R19 ;  /* 0x00000013ff0d7220 */ /* 0x000fe20000410000 */
[----:B------:R-:W-:-:S04]  /*1640*/  MOV R4, R34 ;  /* 0x0000002200047202 */ /* 0x000fc80000000f00 */
[----:B------:R-:W-:Y:S01]  /*1650*/  MUFU.SIN R12, R21 ;  /* 0x00000015000c7308 */ /* 0x000fe20000000400 */
[----:B0-----:R-:W-:Y:S01]  /*1660*/  FMUL.FTZ R11, R7, R46 ;  /* 0x0000002e070b7220 */ /* 0x001fe20000410000 */
[----:B------:R-:W-:-:S06]  /*1670*/  FFMA.FTZ R15, RZ, R17, R0 ;  /* 0x00000011ff0f7223 */ /* 0x000fcc0000010000 */
[----:B------:R-:W-:Y:S01]  /*1680*/  MUFU.COS R14, R21 ;  /* 0x00000015000e7308 */ /* 0x000fe20000000000 */
[----:B------:R-:W-:Y:S01]  /*1690*/  FSEL R79, R79, RZ, !P2 ;  /* 0x000000ff4f4f7208 */ /* 0x000fe20005000000 */
[----:B------:R0:W2:Y:S01]  /*16a0*/  LDG.E.64 R24, desc[UR16][R4.64] ;  /* 0x0000001004187981 */ /* 0x0000a2000c1e1b00 */
[----:B------:R-:W-:-:S05]  /*16b0*/  MOV R7, R35 ;  /* 0x0000002300077202 */ /* 0x000fca0000000f00 */
[----:B------:R-:W1:Y:S01]  /*16c0*/  MUFU.EX2 R11, R11 ;  /* 0x0000000b000b7308 */ /* 0x000e620000000800 */
[----:B------:R-:W-:Y:S01]  /*16d0*/  FFMA.FTZ R0, R32, R17, -R13 ;  /* 0x0000001120007223 */ /* 0x000fe2000001080d */
[----:B------:R-:W-:-:S06]  /*16e0*/  FADD.FTZ R84, RZ, R15 ;  /* 0x0000000fff547221 */ /* 0x000fcc0000010000 */
[----:B------:R-:W4:Y:S01]  /*16f0*/  MUFU.EX2 R9, R9 ;  /* 0x0000000900097308 */ /* 0x000f220000000800 */
[----:B------:R-:W-:Y:S01]  /*1700*/  FSEL R81, R81, 1, !P2 ;  /* 0x3f80000051517808 */ /* 0x000fe20005000000 */
[----:B------:R-:W-:Y:S01]  /*1710*/  FADD.FTZ R26, R31, R0 ;  /* 0x000000001f1a7221 */ /* 0x000fe20000010000 */
[----:B------:R-:W-:Y:S01]  /*1720*/  FMUL.FTZ R86, R79, R84 ;  /* 0x000000544f567220 */ /* 0x000fe20000410000 */
[----:B------:R5:W2:Y:S03]  /*1730*/  LDG.E.64 R22, desc[UR16][R6.64] ;  /* 0x0000001006167981 */ /* 0x000aa6000c1e1b00 */
[----:B0-----:R-:W-:Y:S01]  /*1740*/  FFMA.FTZ R5, R81, R26, -R86 ;  /* 0x0000001a51057223 */ /* 0x001fe20000010856 */
[C---:B-1----:R-:W-:Y:S01]  /*1750*/  FMUL.FTZ R12, R11.reuse, R12 ;  /* 0x0000000c0b0c7220 */ /* 0x042fe20000410000 */
[----:B------:R-:W-:Y:S01]  /*1760*/  FMUL.FTZ R0, R11, R14 ;  /* 0x0000000e0b007220 */ /* 0x000fe20000410000 */
[----:B-----5:R-:W-:-:S03]  /*1770*/  FMUL.FTZ R7, R79, R26 ;  /* 0x0000001a4f077220 */ /* 0x020fc60000410000 */
[----:B------:R-:W-:Y:S01]  /*1780*/  FSEL R21, R12, RZ, !P1 ;  /* 0x000000ff0c157208 */ /* 0x000fe20004800000 */
[----:B------:R-:W-:Y:S01]  /*1790*/  FADD.FTZ R5, R30, R5 ;  /* 0x000000051e057221 */ /* 0x000fe20000010000 */
[----:B----4-:R-:W-:Y:S01]  /*17a0*/  FMUL.FTZ R10, R9, R10 ;  /* 0x0000000a090a7220 */ /* 0x010fe20000410000 */
[----:B------:R-:W-:Y:S01]  /*17b0*/  FFMA.FTZ R7, R81, R84, R7 ;  /* 0x0000005451077223 */ /* 0x000fe20000010007 */
[----:B------:R-:W-:Y:S01]  /*17c0*/  FMUL.FTZ R8, R9, R8 ;  /* 0x0000000809087220 */ /* 0x000fe20000410000 */
[----:B------:R-:W-:Y:S01]  /*17d0*/  FSEL R0, R0, 1, !P1 ;  /* 0x3f80000000007808 */ /* 0x000fe20004800000 */
[C---:B------:R-:W-:Y:S01]  /*17e0*/  FMUL.FTZ R9, R21.reuse, R5 ;  /* 0x0000000515097220 */ /* 0x040fe20000410000 */
[----:B------:R-:W-:Y:S01]  /*17f0*/  FADD.FTZ R4, RZ, R7 ;  /* 0x00000007ff047221 */ /* 0x000fe20000010000 */
[----:B------:R-:W-:Y:S02]  /*1800*/  FSEL R86, R10, 1, !P4 ;  /* 0x3f8000000a567808 */ /* 0x000fe40006000000 */
[----:B------:R-:W-:Y:S01]  /*1810*/  FSEL R84, R8, RZ, !P4 ;  /* 0x000000ff08547208 */ /* 0x000fe20006000000 */
[-C--:B------:R-:W-:Y:S01]  /*1820*/  FMUL.FTZ R6, R21, R4.reuse ;  /* 0x0000000415067220 */ /* 0x080fe20000410000 */
[----:B------:R-:W-:Y:S01]  /*1830*/  FFMA.FTZ R9, R0, R4, R9 ;  /* 0x0000000400097223 */ /* 0x000fe20000010009 */
[----:B------:R-:W-:-:S02]  /*1840*/  FMUL.FTZ R7, R86, R19 ;  /* 0x0000001356077220 */ /* 0x000fc40000410000 */
[----:B------:R-:W-:Y:S01]  /*1850*/  FFMA.FTZ R12, R0, R5, -R6 ;  /* 0x00000005000c7223 */ /* 0x000fe20000010806 */
[----:B------:R-:W-:Y:S01]  /*1860*/  FADD.FTZ R8, RZ, R9 ;  /* 0x00000009ff087221 */ /* 0x000fe20000010000 */
[C---:B------:R-:W-:Y:S01]  /*1870*/  FMUL.FTZ R5, R84.reuse, R19 ;  /* 0x0000001354057220 */ /* 0x040fe20000410000 */
[-C--:B------:R-:W-:Y:S01]  /*1880*/  FFMA.FTZ R6, R84, R17.reuse, R7 ;  /* 0x0000001154067223 */ /* 0x080fe20000010007 */
[----:B------:R-:W-:Y:S02]  /*1890*/  FADD.FTZ R9, R29, R12 ;  /* 0x0000000c1d097221 */ /* 0x000fe40000010000 */
        /* <DEDUP_REMOVED lines=11> */
[----:B------:R-:W4:Y:S04]  /*1950*/  SHFL.UP PT, R5, R10, 0x1, RZ ;  /* 0x042000000a057989 */ /* 0x000f2800000e00ff */
[----:B------:R-:W5:Y:S01]  /*1960*/  SHFL.UP PT, R4, R11, 0x1, RZ ;  /* 0x042000000b047989 */ /* 0x000f6200000e00ff */
        /* <DEDUP_REMOVED lines=8> */
[-C--:B----4-:R-:W-:Y:S01]  /*19f0*/  FMUL.FTZ R7, R11, R5.reuse ;  /* 0x000000050b077220 */ /* 0x090fe20000410000 */
[----:B------:R-:W-:-:S03]  /*1a00*/  FMUL.FTZ R6, R10, R5 ;  /* 0x000000050a067220 */ /* 0x000fc60000410000 */
[-C--:B-----5:R-:W-:Y:S01]  /*1a10*/  @P5 FFMA.FTZ R10, R10, R4.reuse, R7 ;  /* 0x000000040a0a5223 */ /* 0x0a0fe20000010007 */
[----:B------:R-:W-:-:S04]  /*1a20*/  @P5 FFMA.FTZ R11, R11, R4, -R6 ;  /* 0x000000040b0b5223 */ /* 0x000fc80000010806 */
[----:B------:R-:W4:Y:S01]  /*1a30*/  SHFL.UP PT, R5, R10, 0x2, RZ ;  /* 0x044000000a057989 */ /* 0x000f2200000e00ff */
[----:B------:R-:W-:-:S03]  /*1a40*/  ISETP.GE.AND P5, PT, R49, 0x2, PT ;  /* 0x000000023100780c */ /* 0x000fc60003fa6270 */
[----:B------:R-:W5:Y:S01]  /*1a50*/  SHFL.UP PT, R4, R11, 0x2, RZ ;  /* 0x044000000b047989 */ /* 0x000f6200000e00ff */
[-C--:B0-----:R-:W-:Y:S01]  /*1a60*/  FMUL.FTZ R7, R11, R13.reuse ;  /* 0x0000000d0b077220 */ /* 0x081fe20000410000 */
[----:B------:R-:W-:-:S03]  /*1a70*/  FMUL.FTZ R6, R10, R13 ;  /* 0x0000000d0a067220 */ /* 0x000fc60000410000 */
[-C--:B-1----:R-:W-:Y:S01]  /*1a80*/  FFMA.FTZ R7, R10, R12.reuse, R7 ;  /* 0x0000000c0a077223 */ /* 0x082fe20000010007 */
[----:B------:R-:W-:-:S04]  /*1a90*/  FFMA.FTZ R6, R11, R12, -R6 ;  /* 0x0000000c0b067223 */ /* 0x000fc80000010806 */
[----:B------:R-:W-:Y:S01]  /*1aa0*/  @P5 FADD.FTZ R8, R8, R7 ;  /* 0x0000000708085221 */ /* 0x000fe20000010000 */
[----:B------:R-:W-:-:S04]  /*1ab0*/  @P5 FADD.FTZ R9, R9, R6 ;  /* 0x0000000609095221 */ /* 0x000fc80000010000 */
[----:B------:R-:W0:Y:S01]  /*1ac0*/  SHFL.UP PT, R13, R8, 0x4, RZ ;  /* 0x04800000080d7989 */ /* 0x000e2200000e00ff */
[CC--:B----4-:R-:W-:Y:S01]  /*1ad0*/  FMUL.FTZ R7, R11.reuse, R5.reuse ;  /* 0x000000050b077220 */ /* 0x0d0fe20000410000 */
[C---:B------:R-:W-:Y:S02]  /*1ae0*/  FMUL.FTZ R6, R10.reuse, R5 ;  /* 0x000000050a067220 */ /* 0x040fe40000410000 */
[----:B------:R-:W1:Y:S01]  /*1af0*/  SHFL.UP PT, R12, R9, 0x4, RZ ;  /* 0x04800000090c7989 */ /* 0x000e6200000e00ff */
[-C--:B-----5:R-:W-:Y:S01]  /*1b00*/  @P5 FFMA.FTZ R10, R10, R4.reuse, R7 ;  /* 0x000000040a0a5223 */ /* 0x0a0fe20000010007 */
[----:B------:R-:W-:-:S04]  /*1b10*/  @P5 FFMA.FTZ R11, R11, R4, -R6 ;  /* 0x000000040b0b5223 */ /* 0x000fc80000010806 */
[----:B------:R-:W4:Y:S04]  /*1b20*/  SHFL.UP PT, R5, R10, 0x4, RZ ;  /* 0x048000000a057989 */ /* 0x000f2800000e00ff */
[----:B------:R-:W5:Y:S01]  /*1b30*/  SHFL.UP PT, R4, R11, 0x4, RZ ;  /* 0x048000000b047989 */ /* 0x000f6200000e00ff */
[----:B------:R-:W-:Y:S01]  /*1b40*/  ISETP.GE.AND P5, PT, R49, 0x4, PT ;  /* 0x000000043100780c */ /* 0x000fe20003fa6270 */
[-C--:B0-----:R-:W-:Y:S01]  /*1b50*/  FMUL.FTZ R7, R11, R13.reuse ;  /* 0x0000000d0b077220 */ /* 0x081fe20000410000 */
[----:B------:R-:W-:-:S03]  /*1b60*/  FMUL.FTZ R6, R10, R13 ;  /* 0x0000000d0a067220 */ /* 0x000fc60000410000 */
[-C--:B-1----:R-:W-:Y:S01]  /*1b70*/  FFMA.FTZ R7, R10, R12.reuse, R7 ;  /* 0x0000000c0a077223 */ /* 0x082fe20000010007 */
[----:B------:R-:W-:-:S07]  /*1b80*/  FFMA.FTZ R6, R11, R12, -R6 ;  /* 0x0000000c0b067223 */ /* 0x000fce0000010806 */
[----:B------:R-:W-:Y:S01]  /*1b90*/  @P5 FADD.FTZ R8, R8, R7 ;  /* 0x0000000708085221 */ /* 0x000fe20000010000 */
[----:B------:R-:W-:Y:S01]  /*1ba0*/  @P5 FADD.FTZ R9, R9, R6 ;  /* 0x0000000609095221 */ /* 0x000fe20000010000 */
[CC--:B----4-:R-:W-:Y:S01]  /*1bb0*/  FMUL.FTZ R7, R11.reuse, R5.reuse ;  /* 0x000000050b077220 */ /* 0x0d0fe20000410000 */
[C---:B------:R-:W-:Y:S02]  /*1bc0*/  FMUL.FTZ R6, R10.reuse, R5 ;  /* 0x000000050a067220 */ /* 0x040fe40000410000 */
[----:B------:R-:W0:Y:S01]  /*1bd0*/  SHFL.UP PT, R12, R8, 0x8, RZ ;  /* 0x05000000080c7989 */ /* 0x000e2200000e00ff */
[-C--:B-----5:R-:W-:Y:S01]  /*1be0*/  @P5 FFMA.FTZ R10, R10, R4.reuse, R7 ;  /* 0x000000040a0a5223 */ /* 0x0a0fe20000010007 */
[----:B------:R-:W-:Y:S02]  /*1bf0*/  @P5 FFMA.FTZ R11, R11, R4, -R6 ;  /* 0x000000040b0b5223 */ /* 0x000fe40000010806 */
[----:B------:R-:W1:Y:S04]  /*1c00*/  SHFL.UP PT, R7, R9, 0x8, RZ ;  /* 0x0500000009077989 */ /* 0x000e6800000e00ff */
[----:B------:R-:W4:Y:S04]  /*1c10*/  SHFL.UP PT, R5, R10, 0x8, RZ ;  /* 0x050000000a057989 */ /* 0x000f2800000e00ff */
[----:B------:R-:W5:Y:S01]  /*1c20*/  SHFL.UP PT, R4, R11, 0x8, RZ ;  /* 0x050000000b047989 */ /* 0x000f6200000e00ff */
[----:B------:R-:W-:Y:S01]  /*1c30*/  ISETP.GE.AND P5, PT, R49, 0x8, PT ;  /* 0x000000083100780c */ /* 0x000fe20003fa6270 */
[-C--:B0-----:R-:W-:Y:S01]  /*1c40*/  FMUL.FTZ R13, R11, R12.reuse ;  /* 0x0000000c0b0d7220 */ /* 0x081fe20000410000 */
[----:B------:R-:W-:-:S03]  /*1c50*/  FMUL.FTZ R12, R10, R12 ;  /* 0x0000000c0a0c7220 */ /* 0x000fc60000410000 */
[-C--:B-1----:R-:W-:Y:S01]  /*1c60*/  FFMA.FTZ R15, R10, R7.reuse, R13 ;  /* 0x000000070a0f7223 */ /* 0x082fe2000001000d */
[C---:B------:R-:W-:Y:S01]  /*1c70*/  FFMA.FTZ R12, R11.reuse, R7, -R12 ;  /* 0x000000070b0c7223 */ /* 0x040fe2000001080c */
[----:B----4-:R-:W-:-:S06]  /*1c80*/  FMUL.FTZ R13, R11, R5 ;  /* 0x000000050b0d7220 */ /* 0x010fcc0000410000 */
[----:B------:R-:W-:Y:S01]  /*1c90*/  @P5 FADD.FTZ R8, R8, R15 ;  /* 0x0000000f08085221 */ /* 0x000fe20000010000 */
[C---:B------:R-:W-:Y:S01]  /*1ca0*/  FMUL.FTZ R6, R10.reuse, R5 ;  /* 0x000000050a067220 */ /* 0x040fe20000410000 */
[-C--:B-----5:R-:W-:Y:S01]  /*1cb0*/  @P5 FFMA.FTZ R10, R10, R4.reuse, R13 ;  /* 0x000000040a0a5223 */ /* 0x0a0fe2000001000d */
[----:B------:R-:W-:Y:S02]  /*1cc0*/  @P5 FADD.FTZ R9, R9, R12 ;  /* 0x0000000c09095221 */ /* 0x000fe40000010000 */
[----:B------:R-:W0:Y:S01]  /*1cd0*/  SHFL.UP PT, R15, R8, 0x10, RZ ;  /* 0x06000000080f7989 */ /* 0x000e2200000e00ff */
[----:B------:R-:W-:-:S03]  /*1ce0*/  @P5 FFMA.FTZ R11, R11, R4, -R6 ;  /* 0x000000040b0b5223 */ /* 0x000fc60000010806 */
[----:B------:R-:W1:Y:S04]  /*1cf0*/  SHFL.UP PT, R12, R10, 0x10, RZ ;  /* 0x060000000a0c7989 */ /* 0x000e6800000e00ff */
[----:B------:R-:W4:Y:S04]  /*1d00*/  SHFL.UP PT, R14, R9, 0x10, RZ ;  /* 0x06000000090e7989 */ /* 0x000f2800000e00ff */
[----:B------:R-:W5:Y:S01]  /*1d10*/  SHFL.UP PT, R13, R11, 0x10, RZ ;  /* 0x060000000b0d7989 */ /* 0x000f6200000e00ff */
[----:B------:R-:W-:Y:S01]  /*1d20*/  HFMA2 R4, -RZ, RZ, 1.875, 0 ;  /* 0x3f800000ff047431 */ /* 0x000fe200000001ff */
[----:B------:R-:W-:-:S02]  /*1d30*/  CS2R R6, SRZ ;  /* 0x0000000000067805 */ /* 0x000fc4000001ff00 */
[----:B------:R-:W-:Y:S02]  /*1d40*/  MOV R5, RZ ;  /* 0x000000ff00057202 */ /* 0x000fe40000000f00 */
[----:B------:R-:W-:-:S04]  /*1d50*/  ISETP.NE.AND P5, PT, R49, 0x1f, PT ;  /* 0x0000001f3100780c */ /* 0x000fc80003fa5270 */
[----:B------:R-:W3:Y:S01]  /*1d60*/  @P0 LDS.128 R4, [UR5] ;  /* 0x00000005ff040984 */ /* 0x000ee20008000c00 */
[CC--:B0-----:R-:W-:Y:S01]  /*1d70*/  FMUL.FTZ R88, R10.reuse, R15.reuse ;  /* 0x0000000f0a587220 */ /* 0x0c1fe20000410000 */
[C---:B------:R-:W-:Y:S01]  /*1d80*/  FMUL.FTZ R27, R11.reuse, R15 ;  /* 0x0000000f0b1b7220 */ /* 0x040fe20000410000 */
[CC--:B-1----:R-:W-:Y:S01]  /*1d90*/  FMUL.FTZ R26, R10.reuse, R12.reuse ;  /* 0x0000000c0a1a7220 */ /* 0x0c2fe20000410000 */
[C---:B------:R-:W-:Y:S01]  /*1da0*/  FMUL.FTZ R15, R11.reuse, R12 ;  /* 0x0000000c0b0f7220 */ /* 0x040fe20000410000 */
[CC--:B----4-:R-:W-:Y:S01]  /*1db0*/  FFMA.FTZ R88, R11.reuse, R14.reuse, -R88 ;  /* 0x0000000e0b587223 */ /* 0x0d0fe20000010858 */
[C---:B------:R-:W-:Y:S01]  /*1dc0*/  FFMA.FTZ R27, R10.reuse, R14, R27 ;  /* 0x0000000e0a1b7223 */ /* 0x040fe2000001001b */
[-C--:B-----5:R-:W-:Y:S01]  /*1dd0*/  FFMA.FTZ R12, R11, R13.reuse, -R26 ;  /* 0x0000000d0b0c7223 */ /* 0x0a0fe2000001081a */
[----:B------:R-:W-:Y:S01]  /*1de0*/  FFMA.FTZ R13, R10, R13, R15 ;  /* 0x0000000d0a0d7223 */ /* 0x000fe2000001000f */
[----:B------:R-:W-:Y:S01]  /*1df0*/  FADD.FTZ R14, R9, R88 ;  /* 0x00000058090e7221 */ /* 0x000fe20000010000 */
[----:B------:R-:W-:-:S05]  /*1e00*/  FADD.FTZ R15, R8, R27 ;  /* 0x0000001b080f7221 */ /* 0x000fca0000010000 */
[----:B------:R-:W-:Y:S01]  /*1e10*/  @!P5 STS.128 [UR4+0x110], R12 ;  /* 0x0001100cff00d988 */ /* 0x000fe20008000c04 */
[----:B------:R-:W-:Y:S02]  /*1e20*/  FSEL R83, R11, R12, !P6 ;  /* 0x0000000c0b537208 */ /* 0x000fe40007000000 */
[----:B------:R-:W-:Y:S02]  /*1e30*/  FSEL R85, R10, R13, !P6 ;  /* 0x0000000d0a557208 */ /* 0x000fe40007000000 */
[----:B------:R-:W-:Y:S02]  /*1e40*/  FSEL R87, R9, R14, !P6 ;  /* 0x0000000e09577208 */ /* 0x000fe40007000000 */
[----:B------:R-:W-:Y:S01]  /*1e50*/  FSEL R88, R8, R15, !P6 ;  /* 0x0000000f08587208 */ /* 0x000fe20007000000 */
[----:B------:R-:W-:Y:S01]  /*1e60*/  BAR.SYNC.DEFER_BLOCKING 0x0 ;  /* 0x0000000000007b1d */ /* 0x000fe20000010000 */
[----:B------:R-:W-:Y:S02]  /*1e70*/  ISETP.NE.AND P6, PT, R49, RZ, PT ;  /* 0x000000ff3100720c */ /* 0x000fe40003fc5270 */
[----:B------:R-:W-:-:S11]  /*1e80*/  ISETP.NE.AND P5, PT, R74, RZ, PT ;  /* 0x000000ff4a00720c */ /* 0x000fd60003fa5270 */
[----:B---3--:R-:W-:Y:S04]  /*1e90*/  @!P6 STS.128 [UR4+0x130], R4 ;  /* 0x00013004ff00e988 */ /* 0x008fe80008000c04 */
[----:B------:R-:W-:Y:S01]  /*1ea0*/  LDS.128 R8, [UR4+0x110] ;  /* 0x00011004ff087984 */ /* 0x000fe20008000c00 */
[----:B------:R-:W-:Y:S06]  /*1eb0*/  BAR.SYNC.DEFER_BLOCKING 0x0 ;  /* 0x0000000000007b1d */ /* 0x000fec0000010000 */
[----:B------:R-:W0:Y:S04]  /*1ec0*/  SHFL.UP PT, R90, R85, 0x1, RZ ;  /* 0x04200000555a7989 */ /* 0x000e2800000e00ff */
[----:B------:R-:W-:Y:S04]  /*1ed0*/  @P5 LDS.64 R26, [UR4+0x138] ;  /* 0x00013804ff1a5984 */ /* 0x000fe80008000a00 */
[----:B------:R-:W1:Y:S04]  /*1ee0*/  SHFL.UP PT, R92, R83, 0x1, RZ ;  /* 0x04200000535c7989 */ /* 0x000e6800000e00ff */
[----:B------:R-:W3:Y:S04]  /*1ef0*/  SHFL.UP PT, R91, R87, 0x1, RZ ;  /* 0x04200000575b7989 */ /* 0x000ee800000e00ff */
[----:B------:R-:W4:Y:S01]  /*1f00*/  SHFL.UP PT, R89, R88, 0x1, RZ ;  /* 0x0420000058597989 */ /* 0x000f2200000e00ff */
[----:B0-----:R-:W-:-:S02]  /*1f10*/  @!P6 MOV R90, R5 ;  /* 0x00000005005ae202 */ /* 0x001fc40000000f00 */
[----:B-1----:R-:W-:Y:S02]  /*1f20*/  @!P6 MOV R92, R4 ;  /* 0x00000004005ce202 */ /* 0x002fe40000000f00 */
        /* <DEDUP_REMOVED lines=19> */
[-C--:B------:R-:W-:Y:S01]  /*2060*/  FFMA.FTZ R22, R22, R24.reuse, -R13 ;  /* 0x0000001816167223 */ /* 0x080fe2000001080d */
[----:B------:R-:W-:Y:S01]  /*2070*/  FFMA.FTZ R23, R23, R24, R26 ;  /* 0x0000001817177223 */ /* 0x000fe2000001001a */
[----:B------:R-:W-:Y:S01]  /*2080*/  FFMA.FTZ R26, R17, R14, -R84 ;  /* 0x0000000e111a7223 */ /* 0x000fe20000010854 */
[----:B------:R-:W-:Y:S01]  /*2090*/  FADD.FTZ R24, RZ, R19 ;  /* 0x00000013ff187221 */ /* 0x000fe20000010000 */
[----:B------:R-:W-:Y:S01]  /*20a0*/  ISETP.NE.AND P5, PT, R74, RZ, PT ;  /* 0x000000ff4a00720c */ /* 0x000fe20003fa5270 */
[----:B------:R-:W-:Y:S01]  /*20b0*/  FMUL.FTZ R15, R9, R7 ;  /* 0x00000007090f7220 */ /* 0x000fe20000410000 */
[----:B------:R-:W-:Y:S01]  /*20c0*/  FADD.FTZ R26, R31, R26 ;  /* 0x0000001a1f1a7221 */ /* 0x000fe20000010000 */
[----:B------:R-:W-:Y:S01]  /*20d0*/  FMUL.FTZ R84, R79, R24 ;  /* 0x000000184f547220 */ /* 0x000fe20000410000 */
[CC--:B------:R-:W-:Y:S01]  /*20e0*/  FMUL.FTZ R13, R9.reuse, R5.reuse ;  /* 0x00000005090d7220 */ /* 0x0c0fe20000410000 */
[CC--:B------:R-:W-:Y:S01]  /*20f0*/  FFMA.FTZ R15, R8.reuse, R6.reuse, -R15 ;  /* 0x00000006080f7223 */ /* 0x0c0fe2000001080f */
[C---:B------:R-:W-:Y:S01]  /*2100*/  FMUL.FTZ R17, R9.reuse, R6 ;  /* 0x0000000609117220 */ /* 0x040fe20000410000 */
[----:B------:R-:W-:Y:S01]  /*2110*/  FMUL.FTZ R6, R9, R4 ;  /* 0x0000000409067220 */ /* 0x000fe20000410000 */
        /* <DEDUP_REMOVED lines=22> */
.L_x_2304:
[----:B------:R-:W-:Y:S05]  /*2280*/  BSYNC.RECONVERGENT B0 ;  /* 0x0000000000007941 */ /* 0x000fea0003800200 */
.L_x_2303:
        /* <DEDUP_REMOVED lines=13> */
[C---:B------:R-:W-:Y:S01]  /*2360*/  FFMA.FTZ R5, R22.reuse, R26, -R5 ;  /* 0x0000001a16057223 */ /* 0x040fe20000010805 */
        /* <DEDUP_REMOVED lines=12> */
.L_x_2302:
[----:B------:R-:W-:Y:S01]  /*2430*/  BAR.SYNC.DEFER_BLOCKING 0x0 ;  /* 0x0000000000007b1d */ /* 0x000fe20000010000 */
[----:B------:R-:W-:Y:S02]  /*2440*/  ISETP.NE.AND P0, PT, R74, RZ, PT ;  /* 0x000000ff4a00720c */ /* 0x000fe40003f05270 */
[----:B------:R-:W-:Y:S02]  /*2450*/  F2FP.F16.F32.PACK_AB R2, R42, R43 ;  /* 0x0000002b2a02723e */ /* 0x000fe400000000ff */
[----:B------:R-:W-:-:S03]  /*2460*/  F2FP.F16.F32.PACK_AB R3, R40, R41 ;  /* 0x000000292803723e */ /* 0x000fc600000000ff */
[----:B------:R-:W0:Y:S01]  /*2470*/  LDC.64 R4, c[0x0][0x420] ;  /* 0x00010800ff047b82 */ /* 0x000e220000000a00 */
[----:B------:R-:W1:Y:S01]  /*2480*/  LDCU.64 UR8, c[0x0][0x478] ;  /* 0x00008f00ff0877ac */ /* 0x000e620008000a00 */
[----:B------:R-:W-:Y:S02]  /*2490*/  ISETP.GE.AND P6, PT, R56, R51, PT ;  /* 0x000000333800720c */ /* 0x000fe40003fc6270 */
[----:B------:R-:W-:Y:S01]  /*24a0*/  PRMT R10, RZ, 0x7610, R10 ;  /* 0x00007610ff0a7816 */ /* 0x000fe2000000000a */
[----:B------:R-:W2:Y:S03]  /*24b0*/  LDCU.64 UR10, c[0x0][0x488] ;  /* 0x00009100ff0a77ac */ /* 0x000ea60008000a00 */
[----:B------:R-:W3:Y:S08]  /*24c0*/  LDC.64 R20, c[0x0][0x428] ;  /* 0x00010a00ff147b82 */ /* 0x000ef00000000a00 */
[----:B------:R-:W4:Y:S01]  /*24d0*/  LDC.64 R6, c[0x0][0x410] ;  /* 0x00010400ff067b82 */ /* 0x000f220000000a00 */
[----:B------:R5:W-:Y:S01]  /*24e0*/  STS.64 [R45], R2 ;  /* 0x000000022d007388 */ /* 0x000be20000000a00 */
[----:B------:R-:W-:-:S03]  /*24f0*/  NOP ;  /* 0x0000000000007918 */ /* 0x000fc60000000000 */
[----:B------:R-:W-:Y:S04]  /*2500*/  LDS.U16 R11, [R47] ;  /* 0x000000002f0b7984 */ /* 0x000fe80000000400 */
[----:B------:R-:W-:Y:S01]  /*2510*/  LDS.U16 R13, [R47+0x40] ;  /* 0x000040002f0d7984 */ /* 0x000fe20000000400 */
[----:B-----5:R-:W-:Y:S01]  /*2520*/  HFMA2 R3, -RZ, RZ, 0, 0 ;  /* 0x00000000ff037431 */ /* 0x020fe200000001ff */
[----:B------:R-:W-:Y:S02]  /*2530*/  MOV R2, R54 ;  /* 0x0000003600027202 */ /* 0x000fe40000000f00 */
[----:B------:R-:W-:Y:S04]  /*2540*/  LDS.U16 R15, [R47+0x80] ;  /* 0x000080002f0f7984 */ /* 0x000fe80000000400 */
[----:B------:R-:W-:Y:S01]  /*2550*/  LDS.U16 R17, [R47+0xc0] ;  /* 0x0000c0002f117984 */ /* 0x000fe20000000400 */
[----:B0-----:R-:W-:-:S03]  /*2560*/  IMAD.WIDE.U32 R8, R4, UR18, R2 ;  /* 0x0000001204087c25 */ /* 0x001fc6000f8e0002 */
[----:B------:R-:W-:Y:S01]  /*2570*/  @!P0 STS [UR4+0x100], R51 ;  /* 0x00010033ff008988 */ /* 0x000fe20008000804 */
[----:B------:R-:W-:Y:S01]  /*2580*/  IMAD R9, R5, UR18, R9 ;  /* 0x0000001205097c24 */ /* 0x000fe2000f8e0209 */
[----:B------:R-:W-:Y:S01]  /*2590*/  BAR.SYNC.DEFER_BLOCKING 0x0 ;  /* 0x0000000000007b1d */ /* 0x000fe20000010000 */
[----:B---3--:R-:W-:-:S07]  /*25a0*/  IMAD.WIDE.U32 R8, R77, R20, R8 ;  /* 0x000000144d087225 */ /* 0x008fce00078e0008 */
[----:B------:R-:W0:Y:S01]  /*25b0*/  LDC.64 R4, c[0x0][0x418] ;  /* 0x00010600ff047b82 */ /* 0x000e220000000a00 */
[----:B------:R-:W-:Y:S01]  /*25c0*/  IMAD R21, R77, R21, R9 ;  /* 0x000000154d157224 */ /* 0x000fe200078e0209 */
[----:B------:R-:W-:Y:S01]  /*25d0*/  IADD3 R0, P1, PT, R64, R8, RZ ;  /* 0x0000000840007210 */ /* 0x000fe20007f3e0ff */
[----:B----4-:R-:W-:-:S03]  /*25e0*/  IMAD.WIDE.U32 R8, R6, UR18, R2 ;  /* 0x0000001206087c25 */ /* 0x010fc6000f8e0002 */
[----:B------:R-:W-:Y:S01]  /*25f0*/  IADD3.X R21, PT, PT, RZ, R21, RZ, P1, !PT ;  /* 0x00000015ff157210 */ /* 0x000fe20000ffe4ff */
[----:B------:R-:W-:Y:S01]  /*2600*/  IMAD R9, R7, UR18, R9 ;  /* 0x0000001207097c24 */ /* 0x000fe2000f8e0209 */
[----:B-1----:R-:W-:-:S04]  /*2610*/  LEA R6, P1, R0, UR8, 0x1 ;  /* 0x0000000800067c11 */ /* 0x002fc8000f8208ff */
[----:B------:R-:W-:Y:S02]  /*2620*/  LEA.HI.X R7, R0, UR9, R21, 0x1, P1 ;  /* 0x0000000900077c11 */ /* 0x000fe400088f0c15 */
[----:B------:R-:W-:Y:S01]  /*2630*/  PRMT R0, RZ, 0x7610, R0 ;  /* 0x00007610ff007816 */ /* 0x000fe20000000000 */
[----:B------:R-:W1:Y:S01]  /*2640*/  LDS R19, [UR4+0x100] ;  /* 0x00010004ff137984 */ /* 0x000e620008000800 */
[----:B0-----:R-:W-:-:S04]  /*2650*/  IMAD.WIDE.U32 R8, R77, R4, R8 ;  /* 0x000000044d087225 */ /* 0x001fc800078e0008 */
[----:B------:R-:W-:Y:S01]  /*2660*/  IMAD R5, R77, R5, R9 ;  /* 0x000000054d057224 */ /* 0x000fe200078e0209 */
[----:B------:R-:W-:-:S04]  /*2670*/  IADD3 R8, P5, PT, R64, R8, RZ ;  /* 0x0000000840087210 */ /* 0x000fc80007fbe0ff */
[----:B------:R-:W-:Y:S02]  /*2680*/  IADD3.X R5, PT, PT, RZ, R5, RZ, P5, !PT ;  /* 0x00000005ff057210 */ /* 0x000fe40002ffe4ff */
[----:B--2---:R-:W-:-:S04]  /*2690*/  LEA R4, P5, R8, UR10, 0x1 ;  /* 0x0000000a08047c11 */ /* 0x004fc8000f8a08ff */
[----:B------:R-:W-:Y:S02]  /*26a0*/  LEA.HI.X R5, R8, UR11, R5, 0x1, P5 ;  /* 0x0000000b08057c11 */ /* 0x000fe4000a8f0c05 */
[----:B------:R-:W-:Y:S02]  /*26b0*/  PRMT R8, RZ, 0x7610, R8 ;  /* 0x00007610ff087816 */ /* 0x000fe40000000008 */
[-C--:B-1----:R-:W-:Y:S02]  /*26c0*/  ISETP.GE.AND P2, PT, R64, R19.reuse, PT ;  /* 0x000000134000720c */ /* 0x082fe40003f46270 */
[-C--:B------:R-:W-:Y:S02]  /*26d0*/  ISETP.GE.AND P3, PT, R60, R19.reuse, PT ;  /* 0x000000133c00720c */ /* 0x080fe40003f66270 */
[-C--:B------:R-:W-:Y:S02]  /*26e0*/  ISETP.GE.AND P4, PT, R58, R19.reuse, PT ;  /* 0x000000133a00720c */ /* 0x080fe40003f86270 */
[----:B------:R-:W-:-:S02]  /*26f0*/  ISETP.GE.AND P1, PT, R56, R19, PT ;  /* 0x000000133800720c */ /* 0x000fc40003f26270 */
[----:B------:R-:W0:Y:S05]  /*2700*/  LDC.64 R18, c[0x0][0x438] ;  /* 0x00010e00ff127b82 */ /* 0x000e2a0000000a00 */
[----:B------:R-:W-:Y:S01]  /*2710*/  @!P2 STG.E.U16 desc[UR16][R6.64], R11 ;  /* 0x0000000b0600a986 */ /* 0x000fe2000c101510 */
[----:B------:R-:W-:-:S03]  /*2720*/  ISETP.GE.AND P2, PT, R58, R51, PT ;  /* 0x000000333a00720c */ /* 0x000fc60003f46270 */
[----:B------:R-:W-:Y:S01]  /*2730*/  @!P3 STG.E.U16 desc[UR16][R6.64+0x40], R13 ;  /* 0x0000400d0600b986 */ /* 0x000fe2000c101510 */
[----:B------:R-:W-:-:S03]  /*2740*/  ISETP.GE.AND P3, PT, R60, R51, PT ;  /* 0x000000333c00720c */ /* 0x000fc60003f66270 */
[----:B------:R-:W-:Y:S01]  /*2750*/  @!P4 STG.E.U16 desc[UR16][R6.64+0x80], R15 ;  /* 0x0000800f0600c986 */ /* 0x000fe2000c101510 */
[----:B------:R-:W-:-:S03]  /*2760*/  ISETP.GE.AND P4, PT, R64, R51, PT ;  /* 0x000000334000720c */ /* 0x000fc60003f86270 */
[----:B------:R1:W-:Y:S01]  /*2770*/  @!P1 STG.E.U16 desc[UR16][R6.64+0xc0], R17 ;  /* 0x0000c01106009986 */ /* 0x0003e2000c101510 */
[----:B------:R-:W-:Y:S08]  /*2780*/  BAR.SYNC.DEFER_BLOCKING 0x0 ;  /* 0x0000000000007b1d */ /* 0x000ff00000010000 */
[----:B-1----:R-:W1:Y:S01]  /*2790*/  LDC.64 R16, c[0x0][0x430] ;  /* 0x00010c00ff107b82 */ /* 0x002e620000000a00 */
[----:B------:R-:W2:Y:S04]  /*27a0*/  @!P4 LDG.E.U16 R0, desc[UR16][R4.64] ;  /* 0x000000100400c981 */ /* 0x000ea8000c1e1500 */
[----:B------:R-:W3:Y:S04]  /*27b0*/  @!P3 LDG.E.U16 R8, desc[UR16][R4.64+0x40] ;  /* 0x000040100408b981 */ /* 0x000ee8000c1e1500 */
[----:B------:R-:W4:Y:S04]  /*27c0*/  @!P2 LDG.E.U16 R10, desc[UR16][R4.64+0x80] ;  /* 0x00008010040aa981 */ /* 0x000f28000c1e1500 */
[----:B------:R-:W5:Y:S01]  /*27d0*/  @!P6 LDG.E.U16 R44, desc[UR16][R4.64+0xc0] ;  /* 0x0000c010042ce981 */ /* 0x000f62000c1e1500 */
[----:B-1----:R-:W-:Y:S01]  /*27e0*/  IMAD.WIDE.U32 R2, R16, UR18, R2 ;  /* 0x0000001210027c25 */ /* 0x002fe2000f8e0002 */
[----:B------:R-:W-:-:S03]  /*27f0*/  IADD3 R61, PT, PT, R61, 0x1, RZ ;  /* 0x000000013d3d7810 */ /* 0x000fc60007ffe0ff */
[----:B------:R-:W-:Y:S02]  /*2800*/  IMAD R3, R17, UR18, R3 ;  /* 0x0000001211037c24 */ /* 0x000fe4000f8e0203 */
[----:B0-----:R-:W-:Y:S01]  /*2810*/  IMAD.WIDE.U32 R2, R77, R18, R2 ;  /* 0x000000124d027225 */ /* 0x001fe200078e0002 */
[----:B--2---:R-:W-:Y:S04]  /*2820*/  STS.U16 [R47], R0 ;  /* 0x000000002f007388 */ /* 0x004fe80000000400 */
[----:B---3--:R-:W-:Y:S04]  /*2830*/  STS.U16 [R47+0x40], R8 ;  /* 0x000040082f007388 */ /* 0x008fe80000000400 */
[----:B----4-:R-:W-:Y:S04]  /*2840*/  STS.U16 [R47+0x80], R10 ;  /* 0x0000800a2f007388 */ /* 0x010fe80000000400 */
[----:B-----5:R-:W-:Y:S01]  /*2850*/  STS.U16 [R47+0xc0], R44 ;  /* 0x0000c02c2f007388 */ /* 0x020fe20000000400 */
[----:B------:R-:W-:-:S03]  /*2860*/  NOP ;  /* 0x0000000000007918 */ /* 0x000fc60000000000 */
[----:B------:R-:W0:Y:S02]  /*2870*/  LDS.64 R12, [R45] ;  /* 0x000000002d0c7984 */ /* 0x000e240000000a00 */
[--C-:B0-----:R-:W-:Y:S02]  /*2880*/  HADD2.F32 R6, -RZ, R12.reuse.H0_H0 ;  /* 0x2000000cff067230 */ /* 0x101fe40000004100 */
[--C-:B------:R-:W-:Y:S02]  /*2890*/  HADD2.F32 R10, -RZ, R13.reuse.H1_H1 ;  /* 0x3000000dff0a7230 */ /* 0x100fe40000004100 */
[----:B------:R-:W-:Y:S02]  /*28a0*/  HADD2.F32 R11, -RZ, R13.H0_H0 ;  /* 0x2000000dff0b7230 */ /* 0x000fe40000004100 */
[----:B------:R-:W-:Y:S01]  /*28b0*/  FMUL.FTZ R7, R6, -1.4426950216293334961 ;  /* 0xbfb8aa3b06077820 */ /* 0x000fe20000410000 */
[----:B------:R-:W-:Y:S02]  /*28c0*/  HADD2.F32 R9, -RZ, R12.H1_H1 ;  /* 0x3000000cff097230 */ /* 0x000fe40000004100 */
[----:B------:R-:W-:Y:S01]  /*28d0*/  FMUL.FTZ R12, R10, -1.4426950216293334961 ;  /* 0xbfb8aa3b0a0c7820 */ /* 0x000fe20000410000 */
[----:B------:R-:W-:-:S02]  /*28e0*/  FMUL.FTZ R8, R11, -1.4426950216293334961 ;  /* 0xbfb8aa3b0b087820 */ /* 0x000fc40000410000 */
[----:B------:R-:W-:Y:S01]  /*28f0*/  FMUL.FTZ R4, R9, -1.4426950216293334961 ;  /* 0xbfb8aa3b09047820 */ /* 0x000fe20000410000 */
[----:B------:R-:W0:Y:S08]  /*2900*/  MUFU.EX2 R7, R7 ;  /* 0x0000000700077308 */ /* 0x000e300000000800 */
[----:B------:R-:W1:Y:S08]  /*2910*/  MUFU.EX2 R12, R12 ;  /* 0x0000000c000c7308 */ /* 0x000e700000000800 */
[----:B------:R-:W2:Y:S01]  /*2920*/  MUFU.EX2 R8, R8 ;  /* 0x0000000800087308 */ /* 0x000ea20000000800 */
[----:B0-----:R-:W-:-:S07]  /*2930*/  FADD.FTZ R0, R7, 1 ;  /* 0x3f80000007007421 */ /* 0x001fce0000010000 */
[----:B------:R-:W0:Y:S01]  /*2940*/  MUFU.EX2 R4, R4 ;  /* 0x0000000400047308 */ /* 0x000e220000000800 */
[----:B-1----:R-:W-:-:S07]  /*2950*/  FADD.FTZ R13, R12, 1 ;  /* 0x3f8000000c0d7421 */ /* 0x002fce0000010000 */
[----:B------:R1:W3:Y:S01]  /*2960*/  MUFU.RCP R15, R0 ;  /* 0x00000000000f7308 */ /* 0x0002e20000001000 */
[----:B--2---:R-:W-:-:S07]  /*2970*/  FADD.FTZ R7, R8, 1 ;  /* 0x3f80000008077421 */ /* 0x004fce0000010000 */
[----:B------:R-:W-:Y:S01]  /*2980*/  MUFU.RCP R13, R13 ;  /* 0x0000000d000d7308 */ /* 0x000fe20000001000 */
[----:B0-----:R-:W-:Y:S01]  /*2990*/  FADD.FTZ R5, R4, 1 ;  /* 0x3f80000004057421 */ /* 0x001fe20000010000 */
[----:B-1----:R-:W-:Y:S01]  /*29a0*/  IMAD R0, R77, R19, R3 ;  /* 0x000000134d007224 */ /* 0x002fe200078e0203 */
[----:B------:R-:W-:Y:S01]  /*29b0*/  BAR.SYNC.DEFER_BLOCKING 0x0 ;  /* 0x0000000000007b1d */ /* 0x000fe20000010000 */
[----:B------:R-:W-:-:S04]  /*29c0*/  IADD3 R3, P4, PT, R64, R2, RZ ;  /* 0x0000000240037210 */ /* 0x000fc80007f9e0ff */
[----:B------:R-:W-:Y:S01]  /*29d0*/  IADD3.X R0, PT, PT, RZ, R0, RZ, P4, !PT ;  /* 0x00000000ff007210 */ /* 0x000fe200027fe4ff */
[----:B------:R-:W0:Y:S01]  /*29e0*/  MUFU.RCP R4, R7 ;  /* 0x0000000700047308 */ /* 0x000e220000001000 */
[----:B---3--:R-:W-:-:S04]  /*29f0*/  FMUL.FTZ R6, R6, R15 ;  /* 0x0000000f06067220 */ /* 0x008fc80000410000 */
[----:B------:R-:W-:-:S03]  /*2a00*/  FMUL.FTZ R6, R6, R43 ;  /* 0x0000002b06067220 */ /* 0x000fc60000410000 */
[----:B------:R-:W1:Y:S01]  /*2a10*/  MUFU.RCP R14, R5 ;  /* 0x00000005000e7308 */ /* 0x000e620000001000 */
[----:B0-----:R-:W-:Y:S01]  /*2a20*/  FMUL.FTZ R4, R11, R4 ;  /* 0x000000040b047220 */ /* 0x001fe20000410000 */
[----:B------:R-:W-:-:S03]  /*2a30*/  FMUL.FTZ R11, R10, R13 ;  /* 0x0000000d0a0b7220 */ /* 0x000fc60000410000 */
[----:B------:R-:W-:Y:S01]  /*2a40*/  FMUL.FTZ R4, R4, R41 ;  /* 0x0000002904047220 */ /* 0x000fe20000410000 */
[----:B------:R-:W-:Y:S01]  /*2a50*/  FMUL.FTZ R11, R11, R40 ;  /* 0x000000280b0b7220 */ /* 0x000fe20000410000 */
[----:B-1----:R-:W-:-:S04]  /*2a60*/  FMUL.FTZ R9, R9, R14 ;  /* 0x0000000e09097220 */ /* 0x002fc80000410000 */
[----:B------:R-:W-:Y:S01]  /*2a70*/  F2FP.F16.F32.PACK_AB R15, R11, R4 ;  /* 0x000000040b0f723e */ /* 0x000fe200000000ff */
[----:B------:R-:W-:-:S05]  /*2a80*/  FMUL.FTZ R9, R9, R42 ;  /* 0x0000002a09097220 */ /* 0x000fca0000410000 */
[----:B------:R-:W-:-:S05]  /*2a90*/  F2FP.F16.F32.PACK_AB R14, R9, R6 ;  /* 0x00000006090e723e */ /* 0x000fca00000000ff */
[----:B------:R-:W-:Y:S01]  /*2aa0*/  STS.64 [R45], R14 ;  /* 0x0000000e2d007388 */ /* 0x000fe20000000a00 */
[----:B------:R-:W-:-:S03]  /*2ab0*/  NOP ;  /* 0x0000000000007918 */ /* 0x000fc60000000000 */
[----:B------:R-:W-:Y:S04]  /*2ac0*/  LDS.U16 R5, [R47] ;  /* 0x000000002f057984 */ /* 0x000fe80000000400 */
[----:B------:R-:W-:Y:S04]  /*2ad0*/  LDS.U16 R7, [R47+0x40] ;  /* 0x000040002f077984 */ /* 0x000fe80000000400 */
[----:B------:R-:W-:Y:S04]  /*2ae0*/  LDS.U16 R9, [R47+0x80] ;  /* 0x000080002f097984 */ /* 0x000fe80000000400 */
[----:B------:R-:W-:Y:S04]  /*2af0*/  LDS.U16 R11, [R47+0xc0] ;  /* 0x0000c0002f0b7984 */ /* 0x000fe80000000400 */
[----:B------:R-:W-:Y:S01]  /*2b00*/  @!P0 STS [UR4+0x100], R51 ;  /* 0x00010033ff008988 */ /* 0x000fe20008000804 */
[----:B------:R-:W-:Y:S06]  /*2b10*/  BAR.SYNC.DEFER_BLOCKING 0x0 ;  /* 0x0000000000007b1d */ /* 0x000fec0000010000 */
[----:B------:R-:W0:Y:S01]  /*2b20*/  LDS R13, [UR4+0x100] ;  /* 0x00010004ff0d7984 */ /* 0x000e220008000800 */
[----:B------:R-:W1:Y:S02]  /*2b30*/  LDCU.64 UR4, c[0x0][0x490] ;  /* 0x00009200ff0477ac */ /* 0x000e640008000a00 */
[C---:B-1----:R-:W-:Y:S01]  /*2b40*/  LEA R2, P4, R3.reuse, UR4, 0x1 ;  /* 0x0000000403027c11 */ /* 0x042fe2000f8808ff */
[----:B------:R-:W1:Y:S03]  /*2b50*/  LDCU UR4, c[0x0][0x394] ;  /* 0x00007280ff0477ac */ /* 0x000e660008000800 */
[----:B------:R-:W-:-:S02]  /*2b60*/  LEA.HI.X R3, R3, UR5, R0, 0x1, P4 ;  /* 0x0000000503037c11 */ /* 0x000fc4000a0f0c00 */
[-C--:B0-----:R-:W-:Y:S02]  /*2b70*/  ISETP.GE.AND P3, PT, R56, R13.reuse, PT ;  /* 0x0000000d3800720c */ /* 0x081fe40003f66270 */
[-C--:B------:R-:W-:Y:S02]  /*2b80*/  ISETP.GE.AND P0, PT, R64, R13.reuse, PT ;  /* 0x0000000d4000720c */ /* 0x080fe40003f06270 */
[-C--:B------:R-:W-:Y:S02]  /*2b90*/  ISETP.GE.AND P1, PT, R60, R13.reuse, PT ;  /* 0x0000000d3c00720c */ /* 0x080fe40003f26270 */
[----:B------:R-:W-:-:S07]  /*2ba0*/  ISETP.GE.AND P2, PT, R58, R13, PT ;  /* 0x0000000d3a00720c */ /* 0x000fce0003f46270 */
[----:B------:R2:W-:Y:S04]  /*2bb0*/  @!P3 STG.E.U16 desc[UR16][R2.64+0xc0], R11 ;  /* 0x0000c00b0200b986 */ /* 0x0005e8000c101510 */
[----:B------:R2:W-:Y:S01]  /*2bc0*/  @!P0 STG.E.U16 desc[UR16][R2.64], R5 ;  /* 0x0000000502008986 */ /* 0x0005e2000c101510 */
[----:B-1----:R-:W-:-:S03]  /*2bd0*/  ISETP.GE.AND P0, PT, R61, UR4, PT ;  /* 0x000000043d007c0c */ /* 0x002fc6000bf06270 */
        /* <DEDUP_REMOVED lines=8> */
.L_x_2307:
        /* <DEDUP_REMOVED lines=10> */
.L_x_5063:


//--------------------- .text._Z25selective_scan_fwd_kernelI32Selective_Scan_fwd_kernel_traitsILi32ELi4ELi1ELb0ELb0ELb1ELb0EN3c104HalfENS1_7complexIfEEEEv13SSMParamsBase --------------------------
	.section	.text._Z25selective_scan_fwd_kernelI32Selective_Scan_fwd_kernel_traitsILi32ELi4ELi1ELb0ELb0ELb1ELb0EN3c104HalfENS1_7complexIfEEEEv13SSMParamsBase,"ax",@progbits
	.align	128
        .global         _Z25selective_scan_fwd_kernelI32Selective_Scan_fwd_kernel_traitsILi32ELi4ELi1ELb0ELb0ELb1ELb0EN3c104HalfENS1_7complexIfEEEEv13SSMParamsBase
        .type           _Z25selective_scan_fwd_kernelI32Selective_Scan_fwd_kernel_traitsILi32ELi4ELi1ELb0ELb0ELb1ELb0EN3c104HalfENS1_7complexIfEEEEv13SSMParamsBase,@function
        .size           _Z25selective_scan_fwd_kernelI32Selective_Scan_fwd_kernel_traitsILi32ELi4ELi1ELb0ELb0ELb1ELb0EN3c104HalfENS1_7complexIfEEEEv13SSMParamsBase,(.L_x_5064 - _Z25selective_scan_fwd_kernelI32Selective_Scan_fwd_kernel_traitsILi32ELi4ELi1ELb0ELb0ELb1ELb0EN3c104HalfENS1_7complexIfEEEEv13SSMParamsBase)
        .other          _Z25selective_scan_fwd_kernelI32Selective_Scan_fwd_kernel_traitsILi32ELi4ELi1ELb0ELb0ELb1ELb0EN3c104HalfENS1_7complexIfEEEEv13SSMParamsBase,@"STO_CUDA_ENTRY STV_DEFAULT"
_Z25selective_scan_fwd_kernelI32Selective_Scan_fwd_kernel_traitsILi32ELi4ELi1ELb0ELb0ELb1ELb0EN3c104HalfENS1_7complexIfEEEEv13SSMParamsBase:
.text._Z25selective_scan_fwd_kernelI32Selective_Scan_fwd_kernel_traitsILi32ELi4ELi1ELb0ELb0ELb1ELb0EN3c104HalfENS1_7complexIfEEEEv13SSMParamsBase:
[----:B------:R-:W-:Y:S08]  /*0000*/  LDC R1, c[0x0][0x37c] ;  /* 0x0000df00ff017b82 */ /* 0x000ff00000000800 */
[----:B------:R-:W0:Y:S01]  /*0010*/  LDC R11, c[0x0][0x398] ;  /* 0x0000e600ff0b7b82 */ /* 0x000e220000000800 */
[----:B------:R-:W1:Y:S01]  /*0020*/  S2R R60, SR_CTAID.Y ;  /* 0x00000000003c7919 */ /* 0x000e620000002600 */
[----:B------:R-:W2:Y:S01]  /*0030*/  LDCU.64 UR16, c[0x0][0x358] ;  /* 0x00006b00ff1077ac */ /* 0x000ea20008000a00 */
[----:B------:R-:W-:Y:S01]  /*0040*/  CS2R R58, SRZ ;  /* 0x00000000003a7805 */ /* 0x000fe2000001ff00 */
[----:B------:R-:W3:Y:S04]  /*0050*/  LDCU.128 UR12, c[0x0][0x400] ;  /* 0x00008000ff0c77ac */ /* 0x000ee80008000c00 */
[----:B------:R-:W4:Y:S01]  /*0060*/  LDC.64 R2, c[0x0][0x458] ;  /* 0x00011600ff027b82 */ /* 0x000f220000000a00 */
[----:B------:R-:W2:Y:S07]  /*0070*/  LDCU.128 UR8, c[0x0][0x3f0] ;  /* 0x00007e00ff0877ac */ /* 0x000eae0008000c00 */
[----:B------:R-:W3:Y:S01]  /*0080*/  LDC.64 R4, c[0x0][0x470] ;  /* 0x00011c00ff047b82 */ /* 0x000ee20000000a00 */
[----:B0-----:R-:W-:-:S07]  /*0090*/  IABS R9, R11 ;  /* 0x0000000b00097213 */ /* 0x001fce0000000000 */
[----:B------:R-:W0:Y:S01]  /*00a0*/  S2UR UR18, SR_CTAID.X ;  /* 0x00000000001279c3 */ /* 0x000e220000002500 */
[----:B------:R-:W2:Y:S01]  /*00b0*/  I2F.RP R0, R9 ;  /* 0x0000000900007306 */ /* 0x000ea20000209400 */
[----:B----4-:R-:W-:-:S06]  /*00c0*/  ISETP.NE.U32.AND P0, PT, R2, RZ, PT ;  /* 0x000000ff0200720c */ /* 0x010fcc0003f05070 */
[----:B------:R-:W4:Y:S01]  /*00d0*/  LDC R15, c[0x0][0x394] ;  /* 0x0000e500ff0f7b82 */ /* 0x000f220000000800 */
[----:B------:R-:W-:Y:S02]  /*00e0*/  ISETP.NE.AND.EX P0, PT, R3, RZ, PT, P0 ;  /* 0x000000ff0300720c */ /* 0x000fe40003f05300 */
[----:B---3--:R-:W-:-:S05]  /*00f0*/  ISETP.NE.U32.AND P1, PT, R4, RZ, PT ;  /* 0x000000ff0400720c */ /* 0x008fca0003f25070 */
[----:B------:R-:W3:Y:S01]  /*0100*/  LDC R13, c[0x0][0x384] ;  /* 0x0000e100ff0d7b82 */ /* 0x000ee20000000800 */
[----:B--2---:R-:W2:Y:S01]  /*0110*/  MUFU.RCP R0, R0 ;  /* 0x0000000000007308 */ /* 0x004ea20000001000 */
[----:B------:R-:W-:-:S04]  /*0120*/  ISETP.NE.AND.EX P1, PT, R5, RZ, PT, P1 ;  /* 0x000000ff0500720c */ /* 0x000fc80003f25310 */
[C---:B-1----:R-:W-:Y:S02]  /*0130*/  @P0 LEA R2, P2, R60.reuse, R2, 0x2 ;  /* 0x000000023c020211 */ /* 0x042fe400078410ff */
[----:B------:R-:W1:Y:S02]  /*0140*/  LDC.64 R46, c[0x0][0x460] ;  /* 0x00011800ff2e7b82 */ /* 0x000e640000000a00 */
[----:B------:R-:W-:Y:S01]  /*0150*/  @P0 LEA.HI.X R3, R60, R3, RZ, 0x2, P2 ;  /* 0x000000033c030211 */ /* 0x000fe200010f14ff */
[----:B0-----:R-:W-:Y:S02]  /*0160*/  UIMAD.WIDE.U32 UR6, UR18, UR12, URZ ;  /* 0x0000000c120672a5 */ /* 0x001fe4000f8e00ff */
[----:B------:R-:W-:-:S03]  /*0170*/  UIMAD.WIDE.U32 UR4, UR18, UR8, URZ ;  /* 0x00000008120472a5 */ /* 0x000fc6000f8e00ff */
[----:B------:R-:W0:Y:S01]  /*0180*/  LDC.64 R44, c[0x0][0x468] ;  /* 0x00011a00ff2c7b82 */ /* 0x000e220000000a00 */
[----:B------:R4:W5:Y:S01]  /*0190*/  @P0 LDG.E R59, desc[UR16][R2.64] ;  /* 0x00000010023b0981 */ /* 0x000962000c1e1900 */
[----:B--2---:R-:W-:-:S06]  /*01a0*/  IADD3 R6, PT, PT, R0, 0xffffffe, RZ ;  /* 0x0ffffffe00067810 */ /* 0x004fcc0007ffe0ff */
[----:B------:R-:W2:Y:S01]  /*01b0*/  LDC.64 R26, c[0x0][0x3e8] ;  /* 0x0000fa00ff1a7b82 */ /* 0x000ea20000000a00 */
[----:B------:R4:W3:Y:S02]  /*01c0*/  F2I.FTZ.U32.TRUNC.NTZ R7, R6 ;  /* 0x0000000600077305 */ /* 0x0008e4000021f000 */
[----:B----4-:R-:W-:Y:S02]  /*01d0*/  ISETP.GE.AND P4, PT, R15, 0x1, PT ;  /* 0x000000010f00780c */ /* 0x010fe40003f86270 */
[C---:B------:R-:W-:Y:S02]  /*01e0*/  @P1 LEA R4, P3, R60.reuse, R4, 0x2 ;  /* 0x000000043c041211 */ /* 0x040fe400078610ff */
[----:B------:R-:W-:Y:S01]  /*01f0*/  IABS R0, R60 ;  /* 0x0000003c00007213 */ /* 0x000fe20000000000 */
[----:B------:R-:W-:Y:S01]  /*0200*/  UIMAD UR8, UR18, UR13, UR7 ;  /* 0x0000000d120872a4 */ /* 0x000fe2000f8e0207 */
[----:B------:R-:W-:Y:S01]  /*0210*/  @P1 LEA.HI.X R5, R60, R5, RZ, 0x2, P3 ;  /* 0x000000053c051211 */ /* 0x000fe200018f14ff */
[----:B------:R-:W4:Y:S01]  /*0220*/  LDCU.64 UR12, c[0x0][0x3d0] ;  /* 0x00007a00ff0c77ac */ /* 0x000f220008000a00 */
[----:B------:R-:W-:Y:S01]  /*0230*/  HFMA2 R6, -RZ, RZ, 0, 0 ;  /* 0x00000000ff067431 */ /* 0x000fe200000001ff */
[----:B------:R-:W-:-:S02]  /*0240*/  UIMAD UR9, UR18, UR9, UR5 ;  /* 0x00000009120972a4 */ /* 0x000fc4000f8e0205 */
[----:B------:R1:W5:Y:S01]  /*0250*/  @P1 LDG.E R58, desc[UR16][R4.64] ;  /* 0x00000010043a1981 */ /* 0x000362000c1e1900 */
[----:B---3--:R-:W-:-:S05]  /*0260*/  IADD3 R8, PT, PT, RZ, -R7, RZ ;  /* 0x80000007ff087210 */ /* 0x008fca0007ffe0ff */
[----:B------:R-:W-:-:S04]  /*0270*/  IMAD R3, R8, R9, RZ ;  /* 0x0000000908037224 */ /* 0x000fc800078e02ff */
[----:B------:R-:W-:-:S06]  /*0280*/  IMAD.HI.U32 R7, R7, R3, R6 ;  /* 0x0000000307077227 */ /* 0x000fcc00078e0006 */
[----:B------:R-:W-:-:S05]  /*0290*/  IMAD.HI.U32 R7, R7, R0, RZ ;  /* 0x0000000007077227 */ /* 0x000fca00078e00ff */
[----:B------:R-:W-:-:S05]  /*02a0*/  IADD3 R2, PT, PT, -R7, RZ, RZ ;  /* 0x000000ff07027210 */ /* 0x000fca0007ffe1ff */
[----:B------:R-:W-:-:S05]  /*02b0*/  IMAD R0, R9, R2, R0 ;  /* 0x0000000209007224 */ /* 0x000fca00078e0200 */
[----:B------:R-:W-:-:S13]  /*02c0*/  ISETP.GT.U32.AND P2, PT, R9, R0, PT ;  /* 0x000000000900720c */ /* 0x000fda0003f44070 */
[----:B------:R-:W-:-:S04]  /*02d0*/  @!P2 IADD3 R0, PT, PT, R0, -R9, RZ ;  /* 0x800000090000a210 */ /* 0x000fc80007ffe0ff */
[----:B------:R-:W-:Y:S02]  /*02e0*/  ISETP.GE.U32.AND P0, PT, R0, R9, PT ;  /* 0x000000090000720c */ /* 0x000fe40003f06070 */
[----:B------:R-:W3:Y:S01]  /*02f0*/  LDC.64 R8, c[0x0][0x450] ;  /* 0x00011400ff087b82 */ /* 0x000ee20000000a00 */
[----:B------:R-:W-:Y:S02]  /*0300*/  MOV R2, UR4 ;  /* 0x0000000400027c02 */ /* 0x000fe40008000f00 */
[----:B------:R-:W-:Y:S01]  /*0310*/  MOV R3, UR5 ;  /* 0x0000000500037c02 */ /* 0x000fe20008000f00 */
[----:B----4-:R-:W-:Y:S01]  /*0320*/  UIMAD.WIDE.U32 UR4, UR18, UR12, URZ ;  /* 0x0000000c120472a5 */ /* 0x010fe2000f8e00ff */
[----:B-1----:R-:W-:Y:S02]  /*0330*/  MOV R5, UR7 ;  /* 0x0000000700057c02 */ /* 0x002fe40008000f00 */
[----:B------:R-:W-:Y:S02]  /*0340*/  LOP3.LUT R6, R60, R11, RZ, 0x3c, !PT ;  /* 0x0000000b3c067212 */ /* 0x000fe400078e3cff */
[----:B------:R-:W-:-:S02]  /*0350*/  MOV R4, UR6 ;  /* 0x0000000600047c02 */ /* 0x000fc40008000f00 */
[----:B------:R-:W-:Y:S02]  /*0360*/  MOV R3, UR9 ;  /* 0x0000000900037c02 */ /* 0x000fe40008000f00 */
[----:B------:R-:W-:Y:S02]  /*0370*/  MOV R5, UR8 ;  /* 0x0000000800057c02 */ /* 0x000fe40008000f00 */
[----:B------:R-:W-:Y:S02]  /*0380*/  ISETP.GE.AND P3, PT, R6, RZ, PT ;  /* 0x000000ff0600720c */ /* 0x000fe40003f66270 */
[----:B------:R-:W-:Y:S02]  /*0390*/  ISETP.NE.AND P1, PT, R11, RZ, PT ;  /* 0x000000ff0b00720c */ /* 0x000fe40003f25270 */
[----:B------:R-:W-:Y:S01]  /*03a0*/  @!P2 IADD3 R7, PT, PT, R7, 0x1, RZ ;  /* 0x000000010707a810 */ /* 0x000fe20007ffe0ff */
[----:B0-2---:R-:W-:Y:S10]  /*03b0*/  @!P4 EXIT ;  /* 0x000000000000c94d */ /* 0x005ff40003800000 */
[----:B------:R-:W0:Y:S01]  /*03c0*/  S2R R57, SR_TID.X ;  /* 0x0000000000397919 */ /* 0x000e220000002100 */
[----:B------:R-:W-:Y:S01]  /*03d0*/  @P0 IADD3 R7, PT, PT, R7, 0x1, RZ ;  /* 0x0000000107070810 */ /* 0x000fe20007ffe0ff */
[----:B------:R-:W1:Y:S01]  /*03e0*/  LDCU.64 UR20, c[0x0][0x3a0] ;  /* 0x00007400ff1477ac */ /* 0x000e620008000a00 */
[C---:B------:R-:W-:Y:S01]  /*03f0*/  IMAD.WIDE.U32 R2, R60.reuse, UR10, R2 ;  /* 0x0000000a3c027c25 */ /* 0x040fe2000f8e0002 */
[----:B------:R-:W2:Y:S01]  /*0400*/  LDC.64 R16, c[0x0][0x448] ;  /* 0x00011200ff107b82 */ /* 0x000ea20000000a00 */
[----:B------:R-:W-:Y:S01]  /*0410*/  @!P3 IADD3 R7, PT, PT, -R7, RZ, RZ ;  /* 0x000000ff0707b210 */ /* 0x000fe20007ffe1ff */
[----:B------:R-:W4:Y:S01]  /*0420*/  LDCU UR6, c[0x0][0x38c] ;  /* 0x00007180ff0677ac */ /* 0x000f220008000800 */
[----:B------:R-:W-:Y:S01]  /*0430*/  @!P1 LOP3.LUT R7, RZ, R11, RZ, 0x33, !PT ;  /* 0x0000000bff079212 */ /* 0x000fe200078e33ff */
[----:B------:R-:W-:Y:S01]  /*0440*/  IMAD R41, R60, UR11, R3 ;  /* 0x0000000b3c297c24 */ /* 0x000fe2000f8e0203 */
[----:B------:R-:W-:Y:S01]  /*0450*/  LEA R46, P0, R2, R46, 0x1 ;  /* 0x0000002e022e7211 */ /* 0x000fe200078008ff */
[C---:B------:R-:W-:Y:S01]  /*0460*/  IMAD.WIDE.U32 R4, R60.reuse, UR14, R4 ;  /* 0x0000000e3c047c25 */ /* 0x040fe2000f8e0004 */
[----:B------:R-:W-:Y:S01]  /*0470*/  SHF.R.S32.HI R3, RZ, 0x1f, R7 ;  /* 0x0000001fff037819 */ /* 0x000fe20000011407 */
[----:B------:R-:W2:Y:S01]  /*0480*/  LDC.64 R18, c[0x0][0x440] ;  /* 0x00011000ff127b82 */ /* 0x000ea20000000a00 */
[----:B------:R-:W3:Y:S01]  /*0490*/  LDCU.64 UR8, c[0x0][0x3b8] ;  /* 0x00007700ff0877ac */ /* 0x000ee20008000a00 */
[----:B------:R-:W-:Y:S01]  /*04a0*/  IMAD R40, R60, UR15, R5 ;  /* 0x0000000f3c287c24 */ /* 0x000fe2000f8e0205 */
[----:B------:R-:W-:Y:S01]  /*04b0*/  LEA R44, P1, R4, R44, 0x1 ;  /* 0x0000002c042c7211 */ /* 0x000fe200078208ff */
[----:B------:R-:W-:Y:S01]  /*04c0*/  IMAD R0, R3, R26, RZ ;  /* 0x0000001a03007224 */ /* 0x000fe200078e02ff */
[----:B------:R-:W-:Y:S01]  /*04d0*/  UIMAD UR5, UR18, UR13, UR5 ;  /* 0x0000000d120572a4 */ /* 0x000fe2000f8e0205 */
[----:B------:R-:W-:-:S02]  /*04e0*/  LEA.HI.X R41, R2, R47, R41, 0x1, P0 ;  /* 0x0000002f02297211 */ /* 0x000fc400000f0c29 */
[----:B------:R-:W-:Y:S01]  /*04f0*/  IMAD R27, R7, R27, R0 ;  /* 0x0000001b071b7224 */ /* 0x000fe200078e0200 */
[----:B------:R-:W-:Y:S01]  /*0500*/  LEA.HI.X R40, R4, R45, R40, 0x1, P1 ;  /* 0x0000002d04287211 */ /* 0x000fe200008f0c28 */
[----:B------:R-:W-:Y:S01]  /*0510*/  IMAD R0, R13, UR18, R60 ;  /* 0x000000120d007c24 */ /* 0x000fe2000f8e023c */
[----:B------:R-:W-:Y:S01]  /*0520*/  MOV R48, RZ ;  /* 0x000000ff00307202 */ /* 0x000fe20000000f00 */
[----:B-1----:R-:W-:-:S04]  /*0530*/  IMAD.WIDE.U32 R52, R60, UR20, RZ ;  /* 0x000000143c347c25 */ /* 0x002fc8000f8e00ff */
[----:B------:R-:W-:Y:S02]  /*0540*/  IMAD R0, R0, R15, RZ ;  /* 0x0000000f00007224 */ /* 0x000fe400078e02ff */
[----:B------:R-:W-:Y:S01]  /*0550*/  IMAD R4, R60, UR21, R53 ;  /* 0x000000153c047c24 */ /* 0x000fe2000f8e0235 */
[C---:B0-----:R-:W-:Y:S01]  /*0560*/  SHF.L.U32 R53, R57.reuse, 0x2, RZ ;  /* 0x0000000239357819 */ /* 0x041fe200000006ff */
[----:B----4-:R-:W-:Y:S01]  /*0570*/  IMAD R50, R0, UR6, RZ ;  /* 0x0000000600327c24 */ /* 0x010fe2000f8e02ff */
[----:B------:R-:W-:Y:S01]  /*0580*/  SHF.L.U32 R0, R57, 0x3, RZ ;  /* 0x0000000339007819 */ /* 0x000fe200000006ff */
[----:B------:R-:W-:Y:S01]  /*0590*/  IMAD.WIDE.U32 R2, R7, R26, UR4 ;  /* 0x0000000407027e25 */ /* 0x000fe2000f8e001a */
[----:B------:R-:W-:Y:S02]  /*05a0*/  LOP3.LUT R38, R53, 0xf80, RZ, 0xc0, !PT ;  /* 0x00000f8035267812 */ /* 0x000fe400078ec0ff */
[----:B------:R-:W-:Y:S01]  /*05b0*/  LOP3.LUT R0, R0, 0x1f00, RZ, 0xc0, !PT ;  /* 0x00001f0000007812 */ /* 0x000fe200078ec0ff */
[----:B---3--:R-:W-:Y:S01]  /*05c0*/  IMAD.WIDE.U32 R54, R60, UR8, RZ ;  /* 0x000000083c367c25 */ /* 0x008fe2000f8e00ff */
[----:B------:R-:W-:Y:S01]  /*05d0*/  LOP3.LUT R49, R38, 0x1f, R57, 0xf8, !PT ;  /* 0x0000001f26317812 */ /* 0x000fe200078ef839 */
[----:B------:R-:W0:Y:S01]  /*05e0*/  LDCU.U8 UR8, c[0x0][0x39e] ;  /* 0x000073c0ff0877ac */ /* 0x000e220008000000 */
[----:B------:R-:W-:Y:S01]  /*05f0*/  LEA R29, P0, R2, R8, 0x1 ;  /* 0x00000008021d7211 */ /* 0x000fe200078008ff */
[----:B------:R-:W-:Y:S01]  /*0600*/  IMAD R5, R60, UR9, R55 ;  /* 0x000000093c057c24 */ /* 0x000fe2000f8e0237 */
[----:B------:R-:W-:-:S02]  /*0610*/  IADD3 R27, PT, PT, R3, R27, RZ ;  /* 0x0000001b031b7210 */ /* 0x000fc40007ffe0ff */
[----:B------:R-:W-:Y:S02]  /*0620*/  LOP3.LUT R42, R0, 0x1f, R57, 0xf8, !PT ;  /* 0x0000001f002a7812 */ /* 0x000fe400078ef839 */
[----:B------:R-:W-:Y:S02]  /*0630*/  LOP3.LUT R43, R49, 0x20, RZ, 0xfc, !PT ;  /* 0x00000020312b7812 */ /* 0x000fe400078efcff */
[----:B------:R-:W-:Y:S01]  /*0640*/  LEA.HI.X R27, R2, R9, R27, 0x1, P0 ;  /* 0x00000009021b7211 */ /* 0x000fe200000f0c1b */
[----:B------:R-:W-:Y:S01]  /*0650*/  IMAD.WIDE.U32 R2, R42, 0x2, RZ ;  /* 0x000000022a027825 */ /* 0x000fe200078e00ff */
[----:B--2---:R-:W-:Y:S02]  /*0660*/  LEA R56, P1, R54, R16, 0x3 ;  /* 0x0000001036387211 */ /* 0x004fe400078218ff */
[----:B------:R-:W-:Y:S02]  /*0670*/  LEA R55, P2, R52, R18, 0x3 ;  /* 0x0000001234377211 */ /* 0x000fe400078418ff */
[----:B------:R-:W-:-:S02]  /*0680*/  IADD3 R38, PT, PT, R38, R43, RZ ;  /* 0x0000002b26267210 */ /* 0x000fc40007ffe0ff */
[----:B------:R-:W-:Y:S02]  /*0690*/  LEA.HI.X R54, R54, R17, R5, 0x3, P1 ;  /* 0x0000001136367211 */ /* 0x000fe400008f1c05 */
[----:B------:R-:W-:Y:S02]  /*06a0*/  LEA.HI.X R52, R52, R19, R4, 0x3, P2 ;  /* 0x0000001334347211 */ /* 0x000fe400010f1c04 */
[C---:B------:R-:W-:Y:S02]  /*06b0*/  IADD3 R51, PT, PT, R53.reuse, 0x1, RZ ;  /* 0x0000000135337810 */ /* 0x040fe40007ffe0ff */
[C---:B------:R-:W-:Y:S02]  /*06c0*/  IADD3 R47, PT, PT, R53.reuse, 0x2, RZ ;  /* 0x00000002352f7810 */ /* 0x040fe40007ffe0ff */
[----:B------:R-:W-:Y:S02]  /*06d0*/  IADD3 R45, PT, PT, R53, 0x3, RZ ;  /* 0x00000003352d7810 */ /* 0x000fe40007ffe0ff */
[----:B------:R-:W-:-:S02]  /*06e0*/  LOP3.LUT R39, R49, 0x40, RZ, 0xfc, !PT ;  /* 0x0000004031277812 */ /* 0x000fc400078efcff */
[----:B------:R-:W-:Y:S02]  /*06f0*/  LOP3.LUT R37, R49, 0x60, RZ, 0xfc, !PT ;  /* 0x0000006031257812 */ /* 0x000fe400078efcff */
[----:B------:R-:W-:Y:S02]  /*0700*/  LOP3.LUT R36, R2, 0x100, RZ, 0xfc, !PT ;  /* 0x0000010002247812 */ /* 0x000fe400078efcff */
[C---:B------:R-:W-:Y:S02]  /*0710*/  IADD3 R35, PT, PT, R38.reuse, 0x20, RZ ;  /* 0x0000002026237810 */ /* 0x040fe40007ffe0ff */
[C---:B------:R-:W-:Y:S02]  /*0720*/  IADD3 R34, PT, PT, R38.reuse, 0x40, RZ ;  /* 0x0000004026227810 */ /* 0x040fe40007ffe0ff */
[C---:B------:R-:W-:Y:S02]  /*0730*/  IADD3 R33, PT, PT, R38.reuse, 0x60, RZ ;  /* 0x0000006026217810 */ /* 0x040fe40007ffe0ff */
[----:B------:R-:W-:-:S02]  /*0740*/  IADD3 R32, PT, PT, R38, 0x80, RZ ;  /* 0x0000008026207810 */ /* 0x000fc40007ffe0ff */
[C---:B------:R-:W-:Y:S02]  /*0750*/  IADD3 R31, PT, PT, R38.reuse, 0xa0, RZ ;  /* 0x000000a0261f7810 */ /* 0x040fe40007ffe0ff */
[----:B0-----:R-:W-:-:S07]  /*0760*/  IADD3 R30, PT, PT, R38, 0xc0, RZ ;  /* 0x000000c0261e7810 */ /* 0x001fce0007ffe0ff */
.L_x_2320:
[----:B------:R-:W0:Y:S01]  /*0770*/  LDC R71, c[0x0][0x388] ;  /* 0x0000e200ff477b82 */ /* 0x000e220000000800 */
[----:B------:R-:W-:Y:S02]  /*0780*/  SHF.L.U32 R28, R48, 0x7, RZ ;  /* 0x00000007301c7819 */ /* 0x000fe400000006ff */
[----:B------:R-:W-:Y:S02]  /*0790*/  SHF.L.U32 R7, R49, 0x1, RZ ;  /* 0x0000000131077819 */ /* 0x000fe400000006ff */
[----:B------:R-:W-:Y:S02]  /*07a0*/  PRMT R9, RZ, 0x7610, R9 ;  /* 0x00007610ff097816 */ /* 0x000fe40000000009 */
[----:B------:R-:W-:Y:S02]  /*07b0*/  IADD3 R4, P4, PT, R7, R46, RZ ;  /* 0x0000002e07047210 */ /* 0x000fe40007f9e0ff */
[----:B------:R-:W-:Y:S02]  /*07c0*/  PRMT R11, RZ, 0x7610, R11 ;  /* 0x00007610ff0b7816 */ /* 0x000fe4000000000b */
[----:B------:R-:W-:-:S02]  /*07d0*/  PRMT R13, RZ, 0x7610, R13 ;  /* 0x00007610ff0d7816 */ /* 0x000fc4000000000d */
[----:B------:R-:W-:Y:S01]  /*07e0*/  PRMT R15, RZ, 0x7610, R15 ;  /* 0x00007610ff0f7816 */ /* 0x000fe2000000000f */
[----:B------:R-:W-:Y:S01]  /*07f0*/  BAR.SYNC.DEFER_BLOCKING 0x0 ;  /* 0x0000000000007b1d */ /* 0x000fe20000010000 */
[----:B------:R-:W-:-:S07]  /*0800*/  IADD3.X R5, PT, PT, RZ, R41, RZ, P4, !PT ;  /* 0x00000029ff057210 */ /* 0x000fce00027fe4ff */
[----:B------:R-:W1:Y:S01]  /*0810*/  S2UR UR5, SR_CgaCtaId ;  /* 0x00000000000579c3 */ /* 0x000e620000008800 */
[----:B0-----:R-:W-:-:S04]  /*0820*/  IADD3 R26, PT, PT, -R28, R71, RZ ;  /* 0x000000471c1a7210 */ /* 0x001fc80007ffe1ff */
[-C--:B------:R-:W-:Y:S01]  /*0830*/  ISETP.GE.AND P0, PT, R49, R26.reuse, PT ;  /* 0x0000001a3100720c */ /* 0x080fe20003f06270 */
[----:B------:R-:W0:Y:S01]  /*0840*/  S2R R25, SR_LANEID ;  /* 0x0000000000197919 */ /* 0x000e220000000000 */
[-C--:B------:R-:W-:Y:S01]  /*0850*/  ISETP.GE.AND P1, PT, R43, R26.reuse, PT ;  /* 0x0000001a2b00720c */ /* 0x080fe20003f26270 */
[----:B------:R-:W-:Y:S01]  /*0860*/  UMOV UR4, 0x400 ;  /* 0x0000040000047882 */ /* 0x000fe20000000000 */
[-C--:B------:R-:W-:Y:S01]  /*0870*/  ISETP.GE.AND P2, PT, R39, R26.reuse, PT ;  /* 0x0000001a2700720c */ /* 0x080fe20003f46270 */
[----:B------:R-:W2:Y:S01]  /*0880*/  LDC R67, c[0x0][0x38c] ;  /* 0x0000e300ff437b82 */ /* 0x000ea20000000800 */
[----:B------:R-:W-:-:S07]  /*0890*/  ISETP.GE.AND P3, PT, R37, R26, PT ;  /* 0x0000001a2500720c */ /* 0x000fce0003f66270 */
[----:B------:R-:W3:Y:S04]  /*08a0*/  @!P0 LDG.E.U16 R9, desc[UR16][R4.64] ;  /* 0x0000001004098981 */ /* 0x000ee8000c1e1500 */
[----:B------:R-:W4:Y:S04]  /*08b0*/  @!P1 LDG.E.U16 R11, desc[UR16][R4.64+0x40] ;  /* 0x00004010040b9981 */ /* 0x000f28000c1e1500 */
[----:B------:R-:W2:Y:S04]  /*08c0*/  @!P2 LDG.E.U16 R13, desc[UR16][R4.64+0x80] ;  /* 0x00008010040da981 */ /* 0x000ea8000c1e1500 */
[----:B------:R-:W2:Y:S01]  /*08d0*/  @!P3 LDG.E.U16 R15, desc[UR16][R4.64+0xc0] ;  /* 0x0000c010040fb981 */ /* 0x000ea2000c1e1500 */
[----:B-1----:R-:W-:Y:S01]  /*08e0*/  ULEA UR5, UR5, UR4, 0x18 ;  /* 0x0000000405057291 */ /* 0x002fe2000f8ec0ff */
[----:B------:R-:W-:-:S02]  /*08f0*/  IADD3 R6, P4, PT, R7, R44, RZ ;  /* 0x0000002c07067210 */ /* 0x000fc40007f9e0ff */
[----:B------:R-:W-:Y:S02]  /*0900*/  PRMT R17, RZ, 0x7610, R17 ;  /* 0x00007610ff117816 */ /* 0x000fe40000000011 */
[----:B------:R-:W-:Y:S02]  /*0910*/  PRMT R19, RZ, 0x7610, R19 ;  /* 0x00007610ff137816 */ /* 0x000fe40000000013 */
[C---:B0-----:R-:W-:Y:S02]  /*0920*/  LEA R24, R25.reuse, UR5, 0x1 ;  /* 0x0000000519187c11 */ /* 0x041fe4000f8e08ff */
[----:B------:R-:W-:Y:S02]  /*0930*/  SHF.L.U32 R0, R25, 0x3, RZ ;  /* 0x0000000319007819 */ /* 0x000fe400000006ff */
[----:B------:R-:W-:Y:S02]  /*0940*/  PRMT R21, RZ, 0x7610, R21 ;  /* 0x00007610ff157816 */ /* 0x000fe40000000015 */
[----:B------:R-:W-:-:S02]  /*0950*/  PRMT R23, RZ, 0x7610, R23 ;  /* 0x00007610ff177816 */ /* 0x000fc40000000017 */
[----:B------:R-:W-:Y:S01]  /*0960*/  IADD3.X R7, PT, PT, RZ, R40, RZ, P4, !PT ;  /* 0x00000028ff077210 */ /* 0x000fe200027fe4ff */
[----:B---3--:R-:W-:Y:S04]  /*0970*/  STS.U16 [R24], R9 ;  /* 0x0000000918007388 */ /* 0x008fe80000000400 */
[----:B----4-:R-:W-:Y:S04]  /*0980*/  STS.U16 [R24+0x40], R11 ;  /* 0x0000400b18007388 */ /* 0x010fe80000000400 */
[----:B--2---:R-:W-:Y:S04]  /*0990*/  STS.U16 [R24+0x80], R13 ;  /* 0x0000800d18007388 */ /* 0x004fe80000000400 */
[----:B------:R-:W-:Y:S01]  /*09a0*/  STS.U16 [R24+0xc0], R15 ;  /* 0x0000c00f18007388 */ /* 0x000fe20000000400 */
[----:B------:R-:W-:-:S03]  /*09b0*/  NOP ;  /* 0x0000000000007918 */ /* 0x000fc60000000000 */
[----:B------:R-:W-:Y:S01]  /*09c0*/  LDS.64 R4, [R0+UR5] ;  /* 0x0000000500047984 */ /* 0x000fe20008000a00 */
        /* <DEDUP_REMOVED lines=11> */
[----:B------:R-:W0:Y:S02]  /*0a80*/  LDS.64 R14, [R0+UR5] ;  /* 0x00000005000e7984 */ /* 0x000e240008000a00 */
[--C-:B0-----:R-:W-:Y:S02]  /*0a90*/  HADD2.F32 R9, -RZ, R14.reuse.H0_H0 ;  /* 0x2000000eff097230 */ /* 0x101fe40000004100 */
        /* <DEDUP_REMOVED lines=15> */
[----:B------:R-:W-:Y:S10]  /*0b90*/  @P3 BRA `(.L_x_2309) ;  /* 0x0000000000783947 */ /* 0x000ff40003800000 */
        /* <DEDUP_REMOVED lines=30> */
.L_x_2309:
[----:B------:R-:W-:Y:S05]  /*0d80*/  BSYNC.RECONVERGENT B0 ;  /* 0x0000000000007941 */ /* 0x000fea0003800200 */
.L_x_2308:
        /* <DEDUP_REMOVED lines=32> */
.L_x_2311:
[----:B------:R-:W-:Y:S05]  /*0f90*/  BSYNC.RECONVERGENT B0 ;  /* 0x0000000000007941 */ /* 0x000fea0003800200 */
.L_x_2310:
        /* <DEDUP_REMOVED lines=32> */
.L_x_2313:
[----:B------:R-:W-:Y:S05]  /*11a0*/  BSYNC.RECONVERGENT B0 ;  /* 0x0000000000007941 */ /* 0x000fea0003800200 */
.L_x_2312:
        /* <DEDUP_REMOVED lines=32> */
.L_x_2315:
[----:B------:R-:W-:Y:S05]  /*13b0*/  BSYNC.RECONVERGENT B0 ;  /* 0x0000000000007941 */ /* 0x000fea0003800200 */
.L_x_2314:
[----:B------:R-:W-:Y:S01]  /*13c0*/  BAR.SYNC.DEFER_BLOCKING 0x0 ;  /* 0x0000000000007b1d */ /* 0x000fe20000010000 */
[----:B------:R-:W-:Y:S01]  /*13d0*/  ISETP.GE.AND P0, PT, R67, 0x1, PT ;  /* 0x000000014300780c */ /* 0x000fe20003f06270 */
[--C-:B------:R-:W-:Y:S01]  /*13e0*/  HADD2.F32 R69, -RZ, R4.reuse.H0_H0 ;  /* 0x20000004ff457230 */ /* 0x100fe20000004100 */
[----:B------:R-:W-:Y:S01]  /*13f0*/  IADD3 R61, PT, PT, R0, UR5, RZ ;  /* 0x00000005003d7c10 */ /* 0x000fe2000fffe0ff */
        /* <DEDUP_REMOVED lines=8> */
[----:B------:R-:W-:Y:S01]  /*1480*/  IADD3 R13, PT, PT, R0, 0x5, RZ ;  /* 0x00000005000d7810 */ /* 0x000fe20007ffe0ff */
[----:B------:R-:W0:Y:S01]  /*1490*/  LDC.64 R14, c[0x0][0x3c0] ;  /* 0x0000f000ff0e7b82 */ /* 0x000e220000000a00 */
[C---:B------:R-:W-:Y:S01]  /*14a0*/  SHF.L.U32 R6, R48.reuse, 0x8, RZ ;  /* 0x0000000830067819 */ /* 0x040fe200000006ff */
[----:B------:R-:W-:Y:S01]  /*14b0*/  FMUL.FTZ R75, R5, R68 ;  /* 0x00000044054b7220 */ /* 0x000fe20000410000 */
[----:B------:R-:W-:Y:S01]  /*14c0*/  LEA.HI.SX32 R87, R13, R0, 0x1b ;  /* 0x000000000d577211 */ /* 0x000fe200078fdaff */
[C---:B------:R-:W-:Y:S01]  /*14d0*/  IMAD R67, R48.reuse, R67, RZ ;  /* 0x0000004330437224 */ /* 0x040fe200078e02ff */
[----:B------:R-:W-:Y:S01]  /*14e0*/  LEA R71, R71, -R6, 0x1 ;  /* 0x8000000647477211 */ /* 0x000fe200078e08ff */
[----:B------:R-:W-:Y:S01]  /*14f0*/  FMUL.FTZ R69, R69, R62 ;  /* 0x0000003e45457220 */ /* 0x000fe20000410000 */
[----:B------:R-:W-:Y:S01]  /*1500*/  ISETP.NE.AND P0, PT, R48, RZ, PT ;  /* 0x000000ff3000720c */ /* 0x000fe20003f05270 */
[----:B------:R-:W1:Y:S01]  /*1510*/  LDC.64 R16, c[0x0][0x3a8] ;  /* 0x0000ea00ff107b82 */ /* 0x000e620000000a00 */
[----:B------:R-:W-:Y:S01]  /*1520*/  IADD3 R5, PT, PT, R0, 0x1, RZ ;  /* 0x0000000100057810 */ /* 0x000fe20007ffe0ff */
[----:B------:R-:W-:Y:S01]  /*1530*/  FMUL.FTZ R73, R4, R64 ;  /* 0x0000004004497220 */ /* 0x000fe20000410000 */
[----:B------:R-:W-:Y:S01]  /*1540*/  IADD3 R7, PT, PT, R0, 0x2, RZ ;  /* 0x0000000200077810 */ /* 0x000fe20007ffe0ff */
[----:B------:R-:W-:Y:S01]  /*1550*/  FMUL.FTZ R74, R74, R66 ;  /* 0x000000424a4a7220 */ /* 0x000fe20000410000 */
[C---:B------:R-:W-:Y:S01]  /*1560*/  IADD3 R9, PT, PT, R0.reuse, 0x3, RZ ;  /* 0x0000000300097810 */ /* 0x040fe20007ffe0ff */
[----:B------:R-:W-:Y:S01]  /*1570*/  UMOV UR4, URZ ;  /* 0x000000ff00047c82 */ /* 0x000fe20008000000 */
[C---:B------:R-:W-:Y:S01]  /*1580*/  IADD3 R11, PT, PT, R0.reuse, 0x4, RZ ;  /* 0x00000004000b7810 */ /* 0x040fe20007ffe0ff */
[----:B------:R-:W2:Y:S01]  /*1590*/  LDC.64 R18, c[0x0][0x3e0] ;  /* 0x0000f800ff127b82 */ /* 0x000ea20000000a00 */
[C---:B------:R-:W-:Y:S01]  /*15a0*/  IADD3 R21, PT, PT, R0.reuse, 0x6, RZ ;  /* 0x0000000600157810 */ /* 0x040fe20007ffe0ff */
[----:B------:R-:W3:Y:S01]  /*15b0*/  LDCU UR9, c[0x0][0x38c] ;  /* 0x00007180ff0977ac */ /* 0x000ee20008000800 */
[----:B------:R-:W-:-:S02]  /*15c0*/  IADD3 R23, PT, PT, R0, 0x7, RZ ;  /* 0x0000000700177810 */ /* 0x000fc40007ffe0ff */
[----:B------:R-:W-:Y:S01]  /*15d0*/  IADD3 R83, P1, PT, R29, R36, RZ ;  /* 0x000000241d537210 */ /* 0x000fe20007f3e0ff */
[----:B------:R-:W-:Y:S01]  /*15e0*/  UIADD3 UR7, UPT, UPT, UR5, 0x250, URZ ;  /* 0x0000025005077890 */ /* 0x000fe2000fffe0ff */
[----:B------:R-:W-:Y:S01]  /*15f0*/  ISETP.EQ.AND P0, PT, R57, RZ, P0 ;  /* 0x000000ff3900720c */ /* 0x000fe20000702270 */
[----:B------:R-:W4:Y:S01]  /*1600*/  LDC.64 R12, c[0x0][0x480] ;  /* 0x00012000ff0c7b82 */ /* 0x000f220000000a00 */
[----:B------:R-:W-:Y:S02]  /*1610*/  ISETP.GE.AND P2, PT, R42, R71, PT ;  /* 0x000000472a00720c */ /* 0x000fe40003f46270 */
[-C--:B------:R-:W-:Y:S02]  /*1620*/  LEA.HI.SX32 R5, R5, R0.reuse, 0x1b ;  /* 0x0000000005057211 */ /* 0x080fe400078fdaff */
[-C--:B------:R-:W-:Y:S02]  /*1630*/  LEA.HI.SX32 R7, R7, R0.reuse, 0x1b ;  /* 0x0000000007077211 */ /* 0x080fe400078fdaff */
[----:B------:R-:W-:-:S02]  /*1640*/  LEA.HI.SX32 R9, R9, R0, 0x1b ;  /* 0x0000000009097211 */ /* 0x000fc400078fdaff */
[-C--:B------:R-:W-:Y:S02]  /*1650*/  LEA.HI.SX32 R11, R11, R0.reuse, 0x1b ;  /* 0x000000000b0b7211 */ /* 0x080fe400078fdaff */
[-C--:B------:R-:W-:Y:S02]  /*1660*/  LEA.HI.SX32 R21, R21, R0.reuse, 0x1b ;  /* 0x0000000015157211 */ /* 0x080fe400078fdaff */
[-C--:B------:R-:W-:Y:S02]  /*1670*/  LEA.HI.SX32 R23, R23, R0.reuse, 0x1b ;  /* 0x0000000017177211 */ /* 0x080fe400078fdaff */
[----:B------:R-:W-:Y:S02]  /*1680*/  LEA.HI.SX32 R77, R0, R0, 0x1b ;  /* 0x00000000004d7211 */ /* 0x000fe400078fdaff */
[----:B------:R-:W-:Y:S02]  /*1690*/  IADD3.X R76, PT, PT, R3, R27, RZ, P1, !PT ;  /* 0x0000001b034c7210 */ /* 0x000fe40000ffe4ff */
[----:B------:R-:W-:-:S02]  /*16a0*/  P2R R104, PR, RZ, 0x1 ;  /* 0x00000001ff687803 */ /* 0x000fc40000000000 */
[----:B------:R-:W-:Y:S02]  /*16b0*/  P2R R105, PR, RZ, 0x4 ;  /* 0x00000004ff697803 */ /* 0x000fe40000000000 */
[----:B------:R-:W-:Y:S02]  /*16c0*/  MOV R81, R55 ;  /* 0x0000003700517202 */ /* 0x000fe40000000f00 */
[----:B------:R-:W-:Y:S02]  /*16d0*/  MOV R80, R52 ;  /* 0x0000003400507202 */ /* 0x000fe40000000f00 */
[----:B------:R-:W-:Y:S02]  /*16e0*/  MOV R79, R56 ;  /* 0x00000038004f7202 */ /* 0x000fe40000000f00 */
[----:B------:R-:W-:Y:S02]  /*16f0*/  MOV R78, R54 ;  /* 0x00000036004e7202 */ /* 0x000fe40000000f00 */
[----:B------:R-:W-:-:S02]  /*1700*/  LEA R77, R77, UR5, 0x1 ;  /* 0x000000054d4d7c11 */ /* 0x000fc4000f8e08ff */
[----:B0-----:R-:W-:Y:S02]  /*1710*/  SHF.L.U64.HI R15, R14, 0x3, R15 ;  /* 0x000000030e0f7819 */ /* 0x001fe4000001020f */
[----:B-1----:R-:W-:Y:S02]  /*1720*/  SHF.L.U64.HI R17, R16, 0x3, R17 ;  /* 0x0000000310117819 */ /* 0x002fe40000010211 */
[----:B--2---:R-:W-:Y:S02]  /*1730*/  SHF.L.U64.HI R19, R18, 0x1, R19 ;  /* 0x0000000112137819 */ /* 0x004fe40000010213 */
[----:B------:R-:W-:Y:S02]  /*1740*/  LEA R82, R5, UR5, 0x1 ;  /* 0x0000000505527c11 */ /* 0x000fe4000f8e08ff */
[----:B------:R-:W-:Y:S02]  /*1750*/  LEA R84, R7, UR5, 0x1 ;  /* 0x0000000507547c11 */ /* 0x000fe4000f8e08ff */
[----:B------:R-:W-:-:S02]  /*1760*/  LEA R85, R9, UR5, 0x1 ;  /* 0x0000000509557c11 */ /* 0x000fc4000f8e08ff */
[----:B------:R-:W-:Y:S02]  /*1770*/  LEA R86, R11, UR5, 0x1 ;  /* 0x000000050b567c11 */ /* 0x000fe4000f8e08ff */
[----:B------:R-:W-:Y:S02]  /*1780*/  LEA R87, R87, UR5, 0x1 ;  /* 0x0000000557577c11 */ /* 0x000fe4000f8e08ff */
[----:B------:R-:W-:Y:S02]  /*1790*/  LEA R88, R21, UR5, 0x1 ;  /* 0x0000000515587c11 */ /* 0x000fe4000f8e08ff */
[----:B------:R-:W-:Y:S02]  /*17a0*/  LEA R89, R23, UR5, 0x1 ;  /* 0x0000000517597c11 */ /* 0x000fe4000f8e08ff */
[-C--:B------:R-:W-:Y:S02]  /*17b0*/  ISETP.GE.AND P0, PT, R35, R71.reuse, PT ;  /* 0x000000472300720c */ /* 0x080fe40003f06270 */
[----:B------:R-:W-:-:S02]  /*17c0*/  ISETP.GE.AND P1, PT, R34, R71, PT ;  /* 0x000000472200720c */ /* 0x000fc40003f26270 */
[-C--:B------:R-:W-:Y:S02]  /*17d0*/  ISETP.GE.AND P2, PT, R33, R71.reuse, PT ;  /* 0x000000472100720c */ /* 0x080fe40003f46270 */
[-C--:B------:R-:W-:Y:S02]  /*17e0*/  ISETP.GE.AND P3, PT, R32, R71.reuse, PT ;  /* 0x000000472000720c */ /* 0x080fe40003f66270 */
[-C--:B------:R-:W-:Y:S02]  /*17f0*/  ISETP.GE.AND P4, PT, R31, R71.reuse, PT ;  /* 0x000000471f00720c */ /* 0x080fe40003f86270 */
[----:B---34-:R-:W-:-:S13]  /*1800*/  ISETP.GE.AND P5, PT, R30, R71, PT ;  /* 0x000000471e00720c */ /* 0x018fda0003fa6270 */
.L_x_2319:
[----:B------:R-:W-:Y:S02]  /*1810*/  MOV R4, R81 ;  /* 0x0000005100047202 */ /* 0x000fe40000000f00 */
[----:B------:R-:W-:-:S06]  /*1820*/  MOV R5, R80 ;  /* 0x0000005000057202 */ /* 0x000fcc0000000f00 */
[----:B------:R-:W2:Y:S01]  /*1830*/  LDG.E.64 R4, desc[UR16][R4.64] ;  /* 0x0000001004047981 */ /* 0x000ea2000c1e1b00 */
[----:B------:R-:W-:Y:S02]  /*1840*/  ISETP.GE.U32.AND P6, PT, R53, R26, PT ;  /* 0x0000001a3500720c */ /* 0x000fe40003fc6070 */
[----:B------:R-:W-:Y:S02]  /*1850*/  PRMT R107, RZ, 0x7610, R107 ;  /* 0x00007610ff6b7816 */ /* 0x000fe4000000006b */
[----:B------:R-:W-:Y:S01]  /*1860*/  FSEL R96, R69, RZ, !P6 ;  /* 0x000000ff45607208 */ /* 0x000fe20007000000 */
[----:B--2---:R-:W-:Y:S01]  /*1870*/  FMUL.FTZ R7, R4, 1.4426950216293334961 ;  /* 0x3fb8aa3b04077820 */ /* 0x004fe20000410000 */
[----:B------:R-:W-:-:S03]  /*1880*/  FMUL.FTZ R6, R5, R62 ;  /* 0x0000003e05067220 */ /* 0x000fc60000410000 */
[C---:B------:R-:W-:Y:S01]  /*1890*/  FMUL.FTZ R0, R7.reuse, R62 ;  /* 0x0000003e07007220 */ /* 0x040fe20000410000 */
[----:B------:R-:W-:Y:S01]  /*18a0*/  FMUL.RZ R6, R6, 0.15915493667125701904 ;  /* 0x3e22f98306067820 */ /* 0x000fe2000040c000 */
[----:B------:R-:W-:-:S03]  /*18b0*/  FMUL.FTZ R4, R7, R64 ;  /* 0x0000004007047220 */ /* 0x000fc60000410000 */
[----:B------:R-:W-:Y:S08]  /*18c0*/  MUFU.COS R11, R6 ;  /* 0x00000006000b7308 */ /* 0x000ff00000000000 */
[----:B------:R-:W0:Y:S08]  /*18d0*/  MUFU.EX2 R0, R0 ;  /* 0x0000000000007308 */ /* 0x000e300000000800 */
[----:B------:R-:W1:Y:S08]  /*18e0*/  MUFU.SIN R9, R6 ;  /* 0x0000000600097308 */ /* 0x000e700000000400 */
[----:B------:R-:W-:Y:S01]  /*18f0*/  MUFU.EX2 R4, R4 ;  /* 0x0000000400047308 */ /* 0x000fe20000000800 */
[----:B0-----:R-:W-:-:S05]  /*1900*/  FMUL.FTZ R11, R0, R11 ;  /* 0x0000000b000b7220 */ /* 0x001fca0000410000 */
[----:B------:R-:W-:Y:S01]  /*1910*/  FSEL R98, R11, 1, !P6 ;  /* 0x3f8000000b627808 */ /* 0x000fe20007000000 */
[----:B-1----:R-:W-:Y:S01]  /*1920*/  FMUL.FTZ R9, R0, R9 ;  /* 0x0000000900097220 */ /* 0x002fe20000410000 */
[----:B------:R-:W-:-:S04]  /*1930*/  FMUL.FTZ R0, R5, R64 ;  /* 0x0000004005007220 */ /* 0x000fc80000410000 */
[----:B------:R-:W-:Y:S01]  /*1940*/  FMUL.RZ R8, R0, 0.15915493667125701904 ;  /* 0x3e22f98300087820 */ /* 0x000fe2000040c000 */
[----:B------:R-:W-:Y:S01]  /*1950*/  FSEL R97, R9, RZ, !P6 ;  /* 0x000000ff09617208 */ /* 0x000fe20007000000 */
[----:B------:R-:W-:Y:S01]  /*1960*/  FMUL.FTZ R0, R7, R66 ;  /* 0x0000004207007220 */ /* 0x000fe20000410000 */
[----:B------:R-:W-:Y:S01]  /*1970*/  ISETP.GE.U32.AND P6, PT, R51, R26, PT ;  /* 0x0000001a3300720c */ /* 0x000fe20003fc6070 */
[----:B------:R-:W0:Y:S01]  /*1980*/  MUFU.COS R11, R8 ;  /* 0x00000008000b7308 */ /* 0x000e220000000000 */
[----:B------:R-:W-:Y:S02]  /*1990*/  FMUL.FTZ R7, R7, R68 ;  /* 0x0000004407077220 */ /* 0x000fe40000410000 */
[----:B------:R-:W-:-:S05]  /*19a0*/  FSEL R99, R73, RZ, !P6 ;  /* 0x000000ff49637208 */ /* 0x000fca0007000000 */
[----:B------:R-:W1:Y:S08]  /*19b0*/  MUFU.SIN R9, R8 ;  /* 0x0000000800097308 */ /* 0x000e700000000400 */
[----:B------:R-:W-:Y:S01]  /*19c0*/  MUFU.EX2 R0, R0 ;  /* 0x0000000000007308 */ /* 0x000fe20000000800 */
[----:B0-----:R-:W-:-:S05]  /*19d0*/  FMUL.FTZ R11, R4, R11 ;  /* 0x0000000b040b7220 */ /* 0x001fca0000410000 */
[----:B------:R-:W-:Y:S02]  /*19e0*/  FSEL R103, R11, 1, !P6 ;  /* 0x3f8000000b677808 */ /* 0x000fe40007000000 */
[----:B------:R-:W-:Y:S01]  /*19f0*/  MUFU.EX2 R7, R7 ;  /* 0x0000000700077308 */ /* 0x000fe20000000800 */
[----:B-1----:R-:W-:Y:S01]  /*1a00*/  FMUL.FTZ R9, R4, R9 ;  /* 0x0000000904097220 */ /* 0x002fe20000410000 */
[C---:B------:R-:W-:Y:S01]  /*1a10*/  FMUL.FTZ R4, R5.reuse, R66 ;  /* 0x0000004205047220 */ /* 0x040fe20000410000 */
[----:B------:R-:W-:-:S03]  /*1a20*/  FMUL.FTZ R5, R5, R68 ;  /* 0x0000004405057220 */ /* 0x000fc60000410000 */
[----:B------:R-:W-:Y:S01]  /*1a30*/  FMUL.RZ R4, R4, 0.15915493667125701904 ;  /* 0x3e22f98304047820 */ /* 0x000fe2000040c000 */
[----:B------:R-:W-:Y:S01]  /*1a40*/  FSEL R101, R9, RZ, !P6 ;  /* 0x000000ff09657208 */ /* 0x000fe20007000000 */
[----:B------:R-:W-:Y:S01]  /*1a50*/  FMUL.RZ R6, R5, 0.15915493667125701904 ;  /* 0x3e22f98305067820 */ /* 0x000fe2000040c000 */
[----:B------:R-:W-:Y:S01]  /*1a60*/  ISETP.GE.U32.AND P6, PT, R47, R26, PT ;  /* 0x0000001a2f00720c */ /* 0x000fe20003fc6070 */
[----:B------:R-:W0:Y:S02]  /*1a70*/  MUFU.COS R11, R4 ;  /* 0x00000004000b7308 */ /* 0x000e240000000000 */
[----:B------:R-:W-:Y:S01]  /*1a80*/  FMUL.FTZ R5, RZ, R101 ;  /* 0x00000065ff057220 */ /* 0x000fe20000410000 */
[----:B------:R-:W-:-:S05]  /*1a90*/  FSEL R93, R74, RZ, !P6 ;  /* 0x000000ff4a5d7208 */ /* 0x000fca0007000000 */
[----:B------:R-:W1:Y:S08]  /*1aa0*/  MUFU.SIN R9, R4 ;  /* 0x0000000400097308 */ /* 0x000e700000000400 */
[----:B------:R-:W2:Y:S01]  /*1ab0*/  MUFU.COS R4, R6 ;  /* 0x0000000600047308 */ /* 0x000ea20000000000 */
[----:B0-----:R-:W-:-:S05]  /*1ac0*/  FMUL.FTZ R11, R0, R11 ;  /* 0x0000000b000b7220 */ /* 0x001fca0000410000 */
[----:B------:R-:W-:Y:S01]  /*1ad0*/  FSEL R94, R11, 1, !P6 ;  /* 0x3f8000000b5e7808 */ /* 0x000fe20007000000 */
[----:B-1----:R-:W-:Y:S02]  /*1ae0*/  FMUL.FTZ R9, R0, R9 ;  /* 0x0000000900097220 */ /* 0x002fe40000410000 */
[----:B------:R-:W0:Y:S03]  /*1af0*/  MUFU.SIN R0, R6 ;  /* 0x0000000600007308 */ /* 0x000e260000000400 */
[----:B------:R-:W-:Y:S02]  /*1b00*/  FSEL R95, R9, RZ, !P6 ;  /* 0x000000ff095f7208 */ /* 0x000fe40007000000 */
[----:B------:R-:W-:Y:S01]  /*1b10*/  ISETP.GE.U32.AND P6, PT, R45, R26, PT ;  /* 0x0000001a2d00720c */ /* 0x000fe20003fc6070 */
[----:B--2---:R-:W-:-:S03]  /*1b20*/  FMUL.FTZ R4, R7, R4 ;  /* 0x0000000407047220 */ /* 0x004fc60000410000 */
[----:B------:R-:W-:Y:S02]  /*1b30*/  FSEL R90, R75, RZ, !P6 ;  /* 0x000000ff4b5a7208 */ /* 0x000fe40007000000 */
[----:B------:R-:W-:Y:S01]  /*1b40*/  FSEL R92, R4, 1, !P6 ;  /* 0x3f800000045c7808 */ /* 0x000fe20007000000 */
[----:B0-----:R-:W-:-:S05]  /*1b50*/  FMUL.FTZ R0, R7, R0 ;  /* 0x0000000007007220 */ /* 0x001fca0000410000 */
[----:B------:R-:W-:Y:S01]  /*1b60*/  FSEL R91, R0, RZ, !P6 ;  /* 0x000000ff005b7208 */ /* 0x000fe20007000000 */
[----:B------:R-:W-:Y:S01]  /*1b70*/  FMUL.FTZ R0, R96, R101 ;  /* 0x0000006560007220 */ /* 0x000fe20000410000 */
[----:B------:R-:W-:-:S03]  /*1b80*/  ISETP.GE.AND P6, PT, R25, 0x1, PT ;  /* 0x000000011900780c */ /* 0x000fc60003fc6270 */
[-C--:B------:R-:W-:Y:S01]  /*1b90*/  FFMA.FTZ R4, RZ, R103.reuse, R0 ;  /* 0x00000067ff047223 */ /* 0x080fe20000010000 */
[----:B------:R-:W-:-:S03]  /*1ba0*/  FFMA.FTZ R0, R96, R103, -R5 ;  /* 0x0000006760007223 */ /* 0x000fc60000010805 */
[----:B------:R-:W-:Y:S01]  /*1bb0*/  FADD.FTZ R4, RZ, R4 ;  /* 0x00000004ff047221 */ /* 0x000fe20000010000 */
[----:B------:R-:W-:-:S03]  /*1bc0*/  FADD.FTZ R0, R99, R0 ;  /* 0x0000000063007221 */ /* 0x000fc60000010000 */
[C---:B------:R-:W-:Y:S01]  /*1bd0*/  FMUL.FTZ R5, R95.reuse, R4 ;  /* 0x000000045f057220 */ /* 0x040fe20000410000 */
[----:B------:R-:W-:-:S03]  /*1be0*/  FMUL.FTZ R7, R95, R0 ;  /* 0x000000005f077220 */ /* 0x000fc60000410000 */
[----:B------:R-:W-:Y:S01]  /*1bf0*/  FFMA.FTZ R6, R94, R0, -R5 ;  /* 0x000000005e067223 */ /* 0x000fe20000010805 */
[-C--:B------:R-:W-:Y:S01]  /*1c00*/  FMUL.FTZ R0, R98, R101.reuse ;  /* 0x0000006562007220 */ /* 0x080fe20000410000 */
[----:B------:R-:W-:Y:S01]  /*1c10*/  FFMA.FTZ R7, R94, R4, R7 ;  /* 0x000000045e077223 */ /* 0x000fe20000010007 */
[----:B------:R-:W-:Y:S01]  /*1c20*/  FMUL.FTZ R5, R97, R101 ;  /* 0x0000006561057220 */ /* 0x000fe20000410000 */
[----:B------:R-:W-:Y:S01]  /*1c30*/  FADD.FTZ R6, R93, R6 ;  /* 0x000000065d067221 */ /* 0x000fe20000010000 */
[-C--:B------:R-:W-:Y:S01]  /*1c40*/  FFMA.FTZ R4, R97, R103.reuse, R0 ;  /* 0x0000006761047223 */ /* 0x080fe20000010000 */
[----:B------:R-:W-:Y:S01]  /*1c50*/  FADD.FTZ R0, RZ, R7 ;  /* 0x00000007ff007221 */ /* 0x000fe20000010000 */
[----:B------:R-:W-:Y:S01]  /*1c60*/  FFMA.FTZ R5, R98, R103, -R5 ;  /* 0x0000006762057223 */ /* 0x000fe20000010805 */
[----:B------:R-:W-:Y:S01]  /*1c70*/  FMUL.FTZ R9, R91, R6 ;  /* 0x000000065b097220 */ /* 0x000fe20000410000 */
[----:B------:R-:W-:Y:S01]  /*1c80*/  FMUL.FTZ R7, R95, R4 ;  /* 0x000000045f077220 */ /* 0x000fe20000410000 */
[----:B------:R-:W-:-:S02]  /*1c90*/  FMUL.FTZ R11, R91, R0 ;  /* 0x000000005b0b7220 */ /* 0x000fc40000410000 */
[----:B------:R-:W-:Y:S01]  /*1ca0*/  FFMA.FTZ R0, R92, R0, R9 ;  /* 0x000000005c007223 */ /* 0x000fe20000010009 */
[-C--:B------:R-:W-:Y:S01]  /*1cb0*/  FMUL.FTZ R9, R95, R5.reuse ;  /* 0x000000055f097220 */ /* 0x080fe20000410000 */
[----:B------:R-:W-:Y:S01]  /*1cc0*/  FFMA.FTZ R5, R94, R5, -R7 ;  /* 0x000000055e057223 */ /* 0x000fe20000010807 */
[----:B------:R-:W-:Y:S01]  /*1cd0*/  FFMA.FTZ R7, R92, R6, -R11 ;  /* 0x000000065c077223 */ /* 0x000fe2000001080b */
[----:B------:R-:W-:Y:S01]  /*1ce0*/  FADD.FTZ R0, RZ, R0 ;  /* 0x00000000ff007221 */ /* 0x000fe20000010000 */
[----:B------:R-:W-:Y:S01]  /*1cf0*/  FFMA.FTZ R9, R94, R4, R9 ;  /* 0x000000045e097223 */ /* 0x000fe20000010009 */
[C---:B------:R-:W-:Y:S01]  /*1d00*/  FMUL.FTZ R11, R91.reuse, R5 ;  /* 0x000000055b0b7220 */ /* 0x040fe20000410000 */
[----:B------:R-:W-:Y:S02]  /*1d10*/  FADD.FTZ R7, R90, R7 ;  /* 0x000000075a077221 */ /* 0x000fe40000010000 */
[----:B------:R-:W0:Y:S01]  /*1d20*/  SHFL.UP PT, R20, R0, 0x1, RZ ;  /* 0x0420000000147989 */ /* 0x000e2200000e00ff */
[-C--:B------:R-:W-:Y:S01]  /*1d30*/  FFMA.FTZ R6, R92, R9.reuse, R11 ;  /* 0x000000095c067223 */ /* 0x080fe2000001000b */
[----:B------:R-:W-:-:S02]  /*1d40*/  FMUL.FTZ R9, R91, R9 ;  /* 0x000000095b097220 */ /* 0x000fc40000410000 */
[----:B------:R-:W1:Y:S02]  /*1d50*/  SHFL.UP PT, R10, R7, 0x1, RZ ;  /* 0x04200000070a7989 */ /* 0x000e6400000e00ff */
        /* <DEDUP_REMOVED lines=13> */
[----:B------:R-:W-:Y:S01]  /*1e30*/  @P6 FFMA.FTZ R6, R6, R4, R5 ;  /* 0x0000000406066223 */ /* 0x000fe20000010005 */
[----:B------:R-:W-:Y:S01]  /*1e40*/  ISETP.GE.AND P6, PT, R25, 0x2, PT ;  /* 0x000000021900780c */ /* 0x000fe20003fc6270 */
[----:B------:R-:W1:Y:S04]  /*1e50*/  SHFL.UP PT, R8, R7, 0x2, RZ ;  /* 0x0440000007087989 */ /* 0x000e6800000e00ff */
[----:B------:R-:W2:Y:S04]  /*1e60*/  SHFL.UP PT, R5, R6, 0x2, RZ ;  /* 0x0440000006057989 */ /* 0x000ea800000e00ff */
[----:B------:R-:W3:Y:S01]  /*1e70*/  SHFL.UP PT, R4, R21, 0x2, RZ ;  /* 0x0440000015047989 */ /* 0x000ee200000e00ff */
[-C--:B0-----:R-:W-:Y:S01]  /*1e80*/  FMUL.FTZ R10, R6, R9.reuse ;  /* 0x00000009060a7220 */ /* 0x081fe20000410000 */
[----:B------:R-:W-:-:S03]  /*1e90*/  FMUL.FTZ R9, R21, R9 ;  /* 0x0000000915097220 */ /* 0x000fc60000410000 */
[-C--:B-1----:R-:W-:Y:S01]  /*1ea0*/  FFMA.FTZ R10, R21, R8.reuse, -R10 ;  /* 0x00000008150a7223 */ /* 0x082fe2000001080a */
[C---:B------:R-:W-:Y:S01]  /*1eb0*/  FFMA.FTZ R9, R6.reuse, R8, R9 ;  /* 0x0000000806097223 */ /* 0x040fe20000010009 */
[----:B--2---:R-:W-:-:S03]  /*1ec0*/  FMUL.FTZ R8, R6, R5 ;  /* 0x0000000506087220 */ /* 0x004fc60000410000 */
[----:B------:R-:W-:Y:S01]  /*1ed0*/  @P6 FADD.FTZ R0, R0, R9 ;  /* 0x0000000900006221 */ /* 0x000fe20000010000 */
[----:B------:R-:W-:Y:S01]  /*1ee0*/  @P6 FADD.FTZ R7, R7, R10 ;  /* 0x0000000a07076221 */ /* 0x000fe20000010000 */
[C---:B------:R-:W-:Y:S01]  /*1ef0*/  FMUL.FTZ R5, R21.reuse, R5 ;  /* 0x0000000515057220 */ /* 0x040fe20000410000 */
[-C--:B---3--:R-:W-:Y:S02]  /*1f00*/  @P6 FFMA.FTZ R21, R21, R4.reuse, -R8 ;  /* 0x0000000415156223 */ /* 0x088fe40000010808 */
[----:B------:R-:W0:Y:S01]  /*1f10*/  SHFL.UP PT, R9, R0, 0x4, RZ ;  /* 0x0480000000097989 */ /* 0x000e2200000e00ff */
[----:B------:R-:W-:Y:S01]  /*1f20*/  @P6 FFMA.FTZ R6, R6, R4, R5 ;  /* 0x0000000406066223 */ /* 0x000fe20000010005 */
[----:B------:R-:W-:Y:S02]  /*1f30*/  ISETP.GE.AND P6, PT, R25, 0x4, PT ;  /* 0x000000041900780c */ /* 0x000fe40003fc6270 */
        /* <DEDUP_REMOVED lines=9> */
[----:B------:R-:W-:Y:S01]  /*1fd0*/  FMUL.FTZ R5, R21, R5 ;  /* 0x0000000515057220 */ /* 0x000fe20000410000 */
[----:B------:R-:W-:Y:S01]  /*1fe0*/  @P6 FADD.FTZ R7, R7, R10 ;  /* 0x0000000a07076221 */ /* 0x000fe20000010000 */
        /* <DEDUP_REMOVED lines=9> */
[CC--:B-1----:R-:W-:Y:S01]  /*2080*/  FFMA.FTZ R10, R21.reuse, R8.reuse, -R10 ;  /* 0x00000008150a7223 */ /* 0x0c2fe2000001080a */
[C---:B------:R-:W-:Y:S01]  /*2090*/  FFMA.FTZ R9, R6.reuse, R8, R9 ;  /* 0x0000000806097223 */ /* 0x040fe20000010009 */
[-C--:B--2---:R-:W-:Y:S01]  /*20a0*/  FMUL.FTZ R8, R6, R5.reuse ;  /* 0x0000000506087220 */ /* 0x084fe20000410000 */
[----:B------:R-:W-:Y:S02]  /*20b0*/  FMUL.FTZ R5, R21, R5 ;  /* 0x0000000515057220 */ /* 0x000fe40000410000 */
[----:B------:R-:W-:Y:S01]  /*20c0*/  @P6 FADD.FTZ R0, R0, R9 ;  /* 0x0000000900006221 */ /* 0x000fe20000010000 */
[----:B------:R-:W-:Y:S01]  /*20d0*/  @P6 FADD.FTZ R7, R7, R10 ;  /* 0x0000000a07076221 */ /* 0x000fe20000010000 */
[-C--:B---3--:R-:W-:Y:S01]  /*20e0*/  @P6 FFMA.FTZ R21, R21, R4.reuse, -R8 ;  /* 0x0000000415156223 */ /* 0x088fe20000010808 */
[----:B------:R-:W-:Y:S01]  /*20f0*/  @P6 FFMA.FTZ R6, R6, R4, R5 ;  /* 0x0000000406066223 */ /* 0x000fe20000010005 */
[----:B------:R-:W-:Y:S01]  /*2100*/  ISETP.GE.AND P6, PT, R38, R71, PT ;  /* 0x000000472600720c */ /* 0x000fe20003fc6270 */
[----:B------:R-:W0:Y:S01]  /*2110*/  SHFL.UP PT, R11, R0, 0x10, RZ ;  /* 0x06000000000b7989 */ /* 0x000e2200000e00ff */
[----:B------:R-:W-:-:S02]  /*2120*/  MOV R4, R83 ;  /* 0x0000005300047202 */ /* 0x000fc40000000f00 */
[----:B------:R-:W-:Y:S01]  /*2130*/  MOV R5, R76 ;  /* 0x0000004c00057202 */ /* 0x000fe20000000f00 */
[----:B------:R-:W1:Y:S04]  /*2140*/  SHFL.UP PT, R8, R6, 0x10, RZ ;  /* 0x0600000006087989 */ /* 0x000e6800000e00ff */
[----:B------:R-:W2:Y:S04]  /*2150*/  SHFL.UP PT, R10, R7, 0x10, RZ ;  /* 0x06000000070a7989 */ /* 0x000ea800000e00ff */
[----:B------:R-:W3:Y:S04]  /*2160*/  SHFL.UP PT, R9, R21, 0x10, RZ ;  /* 0x0600000015097989 */ /* 0x000ee800000e00ff */
[----:B------:R-:W4:Y:S01]  /*2170*/  @!P6 LDG.E.U16 R107, desc[UR16][R4.64+-0xc0] ;  /* 0xffff4010046be981 */ /* 0x000f22000c1e1500 */
[----:B------:R-:W-:-:S02]  /*2180*/  LEA R83, P6, R18, R4, 0x1 ;  /* 0x0000000412537211 */ /* 0x000fc400078c08ff */
[----:B------:R-:W-:Y:S02]  /*2190*/  PRMT R111, RZ, 0x7610, R111 ;  /* 0x00007610ff6f7816 */ /* 0x000fe4000000006f */
[----:B------:R-:W-:Y:S02]  /*21a0*/  IADD3.X R76, PT, PT, R5, R19, RZ, P6, !PT ;  /* 0x00000013054c7210 */ /* 0x000fe400037fe4ff */
[----:B------:R-:W-:Y:S01]  /*21b0*/  ISETP.GE.AND P6, PT, R25, 0x10, PT ;  /* 0x000000101900780c */ /* 0x000fe20003fc6270 */
[CC--:B0-----:R-:W-:Y:S01]  /*21c0*/  FMUL.FTZ R22, R6.reuse, R11.reuse ;  /* 0x0000000b06167220 */ /* 0x0c1fe20000410000 */
[C---:B------:R-:W-:Y:S01]  /*21d0*/  FMUL.FTZ R23, R21.reuse, R11 ;  /* 0x0000000b15177220 */ /* 0x040fe20000410000 */
[----:B------:R-:W-:Y:S01]  /*21e0*/  PRMT R113, RZ, 0x7610, R113 ;  /* 0x00007610ff717816 */ /* 0x000fe20000000071 */
[----:B------:R-:W5:Y:S01]  /*21f0*/  @!P0 LDG.E.U16 R111, desc[UR16][R4.64+-0x80] ;  /* 0xffff8010046f8981 */ /* 0x000f62000c1e1500 */
[CC--:B-1----:R-:W-:Y:S01]  /*2200*/  FMUL.FTZ R20, R6.reuse, R8.reuse ;  /* 0x0000000806147220 */ /* 0x0c2fe20000410000 */
[C---:B------:R-:W-:Y:S01]  /*2210*/  FMUL.FTZ R11, R21.reuse, R8 ;  /* 0x00000008150b7220 */ /* 0x040fe20000410000 */
[----:B------:R-:W-:Y:S01]  /*2220*/  PRMT R115, RZ, 0x7610, R115 ;  /* 0x00007610ff737816 */ /* 0x000fe20000000073 */
[CC--:B--2---:R-:W-:Y:S01]  /*2230*/  FFMA.FTZ R22, R21.reuse, R10.reuse, -R22 ;  /* 0x0000000a15167223 */ /* 0x0c4fe20000010816 */
[C---:B------:R-:W-:Y:S01]  /*2240*/  FFMA.FTZ R23, R6.reuse, R10, R23 ;  /* 0x0000000a06177223 */ /* 0x040fe20000010017 */
[----:B------:R-:W-:Y:S01]  /*2250*/  PRMT R117, RZ, 0x7610, R117 ;  /* 0x00007610ff757816 */ /* 0x000fe20000000075 */
[----:B------:R-:W2:Y:S01]  /*2260*/  @!P1 LDG.E.U16 R113, desc[UR16][R4.64+-0x40] ;  /* 0xffffc01004719981 */ /* 0x000ea2000c1e1500 */
[-C--:B---3--:R-:W-:Y:S01]  /*2270*/  FFMA.FTZ R8, R21, R9.reuse, -R20 ;  /* 0x0000000915087223 */ /* 0x088fe20000010814 */
[----:B------:R-:W-:Y:S01]  /*2280*/  FFMA.FTZ R9, R6, R9, R11 ;  /* 0x0000000906097223 */ /* 0x000fe2000001000b */
[----:B------:R-:W-:Y:S01]  /*2290*/  FADD.FTZ R10, R7, R22 ;  /* 0x00000016070a7221 */ /* 0x000fe20000010000 */
[----:B------:R-:W-:Y:S01]  /*22a0*/  FADD.FTZ R11, R0, R23 ;  /* 0x00000017000b7221 */ /* 0x000fe20000010000 */
[----:B------:R-:W-:Y:S01]  /*22b0*/  PRMT R119, RZ, 0x7610, R119 ;  /* 0x00007610ff777816 */ /* 0x000fe20000000077 */
[----:B------:R-:W3:Y:S01]  /*22c0*/  @!P2 LDG.E.U16 R115, desc[UR16][R4.64] ;  /* 0x000000100473a981 */ /* 0x000ee2000c1e1500 */
[----:B------:R-:W-:-:S02]  /*22d0*/  FSEL R22, R21, R8, !P6 ;  /* 0x0000000815167208 */ /* 0x000fc40007000000 */
[----:B------:R-:W-:Y:S01]  /*22e0*/  FSEL R23, R6, R9, !P6 ;  /* 0x0000000906177208 */ /* 0x000fe20007000000 */
[----:B------:R-:W3:Y:S01]  /*22f0*/  @!P3 LDG.E.U16 R117, desc[UR16][R4.64+0x40] ;  /* 0x000040100475b981 */ /* 0x000ee2000c1e1500 */
[----:B------:R-:W-:Y:S02]  /*2300*/  FSEL R109, R7, R10, !P6 ;  /* 0x0000000a076d7208 */ /* 0x000fe40007000000 */
[----:B------:R-:W-:Y:S01]  /*2310*/  FSEL R108, R0, R11, !P6 ;  /* 0x0000000b006c7208 */ /* 0x000fe20007000000 */
[----:B------:R-:W3:Y:S01]  /*2320*/  @!P4 LDG.E.U16 R119, desc[UR16][R4.64+0x80] ;  /* 0x000080100477c981 */ /* 0x000ee2000c1e1500 */
[----:B------:R-:W-:Y:S02]  /*2330*/  ISETP.NE.AND P6, PT, R105, RZ, PT ;  /* 0x000000ff6900720c */ /* 0x000fe40003fc5270 */
[----:B------:R-:W-:Y:S02]  /*2340*/  PRMT R21, RZ, 0x7610, R21 ;  /* 0x00007610ff157816 */ /* 0x000fe40000000015 */
[----:B------:R-:W-:-:S06]  /*2350*/  PRMT R121, RZ, 0x7610, R121 ;  /* 0x00007610ff797816 */ /* 0x000fcc0000000079 */
[----:B------:R-:W3:Y:S04]  /*2360*/  @!P5 LDG.E.U16 R121, desc[UR16][R4.64+0xc0] ;  /* 0x0000c0100479d981 */ /* 0x000ee8000c1e1500 */
[----:B------:R0:W3:Y:S01]  /*2370*/  @!P6 LDG.E.U16 R21, desc[UR16][R4.64+-0x100] ;  /* 0xffff00100415e981 */ /* 0x0000e2000c1e1500 */
[----:B------:R-:W1:Y:S01]  /*2380*/  S2UR UR6, SR_CgaCtaId ;  /* 0x00000000000679c3 */ /* 0x000e620000008800 */
[----:B------:R-:W-:Y:S02]  /*2390*/  ISETP.NE.AND P6, PT, R104, RZ, PT ;  /* 0x000000ff6800720c */ /* 0x000fe40003fc5270 */
[----:B------:R-:W-:Y:S01]  /*23a0*/  CS2R R6, SRZ ;  /* 0x0000000000067805 */ /* 0x000fe2000001ff00 */
[----:B0-----:R-:W-:Y:S01]  /*23b0*/  HFMA2 R4, -RZ, RZ, 1.875, 0 ;  /* 0x3f800000ff047431 */ /* 0x001fe200000001ff */
[----:B------:R-:W-:Y:S01]  /*23c0*/  MOV R5, RZ ;  /* 0x000000ff00057202 */ /* 0x000fe20000000f00 */
[----:B------:R-:W-:-:S02]  /*23d0*/  UMOV UR5, 0x400 ;  /* 0x0000040000057882 */ /* 0x000fc40000000000 */
[----:B-1----:R-:W-:Y:S01]  /*23e0*/  ULEA UR5, UR6, UR5, 0x18 ;  /* 0x0000000506057291 */ /* 0x002fe2000f8ec0ff */
[----:B----4-:R-:W-:Y:S04]  /*23f0*/  STS.U16 [R24+0x42], R107 ;  /* 0x0000426b18007388 */ /* 0x010fe80000000400 */
[----:B-----5:R-:W-:Y:S04]  /*2400*/  STS.U16 [R24+0x84], R111 ;  /* 0x0000846f18007388 */ /* 0x020fe80000000400 */
[----:B--2---:R-:W-:Y:S04]  /*2410*/  STS.U16 [R24+0xc6], R113 ;  /* 0x0000c67118007388 */ /* 0x004fe80000000400 */
[----:B---3--:R-:W-:Y:S04]  /*2420*/  STS.U16 [R24+0x108], R115 ;  /* 0x0001087318007388 */ /* 0x008fe80000000400 */
[----:B------:R-:W-:Y:S04]  /*2430*/  STS.U16 [R24+0x14a], R117 ;  /* 0x00014a7518007388 */ /* 0x000fe80000000400 */
[----:B------:R-:W-:Y:S04]  /*2440*/  STS.U16 [R24+0x18c], R119 ;  /* 0x00018c7718007388 */ /* 0x000fe80000000400 */
[----:B------:R-:W-:Y:S04]  /*2450*/  STS.U16 [R24+0x1ce], R121 ;  /* 0x0001ce7918007388 */ /* 0x000fe80000000400 */
[----:B------:R-:W-:Y:S01]  /*2460*/  STS.U16 [R24], R21 ;  /* 0x0000001518007388 */ /* 0x000fe20000000400 */
[----:B------:R-:W-:-:S03]  /*2470*/  NOP ;  /* 0x0000000000007918 */ /* 0x000fc60000000000 */
[----:B------:R-:W0:Y:S01]  /*2480*/  @P6 LDS.128 R4, [UR7] ;  /* 0x00000007ff046984 */ /* 0x000e220008000c00 */
[----:B------:R-:W-:-:S03]  /*2490*/  ISETP.NE.AND P6, PT, R25, 0x1f, PT ;  /* 0x0000001f1900780c */ /* 0x000fc60003fc5270 */
        /* <DEDUP_REMOVED lines=8> */
[----:B------:R1:W-:Y:S02]  /*2520*/  @!P6 STS.128 [UR5+0x210], R8 ;  /* 0x00021008ff00e988 */ /* 0x0003e40008000c05 */
[----:B-1----:R-:W-:-:S02]  /*2530*/  MOV R8, R79 ;  /* 0x0000004f00087202 */ /* 0x002fc40000000f00 */
[----:B------:R-:W-:-:S05]  /*2540*/  MOV R9, R78 ;  /* 0x0000004e00097202 */ /* 0x000fca0000000f00 */
[----:B------:R1:W2:Y:S01]  /*2550*/  LDG.E.64 R20, desc[UR16][R8.64] ;  /* 0x0000001008147981 */ /* 0x0002a2000c1e1b00 */
[----:B------:R-:W-:Y:S01]  /*2560*/  BAR.SYNC.DEFER_BLOCKING 0x0 ;  /* 0x0000000000007b1d */ /* 0x000fe20000010000 */
[----:B------:R-:W-:-:S05]  /*2570*/  ISETP.NE.AND P6, PT, R25, RZ, PT ;  /* 0x000000ff1900720c */ /* 0x000fca0003fc5270 */
[----:B------:R-:W3:Y:S04]  /*2580*/  SHFL.UP PT, R116, R22, 0x1, RZ ;  /* 0x0420000016747989 */ /* 0x000ee800000e00ff */
[----:B------:R-:W4:Y:S04]  /*2590*/  SHFL.UP PT, R115, R23, 0x1, RZ ;  /* 0x0420000017737989 */ /* 0x000f2800000e00ff */
[----:B------:R-:W5:Y:S04]  /*25a0*/  SHFL.UP PT, R113, R109, 0x1, RZ ;  /* 0x042000006d717989 */ /* 0x000f6800000e00ff */
[----:B------:R-:W5:Y:S04]  /*25b0*/  SHFL.UP PT, R114, R108, 0x1, RZ ;  /* 0x042000006c727989 */ /* 0x000f6800000e00ff */
[----:B0-----:R-:W-:Y:S04]  /*25c0*/  @!P6 STS.128 [UR5+0x230], R4 ;  /* 0x00023004ff00e988 */ /* 0x001fe80008000c05 */
[----:B-1----:R-:W-:Y:S01]  /*25d0*/  LDS.128 R8, [UR5+0x210] ;  /* 0x00021005ff087984 */ /* 0x002fe20008000c00 */
[----:B---3--:R-:W-:-:S02]  /*25e0*/  @!P6 MOV R116, R4 ;  /* 0x000000040074e202 */ /* 0x008fc40000000f00 */
[----:B----4-:R-:W-:Y:S02]  /*25f0*/  @!P6 MOV R115, R5 ;  /* 0x000000050073e202 */ /* 0x010fe40000000f00 */
[----:B-----5:R-:W-:Y:S02]  /*2600*/  @!P6 MOV R113, R6 ;  /* 0x000000060071e202 */ /* 0x020fe40000000f00 */
[----:B------:R-:W-:Y:S02]  /*2610*/  @!P6 MOV R114, R7 ;  /* 0x000000070072e202 */ /* 0x000fe40000000f00 */
[----:B------:R-:W-:Y:S01]  /*2620*/  ISETP.NE.AND P6, PT, R57, RZ, PT ;  /* 0x000000ff3900720c */ /* 0x000fe20003fc5270 */
[----:B------:R-:W-:-:S12]  /*2630*/  BAR.SYNC.DEFER_BLOCKING 0x0 ;  /* 0x0000000000007b1d */ /* 0x000fd80000010000 */
[----:B------:R-:W0:Y:S01]  /*2640*/  @P6 LDS.64 R22, [UR5+0x238] ;  /* 0x00023805ff166984 */ /* 0x000e220008000a00 */
[----:B------:R-:W-:Y:S02]  /*2650*/  HADD2.F32 R112, -RZ, R112.H0_H0 ;  /* 0x20000070ff707230 */ /* 0x000fe40000004100 */
[----:B------:R-:W-:Y:S02]  /*2660*/  HADD2.F32 R111, -RZ, R111.H0_H0 ;  /* 0x2000006fff6f7230 */ /* 0x000fe40000004100 */
[----:B------:R-:W-:Y:S02]  /*2670*/  HADD2.F32 R100, -RZ, R100.H0_H0 ;  /* 0x20000064ff647230 */ /* 0x000fe40000004100 */
[----:B------:R-:W-:Y:S02]  /*2680*/  HADD2.F32 R110, -RZ, R110.H0_H0 ;  /* 0x2000006eff6e7230 */ /* 0x000fe40000004100 */
[----:B------:R-:W-:Y:S02]  /*2690*/  HADD2.F32 R102, -RZ, R102.H0_H0 ;  /* 0x20000066ff667230 */ /* 0x000fe40000004100 */
[----:B------:R-:W-:-:S02]  /*26a0*/  HADD2.F32 R107, -RZ, R107.H0_H0 ;  /* 0x2000006bff6b7230 */ /* 0x000fc40000004100 */
[-C--:B0-----:R-:W-:Y:S01]  /*26b0*/  @P6 FMUL.FTZ R109, R23, R115.reuse ;  /* 0x00000073176d6220 */ /* 0x081fe20000410000 */
[----:B------:R-:W-:-:S03]  /*26c0*/  @P6 FMUL.FTZ R108, R22, R115 ;  /* 0x00000073166c6220 */ /* 0x000fc60000410000 */
[-C--:B------:R-:W-:Y:S01]  /*26d0*/  @P6 FFMA.FTZ R22, R22, R116.reuse, -R109 ;  /* 0x0000007416166223 */ /* 0x080fe2000001086d */
[----:B------:R-:W-:Y:S01]  /*26e0*/  @P6 FFMA.FTZ R23, R23, R116, R108 ;  /* 0x0000007417176223 */ /* 0x000fe2000001006c */
[----:B------:R-:W-:Y:S02]  /*26f0*/  HADD2.F32 R108, -RZ, R106.H0_H0 ;  /* 0x2000006aff6c7230 */ /* 0x000fe40000004100 */
[----:B------:R-:W-:Y:S01]  /*2700*/  @P6 FADD.FTZ R113, R113, R22 ;  /* 0x0000001671716221 */ /* 0x000fe20000010000 */
[----:B------:R-:W-:-:S04]  /*2710*/  @P6 FADD.FTZ R114, R114, R23 ;  /* 0x0000001772726221 */ /* 0x000fc80000010000 */
[C---:B------:R-:W-:Y:S01]  /*2720*/  FMUL.FTZ R109, R97.reuse, R114 ;  /* 0x00000072616d7220 */ /* 0x040fe20000410000 */
[----:B------:R-:W-:-:S03]  /*2730*/  FMUL.FTZ R97, R97, R113 ;  /* 0x0000007161617220 */ /* 0x000fc60000410000 */
[C---:B------:R-:W-:Y:S01]  /*2740*/  FFMA.FTZ R109, R98.reuse, R113, -R109 ;  /* 0x00000071626d7223 */ /* 0x040fe2000001086d */
[----:B------:R-:W-:-:S03]  /*2750*/  FFMA.FTZ R114, R98, R114, R97 ;  /* 0x0000007262727223 */ /* 0x000fc60000010061 */
[----:B------:R-:W-:Y:S01]  /*2760*/  FADD.FTZ R96, R96, R109 ;  /* 0x0000006d60607221 */ /* 0x000fe20000010000 */
[----:B------:R-:W-:Y:S01]  /*2770*/  LEA R79, P6, R14, R79, 0x3 ;  /* 0x0000004f0e4f7211 */ /* 0x000fe200078c18ff */
[----:B------:R-:W-:-:S03]  /*2780*/  HADD2.F32 R0, -RZ, R0.H0_H0 ;  /* 0x20000000ff007230 */ /* 0x000fc60000004100 */
[----:B------:R-:W-:Y:S02]  /*2790*/  IADD3.X R78, PT, PT, R78, R15, RZ, P6, !PT ;  /* 0x0000000f4e4e7210 */ /* 0x000fe400037fe4ff */
[----:B------:R-:W-:-:S04]  /*27a0*/  LEA R81, P6, R16, R81, 0x3 ;  /* 0x0000005110517211 */ /* 0x000fc800078c18ff */
[----:B------:R-:W-:Y:S02]  /*27b0*/  IADD3.X R80, PT, PT, R80, R17, RZ, P6, !PT ;  /* 0x0000001150507210 */ /* 0x000fe400037fe4ff */
[----:B------:R-:W-:Y:S01]  /*27c0*/  ISETP.NE.AND P6, PT, R57, RZ, PT ;  /* 0x000000ff3900720c */ /* 0x000fe20003fc5270 */
[----:B------:R-:W-:Y:S01]  /*27d0*/  BSSY.RECONVERGENT B0, `(.L_x_2317) ;  /* 0x0000032000007945 */ /* 0x000fe20003800200 */
[C---:B--2---:R-:W-:Y:S01]  /*27e0*/  FMUL.FTZ R22, R112.reuse, R21 ;  /* 0x0000001570167220 */ /* 0x044fe20000410000 */
[----:B------:R-:W-:-:S03]  /*27f0*/  FMUL.FTZ R112, R112, R20 ;  /* 0x0000001470707220 */ /* 0x000fc60000410000 */
[CC--:B------:R-:W-:Y:S01]  /*2800*/  FFMA.FTZ R22, R111.reuse, R20.reuse, -R22 ;  /* 0x000000146f167223 */ /* 0x0c0fe20000010816 */
[-C--:B------:R-:W-:Y:S01]  /*2810*/  FFMA.FTZ R23, R111, R21.reuse, R112 ;  /* 0x000000156f177223 */ /* 0x080fe20000010070 */
[C---:B------:R-:W-:Y:S01]  /*2820*/  FMUL.FTZ R111, R108.reuse, R21 ;  /* 0x000000156c6f7220 */ /* 0x040fe20000410000 */
[----:B------:R-:W-:-:S03]  /*2830*/  FMUL.FTZ R108, R108, R20 ;  /* 0x000000146c6c7220 */ /* 0x000fc60000410000 */
[C---:B------:R-:W-:Y:S01]  /*2840*/  FFMA.FTZ R97, R100.reuse, R20, -R111 ;  /* 0x0000001464617223 */ /* 0x040fe2000001086f */
[-C--:B------:R-:W-:Y:S01]  /*2850*/  FFMA.FTZ R98, R100, R21.reuse, R108 ;  /* 0x0000001564627223 */ /* 0x080fe2000001006c */
[----:B------:R-:W-:Y:S01]  /*2860*/  FADD.FTZ R100, RZ, R114 ;  /* 0x00000072ff647221 */ /* 0x000fe20000010000 */
[----:B------:R-:W-:-:S03]  /*2870*/  FMUL.FTZ R112, R110, R21 ;  /* 0x000000156e707220 */ /* 0x000fc60000410000 */
[C---:B------:R-:W-:Y:S01]  /*2880*/  FMUL.FTZ R108, R101.reuse, R100 ;  /* 0x00000064656c7220 */ /* 0x040fe20000410000 */
[----:B------:R-:W-:Y:S01]  /*2890*/  FMUL.FTZ R101, R101, R96 ;  /* 0x0000006065657220 */ /* 0x000fe20000410000 */
[-C--:B------:R-:W-:Y:S01]  /*28a0*/  FMUL.FTZ R110, R110, R20.reuse ;  /* 0x000000146e6e7220 */ /* 0x080fe20000410000 */
[CC--:B------:R-:W-:Y:S01]  /*28b0*/  FMUL.FTZ R109, R102.reuse, R21.reuse ;  /* 0x00000015666d7220 */ /* 0x0c0fe20000410000 */
[----:B------:R-:W-:Y:S01]  /*28c0*/  FMUL.FTZ R102, R102, R20 ;  /* 0x0000001466667220 */ /* 0x000fe20000410000 */
[----:B------:R-:W-:Y:S01]  /*28d0*/  FFMA.FTZ R101, R103, R100, R101 ;  /* 0x0000006467657223 */ /* 0x000fe20000010065 */
[CC--:B------:R-:W-:Y:S01]  /*28e0*/  FFMA.FTZ R106, R107.reuse, R20.reuse, -R112 ;  /* 0x000000146b6a7223 */ /* 0x0c0fe20000010870 */
[-C--:B------:R-:W-:Y:S01]  /*28f0*/  FFMA.FTZ R107, R107, R21.reuse, R110 ;  /* 0x000000156b6b7223 */ /* 0x080fe2000001006e */
[C---:B------:R-:W-:Y:S01]  /*2900*/  FFMA.FTZ R20, R0.reuse, R20, -R109 ;  /* 0x0000001400147223 */ /* 0x040fe2000001086d */
[----:B------:R-:W-:Y:S01]  /*2910*/  FFMA.FTZ R21, R0, R21, R102 ;  /* 0x0000001500157223 */ /* 0x000fe20000010066 */
[----:B------:R-:W-:Y:S01]  /*2920*/  FFMA.FTZ R108, R103, R96, -R108 ;  /* 0x00000060676c7223 */ /* 0x000fe2000001086c */
[----:B------:R-:W-:Y:S01]  /*2930*/  FADD.FTZ R0, RZ, R101 ;  /* 0x00000065ff007221 */ /* 0x000fe20000010000 */
[----:B------:R-:W-:-:S02]  /*2940*/  FMUL.FTZ R103, R9, R7 ;  /* 0x0000000709677220 */ /* 0x000fc40000410000 */
[----:B------:R-:W-:Y:S01]  /*2950*/  FADD.FTZ R99, R99, R108 ;  /* 0x0000006c63637221 */ /* 0x000fe20000010000 */
[----:B------:R-:W-:Y:S01]  /*2960*/  FMUL.FTZ R109, R95, R0 ;  /* 0x000000005f6d7220 */ /* 0x000fe20000410000 */
[-C--:B------:R-:W-:Y:S02]  /*2970*/  FMUL.FTZ R102, R9, R6.reuse ;  /* 0x0000000609667220 */ /* 0x080fe40000410000 */
[-C--:B------:R-:W-:Y:S01]  /*2980*/  FMUL.FTZ R95, R95, R99.reuse ;  /* 0x000000635f5f7220 */ /* 0x080fe20000410000 */
[----:B------:R-:W-:Y:S01]  /*2990*/  FFMA.FTZ R108, R94, R99, -R109 ;  /* 0x000000635e6c7223 */ /* 0x000fe2000001086d */
[C---:B------:R-:W-:Y:S01]  /*29a0*/  FFMA.FTZ R103, R8.reuse, R6, -R103 ;  /* 0x0000000608677223 */ /* 0x040fe20000010867 */
[C---:B------:R-:W-:Y:S01]  /*29b0*/  FMUL.FTZ R6, R9.reuse, R4 ;  /* 0x0000000409067220 */ /* 0x040fe20000410000 */
[----:B------:R-:W-:Y:S01]  /*29c0*/  FFMA.FTZ R102, R8, R7, R102 ;  /* 0x0000000708667223 */ /* 0x000fe20000010066 */
[-C--:B------:R-:W-:Y:S01]  /*29d0*/  FMUL.FTZ R101, R9, R5.reuse ;  /* 0x0000000509657220 */ /* 0x080fe20000410000 */
[----:B------:R-:W-:Y:S01]  /*29e0*/  FFMA.FTZ R95, R94, R0, R95 ;  /* 0x000000005e5f7223 */ /* 0x000fe2000001005f */
[----:B------:R-:W-:Y:S01]  /*29f0*/  FADD.FTZ R108, R93, R108 ;  /* 0x0000006c5d6c7221 */ /* 0x000fe20000010000 */
[C---:B------:R-:W-:Y:S01]  /*2a00*/  FFMA.FTZ R5, R8.reuse, R5, R6 ;  /* 0x0000000508057223 */ /* 0x040fe20000010006 */
[----:B------:R-:W-:Y:S01]  /*2a10*/  FADD.FTZ R7, R11, R102 ;  /* 0x000000660b077221 */ /* 0x000fe20000010000 */
[----:B------:R-:W-:Y:S01]  /*2a20*/  FFMA.FTZ R4, R8, R4, -R101 ;  /* 0x0000000408047223 */ /* 0x000fe20000010865 */
[----:B------:R-:W-:Y:S01]  /*2a30*/  FADD.FTZ R6, R10, R103 ;  /* 0x000000670a067221 */ /* 0x000fe20000010000 */
[----:B------:R-:W-:Y:S01]  /*2a40*/  FMUL.FTZ R23, R100, R23 ;  /* 0x0000001764177220 */ /* 0x000fe20000410000 */
[----:B------:R-:W-:Y:S01]  /*2a50*/  FADD.FTZ R95, RZ, R95 ;  /* 0x0000005fff5f7221 */ /* 0x000fe20000010000 */
        /* <DEDUP_REMOVED lines=9> */
.L_x_2318:
[----:B------:R-:W-:Y:S05]  /*2af0*/  BSYNC.RECONVERGENT B0 ;  /* 0x0000000000007941 */ /* 0x000fea0003800200 */
.L_x_2317:
[-C--:B------:R-:W-:Y:S01]  /*2b00*/  FMUL.FTZ R91, R91, R95.reuse ;  /* 0x0000005f5b5b7220 */ /* 0x080fe20000410000 */
[----:B0-----:R-:W-:Y:S01]  /*2b10*/  FFMA.FTZ R4, R92, R95, R11 ;  /* 0x0000005f5c047223 */ /* 0x001fe2000001000b */
[----:B------:R-:W-:Y:S01]  /*2b20*/  UIADD3 UR4, UPT, UPT, UR4, 0x1, URZ ;  /* 0x0000000104047890 */ /* 0x000fe2000fffe0ff */
[----:B------:R-:W-:Y:S01]  /*2b30*/  FMUL.FTZ R0, R0, R107 ;  /* 0x0000006b00007220 */ /* 0x000fe20000410000 */
[----:B------:R-:W-:Y:S01]  /*2b40*/  FFMA.FTZ R91, R92, R108, -R91 ;  /* 0x0000006c5c5b7223 */ /* 0x000fe2000001085b */
[----:B------:R-:W-:Y:S01]  /*2b50*/  FADD.FTZ R4, RZ, R4 ;  /* 0x00000004ff047221 */ /* 0x000fe20000010000 */
[----:B------:R-:W-:Y:S01]  /*2b60*/  UISETP.GE.AND UP0, UPT, UR4, UR9, UPT ;  /* 0x000000090400728c */ /* 0x000fe2000bf06270 */
[----:B------:R-:W-:Y:S01]  /*2b70*/  FMUL.FTZ R98, R95, R98 ;  /* 0x000000625f627220 */ /* 0x000fe20000410000 */
[----:B------:R-:W-:Y:S01]  /*2b80*/  FADD.FTZ R90, R90, R91 ;  /* 0x0000005b5a5a7221 */ /* 0x000fe20000010000 */
        /* <DEDUP_REMOVED lines=9> */
[----:B------:R-:W-:Y:S01]  /*2c20*/  IADD3 R67, PT, PT, R67, 0x1, RZ ;  /* 0x0000000143437810 */ /* 0x000fe20007ffe0ff */
[----:B------:R-:W-:Y:S01]  /*2c30*/  UIADD3 UR7, UPT, UPT, UR7, 0x10, URZ ;  /* 0x0000001007077890 */ /* 0x000fe2000fffe0ff */
[----:B------:R-:W-:Y:S11]  /*2c40*/  BRA.U !UP0, `(.L_x_2319) ;  /* 0xffffffe908f07547 */ /* 0x000ff6000b83ffff */
.L_x_2316:
[----:B------:R-:W-:Y:S01]  /*2c50*/  BAR.SYNC.DEFER_BLOCKING 0x0 ;  /* 0x0000000000007b1d */ /* 0x000fe20000010000 */
[----:B------:R-:W-:Y:S01]  /*2c60*/  ISETP.NE.AND P0, PT, R57, RZ, PT ;  /* 0x000000ff3900720c */ /* 0x000fe20003f05270 */
[----:B------:R-:W-:Y:S01]  /*2c70*/  HFMA2 R5, -RZ, RZ, 0, 0 ;  /* 0x00000000ff057431 */ /* 0x000fe200000001ff */
[----:B------:R-:W-:Y:S02]  /*2c80*/  F2FP.F16.F32.PACK_AB R64, R70, R63 ;  /* 0x0000003f4640723e */ /* 0x000fe400000000ff */
[----:B------:R-:W-:-:S03]  /*2c90*/  F2FP.F16.F32.PACK_AB R65, R72, R65 ;  /* 0x000000414841723e */ /* 0x000fc600000000ff */
[----:B------:R-:W0:Y:S01]  /*2ca0*/  LDC.64 R14, c[0x0][0x420] ;  /* 0x00010800ff0e7b82 */ /* 0x000e220000000a00 */
[----:B------:R-:W-:Y:S02]  /*2cb0*/  MOV R4, R28 ;  /* 0x0000001c00047202 */ /* 0x000fe40000000f00 */
[----:B------:R-:W-:-:S05]  /*2cc0*/  IADD3 R48, PT, PT, R48, 0x1, RZ ;  /* 0x0000000130307810 */ /* 0x000fca0007ffe0ff */
        /* <DEDUP_REMOVED lines=25> */
[----:B------:R1:W-:Y:S01]  /*2e60*/  @!P1 STG.E.U16 desc[UR16][R4.64+0x40], R9 ;  /* 0x0000400904009986 */ /* 0x0003e2000c101510 */
[----:B------:R-:W-:-:S03]  /*2e70*/  IADD3 R29, P1, PT, R29, 0x200, RZ ;  /* 0x000002001d1d7810 */ /* 0x000fc60007f3e0ff */
[----:B------:R1:W-:Y:S01]  /*2e80*/  @!P2 STG.E.U16 desc[UR16][R4.64+0x80], R11 ;  /* 0x0000800b0400a986 */ /* 0x0003e2000c101510 */
[----:B------:R-:W-:Y:S02]  /*2e90*/  IADD3 R44, P2, PT, R44, 0x100, RZ ;  /* 0x000001002c2c7810 */ /* 0x000fe40007f5e0ff */
[----:B0-----:R-:W-:Y:S01]  /*2ea0*/  ISETP.GE.AND P0, PT, R48, UR4, PT ;  /* 0x0000000430007c0c */ /* 0x001fe2000bf06270 */
[----:B------:R1:W-:Y:S01]  /*2eb0*/  @!P3 STG.E.U16 desc[UR16][R4.64+0xc0], R13 ;  /* 0x0000c00d0400b986 */ /* 0x0003e2000c101510 */
[----:B------:R-:W-:Y:S02]  /*2ec0*/  IADD3 R46, P3, PT, R46, 0x100, RZ ;  /* 0x000001002e2e7810 */ /* 0x000fe40007f7e0ff */
[----:B------:R-:W-:Y:S02]  /*2ed0*/  IADD3.X R27, PT, PT, RZ, R27, RZ, P1, !PT ;  /* 0x0000001bff1b7210 */ /* 0x000fe40000ffe4ff */
[----:B------:R-:W-:Y:S02]  /*2ee0*/  IADD3.X R40, PT, PT, RZ, R40, RZ, P2, !PT ;  /* 0x00000028ff287210 */ /* 0x000fe400017fe4ff */
[----:B------:R-:W-:-:S05]  /*2ef0*/  IADD3.X R41, PT, PT, RZ, R41, RZ, P3, !PT ;  /* 0x00000029ff297210 */ /* 0x000fca0001ffe4ff */
[----:B-1----:R-:W-:Y:S05]  /*2f00*/  @!P0 BRA `(.L_x_2320) ;  /* 0xffffffd800188947 */ /* 0x002fea000383ffff */
[----:B------:R-:W-:Y:S05]  /*2f10*/  EXIT ;  /* 0x000000000000794d */ /* 0x000fea0003800000 */
.L_x_2321:
        /* <DEDUP_REMOVED lines=14> */
.L_x_5064:


//--------------------- .text._Z25selective_scan_fwd_kernelI32Selective_Scan_fwd_kernel_traitsILi32ELi4ELi1ELb0ELb0ELb1ELb1EN3c104HalfENS1_7complexIfEEEEv13SSMParamsBase --------------------------
	.section	.text._Z25selective_scan_fwd_kernelI32Selective_Scan_fwd_kernel_traitsILi32ELi4ELi1ELb0ELb0ELb1ELb1EN3c104HalfENS1_7complexIfEEEEv13SSMParamsBase,"ax",@progbits
	.align	128
        .global         _Z25selective_scan_fwd_kernelI32Selective_Scan_fwd_kernel_traitsILi32ELi4ELi1ELb0ELb0ELb1ELb1EN3c104HalfENS1_7complexIfEEEEv13SSMParamsBase
        .type           _Z25selective_scan_fwd_kernelI32Selective_Scan_fwd_kernel_traitsILi32ELi4ELi1ELb0ELb0ELb1ELb1EN3c104HalfENS1_7complexIfEEEEv13SSMParamsBase,@function
        .size           _Z25selective_scan_fwd_kernelI32Selective_Scan_fwd_kernel_traitsILi32ELi4ELi1ELb0ELb0ELb1ELb1EN3c104HalfENS1_7complexIfEEEEv13SSMParamsBase,(.L_x_5065 - _Z25selective_scan_fwd_kernelI32Selective_Scan_fwd_kernel_traitsILi32ELi4ELi1ELb0ELb0ELb1ELb1EN3c104HalfENS1_7complexIfEEEEv13SSMParamsBase)
        .other          _Z25selective_scan_fwd_kernelI32Selective_Scan_fwd_kernel_traitsILi32ELi4ELi1ELb0ELb0ELb1ELb1EN3c104HalfENS1_7complexIfEEEEv13SSMParamsBase,@"STO_CUDA_ENTRY STV_DEFAULT"
_Z25selective_scan_fwd_kernelI32Selective_Scan_fwd_kernel_traitsILi32ELi4ELi1ELb0ELb0ELb1ELb1EN3c104HalfENS1_7complexIfEEEEv13SSMParamsBase:
.text._Z25selective_scan_fwd_kernelI32Selective_Scan_fwd_kernel_traitsILi32ELi4ELi1ELb0ELb0ELb1ELb1EN3c104HalfENS1_7complexIfEEEEv13SSMParamsBase:
        /* <DEDUP_REMOVED lines=40> */
[----:B------:R-:W-:Y:S02]  /*0280*/  IMAD R3, R10, R9, RZ ;  /* 0x000000090a037224 */ /* 0x000fe400078e02ff */
[----:B------:R-:W3:Y:S02]  /*0290*/  LDC.64 R10, c[0x0][0x460] ;  /* 0x00011800ff0a7b82 */ /* 0x000ee40000000a00 */
[----:B------:R-:W-:-:S06]  /*02a0*/  IMAD.HI.U32 R7, R7, R3, R6 ;  /* 0x0000000307077227 */ /* 0x000fcc00078e0006 */
[----:B------:R-:W-:-:S05]  /*02b0*/  IMAD.HI.U32 R7, R7, R0, RZ ;  /* 0x0000000007077227 */ /* 0x000fca00078e00ff */
[----:B------:R-:W-:-:S05]  /*02c0*/  IADD3 R2, PT, PT, -R7, RZ, RZ ;  /* 0x000000ff07027210 */ /* 0x000fca0007ffe1ff */
[----:B------:R-:W-:-:S05]  /*02d0*/  IMAD R0, R9, R2, R0 ;  /* 0x0000000209007224 */ /* 0x000fca00078e0200 */
[----:B------:R-:W-:Y:S02]  /*02e0*/  ISETP.GT.U32.AND P2, PT, R9, R0, PT ;  /* 0x000000000900720c */ /* 0x000fe40003f44070 */
[----:B------:R-:W-:Y:S02]  /*02f0*/  MOV R2, UR4 ;  /* 0x0000000400027c02 */ /* 0x000fe40008000f00 */
[----:B------:R-:W-:Y:S01]  /*0300*/  MOV R3, UR5 ;  /* 0x0000000500037c02 */ /* 0x000fe20008000f00 */
[----:B----4-:R-:W-:Y:S01]  /*0310*/  UIMAD.WIDE.U32 UR4, UR18, UR12, URZ ;  /* 0x0000000c120472a5 */ /* 0x010fe2000f8e00ff */
[----:B-1----:R-:W-:Y:S02]  /*0320*/  MOV R5, UR7 ;  /* 0x0000000700057c02 */ /* 0x002fe40008000f00 */
[----:B------:R-:W-:Y:S02]  /*0330*/  LOP3.LUT R6, R83, R8, RZ, 0x3c, !PT ;  /* 0x0000000853067212 */ /* 0x000fe400078e3cff */
[----:B------:R-:W-:-:S02]  /*0340*/  MOV R4, UR6 ;  /* 0x0000000600047c02 */ /* 0x000fc40008000f00 */
[----:B------:R-:W-:Y:S02]  /*0350*/  MOV R3, UR9 ;  /* 0x0000000900037c02 */ /* 0x000fe40008000f00 */
[-C--:B------:R-:W-:Y:S02]  /*0360*/  @!P2 IADD3 R0, PT, PT, R0, -R9.reuse, RZ ;  /* 0x800000090000a210 */ /* 0x080fe40007ffe0ff */
[----:B------:R-:W-:Y:S02]  /*0370*/  MOV R5, UR8 ;  /* 0x0000000800057c02 */ /* 0x000fe40008000f00 */
[----:B------:R-:W-:Y:S02]  /*0380*/  ISETP.GE.AND P3, PT, R6, RZ, PT ;  /* 0x000000ff0600720c */ /* 0x000fe40003f66270 */
[----:B------:R-:W-:Y:S02]  /*0390*/  ISETP.GE.U32.AND P0, PT, R0, R9, PT ;  /* 0x000000090000720c */ /* 0x000fe40003f06070 */
[----:B------:R-:W-:-:S02]  /*03a0*/  ISETP.NE.AND P1, PT, R8, RZ, PT ;  /* 0x000000ff0800720c */ /* 0x000fc40003f25270 */
[----:B------:R-:W-:Y:S01]  /*03b0*/  @!P2 IADD3 R7, PT, PT, R7, 0x1, RZ ;  /* 0x000000010707a810 */ /* 0x000fe20007ffe0ff */
[----:B0-23--:R-:W-:Y:S10]  /*03c0*/  @!P4 EXIT ;  /* 0x000000000000c94d */ /* 0x00dff40003800000 */
[----:B------:R-:W0:Y:S01]  /*03d0*/  S2R R80, SR_TID.X ;  /* 0x0000000000507919 */ /* 0x000e220000002100 */
[----:B------:R-:W-:Y:S01]  /*03e0*/  @P0 IADD3 R7, PT, PT, R7, 0x1, RZ ;  /* 0x0000000107070810 */ /* 0x000fe20007ffe0ff */
[----:B------:R-:W-:Y:S01]  /*03f0*/  IMAD.WIDE.U32 R2, R83, UR10, R2 ;  /* 0x0000000a53027c25 */ /* 0x000fe2000f8e0002 */
[----:B------:R-:W1:Y:S01]  /*0400*/  LDCU UR6, c[0x0][0x38c] ;  /* 0x00007180ff0677ac */ /* 0x000e620008000800 */
[----:B------:R-:W2:Y:S01]  /*0410*/  LDC.64 R18, c[0x0][0x448] ;  /* 0x00011200ff127b82 */ /* 0x000ea20000000a00 */
[----:B------:R-:W-:Y:S01]  /*0420*/  @!P3 IADD3 R7, PT, PT, -R7, RZ, RZ ;  /* 0x000000ff0707b210 */ /* 0x000fe20007ffe1ff */
[C---:B------:R-:W-:Y:S01]  /*0430*/  IMAD R62, R83.reuse, UR11, R3 ;  /* 0x0000000b533e7c24 */ /* 0x040fe2000f8e0203 */
[----:B------:R-:W-:Y:S01]  /*0440*/  @!P1 LOP3.LUT R7, RZ, R8, RZ, 0x33, !PT ;  /* 0x00000008ff079212 */ /* 0x000fe200078e33ff */
[----:B------:R-:W3:Y:S01]  /*0450*/  LDCU.64 UR8, c[0x0][0x3b8] ;  /* 0x00007700ff0877ac */ /* 0x000ee20008000a00 */
[----:B------:R-:W-:Y:S01]  /*0460*/  IMAD.WIDE.U32 R4, R83, UR14, R4 ;  /* 0x0000000e53047c25 */ /* 0x000fe2000f8e0004 */
[----:B------:R-:W-:-:S02]  /*0470*/  LEA R71, P0, R2, R10, 0x1 ;  /* 0x0000000a02477211 */ /* 0x000fc400078008ff */
[----:B------:R-:W-:Y:S01]  /*0480*/  SHF.R.S32.HI R3, RZ, 0x1f, R7 ;  /* 0x0000001fff037819 */ /* 0x000fe20000011407 */
[----:B------:R-:W4:Y:S01]  /*0490*/  LDC.64 R20, c[0x0][0x440] ;  /* 0x00011000ff147b82 */ /* 0x000f220000000a00 */
[----:B------:R-:W1:Y:S01]  /*04a0*/  LDCU.64 UR20, c[0x0][0x3a0] ;  /* 0x00007400ff1477ac */ /* 0x000e620008000a00 */
[----:B------:R-:W-:Y:S01]  /*04b0*/  IMAD R60, R83, UR15, R5 ;  /* 0x0000000f533c7c24 */ /* 0x000fe2000f8e0205 */
[----:B------:R-:W-:Y:S01]  /*04c0*/  LEA.HI.X R62, R2, R11, R62, 0x1, P0 ;  /* 0x0000000b023e7211 */ /* 0x000fe200000f0c3e */
[----:B------:R-:W-:Y:S01]  /*04d0*/  IMAD R0, R3, R48, RZ ;  /* 0x0000003003007224 */ /* 0x000fe200078e02ff */
[----:B------:R-:W-:Y:S01]  /*04e0*/  UIMAD UR5, UR18, UR13, UR5 ;  /* 0x0000000d120572a4 */ /* 0x000fe2000f8e0205 */
[----:B------:R-:W-:Y:S02]  /*04f0*/  LEA R69, P1, R4, R12, 0x1 ;  /* 0x0000000c04457211 */ /* 0x000fe400078208ff */
[C---:B------:R-:W-:Y:S01]  /*0500*/  IMAD R49, R7.reuse, R49, R0 ;  /* 0x0000003107317224 */ /* 0x040fe200078e0200 */
[----:B------:R-:W-:Y:S01]  /*0510*/  MOV R73, RZ ;  /* 0x000000ff00497202 */ /* 0x000fe20000000f00 */
[----:B------:R-:W-:Y:S01]  /*0520*/  IMAD R0, R16, UR18, R83 ;  /* 0x0000001210007c24 */ /* 0x000fe2000f8e0253 */
[----:B------:R-:W-:Y:S01]  /*0530*/  LEA.HI.X R60, R4, R13, R60, 0x1, P1 ;  /* 0x0000000d043c7211 */ /* 0x000fe200008f0c3c */
[----:B------:R-:W-:-:S04]  /*0540*/  IMAD.WIDE.U32 R2, R7, R48, UR4 ;  /* 0x0000000407027e25 */ /* 0x000fc8000f8e0030 */
[----:B------:R-:W-:Y:S01]  /*0550*/  IMAD R0, R0, R17, RZ ;  /* 0x0000001100007224 */ /* 0x000fe200078e02ff */
[----:B------:R-:W-:Y:S01]  /*0560*/  LEA R51, P0, R2, R14, 0x1 ;  /* 0x0000000e02337211 */ /* 0x000fe200078008ff */
[----:B---3--:R-:W-:Y:S01]  /*0570*/  IMAD.WIDE.U32 R4, R83, UR8, RZ ;  /* 0x0000000853047c25 */ /* 0x008fe2000f8e00ff */
[----:B0-----:R-:W-:Y:S01]  /*0580*/  SHF.L.U32 R74, R80, 0x2, RZ ;  /* 0x00000002504a7819 */ /* 0x001fe200000006ff */
[----:B------:R-:W0:Y:S01]  /*0590*/  LDCU.U8 UR8, c[0x0][0x39e] ;  /* 0x000073c0ff0877ac */ /* 0x000e220008000000 */
[----:B------:R-:W-:Y:S01]  /*05a0*/  IADD3 R49, PT, PT, R3, R49, RZ ;  /* 0x0000003103317210 */ /* 0x000fe20007ffe0ff */
[----:B-1----:R-:W-:Y:S01]  /*05b0*/  IMAD R75, R0, UR6, RZ ;  /* 0x00000006004b7c24 */ /* 0x002fe2000f8e02ff */
[----:B------:R-:W-:Y:S01]  /*05c0*/  SHF.L.U32 R0, R80, 0x3, RZ ;  /* 0x0000000350007819 */ /* 0x000fe200000006ff */
[C---:B------:R-:W-:Y:S01]  /*05d0*/  IMAD.WIDE.U32 R76, R83.reuse, UR20, RZ ;  /* 0x00000014534c7c25 */ /* 0x040fe2000f8e00ff */
[----:B------:R-:W-:Y:S02]  /*05e0*/  LOP3.LUT R65, R74, 0xf80, RZ, 0xc0, !PT ;  /* 0x00000f804a417812 */ /* 0x000fe400078ec0ff */
[----:B------:R-:W-:Y:S01]  /*05f0*/  LOP3.LUT R67, R0, 0x1f00, RZ, 0xc0, !PT ;  /* 0x00001f0000437812 */ /* 0x000fe200078ec0ff */
[----:B------:R-:W-:Y:S01]  /*0600*/  IMAD R6, R83, UR9, R5 ;  /* 0x0000000953067c24 */ /* 0x000fe2000f8e0205 */
[--C-:B------:R-:W-:Y:S01]  /*0610*/  LOP3.LUT R70, R65, 0x1f, R80.reuse, 0xf8, !PT ;  /* 0x0000001f41467812 */ /* 0x100fe200078ef850 */
[----:B------:R-:W-:Y:S01]  /*0620*/  IMAD R5, R83, UR21, R77 ;  /* 0x0000001553057c24 */ /* 0x000fe2000f8e024d */
[----:B------:R-:W-:-:S02]  /*0630*/  LOP3.LUT R67, R67, 0x1f, R80, 0xf8, !PT ;  /* 0x0000001f43437812 */ /* 0x000fc400078ef850 */
[----:B------:R-:W-:Y:S02]  /*0640*/  LOP3.LUT R64, R70, 0x20, RZ, 0xfc, !PT ;  /* 0x0000002046407812 */ /* 0x000fe400078efcff */
[----:B------:R-:W-:Y:S01]  /*0650*/  LEA.HI.X R49, R2, R15, R49, 0x1, P0 ;  /* 0x0000000f02317211 */ /* 0x000fe200000f0c31 */
[----:B------:R-:W-:Y:S01]  /*0660*/  IMAD.WIDE.U32 R2, R67, 0x2, RZ ;  /* 0x0000000243027825 */ /* 0x000fe200078e00ff */
[----:B--2---:R-:W-:Y:S02]  /*0670*/  LEA R79, P1, R4, R18, 0x3 ;  /* 0x00000012044f7211 */ /* 0x004fe400078218ff */
[----:B----4-:R-:W-:Y:S02]  /*0680*/  LEA R78, P2, R76, R20, 0x3 ;  /* 0x000000144c4e7211 */ /* 0x010fe400078418ff */
[----:B------:R-:W-:Y:S02]  /*0690*/  IADD3 R65, PT, PT, R65, R64, RZ ;  /* 0x0000004041417210 */ /* 0x000fe40007ffe0ff */
[----:B------:R-:W-:-:S02]  /*06a0*/  LEA.HI.X R77, R4, R19, R6, 0x3, P1 ;  /* 0x00000013044d7211 */ /* 0x000fc400008f1c06 */
[----:B------:R-:W-:Y:S02]  /*06b0*/  LEA.HI.X R76, R76, R21, R5, 0x3, P2 ;  /* 0x000000154c4c7211 */ /* 0x000fe400010f1c05 */
[C---:B------:R-:W-:Y:S02]  /*06c0*/  IADD3 R72, PT, PT, R74.reuse, 0x1, RZ ;  /* 0x000000014a487810 */ /* 0x040fe40007ffe0ff */
[C---:B------:R-:W-:Y:S02]  /*06d0*/  IADD3 R68, PT, PT, R74.reuse, 0x2, RZ ;  /* 0x000000024a447810 */ /* 0x040fe40007ffe0ff */
[----:B------:R-:W-:Y:S02]  /*06e0*/  IADD3 R66, PT, PT, R74, 0x3, RZ ;  /* 0x000000034a427810 */ /* 0x000fe40007ffe0ff */
[C---:B------:R-:W-:Y:S02]  /*06f0*/  LOP3.LUT R58, R70.reuse, 0x40, RZ, 0xfc, !PT ;  /* 0x00000040463a7812 */ /* 0x040fe400078efcff */
[----:B------:R-:W-:-:S02]  /*0700*/  LOP3.LUT R56, R70, 0x60, RZ, 0xfc, !PT ;  /* 0x0000006046387812 */ /* 0x000fc400078efcff */
[----:B------:R-:W-:Y:S02]  /*0710*/  LOP3.LUT R54, R2, 0x100, RZ, 0xfc, !PT ;  /* 0x0000010002367812 */ /* 0x000fe400078efcff */
[C---:B------:R-:W-:Y:S02]  /*0720*/  IADD3 R63, PT, PT, R65.reuse, 0x20, RZ ;  /* 0x00000020413f7810 */ /* 0x040fe40007ffe0ff */
[C---:B------:R-:W-:Y:S02]  /*0730*/  IADD3 R61, PT, PT, R65.reuse, 0x40, RZ ;  /* 0x00000040413d7810 */ /* 0x040fe40007ffe0ff */
[C---:B------:R-:W-:Y:S02]  /*0740*/  IADD3 R59, PT, PT, R65.reuse, 0x60, RZ ;  /* 0x00000060413b7810 */ /* 0x040fe40007ffe0ff */
[C---:B------:R-:W-:Y:S02]  /*0750*/  IADD3 R57, PT, PT, R65.reuse, 0x80, RZ ;  /* 0x0000008041397810 */ /* 0x040fe40007ffe0ff */
[----:B------:R-:W-:-:S02]  /*0760*/  IADD3 R55, PT, PT, R65, 0xa0, RZ ;  /* 0x000000a041377810 */ /* 0x000fc40007ffe0ff */
[----:B0-----:R-:W-:-:S07]  /*0770*/  IADD3 R53, PT, PT, R65, 0xc0, RZ ;  /* 0x000000c041357810 */ /* 0x001fce0007ffe0ff */
.L_x_2334:
[----:B0-----:R-:W0:Y:S01]  /*0780*/  LDC R7, c[0x0][0x388] ;  /* 0x0000e200ff077b82 */ /* 0x001e220000000800 */
        /* <DEDUP_REMOVED lines=96> */
.L_x_2323:
[----:B------:R-:W-:Y:S05]  /*0d90*/  BSYNC.RECONVERGENT B0 ;  /* 0x0000000000007941 */ /* 0x000fea0003800200 */
.L_x_2322:
        /* <DEDUP_REMOVED lines=32> */
.L_x_2325:
[----:B------:R-:W-:Y:S05]  /*0fa0*/  BSYNC.RECONVERGENT B0 ;  /* 0x0000000000007941 */ /* 0x000fea0003800200 */
.L_x_2324:
        /* <DEDUP_REMOVED lines=32> */
.L_x_2327:
[----:B------:R-:W-:Y:S05]  /*11b0*/  BSYNC.RECONVERGENT B0 ;  /* 0x0000000000007941 */ /* 0x000fea0003800200 */
.L_x_2326:
        /* <DEDUP_REMOVED lines=32> */
.L_x_2329:
[----:B------:R-:W-:Y:S05]  /*13c0*/  BSYNC.RECONVERGENT B0 ;  /* 0x0000000000007941 */ /* 0x000fea0003800200 */
.L_x_2328:
[----:B------:R-:W-:Y:S01]  /*13d0*/  BAR.SYNC.DEFER_BLOCKING 0x0 ;  /* 0x0000000000007b1d */ /* 0x000fe20000010000 */
[----:B------:R-:W-:Y:S01]  /*13e0*/  ISETP.GE.AND P0, PT, R36, 0x1, PT ;  /* 0x000000012400780c */ /* 0x000fe20003f06270 */
[--C-:B------:R-:W-:Y:S01]  /*13f0*/  HADD2.F32 R9, -RZ, R5.reuse.H0_H0 ;  /* 0x20000005ff097230 */ /* 0x100fe20000004100 */
[----:B------:R-:W-:Y:S01]  /*1400*/  PRMT R42, RZ, 0x7610, R42 ;  /* 0x00007610ff2a7816 */ /* 0x000fe2000000002a */
[--C-:B------:R-:W-:Y:S01]  /*1410*/  HADD2.F32 R35, -RZ, R4.reuse.H0_H0 ;  /* 0x20000004ff237230 */ /* 0x100fe20000004100 */
[----:B------:R-:W-:Y:S01]  /*1420*/  IADD3 R41, PT, PT, R0, UR5, RZ ;  /* 0x0000000500297c10 */ /* 0x000fe2000fffe0ff */
[----:B------:R-:W-:Y:S02]  /*1430*/  HADD2.F32 R33, -RZ, R4.H1_H1 ;  /* 0x30000004ff217230 */ /* 0x000fe40000004100 */
[-C--:B------:R-:W-:Y:S01]  /*1440*/  FMUL.FTZ R38, R9, R82.reuse ;  /* 0x0000005209267220 */ /* 0x080fe20000410000 */
[----:B------:R-:W-:Y:S02]  /*1450*/  HADD2.F32 R5, -RZ, R5.H1_H1 ;  /* 0x30000005ff057230 */ /* 0x000fe40000004100 */
[-C--:B------:R-:W-:Y:S01]  /*1460*/  FMUL.FTZ R40, R35, R82.reuse ;  /* 0x0000005223287220 */ /* 0x080fe20000410000 */
[----:B------:R-:W-:-:S02]  /*1470*/  FMUL.FTZ R39, R33, R82 ;  /* 0x0000005221277220 */ /* 0x000fc40000410000 */
[----:B------:R-:W-:Y:S01]  /*1480*/  FMUL.FTZ R37, R5, R82 ;  /* 0x0000005205257220 */ /* 0x000fe20000410000 */
[----:B------:R-:W-:Y:S06]  /*1490*/  @!P0 BRA `(.L_x_2330) ;  /* 0x0000001400f48947 */ /* 0x000fec0003800000 */
[C---:B------:R-:W-:Y:S01]  /*14a0*/  IADD3 R13, PT, PT, R0.reuse, 0x5, RZ ;  /* 0x00000005000d7810 */ /* 0x040fe20007ffe0ff */
[----:B------:R-:W0:Y:S01]  /*14b0*/  LDC.64 R18, c[0x0][0x3e0] ;  /* 0x0000f800ff127b82 */ /* 0x000e220000000a00 */
[----:B------:R-:W-:Y:S01]  /*14c0*/  SHF.L.U32 R34, R73, 0x8, RZ ;  /* 0x0000000849227819 */ /* 0x000fe200000006ff */
[----:B------:R-:W-:Y:S01]  /*14d0*/  FMUL.FTZ R32, R9, R46 ;  /* 0x0000002e09207220 */ /* 0x000fe20000410000 */
[----:B------:R-:W-:Y:S01]  /*14e0*/  LEA.HI.SX32 R85, R13, R0, 0x1b ;  /* 0x000000000d557211 */ /* 0x000fe200078fdaff */
[----:B------:R-:W-:Y:S01]  /*14f0*/  FMUL.FTZ R30, R5, R44 ;  /* 0x0000002c051e7220 */ /* 0x000fe20000410000 */
[----:B------:R-:W-:Y:S01]  /*1500*/  LEA R34, R7, -R34, 0x1 ;  /* 0x8000002207227211 */ /* 0x000fe200078e08ff */
[C---:B------:R-:W-:Y:S01]  /*1510*/  IMAD R36, R73.reuse, R36, RZ ;  /* 0x0000002449247224 */ /* 0x040fe200078e02ff */
[----:B------:R-:W-:Y:S01]  /*1520*/  ISETP.NE.AND P0, PT, R73, RZ, PT ;  /* 0x000000ff4900720c */ /* 0x000fe20003f05270 */
[----:B------:R-:W1:Y:S01]  /*1530*/  LDC.64 R14, c[0x0][0x3c0] ;  /* 0x0000f000ff0e7b82 */ /* 0x000e620000000a00 */
[C---:B------:R-:W-:Y:S01]  /*1540*/  IADD3 R5, PT, PT, R0.reuse, 0x1, RZ ;  /* 0x0000000100057810 */ /* 0x040fe20007ffe0ff */
[----:B------:R-:W-:Y:S01]  /*1550*/  FMUL.FTZ R35, R35, R50 ;  /* 0x0000003223237220 */ /* 0x000fe20000410000 */
[C---:B------:R-:W-:Y:S01]  /*1560*/  IADD3 R7, PT, PT, R0.reuse, 0x2, RZ ;  /* 0x0000000200077810 */ /* 0x040fe20007ffe0ff */
        /* <DEDUP_REMOVED lines=22> */
[----:B0-----:R-:W-:Y:S02]  /*16d0*/  SHF.L.U64.HI R91, R18, 0x1, R19 ;  /* 0x00000001125b7819 */ /* 0x001fe40000010213 */
[----:B------:R-:W-:Y:S02]  /*16e0*/  P2R R106, PR, RZ, 0x4 ;  /* 0x00000004ff6a7803 */ /* 0x000fe40000000000 */
[----:B------:R-:W-:Y:S02]  /*16f0*/  MOV R29, R78 ;  /* 0x0000004e001d7202 */ /* 0x000fe40000000f00 */
[----:B------:R-:W-:Y:S02]  /*1700*/  MOV R28, R76 ;  /* 0x0000004c001c7202 */ /* 0x000fe40000000f00 */
[----:B------:R-:W-:Y:S02]  /*1710*/  MOV R27, R79 ;  /* 0x0000004f001b7202 */ /* 0x000fe40000000f00 */
[----:B------:R-:W-:-:S02]  /*1720*/  MOV R26, R77 ;  /* 0x0000004d001a7202 */ /* 0x000fc40000000f00 */
[----:B------:R-:W-:Y:S02]  /*1730*/  LEA R25, R25, UR5, 0x1 ;  /* 0x0000000519197c11 */ /* 0x000fe4000f8e08ff */
        /* <DEDUP_REMOVED lines=15> */
.L_x_2333:
[----:B0-----:R-:W-:Y:S02]  /*1830*/  MOV R4, R29 ;  /* 0x0000001d00047202 */ /* 0x001fe40000000f00 */
[----:B------:R-:W-:-:S06]  /*1840*/  MOV R5, R28 ;  /* 0x0000001c00057202 */ /* 0x000fcc0000000f00 */
[----:B------:R-:W2:Y:S01]  /*1850*/  LDG.E.64 R4, desc[UR16][R4.64] ;  /* 0x0000001004047981 */ /* 0x000ea2000c1e1b00 */
[----:B------:R-:W-:-:S04]  /*1860*/  ISETP.GE.U32.AND P6, PT, R74, R47, PT ;  /* 0x0000002f4a00720c */ /* 0x000fc80003fc6070 */
        /* <DEDUP_REMOVED lines=16> */
[C---:B------:R-:W-:Y:S01]  /*1970*/  FMUL.FTZ R0, R7.reuse, R46 ;  /* 0x0000002e07007220 */ /* 0x040fe20000410000 */
        /* <DEDUP_REMOVED lines=16> */
[----:B------:R-:W0:Y:S03]  /*1a80*/  MUFU.COS R11, R4 ;  /* 0x00000004000b7308 */ /* 0x000e260000000000 */
        /* <DEDUP_REMOVED lines=12> */
[----:B------:R-:W-:-:S04]  /*1b50*/  FMUL.FTZ R4, RZ, R102 ;  /* 0x00000066ff047220 */ /* 0x000fc80000410000 */
[----:B------:R-:W-:Y:S01]  /*1b60*/  FFMA.FTZ R5, R97, R101, -R4 ;  /* 0x0000006561057223 */ /* 0x000fe20000010804 */
[----:B0-----:R-:W-:-:S03]  /*1b70*/  FMUL.FTZ R0, R7, R0 ;  /* 0x0000000007007220 */ /* 0x001fc60000410000 */
[----:B------:R-:W-:Y:S02]  /*1b80*/  FADD.FTZ R5, R100, R5 ;  /* 0x0000000564057221 */ /* 0x000fe40000010000 */
[----:B------:R-:W-:Y:S01]  /*1b90*/  FSEL R92, R0, RZ, !P6 ;  /* 0x000000ff005c7208 */ /* 0x000fe20007000000 */
[----:B------:R-:W-:Y:S01]  /*1ba0*/  FMUL.FTZ R0, R97, R102 ;  /* 0x0000006661007220 */ /* 0x000fe20000410000 */
[----:B------:R-:W-:Y:S01]  /*1bb0*/  FMUL.FTZ R9, R96, R5 ;  /* 0x0000000560097220 */ /* 0x000fe20000410000 */
[----:B------:R-:W-:Y:S02]  /*1bc0*/  ISETP.GE.AND P6, PT, R45, 0x1, PT ;  /* 0x000000012d00780c */ /* 0x000fe40003fc6270 */
[----:B------:R-:W-:-:S04]  /*1bd0*/  FFMA.FTZ R0, RZ, R101, R0 ;  /* 0x00000065ff007223 */ /* 0x000fc80000010000 */
[----:B------:R-:W-:-:S04]  /*1be0*/  FADD.FTZ R0, RZ, R0 ;  /* 0x00000000ff007221 */ /* 0x000fc80000010000 */
[-C--:B------:R-:W-:Y:S01]  /*1bf0*/  FMUL.FTZ R4, R96, R0.reuse ;  /* 0x0000000060047220 */ /* 0x080fe20000410000 */
[C---:B------:R-:W-:Y:S01]  /*1c00*/  FFMA.FTZ R9, R95.reuse, R0, R9 ;  /* 0x000000005f097223 */ /* 0x040fe20000010009 */
[-C--:B------:R-:W-:Y:S02]  /*1c10*/  FMUL.FTZ R0, R98, R102.reuse ;  /* 0x0000006662007220 */ /* 0x080fe40000410000 */
[----:B------:R-:W-:Y:S01]  /*1c20*/  FFMA.FTZ R7, R95, R5, -R4 ;  /* 0x000000055f077223 */ /* 0x000fe20000010804 */
[----:B------:R-:W-:Y:S01]  /*1c30*/  FADD.FTZ R9, RZ, R9 ;  /* 0x00000009ff097221 */ /* 0x000fe20000010000 */
[C---:B------:R-:W-:Y:S01]  /*1c40*/  FMUL.FTZ R5, R99.reuse, R102 ;  /* 0x0000006663057220 */ /* 0x040fe20000410000 */
[----:B------:R-:W-:Y:S01]  /*1c50*/  FFMA.FTZ R0, R99, R101, -R0 ;  /* 0x0000006563007223 */ /* 0x000fe20000010800 */
[----:B------:R-:W-:Y:S01]  /*1c60*/  FADD.FTZ R7, R94, R7 ;  /* 0x000000075e077221 */ /* 0x000fe20000010000 */
[----:B------:R-:W-:Y:S01]  /*1c70*/  FMUL.FTZ R8, R92, R9 ;  /* 0x000000095c087220 */ /* 0x000fe20000410000 */
[----:B------:R-:W-:-:S02]  /*1c80*/  FFMA.FTZ R5, R98, R101, R5 ;  /* 0x0000006562057223 */ /* 0x000fc40000010005 */
[-C--:B------:R-:W-:Y:S01]  /*1c90*/  FMUL.FTZ R6, R92, R7.reuse ;  /* 0x000000075c067220 */ /* 0x080fe20000410000 */
[C---:B------:R-:W-:Y:S01]  /*1ca0*/  FFMA.FTZ R7, R93.reuse, R7, -R8 ;  /* 0x000000075d077223 */ /* 0x040fe20000010808 */
[C---:B------:R-:W-:Y:S02]  /*1cb0*/  FMUL.FTZ R4, R96.reuse, R5 ;  /* 0x0000000560047220 */ /* 0x040fe40000410000 */
[----:B------:R-:W-:Y:S01]  /*1cc0*/  FFMA.FTZ R9, R93, R9, R6 ;  /* 0x000000095d097223 */ /* 0x000fe20000010006 */
[-C--:B------:R-:W-:Y:S01]  /*1cd0*/  FMUL.FTZ R6, R96, R0.reuse ;  /* 0x0000000060067220 */ /* 0x080fe20000410000 */
[C---:B------:R-:W-:Y:S01]  /*1ce0*/  FFMA.FTZ R4, R95.reuse, R0, -R4 ;  /* 0x000000005f047223 */ /* 0x040fe20000010804 */
[----:B------:R-:W-:Y:S01]  /*1cf0*/  FADD.FTZ R107, R90, R7 ;  /* 0x000000075a6b7221 */ /* 0x000fe20000010000 */
[----:B------:R-:W-:Y:S01]  /*1d00*/  FADD.FTZ R108, RZ, R9 ;  /* 0x00000009ff6c7221 */ /* 0x000fe20000010000 */
[----:B------:R-:W-:Y:S01]  /*1d10*/  FFMA.FTZ R6, R95, R5, R6 ;  /* 0x000000055f067223 */ /* 0x000fe20000010006 */
[----:B------:R-:W-:-:S02]  /*1d20*/  FMUL.FTZ R0, R92, R4 ;  /* 0x000000045c007220 */ /* 0x000fc40000410000 */
[----:B------:R-:W-:Y:S02]  /*1d30*/  SHFL.UP PT, R8, R107, 0x1, RZ ;  /* 0x042000006b087989 */ /* 0x000fe400000e00ff */
[CC--:B------:R-:W-:Y:S01]  /*1d40*/  FFMA.FTZ R0, R93.reuse, R6.reuse, R0 ;  /* 0x000000065d007223 */ /* 0x0c0fe20000010000 */
[----:B------:R-:W-:Y:S01]  /*1d50*/  FMUL.FTZ R6, R92, R6 ;  /* 0x000000065c067220 */ /* 0x000fe20000410000 */
[----:B------:R-:W0:Y:S03]  /*1d60*/  SHFL.UP PT, R9, R108, 0x1, RZ ;  /* 0x042000006c097989 */ /* 0x000e2600000e00ff */
[----:B------:R-:W-:Y:S01]  /*1d70*/  FFMA.FTZ R7, R93, R4, -R6 ;  /* 0x000000045d077223 */ /* 0x000fe20000010806 */
[----:B------:R-:W1:Y:S04]  /*1d80*/  SHFL.UP PT, R5, R0, 0x1, RZ ;  /* 0x0420000000057989 */ /* 0x000e6800000e00ff */
[----:B------:R-:W2:Y:S01]  /*1d90*/  SHFL.UP PT, R4, R7, 0x1, RZ ;  /* 0x0420000007047989 */ /* 0x000ea200000e00ff */
[-C--:B0-----:R-:W-:Y:S01]  /*1da0*/  FMUL.FTZ R6, R0, R9.reuse ;  /* 0x0000000900067220 */ /* 0x081fe20000410000 */
[----:B------:R-:W-:-:S03]  /*1db0*/  FMUL.FTZ R9, R7, R9 ;  /* 0x0000000907097220 */ /* 0x000fc60000410000 */
[CC--:B------:R-:W-:Y:S01]  /*1dc0*/  FFMA.FTZ R10, R7.reuse, R8.reuse, -R6 ;  /* 0x00000008070a7223 */ /* 0x0c0fe20000010806 */
[C---:B------:R-:W-:Y:S01]  /*1dd0*/  FFMA.FTZ R9, R0.reuse, R8, R9 ;  /* 0x0000000800097223 */ /* 0x040fe20000010009 */
[-C--:B-1----:R-:W-:Y:S01]  /*1de0*/  FMUL.FTZ R6, R0, R5.reuse ;  /* 0x0000000500067220 */ /* 0x082fe20000410000 */
[----:B------:R-:W-:Y:S01]  /*1df0*/  FMUL.FTZ R5, R7, R5 ;  /* 0x0000000507057220 */ /* 0x000fe20000410000 */
[----:B------:R-:W-:Y:S01]  /*1e00*/  @P6 FADD.FTZ R107, R107, R10 ;  /* 0x0000000a6b6b6221 */ /* 0x000fe20000010000 */
[----:B------:R-:W-:Y:S01]  /*1e10*/  @P6 FADD.FTZ R108, R108, R9 ;  /* 0x000000096c6c6221 */ /* 0x000fe20000010000 */
[-C--:B--2---:R-:W-:Y:S01]  /*1e20*/  @P6 FFMA.FTZ R7, R7, R4.reuse, -R6 ;  /* 0x0000000407076223 */ /* 0x084fe20000010806 */
[----:B------:R-:W-:Y:S01]  /*1e30*/  @P6 FFMA.FTZ R0, R0, R4, R5 ;  /* 0x0000000400006223 */ /* 0x000fe20000010005 */
[----:B------:R-:W-:Y:S01]  /*1e40*/  ISETP.GE.AND P6, PT, R45, 0x2, PT ;  /* 0x000000022d00780c */ /* 0x000fe20003fc6270 */
[----:B------:R-:W-:Y:S04]  /*1e50*/  SHFL.UP PT, R6, R107, 0x2, RZ ;  /* 0x044000006b067989 */ /* 0x000fe800000e00ff */
[----:B------:R-:W0:Y:S04]  /*1e60*/  SHFL.UP PT, R8, R108, 0x2, RZ ;  /* 0x044000006c087989 */ /* 0x000e2800000e00ff */
[----:B------:R-:W1:Y:S04]  /*1e70*/  SHFL.UP PT, R5, R0, 0x2, RZ ;  /* 0x0440000000057989 */ /* 0x000e6800000e00ff */
[----:B------:R-:W2:Y:S01]  /*1e80*/  SHFL.UP PT, R4, R7, 0x2, RZ ;  /* 0x0440000007047989 */ /* 0x000ea200000e00ff */
[-C--:B0-----:R-:W-:Y:S01]  /*1e90*/  FMUL.FTZ R9, R7, R8.reuse ;  /* 0x0000000807097220 */ /* 0x081fe20000410000 */
[----:B------:R-:W-:-:S03]  /*1ea0*/  FMUL.FTZ R10, R0, R8 ;  /* 0x00000008000a7220 */ /* 0x000fc60000410000 */
[CC--:B------:R-:W-:Y:S01]  /*1eb0*/  FFMA.FTZ R9, R0.reuse, R6.reuse, R9 ;  /* 0x0000000600097223 */ /* 0x0c0fe20000010009 */
[C---:B------:R-:W-:Y:S01]  /*1ec0*/  FFMA.FTZ R10, R7.reuse, R6, -R10 ;  /* 0x00000006070a7223 */ /* 0x040fe2000001080a */
[-C--:B-1----:R-:W-:Y:S01]  /*1ed0*/  FMUL.FTZ R6, R0, R5.reuse ;  /* 0x0000000500067220 */ /* 0x082fe20000410000 */
[----:B------:R-:W-:Y:S01]  /*1ee0*/  FMUL.FTZ R5, R7, R5 ;  /* 0x0000000507057220 */ /* 0x000fe20000410000 */
[----:B------:R-:W-:Y:S01]  /*1ef0*/  @P6 FADD.FTZ R108, R108, R9 ;  /* 0x000000096c6c6221 */ /* 0x000fe20000010000 */
[----:B------:R-:W-:Y:S01]  /*1f00*/  @P6 FADD.FTZ R107, R107, R10 ;  /* 0x0000000a6b6b6221 */ /* 0x000fe20000010000 */
[-C--:B--2---:R-:W-:Y:S01]  /*1f10*/  @P6 FFMA.FTZ R7, R7, R4.reuse, -R6 ;  /* 0x0000000407076223 */ /* 0x084fe20000010806 */
[----:B------:R-:W-:Y:S01]  /*1f20*/  @P6 FFMA.FTZ R0, R0, R4, R5 ;  /* 0x0000000400006223 */ /* 0x000fe20000010005 */
[----:B------:R-:W-:Y:S01]  /*1f30*/  ISETP.GE.AND P6, PT, R45, 0x4, PT ;  /* 0x000000042d00780c */ /* 0x000fe20003fc6270 */
[----:B------:R-:W0:Y:S04]  /*1f40*/  SHFL.UP PT, R8, R108, 0x4, RZ ;  /* 0x048000006c087989 */ /* 0x000e2800000e00ff */
[----:B------:R-:W1:Y:S04]  /*1f50*/  SHFL.UP PT, R6, R107, 0x4, RZ ;  /* 0x048000006b067989 */ /* 0x000e6800000e00ff */
[----:B------:R-:W2:Y:S04]  /*1f60*/  SHFL.UP PT, R5, R0, 0x4, RZ ;  /* 0x0480000000057989 */ /* 0x000ea800000e00ff */
[----:B------:R-:W3:Y:S01]  /*1f70*/  SHFL.UP PT, R4, R7, 0x4, RZ ;  /* 0x0480000007047989 */ /* 0x000ee200000e00ff */
[-C--:B0-----:R-:W-:Y:S01]  /*1f80*/  FMUL.FTZ R9, R7, R8.reuse ;  /* 0x0000000807097220 */ /* 0x081fe20000410000 */
[----:B------:R-:W-:-:S03]  /*1f90*/  FMUL.FTZ R10, R0, R8 ;  /* 0x00000008000a7220 */ /* 0x000fc60000410000 */
[CC--:B-1----:R-:W-:Y:S01]  /*1fa0*/  FFMA.FTZ R9, R0.reuse, R6.reuse, R9 ;  /* 0x0000000600097223 */ /* 0x0c2fe20000010009 */
[C---:B------:R-:W-:Y:S01]  /*1fb0*/  FFMA.FTZ R10, R7.reuse, R6, -R10 ;  /* 0x00000006070a7223 */ /* 0x040fe2000001080a */
[-C--:B--2---:R-:W-:Y:S02]  /*1fc0*/  FMUL.FTZ R6, R0, R5.reuse ;  /* 0x0000000500067220 */ /* 0x084fe40000410000 */
[----:B------:R-:W-:Y:S01]  /*1fd0*/  @P6 FADD.FTZ R108, R108, R9 ;  /* 0x000000096c6c6221 */ /* 0x000fe20000010000 */
[----:B------:R-:W-:Y:S01]  /*1fe0*/  FMUL.FTZ R5, R7, R5 ;  /* 0x0000000507057220 */ /* 0x000fe20000410000 */
[----:B------:R-:W-:Y:S01]  /*1ff0*/  @P6 FADD.FTZ R107, R107, R10 ;  /* 0x0000000a6b6b6221 */ /* 0x000fe20000010000 */
[-C--:B---3--:R-:W-:Y:S02]  /*2000*/  @P6 FFMA.FTZ R7, R7, R4.reuse, -R6 ;  /* 0x0000000407076223 */ /* 0x088fe40000010806 */
[----:B------:R-:W-:Y:S01]  /*2010*/  @P6 FFMA.FTZ R0, R0, R4, R5 ;  /* 0x0000000400006223 */ /* 0x000fe20000010005 */
[----:B------:R-:W0:Y:S01]  /*2020*/  SHFL.UP PT, R8, R108, 0x8, RZ ;  /* 0x050000006c087989 */ /* 0x000e2200000e00ff */
[----:B------:R-:W-:-:S03]  /*2030*/  ISETP.GE.AND P6, PT, R45, 0x8, PT ;  /* 0x000000082d00780c */ /* 0x000fc60003fc6270 */
        /* <DEDUP_REMOVED lines=11> */
[-CC-:B---3--:R-:W-:Y:S01]  /*20f0*/  @P6 FFMA.FTZ R7, R7, R4.reuse, -R6.reuse ;  /* 0x0000000407076223 */ /* 0x188fe20000010806 */
[----:B------:R-:W-:Y:S01]  /*2100*/  @P6 FFMA.FTZ R0, R0, R4, R5 ;  /* 0x0000000400006223 */ /* 0x000fe20000010005 */
[----:B------:R-:W-:Y:S01]  /*2110*/  ISETP.GE.AND P6, PT, R65, R34, PT ;  /* 0x000000224100720c */ /* 0x000fe20003fc6270 */
[----:B------:R-:W0:Y:S01]  /*2120*/  SHFL.UP PT, R11, R108, 0x10, RZ ;  /* 0x060000006c0b7989 */ /* 0x000e2200000e00ff */
[----:B------:R-:W-:-:S02]  /*2130*/  PRMT R6, RZ, 0x7610, R6 ;  /* 0x00007610ff067816 */ /* 0x000fc40000000006 */
[----:B------:R-:W-:Y:S01]  /*2140*/  MOV R4, R31 ;  /* 0x0000001f00047202 */ /* 0x000fe20000000f00 */
[----:B------:R-:W1:Y:S01]  /*2150*/  SHFL.UP PT, R8, R0, 0x10, RZ ;  /* 0x0600000000087989 */ /* 0x000e6200000e00ff */
[----:B------:R-:W-:-:S03]  /*2160*/  MOV R5, R24 ;  /* 0x0000001800057202 */ /* 0x000fc60000000f00 */
[----:B------:R-:W2:Y:S04]  /*2170*/  SHFL.UP PT, R10, R107, 0x10, RZ ;  /* 0x060000006b0a7989 */ /* 0x000ea800000e00ff */
[----:B------:R-:W3:Y:S04]  /*2180*/  SHFL.UP PT, R9, R7, 0x10, RZ ;  /* 0x0600000007097989 */ /* 0x000ee800000e00ff */
[----:B------:R-:W4:Y:S01]  /*2190*/  @!P6 LDG.E.U16 R6, desc[UR16][R4.64+-0xc0] ;  /* 0xffff40100406e981 */ /* 0x000f22000c1e1500 */
[----:B------:R-:W-:Y:S02]  /*21a0*/  LEA R31, P6, R18, R4, 0x1 ;  /* 0x00000004121f7211 */ /* 0x000fe400078c08ff */
[----:B------:R-:W-:-:S02]  /*21b0*/  PRMT R110, RZ, 0x7610, R110 ;  /* 0x00007610ff6e7816 */ /* 0x000fc4000000006e */
        /* <DEDUP_REMOVED lines=31> */
[----:B------:R-:W-:Y:S01]  /*23b0*/  ISETP.NE.AND P6, PT, R104, RZ, PT ;  /* 0x000000ff6800720c */ /* 0x000fe20003fc5270 */
[----:B0-----:R-:W-:Y:S01]  /*23c0*/  HFMA2 R4, -RZ, RZ, 1.875, 0 ;  /* 0x3f800000ff047431 */ /* 0x001fe200000001ff */
[----:B------:R-:W-:Y:S01]  /*23d0*/  MOV R5, RZ ;  /* 0x000000ff00057202 */ /* 0x000fe20000000f00 */
[----:B------:R-:W-:Y:S02]  /*23e0*/  UMOV UR5, 0x400 ;  /* 0x0000040000057882 */ /* 0x000fe40000000000 */
[----:B-1----:R-:W-:Y:S01]  /*23f0*/  ULEA UR5, UR6, UR5, 0x18 ;  /* 0x0000000506057291 */ /* 0x002fe2000f8ec0ff */
[----:B----4-:R0:W-:Y:S02]  /*2400*/  STS.U16 [R43+0x42], R6 ;  /* 0x000042062b007388 */ /* 0x0101e40000000400 */
[----:B0-----:R-:W-:-:S02]  /*2410*/  CS2R R6, SRZ ;  /* 0x0000000000067805 */ /* 0x001fc4000001ff00 */
        /* <DEDUP_REMOVED lines=51> */
[----:B------:R-:W-:-:S04]  /*2750*/  LEA R27, P6, R14, R27, 0x3 ;  /* 0x0000001b0e1b7211 */ /* 0x000fc800078c18ff */
[----:B------:R-:W-:Y:S02]  /*2760*/  IADD3.X R26, PT, PT, R26, R15, RZ, P6, !PT ;  /* 0x0000000f1a1a7210 */ /* 0x000fe400037fe4ff */
[----:B------:R-:W-:-:S04]  /*2770*/  LEA R29, P6, R16, R29, 0x3 ;  /* 0x0000001d101d7211 */ /* 0x000fc800078c18ff */
[----:B------:R-:W-:Y:S02]  /*2780*/  IADD3.X R28, PT, PT, R28, R17, RZ, P6, !PT ;  /* 0x000000111c1c7210 */ /* 0x000fe400037fe4ff */
[----:B------:R-:W-:Y:S01]  /*2790*/  ISETP.NE.AND P6, PT, R80, RZ, PT ;  /* 0x000000ff5000720c */ /* 0x000fe20003fc5270 */
[----:B------:R-:W-:Y:S01]  /*27a0*/  BSSY.RECONVERGENT B0, `(.L_x_2331) ;  /* 0x0000037000007945 */ /* 0x000fe20003800200 */
[CC--:B--2---:R-:W-:Y:S01]  /*27b0*/  FMUL.FTZ R23, R113.reuse, R21.reuse ;  /* 0x0000001571177220 */ /* 0x0c4fe20000410000 */
[-C--:B------:R-:W-:Y:S01]  /*27c0*/  FMUL.FTZ R108, R113, R20.reuse ;  /* 0x00000014716c7220 */ /* 0x080fe20000410000 */
[CC--:B------:R-:W-:Y:S02]  /*27d0*/  FMUL.FTZ R107, R111.reuse, R21.reuse ;  /* 0x000000156f6b7220 */ /* 0x0c0fe40000410000 */
[CC--:B------:R-:W-:Y:S01]  /*27e0*/  FFMA.FTZ R22, R112.reuse, R20.reuse, -R23 ;  /* 0x0000001470167223 */ /* 0x0c0fe20000010817 */
[----:B------:R-:W-:Y:S01]  /*27f0*/  FFMA.FTZ R23, R112, R21, R108 ;  /* 0x0000001570177223 */ /* 0x000fe2000001006c */
[----:B------:R-:W-:Y:S01]  /*2800*/  FMUL.FTZ R108, R111, R20 ;  /* 0x000000146f6c7220 */ /* 0x000fe20000410000 */
[C---:B------:R-:W-:Y:S01]  /*2810*/  FMUL.FTZ R112, R98.reuse, R115 ;  /* 0x0000007362707220 */ /* 0x040fe20000410000 */
[----:B------:R-:W-:Y:S01]  /*2820*/  FMUL.FTZ R98, R98, R114 ;  /* 0x0000007262627220 */ /* 0x000fe20000410000 */
[C---:B------:R-:W-:Y:S01]  /*2830*/  FFMA.FTZ R107, R110.reuse, R20, -R107 ;  /* 0x000000146e6b7223 */ /* 0x040fe2000001086b */
[----:B------:R-:W-:Y:S01]  /*2840*/  FFMA.FTZ R108, R110, R21, R108 ;  /* 0x000000156e6c7223 */ /* 0x000fe2000001006c */
[C---:B------:R-:W-:Y:S01]  /*2850*/  FFMA.FTZ R112, R99.reuse, R114, -R112 ;  /* 0x0000007263707223 */ /* 0x040fe20000010870 */
[----:B------:R-:W-:Y:S01]  /*2860*/  FFMA.FTZ R110, R99, R115, R98 ;  /* 0x00000073636e7223 */ /* 0x000fe20000010062 */
[CC--:B------:R-:W-:Y:S01]  /*2870*/  FMUL.FTZ R114, R109.reuse, R21.reuse ;  /* 0x000000156d727220 */ /* 0x0c0fe20000410000 */
[-C--:B------:R-:W-:Y:S01]  /*2880*/  FMUL.FTZ R116, R109, R20.reuse ;  /* 0x000000146d747220 */ /* 0x080fe20000410000 */
[----:B------:R-:W-:Y:S01]  /*2890*/  FADD.FTZ R97, R97, R112 ;  /* 0x0000007061617221 */ /* 0x000fe20000010000 */
[----:B------:R-:W-:Y:S01]  /*28a0*/  FADD.FTZ R110, RZ, R110 ;  /* 0x0000006eff6e7221 */ /* 0x000fe20000010000 */
[C---:B------:R-:W-:Y:S01]  /*28b0*/  FFMA.FTZ R98, R103.reuse, R20, -R114 ;  /* 0x0000001467627223 */ /* 0x040fe20000010872 */
[-C--:B------:R-:W-:Y:S01]  /*28c0*/  FFMA.FTZ R99, R103, R21.reuse, R116 ;  /* 0x0000001567637223 */ /* 0x080fe20000010074 */
[C---:B------:R-:W-:Y:S01]  /*28d0*/  FMUL.FTZ R103, R105.reuse, R21 ;  /* 0x0000001569677220 */ /* 0x040fe20000410000 */
[C---:B------:R-:W-:Y:S01]  /*28e0*/  FMUL.FTZ R112, R102.reuse, R110 ;  /* 0x0000006e66707220 */ /* 0x040fe20000410000 */
[-C--:B------:R-:W-:Y:S01]  /*28f0*/  FMUL.FTZ R109, R102, R97.reuse ;  /* 0x00000061666d7220 */ /* 0x080fe20000410000 */
[-C--:B------:R-:W-:Y:S01]  /*2900*/  FMUL.FTZ R102, R105, R20.reuse ;  /* 0x0000001469667220 */ /* 0x080fe20000410000 */
[----:B------:R-:W-:Y:S01]  /*2910*/  FFMA.FTZ R20, R0, R20, -R103 ;  /* 0x0000001400147223 */ /* 0x000fe20000010867 */
[C---:B------:R-:W-:Y:S01]  /*2920*/  FFMA.FTZ R103, R101.reuse, R97, -R112 ;  /* 0x0000006165677223 */ /* 0x040fe20000010870 */
[----:B------:R-:W-:Y:S01]  /*2930*/  FFMA.FTZ R101, R101, R110, R109 ;  /* 0x0000006e65657223 */ /* 0x000fe2000001006d */
[----:B------:R-:W-:-:S03]  /*2940*/  FMUL.FTZ R105, R9, R7 ;  /* 0x0000000709697220 */ /* 0x000fc60000410000 */
[----:B------:R-:W-:Y:S01]  /*2950*/  FADD.FTZ R101, RZ, R101 ;  /* 0x00000065ff657221 */ /* 0x000fe20000010000 */
[----:B------:R-:W-:Y:S01]  /*2960*/  FFMA.FTZ R21, R0, R21, R102 ;  /* 0x0000001500157223 */ /* 0x000fe20000010066 */
[----:B------:R-:W-:Y:S02]  /*2970*/  FADD.FTZ R100, R100, R103 ;  /* 0x0000006764647221 */ /* 0x000fe40000010000 */
[----:B------:R-:W-:Y:S01]  /*2980*/  FMUL.FTZ R102, R96, R101 ;  /* 0x0000006560667220 */ /* 0x000fe20000410000 */
[-C--:B------:R-:W-:Y:S01]  /*2990*/  FFMA.FTZ R105, R8, R6.reuse, -R105 ;  /* 0x0000000608697223 */ /* 0x080fe20000010869 */
[CC--:B------:R-:W-:Y:S01]  /*29a0*/  FMUL.FTZ R103, R9.reuse, R5.reuse ;  /* 0x0000000509677220 */ /* 0x0c0fe20000410000 */
[C---:B------:R-:W-:Y:S01]  /*29b0*/  FMUL.FTZ R6, R9.reuse, R6 ;  /* 0x0000000609067220 */ /* 0x040fe20000410000 */
[----:B------:R-:W-:Y:S01]  /*29c0*/  FMUL.FTZ R0, R9, R4 ;  /* 0x0000000409007220 */ /* 0x000fe20000410000 */
[-C--:B------:R-:W-:Y:S01]  /*29d0*/  FMUL.FTZ R96, R96, R100.reuse ;  /* 0x0000006460607220 */ /* 0x080fe20000410000 */
[C---:B------:R-:W-:Y:S01]  /*29e0*/  FFMA.FTZ R9, R95.reuse, R100, -R102 ;  /* 0x000000645f097223 */ /* 0x040fe20000010866 */
[C---:B------:R-:W-:Y:S01]  /*29f0*/  FFMA.FTZ R4, R8.reuse, R4, -R103 ;  /* 0x0000000408047223 */ /* 0x040fe20000010867 */
[C---:B------:R-:W-:Y:S01]  /*2a00*/  FFMA.FTZ R5, R8.reuse, R5, R0 ;  /* 0x0000000508057223 */ /* 0x040fe20000010000 */
[----:B------:R-:W-:Y:S01]  /*2a10*/  FFMA.FTZ R96, R95, R101, R96 ;  /* 0x000000655f607223 */ /* 0x000fe20000010060 */
[----:B------:R-:W-:Y:S01]  /*2a20*/  FFMA.FTZ R8, R8, R7, R6 ;  /* 0x0000000708087223 */ /* 0x000fe20000010006 */
[----:B------:R-:W-:Y:S01]  /*2a30*/  FADD.FTZ R95, R94, R9 ;  /* 0x000000095e5f7221 */ /* 0x000fe20000010000 */
[----:B------:R-:W-:Y:S01]  /*2a40*/  FADD.FTZ R6, R10, R105 ;  /* 0x000000690a067221 */ /* 0x000fe20000010000 */
[----:B------:R-:W-:Y:S01]  /*2a50*/  FMUL.FTZ R110, R110, R23 ;  /* 0x000000176e6e7220 */ /* 0x000fe20000410000 */
[----:B------:R-:W-:Y:S01]  /*2a60*/  FADD.FTZ R7, R11, R8 ;  /* 0x000000080b077221 */ /* 0x000fe20000010000 */
        /* <DEDUP_REMOVED lines=10> */
.L_x_2332:
[----:B------:R-:W-:Y:S05]  /*2b10*/  BSYNC.RECONVERGENT B0 ;  /* 0x0000000000007941 */ /* 0x000fea0003800200 */
.L_x_2331:
[-C--:B------:R-:W-:Y:S01]  /*2b20*/  FMUL.FTZ R92, R92, R96.reuse ;  /* 0x000000605c5c7220 */ /* 0x080fe20000410000 */
[----:B------:R-:W-:Y:S01]  /*2b30*/  FFMA.FTZ R0, R93, R96, R0 ;  /* 0x000000605d007223 */ /* 0x000fe20000010000 */
        /* <DEDUP_REMOVED lines=19> */
.L_x_2330:
[----:B------:R-:W-:Y:S01]  /*2c70*/  BAR.SYNC.DEFER_BLOCKING 0x0 ;  /* 0x0000000000007b1d */ /* 0x000fe20000010000 */
[----:B------:R-:W-:Y:S02]  /*2c80*/  ISETP.NE.AND P0, PT, R80, RZ, PT ;  /* 0x000000ff5000720c */ /* 0x000fe40003f05270 */
[----:B0-----:R-:W-:Y:S02]  /*2c90*/  F2FP.F16.F32.PACK_AB R4, R39, R40 ;  /* 0x000000282704723e */ /* 0x001fe400000000ff */
[----:B------:R-:W-:-:S03]  /*2ca0*/  F2FP.F16.F32.PACK_AB R5, R37, R38 ;  /* 0x000000262505723e */ /* 0x000fc600000000ff */
[----:B------:R-:W0:Y:S01]  /*2cb0*/  LDC.64 R8, c[0x0][0x420] ;  /* 0x00010800ff087b82 */ /* 0x000e220000000a00 */
[----:B------:R-:W1:Y:S01]  /*2cc0*/  LDCU.64 UR6, c[0x0][0x478] ;  /* 0x00008f00ff0677ac */ /* 0x000e620008000a00 */
[----:B------:R-:W-:Y:S02]  /*2cd0*/  ISETP.GE.AND P6, PT, R56, R47, PT ;  /* 0x0000002f3800720c */ /* 0x000fe40003fc6270 */
[----:B------:R-:W-:Y:S01]  /*2ce0*/  PRMT R10, RZ, 0x7610, R10 ;  /* 0x00007610ff0a7816 */ /* 0x000fe2000000000a */
[----:B------:R-:W2:Y:S01]  /*2cf0*/  LDCU.64 UR10, c[0x0][0x488] ;  /* 0x00009100ff0a77ac */ /* 0x000ea20008000a00 */
[----:B------:R-:W-:Y:S02]  /*2d00*/  PRMT R12, RZ, 0x7610, R12 ;  /* 0x00007610ff0c7816 */ /* 0x000fe4000000000c */
[----:B------:R-:W3:Y:S08]  /*2d10*/  LDC.64 R20, c[0x0][0x428] ;  /* 0x00010a00ff147b82 */ /* 0x000ef00000000a00 */
[----:B------:R-:W4:Y:S01]  /*2d20*/  LDC.64 R22, c[0x0][0x410] ;  /* 0x00010400ff167b82 */ /* 0x000f220000000a00 */
[----:B------:R5:W-:Y:S01]  /*2d30*/  STS.64 [R41], R4 ;  /* 0x0000000429007388 */ /* 0x000be20000000a00 */
[----:B------:R-:W-:-:S03]  /*2d40*/  NOP ;  /* 0x0000000000007918 */ /* 0x000fc60000000000 */
[----:B------:R-:W-:Y:S03]  /*2d50*/  LDS.U16 R11, [R43] ;  /* 0x000000002b0b7984 */ /* 0x000fe60000000400 */
[----:B------:R-:W2:Y:S01]  /*2d60*/  LDC.64 R24, c[0x0][0x418] ;  /* 0x00010600ff187b82 */ /* 0x000ea20000000a00 */
        /* <DEDUP_REMOVED lines=9> */
[----:B---3--:R-:W-:-:S04]  /*2e00*/  IMAD.WIDE.U32 R6, R83, R20, R6 ;  /* 0x0000001453067225 */ /* 0x008fc800078e0006 */
[----:B------:R-:W-:Y:S01]  /*2e10*/  IMAD R9, R83, R21, R7 ;  /* 0x0000001553097224 */ /* 0x000fe200078e0207 */
[----:B------:R-:W-:Y:S01]  /*2e20*/  IADD3 R0, P1, PT, R70, R6, RZ ;  /* 0x0000000646007210 */ /* 0x000fe20007f3e0ff */
[----:B----4-:R-:W-:Y:S01]  /*2e30*/  IMAD.WIDE.U32 R6, R22, UR18, R4 ;  /* 0x0000001216067c25 */ /* 0x010fe2000f8e0004 */
[----:B------:R-:W0:Y:S02]  /*2e40*/  LDC.64 R20, c[0x0][0x438] ;  /* 0x00010e00ff147b82 */ /* 0x000e240000000a00 */
[----:B------:R-:W-:Y:S01]  /*2e50*/  IADD3.X R9, PT, PT, RZ, R9, RZ, P1, !PT ;  /* 0x00000009ff097210 */ /* 0x000fe20000ffe4ff */
[----:B------:R-:W-:Y:S01]  /*2e60*/  IMAD R7, R23, UR18, R7 ;  /* 0x0000001217077c24 */ /* 0x000fe2000f8e0207 */
[----:B-1----:R-:W-:Y:S01]  /*2e70*/  LEA R8, P1, R0, UR6, 0x1 ;  /* 0x0000000600087c11 */ /* 0x002fe2000f8208ff */
[----:B--2---:R-:W-:-:S03]  /*2e80*/  IMAD.WIDE.U32 R6, R83, R24, R6 ;  /* 0x0000001853067225 */ /* 0x004fc600078e0006 */
[----:B------:R-:W-:Y:S01]  /*2e90*/  LEA.HI.X R9, R0, UR7, R9, 0x1, P1 ;  /* 0x0000000700097c11 */ /* 0x000fe200088f0c09 */
[----:B------:R-:W-:Y:S01]  /*2ea0*/  IMAD R0, R83, R25, R7 ;  /* 0x0000001953007224 */ /* 0x000fe200078e0207 */
[----:B------:R-:W-:Y:S01]  /*2eb0*/  IADD3 R7, P5, PT, R70, R6, RZ ;  /* 0x0000000646077210 */ /* 0x000fe20007fbe0ff */
[----:B------:R-:W1:Y:S03]  /*2ec0*/  LDS R19, [UR5+0x100] ;  /* 0x00010005ff137984 */ /* 0x000e660008000800 */
[----:B------:R-:W-:Y:S02]  /*2ed0*/  IADD3.X R0, PT, PT, RZ, R0, RZ, P5, !PT ;  /* 0x00000000ff007210 */ /* 0x000fe40002ffe4ff */
[----:B------:R-:W-:-:S04]  /*2ee0*/  LEA R6, P5, R7, UR10, 0x1 ;  /* 0x0000000a07067c11 */ /* 0x000fc8000f8a08ff */
[--C-:B------:R-:W-:Y:S02]  /*2ef0*/  LEA.HI.X R7, R7, UR11, R0.reuse, 0x1, P5 ;  /* 0x0000000b07077c11 */ /* 0x100fe4000a8f0c00 */
[----:B------:R-:W-:Y:S02]  /*2f00*/  PRMT R0, RZ, 0x7610, R0 ;  /* 0x00007610ff007816 */ /* 0x000fe40000000000 */
[-C--:B-1----:R-:W-:Y:S02]  /*2f10*/  ISETP.GE.AND P2, PT, R70, R19.reuse, PT ;  /* 0x000000134600720c */ /* 0x082fe40003f46270 */
[-C--:B------:R-:W-:Y:S02]  /*2f20*/  ISETP.GE.AND P3, PT, R64, R19.reuse, PT ;  /* 0x000000134000720c */ /* 0x080fe40003f66270 */
[-C--:B------:R-:W-:Y:S02]  /*2f30*/  ISETP.GE.AND P4, PT, R58, R19.reuse, PT ;  /* 0x000000133a00720c */ /* 0x080fe40003f86270 */
[----:B------:R-:W-:-:S02]  /*2f40*/  ISETP.GE.AND P1, PT, R56, R19, PT ;  /* 0x000000133800720c */ /* 0x000fc40003f26270 */
[----:B------:R-:W1:Y:S05]  /*2f50*/  LDC.64 R18, c[0x0][0x430] ;  /* 0x00010c00ff127b82 */ /* 0x000e6a0000000a00 */
[----:B------:R-:W-:Y:S01]  /*2f60*/  @!P2 STG.E.U16 desc[UR16][R8.64], R11 ;  /* 0x0000000b0800a986 */ /* 0x000fe2000c101510 */
[----:B------:R-:W-:-:S03]  /*2f70*/  ISETP.GE.AND P2, PT, R58, R47, PT ;  /* 0x0000002f3a00720c */ /* 0x000fc60003f46270 */
[----:B------:R-:W-:Y:S01]  /*2f80*/  @!P3 STG.E.U16 desc[UR16][R8.64+0x40], R13 ;  /* 0x0000400d0800b986 */ /* 0x000fe2000c101510 */
[----:B------:R-:W-:-:S03]  /*2f90*/  ISETP.GE.AND P3, PT, R64, R47, PT ;  /* 0x0000002f4000720c */ /* 0x000fc60003f66270 */
[----:B------:R-:W-:Y:S01]  /*2fa0*/  @!P4 STG.E.U16 desc[UR16][R8.64+0x80], R15 ;  /* 0x0000800f0800c986 */ /* 0x000fe2000c101510 */
[----:B------:R-:W-:-:S03]  /*2fb0*/  ISETP.GE.AND P4, PT, R70, R47, PT ;  /* 0x0000002f4600720c */ /* 0x000fc60003f86270 */
[----:B------:R-:W-:Y:S01]  /*2fc0*/  @!P1 STG.E.U16 desc[UR16][R8.64+0xc0], R17 ;  /* 0x0000c01108009986 */ /* 0x000fe2000c101510 */
[----:B------:R-:W-:Y:S09]  /*2fd0*/  BAR.SYNC.DEFER_BLOCKING 0x0 ;  /* 0x0000000000007b1d */ /* 0x000ff20000010000 */
        /* <DEDUP_REMOVED lines=15> */
[----:B------:R-:W-:Y:S02]  /*30d0*/  HADD2.F32 R12, -RZ, R15.H1_H1 ;  /* 0x3000000fff0c7230 */ /* 0x000fe40000004100 */
[--C-:B------:R-:W-:Y:S02]  /*30e0*/  HADD2.F32 R8, -RZ, R14.reuse.H0_H0 ;  /* 0x2000000eff087230 */ /* 0x100fe40000004100 */
        /* <DEDUP_REMOVED lines=11> */
[----:B------:R-:W1:Y:S01]  /*31a0*/  MUFU.RCP R10, R10 ;  /* 0x0000000a000a7308 */ /* 0x000e620000001000 */
[----:B--2---:R-:W-:-:S07]  /*31b0*/  FADD.FTZ R0, R9, 1 ;  /* 0x3f80000009007421 */ /* 0x004fce0000010000 */
[----:B------:R2:W3:Y:S01]  /*31c0*/  MUFU.RCP R17, R0 ;  /* 0x0000000000117308 */ /* 0x0004e20000001000 */
[----:B0-----:R-:W-:-:S07]  /*31d0*/  FADD.FTZ R9, R6, 1 ;  /* 0x3f80000006097421 */ /* 0x001fce0000010000 */
[----:B------:R-:W0:Y:S01]  /*31e0*/  MUFU.RCP R16, R9 ;  /* 0x0000000900107308 */ /* 0x000e220000001000 */
[----:B------:R-:W-:Y:S01]  /*31f0*/  BAR.SYNC.DEFER_BLOCKING 0x0 ;  /* 0x0000000000007b1d */ /* 0x000fe20000010000 */
[----:B-1----:R-:W-:Y:S01]  /*3200*/  FMUL.FTZ R13, R13, R10 ;  /* 0x0000000a0d0d7220 */ /* 0x002fe20000410000 */
[----:B--2---:R-:W-:Y:S01]  /*3210*/  IMAD R0, R83, R21, R5 ;  /* 0x0000001553007224 */ /* 0x004fe200078e0205 */
[----:B------:R-:W-:Y:S02]  /*3220*/  IADD3 R5, P4, PT, R70, R4, RZ ;  /* 0x0000000446057210 */ /* 0x000fe40007f9e0ff */
[----:B------:R-:W-:Y:S02]  /*3230*/  FMUL.FTZ R13, R13, R38 ;  /* 0x000000260d0d7220 */ /* 0x000fe40000410000 */
[----:B------:R-:W1:Y:S01]  /*3240*/  MUFU.RCP R15, R15 ;  /* 0x0000000f000f7308 */ /* 0x000e620000001000 */
[----:B---3--:R-:W-:Y:S01]  /*3250*/  FMUL.FTZ R7, R8, R17 ;  /* 0x0000001108077220 */ /* 0x008fe20000410000 */
[----:B------:R-:W-:-:S03]  /*3260*/  IADD3.X R0, PT, PT, RZ, R0, RZ, P4, !PT ;  /* 0x00000000ff007210 */ /* 0x000fc600027fe4ff */
[----:B------:R-:W-:Y:S01]  /*3270*/  FMUL.FTZ R7, R7, R40 ;  /* 0x0000002807077220 */ /* 0x000fe20000410000 */
[----:B0-----:R-:W-:-:S04]  /*3280*/  FMUL.FTZ R6, R11, R16 ;  /* 0x000000100b067220 */ /* 0x001fc80000410000 */
        /* <DEDUP_REMOVED lines=22> */
[----:B------:R0:W-:Y:S01]  /*33f0*/  @!P0 STG.E.U16 desc[UR16][R4.64], R7 ;  /* 0x0000000704008986 */ /* 0x0001e2000c101510 */
[----:B-1----:R-:W-:-:S03]  /*3400*/  ISETP.GE.AND P0, PT, R73, UR4, PT ;  /* 0x0000000449007c0c */ /* 0x002fc6000bf06270 */
        /* <DEDUP_REMOVED lines=11> */
.L_x_2335:
        /* <DEDUP_REMOVED lines=12> */
.L_x_5065:


//--------------------- .text._Z25selective_scan_fwd_kernelI32Selective_Scan_fwd_kernel_traitsILi32ELi4ELi1ELb0ELb1ELb0ELb0EN3c104HalfENS1_7complexIfEEEEv13SSMParamsBase --------------------------
	.section	.text._Z25selective_scan_fwd_kernelI32Selective_Scan_fwd_kernel_traitsILi32ELi4ELi1ELb0ELb1ELb0ELb0EN3c104HalfENS1_7complexIfEEEEv13SSMParamsBase,"ax",@progbits
	.align	128
        .global         _Z25selective_scan_fwd_kernelI32Selective_Scan_fwd_kernel_traitsILi32ELi4ELi1ELb0ELb1ELb0ELb0EN3c104HalfENS1_7complexIfEEEEv13SSMParamsBase
        .type           _Z25selective_scan_fwd_kernelI32Selective_Scan_fwd_kernel_traitsILi32ELi4ELi1ELb0ELb1ELb0ELb0EN3c104HalfENS1_7complexIfEEEEv13SSMParamsBase,@function
        .size           _Z25selective_scan_fwd_kernelI32Selective_Scan_fwd_kernel_traitsILi32ELi4ELi1ELb0ELb1ELb0ELb0EN3c104HalfENS1_7complexIfEEEEv13SSMParamsBase,(.L_x_5066 - _Z25selective_scan_fwd_kernelI32Selective_Scan_fwd_kernel_traitsILi32ELi4ELi1ELb0ELb1ELb0ELb0EN3c104HalfENS1_7complexIfEEEEv13SSMParamsBase)
        .other          _Z25selective_scan_fwd_kernelI32Selective_Scan_fwd_kernel_traitsILi32ELi4ELi1ELb0ELb1ELb0ELb0EN3c104HalfENS1_7complexIfEEEEv13SSMParamsBase,@"STO_CUDA_ENTRY STV_DEFAULT"
_Z25selective_scan_fwd_kernelI32Selective_Scan_fwd_kernel_traitsILi32ELi4ELi1ELb0ELb1ELb0ELb0EN3c104HalfENS1_7complexIfEEEEv13SSMParamsBase:
.text._Z25selective_scan_fwd_kernelI32Selective_Scan_fwd_kernel_traitsILi32ELi4ELi1ELb0ELb1ELb0ELb0EN3c104HalfENS1_7complexIfEEEEv13SSMParamsBase:
        /* <DEDUP_REMOVED lines=16> */
[----:B------:R-:W3:Y:S01]  /*0100*/  LDC.64 R12, c[0x0][0x468] ;  /* 0x00011a00ff0c7b82 */ /* 0x000ee20000000a00 */
[----:B--2---:R-:W2:Y:S01]  /*0110*/  MUFU.RCP R8, R8 ;  /* 0x0000000800087308 */ /* 0x004ea20000001000 */
[----:B------:R-:W-:-:S04]  /*0120*/  ISETP.NE.AND.EX P1, PT, R5, RZ, PT, P1 ;  /* 0x000000ff0500720c */ /* 0x000fc80003f25310 */
[C---:B-1----:R-:W-:Y:S02]  /*0130*/  @P0 LEA R2, P2, R0.reuse, R2, 0x2 ;  /* 0x0000000200020211 */ /* 0x042fe400078410ff */
[----:B------:R-:W1:Y:S02]  /*0140*/  LDC.64 R54, c[0x0][0x3c8] ;  /* 0x0000f200ff367b82 */ /* 0x000e640000000a00 */
[----:B------:R-:W-:Y:S01]  /*0150*/  @P0 LEA.HI.X R3, R0, R3, RZ, 0x2, P2 ;  /* 0x0000000300030211 */ /* 0x000fe200010f14ff */
[----:B0-----:R-:W-:-:S04]  /*0160*/  UIMAD.WIDE.U32 UR6, UR18, UR12, URZ ;  /* 0x0000000c120672a5 */ /* 0x001fc8000f8e00ff */
[----:B------:R-:W-:Y:S01]  /*0170*/  @P1 LEA R4, P3, R0, R4, 0x2 ;  /* 0x0000000400041211 */ /* 0x000fe200078610ff */
[----:B------:R0:W5:Y:S01]  /*0180*/  @P0 LDG.E R24, desc[UR16][R2.64] ;  /* 0x0000001002180981 */ /* 0x000162000c1e1900 */
[----:B------:R-:W1:Y:S01]  /*0190*/  LDC.64 R14, c[0x0][0x448] ;  /* 0x00011200ff0e7b82 */ /* 0x000e620000000a00 */
[----:B--2---:R-:W-:Y:S01]  /*01a0*/  IADD3 R6, PT, PT, R8, 0xffffffe, RZ ;  /* 0x0ffffffe08067810 */ /* 0x004fe20007ffe0ff */
[----:B------:R-:W-:Y:S01]  /*01b0*/  UIMAD.WIDE.U32 UR4, UR18, UR8, URZ ;  /* 0x00000008120472a5 */ /* 0x000fe2000f8e00ff */
[C---:B------:R-:W-:Y:S02]  /*01c0*/  @P1 LEA.HI.X R5, R0.reuse, R5, RZ, 0x2, P3 ;  /* 0x0000000500051211 */ /* 0x040fe400018f14ff */
[----:B------:R2:W4:Y:S01]  /*01d0*/  F2I.FTZ.U32.TRUNC.NTZ R7, R6 ;  /* 0x0000000600077305 */ /* 0x000522000021f000 */
[----:B0-----:R-:W-:Y:S02]  /*01e0*/  IABS R2, R0 ;  /* 0x0000000000027213 */ /* 0x001fe40000000000 */
[----:B------:R-:W-:Y:S01]  /*01f0*/  LOP3.LUT R8, R0, R11, RZ, 0x3c, !PT ;  /* 0x0000000b00087212 */ /* 0x000fe200078e3cff */
[----:B------:R-:W-:Y:S01]  /*0200*/  UIMAD UR8, UR18, UR13, UR7 ;  /* 0x0000000d120872a4 */ /* 0x000fe2000f8e0207 */
[----:B------:R0:W5:Y:S01]  /*0210*/  @P1 LDG.E R25, desc[UR16][R4.64] ;  /* 0x0000001004191981 */ /* 0x000162000c1e1900 */
[----:B--2---:R-:W-:Y:S01]  /*0220*/  HFMA2 R6, -RZ, RZ, 0, 0 ;  /* 0x00000000ff067431 */ /* 0x004fe200000001ff */
[----:B------:R-:W2:Y:S01]  /*0230*/  LDCU.64 UR12, c[0x0][0x3b0] ;  /* 0x00007600ff0c77ac */ /* 0x000ea20008000a00 */
[----:B----4-:R-:W-:-:S05]  /*0240*/  IADD3 R10, PT, PT, RZ, -R7, RZ ;  /* 0x80000007ff0a7210 */ /* 0x010fca0007ffe0ff */
[----:B------:R-:W-:Y:S02]  /*0250*/  IMAD R3, R10, R9, RZ ;  /* 0x000000090a037224 */ /* 0x000fe400078e02ff */
[----:B------:R-:W4:Y:S02]  /*0260*/  LDC R10, c[0x0][0x394] ;  /* 0x0000e500ff0a7b82 */ /* 0x000f240000000800 */
[----:B------:R-:W-:-:S06]  /*0270*/  IMAD.HI.U32 R7, R7, R3, R6 ;  /* 0x0000000307077227 */ /* 0x000fcc00078e0006 */
[----:B------:R-:W-:-:S05]  /*0280*/  IMAD.HI.U32 R7, R7, R2, RZ ;  /* 0x0000000207077227 */ /* 0x000fca00078e00ff */
[----:B------:R-:W-:-:S05]  /*0290*/  IADD3 R6, PT, PT, -R7, RZ, RZ ;  /* 0x000000ff07067210 */ /* 0x000fca0007ffe1ff */
[----:B------:R-:W-:-:S05]  /*02a0*/  IMAD R6, R9, R6, R2 ;  /* 0x0000000609067224 */ /* 0x000fca00078e0202 */
[----:B------:R-:W-:Y:S02]  /*02b0*/  ISETP.GT.U32.AND P2, PT, R9, R6, PT ;  /* 0x000000060900720c */ /* 0x000fe40003f44070 */
[----:B------:R-:W-:-:S11]  /*02c0*/  ISETP.GE.AND P3, PT, R8, RZ, PT ;  /* 0x000000ff0800720c */ /* 0x000fd60003f66270 */
[----:B------:R-:W-:-:S04]  /*02d0*/  @!P2 IADD3 R6, PT, PT, R6, -R9, RZ ;  /* 0x800000090606a210 */ /* 0x000fc80007ffe0ff */
[----:B------:R-:W-:Y:S02]  /*02e0*/  ISETP.GE.U32.AND P0, PT, R6, R9, PT ;  /* 0x000000090600720c */ /* 0x000fe40003f06070 */
[----:B------:R-:W1:Y:S01]  /*02f0*/  LDC.64 R8, c[0x0][0x460] ;  /* 0x00011800ff087b82 */ /* 0x000e620000000a00 */
[----:B----4-:R-:W-:Y:S01]  /*0300*/  ISETP.GE.AND P4, PT, R10, 0x1, PT ;  /* 0x000000010a00780c */ /* 0x010fe20003f86270 */
[----:B------:R-:W-:Y:S01]  /*0310*/  UIMAD UR9, UR18, UR9, UR5 ;  /* 0x00000009120972a4 */ /* 0x000fe2000f8e0205 */
[----:B------:R-:W-:Y:S02]  /*0320*/  MOV R2, UR4 ;  /* 0x0000000400027c02 */ /* 0x000fe40008000f00 */
[----:B------:R-:W-:Y:S01]  /*0330*/  MOV R3, UR5 ;  /* 0x0000000500037c02 */ /* 0x000fe20008000f00 */
[----:B--2---:R-:W-:Y:S01]  /*0340*/  UIMAD.WIDE.U32 UR4, UR18, UR12, URZ ;  /* 0x0000000c120472a5 */ /* 0x004fe2000f8e00ff */
[----:B0-----:R-:W-:Y:S02]  /*0350*/  MOV R5, UR7 ;  /* 0x0000000700057c02 */ /* 0x001fe40008000f00 */
[----:B------:R-:W-:-:S02]  /*0360*/  MOV R4, UR6 ;  /* 0x0000000600047c02 */ /* 0x000fc40008000f00 */
[----:B------:R-:W-:Y:S02]  /*0370*/  MOV R3, UR9 ;  /* 0x0000000900037c02 */ /* 0x000fe40008000f00 */
[----:B------:R-:W-:Y:S02]  /*0380*/  MOV R5, UR8 ;  /* 0x0000000800057c02 */ /* 0x000fe40008000f00 */
[----:B------:R-:W-:Y:S02]  /*0390*/  ISETP.NE.AND P1, PT, R11, RZ, PT ;  /* 0x000000ff0b00720c */ /* 0x000fe40003f25270 */
[----:B------:R-:W-:Y:S01]  /*03a0*/  @!P2 IADD3 R7, PT, PT, R7, 0x1, RZ ;  /* 0x000000010707a810 */ /* 0x000fe20007ffe0ff */
[----:B---3--:R-:W-:Y:S10]  /*03b0*/  @!P4 EXIT ;  /* 0x000000000000c94d */ /* 0x008ff40003800000 */
[----:B------:R-:W0:Y:S01]  /*03c0*/  S2R R26, SR_TID.X ;  /* 0x00000000001a7919 */ /* 0x000e220000002100 */
[----:B------:R-:W-:Y:S01]  /*03d0*/  @P0 IADD3 R7, PT, PT, R7, 0x1, RZ ;  /* 0x0000000107070810 */ /* 0x000fe20007ffe0ff */
[C---:B------:R-:W-:Y:S01]  /*03e0*/  IMAD.WIDE.U32 R2, R0.reuse, UR10, R2 ;  /* 0x0000000a00027c25 */ /* 0x040fe2000f8e0002 */
[----:B------:R-:W-:Y:S01]  /*03f0*/  UIMAD UR5, UR18, UR13, UR5 ;  /* 0x0000000d120572a4 */ /* 0x000fe2000f8e0205 */
[----:B------:R-:W2:Y:S01]  /*0400*/  LDC.64 R18, c[0x0][0x450] ;  /* 0x00011400ff127b82 */ /* 0x000ea20000000a00 */
[----:B------:R-:W-:Y:S01]  /*0410*/  @!P3 IADD3 R7, PT, PT, -R7, RZ, RZ ;  /* 0x000000ff0707b210 */ /* 0x000fe20007ffe1ff */
[----:B------:R-:W-:Y:S01]  /*0420*/  IMAD R42, R0, UR11, R3 ;  /* 0x0000000b002a7c24 */ /* 0x000fe2000f8e0203 */
[----:B------:R-:W-:Y:S01]  /*0430*/  @!P1 LOP3.LUT R7, RZ, R11, RZ, 0x33, !PT ;  /* 0x0000000bff079212 */ /* 0x000fe200078e33ff */
[----:B------:R-:W3:Y:S01]  /*0440*/  LDCU.64 UR8, c[0x0][0x3d8] ;  /* 0x00007b00ff0877ac */ /* 0x000ee20008000a00 */
[----:B-1----:R-:W-:Y:S01]  /*0450*/  LEA R34, P0, R2, R8, 0x1 ;  /* 0x0000000802227211 */ /* 0x002fe200078008ff */
[----:B------:R-:W-:Y:S01]  /*0460*/  IMAD.WIDE.U32 R4, R0, UR14, R4 ;  /* 0x0000000e00047c25 */ /* 0x000fe2000f8e0004 */
[----:B------:R-:W-:Y:S01]  /*0470*/  SHF.R.S32.HI R3, RZ, 0x1f, R7 ;  /* 0x0000001fff037819 */ /* 0x000fe20000011407 */
[----:B------:R-:W1:Y:S01]  /*0480*/  LDC.64 R20, c[0x0][0x440] ;  /* 0x00011000ff147b82 */ /* 0x000e620000000a00 */
[----:B------:R-:W-:Y:S01]  /*0490*/  LEA.HI.X R42, R2, R9, R42, 0x1, P0 ;  /* 0x00000009022a7211 */ /* 0x000fe200000f0c2a */
[----:B------:R-:W4:Y:S01]  /*04a0*/  LDCU.64 UR20, c[0x0][0x3a0] ;  /* 0x00007400ff1477ac */ /* 0x000f220008000a00 */
[----:B------:R-:W-:Y:S01]  /*04b0*/  IMAD R43, R0, UR15, R5 ;  /* 0x0000000f002b7c24 */ /* 0x000fe2000f8e0205 */
[C---:B------:R-:W-:Y:S01]  /*04c0*/  LEA R35, P1, R4.reuse, R12, 0x1 ;  /* 0x0000000c04237211 */ /* 0x040fe200078208ff */
[-C--:B------:R-:W-:Y:S01]  /*04d0*/  IMAD R6, R3, R54.reuse, RZ ;  /* 0x0000003603067224 */ /* 0x080fe200078e02ff */
[----:B------:R-:W0:Y:S01]  /*04e0*/  LDCU UR6, c[0x0][0x38c] ;  /* 0x00007180ff0677ac */ /* 0x000e220008000800 */
[----:B------:R-:W-:Y:S01]  /*04f0*/  IMAD.WIDE.U32 R2, R7, R54, UR4 ;  /* 0x0000000407027e25 */ /* 0x000fe2000f8e0036 */
[----:B------:R-:W-:-:S02]  /*0500*/  LEA.HI.X R43, R4, R13, R43, 0x1, P1 ;  /* 0x0000000d042b7211 */ /* 0x000fc400008f0c2b */
[----:B------:R-:W-:Y:S01]  /*0510*/  MOV R33, RZ ;  /* 0x000000ff00217202 */ /* 0x000fe20000000f00 */
[----:B------:R-:W-:Y:S01]  /*0520*/  IMAD R55, R7, R55, R6 ;  /* 0x0000003707377224 */ /* 0x000fe200078e0206 */
[----:B------:R-:W-:Y:S01]  /*0530*/  LEA R54, P0, R2, R14, 0x1 ;  /* 0x0000000e02367211 */ /* 0x000fe200078008ff */
[C---:B---3--:R-:W-:Y:S01]  /*0540*/  IMAD.WIDE.U32 R4, R0.reuse, UR8, RZ ;  /* 0x0000000800047c25 */ /* 0x048fe2000f8e00ff */
[----:B------:R-:W3:Y:S02]  /*0550*/  LDCU.U8 UR8, c[0x0][0x39e] ;  /* 0x000073c0ff0877ac */ /* 0x000ee40008000000 */
[----:B------:R-:W-:Y:S01]  /*0560*/  IADD3 R55, PT, PT, R3, R55, RZ ;  /* 0x0000003703377210 */ /* 0x000fe20007ffe0ff */
[----:B------:R-:W-:Y:S01]  /*0570*/  IMAD R29, R0, UR9, R5 ;  /* 0x00000009001d7c24 */ /* 0x000fe2000f8e0205 */
[----:B--2---:R-:W-:Y:S01]  /*0580*/  LEA R27, P1, R4, R18, 0x3 ;  /* 0x00000012041b7211 */ /* 0x004fe200078218ff */
[----:B----4-:R-:W-:Y:S01]  /*0590*/  IMAD.WIDE.U32 R30, R0, UR20, RZ ;  /* 0x00000014001e7c25 */ /* 0x010fe2000f8e00ff */
[----:B0-----:R-:W-:-:S02]  /*05a0*/  SHF.L.U32 R32, R26, 0x2, RZ ;  /* 0x000000021a207819 */ /* 0x001fc400000006ff */
[----:B------:R-:W-:Y:S01]  /*05b0*/  LEA.HI.X R55, R2, R15, R55, 0x1, P0 ;  /* 0x0000000f02377211 */ /* 0x000fe200000f0c37 */
[----:B------:R-:W-:Y:S01]  /*05c0*/  IMAD R5, R17, UR18, R0 ;  /* 0x0000001211057c24 */ /* 0x000fe2000f8e0200 */
[----:B------:R-:W-:Y:S01]  /*05d0*/  SHF.L.U32 R2, R26, 0x3, RZ ;  /* 0x000000031a027819 */ /* 0x000fe200000006ff */
[----:B------:R-:W-:Y:S01]  /*05e0*/  IMAD R6, R0, UR21, R31 ;  /* 0x0000001500067c24 */ /* 0x000fe2000f8e021f */
[----:B------:R-:W-:Y:S01]  /*05f0*/  LOP3.LUT R44, R32, 0xf80, RZ, 0xc0, !PT ;  /* 0x00000f80202c7812 */ /* 0x000fe200078ec0ff */
[----:B------:R-:W-:Y:S01]  /*0600*/  IMAD R5, R5, R10, RZ ;  /* 0x0000000a05057224 */ /* 0x000fe200078e02ff */
[----:B------:R-:W-:Y:S02]  /*0610*/  LOP3.LUT R3, R2, 0x1f00, RZ, 0xc0, !PT ;  /* 0x00001f0002037812 */ /* 0x000fe400078ec0ff */
[--C-:B------:R-:W-:Y:S01]  /*0620*/  LOP3.LUT R37, R44, 0x1f, R26.reuse, 0xf8, !PT ;  /* 0x0000001f2c257812 */ /* 0x100fe200078ef81a */
[----:B------:R-:W-:Y:S01]  /*0630*/  IMAD R31, R5, UR6, RZ ;  /* 0x00000006051f7c24 */ /* 0x000fe2000f8e02ff */
[----:B------:R-:W-:-:S02]  /*0640*/  LOP3.LUT R38, R3, 0x1f, R26, 0xf8, !PT ;  /* 0x0000001f03267812 */ /* 0x000fc400078ef81a */
[----:B------:R-:W-:Y:S02]  /*0650*/  LOP3.LUT R41, R37, 0x20, RZ, 0xfc, !PT ;  /* 0x0000002025297812 */ /* 0x000fe400078efcff */
[----:B-1----:R-:W-:Y:S01]  /*0660*/  LEA R28, P2, R30, R20, 0x3 ;  /* 0x000000141e1c7211 */ /* 0x002fe200078418ff */
[----:B------:R-:W-:Y:S01]  /*0670*/  IMAD.WIDE.U32 R2, R38, 0x2, RZ ;  /* 0x0000000226027825 */ /* 0x000fe200078e00ff */
[----:B------:R-:W-:Y:S02]  /*0680*/  IADD3 R44, PT, PT, R44, R41, RZ ;  /* 0x000000292c2c7210 */ /* 0x000fe40007ffe0ff */
[----:B------:R-:W-:Y:S02]  /*0690*/  LEA.HI.X R29, R4, R19, R29, 0x3, P1 ;  /* 0x00000013041d7211 */ /* 0x000fe400008f1c1d */
[----:B------:R-:W-:Y:S02]  /*06a0*/  LEA.HI.X R30, R30, R21, R6, 0x3, P2 ;  /* 0x000000151e1e7211 */ /* 0x000fe400010f1c06 */
[----:B------:R-:W-:-:S02]  /*06b0*/  IADD3 R36, PT, PT, R32, 0x1, RZ ;  /* 0x0000000120247810 */ /* 0x000fc40007ffe0ff */
[C---:B------:R-:W-:Y:S02]  /*06c0*/  IADD3 R39, PT, PT, R32.reuse, 0x2, RZ ;  /* 0x0000000220277810 */ /* 0x040fe40007ffe0ff */
[----:B------:R-:W-:Y:S02]  /*06d0*/  IADD3 R40, PT, PT, R32, 0x3, RZ ;  /* 0x0000000320287810 */ /* 0x000fe40007ffe0ff */
[C---:B------:R-:W-:Y:S02]  /*06e0*/  LOP3.LUT R45, R37.reuse, 0x40, RZ, 0xfc, !PT ;  /* 0x00000040252d7812 */ /* 0x040fe400078efcff */
[----:B------:R-:W-:Y:S02]  /*06f0*/  LOP3.LUT R46, R37, 0x60, RZ, 0xfc, !PT ;  /* 0x00000060252e7812 */ /* 0x000fe400078efcff */
[----:B------:R-:W-:Y:S02]  /*0700*/  LOP3.LUT R47, R2, 0x100, RZ, 0xfc, !PT ;  /* 0x00000100022f7812 */ /* 0x000fe400078efcff */
[----:B------:R-:W-:-:S02]  /*0710*/  IADD3 R48, PT, PT, R44, 0x20, RZ ;  /* 0x000000202c307810 */ /* 0x000fc40007ffe0ff */
[C---:B------:R-:W-:Y:S02]  /*0720*/  IADD3 R49, PT, PT, R44.reuse, 0x40, RZ ;  /* 0x000000402c317810 */ /* 0x040fe40007ffe0ff */
[C---:B------:R-:W-:Y:S02]  /*0730*/  IADD3 R50, PT, PT, R44.reuse, 0x60, RZ ;  /* 0x000000602c327810 */ /* 0x040fe40007ffe0ff */
[C---:B------:R-:W-:Y:S02]  /*0740*/  IADD3 R51, PT, PT, R44.reuse, 0x80, RZ ;  /* 0x000000802c337810 */ /* 0x040fe40007ffe0ff */
[C---:B------:R-:W-:Y:S02]  /*0750*/  IADD3 R52, PT, PT, R44.reuse, 0xa0, RZ ;  /* 0x000000a02c347810 */ /* 0x040fe40007ffe0ff */
[----:B---3--:R-:W-:-:S07]  /*0760*/  IADD3 R53, PT, PT, R44, 0xc0, RZ ;  /* 0x000000c02c357810 */ /* 0x008fce0007ffe0ff */
.L_x_2348:
        /* <DEDUP_REMOVED lines=97> */
.L_x_2337:
[----:B------:R-:W-:Y:S05]  /*0d80*/  BSYNC.RECONVERGENT B0 ;  /* 0x0000000000007941 */ /* 0x000fea0003800200 */
.L_x_2336:
        /* <DEDUP_REMOVED lines=32> */
.L_x_2339:
[----:B------:R-:W-:Y:S05]  /*0f90*/  BSYNC.RECONVERGENT B0 ;  /* 0x0000000000007941 */ /* 0x000fea0003800200 */
.L_x_2338:
        /* <DEDUP_REMOVED lines=32> */
.L_x_2341:
[----:B------:R-:W-:Y:S05]  /*11a0*/  BSYNC.RECONVERGENT B0 ;  /* 0x0000000000007941 */ /* 0x000fea0003800200 */
.L_x_2340:
        /* <DEDUP_REMOVED lines=32> */
.L_x_2343:
[----:B------:R-:W-:Y:S05]  /*13b0*/  BSYNC.RECONVERGENT B0 ;  /* 0x0000000000007941 */ /* 0x000fea0003800200 */
.L_x_2342:
        /* <DEDUP_REMOVED lines=12> */
[----:B------:R-:W-:Y:S01]  /*1480*/  SHF.L.U32 R4, R33, 0x8, RZ ;  /* 0x0000000821047819 */ /* 0x000fe200000006ff */
[----:B------:R-:W0:Y:S01]  /*1490*/  LDC.64 R14, c[0x0][0x3e0] ;  /* 0x0000f800ff0e7b82 */ /* 0x000e220000000a00 */
[C---:B------:R-:W-:Y:S01]  /*14a0*/  IADD3 R13, PT, PT, R6.reuse, 0x5, RZ ;  /* 0x00000005060d7810 */ /* 0x040fe20007ffe0ff */
[----:B------:R-:W-:Y:S01]  /*14b0*/  FMUL.FTZ R67, R5, R66 ;  /* 0x0000004205437220 */ /* 0x000fe20000410000 */
[----:B------:R-:W-:Y:S01]  /*14c0*/  LEA R71, R71, -R4, 0x1 ;  /* 0x8000000447477211 */ /* 0x000fe200078e08ff */
[----:B------:R-:W-:Y:S01]  /*14d0*/  FMUL.FTZ R72, R7, R62 ;  /* 0x0000003e07487220 */ /* 0x000fe20000410000 */
[----:B------:R-:W-:Y:S01]  /*14e0*/  LEA.HI.SX32 R4, R13, R6, 0x1b ;  /* 0x000000060d047211 */ /* 0x000fe200078fdaff */
[----:B------:R-:W-:Y:S01]  /*14f0*/  FMUL.FTZ R69, R69, R64 ;  /* 0x0000004045457220 */ /* 0x000fe20000410000 */
[----:B------:R-:W-:Y:S01]  /*1500*/  ISETP.NE.AND P0, PT, R33, RZ, PT ;  /* 0x000000ff2100720c */ /* 0x000fe20003f05270 */
[----:B------:R-:W1:Y:S01]  /*1510*/  LDC.64 R16, c[0x0][0x3a8] ;  /* 0x0000ea00ff107b82 */ /* 0x000e620000000a00 */
[C---:B------:R-:W-:Y:S01]  /*1520*/  IADD3 R5, PT, PT, R6.reuse, 0x1, RZ ;  /* 0x0000000106057810 */ /* 0x040fe20007ffe0ff */
[----:B------:R-:W-:Y:S01]  /*1530*/  FMUL.FTZ R73, R73, R60 ;  /* 0x0000003c49497220 */ /* 0x000fe20000410000 */
[C---:B------:R-:W-:Y:S01]  /*1540*/  IADD3 R7, PT, PT, R6.reuse, 0x2, RZ ;  /* 0x0000000206077810 */ /* 0x040fe20007ffe0ff */
[----:B------:R-:W-:Y:S01]  /*1550*/  IMAD R74, R33, R74, RZ ;  /* 0x0000004a214a7224 */ /* 0x000fe200078e02ff */
        /* <DEDUP_REMOVED lines=20> */
[----:B0-----:R-:W-:-:S02]  /*16a0*/  SHF.L.U64.HI R84, R14, 0x3, R15 ;  /* 0x000000030e547819 */ /* 0x001fc4000001020f */
[----:B------:R-:W-:Y:S02]  /*16b0*/  P2R R105, PR, RZ, 0x1 ;  /* 0x00000001ff697803 */ /* 0x000fe40000000000 */
[----:B-1----:R-:W-:Y:S02]  /*16c0*/  SHF.L.U64.HI R86, R16, 0x3, R17 ;  /* 0x0000000310567819 */ /* 0x002fe40000010211 */
[----:B--2---:R-:W-:Y:S02]  /*16d0*/  SHF.L.U64.HI R89, R18, 0x1, R19 ;  /* 0x0000000112597819 */ /* 0x004fe40000010213 */
[----:B------:R-:W-:Y:S02]  /*16e0*/  P2R R106, PR, RZ, 0x4 ;  /* 0x00000004ff6a7803 */ /* 0x000fe40000000000 */
[----:B------:R-:W-:Y:S02]  /*16f0*/  MOV R80, R28 ;  /* 0x0000001c00507202 */ /* 0x000fe40000000f00 */
[----:B------:R-:W-:-:S02]  /*1700*/  MOV R79, R30 ;  /* 0x0000001e004f7202 */ /* 0x000fc40000000f00 */
[----:B------:R-:W-:Y:S02]  /*1710*/  MOV R78, R27 ;  /* 0x0000001b004e7202 */ /* 0x000fe40000000f00 */
[----:B------:R-:W-:Y:S02]  /*1720*/  MOV R77, R29 ;  /* 0x0000001d004d7202 */ /* 0x000fe40000000f00 */
        /* <DEDUP_REMOVED lines=14> */
.L_x_2347:
[----:B------:R-:W-:Y:S02]  /*1810*/  ISETP.GE.AND P6, PT, R44, R71, PT ;  /* 0x000000472c00720c */ /* 0x000fe40003fc6270 */
[----:B------:R-:W-:Y:S02]  /*1820*/  PRMT R10, RZ, 0x7610, R10 ;  /* 0x00007610ff0a7816 */ /* 0x000fe4000000000a */
[----:B------:R-:W-:Y:S02]  /*1830*/  MOV R4, R82 ;  /* 0x0000005200047202 */ /* 0x000fe40000000f00 */
[----:B------:R-:W-:-:S07]  /*1840*/  MOV R5, R75 ;  /* 0x0000004b00057202 */ /* 0x000fce0000000f00 */
[----:B------:R-:W2:Y:S01]  /*1850*/  @!P6 LDG.E.U16 R10, desc[UR16][R4.64+-0xc0] ;  /* 0xffff4010040ae981 */ /* 0x000ea2000c1e1500 */
[----:B------:R-:W-:Y:S02]  /*1860*/  LEA R82, P6, R18, R4, 0x1 ;  /* 0x0000000412527211 */ /* 0x000fe400078c08ff */
[----:B------:R-:W-:Y:S02]  /*1870*/  PRMT R8, RZ, 0x7610, R8 ;  /* 0x00007610ff087816 */ /* 0x000fe40000000008 */
[----:B------:R-:W-:Y:S02]  /*1880*/  IADD3.X R75, PT, PT, R5, R89, RZ, P6, !PT ;  /* 0x00000059054b7210 */ /* 0x000fe400037fe4ff */
[----:B------:R-:W-:Y:S02]  /*1890*/  ISETP.NE.AND P6, PT, R106, RZ, PT ;  /* 0x000000ff6a00720c */ /* 0x000fe40003fc5270 */
[----:B------:R-:W-:Y:S02]  /*18a0*/  PRMT R20, RZ, 0x7610, R20 ;  /* 0x00007610ff147816 */ /* 0x000fe40000000014 */
[----:B------:R-:W-:-:S02]  /*18b0*/  PRMT R22, RZ, 0x7610, R22 ;  /* 0x00007610ff167816 */ /* 0x000fc40000000016 */
[----:B------:R-:W-:Y:S02]  /*18c0*/  PRMT R88, RZ, 0x7610, R88 ;  /* 0x00007610ff587816 */ /* 0x000fe40000000058 */
[----:B------:R-:W-:Y:S01]  /*18d0*/  PRMT R90, RZ, 0x7610, R90 ;  /* 0x00007610ff5a7816 */ /* 0x000fe2000000005a */
[----:B------:R-:W3:Y:S01]  /*18e0*/  @!P0 LDG.E.U16 R20, desc[UR16][R4.64+-0x80] ;  /* 0xffff801004148981 */ /* 0x000ee2000c1e1500 */
[----:B------:R-:W-:Y:S02]  /*18f0*/  PRMT R92, RZ, 0x7610, R92 ;  /* 0x00007610ff5c7816 */ /* 0x000fe4000000005c */
[----:B------:R-:W-:Y:S01]  /*1900*/  PRMT R94, RZ, 0x7610, R94 ;  /* 0x00007610ff5e7816 */ /* 0x000fe2000000005e */
[----:B------:R-:W4:Y:S04]  /*1910*/  @!P6 LDG.E.U16 R8, desc[UR16][R4.64+-0x100] ;  /* 0xffff00100408e981 */ /* 0x000f28000c1e1500 */
[----:B------:R-:W5:Y:S04]  /*1920*/  @!P1 LDG.E.U16 R22, desc[UR16][R4.64+-0x40] ;  /* 0xffffc01004169981 */ /* 0x000f68000c1e1500 */
[----:B------:R-:W5:Y:S04]  /*1930*/  @!P2 LDG.E.U16 R88, desc[UR16][R4.64] ;  /* 0x000000100458a981 */ /* 0x000f68000c1e1500 */
[----:B------:R-:W5:Y:S04]  /*1940*/  @!P3 LDG.E.U16 R90, desc[UR16][R4.64+0x40] ;  /* 0x00004010045ab981 */ /* 0x000f68000c1e1500 */
[----:B------:R-:W5:Y:S04]  /*1950*/  @!P4 LDG.E.U16 R92, desc[UR16][R4.64+0x80] ;  /* 0x00008010045cc981 */ /* 0x000f68000c1e1500 */
[----:B------:R0:W5:Y:S02]  /*1960*/  @!P5 LDG.E.U16 R94, desc[UR16][R4.64+0xc0] ;  /* 0x0000c010045ed981 */ /* 0x000164000c1e1500 */
[----:B0-----:R-:W-:-:S02]  /*1970*/  MOV R4, R80 ;  /* 0x0000005000047202 */ /* 0x001fc40000000f00 */
[----:B------:R-:W-:-:S05]  /*1980*/  MOV R5, R79 ;  /* 0x0000004f00057202 */ /* 0x000fca0000000f00 */
[----:B------:R0:W5:Y:S01]  /*1990*/  LDG.E.64 R6, desc[UR16][R4.64] ;  /* 0x0000001004067981 */ /* 0x000162000c1e1b00 */
[----:B------:R-:W-:-:S03]  /*19a0*/  ISETP.GE.U32.AND P6, PT, R32, R57, PT ;  /* 0x000000392000720c */ /* 0x000fc60003fc6070 */
[----:B--2---:R1:W-:Y:S04]  /*19b0*/  STS.U16 [R59+0x42], R10 ;  /* 0x0000420a3b007388 */ /* 0x0043e80000000400 */
[----:B---3--:R-:W-:Y:S04]  /*19c0*/  STS.U16 [R59+0x84], R20 ;  /* 0x000084143b007388 */ /* 0x008fe80000000400 */
[----:B----4-:R-:W-:Y:S04]  /*19d0*/  STS.U16 [R59], R8 ;  /* 0x000000083b007388 */ /* 0x010fe80000000400 */
[----:B-----5:R-:W-:Y:S04]  /*19e0*/  STS.U16 [R59+0xc6], R22 ;  /* 0x0000c6163b007388 */ /* 0x020fe80000000400 */
[----:B------:R-:W-:Y:S04]  /*19f0*/  STS.U16 [R59+0x108], R88 ;  /* 0x000108583b007388 */ /* 0x000fe80000000400 */
[----:B------:R-:W-:Y:S04]  /*1a00*/  STS.U16 [R59+0x14a], R90 ;  /* 0x00014a5a3b007388 */ /* 0x000fe80000000400 */
[----:B------:R-:W-:Y:S04]  /*1a10*/  STS.U16 [R59+0x18c], R92 ;  /* 0x00018c5c3b007388 */ /* 0x000fe80000000400 */
[----:B------:R-:W-:Y:S01]  /*1a20*/  STS.U16 [R59+0x1ce], R94 ;  /* 0x0001ce5e3b007388 */ /* 0x000fe20000000400 */
[----:B------:R-:W-:-:S03]  /*1a30*/  NOP ;  /* 0x0000000000007918 */ /* 0x000fc60000000000 */
[----:B0-----:R-:W0:Y:S04]  /*1a40*/  LDS.U16 R4, [R87+0x2] ;  /* 0x0000020057047984 */ /* 0x001e280000000400 */
[----:B------:R-:W2:Y:S01]  /*1a50*/  LDS.U16 R9, [R76] ;  /* 0x000000004c097984 */ /* 0x000ea20000000400 */
[----:B------:R-:W-:Y:S01]  /*1a60*/  FMUL.FTZ R5, R6, 1.4426950216293334961 ;  /* 0x3fb8aa3b06057820 */ /* 0x000fe20000410000 */
[----:B------:R-:W-:-:S04]  /*1a70*/  FMUL.FTZ R6, R7, R60 ;  /* 0x0000003c07067220 */ /* 0x000fc80000410000 */
[----:B-1----:R-:W-:Y:S01]  /*1a80*/  FMUL.RZ R10, R6, 0.15915493667125701904 ;  /* 0x3e22f983060a7820 */ /* 0x002fe2000040c000 */
[----:B0-----:R-:W-:-:S05]  /*1a90*/  HADD2.F32 R4, -RZ, R4.H0_H0 ;  /* 0x20000004ff047230 */ /* 0x001fca0000004100 */
[----:B------:R-:W-:-:S05]  /*1aa0*/  FMUL.FTZ R4, R73, R4 ;  /* 0x0000000449047220 */ /* 0x000fca0000410000 */
[----:B------:R-:W-:Y:S02]  /*1ab0*/  FSEL R99, R4, RZ, !P6 ;  /* 0x000000ff04637208 */ /* 0x000fe40007000000 */
[----:B------:R-:W0:Y:S01]  /*1ac0*/  LDS.U16 R4, [R85+0x4] ;  /* 0x0000040055047984 */ /* 0x000e220000000400 */
[----:B--2---:R-:W-:-:S05]  /*1ad0*/  HADD2.F32 R6, -RZ, R9.H0_H0 ;  /* 0x20000009ff067230 */ /* 0x004fca0000004100 */
[----:B------:R-:W-:-:S05]  /*1ae0*/  FMUL.FTZ R6, R73, R6 ;  /* 0x0000000649067220 */ /* 0x000fca0000410000 */
[----:B------:R-:W-:Y:S02]  /*1af0*/  FSEL R96, R6, RZ, !P6 ;  /* 0x000000ff06607208 */ /* 0x000fe40007000000 */
[----:B------:R-:W1:Y:S01]  /*1b00*/  LDS.U16 R6, [R83+0x6] ;  /* 0x0000060053067984 */ /* 0x000e620000000400 */
[----:B------:R-:W-:Y:S01]  /*1b10*/  FMUL.FTZ R8, R5, R60 ;  /* 0x0000003c05087220 */ /* 0x000fe20000410000 */
[----:B------:R-:W-:Y:S01]  /*1b20*/  MUFU.SIN R11, R10 ;  /* 0x0000000a000b7308 */ /* 0x000fe20000000400 */
[----:B------:R-:W-:-:S07]  /*1b30*/  FMUL.FTZ R9, R7, R62 ;  /* 0x0000003e07097220 */ /* 0x000fce0000410000 */
[----:B------:R-:W2:Y:S08]  /*1b40*/  MUFU.EX2 R8, R8 ;  /* 0x0000000800087308 */ /* 0x000eb00000000800 */
[----:B------:R3:W4:Y:S02]  /*1b50*/  MUFU.COS R21, R10 ;  /* 0x0000000a00157308 */ /* 0x0007240000000000 */
[----:B---3--:R-:W-:Y:S01]  /*1b60*/  FMUL.RZ R10, R9, 0.15915493667125701904 ;  /* 0x3e22f983090a7820 */ /* 0x008fe2000040c000 */
[----:B0-----:R-:W-:-:S02]  /*1b70*/  HADD2.F32 R9, -RZ, R4.H0_H0 ;  /* 0x20000004ff097230 */ /* 0x001fc40000004100 */
[----:B------:R-:W0:Y:S01]  /*1b80*/  LDS.U16 R4, [R81+0x8] ;  /* 0x0000080051047984 */ /* 0x000e220000000400 */
[----:B--2---:R-:W-:-:S05]  /*1b90*/  FMUL.FTZ R11, R8, R11 ;  /* 0x0000000b080b7220 */ /* 0x004fca0000410000 */
[----:B------:R-:W-:Y:S01]  /*1ba0*/  FSEL R98, R11, RZ, !P6 ;  /* 0x000000ff0b627208 */ /* 0x000fe20007000000 */
[----:B----4-:R-:W-:Y:S01]  /*1bb0*/  FMUL.FTZ R21, R8, R21 ;  /* 0x0000001508157220 */ /* 0x010fe20000410000 */
[----:B-1----:R-:W-:Y:S02]  /*1bc0*/  HADD2.F32 R11, -RZ, R6.H0_H0 ;  /* 0x20000006ff0b7230 */ /* 0x002fe40000004100 */
[----:B------:R-:W1:Y:S01]  /*1bd0*/  LDS.U16 R6, [R19+0xa] ;  /* 0x00000a0013067984 */ /* 0x000e620000000400 */
[----:B------:R-:W-:Y:S01]  /*1be0*/  FMUL.FTZ R8, R5, R62 ;  /* 0x0000003e05087220 */ /* 0x000fe20000410000 */
[----:B------:R-:W-:Y:S01]  /*1bf0*/  FSEL R97, R21, 1, !P6 ;  /* 0x3f80000015617808 */ /* 0x000fe20007000000 */
[----:B------:R-:W-:Y:S08]  /*1c00*/  MUFU.COS R23, R10 ;  /* 0x0000000a00177308 */ /* 0x000ff00000000000 */
[----:B------:R-:W2:Y:S08]  /*1c10*/  MUFU.EX2 R8, R8 ;  /* 0x0000000800087308 */ /* 0x000eb00000000800 */
[----:B------:R-:W3:Y:S01]  /*1c20*/  MUFU.SIN R21, R10 ;  /* 0x0000000a00157308 */ /* 0x000ee20000000400 */
[C---:B------:R-:W-:Y:S01]  /*1c30*/  FMUL.FTZ R9, R72.reuse, R9 ;  /* 0x0000000948097220 */ /* 0x040fe20000410000 */
[----:B------:R-:W-:Y:S01]  /*1c40*/  FMUL.FTZ R11, R72, R11 ;  /* 0x0000000b480b7220 */ /* 0x000fe20000410000 */
[----:B------:R-:W-:Y:S01]  /*1c50*/  ISETP.GE.U32.AND P6, PT, R36, R57, PT ;  /* 0x000000392400720c */ /* 0x000fe20003fc6070 */
[----:B--2---:R-:W-:Y:S01]  /*1c60*/  FMUL.FTZ R23, R8, R23 ;  /* 0x0000001708177220 */ /* 0x004fe20000410000 */
[----:B0-----:R-:W-:-:S02]  /*1c70*/  HADD2.F32 R4, -RZ, R4.H0_H0 ;  /* 0x20000004ff047230 */ /* 0x001fc40000004100 */
[----:B------:R-:W-:Y:S01]  /*1c80*/  FSEL R103, R9, RZ, !P6 ;  /* 0x000000ff09677208 */ /* 0x000fe20007000000 */
[----:B---3--:R-:W-:Y:S01]  /*1c90*/  FMUL.FTZ R21, R8, R21 ;  /* 0x0000001508157220 */ /* 0x008fe20000410000 */
[----:B------:R-:W-:Y:S01]  /*1ca0*/  FSEL R102, R23, 1, !P6 ;  /* 0x3f80000017667808 */ /* 0x000fe20007000000 */
[----:B------:R-:W-:Y:S01]  /*1cb0*/  FMUL.FTZ R4, R69, R4 ;  /* 0x0000000445047220 */ /* 0x000fe20000410000 */
[----:B------:R-:W-:Y:S02]  /*1cc0*/  FSEL R100, R11, RZ, !P6 ;  /* 0x000000ff0b647208 */ /* 0x000fe40007000000 */
[----:B------:R-:W-:Y:S02]  /*1cd0*/  FSEL R101, R21, RZ, !P6 ;  /* 0x000000ff15657208 */ /* 0x000fe40007000000 */
[----:B------:R-:W-:-:S04]  /*1ce0*/  ISETP.GE.U32.AND P6, PT, R39, R57, PT ;  /* 0x000000392700720c */ /* 0x000fc80003fc6070 */
[----:B------:R-:W-:Y:S02]  /*1cf0*/  FSEL R95, R4, RZ, !P6 ;  /* 0x000000ff045f7208 */ /* 0x000fe40007000000 */
[----:B------:R-:W0:Y:S01]  /*1d00*/  LDS.U16 R4, [R17+0xc] ;  /* 0x00000c0011047984 */ /* 0x000e220000000400 */
[----:B-1----:R-:W-:Y:S02]  /*1d10*/  HADD2.F32 R6, -RZ, R6.H0_H0 ;  /* 0x20000006ff067230 */ /* 0x002fe40000004100 */
[-C--:B------:R-:W-:Y:S01]  /*1d20*/  FMUL.FTZ R9, R7, R64.reuse ;  /* 0x0000004007097220 */ /* 0x080fe20000410000 */
[----:B------:R-:W-:Y:S02]  /*1d30*/  FMUL.FTZ R8, R5, R64 ;  /* 0x0000004005087220 */ /* 0x000fe40000410000 */
[----:B------:R-:W-:Y:S01]  /*1d40*/  FMUL.FTZ R6, R69, R6 ;  /* 0x0000000645067220 */ /* 0x000fe20000410000 */
[----:B------:R-:W-:-:S04]  /*1d50*/  FMUL.RZ R10, R9, 0.15915493667125701904 ;  /* 0x3e22f983090a7820 */ /* 0x000fc8000040c000 */
[----:B------:R-:W-:Y:S02]  /*1d60*/  FSEL R93, R6, RZ, !P6 ;  /* 0x000000ff065d7208 */ /* 0x000fe40007000000 */
[----:B------:R-:W1:Y:S01]  /*1d70*/  LDS.U16 R6, [R15+0xe] ;  /* 0x00000e000f067984 */ /* 0x000e620000000400 */
[----:B------:R-:W-:Y:S08]  /*1d80*/  MUFU.EX2 R8, R8 ;  /* 0x0000000800087308 */ /* 0x000ff00000000800 */
[----:B------:R-:W2:Y:S08]  /*1d90*/  MUFU.COS R11, R10 ;  /* 0x0000000a000b7308 */ /* 0x000eb00000000000 */
[----:B------:R-:W3:Y:S01]  /*1da0*/  MUFU.SIN R9, R10 ;  /* 0x0000000a00097308 */ /* 0x000ee20000000400 */
[-C--:B------:R-:W-:Y:S01]  /*1db0*/  FMUL.FTZ R7, R7, R66.reuse ;  /* 0x0000004207077220 */ /* 0x080fe20000410000 */
[----:B------:R-:W-:-:S03]  /*1dc0*/  FMUL.FTZ R5, R5, R66 ;  /* 0x0000004205057220 */ /* 0x000fc60000410000 */
[----:B------:R-:W-:-:S03]  /*1dd0*/  FMUL.RZ R7, R7, 0.15915493667125701904 ;  /* 0x3e22f98307077820 */ /* 0x000fc6000040c000 */
[----:B------:R-:W-:Y:S01]  /*1de0*/  MUFU.EX2 R5, R5 ;  /* 0x0000000500057308 */ /* 0x000fe20000000800 */
[----:B--2---:R-:W-:Y:S01]  /*1df0*/  FMUL.FTZ R11, R8, R11 ;  /* 0x0000000b080b7220 */ /* 0x004fe20000410000 */
[----:B0-----:R-:W-:-:S06]  /*1e00*/  HADD2.F32 R4, -RZ, R4.H0_H0 ;  /* 0x20000004ff047230 */ /* 0x001fcc0000004100 */
[----:B------:R-:W0:Y:S01]  /*1e10*/  MUFU.COS R10, R7 ;  /* 0x00000007000a7308 */ /* 0x000e220000000000 */
[----:B---3--:R-:W-:-:S07]  /*1e20*/  FMUL.FTZ R9, R8, R9 ;  /* 0x0000000908097220 */ /* 0x008fce0000410000 */
[----:B------:R2:W3:Y:S01]  /*1e30*/  MUFU.SIN R8, R7 ;  /* 0x0000000700087308 */ /* 0x0004e20000000400 */
[----:B------:R-:W-:Y:S01]  /*1e40*/  FSEL R104, R9, RZ, !P6 ;  /* 0x000000ff09687208 */ /* 0x000fe20007000000 */
[----:B------:R-:W-:Y:S01]  /*1e50*/  FMUL.FTZ R4, R67, R4 ;  /* 0x0000000443047220 */ /* 0x000fe20000410000 */
[----:B------:R-:W-:Y:S02]  /*1e60*/  FSEL R94, R11, 1, !P6 ;  /* 0x3f8000000b5e7808 */ /* 0x000fe40007000000 */
[----:B------:R-:W-:-:S04]  /*1e70*/  ISETP.GE.U32.AND P6, PT, R40, R57, PT ;  /* 0x000000392800720c */ /* 0x000fc80003fc6070 */
[----:B------:R-:W-:Y:S01]  /*1e80*/  FSEL R91, R4, RZ, !P6 ;  /* 0x000000ff045b7208 */ /* 0x000fe20007000000 */
[-C--:B------:R-:W-:Y:S01]  /*1e90*/  FMUL.FTZ R4, R96, R101.reuse ;  /* 0x0000006560047220 */ /* 0x080fe20000410000 */
[----:B0-----:R-:W-:Y:S01]  /*1ea0*/  FMUL.FTZ R10, R5, R10 ;  /* 0x0000000a050a7220 */ /* 0x001fe20000410000 */
[----:B-1----:R-:W-:Y:S02]  /*1eb0*/  HADD2.F32 R6, -RZ, R6.H0_H0 ;  /* 0x20000006ff067230 */ /* 0x002fe40000004100 */
[----:B--2---:R-:W-:Y:S01]  /*1ec0*/  FFMA.FTZ R7, R99, R102, R4 ;  /* 0x0000006663077223 */ /* 0x004fe20000010004 */
[----:B---3--:R-:W-:Y:S01]  /*1ed0*/  FMUL.FTZ R8, R5, R8 ;  /* 0x0000000805087220 */ /* 0x008fe20000410000 */
[----:B------:R-:W-:Y:S02]  /*1ee0*/  FMUL.FTZ R5, R99, R101 ;  /* 0x0000006563057220 */ /* 0x000fe40000410000 */
[----:B------:R-:W-:Y:S01]  /*1ef0*/  FADD.FTZ R7, R100, R7 ;  /* 0x0000000764077221 */ /* 0x000fe20000010000 */
[----:B------:R-:W-:Y:S01]  /*1f00*/  FMUL.FTZ R6, R67, R6 ;  /* 0x0000000643067220 */ /* 0x000fe20000410000 */
[----:B------:R-:W-:-:S02]  /*1f10*/  FFMA.FTZ R4, R96, R102, -R5 ;  /* 0x0000006660047223 */ /* 0x000fc40000010805 */
[----:B------:R-:W-:Y:S02]  /*1f20*/  FMUL.FTZ R9, R104, R7 ;  /* 0x0000000768097220 */ /* 0x000fe40000410000 */
[----:B------:R-:W-:Y:S01]  /*1f30*/  FADD.FTZ R5, R103, R4 ;  /* 0x0000000467057221 */ /* 0x000fe20000010000 */
[----:B------:R-:W-:-:S03]  /*1f40*/  FSEL R92, R6, RZ, !P6 ;  /* 0x000000ff065c7208 */ /* 0x000fc60007000000 */
[-C--:B------:R-:W-:Y:S01]  /*1f50*/  FMUL.FTZ R6, R104, R5.reuse ;  /* 0x0000000568067220 */ /* 0x080fe20000410000 */
[----:B------:R-:W-:Y:S01]  /*1f60*/  FFMA.FTZ R4, R94, R5, -R9 ;  /* 0x000000055e047223 */ /* 0x000fe20000010809 */
[----:B------:R-:W-:Y:S01]  /*1f70*/  FSEL R88, R8, RZ, !P6 ;  /* 0x000000ff08587208 */ /* 0x000fe20007000000 */
[----:B------:R-:W-:Y:S01]  /*1f80*/  FMUL.FTZ R5, R97, R101 ;  /* 0x0000006561057220 */ /* 0x000fe20000410000 */
[----:B------:R-:W-:Y:S01]  /*1f90*/  FFMA.FTZ R6, R94, R7, R6 ;  /* 0x000000075e067223 */ /* 0x000fe20000010006 */
[----:B------:R-:W-:Y:S01]  /*1fa0*/  FADD.FTZ R11, R95, R4 ;  /* 0x000000045f0b7221 */ /* 0x000fe20000010000 */
[----:B------:R-:W-:Y:S01]  /*1fb0*/  FMUL.FTZ R4, R98, R101 ;  /* 0x0000006562047220 */ /* 0x000fe20000410000 */
[----:B------:R-:W-:Y:S01]  /*1fc0*/  FSEL R90, R10, 1, !P6 ;  /* 0x3f8000000a5a7808 */ /* 0x000fe20007000000 */
[-C--:B------:R-:W-:Y:S01]  /*1fd0*/  FFMA.FTZ R7, R98, R102.reuse, R5 ;  /* 0x0000006662077223 */ /* 0x080fe20000010005 */
        /* <DEDUP_REMOVED lines=74> */
[-C--:B---3--:R-:W-:Y:S01]  /*2480*/  @P6 FFMA.FTZ R6, R6, R8.reuse, R9 ;  /* 0x0000000806066223 */ /* 0x088fe20000010009 */
[----:B------:R-:W-:Y:S02]  /*2490*/  @P6 FFMA.FTZ R7, R7, R8, -R10 ;  /* 0x0000000807076223 */ /* 0x000fe4000001080a */
[----:B------:R-:W0:Y:S04]  /*24a0*/  SHFL.UP PT, R11, R4, 0x10, RZ ;  /* 0x06000000040b7989 */ /* 0x000e2800000e00ff */
[----:B------:R-:W1:Y:S04]  /*24b0*/  SHFL.UP PT, R8, R6, 0x10, RZ ;  /* 0x0600000006087989 */ /* 0x000e6800000e00ff */
[----:B------:R-:W2:Y:S04]  /*24c0*/  SHFL.UP PT, R10, R5, 0x10, RZ ;  /* 0x06000000050a7989 */ /* 0x000ea800000e00ff */
[----:B------:R-:W3:Y:S01]  /*24d0*/  SHFL.UP PT, R9, R7, 0x10, RZ ;  /* 0x0600000007097989 */ /* 0x000ee200000e00ff */
[----:B------:R-:W4:Y:S01]  /*24e0*/  S2UR UR6, SR_CgaCtaId ;  /* 0x00000000000679c3 */ /* 0x000f220000008800 */
[----:B------:R-:W-:Y:S01]  /*24f0*/  ISETP.GE.AND P6, PT, R58, 0x10, PT ;  /* 0x000000103a00780c */ /* 0x000fe20003fc6270 */
        /* <DEDUP_REMOVED lines=18> */
[----:B------:R-:W-:Y:S02]  /*2620*/  UMOV UR5, 0x400 ;  /* 0x0000040000057882 */ /* 0x000fe40000000000 */
[----:B----4-:R-:W-:-:S06]  /*2630*/  ULEA UR5, UR6, UR5, 0x18 ;  /* 0x0000000506057291 */ /* 0x010fcc000f8ec0ff */
[----:B------:R-:W0:Y:S01]  /*2640*/  @P6 LDS.128 R4, [UR7] ;  /* 0x00000007ff046984 */ /* 0x000e220008000c00 */
[----:B------:R-:W-:-:S13]  /*2650*/  ISETP.NE.AND P6, PT, R58, 0x1f, PT ;  /* 0x0000001f3a00780c */ /* 0x000fda0003fc5270 */
[----:B------:R1:W-:Y:S02]  /*2660*/  @!P6 STS.128 [UR5+0x210], R8 ;  /* 0x00021008ff00e988 */ /* 0x0003e40008000c05 */
[----:B-1----:R-:W-:Y:S02]  /*2670*/  MOV R8, R78 ;  /* 0x0000004e00087202 */ /* 0x002fe40000000f00 */
        /* <DEDUP_REMOVED lines=13> */
[----:B------:R-:W-:Y:S01]  /*2750*/  @!P6 MOV R109, R7 ;  /* 0x00000007006de202 */ /* 0x000fe20000000f00 */
[----:B------:R-:W-:Y:S01]  /*2760*/  BAR.SYNC.DEFER_BLOCKING 0x0 ;  /* 0x0000000000007b1d */ /* 0x000fe20000010000 */
[----:B------:R-:W-:-:S13]  /*2770*/  ISETP.NE.AND P6, PT, R26, RZ, PT ;  /* 0x000000ff1a00720c */ /* 0x000fda0003fc5270 */
        /* <DEDUP_REMOVED lines=12> */
[----:B------:R-:W-:Y:S01]  /*2840*/  FADD.FTZ R23, R96, R23 ;  /* 0x0000001760177221 */ /* 0x000fe20000010000 */
[----:B------:R-:W-:Y:S02]  /*2850*/  LEA R78, P6, R14, R78, 0x3 ;  /* 0x0000004e0e4e7211 */ /* 0x000fe400078c18ff */
[C---:B------:R-:W-:Y:S01]  /*2860*/  FMUL.FTZ R97, R101.reuse, R22 ;  /* 0x0000001665617220 */ /* 0x040fe20000410000 */
[-C--:B------:R-:W-:Y:S01]  /*2870*/  FMUL.FTZ R101, R101, R23.reuse ;  /* 0x0000001765657220 */ /* 0x080fe20000410000 */
[----:B------:R-:W-:Y:S02]  /*2880*/  IADD3.X R77, PT, PT, R77, R84, RZ, P6, !PT ;  /* 0x000000544d4d7210 */ /* 0x000fe400037fe4ff */
[----:B------:R-:W-:Y:S01]  /*2890*/  FFMA.FTZ R96, R102, R23, -R97 ;  /* 0x0000001766607223 */ /* 0x000fe20000010861 */
[----:B------:R-:W-:Y:S01]  /*28a0*/  LEA R80, P6, R16, R80, 0x3 ;  /* 0x0000005010507211 */ /* 0x000fe200078c18ff */
[----:B------:R-:W-:-:S03]  /*28b0*/  FFMA.FTZ R97, R102, R22, R101 ;  /* 0x0000001666617223 */ /* 0x000fc60000010065 */
[----:B------:R-:W-:Y:S01]  /*28c0*/  IADD3.X R79, PT, PT, R79, R86, RZ, P6, !PT ;  /* 0x000000564f4f7210 */ /* 0x000fe200037fe4ff */
[----:B------:R-:W-:Y:S01]  /*28d0*/  FADD.FTZ R97, R100, R97 ;  /* 0x0000006164617221 */ /* 0x000fe20000010000 */
[----:B------:R-:W-:Y:S01]  /*28e0*/  ISETP.NE.AND P6, PT, R26, RZ, PT ;  /* 0x000000ff1a00720c */ /* 0x000fe20003fc5270 */
[----:B------:R-:W-:Y:S02]  /*28f0*/  FADD.FTZ R103, R103, R96 ;  /* 0x0000006067677221 */ /* 0x000fe40000010000 */
[C---:B------:R-:W-:Y:S01]  /*2900*/  FMUL.FTZ R107, R104.reuse, R97 ;  /* 0x00000061686b7220 */ /* 0x040fe20000410000 */
[C---:B------:R-:W-:Y:S01]  /*2910*/  FMUL.FTZ R101, R9.reuse, R7 ;  /* 0x0000000709657220 */ /* 0x040fe20000410000 */
[CC--:B------:R-:W-:Y:S01]  /*2920*/  FMUL.FTZ R96, R9.reuse, R6.reuse ;  /* 0x0000000609607220 */ /* 0x0c0fe20000410000 */
[-C--:B------:R-:W-:Y:S01]  /*2930*/  FMUL.FTZ R104, R104, R103.reuse ;  /* 0x0000006768687220 */ /* 0x080fe20000410000 */
[----:B------:R-:W-:Y:S01]  /*2940*/  FFMA.FTZ R98, R94, R103, -R107 ;  /* 0x000000675e627223 */ /* 0x000fe2000001086b */
[C---:B------:R-:W-:Y:S01]  /*2950*/  FFMA.FTZ R101, R8.reuse, R6, -R101 ;  /* 0x0000000608657223 */ /* 0x040fe20000010865 */
[CC--:B------:R-:W-:Y:S01]  /*2960*/  FMUL.FTZ R6, R9.reuse, R4.reuse ;  /* 0x0000000409067220 */ /* 0x0c0fe20000410000 */
[----:B------:R-:W-:Y:S01]  /*2970*/  FFMA.FTZ R96, R8, R7, R96 ;  /* 0x0000000708607223 */ /* 0x000fe20000010060 */
[----:B------:R-:W-:Y:S01]  /*2980*/  FFMA.FTZ R104, R94, R97, R104 ;  /* 0x000000615e687223 */ /* 0x000fe20000010068 */
[-C--:B------:R-:W-:Y:S01]  /*2990*/  FMUL.FTZ R99, R9, R5.reuse ;  /* 0x0000000509637220 */ /* 0x080fe20000410000 */
[----:B------:R-:W-:Y:S01]  /*29a0*/  FADD.FTZ R98, R95, R98 ;  /* 0x000000625f627221 */ /* 0x000fe20000010000 */
[----:B------:R-:W-:Y:S01]  /*29b0*/  BSSY.RECONVERGENT B0, `(.L_x_2345) ;  /* 0x0000010000007945 */ /* 0x000fe20003800200 */
[C---:B------:R-:W-:Y:S01]  /*29c0*/  FFMA.FTZ R5, R8.reuse, R5, R6 ;  /* 0x0000000508057223 */ /* 0x040fe20000010006 */
[----:B------:R-:W-:Y:S01]  /*29d0*/  FADD.FTZ R7, R11, R96 ;  /* 0x000000600b077221 */ /* 0x000fe20000010000 */
[----:B------:R-:W-:Y:S01]  /*29e0*/  FADD.FTZ R104, R93, R104 ;  /* 0x000000685d687221 */ /* 0x000fe20000010000 */
[----:B------:R-:W-:Y:S01]  /*29f0*/  FFMA.FTZ R4, R8, R4, -R99 ;  /* 0x0000000408047223 */ /* 0x000fe20000010863 */
[----:B------:R-:W-:Y:S01]  /*2a00*/  FADD.FTZ R6, R10, R101 ;  /* 0x000000650a067221 */ /* 0x000fe20000010000 */
[----:B------:R-:W-:Y:S01]  /*2a10*/  FMUL.FTZ R11, R88, R98 ;  /* 0x00000062580b7220 */ /* 0x000fe20000410000 */
[----:B--2---:R-:W-:Y:S01]  /*2a20*/  FMUL.FTZ R93, R21, R22 ;  /* 0x00000016155d7220 */ /* 0x004fe20000410000 */
        /* <DEDUP_REMOVED lines=8> */
.L_x_2346:
[----:B------:R-:W-:Y:S05]  /*2ab0*/  BSYNC.RECONVERGENT B0 ;  /* 0x0000000000007941 */ /* 0x000fea0003800200 */
.L_x_2345:
[-C--:B0-----:R-:W-:Y:S01]  /*2ac0*/  FMUL.FTZ R5, R88, R104.reuse ;  /* 0x0000006858057220 */ /* 0x081fe20000410000 */
[----:B------:R-:W-:Y:S01]  /*2ad0*/  FFMA.FTZ R11, R90, R104, R11 ;  /* 0x000000685a0b7223 */ /* 0x000fe2000001000b */
[----:B------:R-:W-:Y:S01]  /*2ae0*/  UIADD3 UR4, UPT, UPT, UR4, 0x1, URZ ;  /* 0x0000000104047890 */ /* 0x000fe2000fffe0ff */
[----:B------:R-:W-:Y:S01]  /*2af0*/  FFMA.FTZ R4, R20, R23, -R93 ;  /* 0x0000001714047223 */ /* 0x000fe2000001085d */
[----:B------:R-:W-:Y:S01]  /*2b00*/  FFMA.FTZ R90, R90, R98, -R5 ;  /* 0x000000625a5a7223 */ /* 0x000fe20000010805 */
[----:B------:R-:W-:Y:S01]  /*2b10*/  FADD.FTZ R92, R92, R11 ;  /* 0x0000000b5c5c7221 */ /* 0x000fe20000010000 */
[----:B------:R-:W-:Y:S01]  /*2b20*/  UISETP.GE.AND UP0, UPT, UR4, UR9, UPT ;  /* 0x000000090400728c */ /* 0x000fe2000bf06270 */
        /* <DEDUP_REMOVED lines=8> */
[----:B------:R-:W-:Y:S01]  /*2bb0*/  IADD3 R74, PT, PT, R74, 0x1, RZ ;  /* 0x000000014a4a7810 */ /* 0x000fe20007ffe0ff */
[----:B------:R-:W-:Y:S01]  /*2bc0*/  FFMA.FTZ R68, R97, 2, R68 ;  /* 0x4000000061447823 */ /* 0x000fe20000010044 */
[----:B------:R-:W-:Y:S01]  /*2bd0*/  FFMA.FTZ R65, R4, 2, R65 ;  /* 0x4000000004417823 */ /* 0x000fe20000010041 */
[----:B------:R-:W-:Y:S01]  /*2be0*/  FFMA.FTZ R70, R21, 2, R70 ;  /* 0x4000000015467823 */ /* 0x000fe20000010046 */
[----:B------:R-:W-:Y:S01]  /*2bf0*/  UIADD3 UR7, UPT, UPT, UR7, 0x10, URZ ;  /* 0x0000001007077890 */ /* 0x000fe2000fffe0ff */
[----:B------:R-:W-:Y:S11]  /*2c00*/  BRA.U !UP0, `(.L_x_2347) ;  /* 0xffffffed08007547 */ /* 0x000ff6000b83ffff */
.L_x_2344:
[----:B------:R-:W-:Y:S01]  /*2c10*/  BAR.SYNC.DEFER_BLOCKING 0x0 ;  /* 0x0000000000007b1d */ /* 0x000fe20000010000 */
[----:B------:R-:W-:Y:S02]  /*2c20*/  ISETP.NE.AND P0, PT, R26, RZ, PT ;  /* 0x000000ff1a00720c */ /* 0x000fe40003f05270 */
[----:B------:R-:W-:Y:S02]  /*2c30*/  F2FP.F16.F32.PACK_AB R64, R68, R63 ;  /* 0x0000003f4440723e */ /* 0x000fe400000000ff */
[----:B------:R-:W-:-:S03]  /*2c40*/  F2FP.F16.F32.PACK_AB R65, R70, R65 ;  /* 0x000000414641723e */ /* 0x000fc600000000ff */
[----:B------:R-:W0:Y:S01]  /*2c50*/  LDC.64 R14, c[0x0][0x420] ;  /* 0x00010800ff0e7b82 */ /* 0x000e220000000a00 */
[----:B------:R-:W-:-:S07]  /*2c60*/  IADD3 R33, PT, PT, R33, 0x1, RZ ;  /* 0x0000000121217810 */ /* 0x000fce0007ffe0ff */
[----:B------:R-:W1:Y:S01]  /*2c70*/  LDC.64 R16, c[0x0][0x428] ;  /* 0x00010a00ff107b82 */ /* 0x000e620000000a00 */
[----:B------:R-:W-:Y:S01]  /*2c80*/  STS.64 [R61], R64 ;  /* 0x000000403d007388 */ /* 0x000fe20000000a00 */
[----:B------:R-:W-:-:S03]  /*2c90*/  NOP ;  /* 0x0000000000007918 */ /* 0x000fc60000000000 */
[----:B------:R-:W-:Y:S04]  /*2ca0*/  LDS.U16 R7, [R59] ;  /* 0x000000003b077984 */ /* 0x000fe80000000400 */
[----:B------:R-:W-:Y:S04]  /*2cb0*/  LDS.U16 R9, [R59+0x40] ;  /* 0x000040003b097984 */ /* 0x000fe80000000400 */
[----:B------:R-:W-:Y:S04]  /*2cc0*/  LDS.U16 R11, [R59+0x80] ;  /* 0x000080003b0b7984 */ /* 0x000fe80000000400 */
[----:B------:R-:W-:Y:S04]  /*2cd0*/  LDS.U16 R13, [R59+0xc0] ;  /* 0x0000c0003b0d7984 */ /* 0x000fe80000000400 */
[----:B------:R2:W-:Y:S01]  /*2ce0*/  @!P0 STS [UR5+0x100], R57 ;  /* 0x00010039ff008988 */ /* 0x0005e20008000805 */
[----:B------:R-:W-:Y:S01]  /*2cf0*/  BAR.SYNC.DEFER_BLOCKING 0x0 ;  /* 0x0000000000007b1d */ /* 0x000fe20000010000 */
[----:B--2---:R-:W-:-:S03]  /*2d00*/  HFMA2 R57, -RZ, RZ, 0, 0 ;  /* 0x00000000ff397431 */ /* 0x004fc600000001ff */
[----:B0-----:R-:W-:-:S04]  /*2d10*/  IMAD.WIDE.U32 R4, R14, UR18, R56 ;  /* 0x000000120e047c25 */ /* 0x001fc8000f8e0038 */
[----:B------:R-:W-:Y:S02]  /*2d20*/  IMAD R5, R15, UR18, R5 ;  /* 0x000000120f057c24 */ /* 0x000fe4000f8e0205 */
[C---:B-1----:R-:W-:Y:S01]  /*2d30*/  IMAD.WIDE.U32 R4, R0.reuse, R16, R4 ;  /* 0x0000001000047225 */ /* 0x042fe200078e0004 */
[----:B------:R-:W0:Y:S01]  /*2d40*/  LDS R6, [UR5+0x100] ;  /* 0x00010005ff067984 */ /* 0x000e220008000800 */
[----:B------:R-:W1:Y:S02]  /*2d50*/  LDCU.64 UR4, c[0x0][0x478] ;  /* 0x00008f00ff0477ac */ /* 0x000e640008000a00 */
[----:B------:R-:W-:Y:S01]  /*2d60*/  IMAD R8, R0, R17, R5 ;  /* 0x0000001100087224 */ /* 0x000fe200078e0205 */
[C---:B------:R-:W-:Y:S02]  /*2d70*/  IADD3 R5, P4, PT, R37.reuse, R4, RZ ;  /* 0x0000000425057210 */ /* 0x040fe40007f9e0ff */
[-C--:B0-----:R-:W-:Y:S02]  /*2d80*/  ISETP.GE.AND P0, PT, R37, R6.reuse, PT ;  /* 0x000000062500720c */ /* 0x081fe40003f06270 */
[----:B------:R-:W-:-:S02]  /*2d90*/  ISETP.GE.AND P1, PT, R41, R6, PT ;  /* 0x000000062900720c */ /* 0x000fc40003f26270 */
        /* <DEDUP_REMOVED lines=19> */
.L_x_2349:
        /* <DEDUP_REMOVED lines=11> */
.L_x_5066:


//--------------------- .text._Z25selective_scan_fwd_kernelI32Selective_Scan_fwd_kernel_traitsILi32ELi4ELi1ELb0ELb1ELb0ELb1EN3c104HalfENS1_7complexIfEEEEv13SSMParamsBase --------------------------
	.section	.text._Z25selective_scan_fwd_kernelI32Selective_Scan_fwd_kernel_traitsILi32ELi4ELi1ELb0ELb1ELb0ELb1EN3c104HalfENS1_7complexIfEEEEv13SSMParamsBase,"ax",@progbits
	.align	128
        .global         _Z25selective_scan_fwd_kernelI32Selective_Scan_fwd_kernel_traitsILi32ELi4ELi1ELb0ELb1ELb0ELb1EN3c104HalfENS1_7complexIfEEEEv13SSMParamsBase
        .type           _Z25selective_scan_fwd_kernelI32Selective_Scan_fwd_kernel_traitsILi32ELi4ELi1ELb0ELb1ELb0ELb1EN3c104HalfENS1_7complexIfEEEEv13SSMParamsBase,@function
        .size           _Z25selective_scan_fwd_kernelI32Selective_Scan_fwd_kernel_traitsILi32ELi4ELi1ELb0ELb1ELb0ELb1EN3c104HalfENS1_7complexIfEEEEv13SSMParamsBase,(.L_x_5067 - _Z25selective_scan_fwd_kernelI32Selective_Scan_fwd_kernel_traitsILi32ELi4ELi1ELb0ELb1ELb0ELb1EN3c104HalfENS1_7complexIfEEEEv13SSMParamsBase)
        .other          _Z25selective_scan_fwd_kernelI32Selective_Scan_fwd_kernel_traitsILi32ELi4ELi1ELb0ELb1ELb0ELb1EN3c104HalfENS1_7complexIfEEEEv13SSMParamsBase,@"STO_CUDA_ENTRY STV_DEFAULT"
_Z25selective_scan_fwd_kernelI32Selective_Scan_fwd_kernel_traitsILi32ELi4ELi1ELb0ELb1ELb0ELb1EN3c104HalfENS1_7complexIfEEEEv13SSMParamsBase:
.text._Z25selective_scan_fwd_kernelI32Selective_Scan_fwd_kernel_traitsILi32ELi4ELi1ELb0ELb1ELb0ELb1EN3c104HalfENS1_7complexIfEEEEv13SSMParamsBase:
        /* <DEDUP_REMOVED lines=119> */
.L_x_2362:
        /* <DEDUP_REMOVED lines=97> */
.L_x_2351:
[----:B------:R-:W-:Y:S05]  /*0d80*/  BSYNC.RECONVERGENT B0 ;  /* 0x0000000000007941 */ /* 0x000fea0003800200 */
.L_x_2350:
        /* <DEDUP_REMOVED lines=32> */
.L_x_2353:
[----:B------:R-:W-:Y:S05]  /*0f90*/  BSYNC.RECONVERGENT B0 ;  /* 0x0000000000007941 */ /* 0x000fea0003800200 */
.L_x_2352:
        /* <DEDUP_REMOVED lines=32> */
.L_x_2355:
[----:B------:R-:W-:Y:S05]  /*11a0*/  BSYNC.RECONVERGENT B0 ;  /* 0x0000000000007941 */ /* 0x000fea0003800200 */
.L_x_2354:
        /* <DEDUP_REMOVED lines=32> */
.L_x_2357:
[----:B------:R-:W-:Y:S05]  /*13b0*/  BSYNC.RECONVERGENT B0 ;  /* 0x0000000000007941 */ /* 0x000fea0003800200 */
.L_x_2356:
        /* <DEDUP_REMOVED lines=70> */
.L_x_2361:
        /* <DEDUP_REMOVED lines=26> */
[----:B--2---:R-:W-:Y:S04]  /*19c0*/  STS.U16 [R59+0x42], R10 ;  /* 0x0000420a3b007388 */ /* 0x004fe80000000400 */
[----:B---3--:R-:W-:Y:S04]  /*19d0*/  STS.U16 [R59+0x84], R20 ;  /* 0x000084143b007388 */ /* 0x008fe80000000400 */
[----:B----4-:R1:W-:Y:S04]  /*19e0*/  STS.U16 [R59], R8 ;  /* 0x000000083b007388 */ /* 0x0103e80000000400 */
        /* <DEDUP_REMOVED lines=9> */
[----:B-1----:R-:W-:-:S03]  /*1a80*/  FMUL.FTZ R8, R7, R60 ;  /* 0x0000003c07087220 */ /* 0x002fc60000410000 */
[----:B------:R-:W-:Y:S01]  /*1a90*/  FMUL.FTZ R6, R5, R60 ;  /* 0x0000003c05067220 */ /* 0x000fe20000410000 */
[----:B------:R-:W-:-:S04]  /*1aa0*/  FMUL.RZ R8, R8, 0.15915493667125701904 ;  /* 0x3e22f98308087820 */ /* 0x000fc8000040c000 */
[----:B------:R-:W-:Y:S08]  /*1ab0*/  MUFU.COS R23, R8 ;  /* 0x0000000800177308 */ /* 0x000ff00000000000 */
[----:B------:R-:W1:Y:S08]  /*1ac0*/  MUFU.EX2 R6, R6 ;  /* 0x0000000600067308 */ /* 0x000e700000000800 */
[----:B------:R-:W3:Y:S01]  /*1ad0*/  MUFU.SIN R21, R8 ;  /* 0x0000000800157308 */ /* 0x000ee20000000400 */
[----:B0-----:R-:W-:-:S02]  /*1ae0*/  HADD2.F32 R11, -RZ, R4.H0_H0 ;  /* 0x20000004ff0b7230 */ /* 0x001fc40000004100 */
[----:B------:R-:W0:Y:S01]  /*1af0*/  LDS.U16 R4, [R84+0x4] ;  /* 0x0000040054047984 */ /* 0x000e220000000400 */
[C---:B-1----:R-:W-:Y:S01]  /*1b00*/  FMUL.FTZ R23, R6.reuse, R23 ;  /* 0x0000001706177220 */ /* 0x042fe20000410000 */
[----:B---3--:R-:W-:Y:S02]  /*1b10*/  FMUL.FTZ R21, R6, R21 ;  /* 0x0000001506157220 */ /* 0x008fe40000410000 */
[----:B------:R-:W1:Y:S01]  /*1b20*/  LDS.U16 R6, [R85+0x6] ;  /* 0x0000060055067984 */ /* 0x000e620000000400 */
[----:B--2---:R-:W-:Y:S02]  /*1b30*/  HADD2.F32 R9, -RZ, R9.H0_H0 ;  /* 0x20000009ff097230 */ /* 0x004fe40000004100 */
[----:B------:R-:W-:-:S03]  /*1b40*/  FMUL.FTZ R11, R74, R11 ;  /* 0x0000000b4a0b7220 */ /* 0x000fc60000410000 */
[----:B------:R-:W-:Y:S01]  /*1b50*/  FMUL.FTZ R9, R74, R9 ;  /* 0x000000094a097220 */ /* 0x000fe20000410000 */
[----:B------:R-:W-:Y:S02]  /*1b60*/  FSEL R101, R21, RZ, !P6 ;  /* 0x000000ff15657208 */ /* 0x000fe40007000000 */
[----:B------:R-:W-:Y:S02]  /*1b70*/  FSEL R100, R23, 1, !P6 ;  /* 0x3f80000017647808 */ /* 0x000fe40007000000 */
[----:B------:R-:W-:Y:S02]  /*1b80*/  FSEL R99, R9, RZ, !P6 ;  /* 0x000000ff09637208 */ /* 0x000fe40007000000 */
[----:B------:R-:W-:Y:S02]  /*1b90*/  FSEL R102, R11, RZ, !P6 ;  /* 0x000000ff0b667208 */ /* 0x000fe40007000000 */
[----:B------:R-:W-:Y:S01]  /*1ba0*/  ISETP.GE.U32.AND P6, PT, R36, R58, PT ;  /* 0x0000003a2400720c */ /* 0x000fe20003fc6070 */
[----:B0-----:R-:W-:-:S05]  /*1bb0*/  HADD2.F32 R4, -RZ, R4.H0_H0 ;  /* 0x20000004ff047230 */ /* 0x001fca0000004100 */
[----:B------:R-:W-:Y:S01]  /*1bc0*/  FMUL.FTZ R4, R73, R4 ;  /* 0x0000000449047220 */ /* 0x000fe20000410000 */
[----:B-1----:R-:W-:-:S04]  /*1bd0*/  HADD2.F32 R6, -RZ, R6.H0_H0 ;  /* 0x20000006ff067230 */ /* 0x002fc80000004100 */
[----:B------:R-:W-:Y:S02]  /*1be0*/  FSEL R106, R4, RZ, !P6 ;  /* 0x000000ff046a7208 */ /* 0x000fe40007000000 */
[----:B------:R-:W0:Y:S01]  /*1bf0*/  LDS.U16 R4, [R86+0x8] ;  /* 0x0000080056047984 */ /* 0x000e220000000400 */
[----:B------:R-:W-:-:S05]  /*1c00*/  FMUL.FTZ R6, R73, R6 ;  /* 0x0000000649067220 */ /* 0x000fca0000410000 */
[----:B------:R-:W-:Y:S02]  /*1c10*/  FSEL R98, R6, RZ, !P6 ;  /* 0x000000ff06627208 */ /* 0x000fe40007000000 */
[----:B------:R-:W1:Y:S01]  /*1c20*/  LDS.U16 R6, [R87+0xa] ;  /* 0x00000a0057067984 */ /* 0x000e620000000400 */
[-C--:B------:R-:W-:Y:S01]  /*1c30*/  FMUL.FTZ R9, R7, R62.reuse ;  /* 0x0000003e07097220 */ /* 0x080fe20000410000 */
[----:B------:R-:W-:-:S03]  /*1c40*/  FMUL.FTZ R8, R5, R62 ;  /* 0x0000003e05087220 */ /* 0x000fc60000410000 */
[----:B------:R-:W-:-:S03]  /*1c50*/  FMUL.RZ R10, R9, 0.15915493667125701904 ;  /* 0x3e22f983090a7820 */ /* 0x000fc6000040c000 */
[----:B------:R-:W-:Y:S08]  /*1c60*/  MUFU.EX2 R8, R8 ;  /* 0x0000000800087308 */ /* 0x000ff00000000800 */
[----:B------:R-:W2:Y:S08]  /*1c70*/  MUFU.COS R11, R10 ;  /* 0x0000000a000b7308 */ /* 0x000eb00000000000 */
[----:B------:R-:W3:Y:S01]  /*1c80*/  MUFU.SIN R9, R10 ;  /* 0x0000000a00097308 */ /* 0x000ee20000000400 */
[----:B0-----:R-:W-:-:S02]  /*1c90*/  HADD2.F32 R4, -RZ, R4.H0_H0 ;  /* 0x20000004ff047230 */ /* 0x001fc40000004100 */
[----:B--2---:R-:W-:-:S03]  /*1ca0*/  FMUL.FTZ R11, R8, R11 ;  /* 0x0000000b080b7220 */ /* 0x004fc60000410000 */
[----:B------:R-:W-:Y:S01]  /*1cb0*/  FMUL.FTZ R4, R69, R4 ;  /* 0x0000000445047220 */ /* 0x000fe20000410000 */
[----:B---3--:R-:W-:Y:S01]  /*1cc0*/  FMUL.FTZ R9, R8, R9 ;  /* 0x0000000908097220 */ /* 0x008fe20000410000 */
[----:B-1----:R-:W-:Y:S01]  /*1cd0*/  HADD2.F32 R6, -RZ, R6.H0_H0 ;  /* 0x20000006ff067230 */ /* 0x002fe20000004100 */
[----:B------:R-:W-:-:S03]  /*1ce0*/  FSEL R104, R11, 1, !P6 ;  /* 0x3f8000000b687808 */ /* 0x000fc60007000000 */
[----:B------:R-:W-:Y:S02]  /*1cf0*/  FSEL R103, R9, RZ, !P6 ;  /* 0x000000ff09677208 */ /* 0x000fe40007000000 */
[----:B------:R-:W-:Y:S01]  /*1d00*/  ISETP.GE.U32.AND P6, PT, R39, R58, PT ;  /* 0x0000003a2700720c */ /* 0x000fe20003fc6070 */
[----:B------:R-:W-:-:S03]  /*1d10*/  FMUL.FTZ R6, R69, R6 ;  /* 0x0000000645067220 */ /* 0x000fc60000410000 */
[----:B------:R-:W-:Y:S02]  /*1d20*/  FSEL R96, R4, RZ, !P6 ;  /* 0x000000ff04607208 */ /* 0x000fe40007000000 */
[----:B------:R-:W0:Y:S01]  /*1d30*/  LDS.U16 R4, [R88+0xc] ;  /* 0x00000c0058047984 */ /* 0x000e220000000400 */
[-C--:B------:R-:W-:Y:S01]  /*1d40*/  FMUL.FTZ R9, R7, R64.reuse ;  /* 0x0000004007097220 */ /* 0x080fe20000410000 */
[----:B------:R-:W-:Y:S01]  /*1d50*/  FSEL R94, R6, RZ, !P6 ;  /* 0x000000ff065e7208 */ /* 0x000fe20007000000 */
[----:B------:R-:W-:Y:S01]  /*1d60*/  FMUL.FTZ R8, R5, R64 ;  /* 0x0000004005087220 */ /* 0x000fe20000410000 */
[----:B------:R-:W1:Y:S01]  /*1d70*/  LDS.U16 R6, [R89+0xe] ;  /* 0x00000e0059067984 */ /* 0x000e620000000400 */
[----:B------:R-:W-:-:S04]  /*1d80*/  FMUL.RZ R10, R9, 0.15915493667125701904 ;  /* 0x3e22f983090a7820 */ /* 0x000fc8000040c000 */
[----:B------:R-:W-:Y:S08]  /*1d90*/  MUFU.EX2 R8, R8 ;  /* 0x0000000800087308 */ /* 0x000ff00000000800 */
[----:B------:R-:W2:Y:S08]  /*1da0*/  MUFU.COS R11, R10 ;  /* 0x0000000a000b7308 */ /* 0x000eb00000000000 */
[----:B------:R-:W3:Y:S01]  /*1db0*/  MUFU.SIN R9, R10 ;  /* 0x0000000a00097308 */ /* 0x000ee20000000400 */
[-C--:B------:R-:W-:Y:S01]  /*1dc0*/  FMUL.FTZ R7, R7, R66.reuse ;  /* 0x0000004207077220 */ /* 0x080fe20000410000 */
[----:B------:R-:W-:-:S03]  /*1dd0*/  FMUL.FTZ R5, R5, R66 ;  /* 0x0000004205057220 */ /* 0x000fc60000410000 */
[----:B------:R-:W-:-:S03]  /*1de0*/  FMUL.RZ R7, R7, 0.15915493667125701904 ;  /* 0x3e22f98307077820 */ /* 0x000fc6000040c000 */
[----:B------:R-:W-:Y:S01]  /*1df0*/  MUFU.EX2 R5, R5 ;  /* 0x0000000500057308 */ /* 0x000fe20000000800 */
[----:B--2---:R-:W-:-:S07]  /*1e00*/  FMUL.FTZ R11, R8, R11 ;  /* 0x0000000b080b7220 */ /* 0x004fce0000410000 */
[----:B------:R-:W2:Y:S01]  /*1e10*/  MUFU.COS R10, R7 ;  /* 0x00000007000a7308 */ /* 0x000ea20000000000 */
[----:B---3--:R-:W-:-:S07]  /*1e20*/  FMUL.FTZ R9, R8, R9 ;  /* 0x0000000908097220 */ /* 0x008fce0000410000 */
[----:B------:R-:W3:Y:S01]  /*1e30*/  MUFU.SIN R8, R7 ;  /* 0x0000000700087308 */ /* 0x000ee20000000400 */
[----:B0-----:R-:W-:Y:S01]  /*1e40*/  HADD2.F32 R4, -RZ, R4.H0_H0 ;  /* 0x20000004ff047230 */ /* 0x001fe20000004100 */
[----:B------:R-:W-:Y:S01]  /*1e50*/  FSEL R97, R9, RZ, !P6 ;  /* 0x000000ff09617208 */ /* 0x000fe20007000000 */
[----:B-1----:R-:W-:Y:S01]  /*1e60*/  HADD2.F32 R6, -RZ, R6.H0_H0 ;  /* 0x20000006ff067230 */ /* 0x002fe20000004100 */
[----:B------:R-:W-:Y:S02]  /*1e70*/  FSEL R95, R11, 1, !P6 ;  /* 0x3f8000000b5f7808 */ /* 0x000fe40007000000 */
[----:B------:R-:W-:Y:S01]  /*1e80*/  FMUL.FTZ R4, R67, R4 ;  /* 0x0000000443047220 */ /* 0x000fe20000410000 */
[----:B------:R-:W-:Y:S01]  /*1e90*/  ISETP.GE.U32.AND P6, PT, R40, R58, PT ;  /* 0x0000003a2800720c */ /* 0x000fe20003fc6070 */
[----:B--2---:R-:W-:Y:S01]  /*1ea0*/  FMUL.FTZ R10, R5, R10 ;  /* 0x0000000a050a7220 */ /* 0x004fe20000410000 */
[----:B------:R-:W-:Y:S02]  /*1eb0*/  FMUL.FTZ R6, R67, R6 ;  /* 0x0000000643067220 */ /* 0x000fe40000410000 */
[----:B------:R-:W-:Y:S01]  /*1ec0*/  FSEL R91, R4, RZ, !P6 ;  /* 0x000000ff045b7208 */ /* 0x000fe20007000000 */
[-C--:B------:R-:W-:Y:S01]  /*1ed0*/  FMUL.FTZ R4, R102, R103.reuse ;  /* 0x0000006766047220 */ /* 0x080fe20000410000 */
[----:B---3--:R-:W-:Y:S01]  /*1ee0*/  FMUL.FTZ R8, R5, R8 ;  /* 0x0000000805087220 */ /* 0x008fe20000410000 */
[----:B------:R-:W-:Y:S01]  /*1ef0*/  FMUL.FTZ R5, R99, R103 ;  /* 0x0000006763057220 */ /* 0x000fe20000410000 */
[----:B------:R-:W-:-:S03]  /*1f00*/  FSEL R90, R6, RZ, !P6 ;  /* 0x000000ff065a7208 */ /* 0x000fc60007000000 */
[-C--:B------:R-:W-:Y:S01]  /*1f10*/  FFMA.FTZ R7, R102, R104.reuse, R5 ;  /* 0x0000006866077223 */ /* 0x080fe20000010005 */
[----:B------:R-:W-:-:S03]  /*1f20*/  FFMA.FTZ R5, R99, R104, -R4 ;  /* 0x0000006863057223 */ /* 0x000fc60000010804 */
[----:B------:R-:W-:Y:S01]  /*1f30*/  FADD.FTZ R6, R98, R7 ;  /* 0x0000000762067221 */ /* 0x000fe20000010000 */
[----:B------:R-:W-:Y:S01]  /*1f40*/  FSEL R93, R8, RZ, !P6 ;  /* 0x000000ff085d7208 */ /* 0x000fe20007000000 */
[----:B------:R-:W-:Y:S02]  /*1f50*/  FADD.FTZ R4, R106, R5 ;  /* 0x000000056a047221 */ /* 0x000fe40000010000 */
[C---:B------:R-:W-:Y:S02]  /*1f60*/  FMUL.FTZ R8, R97.reuse, R6 ;  /* 0x0000000661087220 */ /* 0x040fe40000410000 */
[-C--:B------:R-:W-:Y:S02]  /*1f70*/  FMUL.FTZ R7, R97, R4.reuse ;  /* 0x0000000461077220 */ /* 0x080fe40000410000 */
[C---:B------:R-:W-:Y:S01]  /*1f80*/  FFMA.FTZ R5, R95.reuse, R4, -R8 ;  /* 0x000000045f057223 */ /* 0x040fe20000010808 */
[----:B------:R-:W-:Y:S01]  /*1f90*/  FMUL.FTZ R4, R100, R103 ;  /* 0x0000006764047220 */ /* 0x000fe20000410000 */
[----:B------:R-:W-:-:S02]  /*1fa0*/  FFMA.FTZ R7, R95, R6, R7 ;  /* 0x000000065f077223 */ /* 0x000fc40000010007 */
[----:B------:R-:W-:Y:S01]  /*1fb0*/  FADD.FTZ R9, R96, R5 ;  /* 0x0000000560097221 */ /* 0x000fe20000010000 */
[----:B------:R-:W-:Y:S01]  /*1fc0*/  FSEL R92, R10, 1, !P6 ;  /* 0x3f8000000a5c7808 */ /* 0x000fe20007000000 */
[C---:B------:R-:W-:Y:S01]  /*1fd0*/  FMUL.FTZ R5, R101.reuse, R103 ;  /* 0x0000006765057220 */ /* 0x040fe20000410000 */
[-C--:B------:R-:W-:Y:S01]  /*1fe0*/  FFMA.FTZ R6, R101, R104.reuse, R4 ;  /* 0x0000006865067223 */ /* 0x080fe20000010004 */
[----:B------:R-:W-:Y:S01]  /*1ff0*/  FADD.FTZ R7, R94, R7 ;  /* 0x000000075e077221 */ /* 0x000fe20000010000 */
[----:B------:R-:W-:Y:S01]  /*2000*/  FMUL.FTZ R11, R93, R9 ;  /* 0x000000095d0b7220 */ /* 0x000fe20000410000 */
[----:B------:R-:W-:Y:S01]  /*2010*/  FFMA.FTZ R4, R100, R104, -R5 ;  /* 0x0000006864047223 */ /* 0x000fe20000010805 */
[----:B------:R-:W-:Y:S01]  /*2020*/  FMUL.FTZ R8, R97, R6 ;  /* 0x0000000661087220 */ /* 0x000fe20000410000 */
[-C--:B------:R-:W-:Y:S01]  /*2030*/  FMUL.FTZ R10, R93, R7.reuse ;  /* 0x000000075d0a7220 */ /* 0x080fe20000410000 */
[C---:B------:R-:W-:Y:S01]  /*2040*/  FFMA.FTZ R11, R92.reuse, R7, R11 ;  /* 0x000000075c0b7223 */ /* 0x040fe2000001000b */
[-C--:B------:R-:W-:Y:S01]  /*2050*/  FMUL.FTZ R5, R97, R4.reuse ;  /* 0x0000000461057220 */ /* 0x080fe20000410000 */
[C---:B------:R-:W-:Y:S01]  /*2060*/  FFMA.FTZ R8, R95.reuse, R4, -R8 ;  /* 0x000000045f087223 */ /* 0x040fe20000010808 */
[----:B------:R-:W-:Y:S01]  /*2070*/  FFMA.FTZ R10, R92, R9, -R10 ;  /* 0x000000095c0a7223 */ /* 0x000fe2000001080a */
[----:B------:R-:W-:Y:S01]  /*2080*/  FADD.FTZ R4, R90, R11 ;  /* 0x0000000b5a047221 */ /* 0x000fe20000010000 */
[----:B------:R-:W-:-:S02]  /*2090*/  FFMA.FTZ R7, R95, R6, R5 ;  /* 0x000000065f077223 */ /* 0x000fc40000010005 */
[----:B------:R-:W-:Y:S02]  /*20a0*/  FADD.FTZ R5, R91, R10 ;  /* 0x0000000a5b057221 */ /* 0x000fe40000010000 */
[----:B------:R-:W0:Y:S01]  /*20b0*/  SHFL.UP PT, R11, R4, 0x1, RZ ;  /* 0x04200000040b7989 */ /* 0x000e2200000e00ff */
[----:B------:R-:W-:-:S03]  /*20c0*/  FMUL.FTZ R9, R93, R8 ;  /* 0x000000085d097220 */ /* 0x000fc60000410000 */
[----:B------:R-:W1:Y:S01]  /*20d0*/  SHFL.UP PT, R10, R5, 0x1, RZ ;  /* 0x04200000050a7989 */ /* 0x000e6200000e00ff */
[-C--:B------:R-:W-:Y:S01]  /*20e0*/  FFMA.FTZ R6, R92, R7.reuse, R9 ;  /* 0x000000075c067223 */ /* 0x080fe20000010009 */
[----:B------:R-:W-:-:S04]  /*20f0*/  FMUL.FTZ R7, R93, R7 ;  /* 0x000000075d077220 */ /* 0x000fc80000410000 */
[----:B------:R-:W2:Y:S01]  /*2100*/  SHFL.UP PT, R9, R6, 0x1, RZ ;  /* 0x0420000006097989 */ /* 0x000ea200000e00ff */
[----:B------:R-:W-:Y:S01]  /*2110*/  FFMA.FTZ R7, R92, R8, -R7 ;  /* 0x000000085c077223 */ /* 0x000fe20000010807 */
[----:B------:R-:W-:-:S04]  /*2120*/  ISETP.GE.AND P6, PT, R57, 0x1, PT ;  /* 0x000000013900780c */ /* 0x000fc80003fc6270 */
[----:B------:R-:W3:Y:S01]  /*2130*/  SHFL.UP PT, R8, R7, 0x1, RZ ;  /* 0x0420000007087989 */ /* 0x000ee200000e00ff */
[-C--:B0-----:R-:W-:Y:S01]  /*2140*/  FMUL.FTZ R20, R6, R11.reuse ;  /* 0x0000000b06147220 */ /* 0x081fe20000410000 */
[----:B------:R-:W-:-:S04]  /*2150*/  FMUL.FTZ R11, R7, R11 ;  /* 0x0000000b070b7220 */ /* 0x000fc80000410000 */
[-C--:B-1----:R-:W-:Y:S01]  /*2160*/  FFMA.FTZ R11, R6, R10.reuse, R11 ;  /* 0x0000000a060b7223 */ /* 0x082fe2000001000b */
[----:B------:R-:W-:-:S03]  /*2170*/  FFMA.FTZ R20, R7, R10, -R20 ;  /* 0x0000000a07147223 */ /* 0x000fc60000010814 */
        /* <DEDUP_REMOVED lines=111> */
[CC--:B------:R-:W-:Y:S01]  /*2870*/  FMUL.FTZ R23, R103.reuse, R102.reuse ;  /* 0x0000006667177220 */ /* 0x0c0fe20000410000 */
[----:B------:R-:W-:Y:S01]  /*2880*/  FMUL.FTZ R103, R103, R99 ;  /* 0x0000006367677220 */ /* 0x000fe20000410000 */
[----:B------:R-:W-:Y:S02]  /*2890*/  IADD3.X R78, PT, PT, R78, R15, RZ, P6, !PT ;  /* 0x0000000f4e4e7210 */ /* 0x000fe400037fe4ff */
[----:B------:R-:W-:Y:S01]  /*28a0*/  LEA R81, P6, R16, R81, 0x3 ;  /* 0x0000005110517211 */ /* 0x000fe200078c18ff */
[C---:B------:R-:W-:Y:S01]  /*28b0*/  FFMA.FTZ R103, R104.reuse, R102, R103 ;  /* 0x0000006668677223 */ /* 0x040fe20000010067 */
[----:B------:R-:W-:-:S02]  /*28c0*/  FFMA.FTZ R23, R104, R99, -R23 ;  /* 0x0000006368177223 */ /* 0x000fc40000010817 */
[----:B------:R-:W-:Y:S01]  /*28d0*/  IADD3.X R80, PT, PT, R80, R17, RZ, P6, !PT ;  /* 0x0000001150507210 */ /* 0x000fe200037fe4ff */
[----:B------:R-:W-:Y:S01]  /*28e0*/  FADD.FTZ R98, R98, R103 ;  /* 0x0000006762627221 */ /* 0x000fe20000010000 */
[----:B------:R-:W-:Y:S01]  /*28f0*/  ISETP.NE.AND P6, PT, R26, RZ, PT ;  /* 0x000000ff1a00720c */ /* 0x000fe20003fc5270 */
[----:B------:R-:W-:Y:S01]  /*2900*/  FMUL.FTZ R101, R9, R7 ;  /* 0x0000000709657220 */ /* 0x000fe20000410000 */
[----:B------:R-:W-:Y:S01]  /*2910*/  FADD.FTZ R106, R106, R23 ;  /* 0x000000176a6a7221 */ /* 0x000fe20000010000 */
[----:B------:R-:W-:Y:S01]  /*2920*/  FMUL.FTZ R100, R97, R98 ;  /* 0x0000006261647220 */ /* 0x000fe20000410000 */
[CC--:B------:R-:W-:Y:S01]  /*2930*/  FMUL.FTZ R22, R9.reuse, R6.reuse ;  /* 0x0000000609167220 */ /* 0x0c0fe20000410000 */
[C---:B------:R-:W-:Y:S01]  /*2940*/  FFMA.FTZ R101, R8.reuse, R6, -R101 ;  /* 0x0000000608657223 */ /* 0x040fe20000010865 */
[C---:B------:R-:W-:Y:S01]  /*2950*/  FMUL.FTZ R23, R9.reuse, R5 ;  /* 0x0000000509177220 */ /* 0x040fe20000410000 */
[----:B------:R-:W-:Y:S01]  /*2960*/  FMUL.FTZ R6, R9, R4 ;  /* 0x0000000409067220 */ /* 0x000fe20000410000 */
[-C--:B------:R-:W-:Y:S01]  /*2970*/  FMUL.FTZ R97, R97, R106.reuse ;  /* 0x0000006a61617220 */ /* 0x080fe20000410000 */
[C---:B------:R-:W-:Y:S01]  /*2980*/  FFMA.FTZ R9, R95.reuse, R106, -R100 ;  /* 0x0000006a5f097223 */ /* 0x040fe20000010864 */
[----:B------:R-:W-:Y:S01]  /*2990*/  FFMA.FTZ R22, R8, R7, R22 ;  /* 0x0000000708167223 */ /* 0x000fe20000010016 */
[----:B------:R-:W-:Y:S01]  /*29a0*/  BSSY.RECONVERGENT B0, `(.L_x_2359) ;  /* 0x0000012000007945 */ /* 0x000fe20003800200 */
[----:B------:R-:W-:Y:S01]  /*29b0*/  FFMA.FTZ R97, R95, R98, R97 ;  /* 0x000000625f617223 */ /* 0x000fe20000010061 */
[----:B------:R-:W-:Y:S01]  /*29c0*/  FADD.FTZ R96, R96, R9 ;  /* 0x0000000960607221 */ /* 0x000fe20000010000 */
[C---:B------:R-:W-:Y:S01]  /*29d0*/  FFMA.FTZ R4, R8.reuse, R4, -R23 ;  /* 0x0000000408047223 */ /* 0x040fe20000010817 */
[----:B------:R-:W-:Y:S01]  /*29e0*/  FFMA.FTZ R5, R8, R5, R6 ;  /* 0x0000000508057223 */ /* 0x000fe20000010006 */
[----:B------:R-:W-:Y:S01]  /*29f0*/  FADD.FTZ R7, R11, R22 ;  /* 0x000000160b077221 */ /* 0x000fe20000010000 */
[----:B------:R-:W-:Y:S01]  /*2a00*/  FADD.FTZ R6, R10, R101 ;  /* 0x000000650a067221 */ /* 0x000fe20000010000 */
        /* <DEDUP_REMOVED lines=11> */
.L_x_2360:
[----:B------:R-:W-:Y:S05]  /*2ac0*/  BSYNC.RECONVERGENT B0 ;  /* 0x0000000000007941 */ /* 0x000fea0003800200 */
.L_x_2359:
[-C--:B------:R-:W-:Y:S01]  /*2ad0*/  FMUL.FTZ R93, R93, R94.reuse ;  /* 0x0000005e5d5d7220 */ /* 0x080fe20000410000 */
[----:B------:R-:W-:Y:S01]  /*2ae0*/  FFMA.FTZ R11, R92, R94, R11 ;  /* 0x0000005e5c0b7223 */ /* 0x000fe2000001000b */
[----:B------:R-:W-:Y:S01]  /*2af0*/  UIADD3 UR4, UPT, UPT, UR4, 0x1, URZ ;  /* 0x0000000104047890 */ /* 0x000fe2000fffe0ff */
[----:B0-----:R-:W-:Y:S01]  /*2b00*/  FFMA.FTZ R4, R20, R99, -R23 ;  /* 0x0000006314047223 */ /* 0x001fe20000010817 */
        /* <DEDUP_REMOVED lines=17> */
.L_x_2358:
[----:B------:R-:W-:Y:S01]  /*2c20*/  BAR.SYNC.DEFER_BLOCKING 0x0 ;  /* 0x0000000000007b1d */ /* 0x000fe20000010000 */
[----:B------:R-:W-:Y:S01]  /*2c30*/  ISETP.NE.AND P0, PT, R26, RZ, PT ;  /* 0x000000ff1a00720c */ /* 0x000fe20003f05270 */
[----:B------:R-:W-:Y:S01]  /*2c40*/  HFMA2 R57, -RZ, RZ, 0, 0 ;  /* 0x00000000ff397431 */ /* 0x000fe200000001ff */
        /* <DEDUP_REMOVED lines=11> */
[----:B------:R-:W-:Y:S03]  /*2d00*/  LDS.U16 R9, [R59] ;  /* 0x000000003b097984 */ /* 0x000fe60000000400 */
[----:B------:R-:W5:Y:S01]  /*2d10*/  LDC.64 R20, c[0x0][0x418] ;  /* 0x00010600ff147b82 */ /* 0x000f620000000a00 */
[----:B------:R-:W-:Y:S01]  /*2d20*/  LDS.U16 R11, [R59+0x40] ;  /* 0x000040003b0b7984 */ /* 0x000fe20000000400 */
[----:B0-----:R-:W-:-:S03]  /*2d30*/  IMAD.WIDE.U32 R4, R6, UR18, R56 ;  /* 0x0000001206047c25 */ /* 0x001fc6000f8e0038 */
[----:B------:R-:W-:Y:S01]  /*2d40*/  LDS.U16 R13, [R59+0x80] ;  /* 0x000080003b0d7984 */ /* 0x000fe20000000400 */
[----:B------:R-:W-:-:S03]  /*2d50*/  IMAD R5, R7, UR18, R5 ;  /* 0x0000001207057c24 */ /* 0x000fc6000f8e0205 */
[----:B------:R-:W-:Y:S01]  /*2d60*/  LDS.U16 R15, [R59+0xc0] ;  /* 0x0000c0003b0f7984 */ /* 0x000fe20000000400 */
[----:B---3--:R-:W-:-:S03]  /*2d70*/  IMAD.WIDE.U32 R4, R0, R16, R4 ;  /* 0x0000001000047225 */ /* 0x008fc600078e0004 */
[----:B------:R-:W-:Y:S01]  /*2d80*/  @!P0 STS [UR5+0x100], R58 ;  /* 0x0001003aff008988 */ /* 0x000fe20008000805 */
[----:B------:R-:W-:Y:S01]  /*2d90*/  IMAD R10, R0, R17, R5 ;  /* 0x00000011000a7224 */ /* 0x000fe200078e0205 */
[----:B------:R-:W-:Y:S01]  /*2da0*/  BAR.SYNC.DEFER_BLOCKING 0x0 ;  /* 0x0000000000007b1d */ /* 0x000fe20000010000 */
[----:B------:R-:W-:Y:S01]  /*2db0*/  IADD3 R7, P1, PT, R37, R4, RZ ;  /* 0x0000000425077210 */ /* 0x000fe20007f3e0ff */
[----:B----4-:R-:W-:-:S03]  /*2dc0*/  IMAD.WIDE.U32 R4, R18, UR18, R56 ;  /* 0x0000001212047c25 */ /* 0x010fc6000f8e0038 */
[----:B------:R-:W-:Y:S01]  /*2dd0*/  IADD3.X R10, PT, PT, RZ, R10, RZ, P1, !PT ;  /* 0x0000000aff0a7210 */ /* 0x000fe20000ffe4ff */
[----:B------:R-:W-:Y:S01]  /*2de0*/  IMAD R5, R19, UR18, R5 ;  /* 0x0000001213057c24 */ /* 0x000fe2000f8e0205 */
[C---:B-1----:R-:W-:Y:S01]  /*2df0*/  LEA R6, P1, R7.reuse, UR6, 0x1 ;  /* 0x0000000607067c11 */ /* 0x042fe2000f8208ff */
[----:B------:R-:W0:Y:S01]  /*2e00*/  LDC.64 R16, c[0x0][0x438] ;  /* 0x00010e00ff107b82 */ /* 0x000e220000000a00 */
[----:B-----5:R-:W-:Y:S02]  /*2e10*/  IMAD.WIDE.U32 R4, R0, R20, R4 ;  /* 0x0000001400047225 */ /* 0x020fe400078e0004 */
[--C-:B------:R-:W-:Y:S02]  /*2e20*/  LEA.HI.X R7, R7, UR7, R10.reuse, 0x1, P1 ;  /* 0x0000000707077c11 */ /* 0x100fe400088f0c0a */
[----:B------:R-:W-:Y:S01]  /*2e30*/  PRMT R10, RZ, 0x7610, R10 ;  /* 0x00007610ff0a7816 */ /* 0x000fe2000000000a */
[----:B------:R-:W1:Y:S02]  /*2e40*/  LDS R8, [UR5+0x100] ;  /* 0x00010005ff087984 */ /* 0x000e640008000800 */
[----:B-1----:R-:W-:-:S02]  /*2e50*/  ISETP.GE.AND P2, PT, R37, R8, PT ;  /* 0x000000082500720c */ /* 0x002fc40003f46270 */
[-C--:B------:R-:W-:Y:S02]  /*2e60*/  ISETP.GE.AND P3, PT, R41, R8.reuse, PT ;  /* 0x000000082900720c */ /* 0x080fe40003f66270 */
[-C--:B------:R-:W-:Y:S02]  /*2e70*/  ISETP.GE.AND P4, PT, R45, R8.reuse, PT ;  /* 0x000000082d00720c */ /* 0x080fe40003f86270 */
[----:B------:R-:W-:Y:S01]  /*2e80*/  ISETP.GE.AND P1, PT, R46, R8, PT ;  /* 0x000000082e00720c */ /* 0x000fe20003f26270 */
[----:B------:R-:W-:Y:S01]  /*2e90*/  IMAD R8, R0, R21, R5 ;  /* 0x0000001500087224 */ /* 0x000fe200078e0205 */
[----:B------:R-:W-:-:S04]  /*2ea0*/  IADD3 R5, P5, PT, R37, R4, RZ ;  /* 0x0000000425057210 */ /* 0x000fc80007fbe0ff */
[----:B------:R-:W-:Y:S01]  /*2eb0*/  IADD3.X R8, PT, PT, RZ, R8, RZ, P5, !PT ;  /* 0x00000008ff087210 */ /* 0x000fe20002ffe4ff */
[----:B------:R-:W-:Y:S01]  /*2ec0*/  @!P2 STG.E.U16 desc[UR16][R6.64], R9 ;  /* 0x000000090600a986 */ /* 0x000fe2000c101510 */
[-C--:B------:R-:W-:Y:S02]  /*2ed0*/  ISETP.GE.AND P2, PT, R45, R58.reuse, PT ;  /* 0x0000003a2d00720c */ /* 0x080fe40003f46270 */
[----:B--2---:R-:W-:Y:S01]  /*2ee0*/  LEA R4, P5, R5, UR10, 0x1 ;  /* 0x0000000a05047c11 */ /* 0x004fe2000f8a08ff */
[----:B------:R-:W-:Y:S01]  /*2ef0*/  @!P3 STG.E.U16 desc[UR16][R6.64+0x40], R11 ;  /* 0x0000400b0600b986 */ /* 0x000fe2000c101510 */
[-C--:B------:R-:W-:Y:S02]  /*2f00*/  ISETP.GE.AND P3, PT, R41, R58.reuse, PT ;  /* 0x0000003a2900720c */ /* 0x080fe40003f66270 */
[----:B------:R-:W-:Y:S01]  /*2f10*/  LEA.HI.X R5, R5, UR11, R8, 0x1, P5 ;  /* 0x0000000b05057c11 */ /* 0x000fe2000a8f0c08 */
[----:B------:R-:W-:Y:S01]  /*2f20*/  @!P4 STG.E.U16 desc[UR16][R6.64+0x80], R13 ;  /* 0x0000800d0600c986 */ /* 0x000fe2000c101510 */
[----:B------:R-:W-:-:S02]  /*2f30*/  ISETP.GE.AND P4, PT, R37, R58, PT ;  /* 0x0000003a2500720c */ /* 0x000fc40003f86270 */
[----:B------:R-:W-:Y:S01]  /*2f40*/  PRMT R8, RZ, 0x7610, R8 ;  /* 0x00007610ff087816 */ /* 0x000fe20000000008 */
[----:B------:R-:W-:Y:S01]  /*2f50*/  @!P1 STG.E.U16 desc[UR16][R6.64+0xc0], R15 ;  /* 0x0000c00f06009986 */ /* 0x000fe2000c101510 */
[----:B------:R-:W-:Y:S09]  /*2f60*/  BAR.SYNC.DEFER_BLOCKING 0x0 ;  /* 0x0000000000007b1d */ /* 0x000ff20000010000 */
[----:B------:R-:W2:Y:S04]  /*2f70*/  @!P4 LDG.E.U16 R8, desc[UR16][R4.64] ;  /* 0x000000100408c981 */ /* 0x000ea8000c1e1500 */
[----:B------:R-:W3:Y:S04]  /*2f80*/  @!P3 LDG.E.U16 R10, desc[UR16][R4.64+0x40] ;  /* 0x00004010040ab981 */ /* 0x000ee8000c1e1500 */
[----:B------:R-:W4:Y:S04]  /*2f90*/  @!P2 LDG.E.U16 R12, desc[UR16][R4.64+0x80] ;  /* 0x00008010040ca981 */ /* 0x000f28000c1e1500 */
[----:B------:R-:W5:Y:S01]  /*2fa0*/  @!P6 LDG.E.U16 R68, desc[UR16][R4.64+0xc0] ;  /* 0x0000c0100444e981 */ /* 0x000f62000c1e1500 */
[----:B------:R-:W-:-:S03]  /*2fb0*/  IADD3 R33, PT, PT, R33, 0x1, RZ ;  /* 0x0000000121217810 */ /* 0x000fc60007ffe0ff */
[----:B--2---:R-:W-:Y:S04]  /*2fc0*/  STS.U16 [R59], R8 ;  /* 0x000000083b007388 */ /* 0x004fe80000000400 */
[----:B---3--:R-:W-:Y:S04]  /*2fd0*/  STS.U16 [R59+0x40], R10 ;  /* 0x0000400a3b007388 */ /* 0x008fe80000000400 */
[----:B----4-:R-:W-:Y:S04]  /*2fe0*/  STS.U16 [R59+0x80], R12 ;  /* 0x0000800c3b007388 */ /* 0x010fe80000000400 */
[----:B-----5:R-:W-:Y:S01]  /*2ff0*/  STS.U16 [R59+0xc0], R68 ;  /* 0x0000c0443b007388 */ /* 0x020fe20000000400 */
[----:B------:R-:W-:-:S03]  /*3000*/  NOP ;  /* 0x0000000000007918 */ /* 0x000fc60000000000 */
[----:B------:R-:W1:Y:S02]  /*3010*/  LDS.64 R14, [R61] ;  /* 0x000000003d0e7984 */ /* 0x000e640000000a00 */
[--C-:B-1----:R-:W-:Y:S02]  /*3020*/  HADD2.F32 R6, -RZ, R14.reuse.H0_H0 ;  /* 0x2000000eff067230 */ /* 0x102fe40000004100 */
[----:B------:R-:W-:Y:S02]  /*3030*/  HADD2.F32 R9, -RZ, R14.H1_H1 ;  /* 0x3000000eff097230 */ /* 0x000fe40000004100 */
[--C-:B------:R-:W-:Y:S02]  /*3040*/  HADD2.F32 R8, -RZ, R15.reuse.H0_H0 ;  /* 0x2000000fff087230 */ /* 0x100fe40000004100 */
[----:B------:R-:W-:Y:S01]  /*3050*/  FMUL.FTZ R7, R6, -1.4426950216293334961 ;  /* 0xbfb8aa3b06077820 */ /* 0x000fe20000410000 */
[----:B------:R-:W-:Y:S02]  /*3060*/  HADD2.F32 R12, -RZ, R15.H1_H1 ;  /* 0x3000000fff0c7230 */ /* 0x000fe40000004100 */
[----:B------:R-:W-:Y:S01]  /*3070*/  FMUL.FTZ R5, R9, -1.4426950216293334961 ;  /* 0xbfb8aa3b09057820 */ /* 0x000fe20000410000 */
[----:B------:R-:W-:-:S02]  /*3080*/  FMUL.FTZ R10, R8, -1.4426950216293334961 ;  /* 0xbfb8aa3b080a7820 */ /* 0x000fc40000410000 */
[----:B------:R-:W-:Y:S01]  /*3090*/  FMUL.FTZ R13, R12, -1.4426950216293334961 ;  /* 0xbfb8aa3b0c0d7820 */ /* 0x000fe20000410000 */
[----:B------:R-:W1:Y:S08]  /*30a0*/  MUFU.EX2 R7, R7 ;  /* 0x0000000700077308 */ /* 0x000e700000000800 */
[----:B------:R-:W2:Y:S08]  /*30b0*/  MUFU.EX2 R5, R5 ;  /* 0x0000000500057308 */ /* 0x000eb00000000800 */
[----:B------:R-:W3:Y:S01]  /*30c0*/  MUFU.EX2 R10, R10 ;  /* 0x0000000a000a7308 */ /* 0x000ee20000000800 */
[----:B-1----:R-:W-:-:S07]  /*30d0*/  FADD.FTZ R4, R7, 1 ;  /* 0x3f80000007047421 */ /* 0x002fce0000010000 */
[----:B------:R-:W1:Y:S01]  /*30e0*/  MUFU.EX2 R13, R13 ;  /* 0x0000000d000d7308 */ /* 0x000e620000000800 */
[----:B--2---:R-:W-:-:S07]  /*30f0*/  FADD.FTZ R7, R5, 1 ;  /* 0x3f80000005077421 */ /* 0x004fce0000010000 */
[----:B------:R-:W2:Y:S01]  /*3100*/  MUFU.RCP R15, R4 ;  /* 0x00000004000f7308 */ /* 0x000ea20000001000 */
[----:B---3--:R-:W-:-:S07]  /*3110*/  FADD.FTZ R11, R10, 1 ;  /* 0x3f8000000a0b7421 */ /* 0x008fce0000010000 */
[----:B------:R-:W3:Y:S01]  /*3120*/  MUFU.RCP R14, R7 ;  /* 0x00000007000e7308 */ /* 0x000ee20000001000 */
[----:B-1----:R-:W-:Y:S01]  /*3130*/  FADD.FTZ R5, R13, 1 ;  /* 0x3f8000000d057421 */ /* 0x002fe20000010000 */
[----:B------:R-:W-:Y:S06]  /*3140*/  BAR.SYNC.DEFER_BLOCKING 0x0 ;  /* 0x0000000000007b1d */ /* 0x000fec0000010000 */
[----:B------:R-:W1:Y:S01]  /*3150*/  MUFU.RCP R11, R11 ;  /* 0x0000000b000b7308 */ /* 0x000e620000001000 */
[----:B--2---:R-:W-:-:S04]  /*3160*/  FMUL.FTZ R6, R6, R15 ;  /* 0x0000000f06067220 */ /* 0x004fc80000410000 */
[----:B------:R-:W-:-:S03]  /*3170*/  FMUL.FTZ R6, R6, R63 ;  /* 0x0000003f06067220 */ /* 0x000fc60000410000 */
[----:B------:R-:W2:Y:S01]  /*3180*/  MUFU.RCP R5, R5 ;  /* 0x0000000500057308 */ /* 0x000ea20000001000 */
[----:B---3--:R-:W-:-:S04]  /*3190*/  FMUL.FTZ R9, R9, R14 ;  /* 0x0000000e09097220 */ /* 0x008fc80000410000 */
[----:B------:R-:W-:Y:S01]  /*31a0*/  FMUL.FTZ R9, R9, R70 ;  /* 0x0000004609097220 */ /* 0x000fe20000410000 */
[----:B-1----:R-:W-:-:S04]  /*31b0*/  FMUL.FTZ R8, R8, R11 ;  /* 0x0000000b08087220 */ /* 0x002fc80000410000 */
[----:B------:R-:W-:Y:S01]  /*31c0*/  F2FP.F16.F32.PACK_AB R14, R9, R6 ;  /* 0x00000006090e723e */ /* 0x000fe200000000ff */
[----:B------:R-:W-:Y:S01]  /*31d0*/  FMUL.FTZ R8, R8, R65 ;  /* 0x0000004108087220 */ /* 0x000fe20000410000 */
[----:B--2---:R-:W-:Y:S02]  /*31e0*/  FMUL.FTZ R13, R12, R5 ;  /* 0x000000050c0d7220 */ /* 0x004fe40000410000 */
[----:B------:R-:W1:Y:S02]  /*31f0*/  LDC.64 R4, c[0x0][0x430] ;  /* 0x00010c00ff047b82 */ /* 0x000e640000000a00 */
[----:B------:R-:W-:-:S05]  /*3200*/  FMUL.FTZ R13, R13, R72 ;  /* 0x000000480d0d7220 */ /* 0x000fca0000410000 */
[----:B------:R-:W-:-:S05]  /*3210*/  F2FP.F16.F32.PACK_AB R15, R13, R8 ;  /* 0x000000080d0f723e */ /* 0x000fca00000000ff */
[----:B------:R-:W-:Y:S01]  /*3220*/  STS.64 [R61], R14 ;  /* 0x0000000e3d007388 */ /* 0x000fe20000000a00 */
[----:B------:R-:W-:-:S03]  /*3230*/  NOP ;  /* 0x0000000000007918 */ /* 0x000fc60000000000 */
[----:B------:R-:W-:Y:S04]  /*3240*/  LDS.U16 R7, [R59] ;  /* 0x000000003b077984 */ /* 0x000fe80000000400 */
[----:B------:R-:W-:Y:S01]  /*3250*/  LDS.U16 R9, [R59+0x40] ;  /* 0x000040003b097984 */ /* 0x000fe20000000400 */
[----:B-1----:R-:W-:-:S03]  /*3260*/  IMAD.WIDE.U32 R56, R4, UR18, R56 ;  /* 0x0000001204387c25 */ /* 0x002fc6000f8e0038 */
[----:B------:R-:W-:Y:S01]  /*3270*/  LDS.U16 R11, [R59+0x80] ;  /* 0x000080003b0b7984 */ /* 0x000fe20000000400 */
[----:B------:R-:W-:-:S03]  /*3280*/  IMAD R57, R5, UR18, R57 ;  /* 0x0000001205397c24 */ /* 0x000fc6000f8e0239 */
[----:B------:R-:W-:Y:S01]  /*3290*/  LDS.U16 R13, [R59+0xc0] ;  /* 0x0000c0003b0d7984 */ /* 0x000fe20000000400 */
[----:B0-----:R-:W-:-:S03]  /*32a0*/  IMAD.WIDE.U32 R4, R0, R16, R56 ;  /* 0x0000001000047225 */ /* 0x001fc600078e0038 */
[----:B------:R-:W-:Y:S01]  /*32b0*/  @!P0 STS [UR5+0x100], R58 ;  /* 0x0001003aff008988 */ /* 0x000fe20008000805 */
[----:B------:R-:W-:Y:S01]  /*32c0*/  IMAD R8, R0, R17, R5 ;  /* 0x0000001100087224 */ /* 0x000fe200078e0205 */
[----:B------:R-:W-:Y:S01]  /*32d0*/  BAR.SYNC.DEFER_BLOCKING 0x0 ;  /* 0x0000000000007b1d */ /* 0x000fe20000010000 */
[----:B------:R-:W-:-:S05]  /*32e0*/  IADD3 R5, P4, PT, R37, R4, RZ ;  /* 0x0000000425057210 */ /* 0x000fca0007f9e0ff */
[----:B------:R-:W0:Y:S01]  /*32f0*/  LDS R6, [UR5+0x100] ;  /* 0x00010005ff067984 */ /* 0x000e220008000800 */
[----:B------:R-:W1:Y:S01]  /*3300*/  LDCU.64 UR4, c[0x0][0x490] ;  /* 0x00009200ff0477ac */ /* 0x000e620008000a00 */
[-C--:B0-----:R-:W-:Y:S02]  /*3310*/  ISETP.GE.AND P0, PT, R37, R6.reuse, PT ;  /* 0x000000062500720c */ /* 0x081fe40003f06270 */
[-C--:B------:R-:W-:Y:S02]  /*3320*/  ISETP.GE.AND P1, PT, R41, R6.reuse, PT ;  /* 0x000000062900720c */ /* 0x080fe40003f26270 */
[-C--:B------:R-:W-:Y:S02]  /*3330*/  ISETP.GE.AND P2, PT, R45, R6.reuse, PT ;  /* 0x000000062d00720c */ /* 0x080fe40003f46270 */
[----:B------:R-:W-:Y:S02]  /*3340*/  ISETP.GE.AND P3, PT, R46, R6, PT ;  /* 0x000000062e00720c */ /* 0x000fe40003f66270 */
[----:B------:R-:W-:-:S02]  /*3350*/  IADD3.X R6, PT, PT, RZ, R8, RZ, P4, !PT ;  /* 0x00000008ff067210 */ /* 0x000fc400027fe4ff */
        /* <DEDUP_REMOVED lines=16> */
.L_x_2363:
        /* <DEDUP_REMOVED lines=10> */
.L_x_5067:


//--------------------- .text._Z25selective_scan_fwd_kernelI32Selective_Scan_fwd_kernel_traitsILi32ELi4ELi1ELb0ELb1ELb1ELb0EN3c104HalfENS1_7complexIfEEEEv13SSMParamsBase --------------------------
	.section	.text._Z25selective_scan_fwd_kernelI32Selective_Scan_fwd_kernel_traitsILi32ELi4ELi1ELb0ELb1ELb1ELb0EN3c104HalfENS1_7complexIfEEEEv13SSMParamsBase,"ax",@progbits
	.align	128
        .global         _Z25selective_scan_fwd_kernelI32Selective_Scan_fwd_kernel_traitsILi32ELi4ELi1ELb0ELb1ELb1ELb0EN3c104HalfENS1_7complexIfEEEEv13SSMParamsBase
        .type           _Z25selective_scan_fwd_kernelI32Selective_Scan_fwd_kernel_traitsILi32ELi4ELi1ELb0ELb1ELb1ELb0EN3c104HalfENS1_7complexIfEEEEv13SSMParamsBase,@function
        .size           _Z25selective_scan_fwd_kernelI32Selective_Scan_fwd_kernel_traitsILi32ELi4ELi1ELb0ELb1ELb1ELb0EN3c104HalfENS1_7complexIfEEEEv13SSMParamsBase,(.L_x_5068 - _Z25selective_scan_fwd_kernelI32Selective_Scan_fwd_kernel_traitsILi32ELi4ELi1ELb0ELb1ELb1ELb0EN3c104HalfENS1_7complexIfEEEEv13SSMParamsBase)
        .other          _Z25selective_scan_fwd_kernelI32Selective_Scan_fwd_kernel_traitsILi32ELi4ELi1ELb0ELb1ELb1ELb0EN3c104HalfENS1_7complexIfEEEEv13SSMParamsBase,@"STO_CUDA_ENTRY STV_DEFAULT"
_Z25selective_scan_fwd_kernelI32Selective_Scan_fwd_kernel_traitsILi32ELi4ELi1ELb0ELb1ELb1ELb0EN3c104HalfENS1_7complexIfEEEEv13SSMParamsBase:
.text._Z25selective_scan_fwd_kernelI32Selective_Scan_fwd_kernel_traitsILi32ELi4ELi1ELb0ELb1ELb1ELb0EN3c104HalfENS1_7complexIfEEEEv13SSMParamsBase:
        /* <DEDUP_REMOVED lines=38> */
[----:B------:R-:W-:Y:S01]  /*0260*/  IMAD.HI.U32 R7, R7, R2, RZ ;  /* 0x0000000207077227 */ /* 0x000fe200078e00ff */
[----:B------:R-:W3:Y:S04]  /*0270*/  LDC R6, c[0x0][0x384] ;  /* 0x0000e100ff067b82 */ /* 0x000ee80000000800 */
        /* <DEDUP_REMOVED lines=9> */
[----:B------:R-:W-:-:S04]  /*0310*/  @P0 IADD3 R7, PT, PT, R7, 0x1, RZ ;  /* 0x0000000107070810 */ /* 0x000fc80007ffe0ff */
[----:B------:R-:W-:Y:S01]  /*0320*/  MOV R8, R7 ;  /* 0x0000000700087202 */ /* 0x000fe20000000f00 */
[----:B------:R-:W-:-:S03]  /*0330*/  UIMAD UR9, UR20, UR9, UR5 ;  /* 0x00000009140972a4 */ /* 0x000fc6000f8e0205 */
[----:B------:R-:W-:Y:S02]  /*0340*/  @!P2 IADD3 R8, PT, PT, -R8, RZ, RZ ;  /* 0x000000ff0808a210 */ /* 0x000fe40007ffe1ff */
[----:B------:R-:W-:Y:S02]  /*0350*/  @!P1 LOP3.LUT R8, RZ, R10, RZ, 0x33, !PT ;  /* 0x0000000aff089212 */ /* 0x000fe400078e33ff */
[----:B------:R-:W0:Y:S01]  /*0360*/  LDC.64 R10, c[0x0][0x448] ;  /* 0x00011200ff0a7b82 */ /* 0x000e220000000a00 */
[----:B----4-:R-:W-:Y:S01]  /*0370*/  ISETP.GE.AND P0, PT, R18, 0x1, PT ;  /* 0x000000011200780c */ /* 0x010fe20003f06270 */
[----:B------:R-:W-:Y:S01]  /*0380*/  UIMAD.WIDE.U32 UR6, UR20, UR12, URZ ;  /* 0x0000000c140672a5 */ /* 0x000fe2000f8e00ff */
[----:B------:R-:W-:Y:S02]  /*0390*/  MOV R3, UR5 ;  /* 0x0000000500037c02 */ /* 0x000fe40008000f00 */
[----:B------:R-:W-:Y:S02]  /*03a0*/  MOV R2, UR4 ;  /* 0x0000000400027c02 */ /* 0x000fe40008000f00 */
[----:B------:R-:W-:Y:S01]  /*03b0*/  MOV R3, UR9 ;  /* 0x0000000900037c02 */ /* 0x000fe20008000f00 */
[----:B------:R-:W-:-:S02]  /*03c0*/  UIMAD UR8, UR20, UR13, UR7 ;  /* 0x0000000d140872a4 */ /* 0x000fc4000f8e0207 */
[----:B------:R-:W-:Y:S01]  /*03d0*/  UIMAD.WIDE.U32 UR4, UR20, UR16, URZ ;  /* 0x00000010140472a5 */ /* 0x000fe2000f8e00ff */
[C---:B------:R-:W-:Y:S01]  /*03e0*/  IMAD.WIDE.U32 R2, R27.reuse, UR10, R2 ;  /* 0x0000000a1b027c25 */ /* 0x040fe2000f8e0002 */
[----:B------:R-:W-:Y:S02]  /*03f0*/  MOV R5, UR7 ;  /* 0x0000000700057c02 */ /* 0x000fe40008000f00 */
[----:B------:R-:W-:Y:S01]  /*0400*/  MOV R5, UR8 ;  /* 0x0000000800057c02 */ /* 0x000fe20008000f00 */
[----:B------:R-:W-:Y:S01]  /*0410*/  IMAD R38, R27, UR11, R3 ;  /* 0x0000000b1b267c24 */ /* 0x000fe2000f8e0203 */
[----:B------:R-:W-:Y:S01]  /*0420*/  MOV R4, UR6 ;  /* 0x0000000600047c02 */ /* 0x000fe20008000f00 */
[----:B------:R-:W4:Y:S01]  /*0430*/  LDCU.64 UR10, c[0x0][0x3d0] ;  /* 0x00007a00ff0a77ac */ /* 0x000f220008000a00 */
[----:B------:R-:W-:Y:S01]  /*0440*/  UIMAD UR8, UR20, UR17, UR5 ;  /* 0x00000011140872a4 */ /* 0x000fe2000f8e0205 */
[----:B-1234-:R-:W-:Y:S11]  /*0450*/  @!P0 EXIT ;  /* 0x000000000000894d */ /* 0x01eff60003800000 */
[----:B------:R-:W1:Y:S01]  /*0460*/  S2R R28, SR_TID.X ;  /* 0x00000000001c7919 */ /* 0x000e620000002100 */
[----:B------:R-:W2:Y:S01]  /*0470*/  LDC.64 R16, c[0x0][0x450] ;  /* 0x00011400ff107b82 */ /* 0x000ea20000000a00 */
[----:B------:R-:W-:Y:S01]  /*0480*/  IMAD R3, R6, UR20, R27 ;  /* 0x0000001406037c24 */ /* 0x000fe2000f8e021b */
[----:B------:R-:W-:Y:S01]  /*0490*/  SHF.R.S32.HI R7, RZ, 0x1f, R8 ;  /* 0x0000001fff077819 */ /* 0x000fe20000011408 */
[----:B------:R-:W-:Y:S01]  /*04a0*/  IMAD.WIDE.U32 R4, R27, UR14, R4 ;  /* 0x0000000e1b047c25 */ /* 0x000fe2000f8e0004 */
[C---:B------:R-:W-:Y:S01]  /*04b0*/  LEA R30, P0, R2.reuse, R30, 0x1 ;  /* 0x0000001e021e7211 */ /* 0x040fe200078008ff */
[----:B------:R-:W3:Y:S02]  /*04c0*/  LDCU.64 UR12, c[0x0][0x3a0] ;  /* 0x00007400ff0c77ac */ /* 0x000ee40008000a00 */
[----:B------:R-:W-:Y:S01]  /*04d0*/  IMAD R3, R3, R18, RZ ;  /* 0x0000001203037224 */ /* 0x000fe200078e02ff */
[----:B------:R-:W-:Y:S01]  /*04e0*/  LEA.HI.X R38, R2, R31, R38, 0x1, P0 ;  /* 0x0000001f02267211 */ /* 0x000fe200000f0c26 */
[----:B------:R-:W-:Y:S01]  /*04f0*/  IMAD R39, R27, UR15, R5 ;  /* 0x0000000f1b277c24 */ /* 0x000fe2000f8e0205 */
[----:B------:R-:W-:Y:S01]  /*0500*/  UIMAD.WIDE.U32 UR6, UR20, UR10, URZ ;  /* 0x0000000a140672a5 */ /* 0x000fe2000f8e00ff */
[----:B0-----:R-:W-:Y:S01]  /*0510*/  IMAD R5, R7, R12, RZ ;  /* 0x0000000c07057224 */ /* 0x001fe200078e02ff */
[----:B------:R-:W-:Y:S01]  /*0520*/  LEA R32, P0, R4, R32, 0x1 ;  /* 0x0000002004207211 */ /* 0x000fe200078008ff */
[----:B------:R-:W-:Y:S01]  /*0530*/  UMOV UR5, UR8 ;  /* 0x0000000800057c82 */ /* 0x000fe20008000000 */
[----:B------:R-:W0:Y:S01]  /*0540*/  LDCU UR9, c[0x0][0x38c] ;  /* 0x00007180ff0977ac */ /* 0x000e220008000800 */
[----:B------:R-:W-:Y:S01]  /*0550*/  R2UR UR10, R3 ;  /* 0x00000000030a72ca */ /* 0x000fe200000e0000 */
[----:B------:R-:W-:Y:S01]  /*0560*/  IMAD R5, R8, R13, R5 ;  /* 0x0000000d08057224 */ /* 0x000fe200078e0205 */
[----:B------:R-:W-:Y:S01]  /*0570*/  LEA.HI.X R39, R4, R33, R39, 0x1, P0 ;  /* 0x0000002104277211 */ /* 0x000fe200000f0c27 */
[----:B------:R-:W-:Y:S01]  /*0580*/  UIMAD UR7, UR20, UR11, UR7 ;  /* 0x0000000b140772a4 */ /* 0x000fe2000f8e0207 */
[----:B------:R-:W-:Y:S01]  /*0590*/  IMAD.WIDE.U32 R2, R8, R12, UR4 ;  /* 0x0000000408027e25 */ /* 0x000fe2000f8e000c */
[----:B------:R-:W4:Y:S03]  /*05a0*/  LDCU.U8 UR16, c[0x0][0x39e] ;  /* 0x000073c0ff1077ac */ /* 0x000f260008000000 */
[----:B------:R-:W-:Y:S01]  /*05b0*/  IMAD R9, R7, R14, RZ ;  /* 0x0000000e07097224 */ /* 0x000fe200078e02ff */
[----:B------:R-:W-:Y:S01]  /*05c0*/  LEA R51, P1, R2, R10, 0x1 ;  /* 0x0000000a02337211 */ /* 0x000fe200078208ff */
[----:B------:R-:W-:Y:S01]  /*05d0*/  IMAD.WIDE.U32 R6, R8, R14, UR6 ;  /* 0x0000000608067e25 */ /* 0x000fe2000f8e000e */
[----:B------:R-:W-:Y:S01]  /*05e0*/  IADD3 R55, PT, PT, R3, R5, RZ ;  /* 0x0000000503377210 */ /* 0x000fe20007ffe0ff */
[----:B------:R-:W-:-:S02]  /*05f0*/  UMOV UR4, URZ ;  /* 0x000000ff00047c82 */ /* 0x000fc40008000000 */
[----:B------:R-:W-:Y:S01]  /*0600*/  IMAD R9, R8, R15, R9 ;  /* 0x0000000f08097224 */ /* 0x000fe200078e0209 */
[----:B------:R-:W-:Y:S01]  /*0610*/  LEA.HI.X R55, R2, R11, R55, 0x1, P1 ;  /* 0x0000000b02377211 */ /* 0x000fe200008f0c37 */
[C---:B---3--:R-:W-:Y:S01]  /*0620*/  IMAD.WIDE.U32 R2, R27.reuse, UR12, RZ ;  /* 0x0000000c1b027c25 */ /* 0x048fe2000f8e00ff */
[C---:B-1----:R-:W-:Y:S01]  /*0630*/  SHF.L.U32 R29, R28.reuse, 0x2, RZ ;  /* 0x000000021c1d7819 */ /* 0x042fe200000006ff */
[----:B0-----:R-:W-:Y:S01]  /*0640*/  UIMAD UR8, UR10, UR9, URZ ;  /* 0x000000090a0872a4 */ /* 0x001fe2000f8e02ff */
[----:B------:R-:W-:Y:S01]  /*0650*/  SHF.L.U32 R4, R28, 0x3, RZ ;  /* 0x000000031c047819 */ /* 0x000fe200000006ff */
[----:B------:R-:W-:Y:S01]  /*0660*/  IMAD R31, R27, UR13, R3 ;  /* 0x0000000d1b1f7c24 */ /* 0x000fe2000f8e0203 */
[----:B------:R-:W-:Y:S02]  /*0670*/  LOP3.LUT R41, R29, 0xf80, RZ, 0xc0, !PT ;  /* 0x00000f801d297812 */ /* 0x000fe400078ec0ff */
[----:B--2---:R-:W-:Y:S02]  /*0680*/  LEA R53, P0, R6, R16, 0x1 ;  /* 0x0000001006357211 */ /* 0x004fe400078008ff */
[----:B------:R-:W-:-:S02]  /*0690*/  LOP3.LUT R33, R41, 0x1f, R28, 0xf8, !PT ;  /* 0x0000001f29217812 */ /* 0x000fc400078ef81c */
[----:B------:R-:W-:Y:S02]  /*06a0*/  IADD3 R57, PT, PT, R7, R9, RZ ;  /* 0x0000000907397210 */ /* 0x000fe40007ffe0ff */
[----:B------:R-:W-:Y:S02]  /*06b0*/  LOP3.LUT R37, R33, 0x20, RZ, 0xfc, !PT ;  /* 0x0000002021257812 */ /* 0x000fe400078efcff */
[----:B------:R-:W-:Y:S02]  /*06c0*/  LOP3.LUT R5, R4, 0x1f00, RZ, 0xc0, !PT ;  /* 0x00001f0004057812 */ /* 0x000fe400078ec0ff */
[----:B------:R-:W-:Y:S02]  /*06d0*/  IADD3 R41, PT, PT, R41, R37, RZ ;  /* 0x0000002529297210 */ /* 0x000fe40007ffe0ff */
[----:B------:R-:W-:Y:S02]  /*06e0*/  LEA.HI.X R57, R6, R17, R57, 0x1, P0 ;  /* 0x0000001106397211 */ /* 0x000fe400000f0c39 */
[----:B------:R-:W-:-:S02]  /*06f0*/  IADD3 R34, PT, PT, R29, 0x1, RZ ;  /* 0x000000011d227810 */ /* 0x000fc40007ffe0ff */
[C---:B------:R-:W-:Y:S02]  /*0700*/  IADD3 R35, PT, PT, R29.reuse, 0x2, RZ ;  /* 0x000000021d237810 */ /* 0x040fe40007ffe0ff */
[----:B------:R-:W-:Y:S02]  /*0710*/  IADD3 R36, PT, PT, R29, 0x3, RZ ;  /* 0x000000031d247810 */ /* 0x000fe40007ffe0ff */
[----:B------:R-:W-:Y:S02]  /*0720*/  LOP3.LUT R40, R5, 0x1f, R28, 0xf8, !PT ;  /* 0x0000001f05287812 */ /* 0x000fe400078ef81c */
        /* <DEDUP_REMOVED lines=8> */
[----:B----4-:R-:W-:-:S07]  /*07b0*/  IADD3 R50, PT, PT, R41, 0xc0, RZ ;  /* 0x000000c029327810 */ /* 0x010fce0007ffe0ff */
.L_x_2376:
[----:B0-----:R-:W0:Y:S01]  /*07c0*/  LDC R71, c[0x0][0x388] ;  /* 0x0000e200ff477b82 */ /* 0x001e220000000800 */
[----:B------:R-:W-:Y:S01]  /*07d0*/  USHF.L.U32 UR10, UR4, 0x7, URZ ;  /* 0x00000007040a7899 */ /* 0x000fe200080006ff */
[----:B------:R-:W-:Y:S02]  /*07e0*/  IADD3 R4, P4, PT, R45, R30, RZ ;  /* 0x0000001e2d047210 */ /* 0x000fe40007f9e0ff */
[----:B------:R-:W-:Y:S02]  /*07f0*/  PRMT R7, RZ, 0x7610, R7 ;  /* 0x00007610ff077816 */ /* 0x000fe40000000007 */
[----:B------:R-:W-:Y:S02]  /*0800*/  PRMT R11, RZ, 0x7610, R11 ;  /* 0x00007610ff0b7816 */ /* 0x000fe4000000000b */
[----:B------:R-:W-:Y:S02]  /*0810*/  PRMT R13, RZ, 0x7610, R13 ;  /* 0x00007610ff0d7816 */ /* 0x000fe4000000000d */
[----:B------:R-:W-:-:S02]  /*0820*/  PRMT R15, RZ, 0x7610, R15 ;  /* 0x00007610ff0f7816 */ /* 0x000fc4000000000f */
[----:B------:R-:W-:Y:S02]  /*0830*/  IADD3.X R5, PT, PT, RZ, R38, RZ, P4, !PT ;  /* 0x00000026ff057210 */ /* 0x000fe400027fe4ff */
[----:B0-----:R-:W-:-:S04]  /*0840*/  IADD3 R52, PT, PT, R71, -UR10, RZ ;  /* 0x8000000a47347c10 */ /* 0x001fc8000fffe0ff */
        /* <DEDUP_REMOVED lines=9> */
[----:B------:R-:W0:Y:S01]  /*08e0*/  S2UR UR6, SR_CgaCtaId ;  /* 0x00000000000679c3 */ /* 0x000e220000008800 */
[----:B------:R-:W-:Y:S01]  /*08f0*/  UMOV UR5, 0x400 ;  /* 0x0000040000057882 */ /* 0x000fe20000000000 */
[----:B------:R-:W-:Y:S01]  /*0900*/  IADD3 R8, P4, PT, R45, R32, RZ ;  /* 0x000000202d087210 */ /* 0x000fe20007f9e0ff */
[----:B------:R-:W1:Y:S01]  /*0910*/  S2R R54, SR_LANEID ;  /* 0x0000000000367919 */ /* 0x000e620000000000 */
[----:B------:R-:W-:-:S02]  /*0920*/  PRMT R17, RZ, 0x7610, R17 ;  /* 0x00007610ff117816 */ /* 0x000fc40000000011 */
[----:B------:R-:W-:Y:S02]  /*0930*/  PRMT R19, RZ, 0x7610, R19 ;  /* 0x00007610ff137816 */ /* 0x000fe40000000013 */
[----:B------:R-:W-:Y:S02]  /*0940*/  PRMT R21, RZ, 0x7610, R21 ;  /* 0x00007610ff157816 */ /* 0x000fe40000000015 */
[----:B------:R-:W-:Y:S02]  /*0950*/  PRMT R23, RZ, 0x7610, R23 ;  /* 0x00007610ff177816 */ /* 0x000fe40000000017 */
[----:B------:R-:W-:Y:S01]  /*0960*/  IADD3.X R9, PT, PT, RZ, R39, RZ, P4, !PT ;  /* 0x00000027ff097210 */ /* 0x000fe200027fe4ff */
[----:B0-----:R-:W-:-:S06]  /*0970*/  ULEA UR6, UR6, UR5, 0x18 ;  /* 0x0000000506067291 */ /* 0x001fcc000f8ec0ff */
[C---:B-1----:R-:W-:Y:S02]  /*0980*/  LEA R56, R54.reuse, UR6, 0x1 ;  /* 0x0000000636387c11 */ /* 0x042fe4000f8e08ff */
[----:B------:R-:W-:-:S03]  /*0990*/  SHF.L.U32 R6, R54, 0x3, RZ ;  /* 0x0000000336067819 */ /* 0x000fc600000006ff */
[----:B--2---:R-:W-:Y:S04]  /*09a0*/  STS.U16 [R56], R7 ;  /* 0x0000000738007388 */ /* 0x004fe80000000400 */
[----:B---3--:R-:W-:Y:S04]  /*09b0*/  STS.U16 [R56+0x40], R11 ;  /* 0x0000400b38007388 */ /* 0x008fe80000000400 */
[----:B----4-:R-:W-:Y:S04]  /*09c0*/  STS.U16 [R56+0x80], R13 ;  /* 0x0000800d38007388 */ /* 0x010fe80000000400 */
        /* <DEDUP_REMOVED lines=62> */
.L_x_2365:
[----:B------:R-:W-:Y:S05]  /*0db0*/  BSYNC.RECONVERGENT B0 ;  /* 0x0000000000007941 */ /* 0x000fea0003800200 */
.L_x_2364:
        /* <DEDUP_REMOVED lines=32> */
.L_x_2367:
[----:B------:R-:W-:Y:S05]  /*0fc0*/  BSYNC.RECONVERGENT B0 ;  /* 0x0000000000007941 */ /* 0x000fea0003800200 */
.L_x_2366:
        /* <DEDUP_REMOVED lines=32> */
.L_x_2369:
[----:B------:R-:W-:Y:S05]  /*11d0*/  BSYNC.RECONVERGENT B0 ;  /* 0x0000000000007941 */ /* 0x000fea0003800200 */
.L_x_2368:
        /* <DEDUP_REMOVED lines=32> */
.L_x_2371:
[----:B------:R-:W-:Y:S05]  /*13e0*/  BSYNC.RECONVERGENT B0 ;  /* 0x0000000000007941 */ /* 0x000fea0003800200 */
.L_x_2370:
[----:B------:R-:W0:Y:S01]  /*13f0*/  LDCU UR5, c[0x0][0x38c] ;  /* 0x00007180ff0577ac */ /* 0x000e220008000800 */
        /* <DEDUP_REMOVED lines=9> */
[----:B0-----:R-:W-:Y:S01]  /*1490*/  UISETP.GE.AND UP0, UPT, UR5, 0x1, UPT ;  /* 0x000000010500788c */ /* 0x001fe2000bf06270 */
[----:B------:R-:W-:Y:S08]  /*14a0*/  BAR.SYNC.DEFER_BLOCKING 0x0 ;  /* 0x0000000000007b1d */ /* 0x000ff00000010000 */
[----:B------:R-:W-:Y:S05]  /*14b0*/  BRA.U !UP0, `(.L_x_2372) ;  /* 0x0000001908807547 */ /* 0x000fea000b800000 */
[----:B------:R-:W0:Y:S01]  /*14c0*/  LDC.64 R16, c[0x0][0x3a8] ;  /* 0x0000ea00ff107b82 */ /* 0x000e220000000a00 */
[----:B------:R-:W-:Y:S01]  /*14d0*/  USHF.L.U32 UR5, UR4, 0x8, URZ ;  /* 0x0000000804057899 */ /* 0x000fe200080006ff */
[----:B------:R-:W-:Y:S01]  /*14e0*/  FMUL.FTZ R63, R5, R64 ;  /* 0x00000040053f7220 */ /* 0x000fe20000410000 */
[----:B------:R-:W-:Y:S01]  /*14f0*/  ISETP.NE.AND P0, PT, RZ, UR4, PT ;  /* 0x00000004ff007c0c */ /* 0x000fe2000bf05270 */
[----:B------:R-:W-:Y:S01]  /*1500*/  FMUL.FTZ R61, R61, R62 ;  /* 0x0000003e3d3d7220 */ /* 0x000fe20000410000 */
[C---:B------:R-:W-:Y:S01]  /*1510*/  IADD3 R5, PT, PT, R6.reuse, 0x1, RZ ;  /* 0x0000000106057810 */ /* 0x040fe20007ffe0ff */
[----:B------:R-:W-:Y:S01]  /*1520*/  FMUL.FTZ R59, R59, R60 ;  /* 0x0000003c3b3b7220 */ /* 0x000fe20000410000 */
[C---:B------:R-:W-:Y:S01]  /*1530*/  IADD3 R9, PT, PT, R6.reuse, 0x2, RZ ;  /* 0x0000000206097810 */ /* 0x040fe20007ffe0ff */
[----:B------:R-:W1:Y:S01]  /*1540*/  LDC.64 R18, c[0x0][0x440] ;  /* 0x00011000ff127b82 */ /* 0x000e620000000a00 */
[C---:B------:R-:W-:Y:S01]  /*1550*/  IADD3 R11, PT, PT, R6.reuse, 0x3, RZ ;  /* 0x00000003060b7810 */ /* 0x040fe20007ffe0ff */
[----:B------:R-:W-:Y:S01]  /*1560*/  FMUL.FTZ R70, R7, R58 ;  /* 0x0000003a07467220 */ /* 0x000fe20000410000 */
[C---:B------:R-:W-:Y:S01]  /*1570*/  IADD3 R13, PT, PT, R6.reuse, 0x4, RZ ;  /* 0x00000004060d7810 */ /* 0x040fe20007ffe0ff */
[----:B------:R-:W2:Y:S01]  /*1580*/  LDCU UR13, c[0x0][0x38c] ;  /* 0x00007180ff0d77ac */ /* 0x000ea20008000800 */
[----:B------:R-:W-:-:S02]  /*1590*/  IADD3 R15, PT, PT, R6, 0x5, RZ ;  /* 0x00000005060f7810 */ /* 0x000fc40007ffe0ff */
[C---:B------:R-:W-:Y:S01]  /*15a0*/  IADD3 R25, PT, PT, R6.reuse, 0x6, RZ ;  /* 0x0000000606197810 */ /* 0x040fe20007ffe0ff */
[----:B------:R-:W3:Y:S01]  /*15b0*/  LDC.64 R20, c[0x0][0x3c0] ;  /* 0x0000f000ff147b82 */ /* 0x000ee20000000a00 */
[----:B------:R-:W-:Y:S01]  /*15c0*/  IADD3 R73, PT, PT, R6, 0x7, RZ ;  /* 0x0000000706497810 */ /* 0x000fe20007ffe0ff */
[----:B------:R-:W4:Y:S01]  /*15d0*/  LDCU.64 UR14, c[0x0][0x480] ;  /* 0x00009000ff0e77ac */ /* 0x000f220008000a00 */
[----:B------:R-:W-:Y:S02]  /*15e0*/  LEA R71, R71, -UR5, 0x1 ;  /* 0x8000000547477c11 */ /* 0x000fe4000f8e08ff */
[----:B------:R-:W-:Y:S01]  /*15f0*/  ISETP.EQ.AND P1, PT, R28, RZ, P0 ;  /* 0x000000ff1c00720c */ /* 0x000fe20000722270 */
[----:B------:R-:W-:Y:S01]  /*1600*/  UMOV UR5, URZ ;  /* 0x000000ff00057c82 */ /* 0x000fe20008000000 */
[-C--:B------:R-:W-:Y:S01]  /*1610*/  LEA.HI.SX32 R5, R5, R6.reuse, 0x1b ;  /* 0x0000000605057211 */ /* 0x080fe200078fdaff */
[----:B------:R-:W0:Y:S01]  /*1620*/  LDC.64 R22, c[0x0][0x3e0] ;  /* 0x0000f800ff167b82 */ /* 0x000e220000000a00 */
        /* <DEDUP_REMOVED lines=8> */
[----:B------:R-:W-:Y:S02]  /*16b0*/  LEA R72, R72, UR6, 0x1 ;  /* 0x0000000648487c11 */ /* 0x000fe4000f8e08ff */
[----:B------:R-:W-:Y:S02]  /*16c0*/  P2R R94, PR, RZ, 0x2 ;  /* 0x00000002ff5e7803 */ /* 0x000fe40000000000 */
[----:B------:R-:W-:Y:S02]  /*16d0*/  LEA R73, R5, UR6, 0x1 ;  /* 0x0000000605497c11 */ /* 0x000fe4000f8e08ff */
[----:B------:R-:W-:Y:S02]  /*16e0*/  LEA R74, R9, UR6, 0x1 ;  /* 0x00000006094a7c11 */ /* 0x000fe4000f8e08ff */
[----:B------:R-:W-:-:S02]  /*16f0*/  P2R R96, PR, RZ, 0x1 ;  /* 0x00000001ff607803 */ /* 0x000fc40000000000 */
[----:B------:R-:W-:Y:S02]  /*1700*/  LEA R75, R11, UR6, 0x1 ;  /* 0x000000060b4b7c11 */ /* 0x000fe4000f8e08ff */
[----:B------:R-:W-:Y:S02]  /*1710*/  LEA R76, R13, UR6, 0x1 ;  /* 0x000000060d4c7c11 */ /* 0x000fe4000f8e08ff */
[----:B------:R-:W-:Y:S02]  /*1720*/  LEA R77, R15, UR6, 0x1 ;  /* 0x000000060f4d7c11 */ /* 0x000fe4000f8e08ff */
[----:B------:R-:W-:Y:S02]  /*1730*/  LEA R78, R25, UR6, 0x1 ;  /* 0x00000006194e7c11 */ /* 0x000fe4000f8e08ff */
[----:B-12-4-:R-:W-:-:S07]  /*1740*/  LEA R79, R79, UR6, 0x1 ;  /* 0x000000064f4f7c11 */ /* 0x016fce000f8e08ff */
.L_x_2375:
[----:B------:R-:W-:Y:S01]  /*1750*/  HFMA2 R7, -RZ, RZ, 0, 0 ;  /* 0x00000000ff077431 */ /* 0x000fe200000001ff */
[----:B------:R-:W-:Y:S02]  /*1760*/  MOV R6, R40 ;  /* 0x0000002800067202 */ /* 0x000fe40000000f00 */
[----:B------:R-:W-:Y:S02]  /*1770*/  MOV R8, R2 ;  /* 0x0000000200087202 */ /* 0x000fe40000000f00 */
[----:B------:R-:W-:Y:S02]  /*1780*/  MOV R9, R31 ;  /* 0x0000001f00097202 */ /* 0x000fe40000000f00 */
[-C--:B------:R-:W-:Y:S02]  /*1790*/  ISETP.GE.AND P6, PT, R41, R71.reuse, PT ;  /* 0x000000472900720c */ /* 0x080fe40003fc6270 */
[-C--:B------:R-:W-:Y:S01]  /*17a0*/  ISETP.GE.AND P5, PT, R44, R71.reuse, PT ;  /* 0x000000472c00720c */ /* 0x080fe20003fa6270 */
[----:B---3--:R-:W-:Y:S01]  /*17b0*/  IMAD.WIDE.U32 R4, R20, UR5, R6 ;  /* 0x0000000514047c25 */ /* 0x008fe2000f8e0006 */
[----:B------:R-:W-:-:S02]  /*17c0*/  ISETP.GE.AND P4, PT, R46, R71, PT ;  /* 0x000000472e00720c */ /* 0x000fc40003f86270 */
[----:B------:R-:W-:Y:S01]  /*17d0*/  ISETP.GE.AND P3, PT, R47, R71, PT ;  /* 0x000000472f00720c */ /* 0x000fe20003f66270 */
[----:B0-----:R-:W-:Y:S01]  /*17e0*/  IMAD.WIDE.U32 R10, R16, UR5, R8 ;  /* 0x00000005100a7c25 */ /* 0x001fe2000f8e0008 */
[----:B------:R-:W-:Y:S02]  /*17f0*/  LEA R12, P1, R4, R51, 0x1 ;  /* 0x00000033040c7211 */ /* 0x000fe400078208ff */
[----:B------:R-:W-:Y:S01]  /*1800*/  PRMT R25, RZ, 0x7610, R25 ;  /* 0x00007610ff197816 */ /* 0x000fe20000000019 */
[----:B------:R-:W-:Y:S01]  /*1810*/  IMAD R9, R21, UR5, R5 ;  /* 0x0000000515097c24 */ /* 0x000fe2000f8e0205 */
[----:B------:R-:W-:Y:S01]  /*1820*/  LEA R14, P0, R10, R18, 0x3 ;  /* 0x000000120a0e7211 */ /* 0x000fe200078018ff */
[----:B------:R-:W-:Y:S01]  /*1830*/  IMAD.WIDE.U32 R6, R22, UR5, R6 ;  /* 0x0000000516067c25 */ /* 0x000fe2000f8e0006 */
[----:B------:R-:W-:Y:S02]  /*1840*/  PRMT R81, RZ, 0x7610, R81 ;  /* 0x00007610ff517816 */ /* 0x000fe40000000051 */
[----:B------:R-:W-:Y:S01]  /*1850*/  LEA.HI.X R13, R4, R55, R9, 0x1, P1 ;  /* 0x00000037040d7211 */ /* 0x000fe200008f0c09 */
[----:B------:R-:W-:Y:S01]  /*1860*/  IMAD R5, R23, UR5, R7 ;  /* 0x0000000517057c24 */ /* 0x000fe2000f8e0207 */
[----:B------:R-:W-:Y:S01]  /*1870*/  ISETP.NE.AND P1, PT, R96, RZ, PT ;  /* 0x000000ff6000720c */ /* 0x000fe20003f25270 */
[--C-:B------:R-:W-:Y:S01]  /*1880*/  IMAD R7, R17, UR5, R11.reuse ;  /* 0x0000000511077c24 */ /* 0x100fe2000f8e020b */
[----:B------:R-:W-:Y:S01]  /*1890*/  LEA R8, P2, R6, R53, 0x1 ;  /* 0x0000003506087211 */ /* 0x000fe200078408ff */
[----:B------:R-:W2:Y:S01]  /*18a0*/  @!P4 LDG.E.U16 R25, desc[UR18][R12.64+0xc0] ;  /* 0x0000c0120c19c981 */ /* 0x000ea2000c1e1500 */
[----:B------:R-:W-:-:S02]  /*18b0*/  PRMT R11, RZ, 0x7610, R11 ;  /* 0x00007610ff0b7816 */ /* 0x000fc4000000000b */
[--C-:B------:R-:W-:Y:S01]  /*18c0*/  LEA.HI.X R9, R6, R57, R5.reuse, 0x1, P2 ;  /* 0x0000003906097211 */ /* 0x100fe200010f0c05 */
[----:B------:R-:W3:Y:S01]  /*18d0*/  @!P3 LDG.E.U16 R81, desc[UR18][R12.64+0x100] ;  /* 0x000100120c51b981 */ /* 0x000ee2000c1e1500 */
[----:B------:R-:W-:Y:S02]  /*18e0*/  PRMT R5, RZ, 0x7610, R5 ;  /* 0x00007610ff057816 */ /* 0x000fe40000000005 */
[----:B------:R-:W-:Y:S01]  /*18f0*/  LEA.HI.X R15, R10, R19, R7, 0x3, P0 ;  /* 0x000000130a0f7211 */ /* 0x000fe200000f1c07 */
[----:B------:R-:W4:Y:S01]  /*1900*/  @!P5 LDG.E.U16 R11, desc[UR18][R12.64+0x80] ;  /* 0x000080120c0bd981 */ /* 0x000f22000c1e1500 */
[-C--:B------:R-:W-:Y:S02]  /*1910*/  ISETP.GE.AND P2, PT, R48, R71.reuse, PT ;  /* 0x000000473000720c */ /* 0x080fe40003f46270 */
[-C--:B------:R-:W-:Y:S01]  /*1920*/  ISETP.GE.AND P0, PT, R50, R71.reuse, PT ;  /* 0x000000473200720c */ /* 0x080fe20003f06270 */
[----:B------:R-:W5:Y:S01]  /*1930*/  @!P1 LDG.E.U16 R5, desc[UR18][R12.64] ;  /* 0x000000120c059981 */ /* 0x000f62000c1e1500 */
[----:B------:R-:W-:-:S02]  /*1940*/  ISETP.GE.AND P1, PT, R49, R71, PT ;  /* 0x000000473100720c */ /* 0x000fc40003f26270 */
[----:B------:R-:W-:Y:S01]  /*1950*/  PRMT R7, RZ, 0x7610, R7 ;  /* 0x00007610ff077816 */ /* 0x000fe20000000007 */
[----:B------:R-:W4:Y:S01]  /*1960*/  LDG.E.64 R14, desc[UR18][R14.64] ;  /* 0x000000120e0e7981 */ /* 0x000f22000c1e1b00 */
[----:B------:R-:W-:Y:S02]  /*1970*/  PRMT R83, RZ, 0x7610, R83 ;  /* 0x00007610ff537816 */ /* 0x000fe40000000053 */
[----:B------:R-:W-:Y:S02]  /*1980*/  PRMT R85, RZ, 0x7610, R85 ;  /* 0x00007610ff557816 */ /* 0x000fe40000000055 */
[----:B------:R-:W-:Y:S01]  /*1990*/  PRMT R87, RZ, 0x7610, R87 ;  /* 0x00007610ff577816 */ /* 0x000fe20000000057 */
[----:B------:R-:W4:Y:S04]  /*19a0*/  @!P6 LDG.E.U16 R7, desc[UR18][R12.64+0x40] ;  /* 0x000040120c07e981 */ /* 0x000f28000c1e1500 */
[----:B------:R-:W4:Y:S04]  /*19b0*/  @!P2 LDG.E.U16 R83, desc[UR18][R12.64+0x140] ;  /* 0x000140120c53a981 */ /* 0x000f28000c1e1500 */
[----:B------:R-:W4:Y:S04]  /*19c0*/  @!P1 LDG.E.U16 R85, desc[UR18][R12.64+0x180] ;  /* 0x000180120c559981 */ /* 0x000f28000c1e1500 */
[----:B------:R0:W4:Y:S01]  /*19d0*/  @!P0 LDG.E.U16 R87, desc[UR18][R12.64+0x1c0] ;  /* 0x0001c0120c578981 */ /* 0x000122000c1e1500 */
[----:B------:R-:W-:-:S02]  /*19e0*/  P2R R4, PR, RZ, 0x40 ;  /* 0x00000040ff047803 */ /* 0x000fc40000000000 */
[----:B------:R-:W-:Y:S02]  /*19f0*/  ISETP.GE.AND P6, PT, R40, R71, PT ;  /* 0x000000472800720c */ /* 0x000fe40003fc6270 */
[----:B------:R-:W-:Y:S02]  /*1a00*/  PRMT R97, RZ, 0x7610, R97 ;  /* 0x00007610ff617816 */ /* 0x000fe40000000061 */
[----:B0-----:R-:W-:Y:S02]  /*1a10*/  PRMT R13, RZ, 0x7610, R13 ;  /* 0x00007610ff0d7816 */ /* 0x001fe4000000000d */
[----:B------:R-:W-:Y:S02]  /*1a20*/  PRMT R95, RZ, 0x7610, R95 ;  /* 0x00007610ff5f7816 */ /* 0x000fe4000000005f */
[----:B------:R-:W-:Y:S01]  /*1a30*/  PRMT R99, RZ, 0x7610, R99 ;  /* 0x00007610ff637816 */ /* 0x000fe20000000063 */
[----:B--2---:R-:W-:Y:S04]  /*1a40*/  STS.U16 [R56+0xc6], R25 ;  /* 0x0000c61938007388 */ /* 0x004fe80000000400 */
[----:B---3--:R-:W-:Y:S04]  /*1a50*/  STS.U16 [R56+0x108], R81 ;  /* 0x0001085138007388 */ /* 0x008fe80000000400 */
[----:B-----5:R0:W-:Y:S04]  /*1a60*/  STS.U16 [R56], R5 ;  /* 0x0000000538007388 */ /* 0x0201e80000000400 */
[----:B----4-:R1:W-:Y:S01]  /*1a70*/  STS.U16 [R56+0x84], R11 ;  /* 0x0000840b38007388 */ /* 0x0103e20000000400 */
[----:B0-----:R-:W-:-:S03]  /*1a80*/  PRMT R5, RZ, 0x7610, R5 ;  /* 0x00007610ff057816 */ /* 0x001fc60000000005 */
[----:B------:R0:W-:Y:S04]  /*1a90*/  STS.U16 [R56+0x42], R7 ;  /* 0x0000420738007388 */ /* 0x0001e80000000400 */
[----:B------:R2:W-:Y:S04]  /*1aa0*/  STS.U16 [R56+0x14a], R83 ;  /* 0x00014a5338007388 */ /* 0x0005e80000000400 */
[----:B------:R3:W-:Y:S04]  /*1ab0*/  STS.U16 [R56+0x18c], R85 ;  /* 0x00018c5538007388 */ /* 0x0007e80000000400 */
[----:B------:R4:W-:Y:S01]  /*1ac0*/  STS.U16 [R56+0x1ce], R87 ;  /* 0x0001ce5738007388 */ /* 0x0009e20000000400 */
[----:B------:R-:W-:-:S03]  /*1ad0*/  NOP ;  /* 0x0000000000007918 */ /* 0x000fc60000000000 */
[----:B------:R-:W5:Y:S01]  /*1ae0*/  @!P1 LDG.E.U16 R5, desc[UR18][R8.64+0x180] ;  /* 0x0001801208059981 */ /* 0x000f62000c1e1500 */
[----:B-1----:R-:W-:-:S03]  /*1af0*/  PRMT R11, RZ, 0x7610, R11 ;  /* 0x00007610ff0b7816 */ /* 0x002fc6000000000b */
[----:B------:R-:W5:Y:S01]  /*1b00*/  @!P6 LDG.E.U16 R97, desc[UR18][R8.64] ;  /* 0x000000120861e981 */ /* 0x000f62000c1e1500 */
[----:B------:R-:W-:-:S03]  /*1b10*/  ISETP.NE.AND P6, PT, R4, RZ, PT ;  /* 0x000000ff0400720c */ /* 0x000fc60003fc5270 */
[----:B------:R-:W5:Y:S01]  /*1b20*/  @!P2 LDG.E.U16 R13, desc[UR18][R8.64+0x140] ;  /* 0x00014012080da981 */ /* 0x000f62000c1e1500 */
[----:B------:R-:W-:Y:S02]  /*1b30*/  PRMT R25, RZ, 0x7610, R25 ;  /* 0x00007610ff197816 */ /* 0x000fe40000000019 */
[----:B0-----:R-:W-:Y:S01]  /*1b40*/  PRMT R7, RZ, 0x7610, R7 ;  /* 0x00007610ff077816 */ /* 0x001fe20000000007 */
[----:B------:R-:W5:Y:S04]  /*1b50*/  @!P0 LDG.E.U16 R11, desc[UR18][R8.64+0x1c0] ;  /* 0x0001c012080b8981 */ /* 0x000f68000c1e1500 */
[----:B------:R-:W5:Y:S04]  /*1b60*/  @!P5 LDG.E.U16 R25, desc[UR18][R8.64+0x80] ;  /* 0x000080120819d981 */ /* 0x000f68000c1e1500 */
[----:B------:R-:W5:Y:S04]  /*1b70*/  @!P6 LDG.E.U16 R95, desc[UR18][R8.64+0x40] ;  /* 0x00004012085fe981 */ /* 0x000f68000c1e1500 */
[----:B------:R-:W5:Y:S04]  /*1b80*/  @!P4 LDG.E.U16 R7, desc[UR18][R8.64+0xc0] ;  /* 0x0000c0120807c981 */ /* 0x000f68000c1e1500 */
[----:B------:R0:W5:Y:S01]  /*1b90*/  @!P3 LDG.E.U16 R99, desc[UR18][R8.64+0x100] ;  /* 0x000100120863b981 */ /* 0x000162000c1e1500 */
[----:B--2---:R-:W-:-:S03]  /*1ba0*/  FMUL.FTZ R83, R14, 1.4426950216293334961 ;  /* 0x3fb8aa3b0e537820 */ /* 0x004fc60000410000 */
[----:B------:R-:W1:Y:S01]  /*1bb0*/  LDS.U16 R14, [R72] ;  /* 0x00000000480e7984 */ /* 0x000e620000000400 */
[----:B------:R-:W-:-:S03]  /*1bc0*/  FMUL.FTZ R4, R15, R58 ;  /* 0x0000003a0f047220 */ /* 0x000fc60000410000 */
[----:B------:R-:W2:Y:S01]  /*1bd0*/  LDS.U16 R24, [R73+0x2] ;  /* 0x0000020049187984 */ /* 0x000ea20000000400 */
[----:B------:R-:W-:Y:S01]  /*1be0*/  FMUL.RZ R10, R4, 0.15915493667125701904 ;  /* 0x3e22f983040a7820 */ /* 0x000fe2000040c000 */
[----:B------:R-:W-:Y:S02]  /*1bf0*/  FMUL.FTZ R4, R83, R58 ;  /* 0x0000003a53047220 */ /* 0x000fe40000410000 */
[----:B------:R-:W2:Y:S01]  /*1c00*/  LDS.U16 R81, [R75+0x6] ;  /* 0x000006004b517984 */ /* 0x000ea20000000400 */
[----:B------:R-:W-:Y:S01]  /*1c10*/  FMUL.FTZ R6, R15, R60 ;  /* 0x0000003c0f067220 */ /* 0x000fe20000410000 */
[----:B------:R4:W-:Y:S02]  /*1c20*/  MUFU.EX2 R98, R4 ;  /* 0x0000000400627308 */ /* 0x0009e40000000800 */
[----:B------:R-:W2:Y:S01]  /*1c30*/  LDS.U16 R80, [R74+0x4] ;  /* 0x000004004a507984 */ /* 0x000ea20000000400 */
[----:B------:R-:W-:-:S03]  /*1c40*/  FMUL.RZ R12, R6, 0.15915493667125701904 ;  /* 0x3e22f983060c7820 */ /* 0x000fc6000040c000 */
[----:B0-----:R-:W-:Y:S02]  /*1c50*/  LDS.U16 R9, [R76+0x8] ;  /* 0x000008004c097984 */ /* 0x001fe40000000400 */
[----:B---3--:R-:W-:Y:S01]  /*1c60*/  MUFU.SIN R85, R10 ;  /* 0x0000000a00557308 */ /* 0x008fe20000000400 */
[----:B----4-:R-:W-:-:S04]  /*1c70*/  FMUL.FTZ R4, R15, R62 ;  /* 0x0000003e0f047220 */ /* 0x010fc80000410000 */
[----:B------:R-:W-:-:S03]  /*1c80*/  FMUL.RZ R82, R4, 0.15915493667125701904 ;  /* 0x3e22f98304527820 */ /* 0x000fc6000040c000 */
[----:B------:R0:W3:Y:S01]  /*1c90*/  MUFU.COS R87, R10 ;  /* 0x0000000a00577308 */ /* 0x0000e20000000000 */
[C---:B------:R-:W-:Y:S01]  /*1ca0*/  FMUL.FTZ R6, R83.reuse, R60 ;  /* 0x0000003c53067220 */ /* 0x040fe20000410000 */
[----:B0-----:R-:W-:-:S06]  /*1cb0*/  FMUL.FTZ R10, R83, R62 ;  /* 0x0000003e530a7220 */ /* 0x001fcc0000410000 */
[----:B------:R-:W-:Y:S08]  /*1cc0*/  MUFU.SIN R89, R12 ;  /* 0x0000000c00597308 */ /* 0x000ff00000000400 */
[----:B------:R0:W-:Y:S08]  /*1cd0*/  MUFU.COS R91, R12 ;  /* 0x0000000c005b7308 */ /* 0x0001f00000000000 */
[----:B------:R-:W-:Y:S01]  /*1ce0*/  MUFU.EX2 R10, R10 ;  /* 0x0000000a000a7308 */ /* 0x000fe20000000800 */
[----:B0-----:R-:W0:Y:S07]  /*1cf0*/  LDS.U16 R12, [R77+0xa] ;  /* 0x00000a004d0c7984 */ /* 0x001e2e0000000400 */
[----:B------:R-:W4:Y:S08]  /*1d00*/  MUFU.SIN R93, R82 ;  /* 0x00000052005d7308 */ /* 0x000f300000000400 */
[----:B------:R4:W2:Y:S01]  /*1d10*/  MUFU.COS R101, R82 ;  /* 0x0000005200657308 */ /* 0x0008a20000000000 */
[----:B------:R-:W-:-:S07]  /*1d20*/  FMUL.FTZ R15, R15, R64 ;  /* 0x000000400f0f7220 */ /* 0x000fce0000410000 */
[----:B------:R-:W0:Y:S01]  /*1d30*/  MUFU.EX2 R8, R6 ;  /* 0x0000000600087308 */ /* 0x000e220000000800 */
[----:B------:R-:W-:Y:S01]  /*1d40*/  FMUL.FTZ R83, R83, R64 ;  /* 0x0000004053537220 */ /* 0x000fe20000410000 */
[----:B------:R-:W-:Y:S01]  /*1d50*/  FMUL.RZ R84, R15, 0.15915493667125701904 ;  /* 0x3e22f9830f547820 */ /* 0x000fe2000040c000 */
[----:B---3--:R-:W-:Y:S01]  /*1d60*/  FMUL.FTZ R4, R98, R87 ;  /* 0x0000005762047220 */ /* 0x008fe20000410000 */
[----:B----4-:R-:W-:Y:S01]  /*1d70*/  FMUL.FTZ R82, R10, R93 ;  /* 0x0000005d0a527220 */ /* 0x010fe20000410000 */
[----:B------:R-:W-:Y:S01]  /*1d80*/  FMUL.FTZ R98, R98, R85 ;  /* 0x0000005562627220 */ /* 0x000fe20000410000 */
[----:B-1----:R-:W-:Y:S02]  /*1d90*/  HADD2.F32 R15, -RZ, R14.H0_H0 ;  /* 0x2000000eff0f7230 */ /* 0x002fe40000004100 */
[----:B--2---:R-:W-:Y:S01]  /*1da0*/  FMUL.FTZ R101, R10, R101 ;  /* 0x000000650a657220 */ /* 0x004fe20000410000 */
[----:B------:R1:W-:Y:S01]  /*1db0*/  MUFU.EX2 R6, R83 ;  /* 0x0000005300067308 */ /* 0x0003e20000000800 */
[----:B------:R-:W2:Y:S01]  /*1dc0*/  LDS.U16 R10, [R79+0xe] ;  /* 0x00000e004f0a7984 */ /* 0x000ea20000000400 */
[----:B------:R-:W-:-:S06]  /*1dd0*/  FMUL.FTZ R15, R70, R15 ;  /* 0x0000000f460f7220 */ /* 0x000fcc0000410000 */
[----:B------:R-:W3:Y:S01]  /*1de0*/  MUFU.COS R85, R84 ;  /* 0x0000005400557308 */ /* 0x000ee20000000000 */
[C---:B0-----:R-:W-:Y:S01]  /*1df0*/  FMUL.FTZ R87, R8.reuse, R91 ;  /* 0x0000005b08577220 */ /* 0x041fe20000410000 */
[----:B------:R-:W-:Y:S01]  /*1e00*/  FMUL.FTZ R86, R8, R89 ;  /* 0x0000005908567220 */ /* 0x000fe20000410000 */
[----:B-1----:R-:W-:Y:S01]  /*1e10*/  HADD2.F32 R83, -RZ, R24.H0_H0 ;  /* 0x20000018ff537230 */ /* 0x002fe20000004100 */
[----:B------:R-:W0:Y:S01]  /*1e20*/  LDS.U16 R8, [R78+0xc] ;  /* 0x00000c004e087984 */ /* 0x000e220000000400 */
[-C--:B------:R-:W-:Y:S02]  /*1e30*/  ISETP.GE.U32.AND P0, PT, R29, R52.reuse, PT ;  /* 0x000000341d00720c */ /* 0x080fe40003f06070 */
[----:B------:R-:W-:Y:S01]  /*1e40*/  ISETP.GE.U32.AND P1, PT, R34, R52, PT ;  /* 0x000000342200720c */ /* 0x000fe20003f26070 */
[----:B------:R-:W-:Y:S01]  /*1e50*/  FMUL.FTZ R83, R70, R83 ;  /* 0x0000005346537220 */ /* 0x000fe20000410000 */
[----:B------:R-:W1:Y:S01]  /*1e60*/  MUFU.SIN R91, R84 ;  /* 0x00000054005b7308 */ /* 0x000e620000000400 */
[----:B------:R-:W-:Y:S01]  /*1e70*/  HADD2.F32 R14, -RZ, R81.H0_H0 ;  /* 0x20000051ff0e7230 */ /* 0x000fe20000004100 */
[----:B------:R-:W-:Y:S01]  /*1e80*/  FSEL R86, R86, RZ, !P1 ;  /* 0x000000ff56567208 */ /* 0x000fe20004800000 */
[----:B------:R-:W-:Y:S01]  /*1e90*/  HADD2.F32 R80, -RZ, R80.H0_H0 ;  /* 0x20000050ff507230 */ /* 0x000fe20000004100 */
[----:B------:R-:W-:-:S02]  /*1ea0*/  FSEL R88, R15, RZ, !P0 ;  /* 0x000000ff0f587208 */ /* 0x000fc40004000000 */
[----:B------:R-:W-:Y:S01]  /*1eb0*/  FSEL R89, R83, RZ, !P0 ;  /* 0x000000ff53597208 */ /* 0x000fe20004000000 */
[----:B------:R-:W-:Y:S01]  /*1ec0*/  FMUL.FTZ R14, R59, R14 ;  /* 0x0000000e3b0e7220 */ /* 0x000fe20000410000 */
[----:B------:R-:W-:Y:S01]  /*1ed0*/  FSEL R87, R87, 1, !P1 ;  /* 0x3f80000057577808 */ /* 0x000fe20004800000 */
[----:B------:R-:W-:Y:S01]  /*1ee0*/  FMUL.FTZ R80, R59, R80 ;  /* 0x000000503b507220 */ /* 0x000fe20000410000 */
[-C--:B------:R-:W-:Y:S01]  /*1ef0*/  FMUL.FTZ R24, R88, R86.reuse ;  /* 0x0000005658187220 */ /* 0x080fe20000410000 */
[----:B---3--:R-:W-:Y:S01]  /*1f00*/  FMUL.FTZ R15, R6, R85 ;  /* 0x00000055060f7220 */ /* 0x008fe20000410000 */
[----:B------:R-:W-:Y:S01]  /*1f10*/  FMUL.FTZ R81, R89, R86 ;  /* 0x0000005659517220 */ /* 0x000fe20000410000 */
[----:B------:R-:W-:Y:S01]  /*1f20*/  ISETP.GE.U32.AND P2, PT, R35, R52, PT ;  /* 0x000000342300720c */ /* 0x000fe20003f46070 */
[-C--:B------:R-:W-:Y:S01]  /*1f30*/  FFMA.FTZ R24, R89, R87.reuse, R24 ;  /* 0x0000005759187223 */ /* 0x080fe20000010018 */
[----:B------:R-:W-:Y:S01]  /*1f40*/  FSEL R85, R14, RZ, !P1 ;  /* 0x000000ff0e557208 */ /* 0x000fe20004800000 */
[----:B------:R-:W-:Y:S01]  /*1f50*/  FFMA.FTZ R81, R88, R87, -R81 ;  /* 0x0000005758517223 */ /* 0x000fe20000010851 */
[----:B------:R-:W-:Y:S01]  /*1f60*/  FSEL R90, R80, RZ, !P1 ;  /* 0x000000ff505a7208 */ /* 0x000fe20004800000 */
[----:B------:R-:W-:Y:S01]  /*1f70*/  HADD2.F32 R12, -RZ, R12.H0_H0 ;  /* 0x2000000cff0c7230 */ /* 0x000fe20000004100 */
[----:B------:R-:W-:Y:S01]  /*1f80*/  FSEL R82, R82, RZ, !P2 ;  /* 0x000000ff52527208 */ /* 0x000fe20005000000 */
[----:B------:R-:W-:Y:S01]  /*1f90*/  FADD.FTZ R24, R85, R24 ;  /* 0x0000001855187221 */ /* 0x000fe20000010000 */
[----:B-1----:R-:W-:Y:S01]  /*1fa0*/  FMUL.FTZ R83, R6, R91 ;  /* 0x0000005b06537220 */ /* 0x002fe20000410000 */
[----:B------:R-:W-:Y:S01]  /*1fb0*/  FADD.FTZ R14, R90, R81 ;  /* 0x000000515a0e7221 */ /* 0x000fe20000010000 */
[----:B------:R-:W-:Y:S01]  /*1fc0*/  FSEL R81, R101, 1, !P2 ;  /* 0x3f80000065517808 */ /* 0x000fe20005000000 */
[----:B------:R-:W-:-:S02]  /*1fd0*/  HADD2.F32 R6, -RZ, R9.H0_H0 ;  /* 0x20000009ff067230 */ /* 0x000fc40000004100 */
[C---:B------:R-:W-:Y:S01]  /*1fe0*/  FMUL.FTZ R80, R82.reuse, R24 ;  /* 0x0000001852507220 */ /* 0x040fe20000410000 */
[----:B------:R-:W-:Y:S01]  /*1ff0*/  FMUL.FTZ R12, R61, R12 ;  /* 0x0000000c3d0c7220 */ /* 0x000fe20000410000 */
[----:B------:R-:W-:Y:S01]  /*2000*/  FMUL.FTZ R91, R82, R14 ;  /* 0x0000000e525b7220 */ /* 0x000fe20000410000 */
[----:B------:R-:W-:Y:S01]  /*2010*/  ISETP.GE.U32.AND P1, PT, R36, R52, PT ;  /* 0x000000342400720c */ /* 0x000fe20003f26070 */
[----:B------:R-:W-:Y:S01]  /*2020*/  FFMA.FTZ R9, R81, R14, -R80 ;  /* 0x0000000e51097223 */ /* 0x000fe20000010850 */
[----:B------:R-:W-:Y:S01]  /*2030*/  FMUL.FTZ R6, R61, R6 ;  /* 0x000000063d067220 */ /* 0x000fe20000410000 */
[----:B------:R-:W-:Y:S01]  /*2040*/  FSEL R80, R12, RZ, !P2 ;  /* 0x000000ff0c507208 */ /* 0x000fe20005000000 */
[----:B------:R-:W-:Y:S01]  /*2050*/  FFMA.FTZ R91, R81, R24, R91 ;  /* 0x00000018515b7223 */ /* 0x000fe2000001005b */
[----:B------:R-:W-:Y:S02]  /*2060*/  FSEL R83, R83, RZ, !P1 ;  /* 0x000000ff53537208 */ /* 0x000fe40004800000 */
[----:B------:R-:W-:Y:S01]  /*2070*/  FSEL R84, R6, RZ, !P2 ;  /* 0x000000ff06547208 */ /* 0x000fe20005000000 */
[----:B------:R-:W-:Y:S01]  /*2080*/  FADD.FTZ R6, R80, R91 ;  /* 0x0000005b50067221 */ /* 0x000fe20000010000 */
[----:B--2---:R-:W-:Y:S01]  /*2090*/  HADD2.F32 R10, -RZ, R10.H0_H0 ;  /* 0x2000000aff0a7230 */ /* 0x004fe20000004100 */
[----:B------:R-:W-:-:S02]  /*20a0*/  FSEL R100, R4, 1, !P0 ;  /* 0x3f80000004647808 */ /* 0x000fc40004000000 */
[----:B------:R-:W-:Y:S01]  /*20b0*/  FSEL R91, R15, 1, !P1 ;  /* 0x3f8000000f5b7808 */ /* 0x000fe20004800000 */
[----:B------:R-:W-:Y:S01]  /*20c0*/  FADD.FTZ R4, R84, R9 ;  /* 0x0000000954047221 */ /* 0x000fe20000010000 */
[----:B------:R-:W-:Y:S01]  /*20d0*/  FMUL.FTZ R12, R83, R6 ;  /* 0x00000006530c7220 */ /* 0x000fe20000410000 */
[----:B0-----:R-:W-:Y:S01]  /*20e0*/  HADD2.F32 R8, -RZ, R8.H0_H0 ;  /* 0x20000008ff087230 */ /* 0x001fe20000004100 */
[----:B------:R-:W-:Y:S01]  /*20f0*/  FSEL R98, R98, RZ, !P0 ;  /* 0x000000ff62627208 */ /* 0x000fe20004000000 */
[----:B------:R-:W-:Y:S01]  /*2100*/  FMUL.FTZ R10, R63, R10 ;  /* 0x0000000a3f0a7220 */ /* 0x000fe20000410000 */
[----:B------:R-:W-:Y:S01]  /*2110*/  FFMA.FTZ R12, R91, R4, -R12 ;  /* 0x000000045b0c7223 */ /* 0x000fe2000001080c */
[----:B------:R-:W-:Y:S01]  /*2120*/  FMUL.FTZ R15, R100, R86 ;  /* 0x00000056640f7220 */ /* 0x000fe20000410000 */
[----:B------:R-:W-:Y:S01]  /*2130*/  FMUL.FTZ R4, R83, R4 ;  /* 0x0000000453047220 */ /* 0x000fe20000410000 */
[----:B------:R-:W-:Y:S01]  /*2140*/  FMUL.FTZ R8, R63, R8 ;  /* 0x000000083f087220 */ /* 0x000fe20000410000 */
[----:B------:R-:W-:Y:S01]  /*2150*/  FMUL.FTZ R9, R98, R86 ;  /* 0x0000005662097220 */ /* 0x000fe20000410000 */
[----:B------:R-:W-:Y:S01]  /*2160*/  FSEL R92, R10, RZ, !P1 ;  /* 0x000000ff0a5c7208 */ /* 0x000fe20004800000 */
[-C--:B------:R-:W-:Y:S01]  /*2170*/  FFMA.FTZ R15, R98, R87.reuse, R15 ;  /* 0x00000057620f7223 */ /* 0x080fe2000001000f */
[----:B------:R-:W-:Y:S01]  /*2180*/  FFMA.FTZ R101, R91, R6, R4 ;  /* 0x000000065b657223 */ /* 0x000fe20000010004 */
[----:B------:R-:W-:Y:S01]  /*2190*/  FFMA.FTZ R9, R100, R87, -R9 ;  /* 0x0000005764097223 */ /* 0x000fe20000010809 */
[----:B------:R-:W-:Y:S01]  /*21a0*/  FSEL R93, R8, RZ, !P1 ;  /* 0x000000ff085d7208 */ /* 0x000fe20004800000 */
[----:B------:R-:W-:Y:S01]  /*21b0*/  FMUL.FTZ R4, R82, R15 ;  /* 0x0000000f52047220 */ /* 0x000fe20000410000 */
[----:B------:R-:W-:Y:S01]  /*21c0*/  FADD.FTZ R102, R92, R101 ;  /* 0x000000655c667221 */ /* 0x000fe20000010000 */
[----:B------:R-:W-:-:S02]  /*21d0*/  FMUL.FTZ R6, R82, R9 ;  /* 0x0000000952067220 */ /* 0x000fc40000410000 */
[----:B------:R-:W-:Y:S01]  /*21e0*/  FFMA.FTZ R4, R81, R9, -R4 ;  /* 0x0000000951047223 */ /* 0x000fe20000010804 */
[----:B------:R-:W-:Y:S01]  /*21f0*/  FADD.FTZ R101, R93, R12 ;  /* 0x0000000c5d657221 */ /* 0x000fe20000010000 */
[----:B------:R-:W0:Y:S01]  /*2200*/  SHFL.UP PT, R9, R102, 0x1, RZ ;  /* 0x0420000066097989 */ /* 0x000e2200000e00ff */
[----:B------:R-:W-:Y:S01]  /*2210*/  FFMA.FTZ R6, R81, R15, R6 ;  /* 0x0000000f51067223 */ /* 0x000fe20000010006 */
[C---:B------:R-:W-:Y:S02]  /*2220*/  FMUL.FTZ R104, R83.reuse, R4 ;  /* 0x0000000453687220 */ /* 0x040fe40000410000 */
[----:B------:R-:W1:Y:S01]  /*2230*/  SHFL.UP PT, R8, R101, 0x1, RZ ;  /* 0x0420000065087989 */ /* 0x000e6200000e00ff */
[-C--:B------:R-:W-:Y:S01]  /*2240*/  FMUL.FTZ R103, R83, R6.reuse ;  /* 0x0000000653677220 */ /* 0x080fe20000410000 */
[----:B------:R-:W-:-:S03]  /*2250*/  FFMA.FTZ R104, R91, R6, R104 ;  /* 0x000000065b687223 */ /* 0x000fc60000010068 */
[----:B------:R-:W-:Y:S02]  /*2260*/  FFMA.FTZ R103, R91, R4, -R103 ;  /* 0x000000045b677223 */ /* 0x000fe40000010867 */
        /* <DEDUP_REMOVED lines=58> */
[----:B------:R-:W-:Y:S01]  /*2610*/  @P0 FFMA.FTZ R103, R103, R4, -R9 ;  /* 0x0000000467670223 */ /* 0x000fe20000010809 */
[----:B------:R-:W1:Y:S02]  /*2620*/  S2UR UR7, SR_CgaCtaId ;  /* 0x00000000000779c3 */ /* 0x000e640000008800 */
[----:B-----5:R-:W-:Y:S04]  /*2630*/  STS.U16 [R56+0x39c], R5 ;  /* 0x00039c0538007388 */ /* 0x020fe80000000400 */
[----:B------:R-:W2:Y:S04]  /*2640*/  SHFL.UP PT, R4, R104, 0x10, RZ ;  /* 0x0600000068047989 */ /* 0x000ea800000e00ff */
[----:B------:R-:W3:Y:S01]  /*2650*/  SHFL.UP PT, R5, R101, 0x10, RZ ;  /* 0x0600000065057989 */ /* 0x000ee200000e00ff */
[----:B------:R-:W-:-:S03]  /*2660*/  ISETP.NE.AND P6, PT, R94, RZ, PT ;  /* 0x000000ff5e00720c */ /* 0x000fc60003fc5270 */
[----:B------:R-:W-:Y:S04]  /*2670*/  STS.U16 [R56+0x35a], R13 ;  /* 0x00035a0d38007388 */ /* 0x000fe80000000400 */
[----:B------:R-:W4:Y:S01]  /*2680*/  SHFL.UP PT, R13, R103, 0x10, RZ ;  /* 0x06000000670d7989 */ /* 0x000f2200000e00ff */
[----:B------:R-:W-:Y:S01]  /*2690*/  HFMA2 R8, -RZ, RZ, 1.875, 0 ;  /* 0x3f800000ff087431 */ /* 0x000fe200000001ff */
[----:B------:R-:W-:Y:S01]  /*26a0*/  ULEA UR11, UR5, UR6, 0x4 ;  /* 0x00000006050b7291 */ /* 0x000fe2000f8e20ff */
[----:B------:R-:W-:Y:S01]  /*26b0*/  MOV R9, RZ ;  /* 0x000000ff00097202 */ /* 0x000fe20000000f00 */
[----:B------:R5:W-:Y:S04]  /*26c0*/  STS.U16 [R56+0x3de], R11 ;  /* 0x0003de0b38007388 */ /* 0x000be80000000400 */
[----:B------:R-:W-:Y:S01]  /*26d0*/  STS.U16 [R56+0x210], R97 ;  /* 0x0002106138007388 */ /* 0x000fe20000000400 */
[----:B-----5:R-:W-:-:S03]  /*26e0*/  CS2R R10, SRZ ;  /* 0x00000000000a7805 */ /* 0x020fc6000001ff00 */
[----:B------:R-:W-:Y:S04]  /*26f0*/  STS.U16 [R56+0x252], R95 ;  /* 0x0002525f38007388 */ /* 0x000fe80000000400 */
[----:B------:R-:W-:Y:S04]  /*2700*/  STS.U16 [R56+0x294], R25 ;  /* 0x0002941938007388 */ /* 0x000fe80000000400 */
[----:B------:R5:W-:Y:S04]  /*2710*/  STS.U16 [R56+0x2d6], R7 ;  /* 0x0002d60738007388 */ /* 0x000be80000000400 */
[----:B------:R-:W-:Y:S01]  /*2720*/  STS.U16 [R56+0x318], R99 ;  /* 0x0003186338007388 */ /* 0x000fe20000000400 */
[----:B------:R-:W-:-:S03]  /*2730*/  NOP ;  /* 0x0000000000007918 */ /* 0x000fc60000000000 */
[----:B------:R-:W4:Y:S01]  /*2740*/  @P6 LDS.128 R8, [UR11+0x460] ;  /* 0x0004600bff086984 */ /* 0x000f220008000c00 */
[-C--:B0-----:R-:W-:Y:S01]  /*2750*/  FMUL.FTZ R14, R104, R6.reuse ;  /* 0x00000006680e7220 */ /* 0x081fe20000410000 */
[C---:B-----5:R-:W-:Y:S01]  /*2760*/  FMUL.FTZ R7, R103.reuse, R6 ;  /* 0x0000000667077220 */ /* 0x060fe20000410000 */
[----:B------:R-:W-:Y:S01]  /*2770*/  ISETP.NE.AND P0, PT, R54, 0x1f, PT ;  /* 0x0000001f3600780c */ /* 0x000fe20003f05270 */
[----:B------:R-:W-:Y:S01]  /*2780*/  UMOV UR6, 0x400 ;  /* 0x0000040000067882 */ /* 0x000fe20000000000 */
[CC--:B--2---:R-:W-:Y:S01]  /*2790*/  FMUL.FTZ R12, R104.reuse, R4.reuse ;  /* 0x00000004680c7220 */ /* 0x0c4fe20000410000 */
[C---:B------:R-:W-:Y:S01]  /*27a0*/  FMUL.FTZ R4, R103.reuse, R4 ;  /* 0x0000000467047220 */ /* 0x040fe20000410000 */
[CC--:B---3--:R-:W-:Y:S01]  /*27b0*/  FFMA.FTZ R14, R103.reuse, R5.reuse, -R14 ;  /* 0x00000005670e7223 */ /* 0x0c8fe2000001080e */
[C---:B------:R-:W-:Y:S01]  /*27c0*/  FFMA.FTZ R7, R104.reuse, R5, R7 ;  /* 0x0000000568077223 */ /* 0x040fe20000010007 */
[----:B-1----:R-:W-:Y:S01]  /*27d0*/  ULEA UR6, UR7, UR6, 0x18 ;  /* 0x0000000607067291 */ /* 0x002fe2000f8ec0ff */
        /* <DEDUP_REMOVED lines=12> */
[----:B------:R0:W-:Y:S01]  /*28a0*/  @!P0 STS.128 [UR6+0x420], R12 ;  /* 0x0004200cff008988 */ /* 0x0001e20008000c06 */
[----:B------:R-:W-:Y:S01]  /*28b0*/  BAR.SYNC.DEFER_BLOCKING 0x0 ;  /* 0x0000000000007b1d */ /* 0x000fe20000010000 */
[----:B------:R-:W-:-:S02]  /*28c0*/  ISETP.NE.AND P1, PT, R54, RZ, PT ;  /* 0x000000ff3600720c */ /* 0x000fc40003f25270 */
        /* <DEDUP_REMOVED lines=32> */
[----:B------:R-:W-:Y:S01]  /*2ad0*/  FMUL.FTZ R15, R5, R11 ;  /* 0x0000000b050f7220 */ /* 0x000fe20000410000 */
        /* <DEDUP_REMOVED lines=31> */
.L_x_2374:
[----:B------:R-:W-:Y:S05]  /*2cd0*/  BSYNC.RECONVERGENT B0 ;  /* 0x0000000000007941 */ /* 0x000fea0003800200 */
.L_x_2373:
[----:B------:R-:W-:Y:S01]  /*2ce0*/  FADD.FTZ R81, R80, R81 ;  /* 0x0000005150517221 */ /* 0x000fe20000010000 */
[----:B------:R-:W-:Y:S01]  /*2cf0*/  FADD.FTZ R84, R84, R13 ;  /* 0x0000000d54547221 */ /* 0x000fe20000010000 */
[----:B------:R-:W-:Y:S01]  /*2d00*/  UIADD3 UR5, UPT, UPT, UR5, 0x1, URZ ;  /* 0x0000000105057890 */ /* 0x000fe2000fffe0ff */
[----:B------:R-:W-:Y:S02]  /*2d10*/  HADD2.F32 R107, -RZ, R107.H0_H0 ;  /* 0x2000006bff6b7230 */ /* 0x000fe40000004100 */
[C---:B0-----:R-:W-:Y:S01]  /*2d20*/  FMUL.FTZ R4, R83.reuse, R81 ;  /* 0x0000005153047220 */ /* 0x041fe20000410000 */
[-C--:B------:R-:W-:Y:S01]  /*2d30*/  FMUL.FTZ R6, R83, R84.reuse ;  /* 0x0000005453067220 */ /* 0x080fe20000410000 */
[----:B------:R-:W-:Y:S01]  /*2d40*/  FMUL.FTZ R8, R109, R89 ;  /* 0x000000596d087220 */ /* 0x000fe20000410000 */
[----:B------:R-:W-:Y:S02]  /*2d50*/  HADD2.F32 R105, -RZ, R105.H0_H0 ;  /* 0x20000069ff697230 */ /* 0x000fe40000004100 */
[C---:B------:R-:W-:Y:S01]  /*2d60*/  FFMA.FTZ R4, R91.reuse, R84, -R4 ;  /* 0x000000545b047223 */ /* 0x040fe20000010804 */
[----:B------:R-:W-:Y:S01]  /*2d70*/  FFMA.FTZ R91, R91, R81, R6 ;  /* 0x000000515b5b7223 */ /* 0x000fe20000010006 */
[----:B------:R-:W-:Y:S01]  /*2d80*/  HADD2.F32 R108, -RZ, R108.H0_H0 ;  /* 0x2000006cff6c7230 */ /* 0x000fe20000004100 */
[----:B------:R-:W-:Y:S01]  /*2d90*/  UISETP.GE.AND UP0, UPT, UR5, UR13, UPT ;  /* 0x0000000d0500728c */ /* 0x000fe2000bf06270 */
[----:B------:R-:W-:-:S02]  /*2da0*/  HADD2.F32 R106, -RZ, R106.H0_H0 ;  /* 0x2000006aff6a7230 */ /* 0x000fc40000004100 */
[----:B------:R-:W-:Y:S01]  /*2db0*/  FADD.FTZ R91, R92, R91 ;  /* 0x0000005b5c5b7221 */ /* 0x000fe20000010000 */
[----:B------:R-:W-:Y:S01]  /*2dc0*/  FFMA.FTZ R107, R107, R88, -R8 ;  /* 0x000000586b6b7223 */ /* 0x000fe20000010808 */
[----:B------:R-:W-:Y:S02]  /*2dd0*/  HADD2.F32 R95, -RZ, R95.H0_H0 ;  /* 0x2000005fff5f7230 */ /* 0x000fe40000004100 */
[----:B------:R-:W-:Y:S01]  /*2de0*/  FMUL.FTZ R8, R105, R85 ;  /* 0x0000005569087220 */ /* 0x000fe20000410000 */
[----:B------:R-:W-:Y:S02]  /*2df0*/  HADD2.F32 R99, -RZ, R99.H0_H0 ;  /* 0x20000063ff637230 */ /* 0x000fe40000004100 */
[----:B------:R-:W-:Y:S01]  /*2e00*/  FMUL.FTZ R108, R108, R81 ;  /* 0x000000516c6c7220 */ /* 0x000fe20000410000 */
[----:B------:R-:W-:Y:S02]  /*2e10*/  HADD2.F32 R97, -RZ, R97.H0_H0 ;  /* 0x20000061ff617230 */ /* 0x000fe40000004100 */
[----:B------:R-:W-:Y:S01]  /*2e20*/  FADD.FTZ R4, R93, R4 ;  /* 0x000000045d047221 */ /* 0x000fe20000010000 */
[----:B------:R-:W-:Y:S01]  /*2e30*/  FMUL.FTZ R106, R106, R91 ;  /* 0x0000005b6a6a7220 */ /* 0x000fe20000410000 */
[----:B------:R-:W-:Y:S01]  /*2e40*/  FFMA.FTZ R8, R95, R90, -R8 ;  /* 0x0000005a5f087223 */ /* 0x000fe20000010808 */
[----:B------:R-:W-:Y:S01]  /*2e50*/  FFMA.FTZ R99, R99, R84, -R108 ;  /* 0x0000005463637223 */ /* 0x000fe2000001086c */
[----:B------:R-:W-:Y:S01]  /*2e60*/  FFMA.FTZ R68, R107, 2, R68 ;  /* 0x400000006b447823 */ /* 0x000fe20000010044 */
[----:B------:R-:W-:Y:S01]  /*2e70*/  FFMA.FTZ R106, R97, R4, -R106 ;  /* 0x00000004616a7223 */ /* 0x000fe2000001086a */
[----:B------:R-:W-:Y:S01]  /*2e80*/  FFMA.FTZ R67, R8, 2, R67 ;  /* 0x4000000008437823 */ /* 0x000fe20000010043 */
[----:B------:R-:W-:-:S02]  /*2e90*/  FFMA.FTZ R66, R99, 2, R66 ;  /* 0x4000000063427823 */ /* 0x000fc40000010042 */
[----:B------:R-:W-:Y:S01]  /*2ea0*/  FFMA.FTZ R65, R106, 2, R65 ;  /* 0x400000006a417823 */ /* 0x000fe20000010041 */
[----:B------:R-:W-:Y:S06]  /*2eb0*/  BRA.U !UP0, `(.L_x_2375) ;  /* 0xffffffe908247547 */ /* 0x000fec000b83ffff */
.L_x_2372:
[----:B------:R-:W-:Y:S01]  /*2ec0*/  BAR.SYNC.DEFER_BLOCKING 0x0 ;  /* 0x0000000000007b1d */ /* 0x000fe20000010000 */
[----:B------:R-:W-:Y:S01]  /*2ed0*/  ISETP.NE.AND P0, PT, R28, RZ, PT ;  /* 0x000000ff1c00720c */ /* 0x000fe20003f05270 */
[----:B------:R-:W-:Y:S01]  /*2ee0*/  UIADD3 UR4, UPT, UPT, UR4, 0x1, URZ ;  /* 0x0000000104047890 */ /* 0x000fe2000fffe0ff */
[----:B------:R-:W-:Y:S02]  /*2ef0*/  F2FP.F16.F32.PACK_AB R64, R67, R68 ;  /* 0x000000444340723e */ /* 0x000fe400000000ff */
[----:B------:R-:W-:Y:S01]  /*2f00*/  F2FP.F16.F32.PACK_AB R65, R65, R66 ;  /* 0x000000424141723e */ /* 0x000fe200000000ff */
[----:B------:R-:W0:Y:S01]  /*2f10*/  LDCU.128 UR12, c[0x0][0x420] ;  /* 0x00008400ff0c77ac */ /* 0x000e220008000c00 */
[----:B------:R-:W-:-:S03]  /*2f20*/  UMOV UR7, URZ ;  /* 0x000000ff00077c82 */ /* 0x000fc60008000000 */
        /* <DEDUP_REMOVED lines=8> */
[----:B------:R-:W1:Y:S01]  /*2fb0*/  LDS R6, [UR6+0x100] ;  /* 0x00010006ff067984 */ /* 0x000e620008000800 */
[----:B------:R-:W-:Y:S01]  /*2fc0*/  UMOV UR6, UR10 ;  /* 0x0000000a00067c82 */ /* 0x000fe20008000000 */
[----:B------:R-:W2:Y:S01]  /*2fd0*/  LDCU.64 UR10, c[0x0][0x478] ;  /* 0x00008f00ff0a77ac */ /* 0x000ea20008000a00 */
[----:B0-----:R-:W-:-:S04]  /*2fe0*/  UIMAD.WIDE.U32 UR6, UR20, UR12, UR6 ;  /* 0x0000000c140672a5 */ /* 0x001fc8000f8e0006 */
[----:B------:R-:W-:Y:S02]  /*2ff0*/  UIMAD UR5, UR20, UR13, UR7 ;  /* 0x0000000d140572a4 */ /* 0x000fe4000f8e0207 */
[----:B------:R-:W-:Y:S02]  /*3000*/  MOV R5, UR7 ;  /* 0x0000000700057c02 */ /* 0x000fe40008000f00 */
[----:B------:R-:W-:Y:S02]  /*3010*/  MOV R4, UR6 ;  /* 0x0000000600047c02 */ /* 0x000fe40008000f00 */
[----:B------:R-:W-:-:S05]  /*3020*/  MOV R5, UR5 ;  /* 0x0000000500057c02 */ /* 0x000fca0008000f00 */
[----:B------:R-:W0:Y:S01]  /*3030*/  LDCU UR5, c[0x0][0x394] ;  /* 0x00007280ff0577ac */ /* 0x000e220008000800 */
[----:B------:R-:W-:-:S04]  /*3040*/  IMAD.WIDE.U32 R4, R27, UR14, R4 ;  /* 0x0000000e1b047c25 */ /* 0x000fc8000f8e0004 */
[----:B------:R-:W-:Y:S01]  /*3050*/  IMAD R8, R27, UR15, R5 ;  /* 0x0000000f1b087c24 */ /* 0x000fe2000f8e0205 */
[C---:B------:R-:W-:Y:S01]  /*3060*/  IADD3 R5, P4, PT, R33.reuse, R4, RZ ;  /* 0x0000000421057210 */ /* 0x040fe20007f9e0ff */
[----:B0-----:R-:W-:Y:S01]  /*3070*/  UISETP.GE.AND UP0, UPT, UR4, UR5, UPT ;  /* 0x000000050400728c */ /* 0x001fe2000bf06270 */
[-C--:B-1----:R-:W-:Y:S02]  /*3080*/  ISETP.GE.AND P0, PT, R33, R6.reuse, PT ;  /* 0x000000062100720c */ /* 0x082fe40003f06270 */
[-C--:B------:R-:W-:Y:S02]  /*3090*/  ISETP.GE.AND P1, PT, R37, R6.reuse, PT ;  /* 0x000000062500720c */ /* 0x080fe40003f26270 */
[-C--:B------:R-:W-:Y:S02]  /*30a0*/  ISETP.GE.AND P2, PT, R42, R6.reuse, PT ;  /* 0x000000062a00720c */ /* 0x080fe40003f46270 */
[----:B------:R-:W-:Y:S02]  /*30b0*/  ISETP.GE.AND P3, PT, R43, R6, PT ;  /* 0x000000062b00720c */ /* 0x000fe40003f66270 */
[----:B------:R-:W-:-:S02]  /*30c0*/  IADD3.X R6, PT, PT, RZ, R8, RZ, P4, !PT ;  /* 0x00000008ff067210 */ /* 0x000fc400027fe4ff */
[----:B--2---:R-:W-:-:S04]  /*30d0*/  LEA R4, P4, R5, UR10, 0x1 ;  /* 0x0000000a05047c11 */ /* 0x004fc8000f8808ff */
[----:B------:R-:W-:-:S05]  /*30e0*/  LEA.HI.X R5, R5, UR11, R6, 0x1, P4 ;  /* 0x0000000b05057c11 */ /* 0x000fca000a0f0c06 */
        /* <DEDUP_REMOVED lines=12> */
[----:B------:R-:W-:Y:S08]  /*31b0*/  BRA.U !UP0, `(.L_x_2376) ;  /* 0xffffffd508807547 */ /* 0x000ff0000b83ffff */
[----:B------:R-:W-:Y:S05]  /*31c0*/  EXIT ;  /* 0x000000000000794d */ /* 0x000fea0003800000 */
.L_x_2377:
        /* <DEDUP_REMOVED lines=11> */
.L_x_5068:


//--------------------- .text._Z25selective_scan_fwd_kernelI32Selective_Scan_fwd_kernel_traitsILi32ELi4ELi1ELb0ELb1ELb1ELb1EN3c104HalfENS1_7complexIfEEEEv13SSMParamsBase --------------------------
	.section	.text._Z25selective_scan_fwd_kernelI32Selective_Scan_fwd_kernel_traitsILi32ELi4ELi1ELb0ELb1ELb1ELb1EN3c104HalfENS1_7complexIfEEEEv13SSMParamsBase,"ax",@progbits
	.align	128
        .global         _Z25selective_scan_fwd_kernelI32Selective_Scan_fwd_kernel_traitsILi32ELi4ELi1ELb0ELb1ELb1ELb1EN3c104HalfENS1_7complexIfEEEEv13SSMParamsBase
        .type           _Z25selective_scan_fwd_kernelI32Selective_Scan_fwd_kernel_traitsILi32ELi4ELi1ELb0ELb1ELb1ELb1EN3c104HalfENS1_7complexIfEEEEv13SSMParamsBase,@function
        .size           _Z25selective_scan_fwd_kernelI32Selective_Scan_fwd_kernel_traitsILi32ELi4ELi1ELb0ELb1ELb1ELb1EN3c104HalfENS1_7complexIfEEEEv13SSMParamsBase,(.L_x_5069 - _Z25selective_scan_fwd_kernelI32Selective_Scan_fwd_kernel_traitsILi32ELi4ELi1ELb0ELb1ELb1ELb1EN3c104HalfENS1_7complexIfEEEEv13SSMParamsBase)
        .other          _Z25selective_scan_fwd_kernelI32Selective_Scan_fwd_kernel_traitsILi32ELi4ELi1ELb0ELb1ELb1ELb1EN3c104HalfENS1_7complexIfEEEEv13SSMParamsBase,@"STO_CUDA_ENTRY STV_DEFAULT"
_Z25selective_scan_fwd_kernelI32Selective_Scan_fwd_kernel_traitsILi32ELi4ELi1ELb0ELb1ELb1ELb1EN3c104HalfENS1_7complexIfEEEEv13SSMParamsBase:
.text._Z25selective_scan_fwd_kernelI32Selective_Scan_fwd_kernel_traitsILi32ELi4ELi1ELb0ELb1ELb1ELb1EN3c104HalfENS1_7complexIfEEEEv13SSMParamsBase:
        /* <DEDUP_REMOVED lines=124> */
.L_x_2390:
        /* <DEDUP_REMOVED lines=95> */
.L_x_2379:
[----:B------:R-:W-:Y:S05]  /*0db0*/  BSYNC.RECONVERGENT B0 ;  /* 0x0000000000007941 */ /* 0x000fea0003800200 */
.L_x_2378:
        /* <DEDUP_REMOVED lines=32> */
.L_x_2381:
[----:B------:R-:W-:Y:S05]  /*0fc0*/  BSYNC.RECONVERGENT B0 ;  /* 0x0000000000007941 */ /* 0x000fea0003800200 */
.L_x_2380:
        /* <DEDUP_REMOVED lines=32> */
.L_x_2383:
[----:B------:R-:W-:Y:S05]  /*11d0*/  BSYNC.RECONVERGENT B0 ;  /* 0x0000000000007941 */ /* 0x000fea0003800200 */
.L_x_2382:
        /* <DEDUP_REMOVED lines=32> */
.L_x_2385:
[----:B------:R-:W-:Y:S05]  /*13e0*/  BSYNC.RECONVERGENT B0 ;  /* 0x0000000000007941 */ /* 0x000fea0003800200 */
.L_x_2384:
[----:B------:R-:W0:Y:S01]  /*13f0*/  LDCU UR5, c[0x0][0x38c] ;  /* 0x00007180ff0577ac */ /* 0x000e220008000800 */
        /* <DEDUP_REMOVED lines=54> */
.L_x_2389:
        /* <DEDUP_REMOVED lines=75> */
[----:B------:R-:W2:Y:S02]  /*1c10*/  LDS.U16 R81, [R75+0x4] ;  /* 0x000004004b517984 */ /* 0x000ea40000000400 */
[----:B------:R4:W-:Y:S02]  /*1c20*/  MUFU.EX2 R98, R4 ;  /* 0x0000000400627308 */ /* 0x0009e40000000800 */
[----:B------:R-:W2:Y:S01]  /*1c30*/  LDS.U16 R82, [R76+0x6] ;  /* 0x000006004c527984 */ /* 0x000ea20000000400 */
[----:B------:R-:W-:-:S03]  /*1c40*/  FMUL.FTZ R6, R15, R60 ;  /* 0x0000003c0f067220 */ /* 0x000fc60000410000 */
[----:B0-----:R-:W0:Y:S02]  /*1c50*/  LDS.U16 R8, [R78+0xa] ;  /* 0x00000a004e087984 */ /* 0x001e240000000400 */
[----:B---3--:R-:W-:Y:S01]  /*1c60*/  MUFU.SIN R85, R12 ;  /* 0x0000000c00557308 */ /* 0x008fe20000000400 */
[----:B----4-:R-:W-:Y:S01]  /*1c70*/  FMUL.FTZ R4, R15, R62 ;  /* 0x0000003e0f047220 */ /* 0x010fe20000410000 */
[----:B------:R-:W-:Y:S01]  /*1c80*/  FMUL.RZ R84, R6, 0.15915493667125701904 ;  /* 0x3e22f98306547820 */ /* 0x000fe2000040c000 */
[----:B------:R-:W3:Y:S02]  /*1c90*/  LDS.U16 R9, [R77+0x8] ;  /* 0x000008004d097984 */ /* 0x000ee40000000400 */
[----:B------:R-:W-:-:S03]  /*1ca0*/  FMUL.RZ R86, R4, 0.15915493667125701904 ;  /* 0x3e22f98304567820 */ /* 0x000fc6000040c000 */
[----:B------:R4:W-:Y:S01]  /*1cb0*/  MUFU.COS R87, R12 ;  /* 0x0000000c00577308 */ /* 0x0009e20000000000 */
[C---:B------:R-:W-:Y:S01]  /*1cc0*/  FMUL.FTZ R6, R83.reuse, R60 ;  /* 0x0000003c53067220 */ /* 0x040fe20000410000 */
[----:B----4-:R-:W-:-:S06]  /*1cd0*/  FMUL.FTZ R12, R83, R62 ;  /* 0x0000003e530c7220 */ /* 0x010fcc0000410000 */
[----:B------:R-:W-:Y:S08]  /*1ce0*/  MUFU.SIN R93, R86 ;  /* 0x00000056005d7308 */ /* 0x000ff00000000400 */
[----:B------:R-:W-:Y:S08]  /*1cf0*/  MUFU.EX2 R12, R12 ;  /* 0x0000000c000c7308 */ /* 0x000ff00000000800 */
[----:B------:R-:W4:Y:S08]  /*1d00*/  MUFU.COS R103, R86 ;  /* 0x0000005600677308 */ /* 0x000f300000000000 */
[----:B------:R-:W-:Y:S08]  /*1d10*/  MUFU.SIN R89, R84 ;  /* 0x0000005400597308 */ /* 0x000ff00000000400 */
[----:B------:R1:W-:Y:S08]  /*1d20*/  MUFU.COS R91, R84 ;  /* 0x00000054005b7308 */ /* 0x0003f00000000000 */
[----:B------:R-:W0:Y:S01]  /*1d30*/  MUFU.EX2 R10, R6 ;  /* 0x00000006000a7308 */ /* 0x000e220000000800 */
[-C--:B------:R-:W-:Y:S01]  /*1d40*/  FMUL.FTZ R15, R15, R64.reuse ;  /* 0x000000400f0f7220 */ /* 0x080fe20000410000 */
[----:B------:R-:W-:Y:S01]  /*1d50*/  FMUL.FTZ R83, R83, R64 ;  /* 0x0000004053537220 */ /* 0x000fe20000410000 */
[C---:B----4-:R-:W-:Y:S01]  /*1d60*/  FMUL.FTZ R103, R12.reuse, R103 ;  /* 0x000000670c677220 */ /* 0x050fe20000410000 */
[----:B-1----:R-:W-:Y:S01]  /*1d70*/  FMUL.FTZ R84, R12, R93 ;  /* 0x0000005d0c547220 */ /* 0x002fe20000410000 */
[----:B------:R-:W-:Y:S01]  /*1d80*/  FMUL.RZ R88, R15, 0.15915493667125701904 ;  /* 0x3e22f9830f587820 */ /* 0x000fe2000040c000 */
[----:B------:R-:W1:Y:S01]  /*1d90*/  LDS.U16 R12, [R80+0xe] ;  /* 0x00000e00500c7984 */ /* 0x000e620000000400 */
[----:B------:R-:W-:Y:S01]  /*1da0*/  HADD2.F32 R15, -RZ, R14.H0_H0 ;  /* 0x2000000eff0f7230 */ /* 0x000fe20000004100 */
[----:B------:R2:W-:Y:S01]  /*1db0*/  MUFU.EX2 R6, R83 ;  /* 0x0000005300067308 */ /* 0x0005e20000000800 */
[-C--:B------:R-:W-:Y:S01]  /*1dc0*/  ISETP.GE.U32.AND P0, PT, R29, R52.reuse, PT ;  /* 0x000000341d00720c */ /* 0x080fe20003f06070 */
[----:B------:R-:W-:Y:S01]  /*1dd0*/  FMUL.FTZ R4, R98, R87 ;  /* 0x0000005762047220 */ /* 0x000fe20000410000 */
[----:B------:R-:W-:Y:S01]  /*1de0*/  ISETP.GE.U32.AND P1, PT, R34, R52, PT ;  /* 0x000000342200720c */ /* 0x000fe20003f26070 */
[----:B------:R-:W-:Y:S01]  /*1df0*/  FMUL.FTZ R15, R70, R15 ;  /* 0x0000000f460f7220 */ /* 0x000fe20000410000 */
[----:B--2---:R-:W-:-:S02]  /*1e00*/  HADD2.F32 R83, -RZ, R24.H0_H0 ;  /* 0x20000018ff537230 */ /* 0x004fc40000004100 */
[C---:B0-----:R-:W-:Y:S01]  /*1e10*/  FMUL.FTZ R91, R10.reuse, R91 ;  /* 0x0000005b0a5b7220 */ /* 0x041fe20000410000 */
[----:B------:R-:W-:Y:S02]  /*1e20*/  FMUL.FTZ R89, R10, R89 ;  /* 0x000000590a597220 */ /* 0x000fe40000410000 */
[----:B------:R-:W0:Y:S01]  /*1e30*/  LDS.U16 R10, [R79+0xc] ;  /* 0x00000c004f0a7984 */ /* 0x000e220000000400 */
[----:B------:R-:W-:Y:S01]  /*1e40*/  FMUL.FTZ R83, R70, R83 ;  /* 0x0000005346537220 */ /* 0x000fe20000410000 */
[----:B------:R-:W-:Y:S01]  /*1e50*/  FMUL.FTZ R98, R98, R85 ;  /* 0x0000005562627220 */ /* 0x000fe20000410000 */
[----:B------:R-:W2:Y:S01]  /*1e60*/  MUFU.COS R87, R88 ;  /* 0x0000005800577308 */ /* 0x000ea20000000000 */
[----:B------:R-:W-:Y:S01]  /*1e70*/  HADD2.F32 R14, -RZ, R81.H0_H0 ;  /* 0x20000051ff0e7230 */ /* 0x000fe20000004100 */
[----:B------:R-:W-:Y:S02]  /*1e80*/  FSEL R90, R89, RZ, !P1 ;  /* 0x000000ff595a7208 */ /* 0x000fe40004800000 */
[----:B------:R-:W-:Y:S01]  /*1e90*/  FSEL R93, R15, RZ, !P0 ;  /* 0x000000ff0f5d7208 */ /* 0x000fe20004000000 */
[----:B------:R-:W-:Y:S01]  /*1ea0*/  HADD2.F32 R82, -RZ, R82.H0_H0 ;  /* 0x20000052ff527230 */ /* 0x000fe20000004100 */
[----:B------:R-:W-:-:S02]  /*1eb0*/  FSEL R94, R83, RZ, !P0 ;  /* 0x000000ff535e7208 */ /* 0x000fc40004000000 */
[----:B------:R-:W4:Y:S01]  /*1ec0*/  MUFU.SIN R85, R88 ;  /* 0x0000005800557308 */ /* 0x000f220000000400 */
[----:B------:R-:W-:Y:S01]  /*1ed0*/  FSEL R91, R91, 1, !P1 ;  /* 0x3f8000005b5b7808 */ /* 0x000fe20004800000 */
[----:B------:R-:W-:Y:S01]  /*1ee0*/  FMUL.FTZ R14, R59, R14 ;  /* 0x0000000e3b0e7220 */ /* 0x000fe20000410000 */
[-C--:B------:R-:W-:Y:S01]  /*1ef0*/  FMUL.FTZ R15, R93, R90.reuse ;  /* 0x0000005a5d0f7220 */ /* 0x080fe20000410000 */
[C---:B------:R-:W-:Y:S01]  /*1f00*/  FMUL.FTZ R24, R94.reuse, R90 ;  /* 0x0000005a5e187220 */ /* 0x040fe20000410000 */
        /* <DEDUP_REMOVED lines=9> */
[C---:B--2---:R-:W-:Y:S01]  /*1fa0*/  FMUL.FTZ R87, R6.reuse, R87 ;  /* 0x0000005706577220 */ /* 0x044fe20000410000 */
[----:B------:R-:W-:Y:S01]  /*1fb0*/  FSEL R83, R103, 1, !P2 ;  /* 0x3f80000067537808 */ /* 0x000fe20005000000 */
[----:B----4-:R-:W-:Y:S01]  /*1fc0*/  FMUL.FTZ R84, R6, R85 ;  /* 0x0000005506547220 */ /* 0x010fe20000410000 */
[----:B---3--:R-:W-:-:S02]  /*1fd0*/  HADD2.F32 R6, -RZ, R9.H0_H0 ;  /* 0x20000009ff067230 */ /* 0x008fc40000004100 */
[----:B------:R-:W-:Y:S01]  /*1fe0*/  FADD.FTZ R81, R86, R81 ;  /* 0x0000005156517221 */ /* 0x000fe20000010000 */
[----:B------:R-:W-:Y:S01]  /*1ff0*/  FMUL.FTZ R24, R82, R15 ;  /* 0x0000000f52187220 */ /* 0x000fe20000410000 */
[----:B------:R-:W-:Y:S01]  /*2000*/  FMUL.FTZ R8, R61, R8 ;  /* 0x000000083d087220 */ /* 0x000fe20000410000 */
[----:B------:R-:W-:Y:S01]  /*2010*/  ISETP.GE.U32.AND P1, PT, R36, R52, PT ;  /* 0x000000342400720c */ /* 0x000fe20003f26070 */
[-C--:B------:R-:W-:Y:S01]  /*2020*/  FMUL.FTZ R14, R82, R81.reuse ;  /* 0x00000051520e7220 */ /* 0x080fe20000410000 */
[----:B------:R-:W-:Y:S01]  /*2030*/  FFMA.FTZ R24, R83, R81, R24 ;  /* 0x0000005153187223 */ /* 0x000fe20000010018 */
[----:B------:R-:W-:Y:S01]  /*2040*/  FMUL.FTZ R6, R61, R6 ;  /* 0x000000063d067220 */ /* 0x000fe20000410000 */
[----:B------:R-:W-:Y:S01]  /*2050*/  FSEL R81, R8, RZ, !P2 ;  /* 0x000000ff08517208 */ /* 0x000fe20005000000 */
[----:B------:R-:W-:Y:S01]  /*2060*/  FFMA.FTZ R14, R83, R15, -R14 ;  /* 0x0000000f530e7223 */ /* 0x000fe2000001080e */
[----:B------:R-:W-:Y:S02]  /*2070*/  FSEL R84, R84, RZ, !P1 ;  /* 0x000000ff54547208 */ /* 0x000fe40004800000 */
[----:B------:R-:W-:Y:S01]  /*2080*/  FSEL R85, R6, RZ, !P2 ;  /* 0x000000ff06557208 */ /* 0x000fe20005000000 */
[----:B------:R-:W-:Y:S01]  /*2090*/  FADD.FTZ R24, R81, R24 ;  /* 0x0000001851187221 */ /* 0x000fe20000010000 */
[----:B-1----:R-:W-:Y:S01]  /*20a0*/  HADD2.F32 R12, -RZ, R12.H0_H0 ;  /* 0x2000000cff0c7230 */ /* 0x002fe20000004100 */
        /* <DEDUP_REMOVED lines=195> */
.L_x_2388:
[----:B------:R-:W-:Y:S05]  /*2ce0*/  BSYNC.RECONVERGENT B0 ;  /* 0x0000000000007941 */ /* 0x000fea0003800200 */
.L_x_2387:
[----:B------:R-:W-:Y:S01]  /*2cf0*/  FADD.FTZ R81, R81, R82 ;  /* 0x0000005251517221 */ /* 0x000fe20000010000 */
[----:B------:R-:W-:Y:S01]  /*2d00*/  FADD.FTZ R85, R85, R12 ;  /* 0x0000000c55557221 */ /* 0x000fe20000010000 */
[----:B------:R-:W-:Y:S01]  /*2d10*/  UIADD3 UR5, UPT, UPT, UR5, 0x1, URZ ;  /* 0x0000000105057890 */ /* 0x000fe2000fffe0ff */
[----:B------:R-:W-:Y:S02]  /*2d20*/  HADD2.F32 R106, -RZ, R106.H0_H0 ;  /* 0x2000006aff6a7230 */ /* 0x000fe40000004100 */
[C---:B0-----:R-:W-:Y:S01]  /*2d30*/  FMUL.FTZ R4, R84.reuse, R81 ;  /* 0x0000005154047220 */ /* 0x041fe20000410000 */
[-C--:B------:R-:W-:Y:S01]  /*2d40*/  FMUL.FTZ R84, R84, R85.reuse ;  /* 0x0000005554547220 */ /* 0x080fe20000410000 */
[----:B------:R-:W-:Y:S01]  /*2d50*/  HADD2.F32 R109, -RZ, R109.H0_H0 ;  /* 0x2000006dff6d7230 */ /* 0x000fe20000004100 */
[----:B------:R-:W-:Y:S01]  /*2d60*/  UISETP.GE.AND UP0, UPT, UR5, UR13, UPT ;  /* 0x0000000d0500728c */ /* 0x000fe2000bf06270 */
        /* <DEDUP_REMOVED lines=9> */
[----:B------:R-:W-:Y:S01]  /*2e00*/  FMUL.FTZ R6, R109, R81 ;  /* 0x000000516d067220 */ /* 0x000fe20000410000 */
[----:B------:R-:W-:Y:S02]  /*2e10*/  HADD2.F32 R101, -RZ, R101.H0_H0 ;  /* 0x20000065ff657230 */ /* 0x000fe40000004100 */
[----:B------:R-:W-:Y:S01]  /*2e20*/  FMUL.FTZ R4, R107, R4 ;  /* 0x000000046b047220 */ /* 0x000fe20000410000 */
[----:B------:R-:W-:-:S02]  /*2e30*/  HADD2.F32 R99, -RZ, R99.H0_H0 ;  /* 0x20000063ff637230 */ /* 0x000fc40000004100 */
        /* <DEDUP_REMOVED lines=8> */
[----:B------:R-:W-:Y:S06]  /*2ec0*/  BRA.U !UP0, `(.L_x_2389) ;  /* 0xffffffe908247547 */ /* 0x000fec000b83ffff */
.L_x_2386:
[----:B------:R-:W-:Y:S01]  /*2ed0*/  BAR.SYNC.DEFER_BLOCKING 0x0 ;  /* 0x0000000000007b1d */ /* 0x000fe20000010000 */
[----:B------:R-:W-:Y:S02]  /*2ee0*/  ISETP.NE.AND P0, PT, R28, RZ, PT ;  /* 0x000000ff1c00720c */ /* 0x000fe40003f05270 */
[----:B------:R-:W-:Y:S02]  /*2ef0*/  F2FP.F16.F32.PACK_AB R4, R67, R68 ;  /* 0x000000444304723e */ /* 0x000fe400000000ff */
[----:B------:R-:W-:Y:S01]  /*2f00*/  F2FP.F16.F32.PACK_AB R5, R65, R66 ;  /* 0x000000424105723e */ /* 0x000fe200000000ff */
[----:B------:R-:W0:Y:S01]  /*2f10*/  LDCU.128 UR12, c[0x0][0x420] ;  /* 0x00008400ff0c77ac */ /* 0x000e220008000c00 */
[----:B------:R-:W-:Y:S01]  /*2f20*/  ISETP.GE.AND P6, PT, R43, R52, PT ;  /* 0x000000342b00720c */ /* 0x000fe20003fc6270 */
[----:B------:R-:W-:Y:S01]  /*2f30*/  UMOV UR6, UR8 ;  /* 0x0000000800067c82 */ /* 0x000fe20008000000 */
[----:B------:R-:W-:Y:S01]  /*2f40*/  UMOV UR7, URZ ;  /* 0x000000ff00077c82 */ /* 0x000fe20008000000 */
[----:B------:R-:W1:Y:S01]  /*2f50*/  LDCU.128 UR20, c[0x0][0x410] ;  /* 0x00008200ff1477ac */ /* 0x000e620008000c00 */
[----:B------:R2:W-:Y:S01]  /*2f60*/  STS.64 [R69], R4 ;  /* 0x0000000445007388 */ /* 0x0005e20000000a00 */
[----:B------:R-:W-:-:S03]  /*2f70*/  NOP ;  /* 0x0000000000007918 */ /* 0x000fc60000000000 */
[----:B------:R-:W-:Y:S01]  /*2f80*/  LDS.U16 R9, [R56] ;  /* 0x0000000038097984 */ /* 0x000fe20000000400 */
[----:B0-----:R-:W-:-:S03]  /*2f90*/  UIMAD.WIDE.U32 UR8, UR24, UR12, UR6 ;  /* 0x0000000c180872a5 */ /* 0x001fc6000f8e0006 */
[----:B------:R-:W-:Y:S01]  /*2fa0*/  LDS.U16 R11, [R56+0x40] ;  /* 0x00004000380b7984 */ /* 0x000fe20000000400 */
[----:B------:R-:W-:Y:S01]  /*2fb0*/  UIMAD UR5, UR24, UR13, UR9 ;  /* 0x0000000d180572a4 */ /* 0x000fe2000f8e0209 */
[----:B------:R-:W0:Y:S02]  /*2fc0*/  LDCU.64 UR12, c[0x0][0x478] ;  /* 0x00008f00ff0c77ac */ /* 0x000e240008000a00 */
[----:B------:R-:W-:Y:S01]  /*2fd0*/  LDS.U16 R13, [R56+0x80] ;  /* 0x00008000380d7984 */ /* 0x000fe20000000400 */
[----:B--2---:R-:W-:Y:S02]  /*2fe0*/  MOV R5, UR9 ;  /* 0x0000000900057c02 */ /* 0x004fe40008000f00 */
[----:B------:R-:W-:Y:S01]  /*2ff0*/  MOV R4, UR8 ;  /* 0x0000000800047c02 */ /* 0x000fe20008000f00 */
[----:B------:R-:W-:Y:S01]  /*3000*/  LDS.U16 R15, [R56+0xc0] ;  /* 0x0000c000380f7984 */ /* 0x000fe20000000400 */
[----:B------:R-:W-:Y:S01]  /*3010*/  MOV R5, UR5 ;  /* 0x0000000500057c02 */ /* 0x000fe20008000f00 */
[----:B-1----:R-:W-:-:S02]  /*3020*/  UIMAD.WIDE.U32 UR8, UR24, UR20, UR6 ;  /* 0x00000014180872a5 */ /* 0x002fc4000f8e0006 */
[----:B------:R-:W-:Y:S01]  /*3030*/  @!P0 STS [UR11+0x100], R52 ;  /* 0x00010034ff008988 */ /* 0x000fe2000800080b */
[C---:B------:R-:W-:Y:S01]  /*3040*/  IMAD.WIDE.U32 R4, R27.reuse, UR14, R4 ;  /* 0x0000000e1b047c25 */ /* 0x040fe2000f8e0004 */
[----:B------:R-:W-:Y:S01]  /*3050*/  UIMAD UR5, UR24, UR21, UR9 ;  /* 0x00000015180572a4 */ /* 0x000fe2000f8e0209 */
[----:B------:R-:W-:Y:S02]  /*3060*/  BAR.SYNC.DEFER_BLOCKING 0x0 ;  /* 0x0000000000007b1d */ /* 0x000fe40000010000 */
[----:B------:R-:W-:Y:S01]  /*3070*/  IMAD R10, R27, UR15, R5 ;  /* 0x0000000f1b0a7c24 */ /* 0x000fe2000f8e0205 */
[----:B------:R-:W-:Y:S02]  /*3080*/  IADD3 R7, P1, PT, R33, R4, RZ ;  /* 0x0000000421077210 */ /* 0x000fe40007f3e0ff */
[----:B------:R-:W-:Y:S01]  /*3090*/  MOV R5, UR9 ;  /* 0x0000000900057c02 */ /* 0x000fe20008000f00 */
[----:B------:R-:W1:Y:S01]  /*30a0*/  LDCU.64 UR14, c[0x0][0x488] ;  /* 0x00009100ff0e77ac */ /* 0x000e620008000a00 */
[----:B------:R-:W-:-:S02]  /*30b0*/  IADD3.X R10, PT, PT, RZ, R10, RZ, P1, !PT ;  /* 0x0000000aff0a7210 */ /* 0x000fc40000ffe4ff */
[C---:B0-----:R-:W-:Y:S02]  /*30c0*/  LEA R6, P1, R7.reuse, UR12, 0x1 ;  /* 0x0000000c07067c11 */ /* 0x041fe4000f8208ff */
[----:B------:R-:W-:Y:S01]  /*30d0*/  MOV R4, UR8 ;  /* 0x0000000800047c02 */ /* 0x000fe20008000f00 */
[----:B------:R-:W0:Y:S01]  /*30e0*/  LDCU.64 UR8, c[0x0][0x490] ;  /* 0x00009200ff0877ac */ /* 0x000e220008000a00 */
[----:B------:R-:W-:Y:S02]  /*30f0*/  LEA.HI.X R7, R7, UR13, R10, 0x1, P1 ;  /* 0x0000000d07077c11 */ /* 0x000fe400088f0c0a */
[----:B------:R-:W-:-:S03]  /*3100*/  MOV R5, UR5 ;  /* 0x0000000500057c02 */ /* 0x000fc60008000f00 */
[C---:B------:R-:W-:Y:S01]  /*3110*/  IMAD.WIDE.U32 R4, R27.reuse, UR22, R4 ;  /* 0x000000161b047c25 */ /* 0x040fe2000f8e0004 */
[----:B------:R-:W2:Y:S03]  /*3120*/  LDS R8, [UR11+0x100] ;  /* 0x0001000bff087984 */ /* 0x000ea60008000800 */
[----:B------:R-:W-:Y:S01]  /*3130*/  IMAD R10, R27, UR23, R5 ;  /* 0x000000171b0a7c24 */ /* 0x000fe2000f8e0205 */
[C---:B------:R-:W-:Y:S02]  /*3140*/  IADD3 R5, P1, PT, R33.reuse, R4, RZ ;  /* 0x0000000421057210 */ /* 0x040fe40007f3e0ff */
[-C--:B--2---:R-:W-:Y:S02]  /*3150*/  ISETP.GE.AND P3, PT, R33, R8.reuse, PT ;  /* 0x000000082100720c */ /* 0x084fe40003f66270 */
[-C--:B------:R-:W-:Y:S02]  /*3160*/  ISETP.GE.AND P4, PT, R37, R8.reuse, PT ;  /* 0x000000082500720c */ /* 0x080fe40003f86270 */
[----:B------:R-:W-:-:S02]  /*3170*/  ISETP.GE.AND P5, PT, R42, R8, PT ;  /* 0x000000082a00720c */ /* 0x000fc40003fa6270 */
[----:B------:R-:W-:Y:S02]  /*3180*/  ISETP.GE.AND P2, PT, R43, R8, PT ;  /* 0x000000082b00720c */ /* 0x000fe40003f46270 */
[----:B------:R-:W-:Y:S02]  /*3190*/  IADD3.X R8, PT, PT, RZ, R10, RZ, P1, !PT ;  /* 0x0000000aff087210 */ /* 0x000fe40000ffe4ff */
[----:B-1----:R-:W-:-:S03]  /*31a0*/  LEA R4, P1, R5, UR14, 0x1 ;  /* 0x0000000e05047c11 */ /* 0x002fc6000f8208ff */
[----:B------:R1:W-:Y:S01]  /*31b0*/  @!P3 STG.E.U16 desc[UR18][R6.64], R9 ;  /* 0x000000090600b986 */ /* 0x0003e2000c101512 */
[-C--:B------:R-:W-:Y:S02]  /*31c0*/  ISETP.GE.AND P3, PT, R42, R52.reuse, PT ;  /* 0x000000342a00720c */ /* 0x080fe40003f66270 */
[----:B------:R-:W-:Y:S01]  /*31d0*/  LEA.HI.X R5, R5, UR15, R8, 0x1, P1 ;  /* 0x0000000f05057c11 */ /* 0x000fe200088f0c08 */
[----:B------:R2:W-:Y:S01]  /*31e0*/  @!P4 STG.E.U16 desc[UR18][R6.64+0x40], R11 ;  /* 0x0000400b0600c986 */ /* 0x0005e2000c101512 */
[-C--:B------:R-:W-:Y:S01]  /*31f0*/  ISETP.GE.AND P4, PT, R37, R52.reuse, PT ;  /* 0x000000342500720c */ /* 0x080fe20003f86270 */
[----:B------:R-:W3:Y:S02]  /*3200*/  LDCU.128 UR12, c[0x0][0x430] ;  /* 0x00008600ff0c77ac */ /* 0x000ee40008000c00 */
[----:B------:R4:W-:Y:S01]  /*3210*/  @!P5 STG.E.U16 desc[UR18][R6.64+0x80], R13 ;  /* 0x0000800d0600d986 */ /* 0x0009e2000c101512 */
[----:B------:R-:W-:-:S03]  /*3220*/  ISETP.GE.AND P5, PT, R33, R52, PT ;  /* 0x000000342100720c */ /* 0x000fc60003fa6270 */
[----:B------:R-:W-:Y:S01]  /*3230*/  @!P2 STG.E.U16 desc[UR18][R6.64+0xc0], R15 ;  /* 0x0000c00f0600a986 */ /* 0x000fe2000c101512 */
[----:B-1----:R-:W-:Y:S01]  /*3240*/  PRMT R9, RZ, 0x7610, R9 ;  /* 0x00007610ff097816 */ /* 0x002fe20000000009 */
[----:B------:R-:W-:Y:S01]  /*3250*/  BAR.SYNC.DEFER_BLOCKING 0x0 ;  /* 0x0000000000007b1d */ /* 0x000fe20000010000 */
[----:B--2---:R-:W-:Y:S02]  /*3260*/  PRMT R11, RZ, 0x7610, R11 ;  /* 0x00007610ff0b7816 */ /* 0x004fe4000000000b */
[----:B----4-:R-:W-:-:S05]  /*3270*/  PRMT R13, RZ, 0x7610, R13 ;  /* 0x00007610ff0d7816 */ /* 0x010fca000000000d */
[----:B------:R-:W2:Y:S04]  /*3280*/  @!P5 LDG.E.U16 R9, desc[UR18][R4.64] ;  /* 0x000000120409d981 */ /* 0x000ea8000c1e1500 */
[----:B------:R-:W4:Y:S04]  /*3290*/  @!P4 LDG.E.U16 R11, desc[UR18][R4.64+0x40] ;  /* 0x00004012040bc981 */ /* 0x000f28000c1e1500 */
[----:B------:R-:W5:Y:S04]  /*32a0*/  @!P3 LDG.E.U16 R13, desc[UR18][R4.64+0x80] ;  /* 0x00008012040db981 */ /* 0x000f68000c1e1500 */
[----:B------:R-:W5:Y:S01]  /*32b0*/  @!P6 LDG.E.U16 R71, desc[UR18][R4.64+0xc0] ;  /* 0x0000c0120447e981 */ /* 0x000f62000c1e1500 */
[----:B---3--:R-:W-:-:S02]  /*32c0*/  UIMAD.WIDE.U32 UR6, UR24, UR12, UR6 ;  /* 0x0000000c180672a5 */ /* 0x008fc4000f8e0006 */
[----:B------:R-:W-:Y:S02]  /*32d0*/  UIADD3 UR4, UPT, UPT, UR4, 0x1, URZ ;  /* 0x0000000104047890 */ /* 0x000fe4000fffe0ff */
[----:B------:R-:W-:Y:S01]  /*32e0*/  UIMAD UR5, UR24, UR13, UR7 ;  /* 0x0000000d180572a4 */ /* 0x000fe2000f8e0207 */
[----:B--2---:R-:W-:Y:S04]  /*32f0*/  STS.U16 [R56], R9 ;  /* 0x0000000938007388 */ /* 0x004fe80000000400 */
[----:B----4-:R-:W-:Y:S04]  /*3300*/  STS.U16 [R56+0x40], R11 ;  /* 0x0000400b38007388 */ /* 0x010fe80000000400 */
[----:B-----5:R-:W-:Y:S04]  /*3310*/  STS.U16 [R56+0x80], R13 ;  /* 0x0000800d38007388 */ /* 0x020fe80000000400 */
[----:B------:R-:W-:Y:S01]  /*3320*/  STS.U16 [R56+0xc0], R71 ;  /* 0x0000c04738007388 */ /* 0x000fe20000000400 */
        /* <DEDUP_REMOVED lines=30> */
[----:B--2---:R-:W-:-:S04]  /*3510*/  FMUL.FTZ R12, R12, R17 ;  /* 0x000000110c0c7220 */ /* 0x004fc80000410000 */
[----:B------:R-:W-:-:S05]  /*3520*/  FMUL.FTZ R12, R12, R65 ;  /* 0x000000410c0c7220 */ /* 0x000fca0000410000 */
[----:B------:R-:W-:-:S05]  /*3530*/  F2FP.F16.F32.PACK_AB R5, R12, R9 ;  /* 0x000000090c05723e */ /* 0x000fca00000000ff */
[----:B------:R1:W-:Y:S01]  /*3540*/  STS.64 [R69], R4 ;  /* 0x0000000445007388 */ /* 0x0003e20000000a00 */
[----:B------:R-:W-:-:S03]  /*3550*/  NOP ;  /* 0x0000000000007918 */ /* 0x000fc60000000000 */
[----:B------:R-:W-:Y:S04]  /*3560*/  LDS.U16 R7, [R56] ;  /* 0x0000000038077984 */ /* 0x000fe80000000400 */
[----:B------:R-:W-:Y:S01]  /*3570*/  LDS.U16 R9, [R56+0x40] ;  /* 0x0000400038097984 */ /* 0x000fe20000000400 */
[----:B-1----:R-:W-:Y:S02]  /*3580*/  MOV R5, UR7 ;  /* 0x0000000700057c02 */ /* 0x002fe40008000f00 */
[----:B------:R-:W-:Y:S01]  /*3590*/  MOV R5, UR5 ;  /* 0x0000000500057c02 */ /* 0x000fe20008000f00 */
[----:B------:R-:W-:Y:S01]  /*35a0*/  LDS.U16 R11, [R56+0x80] ;  /* 0x00008000380b7984 */ /* 0x000fe20000000400 */
[----:B------:R-:W-:Y:S01]  /*35b0*/  MOV R4, UR6 ;  /* 0x0000000600047c02 */ /* 0x000fe20008000f00 */
[----:B------:R-:W1:Y:S02]  /*35c0*/  LDCU UR5, c[0x0][0x394] ;  /* 0x00007280ff0577ac */ /* 0x000e640008000800 */
[----:B------:R-:W-:Y:S02]  /*35d0*/  LDS.U16 R13, [R56+0xc0] ;  /* 0x0000c000380d7984 */ /* 0x000fe40000000400 */
[----:B------:R-:W-:-:S02]  /*35e0*/  IMAD.WIDE.U32 R4, R27, UR14, R4 ;  /* 0x0000000e1b047c25 */ /* 0x000fc4000f8e0004 */
[----:B------:R-:W-:Y:S02]  /*35f0*/  @!P0 STS [UR11+0x100], R52 ;  /* 0x00010034ff008988 */ /* 0x000fe4000800080b */
[----:B------:R-:W-:Y:S01]  /*3600*/  IMAD R8, R27, UR15, R5 ;  /* 0x0000000f1b087c24 */ /* 0x000fe2000f8e0205 */
[----:B------:R-:W-:Y:S01]  /*3610*/  BAR.SYNC.DEFER_BLOCKING 0x0 ;  /* 0x0000000000007b1d */ /* 0x000fe20000010000 */
[----:B------:R-:W-:Y:S01]  /*3620*/  IADD3 R5, P4, PT, R33, R4, RZ ;  /* 0x0000000421057210 */ /* 0x000fe20007f9e0ff */
[----:B-1----:R-:W-:-:S04]  /*3630*/  UISETP.GE.AND UP0, UPT, UR4, UR5, UPT ;  /* 0x000000050400728c */ /* 0x002fc8000bf06270 */
[----:B------:R-:W1:Y:S02]  /*3640*/  LDS R6, [UR11+0x100] ;  /* 0x0001000bff067984 */ /* 0x000e640008000800 */
[-C--:B-1----:R-:W-:Y:S02]  /*3650*/  ISETP.GE.AND P0, PT, R33, R6.reuse, PT ;  /* 0x000000062100720c */ /* 0x082fe40003f06270 */
[-C--:B------:R-:W-:Y:S02]  /*3660*/  ISETP.GE.AND P1, PT, R37, R6.reuse, PT ;  /* 0x000000062500720c */ /* 0x080fe40003f26270 */
[-C--:B------:R-:W-:Y:S02]  /*3670*/  ISETP.GE.AND P2, PT, R42, R6.reuse, PT ;  /* 0x000000062a00720c */ /* 0x080fe40003f46270 */
[----:B------:R-:W-:Y:S02]  /*3680*/  ISETP.GE.AND P3, PT, R43, R6, PT ;  /* 0x000000062b00720c */ /* 0x000fe40003f66270 */
[----:B------:R-:W-:-:S02]  /*3690*/  IADD3.X R6, PT, PT, RZ, R8, RZ, P4, !PT ;  /* 0x00000008ff067210 */ /* 0x000fc400027fe4ff */
[----:B0-----:R-:W-:-:S04]  /*36a0*/  LEA R4, P4, R5, UR8, 0x1 ;  /* 0x0000000805047c11 */ /* 0x001fc8000f8808ff */
        /* <DEDUP_REMOVED lines=15> */
.L_x_2391:
        /* <DEDUP_REMOVED lines=14> */
.L_x_5069:


//--------------------- .text._Z25selective_scan_fwd_kernelI32Selective_Scan_fwd_kernel_traitsILi32ELi4ELi1ELb1ELb0ELb0ELb0EN3c104HalfENS1_7complexIfEEEEv13SSMParamsBase --------------------------
	.section	.text._Z25selective_scan_fwd_kernelI32Selective_Scan_fwd_kernel_traitsILi32ELi4ELi1ELb1ELb0ELb0ELb0EN3c104HalfENS1_7complexIfEEEEv13SSMParamsBase,"ax",@progbits
	.align	128
        .global         _Z25selective_scan_fwd_kernelI32Selective_Scan_fwd_kernel_traitsILi32ELi4ELi1ELb1ELb0ELb0ELb0EN3c104HalfENS1_7complexIfEEEEv13SSMParamsBase
        .type           _Z25selective_scan_fwd_kernelI32Selective_Scan_fwd_kernel_traitsILi32ELi4ELi1ELb1ELb0ELb0ELb0EN3c104HalfENS1_7complexIfEEEEv13SSMParamsBase,@function
        .size           _Z25selective_scan_fwd_kernelI32Selective_Scan_fwd_kernel_traitsILi32ELi4ELi1ELb1ELb0ELb0ELb0EN3c104HalfENS1_7complexIfEEEEv13SSMParamsBase,(.L_x_5070 - _Z25selective_scan_fwd_kernelI32Selective_Scan_fwd_kernel_traitsILi32ELi4ELi1ELb1ELb0ELb0ELb0EN3c104HalfENS1_7complexIfEEEEv13SSMParamsBase)
        .other          _Z25selective_scan_fwd_kernelI32Selective_Scan_fwd_kernel_traitsILi32ELi4ELi1ELb1ELb0ELb0ELb0EN3c104HalfENS1_7complexIfEEEEv13SSMParamsBase,@"STO_CUDA_ENTRY STV_DEFAULT"
_Z25selective_scan_fwd_kernelI32Selective_Scan_fwd_kernel_traitsILi32ELi4ELi1ELb1ELb0ELb0ELb0EN3c104HalfENS1_7complexIfEEEEv13SSMParamsBase:
.text._Z25selective_scan_fwd_kernelI32Selective_Scan_fwd_kernel_traitsILi32ELi4ELi1ELb1ELb0ELb0ELb0EN3c104HalfENS1_7complexIfEEEEv13SSMParamsBase:
        /* <DEDUP_REMOVED lines=26> */
[----:B------:R-:W-:Y:S01]  /*01a0*/  UIMAD UR8, UR18, UR13, UR7 ;  /* 0x0000000d120872a4 */ /* 0x000fe2000f8e0207 */
[----:B------:R0:W5:Y:S01]  /*01b0*/  @P1 LDG.E R33, desc[UR16][R4.64] ;  /* 0x0000001004211981 */ /* 0x000162000c1e1900 */
[----:B------:R-:W-:-:S02]  /*01c0*/  MOV R6, UR4 ;  /* 0x0000000400067c02 */ /* 0x000fc40008000f00 */
[----:B------:R-:W-:Y:S02]  /*01d0*/  MOV R7, UR5 ;  /* 0x0000000500077c02 */ /* 0x000fe40008000f00 */
[----:B------:R-:W-:Y:S02]  /*01e0*/  MOV R8, UR6 ;  /* 0x0000000600087c02 */ /* 0x000fe40008000f00 */
[----:B------:R-:W-:Y:S02]  /*01f0*/  MOV R9, UR7 ;  /* 0x0000000700097c02 */ /* 0x000fe40008000f00 */
[----:B--2---:R-:W-:Y:S02]  /*0200*/  MOV R3, UR9 ;  /* 0x0000000900037c02 */ /* 0x004fe40008000f00 */
[----:B0-----:R-:W-:Y:S01]  /*0210*/  MOV R5, UR8 ;  /* 0x0000000800057c02 */ /* 0x001fe20008000f00 */
[----:B------:R-:W-:Y:S06]  /*0220*/  @!P0 EXIT ;  /* 0x000000000000894d */ /* 0x000fec0003800000 */
[----:B------:R-:W0:Y:S01]  /*0230*/  LDCU.64 UR4, c[0x0][0x3d8] ;  /* 0x00007b00ff0477ac */ /* 0x000e220008000a00 */
[----:B------:R-:W2:Y:S01]  /*0240*/  LDC.64 R14, c[0x0][0x428] ;  /* 0x00010a00ff0e7b82 */ /* 0x000ea20000000a00 */
[----:B------:R-:W3:Y:S01]  /*0250*/  S2R R34, SR_TID.X ;  /* 0x0000000000227919 */ /* 0x000ee20000002100 */
[----:B------:R-:W-:Y:S01]  /*0260*/  MOV R2, R6 ;  /* 0x0000000600027202 */ /* 0x000fe20000000f00 */
[----:B------:R-:W2:Y:S01]  /*0270*/  LDCU.64 UR6, c[0x0][0x3b8] ;  /* 0x00007700ff0677ac */ /* 0x000ea20008000a00 */
[----:B------:R-:W-:Y:S01]  /*0280*/  MOV R4, R8 ;  /* 0x0000000800047202 */ /* 0x000fe20000000f00 */
[----:B----4-:R-:W-:Y:S02]  /*0290*/  IMAD R0, R0, UR18, R11 ;  /* 0x0000001200007c24 */ /* 0x010fe4000f8e020b */
[----:B------:R-:W-:Y:S02]  /*02a0*/  HFMA2 R43, -RZ, RZ, 0, 0 ;  /* 0x00000000ff2b7431 */ /* 0x000fe400000001ff */
[C---:B------:R-:W-:Y:S01]  /*02b0*/  IMAD.WIDE.U32 R2, R11.reuse, UR10, R2 ;  /* 0x0000000a0b027c25 */ /* 0x040fe2000f8e0002 */
[----:B------:R-:W4:Y:S01]  /*02c0*/  LDC.64 R16, c[0x0][0x450] ;  /* 0x00011400ff107b82 */ /* 0x000f220000000a00 */
[----:B------:R-:W2:Y:S02]  /*02d0*/  LDCU.U8 UR9, c[0x0][0x39e] ;  /* 0x000073c0ff0977ac */ /* 0x000ea40008000000 */
[----:B------:R-:W-:Y:S01]  /*02e0*/  IMAD.WIDE.U32 R4, R11, UR14, R4 ;  /* 0x0000000e0b047c25 */ /* 0x000fe2000f8e0004 */
[----:B-1----:R-:W-:-:S03]  /*02f0*/  LEA R58, P0, R2, R58, 0x1 ;  /* 0x0000003a023a7211 */ /* 0x002fc600078008ff */
[C---:B------:R-:W-:Y:S01]  /*0300*/  IMAD R49, R11.reuse, UR11, R3 ;  /* 0x0000000b0b317c24 */ /* 0x040fe2000f8e0203 */
[----:B------:R-:W1:Y:S01]  /*0310*/  LDC.64 R28, c[0x0][0x3a0] ;  /* 0x0000e800ff1c7b82 */ /* 0x000e620000000a00 */
[C---:B0-----:R-:W-:Y:S01]  /*0320*/  IMAD.WIDE.U32 R36, R11.reuse, UR4, RZ ;  /* 0x000000040b247c25 */ /* 0x041fe2000f8e00ff */
[----:B------:R-:W0:Y:S01]  /*0330*/  LDCU UR4, c[0x0][0x38c] ;  /* 0x00007180ff0477ac */ /* 0x000e220008000800 */
[----:B------:R-:W-:Y:S02]  /*0340*/  LEA R56, P1, R4, R56, 0x1 ;  /* 0x0000003804387211 */ /* 0x000fe400078208ff */
[C---:B------:R-:W-:Y:S01]  /*0350*/  IMAD R47, R11.reuse, UR15, R5 ;  /* 0x0000000f0b2f7c24 */ /* 0x040fe2000f8e0205 */
[----:B------:R-:W-:Y:S01]  /*0360*/  LEA.HI.X R49, R2, R59, R49, 0x1, P0 ;  /* 0x0000003b02317211 */ /* 0x000fe200000f0c31 */
[C---:B------:R-:W-:Y:S01]  /*0370*/  IMAD R8, R11.reuse, UR5, R37 ;  /* 0x000000050b087c24 */ /* 0x040fe2000f8e0225 */
[----:B------:R-:W3:Y:S01]  /*0380*/  LDC.64 R26, c[0x0][0x448] ;  /* 0x00011200ff1a7b82 */ /* 0x000ee20000000a00 */
[----:B--2---:R-:W-:Y:S01]  /*0390*/  IMAD.WIDE.U32 R2, R11, R14, RZ ;  /* 0x0000000e0b027225 */ /* 0x004fe200078e00ff */
[----:B------:R-:W-:-:S03]  /*03a0*/  LEA.HI.X R47, R4, R57, R47, 0x1, P1 ;  /* 0x00000039042f7211 */ /* 0x000fc600008f0c2f */
[----:B------:R-:W-:-:S03]  /*03b0*/  IMAD.WIDE.U32 R4, R11, UR6, RZ ;  /* 0x000000060b047c25 */ /* 0x000fc6000f8e00ff */
[----:B------:R-:W2:Y:S01]  /*03c0*/  LDC.64 R30, c[0x0][0x440] ;  /* 0x00011000ff1e7b82 */ /* 0x000ea20000000a00 */
[----:B----4-:R-:W-:Y:S01]  /*03d0*/  LEA R35, P0, R36, R16, 0x3 ;  /* 0x0000001024237211 */ /* 0x010fe200078018ff */
[C---:B------:R-:W-:Y:S02]  /*03e0*/  IMAD R3, R11.reuse, R15, R3 ;  /* 0x0000000f0b037224 */ /* 0x040fe400078e0203 */
[----:B------:R-:W-:Y:S01]  /*03f0*/  IMAD R0, R0, R13, RZ ;  /* 0x0000000d00007224 */ /* 0x000fe200078e02ff */
[----:B------:R-:W-:Y:S01]  /*0400*/  LEA.HI.X R36, R36, R17, R8, 0x3, P0 ;  /* 0x0000001124247211 */ /* 0x000fe200000f1c08 */
[C---:B------:R-:W-:Y:S01]  /*0410*/  IMAD R39, R11.reuse, UR7, R5 ;  /* 0x000000070b277c24 */ /* 0x040fe2000f8e0205 */
[----:B0-----:R-:W-:Y:S01]  /*0420*/  UISETP.LT.AND UP0, UPT, UR4, 0x1, UPT ;  /* 0x000000010400788c */ /* 0x001fe2000bf01270 */
[----:B------:R-:W0:Y:S01]  /*0430*/  LDC.64 R24, c[0x0][0x420] ;  /* 0x00010800ff187b82 */ /* 0x000e220000000a00 */
[----:B-1----:R-:W-:-:S04]  /*0440*/  IMAD.WIDE.U32 R40, R11, R28, RZ ;  /* 0x0000001c0b287225 */ /* 0x002fc800078e00ff */
[----:B------:R-:W-:Y:S02]  /*0450*/  IMAD R8, R11, R29, R41 ;  /* 0x0000001d0b087224 */ /* 0x000fe400078e0229 */
[----:B------:R-:W-:Y:S01]  /*0460*/  IMAD R42, R0, UR4, RZ ;  /* 0x00000004002a7c24 */ /* 0x000fe2000f8e02ff */
[----:B------:R-:W1:Y:S01]  /*0470*/  LDC.64 R6, c[0x0][0x478] ;  /* 0x00011e00ff067b82 */ /* 0x000e620000000a00 */
[----:B---3--:R-:W-:Y:S01]  /*0480*/  LEA R37, P0, R4, R26, 0x3 ;  /* 0x0000001a04257211 */ /* 0x008fe200078018ff */
[----:B------:R-:W-:-:S03]  /*0490*/  USEL UR4, UR4, 0x1, !UP0 ;  /* 0x0000000104047887 */ /* 0x000fc6000c000000 */
[----:B------:R-:W-:Y:S01]  /*04a0*/  LEA.HI.X R39, R4, R27, R39, 0x3, P0 ;  /* 0x0000001b04277211 */ /* 0x000fe200000f1c27 */
[----:B------:R-:W-:Y:S02]  /*04b0*/  UIADD3 UR6, UPT, UPT, -UR4, URZ, URZ ;  /* 0x000000ff04067290 */ /* 0x000fe4000fffe1ff */
[----:B------:R-:W3:Y:S01]  /*04c0*/  LDC.64 R22, c[0x0][0x3e0] ;  /* 0x0000f800ff167b82 */ /* 0x000ee20000000a00 */
[----:B--2---:R-:W-:-:S04]  /*04d0*/  LEA R38, P1, R40, R30, 0x3 ;  /* 0x0000001e28267211 */ /* 0x004fc800078218ff */
[----:B------:R-:W-:-:S03]  /*04e0*/  LEA.HI.X R40, R40, R31, R8, 0x3, P1 ;  /* 0x0000001f28287211 */ /* 0x000fc600008f1c08 */
[----:B------:R-:W2:Y:S01]  /*04f0*/  LDC.64 R20, c[0x0][0x3c0] ;  /* 0x0000f000ff147b82 */ /* 0x000ea20000000a00 */
[----:B0-----:R-:W-:-:S04]  /*0500*/  IMAD.WIDE.U32 R16, R24, UR18, R2 ;  /* 0x0000001218107c25 */ /* 0x001fc8000f8e0002 */
[----:B------:R-:W-:-:S03]  /*0510*/  IMAD R41, R25, UR18, R17 ;  /* 0x0000001219297c24 */ /* 0x000fc6000f8e0211 */
[----:B------:R-:W0:Y:S01]  /*0520*/  LDC.64 R18, c[0x0][0x3a8] ;  /* 0x0000ea00ff127b82 */ /* 0x000e220000000a00 */
[----:B-1----:R-:W-:Y:S01]  /*0530*/  IMAD.WIDE.U32 R2, R34, 0x8, R6 ;  /* 0x0000000822027825 */ /* 0x002fe200078e0006 */
[----:B---3--:R-:W-:Y:S02]  /*0540*/  SHF.L.U64.HI R23, R22, 0x3, R23 ;  /* 0x0000000316177819 */ /* 0x008fe40000010217 */
[----:B--2---:R-:W-:Y:S02]  /*0550*/  SHF.L.U64.HI R21, R20, 0x3, R21 ;  /* 0x0000000314157819 */ /* 0x004fe40000010215 */
[----:B0-----:R-:W-:-:S07]  /*0560*/  SHF.L.U64.HI R51, R18, 0x3, R19 ;  /* 0x0000000312337819 */ /* 0x001fce0000010213 */
.L_x_2406:
[----:B------:R-:W-:Y:S01]  /*0570*/  BAR.SYNC.DEFER_BLOCKING 0x0 ;  /* 0x0000000000007b1d */ /* 0x000fe20000010000 */
[----:B------:R-:W-:Y:S02]  /*0580*/  MOV R48, R58 ;  /* 0x0000003a00307202 */ /* 0x000fe40000000f00 */
[----:B------:R-:W-:-:S03]  /*0590*/  MOV R46, R56 ;  /* 0x00000038002e7202 */ /* 0x000fc60000000f00 */
[----:B0-----:R-:W-:-:S04]  /*05a0*/  IMAD.WIDE.U32 R4, R34, 0x8, R48 ;  /* 0x0000000822047825 */ /* 0x001fc800078e0030 */
[----:B------:R-:W-:Y:S02]  /*05b0*/  IMAD.WIDE.U32 R6, R34, 0x8, R46 ;  /* 0x0000000822067825 */ /* 0x000fe400078e002e */
[----:B------:R-:W2:Y:S04]  /*05c0*/  LDG.E.64 R4, desc[UR16][R4.64] ;  /* 0x0000001004047981 */ /* 0x000ea8000c1e1b00 */
[----:B------:R-:W3:Y:S01]  /*05d0*/  LDG.E.64 R6, desc[UR16][R6.64] ;  /* 0x0000001006067981 */ /* 0x000ee2000c1e1b00 */
[----:B------:R-:W-:Y:S01]  /*05e0*/  UISETP.NE.AND UP0, UPT, UR9, URZ, UPT ;  /* 0x000000ff0900728c */ /* 0x000fe2000bf05270 */
[--C-:B--2---:R-:W-:Y:S02]  /*05f0*/  SHF.R.U64 R55, R4, 0x10, R5.reuse ;  /* 0x0000001004377819 */ /* 0x104fe40000001205 */
[----:B------:R-:W-:-:S02]  /*0600*/  SHF.R.U32.HI R0, RZ, 0x10, R5 ;  /* 0x00000010ff007819 */ /* 0x000fc40000011605 */
[--C-:B---3--:R-:W-:Y:S02]  /*0610*/  SHF.R.U64 R52, R6, 0x10, R7.reuse ;  /* 0x0000001006347819 */ /* 0x108fe40000001207 */
[----:B------:R-:W-:Y:S02]  /*0620*/  SHF.R.U32.HI R48, RZ, 0x10, R7 ;  /* 0x00000010ff307819 */ /* 0x000fe40000011607 */
[----:B------:R-:W-:Y:S05]  /*0630*/  BRA.U UP0, `(.L_x_2392) ;  /* 0x0000000100447547 */ /* 0x000fea000b800000 */
[----:B------:R-:W-:Y:S02]  /*0640*/  HADD2.F32 R54, -RZ, R6.H0_H0 ;  /* 0x20000006ff367230 */ /* 0x000fe40000004100 */
[----:B------:R-:W-:Y:S02]  /*0650*/  HADD2.F32 R50, -RZ, R7.H0_H0 ;  /* 0x20000007ff327230 */ /* 0x000fe40000004100 */
[----:B------:R-:W-:Y:S02]  /*0660*/  HADD2.F32 R52, -RZ, R52.H0_H0 ;  /* 0x20000034ff347230 */ /* 0x000fe40000004100 */
[--C-:B-----5:R-:W-:Y:S01]  /*0670*/  FADD.FTZ R54, R54, R33.reuse ;  /* 0x0000002136367221 */ /* 0x120fe20000010000 */
[----:B------:R-:W-:Y:S02]  /*0680*/  HADD2.F32 R48, -RZ, R48.H0_H0 ;  /* 0x20000030ff307230 */ /* 0x000fe40000004100 */
[----:B------:R-:W-:Y:S01]  /*0690*/  FADD.FTZ R50, R50, R33 ;  /* 0x0000002132327221 */ /* 0x000fe20000010000 */
[----:B------:R-:W-:-:S02]  /*06a0*/  HADD2.F32 R57, -RZ, R5.H0_H0 ;  /* 0x20000005ff397230 */ /* 0x000fc40000004100 */
[--C-:B------:R-:W-:Y:S01]  /*06b0*/  FADD.FTZ R52, R52, R33.reuse ;  /* 0x0000002134347221 */ /* 0x100fe20000010000 */
[----:B------:R-:W-:Y:S02]  /*06c0*/  HADD2.F32 R53, -RZ, R4.H0_H0 ;  /* 0x20000004ff357230 */ /* 0x000fe40000004100 */
[----:B------:R-:W-:Y:S01]  /*06d0*/  FADD.FTZ R48, R48, R33 ;  /* 0x0000002130307221 */ /* 0x000fe20000010000 */
[----:B------:R-:W-:Y:S02]  /*06e0*/  HADD2.F32 R55, -RZ, R55.H0_H0 ;  /* 0x20000037ff377230 */ /* 0x000fe40000004100 */
[----:B------:R-:W-:Y:S01]  /*06f0*/  FMUL.FTZ R44, R57, R50 ;  /* 0x00000032392c7220 */ /* 0x000fe20000410000 */
[----:B------:R-:W-:Y:S02]  /*0700*/  HADD2.F32 R5, -RZ, R0.H0_H0 ;  /* 0x20000000ff057230 */ /* 0x000fe40000004100 */
[----:B------:R-:W-:Y:S01]  /*0710*/  FMUL.FTZ R46, R53, R54 ;  /* 0x00000036352e7220 */ /* 0x000fe20000410000 */
[----:B------:R-:W-:-:S02]  /*0720*/  FMUL.FTZ R45, R55, R52 ;  /* 0x00000034372d7220 */ /* 0x000fc40000410000 */
[----:B------:R-:W-:Y:S01]  /*0730*/  FMUL.FTZ R19, R5, R48 ;  /* 0x0000003005137220 */ /* 0x000fe20000410000 */
[----:B------:R-:W-:Y:S06]  /*0740*/  BRA `(.L_x_2393) ;  /* 0x0000000800607947 */ /* 0x000fec0003800000 */
.L_x_2392:
[----:B------:R-:W-:Y:S01]  /*0750*/  HADD2.F32 R54, -RZ, R6.H0_H0 ;  /* 0x20000006ff367230 */ /* 0x000fe20000004100 */
[----:B------:R-:W-:Y:S01]  /*0760*/  BSSY.RECONVERGENT B0, `(.L_x_2394) ;  /* 0x000002f000007945 */ /* 0x000fe20003800200 */
[----:B------:R-:W-:Y:S02]  /*0770*/  HADD2.F32 R52, -RZ, R52.H0_H0 ;  /* 0x20000034ff347230 */ /* 0x000fe40000004100 */
[----:B------:R-:W-:Y:S02]  /*0780*/  HADD2.F32 R50, -RZ, R7.H0_H0 ;  /* 0x20000007ff327230 */ /* 0x000fe40000004100 */
[--C-:B-----5:R-:W-:Y:S01]  /*0790*/  FADD.FTZ R54, R54, R33.reuse ;  /* 0x0000002136367221 */ /* 0x120fe20000010000 */
[----:B------:R-:W-:Y:S02]  /*07a0*/  HADD2.F32 R48, -RZ, R48.H0_H0 ;  /* 0x20000030ff307230 */ /* 0x000fe40000004100 */
[----:B------:R-:W-:Y:S01]  /*07b0*/  FADD.FTZ R52, R52, R33 ;  /* 0x0000002134347221 */ /* 0x000fe20000010000 */
[----:B------:R-:W-:-:S02]  /*07c0*/  HADD2.F32 R57, -RZ, R5.H0_H0 ;  /* 0x20000005ff397230 */ /* 0x000fc40000004100 */
[--C-:B------:R-:W-:Y:S01]  /*07d0*/  FADD.FTZ R50, R50, R33.reuse ;  /* 0x0000002132327221 */ /* 0x100fe20000010000 */
[----:B------:R-:W-:Y:S01]  /*07e0*/  FSETP.GTU.FTZ.AND P3, PT, R54, 20, PT ;  /* 0x41a000003600780b */ /* 0x000fe20003f7c000 */
[----:B------:R-:W-:Y:S01]  /*07f0*/  FADD.FTZ R48, R48, R33 ;  /* 0x0000002130307221 */ /* 0x000fe20000010000 */
[----:B------:R-:W-:Y:S01]  /*0800*/  FSETP.GTU.FTZ.AND P2, PT, R52, 20, PT ;  /* 0x41a000003400780b */ /* 0x000fe20003f5c000 */
[----:B------:R-:W-:Y:S01]  /*0810*/  HADD2.F32 R53, -RZ, R4.H0_H0 ;  /* 0x20000004ff357230 */ /* 0x000fe20000004100 */
[----:B------:R-:W-:Y:S01]  /*0820*/  FSETP.GTU.FTZ.AND P0, PT, R50, 20, PT ;  /* 0x41a000003200780b */ /* 0x000fe20003f1c000 */
[----:B------:R-:W-:Y:S01]  /*0830*/  HADD2.F32 R55, -RZ, R55.H0_H0 ;  /* 0x20000037ff377230 */ /* 0x000fe20000004100 */
[----:B------:R-:W-:Y:S01]  /*0840*/  FSETP.GTU.FTZ.AND P1, PT, R48, 20, PT ;  /* 0x41a000003000780b */ /* 0x000fe20003f3c000 */
[----:B------:R-:W-:-:S06]  /*0850*/  HADD2.F32 R5, -RZ, R0.H0_H0 ;  /* 0x20000000ff057230 */ /* 0x000fcc0000004100 */
[----:B------:R-:W-:Y:S06]  /*0860*/  @P3 BRA `(.L_x_2395) ;  /* 0x0000000000783947 */ /* 0x000fec0003800000 */
        /* <DEDUP_REMOVED lines=30> */
.L_x_2395:
[----:B------:R-:W-:Y:S05]  /*0a50*/  BSYNC.RECONVERGENT B0 ;  /* 0x0000000000007941 */ /* 0x000fea0003800200 */
.L_x_2394:
        /* <DEDUP_REMOVED lines=32> */
.L_x_2397:
[----:B------:R-:W-:Y:S05]  /*0c60*/  BSYNC.RECONVERGENT B0 ;  /* 0x0000000000007941 */ /* 0x000fea0003800200 */
.L_x_2396:
        /* <DEDUP_REMOVED lines=32> */
.L_x_2399:
[----:B------:R-:W-:Y:S05]  /*0e70*/  BSYNC.RECONVERGENT B0 ;  /* 0x0000000000007941 */ /* 0x000fea0003800200 */
.L_x_2398:
        /* <DEDUP_REMOVED lines=32> */
.L_x_2401:
[----:B------:R-:W-:Y:S05]  /*1080*/  BSYNC.RECONVERGENT B0 ;  /* 0x0000000000007941 */ /* 0x000fea0003800200 */
.L_x_2400:
[----:B------:R-:W-:Y:S01]  /*1090*/  FMUL.FTZ R19, R5, R48 ;  /* 0x0000003005137220 */ /* 0x000fe20000410000 */
[----:B------:R-:W-:Y:S01]  /*10a0*/  FMUL.FTZ R46, R53, R54 ;  /* 0x00000036352e7220 */ /* 0x000fe20000410000 */
[----:B------:R-:W-:Y:S01]  /*10b0*/  FMUL.FTZ R45, R55, R52 ;  /* 0x00000034372d7220 */ /* 0x000fe20000410000 */
[----:B------:R-:W-:-:S07]  /*10c0*/  FMUL.FTZ R44, R57, R50 ;  /* 0x00000032392c7220 */ /* 0x000fce0000410000 */
.L_x_2393:
[----:B------:R-:W0:Y:S01]  /*10d0*/  LDC R0, c[0x0][0x38c] ;  /* 0x0000e300ff007b82 */ /* 0x000e220000000800 */
[-C--:B------:R-:W-:Y:S01]  /*10e0*/  FMUL.FTZ R53, R53, R32.reuse ;  /* 0x0000002035357220 */ /* 0x080fe20000410000 */
[-C--:B------:R-:W-:Y:S01]  /*10f0*/  FMUL.FTZ R55, R55, R32.reuse ;  /* 0x0000002037377220 */ /* 0x080fe20000410000 */
[-C--:B------:R-:W-:Y:S01]  /*1100*/  FMUL.FTZ R57, R57, R32.reuse ;  /* 0x0000002039397220 */ /* 0x080fe20000410000 */
[----:B------:R-:W-:-:S04]  /*1110*/  FMUL.FTZ R66, R5, R32 ;  /* 0x0000002005427220 */ /* 0x000fc80000410000 */
[----:B------:R-:W-:Y:S01]  /*1120*/  BAR.SYNC.DEFER_BLOCKING 0x0 ;  /* 0x0000000000007b1d */ /* 0x000fe20000010000 */
[----:B0-----:R-:W-:-:S13]  /*1130*/  ISETP.GE.AND P0, PT, R0, 0x1, PT ;  /* 0x000000010000780c */ /* 0x001fda0003f06270 */
[----:B------:R-:W-:Y:S05]  /*1140*/  @!P0 BRA `(.L_x_2402) ;  /* 0x0000001000348947 */ /* 0x000fea0003800000 */
[----:B------:R-:W0:Y:S01]  /*1150*/  S2UR UR5, SR_CgaCtaId ;  /* 0x00000000000579c3 */ /* 0x000e220000008800 */
[----:B------:R-:W1:Y:S01]  /*1160*/  S2R R77, SR_LANEID ;  /* 0x00000000004d7919 */ /* 0x000e620000000000 */
[C---:B------:R-:W-:Y:S01]  /*1170*/  ISETP.NE.AND P0, PT, R43.reuse, RZ, PT ;  /* 0x000000ff2b00720c */ /* 0x040fe20003f05270 */
[----:B------:R-:W-:Y:S01]  /*1180*/  UMOV UR4, 0x400 ;  /* 0x0000040000047882 */ /* 0x000fe20000000000 */
[----:B------:R-:W-:Y:S01]  /*1190*/  IMAD R65, R43, R0, RZ ;  /* 0x000000002b417224 */ /* 0x000fe200078e02ff */
[----:B------:R-:W-:Y:S02]  /*11a0*/  MOV R64, R38 ;  /* 0x0000002600407202 */ /* 0x000fe40000000f00 */
[----:B------:R-:W-:Y:S01]  /*11b0*/  ISETP.EQ.AND P0, PT, R34, RZ, P0 ;  /* 0x000000ff2200720c */ /* 0x000fe20000702270 */
[----:B------:R-:W2:Y:S01]  /*11c0*/  LDC.64 R24, c[0x0][0x480] ;  /* 0x00012000ff187b82 */ /* 0x000ea20000000a00 */
        /* <DEDUP_REMOVED lines=8> */
.L_x_2405:
[----:B------:R-:W-:Y:S02]  /*1250*/  MOV R4, R64 ;  /* 0x0000004000047202 */ /* 0x000fe40000000f00 */
[----:B------:R-:W-:-:S06]  /*1260*/  MOV R5, R63 ;  /* 0x0000003f00057202 */ /* 0x000fcc0000000f00 */
[----:B------:R-:W3:Y:S01]  /*1270*/  LDG.E.64 R4, desc[UR16][R4.64] ;  /* 0x0000001004047981 */ /* 0x000ee2000c1e1b00 */
[C---:B-1----:R-:W-:Y:S01]  /*1280*/  ISETP.GE.AND P1, PT, R77.reuse, 0x1, PT ;  /* 0x000000014d00780c */ /* 0x042fe20003f26270 */
[----:B------:R-:W0:Y:S01]  /*1290*/  S2UR UR8, SR_CgaCtaId ;  /* 0x00000000000879c3 */ /* 0x000e220000008800 */
[----:B------:R-:W-:Y:S01]  /*12a0*/  UMOV UR7, 0x400 ;  /* 0x0000040000077882 */ /* 0x000fe20000000000 */
[----:B------:R-:W-:Y:S01]  /*12b0*/  ISETP.NE.AND P2, PT, R77, RZ, PT ;  /* 0x000000ff4d00720c */ /* 0x000fe20003f45270 */
[----:B0-----:R-:W-:Y:S01]  /*12c0*/  ULEA UR7, UR8, UR7, 0x18 ;  /* 0x0000000708077291 */ /* 0x001fe2000f8ec0ff */
[C---:B---3--:R-:W-:Y:S01]  /*12d0*/  FMUL.FTZ R0, R5.reuse, R52 ;  /* 0x0000003405007220 */ /* 0x048fe20000410000 */
[----:B------:R-:W-:Y:S01]  /*12e0*/  FMUL.FTZ R7, R4, 1.4426950216293334961 ;  /* 0x3fb8aa3b04077820 */ /* 0x000fe20000410000 */
[----:B------:R-:W-:Y:S02]  /*12f0*/  FMUL.FTZ R4, R5, R50 ;  /* 0x0000003205047220 */ /* 0x000fe40000410000 */
[----:B------:R-:W-:Y:S01]  /*1300*/  FMUL.RZ R9, R0, 0.15915493667125701904 ;  /* 0x3e22f98300097820 */ /* 0x000fe2000040c000 */
[C---:B------:R-:W-:Y:S01]  /*1310*/  FMUL.FTZ R0, R7.reuse, R52 ;  /* 0x0000003407007220 */ /* 0x040fe20000410000 */
[----:B------:R-:W-:Y:S01]  /*1320*/  FMUL.FTZ R6, R7, R50 ;  /* 0x0000003207067220 */ /* 0x000fe20000410000 */
[----:B------:R-:W-:Y:S01]  /*1330*/  FMUL.RZ R12, R4, 0.15915493667125701904 ;  /* 0x3e22f983040c7820 */ /* 0x000fe2000040c000 */
[----:B------:R-:W-:Y:S01]  /*1340*/  MUFU.SIN R67, R9 ;  /* 0x0000000900437308 */ /* 0x000fe20000000400 */
[----:B------:R-:W-:Y:S01]  /*1350*/  FMUL.FTZ R4, R5, R48 ;  /* 0x0000003005047220 */ /* 0x000fe20000410000 */
[C---:B------:R-:W-:Y:S01]  /*1360*/  FMUL.FTZ R8, R7.reuse, R54 ;  /* 0x0000003607087220 */ /* 0x040fe20000410000 */
[----:B------:R-:W-:-:S02]  /*1370*/  FMUL.FTZ R7, R7, R48 ;  /* 0x0000003007077220 */ /* 0x000fc40000410000 */
[----:B------:R-:W-:Y:S01]  /*1380*/  FMUL.RZ R15, R4, 0.15915493667125701904 ;  /* 0x3e22f983040f7820 */ /* 0x000fe2000040c000 */
[----:B------:R-:W-:Y:S02]  /*1390*/  MOV R4, R59 ;  /* 0x0000003b00047202 */ /* 0x000fe40000000f00 */
[----:B------:R-:W0:Y:S08]  /*13a0*/  MUFU.EX2 R0, R0 ;  /* 0x0000000000007308 */ /* 0x000e300000000800 */
[----:B------:R1:W3:Y:S08]  /*13b0*/  MUFU.COS R69, R9 ;  /* 0x0000000900457308 */ /* 0x0002f00000000000 */
[----:B------:R4:W-:Y:S01]  /*13c0*/  MUFU.EX2 R71, R6 ;  /* 0x0000000600477308 */ /* 0x0009e20000000800 */
[----:B0-----:R-:W-:Y:S01]  /*13d0*/  FMUL.FTZ R67, R0, R67 ;  /* 0x0000004300437220 */ /* 0x001fe20000410000 */
[----:B-1----:R-:W-:Y:S01]  /*13e0*/  FMUL.FTZ R9, R5, R54 ;  /* 0x0000003605097220 */ /* 0x002fe20000410000 */
[----:B------:R-:W-:-:S05]  /*13f0*/  MOV R5, R60 ;  /* 0x0000003c00057202 */ /* 0x000fca0000000f00 */
[----:B------:R-:W0:Y:S01]  /*1400*/  MUFU.SIN R68, R12 ;  /* 0x0000000c00447308 */ /* 0x000e220000000400 */
[----:B---3--:R-:W-:Y:S01]  /*1410*/  FMUL.FTZ R69, R0, R69 ;  /* 0x0000004500457220 */ /* 0x008fe20000410000 */
[----:B------:R-:W-:-:S06]  /*1420*/  FMUL.FTZ R0, R67, R46 ;  /* 0x0000002e43007220 */ /* 0x000fcc0000410000 */
[----:B------:R1:W3:Y:S01]  /*1430*/  MUFU.COS R10, R12 ;  /* 0x0000000c000a7308 */ /* 0x0002e20000000000 */
[----:B------:R-:W-:Y:S01]  /*1440*/  FFMA.FTZ R0, RZ, R69, R0 ;  /* 0x00000045ff007223 */ /* 0x000fe20000010000 */
[----:B------:R-:W-:Y:S01]  /*1450*/  FMUL.RZ R14, R9, 0.15915493667125701904 ;  /* 0x3e22f983090e7820 */ /* 0x000fe2000040c000 */
[----:B----4-:R-:W-:Y:S01]  /*1460*/  MOV R6, R61 ;  /* 0x0000003d00067202 */ /* 0x010fe20000000f00 */
[----:B------:R4:W5:Y:S04]  /*1470*/  LDG.E.64 R28, desc[UR16][R4.64] ;  /* 0x00000010041c7981 */ /* 0x000968000c1e1b00 */
[----:B------:R2:W-:Y:S01]  /*1480*/  MUFU.EX2 R70, R7 ;  /* 0x0000000700467308 */ /* 0x0005e20000000800 */
[----:B-1----:R-:W-:Y:S01]  /*1490*/  FMUL.FTZ R12, RZ, R67 ;  /* 0x00000043ff0c7220 */ /* 0x002fe20000410000 */
[----:B0-----:R-:W-:Y:S01]  /*14a0*/  FMUL.FTZ R68, R71, R68 ;  /* 0x0000004447447220 */ /* 0x001fe20000410000 */
[----:B------:R-:W-:-:S05]  /*14b0*/  FADD.FTZ R0, RZ, R0 ;  /* 0x00000000ff007221 */ /* 0x000fca0000010000 */
[----:B------:R-:W0:Y:S01]  /*14c0*/  MUFU.SIN R11, R15 ;  /* 0x0000000f000b7308 */ /* 0x000e220000000400 */
[----:B------:R-:W-:Y:S01]  /*14d0*/  FFMA.FTZ R12, R69, R46, -R12 ;  /* 0x0000002e450c7223 */ /* 0x000fe2000001080c */
[----:B--2---:R-:W-:Y:S01]  /*14e0*/  MOV R7, R62 ;  /* 0x0000003e00077202 */ /* 0x004fe20000000f00 */
[----:B---3--:R-:W-:-:S05]  /*14f0*/  FMUL.FTZ R71, R71, R10 ;  /* 0x0000000a47477220 */ /* 0x008fca0000410000 */
[----:B------:R1:W2:Y:S01]  /*1500*/  MUFU.COS R13, R15 ;  /* 0x0000000f000d7308 */ /* 0x0002a20000000000 */
[----:B------:R-:W-:Y:S01]  /*1510*/  FADD.FTZ R12, R12, R45 ;  /* 0x0000002d0c0c7221 */ /* 0x000fe20000010000 */
[C---:B----4-:R-:W-:Y:S01]  /*1520*/  FMUL.FTZ R4, R68.reuse, R0 ;  /* 0x0000000044047220 */ /* 0x050fe20000410000 */
[----:B------:R3:W5:Y:S05]  /*1530*/  LDG.E.64 R26, desc[UR16][R6.64] ;  /* 0x00000010061a7981 */ /* 0x00076a000c1e1b00 */
[----:B------:R-:W-:Y:S01]  /*1540*/  MUFU.EX2 R8, R8 ;  /* 0x0000000800087308 */ /* 0x000fe20000000800 */
[----:B-1----:R-:W-:-:S07]  /*1550*/  FMUL.FTZ R15, R68, R12 ;  /* 0x0000000c440f7220 */ /* 0x002fce0000410000 */
[----:B------:R-:W1:Y:S01]  /*1560*/  MUFU.COS R9, R14 ;  /* 0x0000000e00097308 */ /* 0x000e620000000000 */
[C---:B---3--:R-:W-:Y:S01]  /*1570*/  FFMA.FTZ R7, R71.reuse, R12, -R4 ;  /* 0x0000000c47077223 */ /* 0x048fe20000010804 */
[----:B------:R-:W-:Y:S01]  /*1580*/  FFMA.FTZ R15, R71, R0, R15 ;  /* 0x00000000470f7223 */ /* 0x000fe2000001000f */
[----:B0-----:R-:W-:-:S05]  /*1590*/  FMUL.FTZ R0, R70, R11 ;  /* 0x0000000b46007220 */ /* 0x001fca0000410000 */
[----:B------:R-:W0:Y:S01]  /*15a0*/  MUFU.SIN R5, R14 ;  /* 0x0000000e00057308 */ /* 0x000e220000000400 */
[----:B------:R-:W-:Y:S01]  /*15b0*/  FADD.FTZ R7, R7, R44 ;  /* 0x0000002c07077221 */ /* 0x000fe20000010000 */
[----:B--2---:R-:W-:Y:S01]  /*15c0*/  FMUL.FTZ R70, R70, R13 ;  /* 0x0000000d46467220 */ /* 0x004fe20000410000 */
[----:B------:R-:W-:Y:S02]  /*15d0*/  FADD.FTZ R15, RZ, R15 ;  /* 0x0000000fff0f7221 */ /* 0x000fe40000010000 */
[C---:B------:R-:W-:Y:S02]  /*15e0*/  FMUL.FTZ R11, R0.reuse, R7 ;  /* 0x00000007000b7220 */ /* 0x040fe40000410000 */
[-C--:B------:R-:W-:Y:S02]  /*15f0*/  FMUL.FTZ R4, R0, R15.reuse ;  /* 0x0000000f00047220 */ /* 0x080fe40000410000 */
[----:B------:R-:W-:Y:S01]  /*1600*/  FFMA.FTZ R11, R70, R15, R11 ;  /* 0x0000000f460b7223 */ /* 0x000fe2000001000b */
[----:B-1----:R-:W-:Y:S01]  /*1610*/  FMUL.FTZ R72, R8, R9 ;  /* 0x0000000908487220 */ /* 0x002fe20000410000 */
[----:B------:R-:W-:-:S02]  /*1620*/  FFMA.FTZ R4, R70, R7, -R4 ;  /* 0x0000000746047223 */ /* 0x000fc40000010804 */
[----:B------:R-:W-:Y:S01]  /*1630*/  FADD.FTZ R76, RZ, R11 ;  /* 0x0000000bff4c7221 */ /* 0x000fe20000010000 */
[----:B------:R-:W-:Y:S01]  /*1640*/  FMUL.FTZ R7, R72, R67 ;  /* 0x0000004348077220 */ /* 0x000fe20000410000 */
[----:B0-----:R-:W-:Y:S01]  /*1650*/  FMUL.FTZ R74, R8, R5 ;  /* 0x00000005084a7220 */ /* 0x001fe20000410000 */
[----:B------:R-:W-:Y:S02]  /*1660*/  FADD.FTZ R73, R4, R19 ;  /* 0x0000001304497221 */ /* 0x000fe40000010000 */
[----:B------:R-:W0:Y:S01]  /*1670*/  SHFL.UP PT, R10, R76, 0x1, RZ ;  /* 0x042000004c0a7989 */ /* 0x000e2200000e00ff */
[C---:B------:R-:W-:Y:S01]  /*1680*/  FMUL.FTZ R5, R74.reuse, R67 ;  /* 0x000000434a057220 */ /* 0x040fe20000410000 */
[-C--:B------:R-:W-:Y:S02]  /*1690*/  FFMA.FTZ R7, R74, R69.reuse, R7 ;  /* 0x000000454a077223 */ /* 0x080fe40000010007 */
[----:B------:R-:W1:Y:S01]  /*16a0*/  SHFL.UP PT, R8, R73, 0x1, RZ ;  /* 0x0420000049087989 */ /* 0x000e6200000e00ff */
[----:B------:R-:W-:Y:S01]  /*16b0*/  FFMA.FTZ R5, R72, R69, -R5 ;  /* 0x0000004548057223 */ /* 0x000fe20000010805 */
[----:B------:R-:W-:-:S03]  /*16c0*/  FMUL.FTZ R4, R68, R7 ;  /* 0x0000000744047220 */ /* 0x000fc60000410000 */
[-C--:B------:R-:W-:Y:S01]  /*16d0*/  FMUL.FTZ R6, R68, R5.reuse ;  /* 0x0000000544067220 */ /* 0x080fe20000410000 */
[----:B------:R-:W-:-:S03]  /*16e0*/  FFMA.FTZ R5, R71, R5, -R4 ;  /* 0x0000000547057223 */ /* 0x000fc60000010804 */
[----:B------:R-:W-:Y:S01]  /*16f0*/  FFMA.FTZ R7, R71, R7, R6 ;  /* 0x0000000747077223 */ /* 0x000fe20000010006 */
[----:B------:R-:W-:-:S03]  /*1700*/  FMUL.FTZ R9, R0, R5 ;  /* 0x0000000500097220 */ /* 0x000fc60000410000 */
[-C--:B------:R-:W-:Y:S01]  /*1710*/  FMUL.FTZ R4, R0, R7.reuse ;  /* 0x0000000700047220 */ /* 0x080fe20000410000 */
[----:B------:R-:W-:-:S03]  /*1720*/  FFMA.FTZ R78, R70, R7, R9 ;  /* 0x00000007464e7223 */ /* 0x000fc60000010009 */
[----:B------:R-:W-:Y:S02]  /*1730*/  FFMA.FTZ R75, R70, R5, -R4 ;  /* 0x00000005464b7223 */ /* 0x000fe40000010804 */
[----:B------:R-:W2:Y:S02]  /*1740*/  SHFL.UP PT, R5, R78, 0x1, RZ ;  /* 0x042000004e057989 */ /* 0x000ea400000e00ff */
[-C--:B0-----:R-:W-:Y:S02]  /*1750*/  FMUL.FTZ R7, R75, R10.reuse ;  /* 0x0000000a4b077220 */ /* 0x081fe40000410000 */
        /* <DEDUP_REMOVED lines=45> */
[-C--:B-1----:R-:W-:Y:S01]  /*1a30*/  FMUL.FTZ R6, R78, R9.reuse ;  /* 0x000000094e067220 */ /* 0x082fe20000410000 */
[----:B------:R-:W-:-:S04]  /*1a40*/  FMUL.FTZ R9, R75, R9 ;  /* 0x000000094b097220 */ /* 0x000fc80000410000 */
[-C--:B0-----:R-:W-:Y:S01]  /*1a50*/  FFMA.FTZ R9, R78, R8.reuse, R9 ;  /* 0x000000084e097223 */ /* 0x081fe20000010009 */
[----:B------:R-:W-:-:S06]  /*1a60*/  FFMA.FTZ R6, R75, R8, -R6 ;  /* 0x000000084b067223 */ /* 0x000fcc0000010806 */
[----:B------:R-:W-:Y:S01]  /*1a70*/  @P1 FADD.FTZ R76, R76, R9 ;  /* 0x000000094c4c1221 */ /* 0x000fe20000010000 */
[-C--:B--2---:R-:W-:Y:S01]  /*1a80*/  FMUL.FTZ R7, R75, R5.reuse ;  /* 0x000000054b077220 */ /* 0x084fe20000410000 */
[----:B------:R-:W-:Y:S01]  /*1a90*/  @P1 FADD.FTZ R73, R73, R6 ;  /* 0x0000000649491221 */ /* 0x000fe20000010000 */
[C---:B------:R-:W-:Y:S02]  /*1aa0*/  FMUL.FTZ R6, R78.reuse, R5 ;  /* 0x000000054e067220 */ /* 0x040fe40000410000 */
[-C--:B---3--:R-:W-:Y:S01]  /*1ab0*/  @P1 FFMA.FTZ R78, R78, R4.reuse, R7 ;  /* 0x000000044e4e1223 */ /* 0x088fe20000010007 */
[----:B------:R-:W0:Y:S01]  /*1ac0*/  SHFL.UP PT, R12, R76, 0x10, RZ ;  /* 0x060000004c0c7989 */ /* 0x000e2200000e00ff */
[----:B------:R-:W-:-:S03]  /*1ad0*/  @P1 FFMA.FTZ R75, R75, R4, -R6 ;  /* 0x000000044b4b1223 */ /* 0x000fc60000010806 */
[----:B------:R-:W1:Y:S04]  /*1ae0*/  SHFL.UP PT, R5, R73, 0x10, RZ ;  /* 0x0600000049057989 */ /* 0x000e6800000e00ff */
[----:B------:R-:W2:Y:S04]  /*1af0*/  SHFL.UP PT, R4, R78, 0x10, RZ ;  /* 0x060000004e047989 */ /* 0x000ea800000e00ff */
[----:B------:R-:W3:Y:S01]  /*1b00*/  SHFL.UP PT, R13, R75, 0x10, RZ ;  /* 0x060000004b0d7989 */ /* 0x000ee200000e00ff */
[----:B------:R-:W-:Y:S01]  /*1b10*/  HFMA2 R8, -RZ, RZ, 1.875, 0 ;  /* 0x3f800000ff087431 */ /* 0x000fe200000001ff */
[----:B------:R-:W-:-:S02]  /*1b20*/  CS2R R10, SRZ ;  /* 0x00000000000a7805 */ /* 0x000fc4000001ff00 */
[----:B------:R-:W-:Y:S02]  /*1b30*/  MOV R9, RZ ;  /* 0x000000ff00097202 */ /* 0x000fe40000000f00 */
[----:B------:R-:W-:-:S04]  /*1b40*/  ISETP.NE.AND P1, PT, R77, 0x1f, PT ;  /* 0x0000001f4d00780c */ /* 0x000fc80003f25270 */
[----:B------:R-:W4:Y:S01]  /*1b50*/  @P0 LDS.128 R8, [UR4] ;  /* 0x00000004ff080984 */ /* 0x000f220008000c00 */
        /* <DEDUP_REMOVED lines=12> */
[----:B------:R-:W-:-:S05]  /*1c20*/  ISETP.NE.AND P3, PT, R34, RZ, PT ;  /* 0x000000ff2200720c */ /* 0x000fca0003f65270 */
        /* <DEDUP_REMOVED lines=26> */
[----:B------:R-:W-:Y:S01]  /*1dd0*/  FFMA.FTZ R74, R72, R13, R74 ;  /* 0x0000000d484a7223 */ /* 0x000fe2000001004a */
[-C--:B-----5:R-:W-:Y:S02]  /*1de0*/  FMUL.FTZ R13, R27, R29.reuse ;  /* 0x0000001d1b0d7220 */ /* 0x0a0fe40000410000 */
[----:B------:R-:W-:Y:S01]  /*1df0*/  FADD.FTZ R12, R15, R46 ;  /* 0x0000002e0f0c7221 */ /* 0x000fe20000010000 */
[----:B------:R-:W-:Y:S01]  /*1e00*/  FADD.FTZ R74, RZ, R74 ;  /* 0x0000004aff4a7221 */ /* 0x000fe20000010000 */
[C---:B------:R-:W-:Y:S01]  /*1e10*/  FMUL.FTZ R14, R26.reuse, R29 ;  /* 0x0000001d1a0e7220 */ /* 0x040fe20000410000 */
[----:B------:R-:W-:Y:S01]  /*1e20*/  FFMA.FTZ R13, R26, R28, -R13 ;  /* 0x0000001c1a0d7223 */ /* 0x000fe2000001080d */
[C---:B------:R-:W-:Y:S01]  /*1e30*/  FMUL.FTZ R26, R67.reuse, R12 ;  /* 0x0000000c431a7220 */ /* 0x040fe20000410000 */
[----:B------:R-:W-:Y:S01]  /*1e40*/  FMUL.FTZ R67, R67, R74 ;  /* 0x0000004a43437220 */ /* 0x000fe20000410000 */
[----:B------:R-:W-:-:S02]  /*1e50*/  FFMA.FTZ R27, R27, R28, R14 ;  /* 0x0000001c1b1b7223 */ /* 0x000fc4000001000e */
[C---:B------:R-:W-:Y:S01]  /*1e60*/  FFMA.FTZ R26, R69.reuse, R74, R26 ;  /* 0x0000004a451a7223 */ /* 0x040fe2000001001a */
[----:B------:R-:W-:Y:S01]  /*1e70*/  FFMA.FTZ R14, R69, R12, -R67 ;  /* 0x0000000c450e7223 */ /* 0x000fe20000010843 */
[C---:B------:R-:W-:Y:S01]  /*1e80*/  FMUL.FTZ R15, R5.reuse, R11 ;  /* 0x0000000b050f7220 */ /* 0x040fe20000410000 */
[----:B------:R-:W-:Y:S01]  /*1e90*/  ISETP.NE.AND P1, PT, R34, RZ, PT ;  /* 0x000000ff2200720c */ /* 0x000fe20003f25270 */
[----:B------:R-:W-:Y:S01]  /*1ea0*/  FADD.FTZ R69, RZ, R26 ;  /* 0x0000001aff457221 */ /* 0x000fe20000010000 */
[----:B------:R-:W-:Y:S01]  /*1eb0*/  FADD.FTZ R67, R14, R45 ;  /* 0x0000002d0e437221 */ /* 0x000fe20000010000 */
[-C--:B------:R-:W-:Y:S01]  /*1ec0*/  FFMA.FTZ R29, R4, R10.reuse, -R15 ;  /* 0x0000000a041d7223 */ /* 0x080fe2000001080f */
[C---:B------:R-:W-:Y:S01]  /*1ed0*/  FMUL.FTZ R31, R5.reuse, R10 ;  /* 0x0000000a051f7220 */ /* 0x040fe20000410000 */
[C---:B------:R-:W-:Y:S01]  /*1ee0*/  FMUL.FTZ R14, R68.reuse, R69 ;  /* 0x00000045440e7220 */ /* 0x040fe20000410000 */
[C---:B------:R-:W-:Y:S01]  /*1ef0*/  FMUL.FTZ R15, R5.reuse, R9 ;  /* 0x00000009050f7220 */ /* 0x040fe20000410000 */
[-C--:B------:R-:W-:Y:S01]  /*1f00*/  FMUL.FTZ R10, R5, R8.reuse ;  /* 0x00000008050a7220 */ /* 0x080fe20000410000 */
[-C--:B------:R-:W-:Y:S01]  /*1f10*/  FMUL.FTZ R68, R68, R67.reuse ;  /* 0x0000004344447220 */ /* 0x080fe20000410000 */
[C---:B------:R-:W-:Y:S01]  /*1f20*/  FFMA.FTZ R5, R71.reuse, R67, -R14 ;  /* 0x0000004347057223 */ /* 0x040fe2000001080e */
        /* <DEDUP_REMOVED lines=19> */
.L_x_2404:
[----:B------:R-:W-:Y:S05]  /*2060*/  BSYNC.RECONVERGENT B0 ;  /* 0x0000000000007941 */ /* 0x000fea0003800200 */
.L_x_2403:
[-C--:B0-----:R-:W-:Y:S01]  /*2070*/  FFMA.FTZ R8, R70, R68.reuse, R15 ;  /* 0x0000004446087223 */ /* 0x081fe2000001000f */
[-C--:B------:R-:W-:Y:S01]  /*2080*/  FMUL.FTZ R5, R0, R68.reuse ;  /* 0x0000004400057220 */ /* 0x080fe20000410000 */
[----:B------:R-:W-:Y:S01]  /*2090*/  UIADD3 UR5, UPT, UPT, UR5, 0x1, URZ ;  /* 0x0000000105057890 */ /* 0x000fe2000fffe0ff */
[C---:B------:R-:W-:Y:S01]  /*20a0*/  FMUL.FTZ R0, R27.reuse, R69 ;  /* 0x000000451b007220 */ /* 0x040fe20000410000 */
[----:B------:R-:W-:Y:S01]  /*20b0*/  FADD.FTZ R8, RZ, R8 ;  /* 0x00000008ff087221 */ /* 0x000fe20000010000 */
[----:B------:R-:W-:Y:S01]  /*20c0*/  FFMA.FTZ R70, R70, R31, -R5 ;  /* 0x0000001f46467223 */ /* 0x000fe20000010805 */
[----:B------:R-:W-:Y:S01]  /*20d0*/  UISETP.NE.AND UP0, UPT, UR5, URZ, UPT ;  /* 0x000000ff0500728c */ /* 0x000fe2000bf05270 */
[C---:B------:R-:W-:Y:S01]  /*20e0*/  FMUL.FTZ R4, R27.reuse, R68 ;  /* 0x000000441b047220 */ /* 0x040fe20000410000 */
[----:B------:R-:W-:Y:S01]  /*20f0*/  FMUL.FTZ R10, R27, R8 ;  /* 0x000000081b0a7220 */ /* 0x000fe20000410000 */
[----:B------:R-:W-:Y:S01]  /*2100*/  FADD.FTZ R8, R70, R19 ;  /* 0x0000001346087221 */ /* 0x000fe20000010000 */
[C---:B------:R-:W-:Y:S01]  /*2110*/  FFMA.FTZ R6, R13.reuse, R12, -R6 ;  /* 0x0000000c0d067223 */ /* 0x040fe20000010806 */
[C---:B------:R-:W-:Y:S01]  /*2120*/  FFMA.FTZ R0, R13.reuse, R67, -R0 ;  /* 0x000000430d007223 */ /* 0x040fe20000010800 */
[C---:B------:R-:W-:Y:S01]  /*2130*/  FFMA.FTZ R4, R13.reuse, R31, -R4 ;  /* 0x0000001f0d047223 */ /* 0x040fe20000010804 */
[----:B------:R-:W-:Y:S01]  /*2140*/  FFMA.FTZ R13, R13, R8, -R10 ;  /* 0x000000080d0d7223 */ /* 0x000fe2000001080a */
[----:B------:R-:W-:Y:S01]  /*2150*/  LEA R59, P1, R22, R59, 0x3 ;  /* 0x0000003b163b7211 */ /* 0x000fe200078218ff */
[----:B------:R-:W-:Y:S01]  /*2160*/  FFMA.FTZ R53, R6, 2, R53 ;  /* 0x4000000006357823 */ /* 0x000fe20000010035 */
[----:B------:R-:W-:Y:S01]  /*2170*/  LEA R61, P2, R20, R61, 0x3 ;  /* 0x0000003d143d7211 */ /* 0x000fe200078418ff */
[----:B------:R-:W-:Y:S01]  /*2180*/  FFMA.FTZ R55, R0, 2, R55 ;  /* 0x4000000000377823 */ /* 0x000fe20000010037 */
[----:B------:R-:W-:Y:S01]  /*2190*/  LEA R64, P3, R18, R64, 0x3 ;  /* 0x0000004012407211 */ /* 0x000fe200078618ff */
[----:B------:R-:W-:Y:S01]  /*21a0*/  FFMA.FTZ R57, R4, 2, R57 ;  /* 0x4000000004397823 */ /* 0x000fe20000010039 */
[----:B------:R-:W-:Y:S01]  /*21b0*/  FFMA.FTZ R66, R13, 2, R66 ;  /* 0x400000000d427823 */ /* 0x000fe20000010042 */
[----:B------:R-:W-:Y:S01]  /*21c0*/  IADD3.X R60, PT, PT, R60, R23, RZ, P1, !PT ;  /* 0x000000173c3c7210 */ /* 0x000fe20000ffe4ff */
[----:B------:R-:W-:Y:S01]  /*21d0*/  UIADD3 UR4, UPT, UPT, UR4, 0x10, URZ ;  /* 0x0000001004047890 */ /* 0x000fe2000fffe0ff */
[----:B------:R-:W-:-:S02]  /*21e0*/  IADD3.X R62, PT, PT, R62, R21, RZ, P2, !PT ;  /* 0x000000153e3e7210 */ /* 0x000fc400017fe4ff */
[----:B------:R-:W-:Y:S02]  /*21f0*/  IADD3.X R63, PT, PT, R63, R51, RZ, P3, !PT ;  /* 0x000000333f3f7210 */ /* 0x000fe40001ffe4ff */
[----:B------:R-:W-:Y:S01]  /*2200*/  IADD3 R65, PT, PT, R65, 0x1, RZ ;  /* 0x0000000141417810 */ /* 0x000fe20007ffe0ff */
[----:B------:R-:W-:Y:S06]  /*2210*/  BRA.U UP0, `(.L_x_2405) ;  /* 0xfffffff1000c7547 */ /* 0x000fec000b83ffff */
.L_x_2402:
[----:B------:R-:W0:Y:S01]  /*2220*/  F2F.F16.F32 R4, R55 ;  /* 0x0000003700047304 */ /* 0x000e220000200800 */
[----:B------:R-:W-:Y:S01]  /*2230*/  BAR.SYNC.DEFER_BLOCKING 0x0 ;  /* 0x0000000000007b1d */ /* 0x000fe20000010000 */
[C---:B------:R-:W-:Y:S02]  /*2240*/  LEA R9, P0, R43.reuse, R16, 0x7 ;  /* 0x000000102b097211 */ /* 0x040fe400078038ff */
[----:B------:R-:W-:Y:S02]  /*2250*/  IADD3 R43, PT, PT, R43, 0x1, RZ ;  /* 0x000000012b2b7810 */ /* 0x000fe40007ffe0ff */
[----:B------:R-:W-:Y:S01]  /*2260*/  IADD3.X R0, PT, PT, RZ, R41, RZ, P0, !PT ;  /* 0x00000029ff007210 */ /* 0x000fe200007fe4ff */
[----:B------:R-:W1:Y:S01]  /*2270*/  LDCU UR4, c[0x0][0x394] ;  /* 0x00007280ff0477ac */ /* 0x000e620008000800 */
[----:B------:R-:W-:Y:S01]  /*2280*/  F2F.F16.F32 R57, R57 ;  /* 0x0000003900397304 */ /* 0x000fe20000200800 */
[----:B------:R-:W-:Y:S02]  /*2290*/  LEA R6, P0, R9, R2, 0x1 ;  /* 0x0000000209067211 */ /* 0x000fe400078008ff */
[----:B------:R-:W-:-:S02]  /*22a0*/  IADD3 R56, P1, PT, R56, 0x100, RZ ;  /* 0x0000010038387810 */ /* 0x000fc40007f3e0ff */
[----:B------:R-:W-:Y:S01]  /*22b0*/  IADD3 R58, P2, PT, R58, 0x100, RZ ;  /* 0x000001003a3a7810 */ /* 0x000fe20007f5e0ff */
[----:B0-----:R-:W-:Y:S02]  /*22c0*/  IMAD.WIDE.U32 R4, R4, 0x10000, RZ ;  /* 0x0001000004047825 */ /* 0x001fe400078e00ff */
[----:B------:R-:W0:Y:S01]  /*22d0*/  F2F.F16.F32 R66, R66 ;  /* 0x0000004200427304 */ /* 0x000e220000200800 */
[----:B------:R-:W-:Y:S02]  /*22e0*/  IADD3.X R47, PT, PT, RZ, R47, RZ, P1, !PT ;  /* 0x0000002fff2f7210 */ /* 0x000fe40000ffe4ff */
[----:B------:R-:W-:-:S05]  /*22f0*/  IADD3.X R49, PT, PT, RZ, R49, RZ, P2, !PT ;  /* 0x00000031ff317210 */ /* 0x000fca00017fe4ff */
[----:B------:R-:W2:Y:S01]  /*2300*/  F2F.F16.F32 R53, R53 ;  /* 0x0000003500357304 */ /* 0x000ea20000200800 */
[----:B0-----:R-:W-:-:S04]  /*2310*/  PRMT R7, R57, 0x5410, R66 ;  /* 0x0000541039077816 */ /* 0x001fc80000000042 */
[----:B------:R-:W-:Y:S02]  /*2320*/  LOP3.LUT R5, R7, R5, RZ, 0xfc, !PT ;  /* 0x0000000507057212 */ /* 0x000fe400078efcff */
[----:B------:R-:W-:Y:S02]  /*2330*/  LEA.HI.X R7, R9, R3, R0, 0x1, P0 ;  /* 0x0000000309077211 */ /* 0x000fe400000f0c00 */
[----:B--2---:R-:W-:Y:S02]  /*2340*/  LOP3.LUT R4, R4, R53, RZ, 0xfc, !PT ;  /* 0x0000003504047212 */ /* 0x004fe400078efcff */
[----:B-1----:R-:W-:-:S03]  /*2350*/  ISETP.NE.AND P0, PT, R43, UR4, PT ;  /* 0x000000042b007c0c */ /* 0x002fc6000bf05270 */
[----:B------:R0:W-:Y:S10]  /*2360*/  STG.E.64 desc[UR16][R6.64], R4 ;  /* 0x0000000406007986 */ /* 0x0001f4000c101b10 */
[----:B------:R-:W-:Y:S05]  /*2370*/  @P0 BRA `(.L_x_2406) ;  /* 0xffffffe0007c0947 */ /* 0x000fea000383ffff */
[----:B------:R-:W-:Y:S05]  /*2380*/  EXIT ;  /* 0x000000000000794d */ /* 0x000fea0003800000 */
.L_x_2407:
        /* <DEDUP_REMOVED lines=15> */
.L_x_5070:


//--------------------- .text._Z25selective_scan_fwd_kernelI32Selective_Scan_fwd_kernel_traitsILi32ELi4ELi1ELb1ELb0ELb0ELb1EN3c104HalfENS1_7complexIfEEEEv13SSMParamsBase --------------------------
	.section	.text._Z25selective_scan_fwd_kernelI32Selective_Scan_fwd_kernel_traitsILi32ELi4ELi1ELb1ELb0ELb0ELb1EN3c104HalfENS1_7complexIfEEEEv13SSMParamsBase,"ax",@progbits
	.align	128
        .global         _Z25selective_scan_fwd_kernelI32Selective_Scan_fwd_kernel_traitsILi32ELi4ELi1ELb1ELb0ELb0ELb1EN3c104HalfENS1_7complexIfEEEEv13SSMParamsBase
        .type           _Z25selective_scan_fwd_kernelI32Selective_Scan_fwd_kernel_traitsILi32ELi4ELi1ELb1ELb0ELb0ELb1EN3c104HalfENS1_7complexIfEEEEv13SSMParamsBase,@function
        .size           _Z25selective_scan_fwd_kernelI32Selective_Scan_fwd_kernel_traitsILi32ELi4ELi1ELb1ELb0ELb0ELb1EN3c104HalfENS1_7complexIfEEEEv13SSMParamsBase,(.L_x_5071 - _Z25selective_scan_fwd_kernelI32Selective_Scan_fwd_kernel_traitsILi32ELi4ELi1ELb1ELb0ELb0ELb1EN3c104HalfENS1_7complexIfEEEEv13SSMParamsBase)
        .other          _Z25selective_scan_fwd_kernelI32Selective_Scan_fwd_kernel_traitsILi32ELi4ELi1ELb1ELb0ELb0ELb1EN3c104HalfENS1_7complexIfEEEEv13SSMParamsBase,@"STO_CUDA_ENTRY STV_DEFAULT"
_Z25selective_scan_fwd_kernelI32Selective_Scan_fwd_kernel_traitsILi32ELi4ELi1ELb1ELb0ELb0ELb1EN3c104HalfENS1_7complexIfEEEEv13SSMParamsBase:
.text._Z25selective_scan_fwd_kernelI32Selective_Scan_fwd_kernel_traitsILi32ELi4ELi1ELb1ELb0ELb0ELb1EN3c104HalfENS1_7complexIfEEEEv13SSMParamsBase:
        /* <DEDUP_REMOVED lines=35> */
[----:B------:R-:W0:Y:S01]  /*0230*/  LDC.64 R18, c[0x0][0x450] ;  /* 0x00011400ff127b82 */ /* 0x000e220000000a00 */
[----:B------:R-:W2:Y:S01]  /*0240*/  LDCU.64 UR4, c[0x0][0x3d8] ;  /* 0x00007b00ff0477ac */ /* 0x000ea20008000a00 */
[----:B------:R-:W-:Y:S01]  /*0250*/  MOV R2, R6 ;  /* 0x0000000600027202 */ /* 0x000fe20000000f00 */
[----:B------:R-:W3:Y:S01]  /*0260*/  S2R R40, SR_TID.X ;  /* 0x0000000000287919 */ /* 0x000ee20000002100 */
[----:B------:R-:W-:Y:S01]  /*0270*/  MOV R4, R8 ;  /* 0x0000000800047202 */ /* 0x000fe20000000f00 */
[----:B------:R-:W0:Y:S02]  /*0280*/  LDCU.64 UR6, c[0x0][0x3b8] ;  /* 0x00007700ff0677ac */ /* 0x000e240008000a00 */
[C---:B------:R-:W-:Y:S01]  /*0290*/  IMAD.WIDE.U32 R2, R0.reuse, UR10, R2 ;  /* 0x0000000a00027c25 */ /* 0x040fe2000f8e0002 */
[----:B------:R-:W3:Y:S03]  /*02a0*/  LDC.64 R16, c[0x0][0x418] ;  /* 0x00010600ff107b82 */ /* 0x000ee60000000a00 */
[----:B------:R-:W-:Y:S01]  /*02b0*/  IMAD R51, R0, UR11, R3 ;  /* 0x0000000b00337c24 */ /* 0x000fe2000f8e0203 */
[----:B-1----:R-:W-:Y:S01]  /*02c0*/  LEA R54, P0, R2, R54, 0x1 ;  /* 0x0000003602367211 */ /* 0x002fe200078008ff */
[----:B------:R-:W-:Y:S01]  /*02d0*/  IMAD.WIDE.U32 R4, R0, UR14, R4 ;  /* 0x0000000e00047c25 */ /* 0x000fe2000f8e0004 */
[----:B------:R-:W1:Y:S02]  /*02e0*/  LDCU.U8 UR11, c[0x0][0x39e] ;  /* 0x000073c0ff0b77ac */ /* 0x000e640008000000 */
[----:B------:R-:W1:Y:S01]  /*02f0*/  LDC.64 R22, c[0x0][0x448] ;  /* 0x00011200ff167b82 */ /* 0x000e620000000a00 */
[----:B------:R-:W-:Y:S01]  /*0300*/  LEA.HI.X R51, R2, R55, R51, 0x1, P0 ;  /* 0x0000003702337211 */ /* 0x000fe200000f0c33 */
[----:B----4-:R-:W-:Y:S01]  /*0310*/  IMAD R2, R11, UR18, R0 ;  /* 0x000000120b027c24 */ /* 0x010fe2000f8e0200 */
[----:B------:R-:W-:Y:S01]  /*0320*/  LEA R52, P1, R4, R52, 0x1 ;  /* 0x0000003404347211 */ /* 0x000fe200078208ff */
[----:B--2---:R-:W-:Y:S01]  /*0330*/  IMAD.WIDE.U32 R8, R0, UR4, RZ ;  /* 0x0000000400087c25 */ /* 0x004fe2000f8e00ff */
[----:B------:R-:W2:Y:S03]  /*0340*/  LDCU UR4, c[0x0][0x38c] ;  /* 0x00007180ff0477ac */ /* 0x000ea60008000800 */
[----:B------:R-:W4:Y:S01]  /*0350*/  LDC.64 R14, c[0x0][0x428] ;  /* 0x00010a00ff0e7b82 */ /* 0x000f220000000a00 */
[----:B------:R-:W-:Y:S01]  /*0360*/  IMAD R50, R2, R13, RZ ;  /* 0x0000000d02327224 */ /* 0x000fe200078e02ff */
[----:B0-----:R-:W-:Y:S01]  /*0370*/  LEA R41, P0, R8, R18, 0x3 ;  /* 0x0000001208297211 */ /* 0x001fe200078018ff */
[----:B------:R-:W-:-:S02]  /*0380*/  IMAD R43, R0, UR5, R9 ;  /* 0x00000005002b7c24 */ /* 0x000fc4000f8e0209 */
[C---:B------:R-:W-:Y:S02]  /*0390*/  IMAD R12, R0.reuse, UR15, R5 ;  /* 0x0000000f000c7c24 */ /* 0x040fe4000f8e0205 */
[----:B------:R-:W-:Y:S01]  /*03a0*/  IMAD.WIDE.U32 R44, R0, UR6, RZ ;  /* 0x00000006002c7c25 */ /* 0x000fe2000f8e00ff */
[----:B------:R-:W0:Y:S01]  /*03b0*/  LDC.64 R20, c[0x0][0x438] ;  /* 0x00010e00ff147b82 */ /* 0x000e220000000a00 */
[----:B------:R-:W-:Y:S02]  /*03c0*/  LEA.HI.X R43, R8, R19, R43, 0x3, P0 ;  /* 0x00000013082b7211 */ /* 0x000fe400000f1c2b */
[----:B---3--:R-:W-:Y:S01]  /*03d0*/  IMAD.WIDE.U32 R6, R0, R16, RZ ;  /* 0x0000001000067225 */ /* 0x008fe200078e00ff */
[----:B------:R-:W-:-:S03]  /*03e0*/  LEA.HI.X R12, R4, R53, R12, 0x1, P1 ;  /* 0x00000035040c7211 */ /* 0x000fc600008f0c0c */
[C---:B------:R-:W-:Y:S01]  /*03f0*/  IMAD R7, R0.reuse, R17, R7 ;  /* 0x0000001100077224 */ /* 0x040fe200078e0207 */
[----:B------:R-:W3:Y:S01]  /*0400*/  LDC.64 R24, c[0x0][0x3a0] ;  /* 0x0000e800ff187b82 */ /* 0x000ee20000000a00 */
[----:B------:R-:W-:Y:S01]  /*0410*/  IMAD R9, R0, UR7, R45 ;  /* 0x0000000700097c24 */ /* 0x000fe2000f8e022d */
[----:B-1----:R-:W-:Y:S01]  /*0420*/  LEA R42, P1, R44, R22, 0x3 ;  /* 0x000000162c2a7211 */ /* 0x002fe200078218ff */
[----:B--2---:R-:W-:Y:S02]  /*0430*/  UISETP.LT.AND UP0, UPT, UR4, 0x1, UPT ;  /* 0x000000010400788c */ /* 0x004fe4000bf01270 */
[----:B------:R-:W-:Y:S01]  /*0440*/  IMAD R50, R50, UR4, RZ ;  /* 0x0000000432327c24 */ /* 0x000fe2000f8e02ff */
[----:B------:R-:W-:Y:S01]  /*0450*/  LEA.HI.X R44, R44, R23, R9, 0x3, P1 ;  /* 0x000000172c2c7211 */ /* 0x000fe200008f1c09 */
[----:B------:R-:W-:Y:S01]  /*0460*/  USEL UR4, UR4, 0x1, !UP0 ;  /* 0x0000000104047887 */ /* 0x000fe2000c000000 */
[----:B------:R-:W1:Y:S01]  /*0470*/  LDC.64 R2, c[0x0][0x410] ;  /* 0x00010400ff027b82 */ /* 0x000e620000000a00 */
[----:B----4-:R-:W-:-:S02]  /*0480*/  IMAD.WIDE.U32 R4, R0, R14, RZ ;  /* 0x0000000e00047225 */ /* 0x010fc400078e00ff */
[----:B------:R-:W-:Y:S02]  /*0490*/  UIADD3 UR8, UPT, UPT, -UR4, URZ, URZ ;  /* 0x000000ff04087290 */ /* 0x000fe4000fffe1ff */
[C---:B------:R-:W-:Y:S01]  /*04a0*/  IMAD R5, R0.reuse, R15, R5 ;  /* 0x0000000f00057224 */ /* 0x040fe200078e0205 */
[----:B------:R-:W-:Y:S02]  /*04b0*/  UMOV UR4, URZ ;  /* 0x000000ff00047c82 */ /* 0x000fe40008000000 */
[----:B------:R-:W2:Y:S01]  /*04c0*/  LDC.64 R34, c[0x0][0x440] ;  /* 0x00011000ff227b82 */ /* 0x000ea20000000a00 */
[----:B0-----:R-:W-:-:S04]  /*04d0*/  IMAD.WIDE.U32 R8, R0, R20, RZ ;  /* 0x0000001400087225 */ /* 0x001fc800078e00ff */
[----:B------:R-:W-:-:S03]  /*04e0*/  IMAD R9, R0, R21, R9 ;  /* 0x0000001500097224 */ /* 0x000fc600078e0209 */
[----:B------:R-:W0:Y:S01]  /*04f0*/  LDC.64 R32, c[0x0][0x420] ;  /* 0x00010800ff207b82 */ /* 0x000e220000000a00 */
[----:B---3--:R-:W-:-:S04]  /*0500*/  IMAD.WIDE.U32 R46, R0, R24, RZ ;  /* 0x00000018002e7225 */ /* 0x008fc800078e00ff */
[----:B------:R-:W-:-:S03]  /*0510*/  IMAD R0, R0, R25, R47 ;  /* 0x0000001900007224 */ /* 0x000fc600078e022f */
[----:B------:R-:W3:Y:S01]  /*0520*/  LDC.64 R48, c[0x0][0x430] ;  /* 0x00010c00ff307b82 */ /* 0x000ee20000000a00 */
[----:B-1----:R-:W-:-:S07]  /*0530*/  IMAD.WIDE.U32 R22, R2, UR18, R6 ;  /* 0x0000001202167c25 */ /* 0x002fce000f8e0006 */
[----:B------:R-:W1:Y:S01]  /*0540*/  LDC.64 R26, c[0x0][0x3a8] ;  /* 0x0000ea00ff1a7b82 */ /* 0x000e620000000a00 */
[----:B--2---:R-:W-:-:S04]  /*0550*/  LEA R45, P0, R46, R34, 0x3 ;  /* 0x000000222e2d7211 */ /* 0x004fc800078018ff */
[----:B------:R-:W-:-:S03]  /*0560*/  LEA.HI.X R46, R46, R35, R0, 0x3, P0 ;  /* 0x000000232e2e7211 */ /* 0x000fc600000f1c00 */
[----:B------:R-:W2:Y:S01]  /*0570*/  LDC.64 R18, c[0x0][0x478] ;  /* 0x00011e00ff127b82 */ /* 0x000ea20000000a00 */
[----:B0-----:R-:W-:-:S04]  /*0580*/  IMAD.WIDE.U32 R24, R32, UR18, R4 ;  /* 0x0000001220187c25 */ /* 0x001fc8000f8e0004 */
[----:B------:R-:W-:-:S03]  /*0590*/  IMAD R47, R33, UR18, R25 ;  /* 0x00000012212f7c24 */ /* 0x000fc6000f8e0219 */
[----:B------:R-:W0:Y:S01]  /*05a0*/  LDC.64 R16, c[0x0][0x488] ;  /* 0x00012200ff107b82 */ /* 0x000e220000000a00 */
[----:B---3--:R-:W-:-:S04]  /*05b0*/  IMAD.WIDE.U32 R20, R48, UR18, R8 ;  /* 0x0000001230147c25 */ /* 0x008fc8000f8e0008 */
[----:B------:R-:W-:Y:S02]  /*05c0*/  IMAD R48, R3, UR18, R23 ;  /* 0x0000001203307c24 */ /* 0x000fe4000f8e0217 */
[----:B------:R-:W-:Y:S01]  /*05d0*/  IMAD R49, R49, UR18, R21 ;  /* 0x0000001231317c24 */ /* 0x000fe2000f8e0215 */
[----:B------:R-:W3:Y:S01]  /*05e0*/  LDC.64 R10, c[0x0][0x490] ;  /* 0x00012400ff0a7b82 */ /* 0x000ee20000000a00 */
[----:B-1----:R-:W-:Y:S02]  /*05f0*/  SHF.L.U64.HI R53, R26, 0x3, R27 ;  /* 0x000000031a357819 */ /* 0x002fe4000001021b */
[----:B------:R-:W-:-:S05]  /*0600*/  MOV R27, R12 ;  /* 0x0000000c001b7202 */ /* 0x000fca0000000f00 */
[----:B------:R-:W1:Y:S01]  /*0610*/  LDC.64 R30, c[0x0][0x3e0] ;  /* 0x0000f800ff1e7b82 */ /* 0x000e620000000a00 */
[----:B--2---:R-:W-:-:S07]  /*0620*/  IMAD.WIDE.U32 R18, R40, 0x8, R18 ;  /* 0x0000000828127825 */ /* 0x004fce00078e0012 */
[----:B------:R-:W2:Y:S01]  /*0630*/  LDC.64 R28, c[0x0][0x3c0] ;  /* 0x0000f000ff1c7b82 */ /* 0x000ea20000000a00 */
[----:B0-----:R-:W-:-:S04]  /*0640*/  IMAD.WIDE.U32 R16, R40, 0x8, R16 ;  /* 0x0000000828107825 */ /* 0x001fc800078e0010 */
[----:B---3--:R-:W-:Y:S01]  /*0650*/  IMAD.WIDE.U32 R2, R40, 0x8, R10 ;  /* 0x0000000828027825 */ /* 0x008fe200078e000a */
[----:B-1----:R-:W-:Y:S02]  /*0660*/  SHF.L.U64.HI R31, R30, 0x3, R31 ;  /* 0x000000031e1f7819 */ /* 0x002fe4000001021f */
[----:B--2---:R-:W-:-:S07]  /*0670*/  SHF.L.U64.HI R29, R28, 0x3, R29 ;  /* 0x000000031c1d7819 */ /* 0x004fce000001021d */
.L_x_2420:
[----:B------:R-:W-:Y:S01]  /*0680*/  BAR.SYNC.DEFER_BLOCKING 0x0 ;  /* 0x0000000000007b1d */ /* 0x000fe20000010000 */
[----:B------:R-:W-:Y:S02]  /*0690*/  MOV R55, R51 ;  /* 0x0000003300377202 */ /* 0x000fe40000000f00 */
[----:B0-----:R-:W-:Y:S02]  /*06a0*/  MOV R4, R52 ;  /* 0x0000003400047202 */ /* 0x001fe40000000f00 */
[----:B------:R-:W-:Y:S01]  /*06b0*/  MOV R5, R27 ;  /* 0x0000001b00057202 */ /* 0x000fe20000000f00 */
[----:B------:R-:W-:-:S04]  /*06c0*/  IMAD.WIDE.U32 R64, R40, 0x8, R54 ;  /* 0x0000000828407825 */ /* 0x000fc800078e0036 */
        /* <DEDUP_REMOVED lines=26> */
.L_x_2408:
        /* <DEDUP_REMOVED lines=48> */
.L_x_2411:
[----:B------:R-:W-:Y:S05]  /*0b70*/  BSYNC.RECONVERGENT B0 ;  /* 0x0000000000007941 */ /* 0x000fea0003800200 */
.L_x_2410:
        /* <DEDUP_REMOVED lines=32> */
.L_x_2413:
[----:B------:R-:W-:Y:S05]  /*0d80*/  BSYNC.RECONVERGENT B0 ;  /* 0x0000000000007941 */ /* 0x000fea0003800200 */
.L_x_2412:
        /* <DEDUP_REMOVED lines=32> */
.L_x_2415:
[----:B------:R-:W-:Y:S05]  /*0f90*/  BSYNC.RECONVERGENT B0 ;  /* 0x0000000000007941 */ /* 0x000fea0003800200 */
.L_x_2414:
        /* <DEDUP_REMOVED lines=32> */
.L_x_2417:
[----:B------:R-:W-:Y:S05]  /*11a0*/  BSYNC.RECONVERGENT B0 ;  /* 0x0000000000007941 */ /* 0x000fea0003800200 */
.L_x_2416:
[----:B------:R-:W-:Y:S01]  /*11b0*/  FMUL.FTZ R61, R5, R62 ;  /* 0x0000003e053d7220 */ /* 0x000fe20000410000 */
[----:B------:R-:W-:Y:S01]  /*11c0*/  FMUL.FTZ R55, R63, R56 ;  /* 0x000000383f377220 */ /* 0x000fe20000410000 */
[----:B------:R-:W-:Y:S01]  /*11d0*/  FMUL.FTZ R57, R7, R58 ;  /* 0x0000003a07397220 */ /* 0x000fe20000410000 */
[----:B------:R-:W-:-:S07]  /*11e0*/  FMUL.FTZ R59, R65, R60 ;  /* 0x0000003c413b7220 */ /* 0x000fce0000410000 */
.L_x_2409:
[----:B------:R-:W0:Y:S01]  /*11f0*/  LDCU UR7, c[0x0][0x38c] ;  /* 0x00007180ff0777ac */ /* 0x000e220008000800 */
        /* <DEDUP_REMOVED lines=22> */
.L_x_2419:
[----:B------:R-:W-:Y:S02]  /*1360*/  MOV R4, R67 ;  /* 0x0000004300047202 */ /* 0x000fe40000000f00 */
[----:B------:R-:W-:-:S06]  /*1370*/  MOV R5, R72 ;  /* 0x0000004800057202 */ /* 0x000fcc0000000f00 */
[----:B------:R-:W2:Y:S01]  /*1380*/  LDG.E.64 R4, desc[UR16][R4.64] ;  /* 0x0000001004047981 */ /* 0x000ea2000c1e1b00 */
[----:B0-----:R-:W-:Y:S02]  /*1390*/  MOV R9, R70 ;  /* 0x0000004600097202 */ /* 0x001fe40000000f00 */
[C---:B-1----:R-:W-:Y:S01]  /*13a0*/  ISETP.GE.AND P1, PT, R76.reuse, 0x1, PT ;  /* 0x000000014c00780c */ /* 0x042fe20003f26270 */
[----:B------:R-:W0:Y:S01]  /*13b0*/  S2UR UR10, SR_CgaCtaId ;  /* 0x00000000000a79c3 */ /* 0x000e220000008800 */
[----:B------:R-:W-:Y:S01]  /*13c0*/  UMOV UR9, 0x400 ;  /* 0x0000040000097882 */ /* 0x000fe20000000000 */
[----:B------:R-:W-:Y:S01]  /*13d0*/  ISETP.NE.AND P2, PT, R76, RZ, PT ;  /* 0x000000ff4c00720c */ /* 0x000fe20003f45270 */
[----:B0-----:R-:W-:Y:S01]  /*13e0*/  ULEA UR9, UR10, UR9, 0x18 ;  /* 0x000000090a097291 */ /* 0x001fe2000f8ec0ff */
[C---:B--2---:R-:W-:Y:S01]  /*13f0*/  FMUL.FTZ R0, R5.reuse, R58 ;  /* 0x0000003a05007220 */ /* 0x044fe20000410000 */
[----:B------:R-:W-:Y:S01]  /*1400*/  FMUL.FTZ R7, R4, 1.4426950216293334961 ;  /* 0x3fb8aa3b04077820 */ /* 0x000fe20000410000 */
[----:B------:R-:W-:-:S02]  /*1410*/  FMUL.FTZ R4, R5, R60 ;  /* 0x0000003c05047220 */ /* 0x000fc40000410000 */
[----:B------:R-:W-:Y:S01]  /*1420*/  FMUL.RZ R8, R0, 0.15915493667125701904 ;  /* 0x3e22f98300087820 */ /* 0x000fe2000040c000 */
[C---:B------:R-:W-:Y:S01]  /*1430*/  FMUL.FTZ R0, R7.reuse, R58 ;  /* 0x0000003a07007220 */ /* 0x040fe20000410000 */
[C---:B------:R-:W-:Y:S01]  /*1440*/  FMUL.FTZ R10, R7.reuse, R56 ;  /* 0x00000038070a7220 */ /* 0x040fe20000410000 */
[C---:B------:R-:W-:Y:S01]  /*1450*/  FMUL.FTZ R6, R7.reuse, R60 ;  /* 0x0000003c07067220 */ /* 0x040fe20000410000 */
[----:B------:R-:W-:Y:S01]  /*1460*/  MUFU.SIN R11, R8 ;  /* 0x00000008000b7308 */ /* 0x000fe20000000400 */
[-C--:B------:R-:W-:Y:S01]  /*1470*/  FMUL.FTZ R73, R7, R62.reuse ;  /* 0x0000003e07497220 */ /* 0x080fe20000410000 */
[----:B------:R-:W-:Y:S01]  /*1480*/  FMUL.RZ R7, R4, 0.15915493667125701904 ;  /* 0x3e22f98304077820 */ /* 0x000fe2000040c000 */
[----:B------:R-:W-:-:S04]  /*1490*/  FMUL.FTZ R4, R5, R62 ;  /* 0x0000003e05047220 */ /* 0x000fc80000410000 */
[----:B------:R-:W-:Y:S01]  /*14a0*/  FMUL.RZ R15, R4, 0.15915493667125701904 ;  /* 0x3e22f983040f7820 */ /* 0x000fe2000040c000 */
[----:B------:R-:W0:Y:S08]  /*14b0*/  MUFU.EX2 R0, R0 ;  /* 0x0000000000007308 */ /* 0x000e300000000800 */
[----:B------:R-:W1:Y:S08]  /*14c0*/  MUFU.COS R77, R8 ;  /* 0x00000008004d7308 */ /* 0x000e700000000000 */
[----:B------:R2:W-:Y:S01]  /*14d0*/  MUFU.EX2 R74, R6 ;  /* 0x00000006004a7308 */ /* 0x0005e20000000800 */
[----:B0-----:R-:W-:-:S07]  /*14e0*/  FMUL.FTZ R78, R0, R11 ;  /* 0x0000000b004e7220 */ /* 0x001fce0000410000 */
[----:B------:R-:W0:Y:S01]  /*14f0*/  MUFU.SIN R75, R7 ;  /* 0x00000007004b7308 */ /* 0x000e220000000400 */
[----:B-1----:R-:W-:Y:S01]  /*1500*/  FMUL.FTZ R77, R0, R77 ;  /* 0x0000004d004d7220 */ /* 0x002fe20000410000 */
[----:B------:R-:W-:-:S06]  /*1510*/  FMUL.FTZ R0, R78, R55 ;  /* 0x000000374e007220 */ /* 0x000fcc0000410000 */
[----:B------:R1:W3:Y:S01]  /*1520*/  MUFU.COS R13, R7 ;  /* 0x00000007000d7308 */ /* 0x0002e20000000000 */
[----:B------:R-:W-:Y:S01]  /*1530*/  FMUL.FTZ R14, RZ, R78 ;  /* 0x0000004eff0e7220 */ /* 0x000fe20000410000 */
[----:B------:R-:W-:Y:S01]  /*1540*/  FMUL.FTZ R5, R5, R56 ;  /* 0x0000003805057220 */ /* 0x000fe20000410000 */
[----:B------:R-:W-:Y:S01]  /*1550*/  FFMA.FTZ R0, RZ, R77, R0 ;  /* 0x0000004dff007223 */ /* 0x000fe20000010000 */
[----:B--2---:R-:W-:-:S04]  /*1560*/  MOV R6, R71 ;  /* 0x0000004700067202 */ /* 0x004fc80000000f00 */
[----:B------:R-:W-:Y:S01]  /*1570*/  MUFU.EX2 R73, R73 ;  /* 0x0000004900497308 */ /* 0x000fe20000000800 */
[----:B-1----:R-:W-:Y:S01]  /*1580*/  MOV R7, R68 ;  /* 0x0000004400077202 */ /* 0x002fe20000000f00 */
[----:B------:R-:W-:Y:S01]  /*1590*/  FFMA.FTZ R14, R77, R55, -R14 ;  /* 0x000000374d0e7223 */ /* 0x000fe2000001080e */
[----:B------:R-:W-:-:S05]  /*15a0*/  FMUL.RZ R11, R5, 0.15915493667125701904 ;  /* 0x3e22f983050b7820 */ /* 0x000fca000040c000 */
[----:B------:R-:W1:Y:S01]  /*15b0*/  MUFU.SIN R4, R15 ;  /* 0x0000000f00047308 */ /* 0x000e620000000400 */
[----:B0-----:R-:W-:Y:S01]  /*15c0*/  FMUL.FTZ R75, R74, R75 ;  /* 0x0000004b4a4b7220 */ /* 0x001fe20000410000 */
[----:B------:R-:W-:Y:S01]  /*15d0*/  FADD.FTZ R0, RZ, R0 ;  /* 0x00000000ff007221 */ /* 0x000fe20000010000 */
[----:B------:R-:W-:Y:S01]  /*15e0*/  MOV R8, R69 ;  /* 0x0000004500087202 */ /* 0x000fe20000000f00 */
[----:B------:R0:W2:Y:S04]  /*15f0*/  LDG.E.64 R34, desc[UR16][R6.64] ;  /* 0x0000001006227981 */ /* 0x0000a8000c1e1b00 */
[----:B------:R-:W4:Y:S01]  /*1600*/  MUFU.COS R12, R15 ;  /* 0x0000000f000c7308 */ /* 0x000f220000000000 */
[----:B------:R-:W-:Y:S01]  /*1610*/  FADD.FTZ R14, R14, R57 ;  /* 0x000000390e0e7221 */ /* 0x000fe20000010000 */
[----:B---3--:R-:W-:Y:S01]  /*1620*/  FMUL.FTZ R74, R74, R13 ;  /* 0x0000000d4a4a7220 */ /* 0x008fe20000410000 */
[----:B------:R3:W2:Y:S01]  /*1630*/  LDG.E.64 R32, desc[UR16][R8.64] ;  /* 0x0000001008207981 */ /* 0x0006a2000c1e1b00 */
[----:B0-----:R-:W-:-:S04]  /*1640*/  FMUL.FTZ R7, R75, R0 ;  /* 0x000000004b077220 */ /* 0x001fc80000410000 */
[----:B------:R-:W-:Y:S01]  /*1650*/  MUFU.EX2 R10, R10 ;  /* 0x0000000a000a7308 */ /* 0x000fe20000000800 */
[----:B---3--:R-:W-:-:S07]  /*1660*/  FMUL.FTZ R9, R75, R14 ;  /* 0x0000000e4b097220 */ /* 0x008fce0000410000 */
[----:B------:R-:W0:Y:S01]  /*1670*/  MUFU.COS R79, R11 ;  /* 0x0000000b004f7308 */ /* 0x000e220000000000 */
[C---:B------:R-:W-:Y:S01]  /*1680*/  FFMA.FTZ R14, R74.reuse, R14, -R7 ;  /* 0x0000000e4a0e7223 */ /* 0x040fe20000010807 */
[----:B------:R-:W-:Y:S01]  /*1690*/  FFMA.FTZ R9, R74, R0, R9 ;  /* 0x000000004a097223 */ /* 0x000fe20000010009 */
[----:B-1----:R-:W-:-:S05]  /*16a0*/  FMUL.FTZ R0, R73, R4 ;  /* 0x0000000449007220 */ /* 0x002fca0000410000 */
[----:B------:R-:W1:Y:S01]  /*16b0*/  MUFU.SIN R5, R11 ;  /* 0x0000000b00057308 */ /* 0x000e620000000400 */
[----:B------:R-:W-:Y:S01]  /*16c0*/  FADD.FTZ R14, R14, R59 ;  /* 0x0000003b0e0e7221 */ /* 0x000fe20000010000 */
[----:B----4-:R-:W-:Y:S01]  /*16d0*/  FMUL.FTZ R73, R73, R12 ;  /* 0x0000000c49497220 */ /* 0x010fe20000410000 */
[----:B------:R-:W-:Y:S02]  /*16e0*/  FADD.FTZ R9, RZ, R9 ;  /* 0x00000009ff097221 */ /* 0x000fe40000010000 */
[CC--:B------:R-:W-:Y:S02]  /*16f0*/  FMUL.FTZ R4, R0.reuse, R14.reuse ;  /* 0x0000000e00047220 */ /* 0x0c0fe40000410000 */
[-C--:B------:R-:W-:Y:S02]  /*1700*/  FMUL.FTZ R7, R0, R9.reuse ;  /* 0x0000000900077220 */ /* 0x080fe40000410000 */
[C---:B------:R-:W-:Y:S01]  /*1710*/  FFMA.FTZ R4, R73.reuse, R9, R4 ;  /* 0x0000000949047223 */ /* 0x040fe20000010004 */
[----:B0-----:R-:W-:Y:S01]  /*1720*/  FMUL.FTZ R79, R10, R79 ;  /* 0x0000004f0a4f7220 */ /* 0x001fe20000410000 */
[----:B------:R-:W-:-:S02]  /*1730*/  FFMA.FTZ R14, R73, R14, -R7 ;  /* 0x0000000e490e7223 */ /* 0x000fc40000010807 */
[----:B------:R-:W-:Y:S01]  /*1740*/  FADD.FTZ R82, RZ, R4 ;  /* 0x00000004ff527221 */ /* 0x000fe20000010000 */
[----:B-1----:R-:W-:Y:S01]  /*1750*/  FMUL.FTZ R80, R10, R5 ;  /* 0x000000050a507220 */ /* 0x002fe20000410000 */
[CC--:B------:R-:W-:Y:S01]  /*1760*/  FMUL.FTZ R5, R79.reuse, R78.reuse ;  /* 0x0000004e4f057220 */ /* 0x0c0fe20000410000 */
        /* <DEDUP_REMOVED lines=14> */
[----:B------:R-:W3:Y:S02]  /*1850*/  SHFL.UP PT, R5, R84, 0x1, RZ ;  /* 0x0420000054057989 */ /* 0x000ee400000e00ff */
        /* <DEDUP_REMOVED lines=8> */
[----:B------:R-:W4:Y:S01]  /*18e0*/  SHFL.UP PT, R8, R81, 0x2, RZ ;  /* 0x0440000051087989 */ /* 0x000f2200000e00ff */
        /* <DEDUP_REMOVED lines=35> */
[----:B------:R-:W4:Y:S01]  /*1b20*/  SHFL.UP PT, R4, R83, 0x8, RZ ;  /* 0x0500000053047989 */ /* 0x000f2200000e00ff */
        /* <DEDUP_REMOVED lines=9> */
[-C--:B----4-:R-:W-:Y:S01]  /*1bc0*/  @P1 FFMA.FTZ R84, R84, R4.reuse, R7 ;  /* 0x0000000454541223 */ /* 0x090fe20000010007 */
[----:B------:R-:W0:Y:S01]  /*1bd0*/  SHFL.UP PT, R12, R82, 0x10, RZ ;  /* 0x06000000520c7989 */ /* 0x000e2200000e00ff */
[----:B------:R-:W-:-:S03]  /*1be0*/  @P1 FFMA.FTZ R83, R83, R4, -R6 ;  /* 0x0000000453531223 */ /* 0x000fc60000010806 */
[----:B------:R-:W1:Y:S04]  /*1bf0*/  SHFL.UP PT, R5, R81, 0x10, RZ ;  /* 0x0600000051057989 */ /* 0x000e6800000e00ff */
[----:B------:R-:W3:Y:S04]  /*1c00*/  SHFL.UP PT, R4, R84, 0x10, RZ ;  /* 0x0600000054047989 */ /* 0x000ee800000e00ff */
[----:B------:R-:W4:Y:S01]  /*1c10*/  SHFL.UP PT, R13, R83, 0x10, RZ ;  /* 0x06000000530d7989 */ /* 0x000f2200000e00ff */
[----:B------:R-:W-:Y:S01]  /*1c20*/  HFMA2 R8, -RZ, RZ, 1.875, 0 ;  /* 0x3f800000ff087431 */ /* 0x000fe200000001ff */
[----:B------:R-:W-:-:S02]  /*1c30*/  CS2R R10, SRZ ;  /* 0x00000000000a7805 */ /* 0x000fc4000001ff00 */
[----:B------:R-:W-:Y:S02]  /*1c40*/  MOV R9, RZ ;  /* 0x000000ff00097202 */ /* 0x000fe40000000f00 */
[----:B------:R-:W-:-:S04]  /*1c50*/  ISETP.NE.AND P1, PT, R76, 0x1f, PT ;  /* 0x0000001f4c00780c */ /* 0x000fc80003f25270 */
[----:B------:R-:W5:Y:S01]  /*1c60*/  @P0 LDS.128 R8, [UR5] ;  /* 0x00000005ff080984 */ /* 0x000f620008000c00 */
[-C--:B0-----:R-:W-:Y:S01]  /*1c70*/  FMUL.FTZ R6, R84, R12.reuse ;  /* 0x0000000c54067220 */ /* 0x081fe20000410000 */
[----:B------:R-:W-:-:S03]  /*1c80*/  FMUL.FTZ R7, R83, R12 ;  /* 0x0000000c53077220 */ /* 0x000fc60000410000 */
[CC--:B-1----:R-:W-:Y:S01]  /*1c90*/  FFMA.FTZ R6, R83.reuse, R5.reuse, -R6 ;  /* 0x0000000553067223 */ /* 0x0c2fe20000010806 */
[C---:B------:R-:W-:Y:S01]  /*1ca0*/  FFMA.FTZ R7, R84.reuse, R5, R7 ;  /* 0x0000000554077223 */ /* 0x040fe20000010007 */
[-C--:B---3--:R-:W-:Y:S01]  /*1cb0*/  FMUL.FTZ R12, R84, R4.reuse ;  /* 0x00000004540c7220 */ /* 0x088fe20000410000 */
[----:B------:R-:W-:Y:S01]  /*1cc0*/  FMUL.FTZ R5, R83, R4 ;  /* 0x0000000453057220 */ /* 0x000fe20000410000 */
[----:B------:R-:W-:Y:S01]  /*1cd0*/  FADD.FTZ R14, R81, R6 ;  /* 0x00000006510e7221 */ /* 0x000fe20000010000 */
[----:B------:R-:W-:Y:S01]  /*1ce0*/  FADD.FTZ R15, R82, R7 ;  /* 0x00000007520f7221 */ /* 0x000fe20000010000 */
[-C--:B----4-:R-:W-:Y:S01]  /*1cf0*/  FFMA.FTZ R12, R83, R13.reuse, -R12 ;  /* 0x0000000d530c7223 */ /* 0x090fe2000001080c */
[----:B------:R-:W-:-:S05]  /*1d00*/  FFMA.FTZ R13, R84, R13, R5 ;  /* 0x0000000d540d7223 */ /* 0x000fca0000010005 */
[----:B------:R0:W-:Y:S01]  /*1d10*/  @!P1 STS.128 [UR9+0x110], R12 ;  /* 0x0001100cff009988 */ /* 0x0001e20008000c09 */
[----:B------:R-:W-:Y:S01]  /*1d20*/  BAR.SYNC.DEFER_BLOCKING 0x0 ;  /* 0x0000000000007b1d */ /* 0x000fe20000010000 */
[----:B------:R-:W-:-:S05]  /*1d30*/  ISETP.NE.AND P3, PT, R40, RZ, PT ;  /* 0x000000ff2800720c */ /* 0x000fca0003f65270 */
[----:B-----5:R-:W-:Y:S04]  /*1d40*/  @!P2 STS.128 [UR9+0x130], R8 ;  /* 0x00013008ff00a988 */ /* 0x020fe80008000c09 */
        /* <DEDUP_REMOVED lines=22> */
[CC--:B------:R-:W-:Y:S01]  /*1eb0*/  FMUL.FTZ R14, R80.reuse, R13.reuse ;  /* 0x0000000d500e7220 */ /* 0x0c0fe20000410000 */
[-C--:B------:R-:W-:Y:S01]  /*1ec0*/  FMUL.FTZ R80, R80, R12.reuse ;  /* 0x0000000c50507220 */ /* 0x080fe20000410000 */
[----:B------:R-:W-:Y:S02]  /*1ed0*/  ISETP.NE.AND P1, PT, R40, RZ, PT ;  /* 0x000000ff2800720c */ /* 0x000fe40003f25270 */
[C---:B------:R-:W-:Y:S01]  /*1ee0*/  FFMA.FTZ R14, R79.reuse, R12, R14 ;  /* 0x0000000c4f0e7223 */ /* 0x040fe2000001000e */
[----:B------:R-:W-:Y:S01]  /*1ef0*/  FFMA.FTZ R80, R79, R13, -R80 ;  /* 0x0000000d4f507223 */ /* 0x000fe20000010850 */
[CC--:B--2---:R-:W-:Y:S01]  /*1f00*/  FMUL.FTZ R13, R33.reuse, R35.reuse ;  /* 0x00000023210d7220 */ /* 0x0c4fe20000410000 */
[----:B------:R-:W-:Y:S01]  /*1f10*/  FMUL.FTZ R12, R32, R35 ;  /* 0x00000023200c7220 */ /* 0x000fe20000410000 */
[----:B------:R-:W-:Y:S01]  /*1f20*/  FADD.FTZ R14, RZ, R14 ;  /* 0x0000000eff0e7221 */ /* 0x000fe20000010000 */
[----:B------:R-:W-:Y:S01]  /*1f30*/  FADD.FTZ R15, R80, R55 ;  /* 0x00000037500f7221 */ /* 0x000fe20000010000 */
[-C--:B------:R-:W-:Y:S01]  /*1f40*/  FFMA.FTZ R32, R32, R34.reuse, -R13 ;  /* 0x0000002220207223 */ /* 0x080fe2000001080d */
[----:B------:R-:W-:Y:S01]  /*1f50*/  FFMA.FTZ R33, R33, R34, R12 ;  /* 0x0000002221217223 */ /* 0x000fe2000001000c */
[CC--:B------:R-:W-:Y:S01]  /*1f60*/  FMUL.FTZ R34, R78.reuse, R14.reuse ;  /* 0x0000000e4e227220 */ /* 0x0c0fe20000410000 */
[----:B------:R-:W-:Y:S01]  /*1f70*/  FMUL.FTZ R35, R78, R15 ;  /* 0x0000000f4e237220 */ /* 0x000fe20000410000 */
[----:B------:R-:W-:Y:S01]  /*1f80*/  FMUL.FTZ R37, R5, R11 ;  /* 0x0000000b05257220 */ /* 0x000fe20000410000 */
[----:B------:R-:W0:Y:S01]  /*1f90*/  @!P1 LDC.64 R12, c[0x0][0x480] ;  /* 0x00012000ff0c9b82 */ /* 0x000e220000000a00 */
[C---:B------:R-:W-:Y:S01]  /*1fa0*/  FFMA.FTZ R78, R77.reuse, R15, -R34 ;  /* 0x0000000f4d4e7223 */ /* 0x040fe20000010822 */
[----:B------:R-:W-:Y:S01]  /*1fb0*/  FFMA.FTZ R34, R77, R14, R35 ;  /* 0x0000000e4d227223 */ /* 0x000fe20000010023 */
[CC--:B------:R-:W-:Y:S01]  /*1fc0*/  FMUL.FTZ R35, R5.reuse, R9.reuse ;  /* 0x0000000905237220 */ /* 0x0c0fe20000410000 */
[CC--:B------:R-:W-:Y:S01]  /*1fd0*/  FFMA.FTZ R37, R4.reuse, R10.reuse, -R37 ;  /* 0x0000000a04257223 */ /* 0x0c0fe20000010825 */
[C---:B------:R-:W-:Y:S01]  /*1fe0*/  FMUL.FTZ R36, R5.reuse, R10 ;  /* 0x0000000a05247220 */ /* 0x040fe20000410000 */
[----:B------:R-:W-:Y:S01]  /*1ff0*/  FADD.FTZ R34, RZ, R34 ;  /* 0x00000022ff227221 */ /* 0x000fe20000010000 */
[-C--:B------:R-:W-:Y:S01]  /*2000*/  FMUL.FTZ R10, R5, R8.reuse ;  /* 0x00000008050a7220 */ /* 0x080fe20000410000 */
[----:B------:R-:W-:Y:S01]  /*2010*/  FFMA.FTZ R8, R4, R8, -R35 ;  /* 0x0000000804087223 */ /* 0x000fe20000010823 */
[----:B------:R-:W-:Y:S01]  /*2020*/  FADD.FTZ R5, R78, R57 ;  /* 0x000000394e057221 */ /* 0x000fe20000010000 */
[C---:B------:R-:W-:Y:S01]  /*2030*/  FMUL.FTZ R35, R75.reuse, R34 ;  /* 0x000000224b237220 */ /* 0x040fe20000410000 */
[C---:B------:R-:W-:Y:S01]  /*2040*/  FFMA.FTZ R9, R4.reuse, R9, R10 ;  /* 0x0000000904097223 */ /* 0x040fe2000001000a */
[----:B------:R-:W-:Y:S01]  /*2050*/  FFMA.FTZ R36, R4, R11, R36 ;  /* 0x0000000b04247223 */ /* 0x000fe20000010024 */
[-C--:B------:R-:W-:Y:S01]  /*2060*/  FMUL.FTZ R75, R75, R5.reuse ;  /* 0x000000054b4b7220 */ /* 0x080fe20000410000 */
[----:B------:R-:W-:-:S03]  /*2070*/  FFMA.FTZ R4, R74, R5, -R35 ;  /* 0x000000054a047223 */ /* 0x000fc60000010823 */
[----:B------:R-:W-:Y:S01]  /*2080*/  FFMA.FTZ R75, R74, R34, R75 ;  /* 0x000000224a4b7223 */ /* 0x000fe2000001004b */
[----:B------:R-:W-:Y:S01]  /*2090*/  FADD.FTZ R35, R4, R59 ;  /* 0x0000003b04237221 */ /* 0x000fe20000010000 */
[----:B------:R-:W-:Y:S01]  /*20a0*/  FADD.FTZ R11, R7, R36 ;  /* 0x00000024070b7221 */ /* 0x000fe20000010000 */
[----:B------:R-:W-:Y:S01]  /*20b0*/  FMUL.FTZ R7, R33, R14 ;  /* 0x0000000e21077220 */ /* 0x000fe20000410000 */
[----:B------:R-:W-:Y:S01]  /*20c0*/  FADD.FTZ R75, RZ, R75 ;  /* 0x0000004bff4b7221 */ /* 0x000fe20000010000 */
[----:B------:R-:W-:Y:S01]  /*20d0*/  FMUL.FTZ R4, R0, R35 ;  /* 0x0000002300047220 */ /* 0x000fe20000410000 */
[----:B------:R-:W-:Y:S01]  /*20e0*/  @!P1 IADD3 R14, P2, PT, R50, UR6, RZ ;  /* 0x00000006320e9c10 */ /* 0x000fe2000ff5e0ff */
[----:B------:R-:W-:Y:S01]  /*20f0*/  FADD.FTZ R10, R6, R37 ;  /* 0x00000025060a7221 */ /* 0x000fe20000010000 */
[----:B------:R-:W-:Y:S01]  /*2100*/  FFMA.FTZ R6, R32, R15, -R7 ;  /* 0x0000000f20067223 */ /* 0x000fe20000010807 */
[-C--:B------:R-:W-:Y:S01]  /*2110*/  FFMA.FTZ R4, R73, R75.reuse, R4 ;  /* 0x0000004b49047223 */ /* 0x080fe20000010004 */
[----:B------:R-:W-:Y:S01]  /*2120*/  FMUL.FTZ R0, R0, R75 ;  /* 0x0000004b00007220 */ /* 0x000fe20000410000 */
[----:B------:R-:W-:Y:S01]  /*2130*/  @!P1 LEA.HI.X.SX32 R15, R50, RZ, 0x1, P2 ;  /* 0x000000ff320f9211 */ /* 0x000fe200010f0eff */
[----:B------:R-:W-:Y:S01]  /*2140*/  UIADD3 UR7, UPT, UPT, UR7, 0x1, URZ ;  /* 0x0000000107077890 */ /* 0x000fe2000fffe0ff */
[C---:B0-----:R-:W-:Y:S01]  /*2150*/  @!P1 LEA R12, P2, R14.reuse, R12, 0x4 ;  /* 0x0000000c0e0c9211 */ /* 0x041fe200078420ff */
[----:B------:R-:W-:Y:S01]  /*2160*/  FMUL.FTZ R7, R33, R34 ;  /* 0x0000002221077220 */ /* 0x000fe20000410000 */
[----:B------:R-:W-:Y:S01]  /*2170*/  FADD.FTZ R4, RZ, R4 ;  /* 0x00000004ff047221 */ /* 0x000fe20000010000 */
[----:B------:R-:W-:Y:S01]  /*2180*/  FFMA.FTZ R0, R73, R35, -R0 ;  /* 0x0000002349007223 */ /* 0x000fe20000010800 */
[----:B------:R-:W-:Y:S01]  /*2190*/  UISETP.NE.AND UP0, UPT, UR7, URZ, UPT ;  /* 0x000000ff0700728c */ /* 0x000fe2000bf05270 */
[----:B------:R-:W-:Y:S01]  /*21a0*/  @!P1 LEA.HI.X R13, R14, R13, R15, 0x4, P2 ;  /* 0x0000000d0e0d9211 */ /* 0x000fe200010f240f */
[----:B------:R-:W-:Y:S01]  /*21b0*/  FFMA.FTZ R7, R32, R5, -R7 ;  /* 0x0000000520077223 */ /* 0x000fe20000010807 */
[C---:B------:R-:W-:Y:S01]  /*21c0*/  FMUL.FTZ R5, R33.reuse, R75 ;  /* 0x0000004b21057220 */ /* 0x040fe20000410000 */
[----:B------:R-:W-:Y:S01]  /*21d0*/  FMUL.FTZ R4, R33, R4 ;  /* 0x0000000421047220 */ /* 0x000fe20000410000 */
[----:B------:R-:W-:Y:S01]  /*21e0*/  FADD.FTZ R15, R0, R61 ;  /* 0x0000003d000f7221 */ /* 0x000fe20000010000 */
[----:B------:R0:W-:Y:S01]  /*21f0*/  @!P1 STS.128 [UR5], R8 ;  /* 0x00000008ff009988 */ /* 0x0001e20008000c05 */
[----:B------:R-:W-:Y:S01]  /*2200*/  FFMA.FTZ R0, R32, R35, -R5 ;  /* 0x0000002320007223 */ /* 0x000fe20000010805 */
[----:B------:R-:W-:Y:S01]  /*2210*/  LEA R69, P2, R28, R69, 0x3 ;  /* 0x000000451c457211 */ /* 0x000fe200078418ff */
[----:B------:R-:W-:Y:S01]  /*2220*/  FFMA.FTZ R15, R32, R15, -R4 ;  /* 0x0000000f200f7223 */ /* 0x000fe20000010804 */
[----:B------:R0:W-:Y:S01]  /*2230*/  @!P1 STG.E.128 desc[UR16][R12.64], R8 ;  /* 0x000000080c009986 */ /* 0x0001e2000c101d10 */
[----:B------:R-:W-:-:S02]  /*2240*/  LEA R71, P1, R30, R71, 0x3 ;  /* 0x000000471e477211 */ /* 0x000fc400078218ff */
[----:B------:R-:W-:Y:S01]  /*2250*/  LEA R67, P3, R26, R67, 0x3 ;  /* 0x000000431a437211 */ /* 0x000fe200078618ff */
[----:B------:R-:W-:Y:S01]  /*2260*/  FFMA.FTZ R63, R6, 2, R63 ;  /* 0x40000000063f7823 */ /* 0x000fe2000001003f */
        /* <DEDUP_REMOVED lines=9> */
.L_x_2418:
[----:B------:R-:W-:Y:S01]  /*2300*/  F2F.F16.F32 R0, R65 ;  /* 0x0000004100007304 */ /* 0x000fe20000200800 */
[----:B------:R-:W-:Y:S01]  /*2310*/  BAR.SYNC.DEFER_BLOCKING 0x0 ;  /* 0x0000000000007b1d */ /* 0x000fe20000010000 */
[----:B------:R-:W-:-:S06]  /*2320*/  USHF.L.U32 UR5, UR4, 0x7, URZ ;  /* 0x0000000704057899 */ /* 0x000fcc00080006ff */
[----:B------:R-:W1:Y:S01]  /*2330*/  F2F.F16.F32 R5, R66 ;  /* 0x0000004200057304 */ /* 0x000e620000200800 */
[----:B0-----:R-:W-:Y:S02]  /*2340*/  IADD3 R13, P0, PT, R24, UR5, RZ ;  /* 0x00000005180d7c10 */ /* 0x001fe4000ff1e0ff */
[----:B------:R-:W-:Y:S02]  /*2350*/  IADD3 R9, P1, PT, R22, UR5, RZ ;  /* 0x0000000516097c10 */ /* 0x000fe4000ff3e0ff */
[----:B------:R-:W-:Y:S02]  /*2360*/  IADD3.X R10, PT, PT, RZ, R47, RZ, P0, !PT ;  /* 0x0000002fff0a7210 */ /* 0x000fe400007fe4ff */
[----:B------:R-:W-:Y:S01]  /*2370*/  LEA R6, P0, R13, R18, 0x1 ;  /* 0x000000120d067211 */ /* 0x000fe200078008ff */
[----:B------:R-:W0:Y:S01]  /*2380*/  F2F.F16.F32 R4, R64 ;  /* 0x0000004000047304 */ /* 0x000e220000200800 */
[----:B-1----:R-:W-:-:S07]  /*2390*/  PRMT R11, R0, 0x5410, R5 ;  /* 0x00005410000b7816 */ /* 0x002fce0000000005 */
[----:B------:R-:W1:Y:S01]  /*23a0*/  F2F.F16.F32 R7, R63 ;  /* 0x0000003f00077304 */ /* 0x000e620000200800 */
[----:B------:R-:W-:Y:S02]  /*23b0*/  IADD3.X R0, PT, PT, RZ, R48, RZ, P1, !PT ;  /* 0x00000030ff007210 */ /* 0x000fe40000ffe4ff */
[----:B------:R-:W-:Y:S01]  /*23c0*/  LEA R8, P1, R9, R16, 0x1 ;  /* 0x0000001009087211 */ /* 0x000fe200078208ff */
[----:B0-----:R-:W-:-:S03]  /*23d0*/  IMAD.WIDE.U32 R4, R4, 0x10000, RZ ;  /* 0x0001000004047825 */ /* 0x001fc600078e00ff */
[----:B------:R-:W-:Y:S02]  /*23e0*/  LEA.HI.X R9, R9, R17, R0, 0x1, P1 ;  /* 0x0000001109097211 */ /* 0x000fe400008f0c00 */
[----:B------:R-:W-:Y:S02]  /*23f0*/  LOP3.LUT R5, R11, R5, RZ, 0xfc, !PT ;  /* 0x000000050b057212 */ /* 0x000fe400078efcff */
[----:B-1----:R-:W-:Y:S02]  /*2400*/  LOP3.LUT R4, R4, R7, RZ, 0xfc, !PT ;  /* 0x0000000704047212 */ /* 0x002fe400078efcff */
[----:B------:R-:W-:-:S05]  /*2410*/  LEA.HI.X R7, R13, R19, R10, 0x1, P0 ;  /* 0x000000130d077211 */ /* 0x000fca00000f0c0a */
[----:B------:R0:W-:Y:S01]  /*2420*/  STG.E.64 desc[UR16][R6.64], R4 ;  /* 0x0000000406007986 */ /* 0x0001e2000c101b10 */
[----:B------:R-:W-:Y:S06]  /*2430*/  BAR.SYNC.DEFER_BLOCKING 0x0 ;  /* 0x0000000000007b1d */ /* 0x000fec0000010000 */
[----:B------:R-:W2:Y:S01]  /*2440*/  LDG.E.64 R8, desc[UR16][R8.64] ;  /* 0x0000001008087981 */ /* 0x000ea2000c1e1b00 */
[----:B------:R-:W-:Y:S01]  /*2450*/  UIADD3 UR4, UPT, UPT, UR4, 0x1, URZ ;  /* 0x0000000104047890 */ /* 0x000fe2000fffe0ff */
[----:B------:R-:W-:Y:S01]  /*2460*/  BAR.SYNC.DEFER_BLOCKING 0x0 ;  /* 0x0000000000007b1d */ /* 0x000fe20000010000 */
[----:B------:R-:W-:-:S04]  /*2470*/  IADD3 R54, P1, PT, R54, 0x100, RZ ;  /* 0x0000010036367810 */ /* 0x000fc80007f3e0ff */
[----:B------:R-:W-:Y:S02]  /*2480*/  IADD3.X R51, PT, PT, RZ, R51, RZ, P1, !PT ;  /* 0x00000033ff337210 */ /* 0x000fe40000ffe4ff */
[--C-:B--2---:R-:W-:Y:S01]  /*2490*/  SHF.R.U64 R10, R8, 0x10, R9.reuse ;  /* 0x00000010080a7819 */ /* 0x104fe20000001209 */
[----:B------:R-:W-:Y:S01]  /*24a0*/  HADD2.F32 R12, -RZ, R9.H0_H0 ;  /* 0x20000009ff0c7230 */ /* 0x000fe20000004100 */
[----:B------:R-:W-:Y:S01]  /*24b0*/  SHF.R.U32.HI R14, RZ, 0x10, R9 ;  /* 0x00000010ff0e7819 */ /* 0x000fe20000011609 */
[----:B------:R-:W-:Y:S02]  /*24c0*/  HADD2.F32 R0, -RZ, R8.H0_H0 ;  /* 0x20000008ff007230 */ /* 0x000fe40000004100 */
[----:B------:R-:W-:Y:S02]  /*24d0*/  HADD2.F32 R10, -RZ, R10.H0_H0 ;  /* 0x2000000aff0a7230 */ /* 0x000fe40000004100 */
[----:B------:R-:W-:Y:S01]  /*24e0*/  FMUL.FTZ R13, R12, -1.4426950216293334961 ;  /* 0xbfb8aa3b0c0d7820 */ /* 0x000fe20000410000 */
[----:B------:R-:W-:-:S02]  /*24f0*/  HADD2.F32 R14, -RZ, R14.H0_H0 ;  /* 0x2000000eff0e7230 */ /* 0x000fc40000004100 */
[----:B0-----:R-:W-:Y:S01]  /*2500*/  FMUL.FTZ R4, R0, -1.4426950216293334961 ;  /* 0xbfb8aa3b00047820 */ /* 0x001fe20000410000 */
[----:B------:R-:W-:Y:S02]  /*2510*/  FMUL.FTZ R11, R10, -1.4426950216293334961 ;  /* 0xbfb8aa3b0a0b7820 */ /* 0x000fe40000410000 */
        /* <DEDUP_REMOVED lines=12> */
[----:B-1----:R-:W-:Y:S01]  /*25e0*/  FMUL.FTZ R7, R10, R13 ;  /* 0x0000000d0a077220 */ /* 0x002fe20000410000 */
[----:B------:R-:W-:Y:S01]  /*25f0*/  IADD3 R13, P0, PT, R20, UR5, RZ ;  /* 0x00000005140d7c10 */ /* 0x000fe2000ff1e0ff */
[----:B------:R-:W1:Y:S02]  /*2600*/  LDCU UR5, c[0x0][0x394] ;  /* 0x00007280ff0577ac */ /* 0x000e640008000800 */
[----:B------:R-:W-:Y:S01]  /*2610*/  FMUL.FTZ R64, R7, R64 ;  /* 0x0000004007407220 */ /* 0x000fe20000410000 */
[----:B--2---:R-:W-:Y:S02]  /*2620*/  IADD3.X R8, PT, PT, RZ, R49, RZ, P0, !PT ;  /* 0x00000031ff087210 */ /* 0x004fe400007fe4ff */
[----:B------:R-:W2:Y:S01]  /*2630*/  MUFU.RCP R5, R5 ;  /* 0x0000000500057308 */ /* 0x000ea20000001000 */
[----:B---3--:R-:W-:Y:S01]  /*2640*/  FMUL.FTZ R12, R12, R15 ;  /* 0x0000000f0c0c7220 */ /* 0x008fe20000410000 */
[----:B------:R-:W-:-:S03]  /*2650*/  LEA R6, P0, R13, R2, 0x1 ;  /* 0x000000020d067211 */ /* 0x000fc600078008ff */
[----:B------:R-:W-:-:S03]  /*2660*/  FMUL.FTZ R12, R12, R65 ;  /* 0x000000410c0c7220 */ /* 0x000fc60000410000 */
[----:B------:R-:W3:Y:S01]  /*2670*/  F2F.F16.F32 R4, R64 ;  /* 0x0000004000047304 */ /* 0x000ee20000200800 */
[----:B0-----:R-:W-:-:S04]  /*2680*/  FMUL.FTZ R7, R14, R9 ;  /* 0x000000090e077220 */ /* 0x001fc80000410000 */
[----:B------:R-:W-:Y:S01]  /*2690*/  FMUL.FTZ R66, R7, R66 ;  /* 0x0000004207427220 */ /* 0x000fe20000410000 */
[----:B-1----:R-:W-:Y:S02]  /*26a0*/  UISETP.GE.AND UP0, UPT, UR4, UR5, UPT ;  /* 0x000000050400728c */ /* 0x002fe4000bf06270 */
[----:B------:R-:W-:Y:S01]  /*26b0*/  F2F.F16.F32 R12, R12 ;  /* 0x0000000c000c7304 */ /* 0x000fe20000200800 */
[----:B--2---:R-:W-:-:S04]  /*26c0*/  FMUL.FTZ R0, R0, R5 ;  /* 0x0000000500007220 */ /* 0x004fc80000410000 */
[----:B------:R-:W-:Y:S01]  /*26d0*/  FMUL.FTZ R0, R0, R63 ;  /* 0x0000003f00007220 */ /* 0x000fe20000410000 */
[----:B---3--:R-:W-:Y:S02]  /*26e0*/  IMAD.WIDE.U32 R4, R4, 0x10000, RZ ;  /* 0x0001000004047825 */ /* 0x008fe400078e00ff */
[----:B------:R-:W0:Y:S08]  /*26f0*/  F2F.F16.F32 R7, R66 ;  /* 0x0000004200077304 */ /* 0x000e300000200800 */
[----:B------:R-:W1:Y:S01]  /*2700*/  F2F.F16.F32 R9, R0 ;  /* 0x0000000000097304 */ /* 0x000e620000200800 */
[----:B0-----:R-:W-:-:S02]  /*2710*/  PRMT R11, R12, 0x5410, R7 ;  /* 0x000054100c0b7816 */ /* 0x001fc40000000007 */
[----:B------:R-:W-:Y:S02]  /*2720*/  LEA.HI.X R7, R13, R3, R8, 0x1, P0 ;  /* 0x000000030d077211 */ /* 0x000fe400000f0c08 */
[----:B------:R-:W-:Y:S02]  /*2730*/  LOP3.LUT R5, R11, R5, RZ, 0xfc, !PT ;  /* 0x000000050b057212 */ /* 0x000fe400078efcff */
[----:B------:R-:W-:Y:S02]  /*2740*/  IADD3 R52, P0, PT, R52, 0x100, RZ ;  /* 0x0000010034347810 */ /* 0x000fe40007f1e0ff */
[----:B-1----:R-:W-:Y:S02]  /*2750*/  LOP3.LUT R4, R4, R9, RZ, 0xfc, !PT ;  /* 0x0000000904047212 */ /* 0x002fe400078efcff */
[----:B------:R-:W-:-:S03]  /*2760*/  IADD3.X R27, PT, PT, RZ, R27, RZ, P0, !PT ;  /* 0x0000001bff1b7210 */ /* 0x000fc600007fe4ff */
[----:B------:R0:W-:Y:S01]  /*2770*/  STG.E.64 desc[UR16][R6.64], R4 ;  /* 0x0000000406007986 */ /* 0x0001e2000c101b10 */
[----:B------:R-:W-:Y:S05]  /*2780*/  BRA.U !UP0, `(.L_x_2420) ;  /* 0xffffffdd08bc7547 */ /* 0x000fea000b83ffff */
[----:B------:R-:W-:Y:S05]  /*2790*/  EXIT ;  /* 0x000000000000794d */ /* 0x000fea0003800000 */
.L_x_2421:
        /* <DEDUP_REMOVED lines=14> */
.L_x_5071:


//--------------------- .text._Z25selective_scan_fwd_kernelI32Selective_Scan_fwd_kernel_traitsILi32ELi4ELi1ELb1ELb0ELb1ELb0EN3c104HalfENS1_7complexIfEEEEv13SSMParamsBase --------------------------
	.section	.text._Z25selective_scan_fwd_kernelI32Selective_Scan_fwd_kernel_traitsILi32ELi4ELi1ELb1ELb0ELb1ELb0EN3c104HalfENS1_7complexIfEEEEv13SSMParamsBase,"ax",@progbits
	.align	128
        .global         _Z25selective_scan_fwd_kernelI32Selective_Scan_fwd_kernel_traitsILi32ELi4ELi1ELb1ELb0ELb1ELb0EN3c104HalfENS1_7complexIfEEEEv13SSMParamsBase
        .type           _Z25selective_scan_fwd_kernelI32Selective_Scan_fwd_kernel_traitsILi32ELi4ELi1ELb1ELb0ELb1ELb0EN3c104HalfENS1_7complexIfEEEEv13SSMParamsBase,@function
        .size           _Z25selective_scan_fwd_kernelI32Selective_Scan_fwd_kernel_traitsILi32ELi4ELi1ELb1ELb0ELb1ELb0EN3c104HalfENS1_7complexIfEEEEv13SSMParamsBase,(.L_x_5072 - _Z25selective_scan_fwd_kernelI32Selective_Scan_fwd_kernel_traitsILi32ELi4ELi1ELb1ELb0ELb1ELb0EN3c104HalfENS1_7complexIfEEEEv13SSMParamsBase)
        .other          _Z25selective_scan_fwd_kernelI32Selective_Scan_fwd_kernel_traitsILi32ELi4ELi1ELb1ELb0ELb1ELb0EN3c104HalfENS1_7complexIfEEEEv13SSMParamsBase,@"STO_CUDA_ENTRY STV_DEFAULT"
_Z25selective_scan_fwd_kernelI32Selective_Scan_fwd_kernel_traitsILi32ELi4ELi1ELb1ELb0ELb1ELb0EN3c104HalfENS1_7complexIfEEEEv13SSMParamsBase:
.text._Z25selective_scan_fwd_kernelI32Selective_Scan_fwd_kernel_traitsILi32ELi4ELi1ELb1ELb0ELb1ELb0EN3c104HalfENS1_7complexIfEEEEv13SSMParamsBase:
        /* <DEDUP_REMOVED lines=24> */
[----:B---3--:R-:W-:Y:S02]  /*0180*/  IADD3 R6, PT, PT, R8, 0xffffffe, RZ ;  /* 0x0ffffffe08067810 */ /* 0x008fe40007ffe0ff */
[C---:B------:R-:W-:Y:S02]  /*0190*/  @P1 LEA.HI.X R5, R0.reuse, R5, RZ, 0x2, P3 ;  /* 0x0000000500051211 */ /* 0x040fe400018f14ff */
[----:B------:R3:W3:Y:S01]  /*01a0*/  F2I.FTZ.U32.TRUNC.NTZ R7, R6 ;  /* 0x0000000600077305 */ /* 0x0006e2000021f000 */
[----:B----4-:R-:W-:Y:S01]  /*01b0*/  IABS R2, R0 ;  /* 0x0000000000027213 */ /* 0x010fe20000000000 */
[----:B------:R-:W-:Y:S01]  /*01c0*/  UIMAD.WIDE.U32 UR6, UR18, UR12, URZ ;  /* 0x0000000c120672a5 */ /* 0x000fe2000f8e00ff */
[----:B------:R-:W-:Y:S02]  /*01d0*/  LOP3.LUT R8, R0, R11, RZ, 0x3c, !PT ;  /* 0x0000000b00087212 */ /* 0x000fe400078e3cff */
[----:B0-----:R-:W-:Y:S01]  /*01e0*/  ISETP.GE.AND P4, PT, R15, 0x1, PT ;  /* 0x000000010f00780c */ /* 0x001fe20003f86270 */
[----:B---3--:R-:W-:Y:S01]  /*01f0*/  HFMA2 R6, -RZ, RZ, 0, 0 ;  /* 0x00000000ff067431 */ /* 0x008fe200000001ff */
[----:B------:R-:W-:Y:S01]  /*0200*/  UIMAD.WIDE.U32 UR4, UR18, UR8, URZ ;  /* 0x00000008120472a5 */ /* 0x000fe2000f8e00ff */
[----:B------:R0:W5:Y:S01]  /*0210*/  @P1 LDG.E R44, desc[UR16][R4.64] ;  /* 0x00000010042c1981 */ /* 0x000162000c1e1900 */
[----:B------:R-:W-:-:S05]  /*0220*/  IADD3 R10, PT, PT, RZ, -R7, RZ ;  /* 0x80000007ff0a7210 */ /* 0x000fca0007ffe0ff */
[----:B------:R-:W-:-:S04]  /*0230*/  IMAD R3, R10, R9, RZ ;  /* 0x000000090a037224 */ /* 0x000fc800078e02ff */
        /* <DEDUP_REMOVED lines=8> */
[----:B------:R-:W3:Y:S01]  /*02c0*/  LDC.64 R8, c[0x0][0x468] ;  /* 0x00011a00ff087b82 */ /* 0x000ee20000000a00 */
[----:B------:R-:W-:Y:S02]  /*02d0*/  UIMAD UR9, UR18, UR9, UR5 ;  /* 0x00000009120972a4 */ /* 0x000fe4000f8e0205 */
[----:B------:R-:W-:Y:S01]  /*02e0*/  UIMAD UR8, UR18, UR13, UR7 ;  /* 0x0000000d120872a4 */ /* 0x000fe2000f8e0207 */
[----:B------:R-:W-:Y:S02]  /*02f0*/  MOV R3, UR5 ;  /* 0x0000000500037c02 */ /* 0x000fe40008000f00 */
[----:B0-----:R-:W-:Y:S02]  /*0300*/  MOV R4, UR6 ;  /* 0x0000000600047c02 */ /* 0x001fe40008000f00 */
[----:B------:R-:W-:Y:S01]  /*0310*/  MOV R5, UR7 ;  /* 0x0000000700057c02 */ /* 0x000fe20008000f00 */
[----:B------:R-:W0:Y:S01]  /*0320*/  LDCU.64 UR6, c[0x0][0x3d0] ;  /* 0x00007a00ff0677ac */ /* 0x000e220008000a00 */
[----:B------:R-:W-:-:S02]  /*0330*/  MOV R2, UR4 ;  /* 0x0000000400027c02 */ /* 0x000fc40008000f00 */
[----:B------:R-:W-:Y:S02]  /*0340*/  MOV R3, UR9 ;  /* 0x0000000900037c02 */ /* 0x000fe40008000f00 */
[----:B------:R-:W-:Y:S02]  /*0350*/  MOV R5, UR8 ;  /* 0x0000000800057c02 */ /* 0x000fe40008000f00 */
[----:B------:R-:W-:Y:S02]  /*0360*/  ISETP.NE.AND P1, PT, R11, RZ, PT ;  /* 0x000000ff0b00720c */ /* 0x000fe40003f25270 */
[----:B------:R-:W-:Y:S01]  /*0370*/  @!P2 IADD3 R7, PT, PT, R7, 0x1, RZ ;  /* 0x000000010707a810 */ /* 0x000fe20007ffe0ff */
[----:B012---:R-:W-:Y:S10]  /*0380*/  @!P4 EXIT ;  /* 0x000000000000c94d */ /* 0x007ff40003800000 */
[----:B------:R-:W-:Y:S01]  /*0390*/  @P0 IADD3 R7, PT, PT, R7, 0x1, RZ ;  /* 0x0000000107070810 */ /* 0x000fe20007ffe0ff */
[C---:B------:R-:W-:Y:S01]  /*03a0*/  IMAD.WIDE.U32 R2, R0.reuse, UR10, R2 ;  /* 0x0000000a00027c25 */ /* 0x040fe2000f8e0002 */
[----:B------:R-:W0:Y:S01]  /*03b0*/  LDC.64 R12, c[0x0][0x450] ;  /* 0x00011400ff0c7b82 */ /* 0x000e220000000a00 */
[----:B------:R-:W1:Y:S01]  /*03c0*/  S2R R43, SR_TID.X ;  /* 0x00000000002b7919 */ /* 0x000e620000002100 */
[----:B------:R-:W-:Y:S01]  /*03d0*/  @!P3 IADD3 R7, PT, PT, -R7, RZ, RZ ;  /* 0x000000ff0707b210 */ /* 0x000fe20007ffe1ff */
[C---:B------:R-:W-:Y:S01]  /*03e0*/  IMAD R49, R0.reuse, UR11, R3 ;  /* 0x0000000b00317c24 */ /* 0x040fe2000f8e0203 */
[----:B------:R-:W-:Y:S01]  /*03f0*/  @!P1 LOP3.LUT R7, RZ, R11, RZ, 0x33, !PT ;  /* 0x0000000bff079212 */ /* 0x000fe200078e33ff */
[----:B------:R-:W-:Y:S01]  /*0400*/  IMAD.WIDE.U32 R4, R0, UR14, R4 ;  /* 0x0000000e00047c25 */ /* 0x000fe2000f8e0004 */
[----:B------:R-:W-:Y:S01]  /*0410*/  UIMAD.WIDE.U32 UR4, UR18, UR6, URZ ;  /* 0x00000006120472a5 */ /* 0x000fe2000f8e00ff */
[----:B------:R-:W-:Y:S01]  /*0420*/  LEA R46, P0, R2, R46, 0x1 ;  /* 0x0000002e022e7211 */ /* 0x000fe200078008ff */
[----:B------:R-:W2:Y:S01]  /*0430*/  LDC.64 R16, c[0x0][0x428] ;  /* 0x00010a00ff107b82 */ /* 0x000ea20000000a00 */
[----:B------:R-:W-:Y:S01]  /*0440*/  SHF.R.S32.HI R3, RZ, 0x1f, R7 ;  /* 0x0000001fff037819 */ /* 0x000fe20000011407 */
[----:B------:R-:W-:Y:S01]  /*0450*/  IMAD R51, R0, UR15, R5 ;  /* 0x0000000f00337c24 */ /* 0x000fe2000f8e0205 */
[----:B------:R-:W-:Y:S01]  /*0460*/  UIMAD UR5, UR18, UR7, UR5 ;  /* 0x00000007120572a4 */ /* 0x000fe2000f8e0205 */
[----:B------:R-:W-:Y:S01]  /*0470*/  LEA.HI.X R49, R2, R47, R49, 0x1, P0 ;  /* 0x0000002f02317211 */ /* 0x000fe200000f0c31 */
[----:B------:R-:W4:Y:S01]  /*0480*/  LDCU.64 UR6, c[0x0][0x3b8] ;  /* 0x00007700ff0677ac */ /* 0x000f220008000a00 */
[C---:B---3--:R-:W-:Y:S01]  /*0490*/  LEA R48, P0, R4.reuse, R8, 0x1 ;  /* 0x0000000804307211 */ /* 0x048fe200078008ff */
[----:B------:R-:W-:Y:S01]  /*04a0*/  IMAD R2, R3, R52, RZ ;  /* 0x0000003403027224 */ /* 0x000fe200078e02ff */
[----:B------:R-:W3:Y:S01]  /*04b0*/  LDC.64 R38, c[0x0][0x3a0] ;  /* 0x0000e800ff267b82 */ /* 0x000ee20000000a00 */
[----:B------:R-:W-:Y:S01]  /*04c0*/  MOV R37, RZ ;  /* 0x000000ff00257202 */ /* 0x000fe20000000f00 */
[----:B------:R-:W0:Y:S01]  /*04d0*/  LDCU.U8 UR9, c[0x0][0x39e] ;  /* 0x000073c0ff0977ac */ /* 0x000e220008000000 */
[----:B------:R-:W-:Y:S01]  /*04e0*/  LEA.HI.X R51, R4, R9, R51, 0x1, P0 ;  /* 0x0000000904337211 */ /* 0x000fe200000f0c33 */
[----:B------:R-:W-:-:S02]  /*04f0*/  IMAD R53, R7, R53, R2 ;  /* 0x0000003507357224 */ /* 0x000fc400078e0202 */
[----:B------:R-:W-:Y:S01]  /*0500*/  IMAD.WIDE.U32 R2, R7, R52, UR4 ;  /* 0x0000000407027e25 */ /* 0x000fe2000f8e0034 */
[----:B------:R-:W1:Y:S01]  /*0510*/  LDCU UR4, c[0x0][0x38c] ;  /* 0x00007180ff0477ac */ /* 0x000e620008000800 */
[----:B------:R-:W1:Y:S01]  /*0520*/  LDC R11, c[0x0][0x384] ;  /* 0x0000e100ff0b7b82 */ /* 0x000e620000000800 */
[----:B0-----:R-:W-:Y:S02]  /*0530*/  LEA R50, P0, R2, R12, 0x1 ;  /* 0x0000000c02327211 */ /* 0x001fe400078008ff */
[----:B------:R-:W-:Y:S01]  /*0540*/  IADD3 R53, PT, PT, R3, R53, RZ ;  /* 0x0000003503357210 */ /* 0x000fe20007ffe0ff */
[----:B----4-:R-:W-:-:S04]  /*0550*/  IMAD.WIDE.U32 R40, R0, UR6, RZ ;  /* 0x0000000600287c25 */ /* 0x010fc8000f8e00ff */
[----:B------:R-:W0:Y:S01]  /*0560*/  LDC.64 R28, c[0x0][0x448] ;  /* 0x00011200ff1c7b82 */ /* 0x000e220000000a00 */
[----:B------:R-:W-:Y:S01]  /*0570*/  LEA.HI.X R53, R2, R13, R53, 0x1, P0 ;  /* 0x0000000d02357211 */ /* 0x000fe200000f0c35 */
[----:B--2---:R-:W-:-:S04]  /*0580*/  IMAD.WIDE.U32 R4, R0, R16, RZ ;  /* 0x0000001000047225 */ /* 0x004fc800078e00ff */
[C---:B------:R-:W-:Y:S02]  /*0590*/  IMAD R5, R0.reuse, R17, R5 ;  /* 0x0000001100057224 */ /* 0x040fe400078e0205 */
[----:B------:R-:W2:Y:S01]  /*05a0*/  LDC.64 R30, c[0x0][0x440] ;  /* 0x00011000ff1e7b82 */ /* 0x000ea20000000a00 */
[----:B---3--:R-:W-:Y:S01]  /*05b0*/  IMAD.WIDE.U32 R6, R0, R38, RZ ;  /* 0x0000002600067225 */ /* 0x008fe200078e00ff */
[----:B-1----:R-:W-:-:S03]  /*05c0*/  UISETP.LT.AND UP0, UPT, UR4, 0x1, UPT ;  /* 0x000000010400788c */ /* 0x002fc6000bf01270 */
[----:B------:R-:W-:Y:S02]  /*05d0*/  IMAD R39, R0, R39, R7 ;  /* 0x0000002700277224 */ /* 0x000fe400078e0207 */
[----:B------:R-:W-:Y:S01]  /*05e0*/  IMAD.WIDE.U32 R16, R43, 0x10, RZ ;  /* 0x000000102b107825 */ /* 0x000fe200078e00ff */
[----:B------:R-:W1:Y:S03]  /*05f0*/  LDC.64 R26, c[0x0][0x420] ;  /* 0x00010800ff1a7b82 */ /* 0x000e660000000a00 */
[----:B------:R-:W-:Y:S01]  /*0600*/  IMAD R2, R11, UR18, R0 ;  /* 0x000000120b027c24 */ /* 0x000fe2000f8e0200 */
[----:B------:R-:W-:Y:S01]  /*0610*/  LOP3.LUT R47, R16, 0x8, RZ, 0xfc, !PT ;  /* 0x00000008102f7812 */ /* 0x000fe200078efcff */
[----:B------:R-:W-:Y:S02]  /*0620*/  IMAD R0, R0, UR7, R41 ;  /* 0x0000000700007c24 */ /* 0x000fe4000f8e0229 */
[----:B------:R-:W-:Y:S01]  /*0630*/  IMAD R2, R2, R15, RZ ;  /* 0x0000000f02027224 */ /* 0x000fe200078e02ff */
[----:B------:R-:W3:Y:S01]  /*0640*/  LDC.64 R8, c[0x0][0x478] ;  /* 0x00011e00ff087b82 */ /* 0x000ee20000000a00 */
[----:B0-----:R-:W-:-:S02]  /*0650*/  LEA R42, P0, R40, R28, 0x3 ;  /* 0x0000001c282a7211 */ /* 0x001fc400078018ff */
[----:B------:R-:W-:Y:S01]  /*0660*/  IMAD R36, R2, UR4, RZ ;  /* 0x0000000402247c24 */ /* 0x000fe2000f8e02ff */
[----:B------:R-:W-:Y:S01]  /*0670*/  USEL UR4, UR4, 0x1, !UP0 ;  /* 0x0000000104047887 */ /* 0x000fe2000c000000 */
[----:B------:R-:W-:-:S03]  /*0680*/  LEA.HI.X R40, R40, R29, R0, 0x3, P0 ;  /* 0x0000001d28287211 */ /* 0x000fc600000f1c00 */
[----:B------:R-:W0:Y:S01]  /*0690*/  LDC.64 R24, c[0x0][0x3c0] ;  /* 0x0000f000ff187b82 */ /* 0x000e220000000a00 */
[----:B--2---:R-:W-:Y:S01]  /*06a0*/  LEA R41, P1, R6, R30, 0x3 ;  /* 0x0000001e06297211 */ /* 0x004fe200078218ff */
[----:B------:R-:W-:-:S03]  /*06b0*/  UIADD3 UR6, UPT, UPT, -UR4, URZ, URZ ;  /* 0x000000ff04067290 */ /* 0x000fc6000fffe1ff */
[----:B------:R-:W-:-:S03]  /*06c0*/  LEA.HI.X R39, R6, R31, R39, 0x3, P1 ;  /* 0x0000001f06277211 */ /* 0x000fc600008f1c27 */
[----:B------:R-:W2:Y:S01]  /*06d0*/  LDC.64 R22, c[0x0][0x3e0] ;  /* 0x0000f800ff167b82 */ /* 0x000ea20000000a00 */
[----:B-1----:R-:W-:-:S04]  /*06e0*/  IMAD.WIDE.U32 R18, R26, UR18, R4 ;  /* 0x000000121a127c25 */ /* 0x002fc8000f8e0004 */
[----:B------:R-:W-:-:S03]  /*06f0*/  IMAD R38, R27, UR18, R19 ;  /* 0x000000121b267c24 */ /* 0x000fc6000f8e0213 */
[----:B------:R-:W1:Y:S01]  /*0700*/  LDC.64 R20, c[0x0][0x3a8] ;  /* 0x0000ea00ff147b82 */ /* 0x000e620000000a00 */
[----:B---3--:R-:W-:Y:S01]  /*0710*/  IMAD.WIDE.U32 R2, R43, 0x8, R8 ;  /* 0x000000082b027825 */ /* 0x008fe200078e0008 */
[----:B0-----:R-:W-:Y:S02]  /*0720*/  SHF.L.U64.HI R25, R24, 0x3, R25 ;  /* 0x0000000318197819 */ /* 0x001fe40000010219 */
[----:B--2---:R-:W-:Y:S02]  /*0730*/  SHF.L.U64.HI R23, R22, 0x1, R23 ;  /* 0x0000000116177819 */ /* 0x004fe40000010217 */
[----:B-1----:R-:W-:-:S07]  /*0740*/  SHF.L.U64.HI R21, R20, 0x3, R21 ;  /* 0x0000000314157819 */ /* 0x002fce0000010215 */
.L_x_2434:
[----:B------:R-:W-:Y:S01]  /*0750*/  BAR.SYNC.DEFER_BLOCKING 0x0 ;  /* 0x0000000000007b1d */ /* 0x000fe20000010000 */
[----:B0-----:R-:W-:Y:S02]  /*0760*/  MOV R4, R46 ;  /* 0x0000002e00047202 */ /* 0x001fe40000000f00 */
[----:B------:R-:W-:Y:S02]  /*0770*/  MOV R5, R49 ;  /* 0x0000003100057202 */ /* 0x000fe40000000f00 */
[----:B------:R-:W-:Y:S02]  /*0780*/  MOV R6, R48 ;  /* 0x0000003000067202 */ /* 0x000fe40000000f00 */
[----:B------:R-:W-:Y:S01]  /*0790*/  MOV R7, R51 ;  /* 0x0000003300077202 */ /* 0x000fe20000000f00 */
[----:B------:R-:W-:-:S04]  /*07a0*/  IMAD.WIDE.U32 R4, R43, 0x8, R4 ;  /* 0x000000082b047825 */ /* 0x000fc800078e0004 */
[----:B------:R-:W-:Y:S01]  /*07b0*/  IMAD.WIDE.U32 R6, R43, 0x8, R6 ;  /* 0x000000082b067825 */ /* 0x000fe200078e0006 */
[----:B------:R-:W2:Y:S04]  /*07c0*/  LDG.E.64 R64, desc[UR16][R4.64] ;  /* 0x0000001004407981 */ /* 0x000ea8000c1e1b00 */
[----:B------:R-:W3:Y:S01]  /*07d0*/  LDG.E.64 R12, desc[UR16][R6.64] ;  /* 0x00000010060c7981 */ /* 0x000ee2000c1e1b00 */
[----:B------:R-:W-:Y:S01]  /*07e0*/  UISETP.NE.AND UP0, UPT, UR9, URZ, UPT ;  /* 0x000000ff0900728c */ /* 0x000fe2000bf05270 */
[--C-:B--2---:R-:W-:Y:S02]  /*07f0*/  SHF.R.U64 R61, R64, 0x10, R65.reuse ;  /* 0x00000010403d7819 */ /* 0x104fe40000001241 */
[----:B------:R-:W-:Y:S02]  /*0800*/  SHF.R.U32.HI R0, RZ, 0x10, R65 ;  /* 0x00000010ff007819 */ /* 0x000fe40000011641 */
[----:B---3--:R-:W-:-:S02]  /*0810*/  SHF.R.U64 R11, R12, 0x10, R13 ;  /* 0x000000100c0b7819 */ /* 0x008fc4000000120d */
        /* <DEDUP_REMOVED lines=19> */
.L_x_2422:
        /* <DEDUP_REMOVED lines=48> */
.L_x_2425:
[----:B------:R-:W-:Y:S05]  /*0c50*/  BSYNC.RECONVERGENT B0 ;  /* 0x0000000000007941 */ /* 0x000fea0003800200 */
.L_x_2424:
        /* <DEDUP_REMOVED lines=32> */
.L_x_2427:
[----:B------:R-:W-:Y:S05]  /*0e60*/  BSYNC.RECONVERGENT B0 ;  /* 0x0000000000007941 */ /* 0x000fea0003800200 */
.L_x_2426:
        /* <DEDUP_REMOVED lines=32> */
.L_x_2429:
[----:B------:R-:W-:Y:S05]  /*1070*/  BSYNC.RECONVERGENT B0 ;  /* 0x0000000000007941 */ /* 0x000fea0003800200 */
.L_x_2428:
        /* <DEDUP_REMOVED lines=32> */
.L_x_2431:
[----:B------:R-:W-:Y:S05]  /*1280*/  BSYNC.RECONVERGENT B0 ;  /* 0x0000000000007941 */ /* 0x000fea0003800200 */
.L_x_2430:
[----:B------:R-:W-:Y:S01]  /*1290*/  FMUL.FTZ R60, R5, R58 ;  /* 0x0000003a053c7220 */ /* 0x000fe20000410000 */
[----:B------:R-:W-:Y:S01]  /*12a0*/  FMUL.FTZ R55, R7, R52 ;  /* 0x0000003407377220 */ /* 0x000fe20000410000 */
[----:B------:R-:W-:Y:S01]  /*12b0*/  FMUL.FTZ R57, R61, R54 ;  /* 0x000000363d397220 */ /* 0x000fe20000410000 */
[----:B------:R-:W-:-:S07]  /*12c0*/  FMUL.FTZ R59, R65, R56 ;  /* 0x00000038413b7220 */ /* 0x000fce0000410000 */
.L_x_2423:
        /* <DEDUP_REMOVED lines=12> */
[----:B------:R-:W-:Y:S01]  /*1390*/  IADD3 R26, P1, PT, R50, R47, RZ ;  /* 0x0000002f321a7210 */ /* 0x000fe20007f3e0ff */
[----:B------:R-:W-:Y:S01]  /*13a0*/  IMAD R63, R37, UR7, RZ ;  /* 0x00000007253f7c24 */ /* 0x000fe2000f8e02ff */
[----:B------:R-:W-:Y:S02]  /*13b0*/  ISETP.EQ.AND P0, PT, R43, RZ, P0 ;  /* 0x000000ff2b00720c */ /* 0x000fe40000702270 */
        /* <DEDUP_REMOVED lines=8> */
.L_x_2433:
[----:B------:R-:W-:Y:S01]  /*1440*/  MOV R4, R67 ;  /* 0x0000004300047202 */ /* 0x000fe20000000f00 */
[----:B------:R-:W2:Y:S01]  /*1450*/  LDG.E.64 R28, desc[UR16][R26.64+-0x8] ;  /* 0xfffff8101a1c7981 */ /* 0x000ea2000c1e1b00 */
[----:B------:R-:W-:Y:S02]  /*1460*/  MOV R5, R66 ;  /* 0x0000004200057202 */ /* 0x000fe40000000f00 */
[----:B------:R-:W-:Y:S01]  /*1470*/  MOV R6, R69 ;  /* 0x0000004500067202 */ /* 0x000fe20000000f00 */
[----:B------:R-:W3:Y:S04]  /*1480*/  LDG.E.64 R32, desc[UR16][R26.64] ;  /* 0x000000101a207981 */ /* 0x000ee8000c1e1b00 */
[----:B------:R-:W4:Y:S01]  /*1490*/  LDG.E.64 R4, desc[UR16][R4.64] ;  /* 0x0000001004047981 */ /* 0x000f22000c1e1b00 */
[----:B------:R-:W-:-:S05]  /*14a0*/  MOV R7, R64 ;  /* 0x0000004000077202 */ /* 0x000fca0000000f00 */
[----:B0-----:R0:W5:Y:S01]  /*14b0*/  LDG.E.64 R30, desc[UR16][R6.64] ;  /* 0x00000010061e7981 */ /* 0x001162000c1e1b00 */
[C---:B-1----:R-:W-:Y:S01]  /*14c0*/  ISETP.GE.AND P1, PT, R76.reuse, 0x1, PT ;  /* 0x000000014c00780c */ /* 0x042fe20003f26270 */
[----:B------:R-:W1:Y:S01]  /*14d0*/  S2UR UR8, SR_CgaCtaId ;  /* 0x00000000000879c3 */ /* 0x000e620000008800 */
[C---:B------:R-:W-:Y:S01]  /*14e0*/  ISETP.NE.AND P2, PT, R76.reuse, 0x1f, PT ;  /* 0x0000001f4c00780c */ /* 0x040fe20003f45270 */
[----:B------:R-:W-:Y:S01]  /*14f0*/  UMOV UR7, 0x400 ;  /* 0x0000040000077882 */ /* 0x000fe20000000000 */
[----:B------:R-:W-:Y:S01]  /*1500*/  ISETP.NE.AND P3, PT, R76, RZ, PT ;  /* 0x000000ff4c00720c */ /* 0x000fe20003f65270 */
[----:B-1----:R-:W-:Y:S01]  /*1510*/  ULEA UR7, UR8, UR7, 0x18 ;  /* 0x0000000708077291 */ /* 0x002fe2000f8ec0ff */
[----:B----4-:R-:W-:Y:S01]  /*1520*/  FMUL.FTZ R0, R5, R54 ;  /* 0x0000003605007220 */ /* 0x010fe20000410000 */
[----:B------:R-:W-:-:S03]  /*1530*/  FMUL.FTZ R9, R4, 1.4426950216293334961 ;  /* 0x3fb8aa3b04097820 */ /* 0x000fc60000410000 */
[----:B------:R-:W-:Y:S01]  /*1540*/  FMUL.RZ R8, R0, 0.15915493667125701904 ;  /* 0x3e22f98300087820 */ /* 0x000fe2000040c000 */
[----:B------:R-:W-:-:S03]  /*1550*/  FMUL.FTZ R0, R9, R54 ;  /* 0x0000003609007220 */ /* 0x000fc60000410000 */
[----:B------:R-:W-:Y:S01]  /*1560*/  MUFU.SIN R11, R8 ;  /* 0x00000008000b7308 */ /* 0x000fe20000000400 */
[-C--:B0-----:R-:W-:Y:S01]  /*1570*/  FMUL.FTZ R6, R5, R56.reuse ;  /* 0x0000003805067220 */ /* 0x081fe20000410000 */
[----:B------:R-:W-:-:S06]  /*1580*/  FMUL.FTZ R4, R9, R56 ;  /* 0x0000003809047220 */ /* 0x000fcc0000410000 */
[----:B------:R-:W0:Y:S01]  /*1590*/  MUFU.EX2 R0, R0 ;  /* 0x0000000000007308 */ /* 0x000e220000000800 */
[----:B------:R-:W-:-:S07]  /*15a0*/  FMUL.RZ R12, R6, 0.15915493667125701904 ;  /* 0x3e22f983060c7820 */ /* 0x000fce000040c000 */
[----:B------:R-:W1:Y:S01]  /*15b0*/  MUFU.COS R73, R8 ;  /* 0x0000000800497308 */ /* 0x000e620000000000 */
[----:B------:R-:W-:Y:S01]  /*15c0*/  FMUL.FTZ R6, R5, R58 ;  /* 0x0000003a05067220 */ /* 0x000fe20000410000 */
[----:B------:R-:W-:-:S06]  /*15d0*/  FMUL.FTZ R77, R9, R52 ;  /* 0x00000034094d7220 */ /* 0x000fcc0000410000 */
[----:B------:R-:W-:Y:S01]  /*15e0*/  MUFU.EX2 R4, R4 ;  /* 0x0000000400047308 */ /* 0x000fe20000000800 */
[----:B0-----:R-:W-:Y:S01]  /*15f0*/  FMUL.FTZ R74, R0, R11 ;  /* 0x0000000b004a7220 */ /* 0x001fe20000410000 */
[----:B------:R-:W-:-:S06]  /*1600*/  FMUL.FTZ R9, R9, R58 ;  /* 0x0000003a09097220 */ /* 0x000fcc0000410000 */
[----:B------:R-:W0:Y:S01]  /*1610*/  MUFU.SIN R71, R12 ;  /* 0x0000000c00477308 */ /* 0x000e220000000400 */
[----:B------:R-:W-:Y:S01]  /*1620*/  FMUL.RZ R13, R6, 0.15915493667125701904 ;  /* 0x3e22f983060d7820 */ /* 0x000fe2000040c000 */
[----:B-1----:R-:W-:Y:S01]  /*1630*/  FMUL.FTZ R73, R0, R73 ;  /* 0x0000004900497220 */ /* 0x002fe20000410000 */
[----:B------:R-:W-:-:S05]  /*1640*/  FMUL.FTZ R0, R74, R55 ;  /* 0x000000374a007220 */ /* 0x000fca0000410000 */
[----:B------:R-:W1:Y:S01]  /*1650*/  MUFU.COS R7, R12 ;  /* 0x0000000c00077308 */ /* 0x000e620000000000 */
[----:B------:R-:W-:Y:S01]  /*1660*/  FMUL.FTZ R10, RZ, R74 ;  /* 0x0000004aff0a7220 */ /* 0x000fe20000410000 */
[----:B------:R-:W-:Y:S01]  /*1670*/  FMUL.FTZ R5, R5, R52 ;  /* 0x0000003405057220 */ /* 0x000fe20000410000 */
[----:B------:R-:W-:-:S05]  /*1680*/  FFMA.FTZ R0, RZ, R73, R0 ;  /* 0x00000049ff007223 */ /* 0x000fca0000010000 */
[----:B------:R-:W-:Y:S01]  /*1690*/  MUFU.EX2 R9, R9 ;  /* 0x0000000900097308 */ /* 0x000fe20000000800 */
[----:B------:R-:W-:Y:S01]  /*16a0*/  FFMA.FTZ R10, R73, R55, -R10 ;  /* 0x00000037490a7223 */ /* 0x000fe2000001080a */
[----:B------:R-:W-:Y:S01]  /*16b0*/  FMUL.RZ R11, R5, 0.15915493667125701904 ;  /* 0x3e22f983050b7820 */ /* 0x000fe2000040c000 */
[----:B0-----:R-:W-:-:S05]  /*16c0*/  FMUL.FTZ R71, R4, R71 ;  /* 0x0000004704477220 */ /* 0x001fca0000410000 */
[----:B------:R-:W0:Y:S01]  /*16d0*/  MUFU.SIN R70, R13 ;  /* 0x0000000d00467308 */ /* 0x000e220000000400 */
[----:B------:R-:W-:Y:S01]  /*16e0*/  FADD.FTZ R0, RZ, R0 ;  /* 0x00000000ff007221 */ /* 0x000fe20000010000 */
[----:B------:R-:W-:-:S06]  /*16f0*/  FADD.FTZ R10, R10, R57 ;  /* 0x000000390a0a7221 */ /* 0x000fcc0000010000 */
[----:B------:R-:W4:Y:S01]  /*1700*/  MUFU.COS R8, R13 ;  /* 0x0000000d00087308 */ /* 0x000f220000000000 */
[----:B-1----:R-:W-:Y:S01]  /*1710*/  FMUL.FTZ R72, R4, R7 ;  /* 0x0000000704487220 */ /* 0x002fe20000410000 */
[C---:B------:R-:W-:Y:S01]  /*1720*/  FMUL.FTZ R5, R71.reuse, R0 ;  /* 0x0000000047057220 */ /* 0x040fe20000410000 */
[----:B------:R-:W-:-:S05]  /*1730*/  FMUL.FTZ R7, R71, R10 ;  /* 0x0000000a47077220 */ /* 0x000fca0000410000 */
[----:B------:R-:W-:Y:S01]  /*1740*/  MUFU.EX2 R77, R77 ;  /* 0x0000004d004d7308 */ /* 0x000fe20000000800 */
[----:B------:R-:W-:-:S07]  /*1750*/  FFMA.FTZ R10, R72, R10, -R5 ;  /* 0x0000000a480a7223 */ /* 0x000fce0000010805 */
[----:B------:R-:W1:Y:S01]  /*1760*/  MUFU.COS R6, R11 ;  /* 0x0000000b00067308 */ /* 0x000e620000000000 */
[----:B------:R-:W-:Y:S01]  /*1770*/  FFMA.FTZ R7, R72, R0, R7 ;  /* 0x0000000048077223 */ /* 0x000fe20000010007 */
[----:B0-----:R-:W-:Y:S01]  /*1780*/  FMUL.FTZ R70, R9, R70 ;  /* 0x0000004609467220 */ /* 0x001fe20000410000 */
[----:B------:R-:W-:-:S05]  /*1790*/  FADD.FTZ R5, R10, R59 ;  /* 0x0000003b0a057221 */ /* 0x000fca0000010000 */
[----:B------:R-:W0:Y:S01]  /*17a0*/  MUFU.SIN R4, R11 ;  /* 0x0000000b00047308 */ /* 0x000e220000000400 */
[----:B----4-:R-:W-:Y:S01]  /*17b0*/  FMUL.FTZ R0, R9, R8 ;  /* 0x0000000809007220 */ /* 0x010fe20000410000 */
[----:B------:R-:W-:Y:S01]  /*17c0*/  FADD.FTZ R7, RZ, R7 ;  /* 0x00000007ff077221 */ /* 0x000fe20000010000 */
[----:B------:R-:W-:-:S03]  /*17d0*/  FMUL.FTZ R9, R70, R5 ;  /* 0x0000000546097220 */ /* 0x000fc60000410000 */
[-C--:B------:R-:W-:Y:S01]  /*17e0*/  FMUL.FTZ R8, R70, R7.reuse ;  /* 0x0000000746087220 */ /* 0x080fe20000410000 */
[C---:B------:R-:W-:Y:S01]  /*17f0*/  FFMA.FTZ R9, R0.reuse, R7, R9 ;  /* 0x0000000700097223 */ /* 0x040fe20000010009 */
[----:B-1----:R-:W-:Y:S02]  /*1800*/  FMUL.FTZ R75, R77, R6 ;  /* 0x000000064d4b7220 */ /* 0x002fe40000410000 */
[----:B------:R-:W-:Y:S01]  /*1810*/  FFMA.FTZ R5, R0, R5, -R8 ;  /* 0x0000000500057223 */ /* 0x000fe20000010808 */
[----:B------:R-:W-:Y:S01]  /*1820*/  FADD.FTZ R78, RZ, R9 ;  /* 0x00000009ff4e7221 */ /* 0x000fe20000010000 */
[----:B------:R-:W-:Y:S02]  /*1830*/  FMUL.FTZ R6, R75, R74 ;  /* 0x0000004a4b067220 */ /* 0x000fe40000410000 */
[----:B------:R-:W-:Y:S01]  /*1840*/  FADD.FTZ R79, R5, R60 ;  /* 0x0000003c054f7221 */ /* 0x000fe20000010000 */
[----:B0-----:R-:W-:Y:S01]  /*1850*/  FMUL.FTZ R77, R77, R4 ;  /* 0x000000044d4d7220 */ /* 0x001fe20000410000 */
[----:B------:R-:W0:Y:S03]  /*1860*/  SHFL.UP PT, R10, R78, 0x1, RZ ;  /* 0x042000004e0a7989 */ /* 0x000e2600000e00ff */
[C---:B------:R-:W-:Y:S01]  /*1870*/  FMUL.FTZ R4, R77.reuse, R74 ;  /* 0x0000004a4d047220 */ /* 0x040fe20000410000 */
[-C--:B------:R-:W-:Y:S01]  /*1880*/  FFMA.FTZ R6, R77, R73.reuse, R6 ;  /* 0x000000494d067223 */ /* 0x080fe20000010006 */
[----:B------:R-:W1:Y:S02]  /*1890*/  SHFL.UP PT, R8, R79, 0x1, RZ ;  /* 0x042000004f087989 */ /* 0x000e6400000e00ff */
        /* <DEDUP_REMOVED lines=9> */
[----:B------:R-:W4:Y:S02]  /*1930*/  SHFL.UP PT, R5, R80, 0x1, RZ ;  /* 0x0420000050057989 */ /* 0x000f2400000e00ff */
        /* <DEDUP_REMOVED lines=8> */
[----:B------:R-:W2:Y:S01]  /*19c0*/  SHFL.UP PT, R8, R79, 0x2, RZ ;  /* 0x044000004f087989 */ /* 0x000ea200000e00ff */
        /* <DEDUP_REMOVED lines=24> */
[-C--:B--2---:R-:W-:Y:S01]  /*1b50*/  FFMA.FTZ R7, R80, R8.reuse, R7 ;  /* 0x0000000850077223 */ /* 0x084fe20000010007 */
        /* <DEDUP_REMOVED lines=9> */
[----:B------:R-:W2:Y:S04]  /*1bf0*/  SHFL.UP PT, R5, R80, 0x8, RZ ;  /* 0x0500000050057989 */ /* 0x000ea800000e00ff */
[----:B------:R-:W4:Y:S01]  /*1c00*/  SHFL.UP PT, R4, R81, 0x8, RZ ;  /* 0x0500000051047989 */ /* 0x000f2200000e00ff */
        /* <DEDUP_REMOVED lines=9> */
[-C--:B----4-:R-:W-:Y:S01]  /*1ca0*/  @P1 FFMA.FTZ R80, R80, R4.reuse, R7 ;  /* 0x0000000450501223 */ /* 0x090fe20000010007 */
[----:B------:R-:W0:Y:S01]  /*1cb0*/  SHFL.UP PT, R12, R78, 0x10, RZ ;  /* 0x060000004e0c7989 */ /* 0x000e2200000e00ff */
[----:B------:R-:W-:-:S03]  /*1cc0*/  @P1 FFMA.FTZ R81, R81, R4, -R6 ;  /* 0x0000000451511223 */ /* 0x000fc60000010806 */
[----:B------:R-:W1:Y:S04]  /*1cd0*/  SHFL.UP PT, R5, R79, 0x10, RZ ;  /* 0x060000004f057989 */ /* 0x000e6800000e00ff */
[----:B------:R-:W2:Y:S04]  /*1ce0*/  SHFL.UP PT, R4, R80, 0x10, RZ ;  /* 0x0600000050047989 */ /* 0x000ea800000e00ff */
[----:B------:R-:W4:Y:S01]  /*1cf0*/  SHFL.UP PT, R13, R81, 0x10, RZ ;  /* 0x06000000510d7989 */ /* 0x000f2200000e00ff */
[----:B------:R-:W-:Y:S01]  /*1d00*/  HFMA2 R8, -RZ, RZ, 1.875, 0 ;  /* 0x3f800000ff087431 */ /* 0x000fe200000001ff */
[----:B------:R-:W-:-:S02]  /*1d10*/  CS2R R10, SRZ ;  /* 0x00000000000a7805 */ /* 0x000fc4000001ff00 */
[----:B------:R-:W-:-:S06]  /*1d20*/  MOV R9, RZ ;  /* 0x000000ff00097202 */ /* 0x000fcc0000000f00 */
[----:B------:R-:W3:Y:S01]  /*1d30*/  @P0 LDS.128 R8, [UR4] ;  /* 0x00000004ff080984 */ /* 0x000ee20008000c00 */
        /* <DEDUP_REMOVED lines=13> */
[----:B---3--:R-:W-:Y:S04]  /*1e10*/  @!P3 STS.128 [UR7+0x230], R8 ;  /* 0x00023008ff00b988 */ /* 0x008fe80008000c07 */
[----:B------:R-:W-:Y:S01]  /*1e20*/  LDS.128 R4, [UR7+0x210] ;  /* 0x00021007ff047984 */ /* 0x000fe20008000c00 */
[----:B------:R-:W-:Y:S01]  /*1e30*/  BAR.SYNC.DEFER_BLOCKING 0x0 ;  /* 0x0000000000007b1d */ /* 0x000fe20000010000 */
[----:B------:R-:W-:-:S04]  /*1e40*/  ISETP.GE.AND P2, PT, R76, 0x10, PT ;  /* 0x000000104c00780c */ /* 0x000fc80003f46270 */
[----:B------:R-:W-:Y:S02]  /*1e50*/  FSEL R83, R80, R13, !P2 ;  /* 0x0000000d50537208 */ /* 0x000fe40005000000 */
[----:B------:R-:W-:-:S03]  /*1e60*/  FSEL R82, R81, R12, !P2 ;  /* 0x0000000c51527208 */ /* 0x000fc60005000000 */
[----:B------:R1:W2:Y:S04]  /*1e70*/  SHFL.UP PT, R81, R83, 0x1, RZ ;  /* 0x0420000053517989 */ /* 0x0002a800000e00ff */
[----:B------:R-:W-:Y:S01]  /*1e80*/  @P1 LDS.64 R34, [UR7+0x238] ;  /* 0x00023807ff221984 */ /* 0x000fe20008000a00 */
[----:B0-----:R-:W-:-:S03]  /*1e90*/  FSEL R12, R78, R15, !P2 ;  /* 0x0000000f4e0c7208 */ /* 0x001fc60005000000 */
[----:B------:R0:W3:Y:S01]  /*1ea0*/  SHFL.UP PT, R13, R82, 0x1, RZ ;  /* 0x04200000520d7989 */ /* 0x0000e200000e00ff */
[--C-:B------:R-:W-:Y:S02]  /*1eb0*/  SHF.R.U64 R80, R28, 0x10, R29.reuse ;  /* 0x000000101c507819 */ /* 0x100fe4000000121d */
[----:B------:R-:W-:Y:S01]  /*1ec0*/  FSEL R79, R79, R14, !P2 ;  /* 0x0000000e4f4f7208 */ /* 0x000fe20005000000 */
[----:B------:R-:W4:Y:S02]  /*1ed0*/  SHFL.UP PT, R12, R12, 0x1, RZ ;  /* 0x042000000c0c7989 */ /* 0x000f2400000e00ff */
[----:B------:R-:W-:Y:S01]  /*1ee0*/  HADD2.F32 R85, -RZ, R80.H0_H0 ;  /* 0x20000050ff557230 */ /* 0x000fe20000004100 */
[----:B------:R-:W-:Y:S01]  /*1ef0*/  SHF.R.U32.HI R14, RZ, 0x10, R29 ;  /* 0x00000010ff0e7819 */ /* 0x000fe2000001161d */
[----:B------:R2:W4:Y:S01]  /*1f00*/  SHFL.UP PT, R80, R79, 0x1, RZ ;  /* 0x042000004f507989 */ /* 0x00052200000e00ff */
[----:B------:R-:W-:Y:S01]  /*1f10*/  SHF.R.U64 R78, R32, 0x10, R33 ;  /* 0x00000010204e7819 */ /* 0x000fe20000001221 */
[----:B------:R-:W-:-:S02]  /*1f20*/  HADD2.F32 R84, -RZ, R28.H0_H0 ;  /* 0x2000001cff547230 */ /* 0x000fc40000004100 */
[CC--:B-----5:R-:W-:Y:S01]  /*1f30*/  FMUL.FTZ R15, R85.reuse, R31.reuse ;  /* 0x0000001f550f7220 */ /* 0x0e0fe20000410000 */
[-C--:B------:R-:W-:Y:S01]  /*1f40*/  FMUL.FTZ R28, R85, R30.reuse ;  /* 0x0000001e551c7220 */ /* 0x080fe20000410000 */
[----:B-1----:R-:W-:Y:S02]  /*1f50*/  HADD2.F32 R83, -RZ, R14.H0_H0 ;  /* 0x2000000eff537230 */ /* 0x002fe40000004100 */
[----:B------:R-:W-:Y:S02]  /*1f60*/  HADD2.F32 R85, -RZ, R78.H0_H0 ;  /* 0x2000004eff557230 */ /* 0x000fe40000004100 */
[C---:B------:R-:W-:Y:S01]  /*1f70*/  FFMA.FTZ R14, R84.reuse, R30, -R15 ;  /* 0x0000001e540e7223 */ /* 0x040fe2000001080f */
[-C--:B------:R-:W-:Y:S01]  /*1f80*/  FFMA.FTZ R28, R84, R31.reuse, R28 ;  /* 0x0000001f541c7223 */ /* 0x080fe2000001001c */
[----:B0-----:R-:W-:Y:S02]  /*1f90*/  HADD2.F32 R82, -RZ, R29.H0_H0 ;  /* 0x2000001dff527230 */ /* 0x001fe40000004100 */
[----:B------:R-:W-:Y:S01]  /*1fa0*/  FMUL.FTZ R15, R83, R31 ;  /* 0x0000001f530f7220 */ /* 0x000fe20000410000 */
[----:B------:R-:W-:-:S02]  /*1fb0*/  HADD2.F32 R84, -RZ, R32.H0_H0 ;  /* 0x20000020ff547230 */ /* 0x000fc40000004100 */
[----:B--2---:R-:W-:Y:S01]  /*1fc0*/  FMUL.FTZ R79, R85, R31 ;  /* 0x0000001f554f7220 */ /* 0x004fe20000410000 */
[----:B------:R-:W-:Y:S01]  /*1fd0*/  @!P3 MOV R81, R9 ;  /* 0x000000090051b202 */ /* 0x000fe20000000f00 */
[-C--:B------:R-:W-:Y:S01]  /*1fe0*/  FMUL.FTZ R32, R83, R30.reuse ;  /* 0x0000001e53207220 */ /* 0x080fe20000410000 */
[-C--:B------:R-:W-:Y:S01]  /*1ff0*/  FFMA.FTZ R78, R82, R30.reuse, -R15 ;  /* 0x0000001e524e7223 */ /* 0x080fe2000001080f */
[----:B------:R-:W-:Y:S01]  /*2000*/  FFMA.FTZ R15, R84, R30, -R79 ;  /* 0x0000001e540f7223 */ /* 0x000fe2000001084f */
[----:B---3--:R-:W-:Y:S01]  /*2010*/  @!P3 MOV R13, R8 ;  /* 0x00000008000db202 */ /* 0x008fe20000000f00 */
[----:B------:R-:W-:Y:S01]  /*2020*/  FFMA.FTZ R29, R82, R31, R32 ;  /* 0x0000001f521d7223 */ /* 0x000fe20000010020 */
[----:B----4-:R-:W-:Y:S02]  /*2030*/  @!P3 MOV R12, R11 ;  /* 0x0000000b000cb202 */ /* 0x010fe40000000f00 */
[----:B------:R-:W-:Y:S01]  /*2040*/  LEA R26, P2, R22, R26, 0x1 ;  /* 0x0000001a161a7211 */ /* 0x000fe200078408ff */
[-C--:B------:R-:W-:Y:S01]  /*2050*/  @P1 FMUL.FTZ R79, R35, R81.reuse ;  /* 0x00000051234f1220 */ /* 0x080fe20000410000 */
[----:B------:R-:W-:-:S03]  /*2060*/  @P1 FMUL.FTZ R82, R34, R81 ;  /* 0x0000005122521220 */ /* 0x000fc60000410000 */
[-C--:B------:R-:W-:Y:S01]  /*2070*/  @P1 FFMA.FTZ R79, R34, R13.reuse, -R79 ;  /* 0x0000000d224f1223 */ /* 0x080fe2000001084f */
[----:B------:R-:W-:Y:S01]  /*2080*/  @P1 FFMA.FTZ R13, R35, R13, R82 ;  /* 0x0000000d230d1223 */ /* 0x000fe20000010052 */
[----:B------:R-:W-:Y:S02]  /*2090*/  SHF.R.U32.HI R83, RZ, 0x10, R33 ;  /* 0x00000010ff537819 */ /* 0x000fe40000011621 */
[----:B------:R-:W-:Y:S01]  /*20a0*/  @!P3 MOV R80, R10 ;  /* 0x0000000a0050b202 */ /* 0x000fe20000000f00 */
[----:B------:R-:W-:Y:S01]  /*20b0*/  @P1 FADD.FTZ R12, R12, R13 ;  /* 0x0000000d0c0c1221 */ /* 0x000fe20000010000 */
[----:B------:R-:W-:Y:S02]  /*20c0*/  IADD3.X R27, PT, PT, R27, R23, RZ, P2, !PT ;  /* 0x000000171b1b7210 */ /* 0x000fe400017fe4ff */
[----:B------:R-:W-:Y:S01]  /*20d0*/  ISETP.NE.AND P2, PT, R43, RZ, PT ;  /* 0x000000ff2b00720c */ /* 0x000fe20003f45270 */
[----:B------:R-:W-:Y:S01]  /*20e0*/  FMUL.FTZ R32, R85, R30 ;  /* 0x0000001e55207220 */ /* 0x000fe20000410000 */
[----:B------:R-:W-:-:S02]  /*20f0*/  HADD2.F32 R83, -RZ, R83.H0_H0 ;  /* 0x20000053ff537230 */ /* 0x000fc40000004100 */
[----:B------:R-:W-:Y:S01]  /*2100*/  @P1 FADD.FTZ R80, R80, R79 ;  /* 0x0000004f50501221 */ /* 0x000fe20000010000 */
[C---:B------:R-:W-:Y:S01]  /*2110*/  FMUL.FTZ R34, R77.reuse, R12 ;  /* 0x0000000c4d227220 */ /* 0x040fe20000410000 */
[-C--:B------:R-:W-:Y:S01]  /*2120*/  FFMA.FTZ R32, R84, R31.reuse, R32 ;  /* 0x0000001f54207223 */ /* 0x080fe20000010020 */
[----:B------:R-:W-:Y:S02]  /*2130*/  HADD2.F32 R84, -RZ, R33.H0_H0 ;  /* 0x20000021ff547230 */ /* 0x000fe40000004100 */
[-C--:B------:R-:W-:Y:S01]  /*2140*/  FMUL.FTZ R77, R77, R80.reuse ;  /* 0x000000504d4d7220 */ /* 0x080fe20000410000 */
[----:B------:R-:W-:Y:S01]  /*2150*/  FMUL.FTZ R13, R83, R31 ;  /* 0x0000001f530d7220 */ /* 0x000fe20000410000 */
[----:B------:R-:W-:Y:S01]  /*2160*/  FFMA.FTZ R34, R75, R80, -R34 ;  /* 0x000000504b227223 */ /* 0x000fe20000010822 */
[----:B------:R-:W-:Y:S01]  /*2170*/  FMUL.FTZ R82, R83, R30 ;  /* 0x0000001e53527220 */ /* 0x000fe20000410000 */
[----:B------:R-:W-:Y:S01]  /*2180*/  FFMA.FTZ R35, R75, R12, R77 ;  /* 0x0000000c4b237223 */ /* 0x000fe2000001004d */
[----:B------:R-:W-:Y:S01]  /*2190*/  FFMA.FTZ R30, R84, R30, -R13 ;  /* 0x0000001e541e7223 */ /* 0x000fe2000001080d */
[----:B------:R-:W-:Y:S01]  /*21a0*/  FADD.FTZ R33, R34, R55 ;  /* 0x0000003722217221 */ /* 0x000fe20000010000 */
[----:B------:R-:W0:Y:S01]  /*21b0*/  @!P2 LDC.64 R12, c[0x0][0x480] ;  /* 0x00012000ff0cab82 */ /* 0x000e220000000a00 */
[----:B------:R-:W-:-:S02]  /*21c0*/  FADD.FTZ R35, RZ, R35 ;  /* 0x00000023ff237221 */ /* 0x000fc40000010000 */
[C---:B------:R-:W-:Y:S02]  /*21d0*/  FMUL.FTZ R80, R74.reuse, R33 ;  /* 0x000000214a507220 */ /* 0x040fe40000410000 */
[-C--:B------:R-:W-:Y:S02]  /*21e0*/  FMUL.FTZ R74, R74, R35.reuse ;  /* 0x000000234a4a7220 */ /* 0x080fe40000410000 */
[----:B------:R-:W-:Y:S01]  /*21f0*/  FFMA.FTZ R80, R73, R35, R80 ;  /* 0x0000002349507223 */ /* 0x000fe20000010050 */
[----:B------:R-:W-:Y:S01]  /*2200*/  FMUL.FTZ R75, R5, R11 ;  /* 0x0000000b054b7220 */ /* 0x000fe20000410000 */
[----:B------:R-:W-:Y:S02]  /*2210*/  FFMA.FTZ R74, R73, R33, -R74 ;  /* 0x00000021494a7223 */ /* 0x000fe4000001084a */
[----:B------:R-:W-:Y:S01]  /*2220*/  FADD.FTZ R80, RZ, R80 ;  /* 0x00000050ff507221 */ /* 0x000fe20000010000 */
[-C--:B------:R-:W-:Y:S01]  /*2230*/  FFMA.FTZ R77, R4, R10.reuse, -R75 ;  /* 0x0000000a044d7223 */ /* 0x080fe2000001084b */
[C---:B------:R-:W-:Y:S01]  /*2240*/  FMUL.FTZ R34, R5.reuse, R10 ;  /* 0x0000000a05227220 */ /* 0x040fe20000410000 */
[CC--:B------:R-:W-:Y:S01]  /*2250*/  FMUL.FTZ R75, R5.reuse, R9.reuse ;  /* 0x00000009054b7220 */ /* 0x0c0fe20000410000 */
[----:B------:R-:W-:Y:S01]  /*2260*/  FMUL.FTZ R10, R5, R8 ;  /* 0x00000008050a7220 */ /* 0x000fe20000410000 */
[----:B------:R-:W-:Y:S01]  /*2270*/  FADD.FTZ R74, R74, R57 ;  /* 0x000000394a4a7221 */ /* 0x000fe20000010000 */
[C---:B------:R-:W-:Y:S01]  /*2280*/  FMUL.FTZ R5, R71.reuse, R80 ;  /* 0x0000005047057220 */ /* 0x040fe20000410000 */
[C---:B------:R-:W-:Y:S01]  /*2290*/  FFMA.FTZ R8, R4.reuse, R8, -R75 ;  /* 0x0000000804087223 */ /* 0x040fe2000001084b */
[C---:B------:R-:W-:Y:S01]  /*22a0*/  FFMA.FTZ R9, R4.reuse, R9, R10 ;  /* 0x0000000904097223 */ /* 0x040fe2000001000a */
[----:B------:R-:W-:Y:S01]  /*22b0*/  FFMA.FTZ R34, R4, R11, R34 ;  /* 0x0000000b04227223 */ /* 0x000fe20000010022 */
[-C--:B------:R-:W-:Y:S01]  /*22c0*/  FMUL.FTZ R71, R71, R74.reuse ;  /* 0x0000004a47477220 */ /* 0x080fe20000410000 */
[----:B------:R-:W-:Y:S01]  /*22d0*/  FADD.FTZ R10, R6, R77 ;  /* 0x0000004d060a7221 */ /* 0x000fe20000010000 */
[----:B------:R-:W-:Y:S01]  /*22e0*/  FFMA.FTZ R4, R72, R74, -R5 ;  /* 0x0000004a48047223 */ /* 0x000fe20000010805 */
[----:B------:R-:W-:Y:S01]  /*22f0*/  @!P2 IADD3 R6, P1, PT, R36, R63, RZ ;  /* 0x0000003f2406a210 */ /* 0x000fe20007f3e0ff */
[----:B------:R-:W-:Y:S01]  /*2300*/  FMUL.FTZ R28, R35, R28 ;  /* 0x0000001c231c7220 */ /* 0x000fe20000410000 */
[----:B------:R-:W-:Y:S01]  /*2310*/  FFMA.FTZ R71, R72, R80, R71 ;  /* 0x0000005048477223 */ /* 0x000fe20000010047 */
[----:B------:R-:W-:Y:S01]  /*2320*/  FADD.FTZ R35, R4, R59 ;  /* 0x0000003b04237221 */ /* 0x000fe20000010000 */
[----:B------:R-:W-:Y:S01]  /*2330*/  @!P2 LEA.HI.X.SX32 R5, R36, RZ, 0x1, P1 ;  /* 0x000000ff2405a211 */ /* 0x000fe200008f0eff */
[----:B------:R-:W-:Y:S01]  /*2340*/  FADD.FTZ R11, R7, R34 ;  /* 0x00000022070b7221 */ /* 0x000fe20000010000 */
[----:B0-----:R-:W-:Y:S01]  /*2350*/  @!P2 LEA R12, P1, R6, R12, 0x4 ;  /* 0x0000000c060ca211 */ /* 0x001fe200078220ff */
[----:B------:R-:W-:Y:S01]  /*2360*/  FADD.FTZ R71, RZ, R71 ;  /* 0x00000047ff477221 */ /* 0x000fe20000010000 */
[----:B------:R-:W-:-:S02]  /*2370*/  FMUL.FTZ R7, R70, R35 ;  /* 0x0000002346077220 */ /* 0x000fc40000410000 */
[----:B------:R-:W-:Y:S01]  /*2380*/  @!P2 LEA.HI.X R13, R6, R13, R5, 0x4, P1 ;  /* 0x0000000d060da211 */ /* 0x000fe200008f2405 */
[-C--:B------:R-:W-:Y:S01]  /*2390*/  FMUL.FTZ R5, R70, R71.reuse ;  /* 0x0000004746057220 */ /* 0x080fe20000410000 */
[----:B------:R-:W-:Y:S01]  /*23a0*/  FFMA.FTZ R7, R0, R71, R7 ;  /* 0x0000004700077223 */ /* 0x000fe20000010007 */
[----:B------:R-:W-:Y:S01]  /*23b0*/  UIADD3 UR5, UPT, UPT, UR5, 0x1, URZ ;  /* 0x0000000105057890 */ /* 0x000fe2000fffe0ff */
[----:B------:R-:W-:Y:S01]  /*23c0*/  FFMA.FTZ R31, R84, R31, R82 ;  /* 0x0000001f541f7223 */ /* 0x000fe20000010052 */
[----:B------:R-:W-:Y:S01]  /*23d0*/  FFMA.FTZ R5, R0, R35, -R5 ;  /* 0x0000002300057223 */ /* 0x000fe20000010805 */
[----:B------:R-:W-:Y:S01]  /*23e0*/  FADD.FTZ R0, RZ, R7 ;  /* 0x00000007ff007221 */ /* 0x000fe20000010000 */
[----:B------:R-:W-:Y:S01]  /*23f0*/  UISETP.NE.AND UP0, UPT, UR5, URZ, UPT ;  /* 0x000000ff0500728c */ /* 0x000fe2000bf05270 */
[----:B------:R-:W-:Y:S01]  /*2400*/  FMUL.FTZ R29, R80, R29 ;  /* 0x0000001d501d7220 */ /* 0x000fe20000410000 */
[----:B------:R-:W-:Y:S01]  /*2410*/  FMUL.FTZ R32, R71, R32 ;  /* 0x0000002047207220 */ /* 0x000fe20000410000 */
[----:B------:R-:W-:Y:S01]  /*2420*/  FMUL.FTZ R31, R31, R0 ;  /* 0x000000001f1f7220 */ /* 0x000fe20000410000 */
[----:B------:R-:W-:Y:S01]  /*2430*/  FADD.FTZ R5, R5, R60 ;  /* 0x0000003c05057221 */ /* 0x000fe20000010000 */
[----:B------:R0:W-:Y:S01]  /*2440*/  @!P2 STS.128 [UR4], R8 ;  /* 0x00000008ff00a988 */ /* 0x0001e20008000c04 */
[----:B------:R-:W-:Y:S01]  /*2450*/  FFMA.FTZ R33, R33, R14, -R28 ;  /* 0x0000000e21217223 */ /* 0x000fe2000001081c */
[----:B------:R-:W-:Y:S01]  /*2460*/  FFMA.FTZ R78, R74, R78, -R29 ;  /* 0x0000004e4a4e7223 */ /* 0x000fe2000001081d */
[----:B------:R-:W-:Y:S01]  /*2470*/  FFMA.FTZ R32, R35, R15, -R32 ;  /* 0x0000000f23207223 */ /* 0x000fe20000010820 */
[----:B------:R0:W-:Y:S01]  /*2480*/  @!P2 STG.E.128 desc[UR16][R12.64], R8 ;  /* 0x000000080c00a986 */ /* 0x0001e2000c101d10 */
[----:B------:R-:W-:Y:S01]  /*2490*/  FFMA.FTZ R5, R30, R5, -R31 ;  /* 0x000000051e057223 */ /* 0x000fe2000001081f */
[----:B------:R-:W-:-:S02]  /*24a0*/  LEA R69, P1, R24, R69, 0x3 ;  /* 0x0000004518457211 */ /* 0x000fc400078218ff */
[----:B------:R-:W-:Y:S01]  /*24b0*/  LEA R67, P2, R20, R67, 0x3 ;  /* 0x0000004314437211 */ /* 0x000fe200078418ff */
[----:B------:R-:W-:Y:S01]  /*24c0*/  FFMA.FTZ R68, R33, 2, R68 ;  /* 0x4000000021447823 */ /* 0x000fe20000010044 */
[----:B------:R-:W-:Y:S01]  /*24d0*/  FFMA.FTZ R61, R78, 2, R61 ;  /* 0x400000004e3d7823 */ /* 0x000fe2000001003d */
[----:B------:R-:W-:Y:S01]  /*24e0*/  FFMA.FTZ R65, R32, 2, R65 ;  /* 0x4000000020417823 */ /* 0x000fe20000010041 */
[----:B------:R-:W-:Y:S01]  /*24f0*/  FFMA.FTZ R62, R5, 2, R62 ;  /* 0x40000000053e7823 */ /* 0x000fe2000001003e */
[----:B------:R-:W-:Y:S02]  /*2500*/  IADD3 R63, PT, PT, R63, 0x1, RZ ;  /* 0x000000013f3f7810 */ /* 0x000fe40007ffe0ff */
[----:B------:R-:W-:Y:S02]  /*2510*/  IADD3.X R64, PT, PT, R64, R25, RZ, P1, !PT ;  /* 0x0000001940407210 */ /* 0x000fe40000ffe4ff */
[----:B------:R-:W-:Y:S01]  /*2520*/  IADD3.X R66, PT, PT, R66, R21, RZ, P2, !PT ;  /* 0x0000001542427210 */ /* 0x000fe200017fe4ff */
[----:B------:R-:W-:Y:S01]  /*2530*/  UIADD3 UR4, UPT, UPT, UR4, 0x10, URZ ;  /* 0x0000001004047890 */ /* 0x000fe2000fffe0ff */
[----:B------:R-:W-:Y:S11]  /*2540*/  BRA.U UP0, `(.L_x_2433) ;  /* 0xffffffed00bc7547 */ /* 0x000ff6000b83ffff */
.L_x_2432:
[----:B------:R-:W1:Y:S01]  /*2550*/  F2F.F16.F32 R4, R61 ;  /* 0x0000003d00047304 */ /* 0x000e620000200800 */
[----:B------:R-:W-:Y:S01]  /*2560*/  BAR.SYNC.DEFER_BLOCKING 0x0 ;  /* 0x0000000000007b1d */ /* 0x000fe20000010000 */
[C---:B0-----:R-:W-:Y:S02]  /*2570*/  LEA R11, P0, R37.reuse, R18, 0x7 ;  /* 0x00000012250b7211 */ /* 0x041fe400078038ff */
[----:B------:R-:W-:Y:S02]  /*2580*/  IADD3 R37, PT, PT, R37, 0x1, RZ ;  /* 0x0000000125257810 */ /* 0x000fe40007ffe0ff */
[----:B------:R-:W-:Y:S01]  /*2590*/  IADD3.X R0, PT, PT, RZ, R38, RZ, P0, !PT ;  /* 0x00000026ff007210 */ /* 0x000fe200007fe4ff */
[----:B------:R-:W0:Y:S01]  /*25a0*/  LDCU UR4, c[0x0][0x394] ;  /* 0x00007280ff0477ac */ /* 0x000e220008000800 */
[----:B------:R-:W-:Y:S01]  /*25b0*/  F2F.F16.F32 R65, R65 ;  /* 0x0000004100417304 */ /* 0x000fe20000200800 */
[----:B------:R-:W-:Y:S02]  /*25c0*/  LEA R6, P0, R11, R2, 0x1 ;  /* 0x000000020b067211 */ /* 0x000fe400078008ff */
[----:B------:R-:W-:-:S02]  /*25d0*/  IADD3 R50, P1, PT, R50, 0x200, RZ ;  /* 0x0000020032327810 */ /* 0x000fc40007f3e0ff */
[----:B------:R-:W-:Y:S01]  /*25e0*/  IADD3 R48, P2, PT, R48, 0x100, RZ ;  /* 0x0000010030307810 */ /* 0x000fe20007f5e0ff */
[----:B-1----:R-:W-:Y:S02]  /*25f0*/  IMAD.WIDE.U32 R4, R4, 0x10000, RZ ;  /* 0x0001000004047825 */ /* 0x002fe400078e00ff */
[----:B------:R-:W1:Y:S01]  /*2600*/  F2F.F16.F32 R62, R62 ;  /* 0x0000003e003e7304 */ /* 0x000e620000200800 */
[----:B------:R-:W-:Y:S02]  /*2610*/  IADD3 R46, P3, PT, R46, 0x100, RZ ;  /* 0x000001002e2e7810 */ /* 0x000fe40007f7e0ff */
[----:B------:R-:W-:Y:S02]  /*2620*/  IADD3.X R53, PT, PT, RZ, R53, RZ, P1, !PT ;  /* 0x00000035ff357210 */ /* 0x000fe40000ffe4ff */
[----:B------:R-:W-:Y:S02]  /*2630*/  IADD3.X R51, PT, PT, RZ, R51, RZ, P2, !PT ;  /* 0x00000033ff337210 */ /* 0x000fe400017fe4ff */
[----:B------:R-:W-:Y:S01]  /*2640*/  IADD3.X R49, PT, PT, RZ, R49, RZ, P3, !PT ;  /* 0x00000031ff317210 */ /* 0x000fe20001ffe4ff */
[----:B------:R-:W2:Y:S01]  /*2650*/  F2F.F16.F32 R7, R68 ;  /* 0x0000004400077304 */ /* 0x000ea20000200800 */
[----:B-1----:R-:W-:-:S04]  /*2660*/  PRMT R9, R65, 0x5410, R62 ;  /* 0x0000541041097816 */ /* 0x002fc8000000003e */
[----:B------:R-:W-:Y:S02]  /*2670*/  LOP3.LUT R5, R9, R5, RZ, 0xfc, !PT ;  /* 0x0000000509057212 */ /* 0x000fe400078efcff */
[----:B--2---:R-:W-:Y:S02]  /*2680*/  LOP3.LUT R4, R4, R7, RZ, 0xfc, !PT ;  /* 0x0000000704047212 */ /* 0x004fe400078efcff */
[----:B------:R-:W-:Y:S02]  /*2690*/  LEA.HI.X R7, R11, R3, R0, 0x1, P0 ;  /* 0x000000030b077211 */ /* 0x000fe400000f0c00 */
[----:B0-----:R-:W-:-:S03]  /*26a0*/  ISETP.GE.AND P0, PT, R37, UR4, PT ;  /* 0x0000000425007c0c */ /* 0x001fc6000bf06270 */
[----:B------:R0:W-:Y:S10]  /*26b0*/  STG.E.64 desc[UR16][R6.64], R4 ;  /* 0x0000000406007986 */ /* 0x0001f4000c101b10 */
[----:B------:R-:W-:Y:S05]  /*26c0*/  @!P0 BRA `(.L_x_2434) ;  /* 0xffffffe000208947 */ /* 0x000fea000383ffff */
[----:B------:R-:W-:Y:S05]  /*26d0*/  EXIT ;  /* 0x000000000000794d */ /* 0x000fea0003800000 */
.L_x_2435:
        /* <DEDUP_REMOVED lines=10> */
.L_x_5072:


//--------------------- .text._Z25selective_scan_fwd_kernelI32Selective_Scan_fwd_kernel_traitsILi32ELi4ELi1ELb1ELb0ELb1ELb1EN3c104HalfENS1_7complexIfEEEEv13SSMParamsBase --------------------------
	.section	.text._Z25selective_scan_fwd_kernelI32Selective_Scan_fwd_kernel_traitsILi32ELi4ELi1ELb1ELb0ELb1ELb1EN3c104HalfENS1_7complexIfEEEEv13SSMParamsBase,"ax",@progbits
	.align	128
        .global         _Z25selective_scan_fwd_kernelI32Selective_Scan_fwd_kernel_traitsILi32ELi4ELi1ELb1ELb0ELb1ELb1EN3c104HalfENS1_7complexIfEEEEv13SSMParamsBase
        .type           _Z25selective_scan_fwd_kernelI32Selective_Scan_fwd_kernel_traitsILi32ELi4ELi1ELb1ELb0ELb1ELb1EN3c104HalfENS1_7complexIfEEEEv13SSMParamsBase,@function
        .size           _Z25selective_scan_fwd_kernelI32Selective_Scan_fwd_kernel_traitsILi32ELi4ELi1ELb1ELb0ELb1ELb1EN3c104HalfENS1_7complexIfEEEEv13SSMParamsBase,(.L_x_5073 - _Z25selective_scan_fwd_kernelI32Selective_Scan_fwd_kernel_traitsILi32ELi4ELi1ELb1ELb0ELb1ELb1EN3c104HalfENS1_7complexIfEEEEv13SSMParamsBase)
        .other          _Z25selective_scan_fwd_kernelI32Selective_Scan_fwd_kernel_traitsILi32ELi4ELi1ELb1ELb0ELb1ELb1EN3c104HalfENS1_7complexIfEEEEv13SSMParamsBase,@"STO_CUDA_ENTRY STV_DEFAULT"
_Z25selective_scan_fwd_kernelI32Selective_Scan_fwd_kernel_traitsILi32ELi4ELi1ELb1ELb0ELb1ELb1EN3c104HalfENS1_7complexIfEEEEv13SSMParamsBase:
.text._Z25selective_scan_fwd_kernelI32Selective_Scan_fwd_kernel_traitsILi32ELi4ELi1ELb1ELb0ELb1ELb1EN3c104HalfENS1_7complexIfEEEEv13SSMParamsBase:
        /* <DEDUP_REMOVED lines=48> */
[----:B------:R-:W-:-:S04]  /*0300*/  MOV R2, R7 ;  /* 0x0000000700027202 */ /* 0x000fc80000000f00 */
[----:B------:R-:W-:Y:S02]  /*0310*/  @!P2 IADD3 R2, PT, PT, -R2, RZ, RZ ;  /* 0x000000ff0202a210 */ /* 0x000fe40007ffe1ff */
[----:B------:R-:W-:Y:S02]  /*0320*/  @!P1 LOP3.LUT R2, RZ, R11, RZ, 0x33, !PT ;  /* 0x0000000bff029212 */ /* 0x000fe400078e33ff */
[----:B------:R-:W0:Y:S01]  /*0330*/  LDC.64 R10, c[0x0][0x460] ;  /* 0x00011800ff0a7b82 */ /* 0x000e220000000a00 */
[----:B------:R-:W-:Y:S01]  /*0340*/  UIMAD.WIDE.U32 UR4, UR20, UR8, URZ ;  /* 0x00000008140472a5 */ /* 0x000fe2000f8e00ff */
[----:B----4-:R-:W-:Y:S01]  /*0350*/  ISETP.GE.AND P0, PT, R19, 0x1, PT ;  /* 0x000000011300780c */ /* 0x010fe20003f06270 */
[----:B------:R-:W-:Y:S02]  /*0360*/  UIMAD.WIDE.U32 UR6, UR20, UR12, URZ ;  /* 0x0000000c140672a5 */ /* 0x000fe4000f8e00ff */
[----:B------:R-:W-:Y:S02]  /*0370*/  UIMAD UR9, UR20, UR9, UR5 ;  /* 0x00000009140972a4 */ /* 0x000fe4000f8e0205 */
[----:B------:R-:W-:Y:S01]  /*0380*/  UIMAD UR8, UR20, UR13, UR7 ;  /* 0x0000000d140872a4 */ /* 0x000fe2000f8e0207 */
[----:B------:R-:W-:-:S02]  /*0390*/  MOV R5, UR5 ;  /* 0x0000000500057c02 */ /* 0x000fc40008000f00 */
[----:B------:R-:W-:Y:S02]  /*03a0*/  MOV R4, UR4 ;  /* 0x0000000400047c02 */ /* 0x000fe40008000f00 */
[----:B------:R-:W-:Y:S01]  /*03b0*/  MOV R5, UR9 ;  /* 0x0000000900057c02 */ /* 0x000fe20008000f00 */
[----:B------:R-:W-:Y:S01]  /*03c0*/  UIMAD.WIDE.U32 UR4, UR20, UR16, URZ ;  /* 0x00000010140472a5 */ /* 0x000fe2000f8e00ff */
[----:B------:R-:W-:Y:S02]  /*03d0*/  MOV R7, UR7 ;  /* 0x0000000700077c02 */ /* 0x000fe40008000f00 */
[----:B------:R-:W-:Y:S01]  /*03e0*/  MOV R6, UR6 ;  /* 0x0000000600067c02 */ /* 0x000fe20008000f00 */
[----:B------:R-:W-:Y:S01]  /*03f0*/  IMAD.WIDE.U32 R4, R0, UR10, R4 ;  /* 0x0000000a00047c25 */ /* 0x000fe2000f8e0004 */
[----:B------:R-:W-:Y:S01]  /*0400*/  MOV R7, UR8 ;  /* 0x0000000800077c02 */ /* 0x000fe20008000f00 */
[----:B-12---:R-:W-:Y:S06]  /*0410*/  @!P0 EXIT ;  /* 0x000000000000894d */ /* 0x006fec0003800000 */
[----:B------:R-:W-:Y:S01]  /*0420*/  SHF.R.S32.HI R3, RZ, 0x1f, R2 ;  /* 0x0000001fff037819 */ /* 0x000fe20000011402 */
[----:B------:R-:W-:Y:S01]  /*0430*/  UIMAD UR5, UR20, UR17, UR5 ;  /* 0x00000011140572a4 */ /* 0x000fe2000f8e0205 */
[----:B------:R-:W1:Y:S01]  /*0440*/  LDC.64 R24, c[0x0][0x448] ;  /* 0x00011200ff187b82 */ /* 0x000e620000000a00 */
[----:B------:R-:W2:Y:S01]  /*0450*/  LDCU.64 UR6, c[0x0][0x3b8] ;  /* 0x00007700ff0677ac */ /* 0x000ea20008000a00 */
[----:B------:R-:W3:Y:S01]  /*0460*/  S2R R52, SR_TID.X ;  /* 0x0000000000347919 */ /* 0x000ee20000002100 */
[----:B------:R-:W-:Y:S01]  /*0470*/  IMAD R3, R3, R60, RZ ;  /* 0x0000003c03037224 */ /* 0x000fe200078e02ff */
[----:B0-----:R-:W-:Y:S01]  /*0480*/  LEA R56, P0, R4, R10, 0x1 ;  /* 0x0000000a04387211 */ /* 0x001fe200078008ff */
[C---:B------:R-:W-:Y:S01]  /*0490*/  IMAD.WIDE.U32 R8, R2.reuse, R60, UR4 ;  /* 0x0000000402087e25 */ /* 0x040fe2000f8e003c */
[----:B------:R-:W0:Y:S02]  /*04a0*/  LDCU UR4, c[0x0][0x38c] ;  /* 0x00007180ff0477ac */ /* 0x000e240008000800 */
[----:B------:R-:W4:Y:S01]  /*04b0*/  LDC.64 R20, c[0x0][0x428] ;  /* 0x00010a00ff147b82 */ /* 0x000f220000000a00 */
[----:B------:R-:W-:Y:S01]  /*04c0*/  IMAD R61, R2, R61, R3 ;  /* 0x0000003d023d7224 */ /* 0x000fe200078e0203 */
[----:B------:R-:W-:Y:S01]  /*04d0*/  LEA R60, P2, R8, R14, 0x1 ;  /* 0x0000000e083c7211 */ /* 0x000fe200078408ff */
[----:B------:R-:W-:-:S03]  /*04e0*/  IMAD.WIDE.U32 R6, R0, UR14, R6 ;  /* 0x0000000e00067c25 */ /* 0x000fc6000f8e0006 */
[----:B------:R-:W-:Y:S01]  /*04f0*/  IADD3 R61, PT, PT, R9, R61, RZ ;  /* 0x0000003d093d7210 */ /* 0x000fe20007ffe0ff */
[----:B------:R-:W-:Y:S01]  /*0500*/  IMAD R57, R0, UR11, R5 ;  /* 0x0000000b00397c24 */ /* 0x000fe2000f8e0205 */
[----:B------:R-:W3:Y:S01]  /*0510*/  LDC.64 R2, c[0x0][0x438] ;  /* 0x00010e00ff027b82 */ /* 0x000ee20000000a00 */
[----:B------:R-:W-:Y:S01]  /*0520*/  LEA R58, P1, R6, R12, 0x1 ;  /* 0x0000000c063a7211 */ /* 0x000fe200078208ff */
[----:B------:R-:W-:Y:S01]  /*0530*/  IMAD R59, R0, UR15, R7 ;  /* 0x0000000f003b7c24 */ /* 0x000fe2000f8e0207 */
[----:B------:R-:W-:Y:S01]  /*0540*/  LEA.HI.X R61, R8, R15, R61, 0x1, P2 ;  /* 0x0000000f083d7211 */ /* 0x000fe200010f0c3d */
[----:B------:R-:W-:Y:S01]  /*0550*/  IMAD R8, R17, UR20, R0 ;  /* 0x0000001411087c24 */ /* 0x000fe2000f8e0200 */
[----:B------:R-:W-:Y:S01]  /*0560*/  LEA.HI.X R57, R4, R11, R57, 0x1, P0 ;  /* 0x0000000b04397211 */ /* 0x000fe200000f0c39 */
[----:B--2---:R-:W-:Y:S01]  /*0570*/  IMAD.WIDE.U32 R50, R0, UR6, RZ ;  /* 0x0000000600327c25 */ /* 0x004fe2000f8e00ff */
[----:B------:R-:W-:Y:S01]  /*0580*/  LEA.HI.X R59, R6, R13, R59, 0x1, P1 ;  /* 0x0000000d063b7211 */ /* 0x000fe200008f0c3b */
[----:B------:R-:W2:Y:S01]  /*0590*/  LDC.64 R22, c[0x0][0x418] ;  /* 0x00010600ff167b82 */ /* 0x000ea20000000a00 */
[----:B0-----:R-:W-:Y:S01]  /*05a0*/  UISETP.LT.AND UP0, UPT, UR4, 0x1, UPT ;  /* 0x000000010400788c */ /* 0x001fe2000bf01270 */
[----:B------:R-:W-:Y:S01]  /*05b0*/  IMAD R12, R8, R19, RZ ;  /* 0x00000013080c7224 */ /* 0x000fe200078e02ff */
[----:B------:R-:W0:Y:S01]  /*05c0*/  LDCU.U8 UR11, c[0x0][0x39e] ;  /* 0x000073c0ff0b77ac */ /* 0x000e220008000000 */
[----:B------:R-:W-:Y:S01]  /*05d0*/  IMAD R9, R0, UR7, R51 ;  /* 0x0000000700097c24 */ /* 0x000fe2000f8e0233 */
[----:B-1----:R-:W-:-:S03]  /*05e0*/  LEA R51, P0, R50, R24, 0x3 ;  /* 0x0000001832337211 */ /* 0x002fc600078018ff */
[----:B------:R-:W1:Y:S01]  /*05f0*/  LDC.64 R26, c[0x0][0x3a0] ;  /* 0x0000e800ff1a7b82 */ /* 0x000e620000000a00 */
[----:B------:R-:W-:Y:S01]  /*0600*/  LEA.HI.X R50, R50, R25, R9, 0x3, P0 ;  /* 0x0000001932327211 */ /* 0x000fe200000f1c09 */
[----:B----4-:R-:W-:-:S04]  /*0610*/  IMAD.WIDE.U32 R4, R0, R20, RZ ;  /* 0x0000001400047225 */ /* 0x010fc800078e00ff */
[C---:B------:R-:W-:Y:S02]  /*0620*/  IMAD R5, R0.reuse, R21, R5 ;  /* 0x0000001500057224 */ /* 0x040fe400078e0205 */
[----:B------:R-:W4:Y:S01]  /*0630*/  LDC.64 R44, c[0x0][0x430] ;  /* 0x00010c00ff2c7b82 */ /* 0x000f220000000a00 */
[----:B---3--:R-:W-:-:S04]  /*0640*/  IMAD.WIDE.U32 R8, R0, R2, RZ ;  /* 0x0000000200087225 */ /* 0x008fc800078e00ff */
[----:B------:R-:W-:Y:S02]  /*0650*/  IMAD R9, R0, R3, R9 ;  /* 0x0000000300097224 */ /* 0x000fe400078e0209 */
[----:B------:R-:W-:Y:S01]  /*0660*/  IMAD.WIDE.U32 R20, R52, 0x10, RZ ;  /* 0x0000001034147825 */ /* 0x000fe200078e00ff */
[----:B------:R-:W3:Y:S03]  /*0670*/  LDC.64 R34, c[0x0][0x440] ;  /* 0x00011000ff227b82 */ /* 0x000ee60000000a00 */
[----:B--2---:R-:W-:Y:S01]  /*0680*/  IMAD.WIDE.U32 R6, R0, R22, RZ ;  /* 0x0000001600067225 */ /* 0x004fe200078e00ff */
[----:B------:R-:W-:-:S03]  /*0690*/  LOP3.LUT R55, R20, 0x8, RZ, 0xfc, !PT ;  /* 0x0000000814377812 */ /* 0x000fc600078efcff */
[C---:B------:R-:W-:Y:S01]  /*06a0*/  IMAD R7, R0.reuse, R23, R7 ;  /* 0x0000001700077224 */ /* 0x040fe200078e0207 */
[----:B------:R-:W2:Y:S01]  /*06b0*/  LDC.64 R46, c[0x0][0x420] ;  /* 0x00010800ff2e7b82 */ /* 0x000ea20000000a00 */
[----:B-1----:R-:W-:-:S04]  /*06c0*/  IMAD.WIDE.U32 R48, R0, R26, RZ ;  /* 0x0000001a00307225 */ /* 0x002fc800078e00ff */
[----:B------:R-:W-:-:S03]  /*06d0*/  IMAD R0, R0, R27, R49 ;  /* 0x0000001b00007224 */ /* 0x000fc600078e0231 */
[----:B------:R-:W1:Y:S01]  /*06e0*/  LDC.64 R14, c[0x0][0x410] ;  /* 0x00010400ff0e7b82 */ /* 0x000e620000000a00 */
[----:B----4-:R-:W-:-:S04]  /*06f0*/  IMAD.WIDE.U32 R22, R44, UR20, R8 ;  /* 0x000000142c167c25 */ /* 0x010fc8000f8e0008 */
[----:B------:R-:W-:Y:S01]  /*0700*/  IMAD R44, R12, UR4, RZ ;  /* 0x000000040c2c7c24 */ /* 0x000fe2000f8e02ff */
[----:B------:R-:W-:Y:S01]  /*0710*/  USEL UR4, UR4, 0x1, !UP0 ;  /* 0x0000000104047887 */ /* 0x000fe2000c000000 */
[----:B------:R-:W-:Y:S01]  /*0720*/  IMAD R45, R45, UR20, R23 ;  /* 0x000000142d2d7c24 */ /* 0x000fe2000f8e0217 */
[----:B------:R-:W4:Y:S01]  /*0730*/  LDC.64 R18, c[0x0][0x478] ;  /* 0x00011e00ff127b82 */ /* 0x000f220000000a00 */
[----:B---3--:R-:W-:Y:S01]  /*0740*/  LEA R49, P0, R48, R34, 0x3 ;  /* 0x0000002230317211 */ /* 0x008fe200078018ff */
[----:B------:R-:W-:-:S03]  /*0750*/  UIADD3 UR8, UPT, UPT, -UR4, URZ, URZ ;  /* 0x000000ff04087290 */ /* 0x000fc6000fffe1ff */
[----:B------:R-:W-:Y:S01]  /*0760*/  LEA.HI.X R48, R48, R35, R0, 0x3, P0 ;  /* 0x0000002330307211 */ /* 0x000fe200000f1c00 */
[----:B------:R-:W-:Y:S02]  /*0770*/  UMOV UR4, URZ ;  /* 0x000000ff00047c82 */ /* 0x000fe40008000000 */
[----:B------:R-:W3:Y:S01]  /*0780*/  LDC.64 R16, c[0x0][0x488] ;  /* 0x00012200ff107b82 */ /* 0x000ee20000000a00 */
[----:B--2---:R-:W-:-:S04]  /*0790*/  IMAD.WIDE.U32 R26, R46, UR20, R4 ;  /* 0x000000142e1a7c25 */ /* 0x004fc8000f8e0004 */
[----:B------:R-:W-:-:S03]  /*07a0*/  IMAD R47, R47, UR20, R27 ;  /* 0x000000142f2f7c24 */ /* 0x000fc6000f8e021b */
[----:B------:R-:W2:Y:S01]  /*07b0*/  LDC.64 R10, c[0x0][0x490] ;  /* 0x00012400ff0a7b82 */ /* 0x000ea20000000a00 */
[----:B-1----:R-:W-:-:S04]  /*07c0*/  IMAD.WIDE.U32 R24, R14, UR20, R6 ;  /* 0x000000140e187c25 */ /* 0x002fc8000f8e0006 */
[----:B------:R-:W-:-:S03]  /*07d0*/  IMAD R46, R15, UR20, R25 ;  /* 0x000000140f2e7c24 */ /* 0x000fc6000f8e0219 */
[----:B------:R-:W1:Y:S01]  /*07e0*/  LDC.64 R32, c[0x0][0x3c0] ;  /* 0x0000f000ff207b82 */ /* 0x000e620000000a00 */
[----:B----4-:R-:W-:-:S07]  /*07f0*/  IMAD.WIDE.U32 R18, R52, 0x8, R18 ;  /* 0x0000000834127825 */ /* 0x010fce00078e0012 */
[----:B------:R-:W4:Y:S01]  /*0800*/  LDC.64 R30, c[0x0][0x3e0] ;  /* 0x0000f800ff1e7b82 */ /* 0x000f220000000a00 */
[----:B---3--:R-:W-:-:S07]  /*0810*/  IMAD.WIDE.U32 R16, R52, 0x8, R16 ;  /* 0x0000000834107825 */ /* 0x008fce00078e0010 */
[----:B------:R-:W3:Y:S01]  /*0820*/  LDC.64 R28, c[0x0][0x3a8] ;  /* 0x0000ea00ff1c7b82 */ /* 0x000ee20000000a00 */
[----:B--2---:R-:W-:Y:S01]  /*0830*/  IMAD.WIDE.U32 R2, R52, 0x8, R10 ;  /* 0x0000000834027825 */ /* 0x004fe200078e000a */
[----:B-1----:R-:W-:Y:S02]  /*0840*/  SHF.L.U64.HI R33, R32, 0x3, R33 ;  /* 0x0000000320217819 */ /* 0x002fe40000010221 */
[----:B----4-:R-:W-:Y:S02]  /*0850*/  SHF.L.U64.HI R31, R30, 0x1, R31 ;  /* 0x000000011e1f7819 */ /* 0x010fe4000001021f */
[----:B0--3--:R-:W-:-:S07]  /*0860*/  SHF.L.U64.HI R29, R28, 0x3, R29 ;  /* 0x000000031c1d7819 */ /* 0x009fce000001021d */
.L_x_2448:
[----:B------:R-:W-:Y:S01]  /*0870*/  BAR.SYNC.DEFER_BLOCKING 0x0 ;  /* 0x0000000000007b1d */ /* 0x000fe20000010000 */
        /* <DEDUP_REMOVED lines=27> */
.L_x_2436:
        /* <DEDUP_REMOVED lines=48> */
.L_x_2439:
[----:B------:R-:W-:Y:S05]  /*0d30*/  BSYNC.RECONVERGENT B0 ;  /* 0x0000000000007941 */ /* 0x000fea0003800200 */
.L_x_2438:
        /* <DEDUP_REMOVED lines=32> */
.L_x_2441:
[----:B------:R-:W-:Y:S05]  /*0f40*/  BSYNC.RECONVERGENT B0 ;  /* 0x0000000000007941 */ /* 0x000fea0003800200 */
.L_x_2440:
        /* <DEDUP_REMOVED lines=32> */
.L_x_2443:
[----:B------:R-:W-:Y:S05]  /*1150*/  BSYNC.RECONVERGENT B0 ;  /* 0x0000000000007941 */ /* 0x000fea0003800200 */
.L_x_2442:
        /* <DEDUP_REMOVED lines=32> */
.L_x_2445:
[----:B------:R-:W-:Y:S05]  /*1360*/  BSYNC.RECONVERGENT B0 ;  /* 0x0000000000007941 */ /* 0x000fea0003800200 */
.L_x_2444:
[----:B------:R-:W-:Y:S01]  /*1370*/  FMUL.FTZ R69, R71, R68 ;  /* 0x0000004447457220 */ /* 0x000fe20000410000 */
[----:B------:R-:W-:Y:S01]  /*1380*/  FMUL.FTZ R63, R7, R62 ;  /* 0x0000003e073f7220 */ /* 0x000fe20000410000 */
[----:B------:R-:W-:Y:S01]  /*1390*/  FMUL.FTZ R65, R73, R64 ;  /* 0x0000004049417220 */ /* 0x000fe20000410000 */
[----:B------:R-:W-:-:S07]  /*13a0*/  FMUL.FTZ R67, R5, R66 ;  /* 0x0000004205437220 */ /* 0x000fce0000410000 */
.L_x_2437:
        /* <DEDUP_REMOVED lines=12> */
[----:B------:R-:W-:Y:S02]  /*1470*/  IADD3 R34, P1, PT, R60, R55, RZ ;  /* 0x000000373c227210 */ /* 0x000fe40007f3e0ff */
[----:B------:R-:W-:Y:S02]  /*1480*/  ISETP.EQ.AND P0, PT, R52, RZ, P0 ;  /* 0x000000ff3400720c */ /* 0x000fe40000702270 */
[----:B------:R-:W-:Y:S02]  /*1490*/  MOV R75, R49 ;  /* 0x00000031004b7202 */ /* 0x000fe40000000f00 */
[----:B------:R-:W-:-:S02]  /*14a0*/  MOV R74, R48 ;  /* 0x00000030004a7202 */ /* 0x000fc40000000f00 */
[----:B------:R-:W-:Y:S02]  /*14b0*/  MOV R77, R51 ;  /* 0x00000033004d7202 */ /* 0x000fe40000000f00 */
[----:B------:R-:W-:Y:S02]  /*14c0*/  MOV R72, R50 ;  /* 0x0000003200487202 */ /* 0x000fe40000000f00 */
[----:B------:R-:W-:Y:S01]  /*14d0*/  IADD3.X R35, PT, PT, R21, R61, RZ, P1, !PT ;  /* 0x0000003d15237210 */ /* 0x000fe20000ffe4ff */
[----:B0-----:R-:W-:Y:S02]  /*14e0*/  ULEA UR5, UR6, UR5, 0x18 ;  /* 0x0000000506057291 */ /* 0x001fe4000f8ec0ff */
[----:B------:R-:W-:Y:S02]  /*14f0*/  UIMAD UR6, UR4, UR7, URZ ;  /* 0x00000007040672a4 */ /* 0x000fe4000f8e02ff */
[----:B------:R-:W-:Y:S01]  /*1500*/  UIADD3 UR5, UPT, UPT, UR5, 0x250, URZ ;  /* 0x0000025005057890 */ /* 0x000fe2000fffe0ff */
[----:B------:R-:W-:-:S11]  /*1510*/  UMOV UR7, UR8 ;  /* 0x0000000800077c82 */ /* 0x000fd60008000000 */
.L_x_2447:
        /* <DEDUP_REMOVED lines=24> */
[-C--:B------:R-:W-:Y:S01]  /*16a0*/  FMUL.FTZ R6, R5, R68.reuse ;  /* 0x0000004405067220 */ /* 0x080fe20000410000 */
[----:B------:R-:W-:-:S06]  /*16b0*/  FMUL.FTZ R4, R9, R68 ;  /* 0x0000004409047220 */ /* 0x000fcc0000410000 */
[----:B------:R-:W-:Y:S01]  /*16c0*/  MUFU.EX2 R8, R8 ;  /* 0x0000000800087308 */ /* 0x000fe20000000800 */
[----:B0-----:R-:W-:-:S07]  /*16d0*/  FMUL.FTZ R82, R0, R11 ;  /* 0x0000000b00527220 */ /* 0x001fce0000410000 */
[----:B------:R-:W0:Y:S01]  /*16e0*/  MUFU.SIN R7, R12 ;  /* 0x0000000c00077308 */ /* 0x000e220000000400 */
[----:B------:R-:W-:Y:S01]  /*16f0*/  FMUL.RZ R13, R6, 0.15915493667125701904 ;  /* 0x3e22f983060d7820 */ /* 0x000fe2000040c000 */
[----:B-1----:R-:W-:-:S06]  /*1700*/  FMUL.FTZ R83, R0, R83 ;  /* 0x0000005300537220 */ /* 0x002fcc0000410000 */
[----:B------:R-:W1:Y:S01]  /*1710*/  MUFU.COS R81, R12 ;  /* 0x0000000c00517308 */ /* 0x000e620000000000 */
[----:B------:R-:W-:Y:S01]  /*1720*/  FMUL.FTZ R0, R82, R63 ;  /* 0x0000003f52007220 */ /* 0x000fe20000410000 */
[----:B------:R-:W-:Y:S01]  /*1730*/  FMUL.FTZ R5, R5, R62 ;  /* 0x0000003e05057220 */ /* 0x000fe20000410000 */
[----:B------:R-:W-:Y:S02]  /*1740*/  FMUL.FTZ R6, RZ, R82 ;  /* 0x00000052ff067220 */ /* 0x000fe40000410000 */
[----:B------:R-:W-:-:S03]  /*1750*/  FFMA.FTZ R0, RZ, R83, R0 ;  /* 0x00000053ff007223 */ /* 0x000fc60000010000 */
[----:B------:R-:W-:Y:S01]  /*1760*/  MUFU.EX2 R4, R4 ;  /* 0x0000000400047308 */ /* 0x000fe20000000800 */
[----:B------:R-:W-:Y:S01]  /*1770*/  FMUL.FTZ R84, R9, R62 ;  /* 0x0000003e09547220 */ /* 0x000fe20000410000 */
[----:B------:R-:W-:Y:S01]  /*1780*/  FMUL.RZ R10, R5, 0.15915493667125701904 ;  /* 0x3e22f983050a7820 */ /* 0x000fe2000040c000 */
[----:B------:R-:W-:-:S05]  /*1790*/  FFMA.FTZ R6, R83, R63, -R6 ;  /* 0x0000003f53067223 */ /* 0x000fca0000010806 */
[----:B------:R-:W4:Y:S01]  /*17a0*/  MUFU.SIN R79, R13 ;  /* 0x0000000d004f7308 */ /* 0x000f220000000400 */
[C---:B0-----:R-:W-:Y:S01]  /*17b0*/  FMUL.FTZ R80, R8.reuse, R7 ;  /* 0x0000000708507220 */ /* 0x041fe20000410000 */
[----:B------:R-:W-:Y:S01]  /*17c0*/  FADD.FTZ R0, RZ, R0 ;  /* 0x00000000ff007221 */ /* 0x000fe20000010000 */
[----:B-1----:R-:W-:-:S05]  /*17d0*/  FMUL.FTZ R81, R8, R81 ;  /* 0x0000005108517220 */ /* 0x002fca0000410000 */
[----:B------:R-:W0:Y:S01]  /*17e0*/  MUFU.COS R9, R13 ;  /* 0x0000000d00097308 */ /* 0x000e220000000000 */
[----:B------:R-:W-:Y:S01]  /*17f0*/  FADD.FTZ R6, R6, R65 ;  /* 0x0000004106067221 */ /* 0x000fe20000010000 */
[----:B------:R-:W-:-:S06]  /*1800*/  FMUL.FTZ R8, R80, R0 ;  /* 0x0000000050087220 */ /* 0x000fcc0000410000 */
[----:B------:R-:W-:Y:S01]  /*1810*/  MUFU.EX2 R84, R84 ;  /* 0x0000005400547308 */ /* 0x000fe20000000800 */
[-C--:B------:R-:W-:Y:S01]  /*1820*/  FMUL.FTZ R7, R80, R6.reuse ;  /* 0x0000000650077220 */ /* 0x080fe20000410000 */
[----:B------:R-:W-:-:S06]  /*1830*/  FFMA.FTZ R8, R81, R6, -R8 ;  /* 0x0000000651087223 */ /* 0x000fcc0000010808 */
[----:B------:R-:W1:Y:S01]  /*1840*/  MUFU.COS R85, R10 ;  /* 0x0000000a00557308 */ /* 0x000e620000000000 */
[----:B------:R-:W-:Y:S01]  /*1850*/  FFMA.FTZ R7, R81, R0, R7 ;  /* 0x0000000051077223 */ /* 0x000fe20000010007 */
[----:B----4-:R-:W-:Y:S01]  /*1860*/  FMUL.FTZ R79, R4, R79 ;  /* 0x0000004f044f7220 */ /* 0x010fe20000410000 */
[----:B------:R-:W-:-:S05]  /*1870*/  FADD.FTZ R8, R8, R67 ;  /* 0x0000004308087221 */ /* 0x000fca0000010000 */
[----:B------:R-:W4:Y:S01]  /*1880*/  MUFU.SIN R5, R10 ;  /* 0x0000000a00057308 */ /* 0x000f220000000400 */
[----:B0-----:R-:W-:Y:S01]  /*1890*/  FMUL.FTZ R0, R4, R9 ;  /* 0x0000000904007220 */ /* 0x001fe20000410000 */
[----:B------:R-:W-:Y:S01]  /*18a0*/  FADD.FTZ R7, RZ, R7 ;  /* 0x00000007ff077221 */ /* 0x000fe20000010000 */
[----:B------:R-:W-:-:S03]  /*18b0*/  FMUL.FTZ R11, R79, R8 ;  /* 0x000000084f0b7220 */ /* 0x000fc60000410000 */
[-C--:B------:R-:W-:Y:S01]  /*18c0*/  FMUL.FTZ R9, R79, R7.reuse ;  /* 0x000000074f097220 */ /* 0x080fe20000410000 */
[----:B------:R-:W-:Y:S01]  /*18d0*/  FFMA.FTZ R11, R0, R7, R11 ;  /* 0x00000007000b7223 */ /* 0x000fe2000001000b */
[----:B-1----:R-:W-:Y:S02]  /*18e0*/  FMUL.FTZ R85, R84, R85 ;  /* 0x0000005554557220 */ /* 0x002fe40000410000 */
[----:B------:R-:W-:Y:S01]  /*18f0*/  FFMA.FTZ R8, R0, R8, -R9 ;  /* 0x0000000800087223 */ /* 0x000fe20000010809 */
[----:B------:R-:W-:Y:S01]  /*1900*/  FADD.FTZ R86, RZ, R11 ;  /* 0x0000000bff567221 */ /* 0x000fe20000010000 */
[----:B----4-:R-:W-:Y:S01]  /*1910*/  FMUL.FTZ R84, R84, R5 ;  /* 0x0000000554547220 */ /* 0x010fe20000410000 */
[-C--:B------:R-:W-:Y:S01]  /*1920*/  FMUL.FTZ R5, R85, R82.reuse ;  /* 0x0000005255057220 */ /* 0x080fe20000410000 */
[----:B------:R-:W-:Y:S02]  /*1930*/  FADD.FTZ R87, R8, R69 ;  /* 0x0000004508577221 */ /* 0x000fe40000010000 */
[----:B------:R-:W0:Y:S01]  /*1940*/  SHFL.UP PT, R9, R86, 0x1, RZ ;  /* 0x0420000056097989 */ /* 0x000e2200000e00ff */
[C---:B------:R-:W-:Y:S01]  /*1950*/  FMUL.FTZ R4, R84.reuse, R82 ;  /* 0x0000005254047220 */ /* 0x040fe20000410000 */
[----:B------:R-:W-:-:S02]  /*1960*/  FFMA.FTZ R5, R84, R83, R5 ;  /* 0x0000005354057223 */ /* 0x000fc40000010005 */
        /* <DEDUP_REMOVED lines=93> */
[----:B------:R-:W-:Y:S02]  /*1f40*/  FSEL R88, R89, R12, !P2 ;  /* 0x0000000c59587208 */ /* 0x000fe40005000000 */
[----:B------:R-:W-:Y:S01]  /*1f50*/  FSEL R89, R87, R14, !P2 ;  /* 0x0000000e57597208 */ /* 0x000fe20005000000 */
[----:B------:R1:W2:Y:S01]  /*1f60*/  SHFL.UP PT, R12, R91, 0x1, RZ ;  /* 0x042000005b0c7989 */ /* 0x0002a200000e00ff */
[----:B------:R-:W-:-:S03]  /*1f70*/  FSEL R87, R86, R15, !P2 ;  /* 0x0000000f56577208 */ /* 0x000fc60005000000 */
[----:B------:R-:W-:Y:S04]  /*1f80*/  @P1 LDS.64 R42, [UR9+0x238] ;  /* 0x00023809ff2a1984 */ /* 0x000fe80008000a00 */
[----:B------:R-:W3:Y:S01]  /*1f90*/  SHFL.UP PT, R88, R88, 0x1, RZ ;  /* 0x0420000058587989 */ /* 0x000ee200000e00ff */
[----:B------:R-:W-:-:S03]  /*1fa0*/  SHF.R.U64 R90, R36, 0x10, R37 ;  /* 0x00000010245a7819 */ /* 0x000fc60000001225 */
[----:B------:R-:W4:Y:S01]  /*1fb0*/  SHFL.UP PT, R87, R87, 0x1, RZ ;  /* 0x0420000057577989 */ /* 0x000f2200000e00ff */
[----:B0-----:R-:W-:Y:S01]  /*1fc0*/  HADD2.F32 R15, -RZ, R36.H0_H0 ;  /* 0x20000024ff0f7230 */ /* 0x001fe20000004100 */
[----:B------:R-:W-:Y:S02]  /*1fd0*/  SHF.R.U32.HI R86, RZ, 0x10, R37 ;  /* 0x00000010ff567819 */ /* 0x000fe40000011625 */
[----:B------:R0:W4:Y:S01]  /*1fe0*/  SHFL.UP PT, R13, R89, 0x1, RZ ;  /* 0x04200000590d7989 */ /* 0x00012200000e00ff */
[----:B------:R-:W-:Y:S01]  /*1ff0*/  HADD2.F32 R14, -RZ, R90.H0_H0 ;  /* 0x2000005aff0e7230 */ /* 0x000fe20000004100 */
[----:B------:R-:W-:Y:S01]  /*2000*/  SHF.R.U64 R36, R38, 0x10, R39 ;  /* 0x0000001026247819 */ /* 0x000fe20000001227 */
[----:B------:R-:W-:-:S03]  /*2010*/  HADD2.F32 R86, -RZ, R86.H0_H0 ;  /* 0x20000056ff567230 */ /* 0x000fc60000004100 */
[CC--:B-----5:R-:W-:Y:S01]  /*2020*/  FMUL.FTZ R90, R14.reuse, R41.reuse ;  /* 0x000000290e5a7220 */ /* 0x0e0fe20000410000 */
[----:B-1----:R-:W-:Y:S02]  /*2030*/  HADD2.F32 R91, -RZ, R36.H0_H0 ;  /* 0x20000024ff5b7230 */ /* 0x002fe40000004100 */
[-C--:B------:R-:W-:Y:S01]  /*2040*/  FMUL.FTZ R92, R14, R40.reuse ;  /* 0x000000280e5c7220 */ /* 0x080fe20000410000 */
[----:B------:R-:W-:Y:S02]  /*2050*/  HADD2.F32 R37, -RZ, R37.H0_H0 ;  /* 0x20000025ff257230 */ /* 0x000fe40000004100 */
[-C--:B------:R-:W-:Y:S01]  /*2060*/  FFMA.FTZ R14, R15, R40.reuse, -R90 ;  /* 0x000000280f0e7223 */ /* 0x080fe2000001085a */
[CC--:B------:R-:W-:Y:S01]  /*2070*/  FMUL.FTZ R36, R86.reuse, R41.reuse ;  /* 0x0000002956247220 */ /* 0x0c0fe20000410000 */
[----:B------:R-:W-:Y:S02]  /*2080*/  HADD2.F32 R90, -RZ, R38.H0_H0 ;  /* 0x20000026ff5a7230 */ /* 0x000fe40000004100 */
[-C--:B------:R-:W-:Y:S01]  /*2090*/  FMUL.FTZ R86, R86, R40.reuse ;  /* 0x0000002856567220 */ /* 0x080fe20000410000 */
[C---:B0-----:R-:W-:Y:S01]  /*20a0*/  FMUL.FTZ R89, R91.reuse, R41 ;  /* 0x000000295b597220 */ /* 0x041fe20000410000 */
[-C--:B------:R-:W-:Y:S01]  /*20b0*/  FMUL.FTZ R91, R91, R40.reuse ;  /* 0x000000285b5b7220 */ /* 0x080fe20000410000 */
[----:B--2---:R-:W-:Y:S01]  /*20c0*/  @!P3 MOV R12, R9 ;  /* 0x00000009000cb202 */ /* 0x004fe20000000f00 */
[CC--:B------:R-:W-:Y:S01]  /*20d0*/  FFMA.FTZ R36, R37.reuse, R40.reuse, -R36 ;  /* 0x0000002825247223 */ /* 0x0c0fe20000010824 */
[-C--:B------:R-:W-:Y:S01]  /*20e0*/  FFMA.FTZ R37, R37, R41.reuse, R86 ;  /* 0x0000002925257223 */ /* 0x080fe20000010056 */
[C---:B------:R-:W-:Y:S01]  /*20f0*/  FFMA.FTZ R38, R90.reuse, R40, -R89 ;  /* 0x000000285a267223 */ /* 0x040fe20000010859 */
[----:B------:R-:W-:Y:S01]  /*2100*/  FFMA.FTZ R86, R90, R41, R91 ;  /* 0x000000295a567223 */ /* 0x000fe2000001005b */
[----:B---3--:R-:W-:-:S02]  /*2110*/  @!P3 MOV R88, R8 ;  /* 0x000000080058b202 */ /* 0x008fc40000000f00 */
[----:B----4-:R-:W-:Y:S01]  /*2120*/  @!P3 MOV R87, R11 ;  /* 0x0000000b0057b202 */ /* 0x010fe20000000f00 */
[-C--:B------:R-:W-:Y:S01]  /*2130*/  @P1 FMUL.FTZ R90, R42, R12.reuse ;  /* 0x0000000c2a5a1220 */ /* 0x080fe20000410000 */
[C---:B------:R-:W-:Y:S01]  /*2140*/  @P1 FMUL.FTZ R89, R43.reuse, R12 ;  /* 0x0000000c2b591220 */ /* 0x040fe20000410000 */
[----:B------:R-:W-:Y:S02]  /*2150*/  LEA R34, P2, R30, R34, 0x1 ;  /* 0x000000221e227211 */ /* 0x000fe400078408ff */
[----:B------:R-:W-:Y:S01]  /*2160*/  SHF.R.U32.HI R91, RZ, 0x10, R39 ;  /* 0x00000010ff5b7819 */ /* 0x000fe20000011627 */
[----:B------:R-:W-:Y:S01]  /*2170*/  @P1 FFMA.FTZ R90, R43, R88, R90 ;  /* 0x000000582b5a1223 */ /* 0x000fe2000001005a */
[----:B------:R-:W-:Y:S01]  /*2180*/  @!P3 MOV R13, R10 ;  /* 0x0000000a000db202 */ /* 0x000fe20000000f00 */
[----:B------:R-:W-:Y:S01]  /*2190*/  @P1 FFMA.FTZ R42, R42, R88, -R89 ;  /* 0x000000582a2a1223 */ /* 0x000fe20000010859 */
[----:B------:R-:W-:Y:S01]  /*21a0*/  IADD3.X R35, PT, PT, R35, R31, RZ, P2, !PT ;  /* 0x0000001f23237210 */ /* 0x000fe200017fe4ff */
[----:B------:R-:W-:Y:S01]  /*21b0*/  @P1 FADD.FTZ R87, R87, R90 ;  /* 0x0000005a57571221 */ /* 0x000fe20000010000 */
[----:B------:R-:W-:Y:S01]  /*21c0*/  HADD2.F32 R91, -RZ, R91.H0_H0 ;  /* 0x2000005bff5b7230 */ /* 0x000fe20000004100 */
[----:B------:R-:W-:Y:S01]  /*21d0*/  ISETP.NE.AND P2, PT, R52, RZ, PT ;  /* 0x000000ff3400720c */ /* 0x000fe20003f45270 */
[----:B------:R-:W-:Y:S01]  /*21e0*/  @P1 FADD.FTZ R13, R13, R42 ;  /* 0x0000002a0d0d1221 */ /* 0x000fe20000010000 */
[----:B------:R-:W-:Y:S01]  /*21f0*/  FMUL.FTZ R12, R84, R87 ;  /* 0x00000057540c7220 */ /* 0x000fe20000410000 */
[----:B------:R-:W-:-:S02]  /*2200*/  HADD2.F32 R88, -RZ, R39.H0_H0 ;  /* 0x20000027ff587230 */ /* 0x000fc40000004100 */
[CC--:B------:R-:W-:Y:S01]  /*2210*/  FMUL.FTZ R42, R91.reuse, R40.reuse ;  /* 0x000000285b2a7220 */ /* 0x0c0fe20000410000 */
[----:B------:R-:W-:Y:S01]  /*2220*/  FMUL.FTZ R39, R91, R41 ;  /* 0x000000295b277220 */ /* 0x000fe20000410000 */
[-C--:B------:R-:W-:Y:S01]  /*2230*/  FMUL.FTZ R84, R84, R13.reuse ;  /* 0x0000000d54547220 */ /* 0x080fe20000410000 */
[----:B------:R-:W-:Y:S01]  /*2240*/  FFMA.FTZ R12, R85, R13, -R12 ;  /* 0x0000000d550c7223 */ /* 0x000fe2000001080c */
[-C--:B------:R-:W-:Y:S01]  /*2250*/  FFMA.FTZ R15, R15, R41.reuse, R92 ;  /* 0x000000290f0f7223 */ /* 0x080fe2000001005c */
[C---:B------:R-:W-:Y:S01]  /*2260*/  FFMA.FTZ R41, R88.reuse, R41, R42 ;  /* 0x0000002958297223 */ /* 0x040fe2000001002a */
[----:B------:R-:W-:Y:S01]  /*2270*/  FFMA.FTZ R40, R88, R40, -R39 ;  /* 0x0000002858287223 */ /* 0x000fe20000010827 */
[----:B------:R-:W-:Y:S01]  /*2280*/  FFMA.FTZ R42, R85, R87, R84 ;  /* 0x00000057552a7223 */ /* 0x000fe20000010054 */
[----:B------:R-:W-:Y:S02]  /*2290*/  FADD.FTZ R39, R12, R63 ;  /* 0x0000003f0c277221 */ /* 0x000fe40000010000 */
[----:B------:R-:W0:Y:S01]  /*22a0*/  @!P2 LDC.64 R12, c[0x0][0x480] ;  /* 0x00012000ff0cab82 */ /* 0x000e220000000a00 */
[----:B------:R-:W-:Y:S01]  /*22b0*/  FADD.FTZ R42, RZ, R42 ;  /* 0x0000002aff2a7221 */ /* 0x000fe20000010000 */
[----:B------:R-:W-:Y:S01]  /*22c0*/  FMUL.FTZ R88, R82, R39 ;  /* 0x0000002752587220 */ /* 0x000fe20000410000 */
[----:B------:R-:W-:-:S02]  /*22d0*/  FMUL.FTZ R43, R5, R11 ;  /* 0x0000000b052b7220 */ /* 0x000fc40000410000 */
[-C--:B------:R-:W-:Y:S01]  /*22e0*/  FMUL.FTZ R82, R82, R42.reuse ;  /* 0x0000002a52527220 */ /* 0x080fe20000410000 */
[----:B------:R-:W-:Y:S01]  /*22f0*/  FFMA.FTZ R87, R83, R42, R88 ;  /* 0x0000002a53577223 */ /* 0x000fe20000010058 */
[CC--:B------:R-:W-:Y:S01]  /*2300*/  FFMA.FTZ R43, R4.reuse, R10.reuse, -R43 ;  /* 0x0000000a042b7223 */ /* 0x0c0fe2000001082b */
[C---:B------:R-:W-:Y:S01]  /*2310*/  FMUL.FTZ R84, R5.reuse, R10 ;  /* 0x0000000a05547220 */ /* 0x040fe20000410000 */
[C---:B------:R-:W-:Y:S01]  /*2320*/  FMUL.FTZ R85, R5.reuse, R9 ;  /* 0x0000000905557220 */ /* 0x040fe20000410000 */
[-C--:B------:R-:W-:Y:S01]  /*2330*/  FMUL.FTZ R10, R5, R8.reuse ;  /* 0x00000008050a7220 */ /* 0x080fe20000410000 */
[----:B------:R-:W-:Y:S01]  /*2340*/  FFMA.FTZ R88, R83, R39, -R82 ;  /* 0x0000002753587223 */ /* 0x000fe20000010852 */
[----:B------:R-:W-:Y:S01]  /*2350*/  FADD.FTZ R82, RZ, R87 ;  /* 0x00000057ff527221 */ /* 0x000fe20000010000 */
[C---:B------:R-:W-:Y:S01]  /*2360*/  FFMA.FTZ R84, R4.reuse, R11, R84 ;  /* 0x0000000b04547223 */ /* 0x040fe20000010054 */
[C---:B------:R-:W-:Y:S01]  /*2370*/  FFMA.FTZ R8, R4.reuse, R8, -R85 ;  /* 0x0000000804087223 */ /* 0x040fe20000010855 */
[----:B------:R-:W-:Y:S01]  /*2380*/  FFMA.FTZ R9, R4, R9, R10 ;  /* 0x0000000904097223 */ /* 0x000fe2000001000a */
[----:B------:R-:W-:Y:S01]  /*2390*/  FADD.FTZ R5, R88, R65 ;  /* 0x0000004158057221 */ /* 0x000fe20000010000 */
[----:B------:R-:W-:Y:S01]  /*23a0*/  FMUL.FTZ R4, R80, R82 ;  /* 0x0000005250047220 */ /* 0x000fe20000410000 */
[----:B------:R-:W-:Y:S01]  /*23b0*/  FADD.FTZ R11, R7, R84 ;  /* 0x00000054070b7221 */ /* 0x000fe20000010000 */
[----:B------:R-:W-:Y:S01]  /*23c0*/  FADD.FTZ R10, R6, R43 ;  /* 0x0000002b060a7221 */ /* 0x000fe20000010000 */
[-C--:B------:R-:W-:Y:S01]  /*23d0*/  FMUL.FTZ R7, R80, R5.reuse ;  /* 0x0000000550077220 */ /* 0x080fe20000410000 */
[----:B------:R-:W-:Y:S01]  /*23e0*/  FFMA.FTZ R4, R81, R5, -R4 ;  /* 0x0000000551047223 */ /* 0x000fe20000010804 */
[----:B------:R-:W-:-:S02]  /*23f0*/  @!P2 IADD3 R6, P1, PT, R44, UR6, RZ ;  /* 0x000000062c06ac10 */ /* 0x000fc4000ff3e0ff */
[----:B------:R-:W-:Y:S01]  /*2400*/  FFMA.FTZ R81, R81, R82, R7 ;  /* 0x0000005251517223 */ /* 0x000fe20000010007 */
[----:B------:R-:W-:Y:S01]  /*2410*/  FADD.FTZ R7, R4, R67 ;  /* 0x0000004304077221 */ /* 0x000fe20000010000 */
[----:B------:R-:W-:Y:S01]  /*2420*/  @!P2 LEA.HI.X.SX32 R4, R44, RZ, 0x1, P1 ;  /* 0x000000ff2c04a211 */ /* 0x000fe200008f0eff */
[----:B------:R-:W-:Y:S01]  /*2430*/  FMUL.FTZ R42, R42, R15 ;  /* 0x0000000f2a2a7220 */ /* 0x000fe20000410000 */
[C---:B0-----:R-:W-:Y:S01]  /*2440*/  @!P2 LEA R12, P1, R6.reuse, R12, 0x4 ;  /* 0x0000000c060ca211 */ /* 0x041fe200078220ff */
[----:B------:R-:W-:Y:S01]  /*2450*/  FADD.FTZ R81, RZ, R81 ;  /* 0x00000051ff517221 */ /* 0x000fe20000010000 */
[C---:B------:R-:W-:Y:S02]  /*2460*/  FMUL.FTZ R15, R79.reuse, R7 ;  /* 0x000000074f0f7220 */ /* 0x040fe40000410000 */
[----:B------:R-:W-:Y:S01]  /*2470*/  @!P2 LEA.HI.X R13, R6, R13, R4, 0x4, P1 ;  /* 0x0000000d060da211 */ /* 0x000fe200008f2404 */
[-C--:B------:R-:W-:Y:S01]  /*2480*/  FMUL.FTZ R4, R79, R81.reuse ;  /* 0x000000514f047220 */ /* 0x080fe20000410000 */
[----:B------:R-:W-:Y:S01]  /*2490*/  FFMA.FTZ R15, R0, R81, R15 ;  /* 0x00000051000f7223 */ /* 0x000fe2000001000f */
[----:B------:R-:W-:-:S02]  /*24a0*/  UIADD3 UR7, UPT, UPT, UR7, 0x1, URZ ;  /* 0x0000000107077890 */ /* 0x000fc4000fffe0ff */
        /* <DEDUP_REMOVED lines=19> */
[----:B------:R-:W-:Y:S02]  /*25e0*/  IADD3.X R72, PT, PT, R72, R33, RZ, P1, !PT ;  /* 0x0000002148487210 */ /* 0x000fe40000ffe4ff */
[----:B------:R-:W-:Y:S01]  /*25f0*/  IADD3.X R74, PT, PT, R74, R29, RZ, P2, !PT ;  /* 0x0000001d4a4a7210 */ /* 0x000fe200017fe4ff */
[----:B------:R-:W-:Y:S02]  /*2600*/  UIADD3 UR6, UPT, UPT, UR6, 0x1, URZ ;  /* 0x0000000106067890 */ /* 0x000fe4000fffe0ff */
[----:B------:R-:W-:Y:S01]  /*2610*/  UIADD3 UR5, UPT, UPT, UR5, 0x10, URZ ;  /* 0x0000001005057890 */ /* 0x000fe2000fffe0ff */
[----:B------:R-:W-:Y:S11]  /*2620*/  BRA.U UP0, `(.L_x_2447) ;  /* 0xffffffed00bc7547 */ /* 0x000ff6000b83ffff */
.L_x_2446:
        /* <DEDUP_REMOVED lines=23> */
[----:B------:R-:W-:-:S02]  /*27a0*/  IADD3 R58, P1, PT, R58, 0x100, RZ ;  /* 0x000001003a3a7810 */ /* 0x000fc40007f3e0ff */
[----:B------:R-:W-:Y:S02]  /*27b0*/  IADD3 R56, P2, PT, R56, 0x100, RZ ;  /* 0x0000010038387810 */ /* 0x000fe40007f5e0ff */
[----:B------:R-:W-:Y:S02]  /*27c0*/  IADD3.X R59, PT, PT, RZ, R59, RZ, P1, !PT ;  /* 0x0000003bff3b7210 */ /* 0x000fe40000ffe4ff */
[----:B------:R-:W-:Y:S02]  /*27d0*/  IADD3.X R57, PT, PT, RZ, R57, RZ, P2, !PT ;  /* 0x00000039ff397210 */ /* 0x000fe400017fe4ff */
[--C-:B--2---:R-:W-:Y:S01]  /*27e0*/  SHF.R.U32.HI R14, RZ, 0x10, R9.reuse ;  /* 0x00000010ff0e7819 */ /* 0x104fe20000011609 */
[----:B------:R-:W-:Y:S01]  /*27f0*/  HADD2.F32 R12, -RZ, R9.H0_H0 ;  /* 0x20000009ff0c7230 */ /* 0x000fe20000004100 */
[----:B------:R-:W-:Y:S01]  /*2800*/  SHF.R.U64 R10, R8, 0x10, R9 ;  /* 0x00000010080a7819 */ /* 0x000fe20000001209 */
[----:B------:R-:W-:Y:S02]  /*2810*/  HADD2.F32 R0, -RZ, R8.H0_H0 ;  /* 0x20000008ff007230 */ /* 0x000fe40000004100 */
[----:B------:R-:W-:-:S02]  /*2820*/  HADD2.F32 R14, -RZ, R14.H0_H0 ;  /* 0x2000000eff0e7230 */ /* 0x000fc40000004100 */
[----:B------:R-:W-:Y:S01]  /*2830*/  FMUL.FTZ R13, R12, -1.4426950216293334961 ;  /* 0xbfb8aa3b0c0d7820 */ /* 0x000fe20000410000 */
[----:B------:R-:W-:Y:S02]  /*2840*/  HADD2.F32 R10, -RZ, R10.H0_H0 ;  /* 0x2000000aff0a7230 */ /* 0x000fe40000004100 */
        /* <DEDUP_REMOVED lines=19> */
[----:B------:R-:W-:Y:S01]  /*2980*/  F2F.F16.F32 R9, R9 ;  /* 0x0000000900097304 */ /* 0x000fe20000200800 */
[----:B0-----:R-:W-:-:S04]  /*2990*/  FMUL.FTZ R10, R10, R15 ;  /* 0x0000000f0a0a7220 */ /* 0x001fc80000410000 */
[----:B------:R-:W-:-:S03]  /*29a0*/  FMUL.FTZ R10, R10, R73 ;  /* 0x000000490a0a7220 */ /* 0x000fc60000410000 */
[----:B------:R-:W0:Y:S01]  /*29b0*/  F2F.F16.F32 R14, R14 ;  /* 0x0000000e000e7304 */ /* 0x000e220000200800 */
[----:B-1----:R-:W-:-:S04]  /*29c0*/  FMUL.FTZ R7, R0, R5 ;  /* 0x0000000500077220 */ /* 0x002fc80000410000 */
[----:B------:R-:W-:Y:S01]  /*29d0*/  FMUL.FTZ R76, R7, R76 ;  /* 0x0000004c074c7220 */ /* 0x000fe20000410000 */
[----:B------:R-:W-:Y:S01]  /*29e0*/  IADD3 R7, P0, PT, R22, UR5, RZ ;  /* 0x0000000516077c10 */ /* 0x000fe2000ff1e0ff */
[----:B------:R-:W1:Y:S01]  /*29f0*/  LDCU UR5, c[0x0][0x394] ;  /* 0x00007280ff0577ac */ /* 0x000e620008000800 */
[----:B------:R-:W2:Y:S02]  /*2a00*/  F2F.F16.F32 R4, R10 ;  /* 0x0000000a00047304 */ /* 0x000ea40000200800 */
[----:B------:R-:W-:Y:S02]  /*2a10*/  IADD3.X R0, PT, PT, RZ, R45, RZ, P0, !PT ;  /* 0x0000002dff007210 */ /* 0x000fe400007fe4ff */
[----:B------:R-:W-:Y:S02]  /*2a20*/  LEA R6, P0, R7, R2, 0x1 ;  /* 0x0000000207067211 */ /* 0x000fe400078008ff */
[----:B0-----:R-:W-:Y:S02]  /*2a30*/  PRMT R9, R9, 0x5410, R14 ;  /* 0x0000541009097816 */ /* 0x001fe4000000000e */
[----:B------:R-:W0:Y:S01]  /*2a40*/  F2F.F16.F32 R11, R76 ;  /* 0x0000004c000b7304 */ /* 0x000e220000200800 */
[----:B------:R-:W-:-:S02]  /*2a50*/  LEA.HI.X R7, R7, R3, R0, 0x1, P0 ;  /* 0x0000000307077211 */ /* 0x000fc400000f0c00 */
[----:B------:R-:W-:Y:S01]  /*2a60*/  IADD3 R60, P0, PT, R60, 0x200, RZ ;  /* 0x000002003c3c7810 */ /* 0x000fe20007f1e0ff */
[----:B--2---:R-:W-:-:S03]  /*2a70*/  IMAD.WIDE.U32 R4, R4, 0x10000, RZ ;  /* 0x0001000004047825 */ /* 0x004fc600078e00ff */
[----:B------:R-:W-:Y:S01]  /*2a80*/  IADD3.X R61, PT, PT, RZ, R61, RZ, P0, !PT ;  /* 0x0000003dff3d7210 */ /* 0x000fe200007fe4ff */
[----:B-1----:R-:W-:Y:S01]  /*2a90*/  UISETP.GE.AND UP0, UPT, UR4, UR5, UPT ;  /* 0x000000050400728c */ /* 0x002fe2000bf06270 */
[----:B------:R-:W-:Y:S02]  /*2aa0*/  LOP3.LUT R5, R9, R5, RZ, 0xfc, !PT ;  /* 0x0000000509057212 */ /* 0x000fe400078efcff */
[----:B0-----:R-:W-:-:S05]  /*2ab0*/  LOP3.LUT R4, R4, R11, RZ, 0xfc, !PT ;  /* 0x0000000b04047212 */ /* 0x001fca00078efcff */
[----:B------:R0:W-:Y:S01]  /*2ac0*/  STG.E.64 desc[UR18][R6.64], R4 ;  /* 0x0000000406007986 */ /* 0x0001e2000c101b12 */
[----:B------:R-:W-:Y:S05]  /*2ad0*/  BRA.U !UP0, `(.L_x_2448) ;  /* 0xffffffdd08647547 */ /* 0x000fea000b83ffff */
[----:B------:R-:W-:Y:S05]  /*2ae0*/  EXIT ;  /* 0x000000000000794d */ /* 0x000fea0003800000 */
.L_x_2449:
        /* <DEDUP_REMOVED lines=9> */
.L_x_5073:


//--------------------- .text._Z25selective_scan_fwd_kernelI32Selective_Scan_fwd_kernel_traitsILi32ELi4ELi1ELb1ELb1ELb0ELb0EN3c104HalfENS1_7complexIfEEEEv13SSMParamsBase --------------------------
	.section	.text._Z25selective_scan_fwd_kernelI32Selective_Scan_fwd_kernel_traitsILi32ELi4ELi1ELb1ELb1ELb0ELb0EN3c104HalfENS1_7complexIfEEEEv13SSMParamsBase,"ax",@progbits
	.align	128
        .global         _Z25selective_scan_fwd_kernelI32Selective_Scan_fwd_kernel_traitsILi32ELi4ELi1ELb1ELb1ELb0ELb0EN3c104HalfENS1_7complexIfEEEEv13SSMParamsBase
        .type           _Z25selective_scan_fwd_kernelI32Selective_Scan_fwd_kernel_traitsILi32ELi4ELi1ELb1ELb1ELb0ELb0EN3c104HalfENS1_7complexIfEEEEv13SSMParamsBase,@function
        .size           _Z25selective_scan_fwd_kernelI32Selective_Scan_fwd_kernel_traitsILi32ELi4ELi1ELb1ELb1ELb0ELb0EN3c104HalfENS1_7complexIfEEEEv13SSMParamsBase,(.L_x_5074 - _Z25selective_scan_fwd_kernelI32Selective_Scan_fwd_kernel_traitsILi32ELi4ELi1ELb1ELb1ELb0ELb0EN3c104HalfENS1_7complexIfEEEEv13SSMParamsBase)
        .other          _Z25selective_scan_fwd_kernelI32Selective_Scan_fwd_kernel_traitsILi32ELi4ELi1ELb1ELb1ELb0ELb0EN3c104HalfENS1_7complexIfEEEEv13SSMParamsBase,@"STO_CUDA_ENTRY STV_DEFAULT"
_Z25selective_scan_fwd_kernelI32Selective_Scan_fwd_kernel_traitsILi32ELi4ELi1ELb1ELb1ELb0ELb0EN3c104HalfENS1_7complexIfEEEEv13SSMParamsBase:
.text._Z25selective_scan_fwd_kernelI32Selective_Scan_fwd_kernel_traitsILi32ELi4ELi1ELb1ELb1ELb0ELb0EN3c104HalfENS1_7complexIfEEEEv13SSMParamsBase:
        /* <DEDUP_REMOVED lines=22> */
[----:B------:R-:W-:Y:S02]  /*0160*/  @P0 LEA.HI.X R5, R2, R5, RZ, 0x2, P2 ;  /* 0x0000000502050211 */ /* 0x000fe400010f14ff */
[----:B0-----:R-:W-:-:S03]  /*0170*/  ISETP.GE.AND P4, PT, R26, 0x1, PT ;  /* 0x000000011a00780c */ /* 0x001fc60003f86270 */
[C---:B------:R-:W-:Y:S01]  /*0180*/  @P1 LEA R6, P3, R2.reuse, R6, 0x2 ;  /* 0x0000000602061211 */ /* 0x040fe200078610ff */
[----:B------:R0:W5:Y:S01]  /*0190*/  @P0 LDG.E R0, desc[UR16][R4.64] ;  /* 0x0000001004000981 */ /* 0x000162000c1e1900 */
[----:B---3--:R-:W-:Y:S01]  /*01a0*/  IADD3 R8, PT, PT, R3, 0xffffffe, RZ ;  /* 0x0ffffffe03087810 */ /* 0x008fe20007ffe0ff */
[----:B----4-:R-:W-:Y:S01]  /*01b0*/  UIMAD.WIDE.U32 UR6, UR18, UR12, URZ ;  /* 0x0000000c120672a5 */ /* 0x010fe2000f8e00ff */
[----:B------:R-:W-:Y:S02]  /*01c0*/  @P1 LEA.HI.X R7, R2, R7, RZ, 0x2, P3 ;  /* 0x0000000702071211 */ /* 0x000fe400018f14ff */
[----:B------:R3:W4:Y:S01]  /*01d0*/  F2I.FTZ.U32.TRUNC.NTZ R9, R8 ;  /* 0x0000000800097305 */ /* 0x000722000021f000 */
[----:B------:R-:W-:Y:S01]  /*01e0*/  IABS R3, R2 ;  /* 0x0000000200037213 */ /* 0x000fe20000000000 */
[----:B------:R-:W-:Y:S01]  /*01f0*/  UIMAD.WIDE.U32 UR4, UR18, UR8, URZ ;  /* 0x00000008120472a5 */ /* 0x000fe2000f8e00ff */
[----:B------:R2:W5:Y:S01]  /*0200*/  @P1 LDG.E R32, desc[UR16][R6.64] ;  /* 0x0000001006201981 */ /* 0x000562000c1e1900 */
[----:B---3--:R-:W-:Y:S01]  /*0210*/  HFMA2 R8, -RZ, RZ, 0, 0 ;  /* 0x00000000ff087431 */ /* 0x008fe200000001ff */
[----:B----4-:R-:W-:-:S05]  /*0220*/  IADD3 R13, PT, PT, RZ, -R9, RZ ;  /* 0x80000009ff0d7210 */ /* 0x010fca0007ffe0ff */
[----:B0-----:R-:W-:Y:S02]  /*0230*/  IMAD R5, R13, R10, RZ ;  /* 0x0000000a0d057224 */ /* 0x001fe400078e02ff */
[----:B------:R-:W0:Y:S02]  /*0240*/  LDC.64 R12, c[0x0][0x460] ;  /* 0x00011800ff0c7b82 */ /* 0x000e240000000a00 */
[----:B------:R-:W-:-:S06]  /*0250*/  IMAD.HI.U32 R9, R9, R5, R8 ;  /* 0x0000000509097227 */ /* 0x000fcc00078e0008 */
[----:B------:R-:W-:-:S05]  /*0260*/  IMAD.HI.U32 R9, R9, R3, RZ ;  /* 0x0000000309097227 */ /* 0x000fca00078e00ff */
[----:B------:R-:W-:-:S05]  /*0270*/  IADD3 R4, PT, PT, -R9, RZ, RZ ;  /* 0x000000ff09047210 */ /* 0x000fca0007ffe1ff */
[----:B------:R-:W-:-:S05]  /*0280*/  IMAD R3, R10, R4, R3 ;  /* 0x000000040a037224 */ /* 0x000fca00078e0203 */
[----:B------:R-:W-:Y:S01]  /*0290*/  ISETP.GT.U32.AND P2, PT, R10, R3, PT ;  /* 0x000000030a00720c */ /* 0x000fe20003f44070 */
[----:B------:R-:W-:Y:S02]  /*02a0*/  UIMAD UR9, UR18, UR9, UR5 ;  /* 0x00000009120972a4 */ /* 0x000fe4000f8e0205 */
[----:B------:R-:W-:Y:S01]  /*02b0*/  UIMAD UR8, UR18, UR13, UR7 ;  /* 0x0000000d120872a4 */ /* 0x000fe2000f8e0207 */
[----:B------:R-:W-:Y:S02]  /*02c0*/  MOV R5, UR5 ;  /* 0x0000000500057c02 */ /* 0x000fe40008000f00 */
[----:B--2---:R-:W-:Y:S02]  /*02d0*/  MOV R6, UR6 ;  /* 0x0000000600067c02 */ /* 0x004fe40008000f00 */
[----:B------:R-:W-:Y:S01]  /*02e0*/  MOV R7, UR7 ;  /* 0x0000000700077c02 */ /* 0x000fe20008000f00 */
[----:B------:R-:W2:Y:S01]  /*02f0*/  LDCU.64 UR6, c[0x0][0x3b0] ;  /* 0x00007600ff0677ac */ /* 0x000ea20008000a00 */
[----:B------:R-:W-:-:S02]  /*0300*/  LOP3.LUT R8, R2, R11, RZ, 0x3c, !PT ;  /* 0x0000000b02087212 */ /* 0x000fc400078e3cff */
[----:B------:R-:W-:Y:S02]  /*0310*/  MOV R4, UR4 ;  /* 0x0000000400047c02 */ /* 0x000fe40008000f00 */
[-C--:B------:R-:W-:Y:S02]  /*0320*/  @!P2 IADD3 R3, PT, PT, R3, -R10.reuse, RZ ;  /* 0x8000000a0303a210 */ /* 0x080fe40007ffe0ff */
[----:B------:R-:W-:Y:S02]  /*0330*/  MOV R5, UR9 ;  /* 0x0000000900057c02 */ /* 0x000fe40008000f00 */
[----:B------:R-:W-:Y:S02]  /*0340*/  MOV R7, UR8 ;  /* 0x0000000800077c02 */ /* 0x000fe40008000f00 */
[----:B------:R-:W-:Y:S02]  /*0350*/  ISETP.GE.U32.AND P0, PT, R3, R10, PT ;  /* 0x0000000a0300720c */ /* 0x000fe40003f06070 */
[----:B------:R-:W-:-:S02]  /*0360*/  ISETP.GE.AND P3, PT, R8, RZ, PT ;  /* 0x000000ff0800720c */ /* 0x000fc40003f66270 */
[----:B------:R-:W-:Y:S02]  /*0370*/  ISETP.NE.AND P1, PT, R11, RZ, PT ;  /* 0x000000ff0b00720c */ /* 0x000fe40003f25270 */
[----:B------:R-:W-:Y:S01]  /*0380*/  @!P2 IADD3 R9, PT, PT, R9, 0x1, RZ ;  /* 0x000000010909a810 */ /* 0x000fe20007ffe0ff */
[----:B012---:R-:W-:Y:S10]  /*0390*/  @!P4 EXIT ;  /* 0x000000000000c94d */ /* 0x007ff40003800000 */
[C---:B------:R-:W-:Y:S01]  /*03a0*/  IMAD.WIDE.U32 R4, R2.reuse, UR10, R4 ;  /* 0x0000000a02047c25 */ /* 0x040fe2000f8e0004 */
[----:B------:R-:W-:Y:S01]  /*03b0*/  @P0 IADD3 R9, PT, PT, R9, 0x1, RZ ;  /* 0x0000000109090810 */ /* 0x000fe20007ffe0ff */
[----:B------:R-:W0:Y:S01]  /*03c0*/  S2R R33, SR_TID.X ;  /* 0x0000000000217919 */ /* 0x000e220000002100 */
[----:B------:R-:W1:Y:S01]  /*03d0*/  LDC.64 R18, c[0x0][0x428] ;  /* 0x00010a00ff127b82 */ /* 0x000e620000000a00 */
[----:B------:R-:W-:Y:S01]  /*03e0*/  IMAD R43, R2, UR11, R5 ;  /* 0x0000000b022b7c24 */ /* 0x000fe2000f8e0205 */
[----:B------:R-:W-:Y:S01]  /*03f0*/  @!P3 IADD3 R9, PT, PT, -R9, RZ, RZ ;  /* 0x000000ff0909b210 */ /* 0x000fe20007ffe1ff */
[----:B------:R-:W-:Y:S01]  /*0400*/  UIMAD.WIDE.U32 UR4, UR18, UR6, URZ ;  /* 0x00000006120472a5 */ /* 0x000fe2000f8e00ff */
[----:B------:R-:W-:Y:S01]  /*0410*/  LEA R42, P0, R4, R12, 0x1 ;  /* 0x0000000c042a7211 */ /* 0x000fe200078008ff */
[----:B------:R-:W-:Y:S01]  /*0420*/  IMAD.WIDE.U32 R6, R2, UR14, R6 ;  /* 0x0000000e02067c25 */ /* 0x000fe2000f8e0006 */
[----:B------:R-:W-:Y:S01]  /*0430*/  @!P1 LOP3.LUT R9, RZ, R11, RZ, 0x33, !PT ;  /* 0x0000000bff099212 */ /* 0x000fe200078e33ff */
[----:B------:R-:W-:Y:S01]  /*0440*/  UIMAD UR5, UR18, UR7, UR5 ;  /* 0x00000007120572a4 */ /* 0x000fe2000f8e0205 */
[----:B------:R-:W2:Y:S01]  /*0450*/  LDC.64 R16, c[0x0][0x448] ;  /* 0x00011200ff107b82 */ /* 0x000ea20000000a00 */
[----:B------:R-:W-:Y:S01]  /*0460*/  LEA.HI.X R43, R4, R13, R43, 0x1, P0 ;  /* 0x0000000d042b7211 */ /* 0x000fe200000f0c2b */
[----:B------:R-:W3:Y:S01]  /*0470*/  LDCU.64 UR6, c[0x0][0x3d8] ;  /* 0x00007b00ff0677ac */ /* 0x000ee20008000a00 */
[----:B------:R-:W-:Y:S01]  /*0480*/  SHF.R.S32.HI R3, RZ, 0x1f, R9 ;  /* 0x0000001fff037819 */ /* 0x000fe20000011409 */
[----:B------:R-:W-:Y:S01]  /*0490*/  IMAD R45, R2, UR15, R7 ;  /* 0x0000000f022d7c24 */ /* 0x000fe2000f8e0207 */
[C---:B------:R-:W-:Y:S01]  /*04a0*/  LEA R44, P0, R6.reuse, R14, 0x1 ;  /* 0x0000000e062c7211 */ /* 0x040fe200078008ff */
[----:B------:R-:W4:Y:S02]  /*04b0*/  LDCU.U8 UR9, c[0x0][0x39e] ;  /* 0x000073c0ff0977ac */ /* 0x000f240008000000 */
[----:B------:R-:W4:Y:S01]  /*04c0*/  LDC.64 R34, c[0x0][0x3a0] ;  /* 0x0000e800ff227b82 */ /* 0x000f220000000a00 */
[----:B------:R-:W-:Y:S01]  /*04d0*/  IMAD R4, R3, R46, RZ ;  /* 0x0000002e03047224 */ /* 0x000fe200078e02ff */
[----:B------:R-:W-:-:S03]  /*04e0*/  LEA.HI.X R45, R6, R15, R45, 0x1, P0 ;  /* 0x0000000f062d7211 */ /* 0x000fc600000f0c2d */
[C---:B------:R-:W-:Y:S02]  /*04f0*/  IMAD R47, R9.reuse, R47, R4 ;  /* 0x0000002f092f7224 */ /* 0x040fe400078e0204 */
[----:B------:R-:W-:Y:S01]  /*0500*/  IMAD.WIDE.U32 R4, R9, R46, UR4 ;  /* 0x0000000409047e25 */ /* 0x000fe2000f8e002e */
[----:B------:R-:W4:Y:S01]  /*0510*/  LDC R13, c[0x0][0x384] ;  /* 0x0000e100ff0d7b82 */ /* 0x000f220000000800 */
[----:B------:R-:W4:Y:S02]  /*0520*/  LDCU UR4, c[0x0][0x38c] ;  /* 0x00007180ff0477ac */ /* 0x000f240008000800 */
[----:B-1----:R-:W-:Y:S01]  /*0530*/  IMAD.WIDE.U32 R6, R2, R18, RZ ;  /* 0x0000001202067225 */ /* 0x002fe200078e00ff */
[----:B------:R-:W-:-:S03]  /*0540*/  IADD3 R47, PT, PT, R5, R47, RZ ;  /* 0x0000002f052f7210 */ /* 0x000fc60007ffe0ff */
[----:B---3--:R-:W-:Y:S01]  /*0550*/  IMAD.WIDE.U32 R36, R2, UR6, RZ ;  /* 0x0000000602247c25 */ /* 0x008fe2000f8e00ff */
[----:B------:R-:W1:Y:S01]  /*0560*/  LDC.64 R30, c[0x0][0x450] ;  /* 0x00011400ff1e7b82 */ /* 0x000e620000000a00 */
[----:B--2---:R-:W-:Y:S02]  /*0570*/  LEA R46, P0, R4, R16, 0x1 ;  /* 0x00000010042e7211 */ /* 0x004fe400078008ff */
[----:B------:R-:W-:Y:S02]  /*0580*/  IMAD R7, R2, R19, R7 ;  /* 0x0000001302077224 */ /* 0x000fe400078e0207 */
[----:B------:R-:W-:Y:S01]  /*0590*/  LEA.HI.X R47, R4, R17, R47, 0x1, P0 ;  /* 0x00000011042f7211 */ /* 0x000fe200000f0c2f */
[----:B0-----:R-:W-:Y:S02]  /*05a0*/  IMAD.WIDE.U32 R16, R33, 0x10, RZ ;  /* 0x0000001021107825 */ /* 0x001fe400078e00ff */
[----:B------:R-:W0:Y:S02]  /*05b0*/  LDC.64 R38, c[0x0][0x440] ;  /* 0x00011000ff267b82 */ /* 0x000e240000000a00 */
[----:B----4-:R-:W-:Y:S01]  /*05c0*/  IMAD.WIDE.U32 R8, R2, R34, RZ ;  /* 0x0000002202087225 */ /* 0x010fe200078e00ff */
[----:B------:R-:W-:Y:S01]  /*05d0*/  UISETP.LT.AND UP0, UPT, UR4, 0x1, UPT ;  /* 0x000000010400788c */ /* 0x000fe2000bf01270 */
[----:B------:R-:W-:-:S02]  /*05e0*/  LOP3.LUT R41, R16, 0x8, RZ, 0xfc, !PT ;  /* 0x0000000810297812 */ /* 0x000fc400078efcff */
[C---:B------:R-:W-:Y:S02]  /*05f0*/  IMAD R4, R2.reuse, R35, R9 ;  /* 0x0000002302047224 */ /* 0x040fe400078e0209 */
[----:B------:R-:W2:Y:S01]  /*0600*/  LDC.64 R28, c[0x0][0x420] ;  /* 0x00010800ff1c7b82 */ /* 0x000ea20000000a00 */
[----:B------:R-:W-:Y:S02]  /*0610*/  IMAD R3, R13, UR18, R2 ;  /* 0x000000120d037c24 */ /* 0x000fe4000f8e0202 */
[----:B------:R-:W-:Y:S02]  /*0620*/  IMAD R2, R2, UR7, R37 ;  /* 0x0000000702027c24 */ /* 0x000fe4000f8e0225 */
[----:B------:R-:W-:-:S03]  /*0630*/  IMAD R3, R3, R26, RZ ;  /* 0x0000001a03037224 */ /* 0x000fc600078e02ff */
[----:B------:R-:W3:Y:S01]  /*0640*/  LDC.64 R10, c[0x0][0x478] ;  /* 0x00011e00ff0a7b82 */ /* 0x000ee20000000a00 */
[C---:B-1----:R-:W-:Y:S01]  /*0650*/  LEA R34, P0, R36.reuse, R30, 0x3 ;  /* 0x0000001e24227211 */ /* 0x042fe200078018ff */
[----:B------:R-:W-:Y:S01]  /*0660*/  IMAD R40, R3, UR4, RZ ;  /* 0x0000000403287c24 */ /* 0x000fe2000f8e02ff */
[----:B------:R-:W-:Y:S02]  /*0670*/  USEL UR4, UR4, 0x1, !UP0 ;  /* 0x0000000104047887 */ /* 0x000fe4000c000000 */
[----:B------:R-:W-:Y:S02]  /*0680*/  LEA.HI.X R36, R36, R31, R2, 0x3, P0 ;  /* 0x0000001f24247211 */ /* 0x000fe400000f1c02 */
[----:B------:R-:W-:Y:S01]  /*0690*/  UIADD3 UR6, UPT, UPT, -UR4, URZ, URZ ;  /* 0x000000ff04067290 */ /* 0x000fe2000fffe1ff */
[----:B------:R-:W1:Y:S01]  /*06a0*/  LDC.64 R24, c[0x0][0x3e0] ;  /* 0x0000f800ff187b82 */ /* 0x000e620000000a00 */
[----:B0-----:R-:W-:-:S04]  /*06b0*/  LEA R35, P1, R8, R38, 0x3 ;  /* 0x0000002608237211 */ /* 0x001fc800078218ff */
[----:B------:R-:W-:Y:S02]  /*06c0*/  LEA.HI.X R37, R8, R39, R4, 0x3, P1 ;  /* 0x0000002708257211 */ /* 0x000fe400008f1c04 */
[----:B------:R-:W-:Y:S01]  /*06d0*/  MOV R39, RZ ;  /* 0x000000ff00277202 */ /* 0x000fe20000000f00 */
[----:B------:R-:W0:Y:S01]  /*06e0*/  LDC.64 R22, c[0x0][0x3c0] ;  /* 0x0000f000ff167b82 */ /* 0x000e220000000a00 */
[----:B--2---:R-:W-:-:S04]  /*06f0*/  IMAD.WIDE.U32 R18, R28, UR18, R6 ;  /* 0x000000121c127c25 */ /* 0x004fc8000f8e0006 */
[----:B------:R-:W-:-:S03]  /*0700*/  IMAD R38, R29, UR18, R19 ;  /* 0x000000121d267c24 */ /* 0x000fc6000f8e0213 */
[----:B------:R-:W2:Y:S01]  /*0710*/  LDC.64 R20, c[0x0][0x3a8] ;  /* 0x0000ea00ff147b82 */ /* 0x000ea20000000a00 */
[----:B---3--:R-:W-:Y:S01]  /*0720*/  IMAD.WIDE.U32 R2, R33, 0x8, R10 ;  /* 0x0000000821027825 */ /* 0x008fe200078e000a */
[----:B-1----:R-:W-:Y:S02]  /*0730*/  SHF.L.U64.HI R25, R24, 0x3, R25 ;  /* 0x0000000318197819 */ /* 0x002fe40000010219 */
[----:B0-----:R-:W-:Y:S02]  /*0740*/  SHF.L.U64.HI R23, R22, 0x1, R23 ;  /* 0x0000000116177819 */ /* 0x001fe40000010217 */
[----:B--2---:R-:W-:-:S07]  /*0750*/  SHF.L.U64.HI R21, R20, 0x3, R21 ;  /* 0x0000000314157819 */ /* 0x004fce0000010215 */
.L_x_2462:
[----:B------:R-:W-:Y:S01]  /*0760*/  BAR.SYNC.DEFER_BLOCKING 0x0 ;  /* 0x0000000000007b1d */ /* 0x000fe20000010000 */
[----:B0-----:R-:W-:-:S04]  /*0770*/  IMAD.WIDE.U32 R6, R33, 0x8, R44 ;  /* 0x0000000821067825 */ /* 0x001fc800078e002c */
        /* <DEDUP_REMOVED lines=8> */
[----:B------:R-:W-:Y:S01]  /*0800*/  PRMT R7, R9, 0x7610, R7 ;  /* 0x0000761009077816 */ /* 0x000fe20000000007 */
[----:B------:R-:W-:Y:S06]  /*0810*/  BRA.U UP0, `(.L_x_2450) ;  /* 0x0000000100447547 */ /* 0x000fec000b800000 */
[----:B------:R-:W-:Y:S02]  /*0820*/  HADD2.F32 R5, -RZ, R13.H0_H0 ;  /* 0x2000000dff057230 */ /* 0x000fe40000004100 */
        /* <DEDUP_REMOVED lines=12> */
[----:B------:R-:W-:Y:S01]  /*08f0*/  FMUL.FTZ R53, R5, R52 ;  /* 0x0000003405357220 */ /* 0x000fe20000410000 */
[----:B------:R-:W-:Y:S01]  /*0900*/  FMUL.FTZ R51, R7, R50 ;  /* 0x0000003207337220 */ /* 0x000fe20000410000 */
[----:B------:R-:W-:Y:S01]  /*0910*/  FMUL.FTZ R55, R57, R54 ;  /* 0x0000003639377220 */ /* 0x000fe20000410000 */
[----:B------:R-:W-:Y:S06]  /*0920*/  BRA `(.L_x_2451) ;  /* 0x0000000800607947 */ /* 0x000fec0003800000 */
.L_x_2450:
        /* <DEDUP_REMOVED lines=48> */
.L_x_2453:
[----:B------:R-:W-:Y:S05]  /*0c30*/  BSYNC.RECONVERGENT B0 ;  /* 0x0000000000007941 */ /* 0x000fea0003800200 */
.L_x_2452:
        /* <DEDUP_REMOVED lines=32> */
.L_x_2455:
[----:B------:R-:W-:Y:S05]  /*0e40*/  BSYNC.RECONVERGENT B0 ;  /* 0x0000000000007941 */ /* 0x000fea0003800200 */
.L_x_2454:
        /* <DEDUP_REMOVED lines=32> */
.L_x_2457:
[----:B------:R-:W-:Y:S05]  /*1050*/  BSYNC.RECONVERGENT B0 ;  /* 0x0000000000007941 */ /* 0x000fea0003800200 */
.L_x_2456:
        /* <DEDUP_REMOVED lines=32> */
.L_x_2459:
[----:B------:R-:W-:Y:S05]  /*1260*/  BSYNC.RECONVERGENT B0 ;  /* 0x0000000000007941 */ /* 0x000fea0003800200 */
.L_x_2458:
[----:B------:R-:W-:Y:S01]  /*1270*/  FMUL.FTZ R55, R57, R54 ;  /* 0x0000003639377220 */ /* 0x000fe20000410000 */
[----:B------:R-:W-:Y:S01]  /*1280*/  FMUL.FTZ R49, R9, R48 ;  /* 0x0000003009317220 */ /* 0x000fe20000410000 */
[----:B------:R-:W-:Y:S01]  /*1290*/  FMUL.FTZ R51, R7, R50 ;  /* 0x0000003207337220 */ /* 0x000fe20000410000 */
[----:B------:R-:W-:-:S07]  /*12a0*/  FMUL.FTZ R53, R5, R52 ;  /* 0x0000003405357220 */ /* 0x000fce0000410000 */
.L_x_2451:
        /* <DEDUP_REMOVED lines=23> */
.L_x_2461:
[----:B------:R-:W-:Y:S01]  /*1420*/  MOV R4, R61 ;  /* 0x0000003d00047202 */ /* 0x000fe20000000f00 */
[----:B------:R-:W2:Y:S01]  /*1430*/  LDG.E.64 R6, desc[UR16][R26.64+-0x8] ;  /* 0xfffff8101a067981 */ /* 0x000ea2000c1e1b00 */
[----:B------:R-:W-:-:S03]  /*1440*/  MOV R5, R62 ;  /* 0x0000003e00057202 */ /* 0x000fc60000000f00 */
[----:B0-----:R-:W3:Y:S04]  /*1450*/  LDG.E.64 R8, desc[UR16][R26.64] ;  /* 0x000000101a087981 */ /* 0x001ee8000c1e1b00 */
[----:B------:R-:W4:Y:S01]  /*1460*/  LDG.E.64 R4, desc[UR16][R4.64] ;  /* 0x0000001004047981 */ /* 0x000f22000c1e1b00 */
[C---:B-1----:R-:W-:Y:S01]  /*1470*/  ISETP.GE.AND P1, PT, R77.reuse, 0x1, PT ;  /* 0x000000014d00780c */ /* 0x042fe20003f26270 */
[----:B------:R-:W0:Y:S01]  /*1480*/  S2UR UR8, SR_CgaCtaId ;  /* 0x00000000000879c3 */ /* 0x000e220000008800 */
[----:B------:R-:W-:Y:S01]  /*1490*/  UMOV UR7, 0x400 ;  /* 0x0000040000077882 */ /* 0x000fe20000000000 */
[----:B------:R-:W-:Y:S01]  /*14a0*/  ISETP.NE.AND P2, PT, R77, RZ, PT ;  /* 0x000000ff4d00720c */ /* 0x000fe20003f45270 */
[----:B0-----:R-:W-:Y:S01]  /*14b0*/  ULEA UR7, UR8, UR7, 0x18 ;  /* 0x0000000708077291 */ /* 0x001fe2000f8ec0ff */
[----:B----4-:R-:W-:Y:S01]  /*14c0*/  FMUL.FTZ R11, R4, 1.4426950216293334961 ;  /* 0x3fb8aa3b040b7820 */ /* 0x010fe20000410000 */
[----:B------:R-:W-:-:S03]  /*14d0*/  FMUL.FTZ R12, R5, R50 ;  /* 0x00000032050c7220 */ /* 0x000fc60000410000 */
[----:B------:R-:W-:Y:S01]  /*14e0*/  FMUL.FTZ R4, R11, R50 ;  /* 0x000000320b047220 */ /* 0x000fe20000410000 */
[----:B------:R-:W-:-:S04]  /*14f0*/  FMUL.RZ R15, R12, 0.15915493667125701904 ;  /* 0x3e22f9830c0f7820 */ /* 0x000fc8000040c000 */
[----:B------:R-:W-:Y:S01]  /*1500*/  MUFU.SIN R69, R15 ;  /* 0x0000000f00457308 */ /* 0x000fe20000000400 */
[----:B------:R-:W-:-:S07]  /*1510*/  FMUL.FTZ R10, R11, R48 ;  /* 0x000000300b0a7220 */ /* 0x000fce0000410000 */
[----:B------:R-:W-:Y:S01]  /*1520*/  MUFU.COS R13, R15 ;  /* 0x0000000f000d7308 */ /* 0x000fe20000000000 */
[----:B------:R-:W-:-:S07]  /*1530*/  FMUL.FTZ R12, R11, R52 ;  /* 0x000000340b0c7220 */ /* 0x000fce0000410000 */
[----:B------:R-:W0:Y:S01]  /*1540*/  MUFU.EX2 R4, R4 ;  /* 0x0000000400047308 */ /* 0x000e220000000800 */
[----:B------:R-:W-:Y:S01]  /*1550*/  FMUL.FTZ R67, R11, R54 ;  /* 0x000000360b437220 */ /* 0x000fe20000410000 */
[----:B------:R-:W-:Y:S01]  /*1560*/  FMUL.FTZ R11, R5, R52 ;  /* 0x00000034050b7220 */ /* 0x000fe20000410000 */
[----:B--2---:R-:W-:-:S03]  /*1570*/  SHF.R.U64 R78, R6, 0x10, R7 ;  /* 0x00000010064e7819 */ /* 0x004fc60000001207 */
[----:B------:R-:W-:Y:S01]  /*1580*/  FMUL.RZ R28, R11, 0.15915493667125701904 ;  /* 0x3e22f9830b1c7820 */ /* 0x000fe2000040c000 */
[----:B------:R-:W-:Y:S01]  /*1590*/  HADD2.F32 R6, -RZ, R6.H0_H0 ;  /* 0x20000006ff067230 */ /* 0x000fe20000004100 */
[----:B------:R-:W-:Y:S01]  /*15a0*/  MUFU.EX2 R12, R12 ;  /* 0x0000000c000c7308 */ /* 0x000fe20000000800 */
[----:B------:R-:W-:Y:S02]  /*15b0*/  HADD2.F32 R78, -RZ, R78.H0_H0 ;  /* 0x2000004eff4e7230 */ /* 0x000fe40000004100 */
[----:B------:R-:W-:-:S05]  /*15c0*/  FMUL.FTZ R14, R5, R54 ;  /* 0x00000036050e7220 */ /* 0x000fca0000410000 */
[----:B------:R-:W1:Y:S01]  /*15d0*/  MUFU.SIN R71, R28 ;  /* 0x0000001c00477308 */ /* 0x000e620000000400 */
[C---:B0-----:R-:W-:Y:S01]  /*15e0*/  FMUL.FTZ R68, R4.reuse, R13 ;  /* 0x0000000d04447220 */ /* 0x041fe20000410000 */
[----:B------:R-:W-:Y:S01]  /*15f0*/  FMUL.FTZ R69, R4, R69 ;  /* 0x0000004504457220 */ /* 0x000fe20000410000 */
[----:B------:R-:W-:Y:S01]  /*1600*/  SHF.R.U32.HI R4, RZ, 0x10, R7 ;  /* 0x00000010ff047819 */ /* 0x000fe20000011607 */
[----:B------:R-:W-:-:S04]  /*1610*/  FMUL.FTZ R79, R6, R49 ;  /* 0x00000031064f7220 */ /* 0x000fc80000410000 */
[----:B------:R-:W0:Y:S01]  /*1620*/  MUFU.COS R11, R28 ;  /* 0x0000001c000b7308 */ /* 0x000e220000000000 */
[----:B------:R-:W-:Y:S01]  /*1630*/  FMUL.FTZ R5, R5, R48 ;  /* 0x0000003005057220 */ /* 0x000fe20000410000 */
[----:B------:R-:W-:Y:S02]  /*1640*/  HADD2.F32 R4, -RZ, R4.H0_H0 ;  /* 0x20000004ff047230 */ /* 0x000fe40000004100 */
[----:B------:R-:W-:Y:S01]  /*1650*/  FMUL.RZ R29, R14, 0.15915493667125701904 ;  /* 0x3e22f9830e1d7820 */ /* 0x000fe2000040c000 */
[----:B------:R-:W-:Y:S02]  /*1660*/  HADD2.F32 R74, -RZ, R7.H0_H0 ;  /* 0x20000007ff4a7230 */ /* 0x000fe40000004100 */
[----:B------:R-:W-:Y:S01]  /*1670*/  FMUL.FTZ R78, R78, R49 ;  /* 0x000000314e4e7220 */ /* 0x000fe20000410000 */
[-C--:B------:R-:W-:Y:S01]  /*1680*/  FMUL.FTZ R7, R79, R69.reuse ;  /* 0x000000454f077220 */ /* 0x080fe20000410000 */
[----:B------:R-:W-:Y:S01]  /*1690*/  FMUL.RZ R15, R5, 0.15915493667125701904 ;  /* 0x3e22f983050f7820 */ /* 0x000fe2000040c000 */
[----:B------:R-:W-:Y:S01]  /*16a0*/  MUFU.EX2 R67, R67 ;  /* 0x0000004300437308 */ /* 0x000fe20000000800 */
[----:B------:R-:W-:Y:S01]  /*16b0*/  FMUL.FTZ R6, R78, R69 ;  /* 0x000000454e067220 */ /* 0x000fe20000410000 */
[----:B------:R-:W-:Y:S01]  /*16c0*/  FMUL.FTZ R75, R4, R51 ;  /* 0x00000033044b7220 */ /* 0x000fe20000410000 */
[----:B------:R-:W-:-:S05]  /*16d0*/  FFMA.FTZ R4, R78, R68, R7 ;  /* 0x000000444e047223 */ /* 0x000fca0000010007 */
[----:B------:R-:W2:Y:S01]  /*16e0*/  MUFU.SIN R66, R29 ;  /* 0x0000001d00427308 */ /* 0x000ea20000000400 */
[----:B------:R-:W-:Y:S01]  /*16f0*/  FFMA.FTZ R7, R79, R68, -R6 ;  /* 0x000000444f077223 */ /* 0x000fe20000010806 */
[----:B------:R-:W-:Y:S01]  /*1700*/  FMUL.FTZ R74, R74, R51 ;  /* 0x000000334a4a7220 */ /* 0x000fe20000410000 */
[----:B-1----:R-:W-:Y:S01]  /*1710*/  FMUL.FTZ R71, R12, R71 ;  /* 0x000000470c477220 */ /* 0x002fe20000410000 */
[----:B------:R-:W-:-:S04]  /*1720*/  FADD.FTZ R6, R75, R4 ;  /* 0x000000044b067221 */ /* 0x000fc80000010000 */
[----:B------:R-:W-:Y:S01]  /*1730*/  MUFU.EX2 R10, R10 ;  /* 0x0000000a000a7308 */ /* 0x000fe20000000800 */
[----:B---3--:R-:W-:Y:S01]  /*1740*/  SHF.R.U64 R13, R8, 0x10, R9 ;  /* 0x00000010080d7819 */ /* 0x008fe20000001209 */
[----:B0-----:R-:W-:Y:S01]  /*1750*/  FMUL.FTZ R70, R12, R11 ;  /* 0x0000000b0c467220 */ /* 0x001fe20000410000 */
[----:B------:R-:W-:-:S05]  /*1760*/  HADD2.F32 R8, -RZ, R8.H0_H0 ;  /* 0x20000008ff087230 */ /* 0x000fca0000004100 */
[----:B------:R-:W0:Y:S01]  /*1770*/  MUFU.COS R5, R15 ;  /* 0x0000000f00057308 */ /* 0x000e220000000000 */
[----:B------:R-:W-:Y:S01]  /*1780*/  FADD.FTZ R7, R74, R7 ;  /* 0x000000074a077221 */ /* 0x000fe20000010000 */
[----:B------:R-:W-:-:S06]  /*1790*/  FMUL.FTZ R11, R71, R6 ;  /* 0x00000006470b7220 */ /* 0x000fcc0000410000 */
[----:B------:R-:W1:Y:S01]  /*17a0*/  MUFU.COS R14, R29 ;  /* 0x0000001d000e7308 */ /* 0x000e620000000000 */
[----:B------:R-:W-:Y:S02]  /*17b0*/  HADD2.F32 R4, -RZ, R13.H0_H0 ;  /* 0x2000000dff047230 */ /* 0x000fe40000004100 */
[-C--:B------:R-:W-:Y:S01]  /*17c0*/  FMUL.FTZ R13, R71, R7.reuse ;  /* 0x00000007470d7220 */ /* 0x080fe20000410000 */
[----:B------:R-:W-:Y:S01]  /*17d0*/  FFMA.FTZ R12, R70, R7, -R11 ;  /* 0x00000007460c7223 */ /* 0x000fe2000001080b */
[-C--:B------:R-:W-:Y:S01]  /*17e0*/  FMUL.FTZ R73, R8, R53.reuse ;  /* 0x0000003508497220 */ /* 0x080fe20000410000 */
[----:B------:R-:W-:Y:S02]  /*17f0*/  SHF.R.U32.HI R72, RZ, 0x10, R9 ;  /* 0x00000010ff487819 */ /* 0x000fe40000011609 */
[----:B------:R-:W3:Y:S01]  /*1800*/  MUFU.SIN R81, R15 ;  /* 0x0000000f00517308 */ /* 0x000ee20000000400 */
[----:B------:R-:W-:Y:S01]  /*1810*/  FFMA.FTZ R6, R70, R6, R13 ;  /* 0x0000000646067223 */ /* 0x000fe2000001000d */
[----:B------:R-:W-:Y:S01]  /*1820*/  FMUL.FTZ R65, R4, R53 ;  /* 0x0000003504417220 */ /* 0x000fe20000410000 */
[----:B--2---:R-:W-:Y:S01]  /*1830*/  FMUL.FTZ R66, R67, R66 ;  /* 0x0000004243427220 */ /* 0x004fe20000410000 */
[----:B------:R-:W-:Y:S01]  /*1840*/  FADD.FTZ R12, R73, R12 ;  /* 0x0000000c490c7221 */ /* 0x000fe20000010000 */
[----:B------:R-:W-:-:S02]  /*1850*/  HADD2.F32 R72, -RZ, R72.H0_H0 ;  /* 0x20000048ff487230 */ /* 0x000fc40000004100 */
[----:B0-----:R-:W-:Y:S01]  /*1860*/  FMUL.FTZ R80, R10, R5 ;  /* 0x000000050a507220 */ /* 0x001fe20000410000 */
[----:B------:R-:W-:Y:S01]  /*1870*/  FADD.FTZ R6, R65, R6 ;  /* 0x0000000641067221 */ /* 0x000fe20000010000 */
[C---:B------:R-:W-:Y:S01]  /*1880*/  FMUL.FTZ R5, R66.reuse, R12 ;  /* 0x0000000c42057220 */ /* 0x040fe20000410000 */
[----:B-1----:R-:W-:Y:S01]  /*1890*/  FMUL.FTZ R67, R67, R14 ;  /* 0x0000000e43437220 */ /* 0x002fe20000410000 */
[----:B------:R-:W-:Y:S02]  /*18a0*/  HADD2.F32 R76, -RZ, R9.H0_H0 ;  /* 0x20000009ff4c7230 */ /* 0x000fe40000004100 */
[-C--:B------:R-:W-:Y:S01]  /*18b0*/  FMUL.FTZ R4, R66, R6.reuse ;  /* 0x0000000642047220 */ /* 0x080fe20000410000 */
[----:B------:R-:W-:Y:S01]  /*18c0*/  FMUL.FTZ R72, R72, R55 ;  /* 0x0000003748487220 */ /* 0x000fe20000410000 */
[C---:B------:R-:W-:Y:S01]  /*18d0*/  FFMA.FTZ R7, R67.reuse, R6, R5 ;  /* 0x0000000643077223 */ /* 0x040fe20000010005 */
[----:B------:R-:W-:Y:S01]  /*18e0*/  FMUL.FTZ R6, R80, R69 ;  /* 0x0000004550067220 */ /* 0x000fe20000410000 */
[----:B------:R-:W-:Y:S01]  /*18f0*/  FFMA.FTZ R83, R67, R12, -R4 ;  /* 0x0000000c43537223 */ /* 0x000fe20000010804 */
[----:B------:R-:W-:Y:S01]  /*1900*/  FMUL.FTZ R76, R76, R55 ;  /* 0x000000374c4c7220 */ /* 0x000fe20000410000 */
[----:B------:R-:W-:Y:S01]  /*1910*/  FADD.FTZ R82, R72, R7 ;  /* 0x0000000748527221 */ /* 0x000fe20000010000 */
[----:B---3--:R-:W-:-:S02]  /*1920*/  FMUL.FTZ R81, R10, R81 ;  /* 0x000000510a517220 */ /* 0x008fc40000410000 */
[----:B------:R-:W-:Y:S02]  /*1930*/  FADD.FTZ R83, R76, R83 ;  /* 0x000000534c537221 */ /* 0x000fe40000010000 */
[C---:B------:R-:W-:Y:S01]  /*1940*/  FMUL.FTZ R7, R81.reuse, R69 ;  /* 0x0000004551077220 */ /* 0x040fe20000410000 */
[----:B------:R-:W0:Y:S01]  /*1950*/  SHFL.UP PT, R10, R82, 0x1, RZ ;  /* 0x04200000520a7989 */ /* 0x000e2200000e00ff */
[----:B------:R-:W-:Y:S01]  /*1960*/  FFMA.FTZ R6, R81, R68, R6 ;  /* 0x0000004451067223 */ /* 0x000fe20000010006 */
[----:B------:R-:W-:Y:S02]  /*1970*/  MOV R4, R63 ;  /* 0x0000003f00047202 */ /* 0x000fe40000000f00 */
[----:B------:R-:W-:Y:S01]  /*1980*/  MOV R5, R58 ;  /* 0x0000003a00057202 */ /* 0x000fe20000000f00 */
[----:B------:R-:W-:Y:S01]  /*1990*/  FFMA.FTZ R7, R80, R68, -R7 ;  /* 0x0000004450077223 */ /* 0x000fe20000010807 */
[----:B------:R-:W1:Y:S01]  /*19a0*/  SHFL.UP PT, R8, R83, 0x1, RZ ;  /* 0x0420000053087989 */ /* 0x000e6200000e00ff */
[----:B------:R-:W-:-:S03]  /*19b0*/  FMUL.FTZ R9, R71, R6 ;  /* 0x0000000647097220 */ /* 0x000fc60000410000 */
[----:B------:R2:W3:Y:S01]  /*19c0*/  LDG.E.64 R28, desc[UR16][R4.64] ;  /* 0x00000010041c7981 */ /* 0x0004e2000c1e1b00 */
[----:B------:R-:W-:-:S04]  /*19d0*/  FFMA.FTZ R9, R70, R7, -R9 ;  /* 0x0000000746097223 */ /* 0x000fc80000010809 */
[----:B------:R-:W-:Y:S01]  /*19e0*/  FMUL.FTZ R84, R66, R9 ;  /* 0x0000000942547220 */ /* 0x000fe20000410000 */
[----:B--2---:R-:W-:-:S04]  /*19f0*/  FMUL.FTZ R5, R71, R7 ;  /* 0x0000000747057220 */ /* 0x004fc80000410000 */
[----:B------:R-:W-:-:S04]  /*1a00*/  FFMA.FTZ R5, R70, R6, R5 ;  /* 0x0000000646057223 */ /* 0x000fc80000010005 */
        /* <DEDUP_REMOVED lines=90> */
[----:B------:R-:W-:-:S03]  /*1fb0*/  FSEL R82, R82, R15, !P1 ;  /* 0x0000000f52527208 */ /* 0x000fc60004800000 */
[----:B------:R-:W2:Y:S01]  /*1fc0*/  SHFL.UP PT, R15, R85, 0x1, RZ ;  /* 0x04200000550f7989 */ /* 0x000ea200000e00ff */
[----:B0-----:R-:W-:-:S03]  /*1fd0*/  FSEL R14, R83, R14, !P1 ;  /* 0x0000000e530e7208 */ /* 0x001fc60004800000 */
[----:B------:R-:W0:Y:S04]  /*1fe0*/  SHFL.UP PT, R12, R82, 0x1, RZ ;  /* 0x04200000520c7989 */ /* 0x000e2800000e00ff */
[----:B------:R-:W4:Y:S01]  /*1ff0*/  SHFL.UP PT, R13, R14, 0x1, RZ ;  /* 0x042000000e0d7989 */ /* 0x000f2200000e00ff */
[----:B-1----:R-:W-:Y:S02]  /*2000*/  @!P2 MOV R86, R9 ;  /* 0x000000090056a202 */ /* 0x002fe40000000f00 */
[----:B--2---:R-:W-:Y:S02]  /*2010*/  @!P2 MOV R15, R8 ;  /* 0x00000008000fa202 */ /* 0x004fe40000000f00 */
[----:B0-----:R-:W-:Y:S01]  /*2020*/  @!P2 MOV R12, R11 ;  /* 0x0000000b000ca202 */ /* 0x001fe20000000f00 */
[-C--:B------:R-:W-:Y:S01]  /*2030*/  @P3 FMUL.FTZ R88, R30, R86.reuse ;  /* 0x000000561e583220 */ /* 0x080fe20000410000 */
[----:B------:R-:W-:Y:S01]  /*2040*/  @P3 FMUL.FTZ R83, R31, R86 ;  /* 0x000000561f533220 */ /* 0x000fe20000410000 */
[----:B----4-:R-:W-:-:S02]  /*2050*/  @!P2 MOV R13, R10 ;  /* 0x0000000a000da202 */ /* 0x010fc40000000f00 */
[-C--:B------:R-:W-:Y:S01]  /*2060*/  @P3 FFMA.FTZ R31, R31, R15.reuse, R88 ;  /* 0x0000000f1f1f3223 */ /* 0x080fe20000010058 */
[----:B------:R-:W-:-:S03]  /*2070*/  @P3 FFMA.FTZ R30, R30, R15, -R83 ;  /* 0x0000000f1e1e3223 */ /* 0x000fc60000010853 */
[----:B------:R-:W-:Y:S01]  /*2080*/  @P3 FADD.FTZ R12, R12, R31 ;  /* 0x0000001f0c0c3221 */ /* 0x000fe20000010000 */
[----:B------:R-:W-:-:S03]  /*2090*/  @P3 FADD.FTZ R13, R13, R30 ;  /* 0x0000001e0d0d3221 */ /* 0x000fc60000010000 */
[CC--:B------:R-:W-:Y:S01]  /*20a0*/  FMUL.FTZ R15, R81.reuse, R12.reuse ;  /* 0x0000000c510f7220 */ /* 0x0c0fe20000410000 */
[-C--:B------:R-:W-:Y:S01]  /*20b0*/  FMUL.FTZ R81, R81, R13.reuse ;  /* 0x0000000d51517220 */ /* 0x080fe20000410000 */
[----:B------:R-:W-:Y:S02]  /*20c0*/  ISETP.NE.AND P1, PT, R33, RZ, PT ;  /* 0x000000ff2100720c */ /* 0x000fe40003f25270 */
[C---:B------:R-:W-:Y:S01]  /*20d0*/  FFMA.FTZ R14, R80.reuse, R13, -R15 ;  /* 0x0000000d500e7223 */ /* 0x040fe2000001080f */
[----:B------:R-:W-:-:S03]  /*20e0*/  FFMA.FTZ R81, R80, R12, R81 ;  /* 0x0000000c50517223 */ /* 0x000fc60000010051 */
[----:B------:R-:W-:Y:S01]  /*20f0*/  FADD.FTZ R79, R79, R14 ;  /* 0x0000000e4f4f7221 */ /* 0x000fe20000010000 */
[----:B------:R-:W-:-:S03]  /*2100*/  FADD.FTZ R78, R78, R81 ;  /* 0x000000514e4e7221 */ /* 0x000fc60000010000 */
[C---:B------:R-:W-:Y:S01]  /*2110*/  FMUL.FTZ R15, R69.reuse, R79 ;  /* 0x0000004f450f7220 */ /* 0x040fe20000410000 */
[-C--:B------:R-:W-:Y:S02]  /*2120*/  FMUL.FTZ R14, R69, R78.reuse ;  /* 0x0000004e450e7220 */ /* 0x080fe40000410000 */
[----:B------:R-:W0:Y:S01]  /*2130*/  @!P1 LDC.64 R12, c[0x0][0x480] ;  /* 0x00012000ff0c9b82 */ /* 0x000e220000000a00 */
[C---:B------:R-:W-:Y:S01]  /*2140*/  FFMA.FTZ R30, R68.reuse, R78, R15 ;  /* 0x0000004e441e7223 */ /* 0x040fe2000001000f */
[----:B------:R-:W-:Y:S01]  /*2150*/  FMUL.FTZ R15, R5, R11 ;  /* 0x0000000b050f7220 */ /* 0x000fe20000410000 */
[----:B------:R-:W-:Y:S02]  /*2160*/  FFMA.FTZ R81, R68, R79, -R14 ;  /* 0x0000004f44517223 */ /* 0x000fe4000001080e */
[----:B------:R-:W-:Y:S01]  /*2170*/  FADD.FTZ R14, R75, R30 ;  /* 0x0000001e4b0e7221 */ /* 0x000fe20000010000 */
        /* <DEDUP_REMOVED lines=10> */
[----:B------:R-:W-:Y:S01]  /*2220*/  FFMA.FTZ R4, R4, R11, R69 ;  /* 0x0000000b04047223 */ /* 0x000fe20000010045 */
[----:B------:R-:W-:Y:S01]  /*2230*/  LEA R26, P2, R22, R26, 0x1 ;  /* 0x0000001a161a7211 */ /* 0x000fe200078408ff */
[----:B------:R-:W-:Y:S01]  /*2240*/  FFMA.FTZ R70, R70, R14, R71 ;  /* 0x0000000e46467223 */ /* 0x000fe20000010047 */
[----:B------:R-:W-:Y:S01]  /*2250*/  FADD.FTZ R73, R73, R10 ;  /* 0x0000000a49497221 */ /* 0x000fe20000010000 */
[----:B------:R-:W-:Y:S01]  /*2260*/  FADD.FTZ R11, R7, R4 ;  /* 0x00000004070b7221 */ /* 0x000fe20000010000 */
[----:B------:R-:W-:Y:S01]  /*2270*/  IADD3.X R27, PT, PT, R27, R23, RZ, P2, !PT ;  /* 0x000000171b1b7210 */ /* 0x000fe200017fe4ff */
[----:B------:R-:W-:Y:S01]  /*2280*/  FADD.FTZ R70, R65, R70 ;  /* 0x0000004641467221 */ /* 0x000fe20000010000 */
[----:B------:R-:W-:Y:S01]  /*2290*/  FMUL.FTZ R4, R66, R73 ;  /* 0x0000004942047220 */ /* 0x000fe20000410000 */
[----:B------:R-:W-:Y:S01]  /*22a0*/  @!P1 IADD3 R15, P2, PT, R40, R59, RZ ;  /* 0x0000003b280f9210 */ /* 0x000fe20007f5e0ff */
[----:B------:R-:W-:Y:S01]  /*22b0*/  UIADD3 UR5, UPT, UPT, UR5, 0x1, URZ ;  /* 0x0000000105057890 */ /* 0x000fe2000fffe0ff */
[-C--:B------:R-:W-:Y:S01]  /*22c0*/  FMUL.FTZ R66, R66, R70.reuse ;  /* 0x0000004642427220 */ /* 0x080fe20000410000 */
[----:B------:R-:W-:Y:S01]  /*22d0*/  FFMA.FTZ R7, R67, R70, R4 ;  /* 0x0000004643077223 */ /* 0x000fe20000010004 */
[----:B------:R-:W-:-:S02]  /*22e0*/  @!P1 LEA.HI.X.SX32 R30, R40, RZ, 0x1, P2 ;  /* 0x000000ff281e9211 */ /* 0x000fc400010f0eff */
[----:B0-----:R-:W-:Y:S01]  /*22f0*/  @!P1 LEA R12, P2, R15, R12, 0x4 ;  /* 0x0000000c0f0c9211 */ /* 0x001fe200078420ff */
[----:B------:R-:W-:Y:S01]  /*2300*/  FFMA.FTZ R67, R67, R73, -R66 ;  /* 0x0000004943437223 */ /* 0x000fe20000010842 */
[----:B------:R-:W-:Y:S01]  /*2310*/  FADD.FTZ R72, R72, R7 ;  /* 0x0000000748487221 */ /* 0x000fe20000010000 */
[----:B------:R-:W-:Y:S01]  /*2320*/  UISETP.NE.AND UP0, UPT, UR5, URZ, UPT ;  /* 0x000000ff0500728c */ /* 0x000fe2000bf05270 */
[----:B------:R-:W-:Y:S01]  /*2330*/  FADD.FTZ R10, R6, R31 ;  /* 0x0000001f060a7221 */ /* 0x000fe20000010000 */
[----:B------:R-:W-:Y:S01]  /*2340*/  @!P1 LEA.HI.X R13, R15, R13, R30, 0x4, P2 ;  /* 0x0000000d0f0d9211 */ /* 0x000fe200010f241e */
[C---:B---3--:R-:W-:Y:S01]  /*2350*/  FMUL.FTZ R15, R29.reuse, R78 ;  /* 0x0000004e1d0f7220 */ /* 0x048fe20000410000 */
[C---:B------:R-:W-:Y:S01]  /*2360*/  FMUL.FTZ R14, R29.reuse, R14 ;  /* 0x0000000e1d0e7220 */ /* 0x040fe20000410000 */
[C---:B------:R-:W-:Y:S01]  /*2370*/  FMUL.FTZ R7, R29.reuse, R70 ;  /* 0x000000461d077220 */ /* 0x040fe20000410000 */
[----:B------:R-:W-:Y:S01]  /*2380*/  FADD.FTZ R76, R76, R67 ;  /* 0x000000434c4c7221 */ /* 0x000fe20000010000 */
[----:B------:R-:W-:Y:S01]  /*2390*/  FMUL.FTZ R29, R29, R72 ;  /* 0x000000481d1d7220 */ /* 0x000fe20000410000 */
[C---:B------:R-:W-:Y:S01]  /*23a0*/  FFMA.FTZ R15, R28.reuse, R79, -R15 ;  /* 0x0000004f1c0f7223 */ /* 0x040fe2000001080f */
[C---:B------:R-:W-:Y:S01]  /*23b0*/  FFMA.FTZ R5, R28.reuse, R5, -R14 ;  /* 0x000000051c057223 */ /* 0x040fe2000001080e */
[----:B------:R0:W-:Y:S01]  /*23c0*/  @!P1 STS.128 [UR4], R8 ;  /* 0x00000008ff009988 */ /* 0x0001e20008000c04 */
[C---:B------:R-:W-:Y:S01]  /*23d0*/  FFMA.FTZ R7, R28.reuse, R73, -R7 ;  /* 0x000000491c077223 */ /* 0x040fe20000010807 */
[----:B------:R-:W-:Y:S01]  /*23e0*/  FFMA.FTZ R28, R28, R76, -R29 ;  /* 0x0000004c1c1c7223 */ /* 0x000fe2000001081d */
[----:B------:R-:W-:Y:S01]  /*23f0*/  LEA R61, P2, R20, R61, 0x3 ;  /* 0x0000003d143d7211 */ /* 0x000fe200078418ff */
[----:B------:R0:W-:Y:S01]  /*2400*/  @!P1 STG.E.128 desc[UR16][R12.64], R8 ;  /* 0x000000080c009986 */ /* 0x0001e2000c101d10 */
[----:B------:R-:W-:Y:S01]  /*2410*/  LEA R63, P1, R24, R63, 0x3 ;  /* 0x0000003f183f7211 */ /* 0x000fe200078218ff */
[----:B------:R-:W-:Y:S01]  /*2420*/  FFMA.FTZ R64, R15, 2, R64 ;  /* 0x400000000f407823 */ /* 0x000fe20000010040 */
[----:B------:R-:W-:Y:S01]  /*2430*/  FFMA.FTZ R56, R5, 2, R56 ;  /* 0x4000000005387823 */ /* 0x000fe20000010038 */
[----:B------:R-:W-:Y:S01]  /*2440*/  FFMA.FTZ R60, R7, 2, R60 ;  /* 0x40000000073c7823 */ /* 0x000fe2000001003c */
[----:B------:R-:W-:Y:S01]  /*2450*/  FFMA.FTZ R57, R28, 2, R57 ;  /* 0x400000001c397823 */ /* 0x000fe20000010039 */
[----:B------:R-:W-:-:S02]  /*2460*/  IADD3 R59, PT, PT, R59, 0x1, RZ ;  /* 0x000000013b3b7810 */ /* 0x000fc40007ffe0ff */
[----:B------:R-:W-:Y:S02]  /*2470*/  IADD3.X R58, PT, PT, R58, R25, RZ, P1, !PT ;  /* 0x000000193a3a7210 */ /* 0x000fe40000ffe4ff */
[----:B------:R-:W-:Y:S01]  /*2480*/  IADD3.X R62, PT, PT, R62, R21, RZ, P2, !PT ;  /* 0x000000153e3e7210 */ /* 0x000fe200017fe4ff */
[----:B------:R-:W-:Y:S01]  /*2490*/  UIADD3 UR4, UPT, UPT, UR4, 0x10, URZ ;  /* 0x0000001004047890 */ /* 0x000fe2000fffe0ff */
[----:B------:R-:W-:Y:S11]  /*24a0*/  BRA.U UP0, `(.L_x_2461) ;  /* 0xffffffed00dc7547 */ /* 0x000ff6000b83ffff */
.L_x_2460:
        /* <DEDUP_REMOVED lines=25> */
.L_x_2463:
        /* <DEDUP_REMOVED lines=12> */
.L_x_5074:


//--------------------- .text._Z25selective_scan_fwd_kernelI32Selective_Scan_fwd_kernel_traitsILi32ELi4ELi1ELb1ELb1ELb0ELb1EN3c104HalfENS1_7complexIfEEEEv13SSMParamsBase --------------------------
	.section	.text._Z25selective_scan_fwd_kernelI32Selective_Scan_fwd_kernel_traitsILi32ELi4ELi1ELb1ELb1ELb0ELb1EN3c104HalfENS1_7complexIfEEEEv13SSMParamsBase,"ax",@progbits
	.align	128
        .global         _Z25selective_scan_fwd_kernelI32Selective_Scan_fwd_kernel_traitsILi32ELi4ELi1ELb1ELb1ELb0ELb1EN3c104HalfENS1_7complexIfEEEEv13SSMParamsBase
        .type           _Z25selective_scan_fwd_kernelI32Selective_Scan_fwd_kernel_traitsILi32ELi4ELi1ELb1ELb1ELb0ELb1EN3c104HalfENS1_7complexIfEEEEv13SSMParamsBase,@function
        .size           _Z25selective_scan_fwd_kernelI32Selective_Scan_fwd_kernel_traitsILi32ELi4ELi1ELb1ELb1ELb0ELb1EN3c104HalfENS1_7complexIfEEEEv13SSMParamsBase,(.L_x_5075 - _Z25selective_scan_fwd_kernelI32Selective_Scan_fwd_kernel_traitsILi32ELi4ELi1ELb1ELb1ELb0ELb1EN3c104HalfENS1_7complexIfEEEEv13SSMParamsBase)
        .other          _Z25selective_scan_fwd_kernelI32Selective_Scan_fwd_kernel_traitsILi32ELi4ELi1ELb1ELb1ELb0ELb1EN3c104HalfENS1_7complexIfEEEEv13SSMParamsBase,@"STO_CUDA_ENTRY STV_DEFAULT"
_Z25selective_scan_fwd_kernelI32Selective_Scan_fwd_kernel_traitsILi32ELi4ELi1ELb1ELb1ELb0ELb1EN3c104HalfENS1_7complexIfEEEEv13SSMParamsBase:
.text._Z25selective_scan_fwd_kernelI32Selective_Scan_fwd_kernel_traitsILi32ELi4ELi1ELb1ELb1ELb0ELb1EN3c104HalfENS1_7complexIfEEEEv13SSMParamsBase:
        /* <DEDUP_REMOVED lines=47> */
[----:B------:R-:W-:Y:S01]  /*02f0*/  UIMAD.WIDE.U32 UR6, UR20, UR12, URZ ;  /* 0x0000000c140672a5 */ /* 0x000fe2000f8e00ff */
[----:B------:R-:W-:Y:S01]  /*0300*/  ISETP.NE.AND P1, PT, R11, RZ, PT ;  /* 0x000000ff0b00720c */ /* 0x000fe20003f25270 */
[----:B------:R-:W-:Y:S01]  /*0310*/  UIMAD UR9, UR20, UR9, UR5 ;  /* 0x00000009140972a4 */ /* 0x000fe2000f8e0205 */
[----:B------:R-:W-:-:S05]  /*0320*/  ISETP.GE.AND P2, PT, R3, RZ, PT ;  /* 0x000000ff0300720c */ /* 0x000fca0003f46270 */
[----:B------:R-:W-:Y:S02]  /*0330*/  @P0 IADD3 R9, PT, PT, R9, 0x1, RZ ;  /* 0x0000000109090810 */ /* 0x000fe40007ffe0ff */
[----:B----4-:R-:W-:Y:S01]  /*0340*/  ISETP.GE.AND P0, PT, R18, 0x1, PT ;  /* 0x000000011200780c */ /* 0x010fe20003f06270 */
[----:B------:R-:W-:Y:S01]  /*0350*/  UIMAD UR8, UR20, UR13, UR7 ;  /* 0x0000000d140872a4 */ /* 0x000fe2000f8e0207 */
[----:B------:R-:W-:Y:S02]  /*0360*/  MOV R7, UR5 ;  /* 0x0000000500077c02 */ /* 0x000fe40008000f00 */
[----:B------:R-:W-:Y:S02]  /*0370*/  MOV R6, UR4 ;  /* 0x0000000400067c02 */ /* 0x000fe40008000f00 */
[----:B------:R-:W-:Y:S02]  /*0380*/  MOV R7, UR9 ;  /* 0x0000000900077c02 */ /* 0x000fe40008000f00 */
[----:B------:R-:W-:Y:S01]  /*0390*/  MOV R3, R9 ;  /* 0x0000000900037202 */ /* 0x000fe20000000f00 */
[----:B------:R-:W-:Y:S01]  /*03a0*/  UIMAD.WIDE.U32 UR4, UR20, UR16, URZ ;  /* 0x00000010140472a5 */ /* 0x000fe2000f8e00ff */
[----:B------:R-:W-:Y:S01]  /*03b0*/  MOV R9, UR7 ;  /* 0x0000000700097c02 */ /* 0x000fe20008000f00 */
[----:B------:R-:W-:Y:S01]  /*03c0*/  IMAD.WIDE.U32 R6, R2, UR10, R6 ;  /* 0x0000000a02067c25 */ /* 0x000fe2000f8e0006 */
[----:B------:R-:W-:-:S02]  /*03d0*/  MOV R8, UR6 ;  /* 0x0000000600087c02 */ /* 0x000fc40008000f00 */
[----:B------:R-:W-:Y:S02]  /*03e0*/  MOV R9, UR8 ;  /* 0x0000000800097c02 */ /* 0x000fe40008000f00 */
[----:B------:R-:W-:Y:S02]  /*03f0*/  @!P2 IADD3 R3, PT, PT, -R3, RZ, RZ ;  /* 0x000000ff0303a210 */ /* 0x000fe40007ffe1ff */
[----:B------:R-:W-:Y:S01]  /*0400*/  @!P1 LOP3.LUT R3, RZ, R11, RZ, 0x33, !PT ;  /* 0x0000000bff039212 */ /* 0x000fe200078e33ff */
[----:B012---:R-:W-:Y:S06]  /*0410*/  @!P0 EXIT ;  /* 0x000000000000894d */ /* 0x007fec0003800000 */
[----:B------:R-:W-:Y:S01]  /*0420*/  SHF.R.S32.HI R5, RZ, 0x1f, R3 ;  /* 0x0000001fff057819 */ /* 0x000fe20000011403 */
[----:B------:R-:W0:Y:S01]  /*0430*/  LDC.64 R24, c[0x0][0x450] ;  /* 0x00011400ff187b82 */ /* 0x000e220000000a00 */
[----:B------:R-:W1:Y:S01]  /*0440*/  LDCU.64 UR6, c[0x0][0x3d8] ;  /* 0x00007b00ff0677ac */ /* 0x000e620008000a00 */
[----:B------:R-:W2:Y:S01]  /*0450*/  S2R R41, SR_TID.X ;  /* 0x0000000000297919 */ /* 0x000ea20000002100 */
[----:B------:R-:W-:Y:S01]  /*0460*/  IMAD R53, R2, UR11, R7 ;  /* 0x0000000b02357c24 */ /* 0x000fe2000f8e0207 */
[----:B------:R-:W-:Y:S01]  /*0470*/  LEA R50, P0, R6, R50, 0x1 ;  /* 0x0000003206327211 */ /* 0x000fe200078008ff */
[----:B------:R-:W-:Y:S01]  /*0480*/  IMAD R4, R5, R56, RZ ;  /* 0x0000003805047224 */ /* 0x000fe200078e02ff */
[----:B------:R-:W-:Y:S01]  /*0490*/  UIMAD UR5, UR20, UR17, UR5 ;  /* 0x00000011140572a4 */ /* 0x000fe2000f8e0205 */
[----:B------:R-:W-:Y:S01]  /*04a0*/  IMAD.WIDE.U32 R8, R2, UR14, R8 ;  /* 0x0000000e02087c25 */ /* 0x000fe2000f8e0008 */
[----:B------:R-:W3:Y:S01]  /*04b0*/  LDC.64 R20, c[0x0][0x428] ;  /* 0x00010a00ff147b82 */ /* 0x000ee20000000a00 */
[----:B------:R-:W-:Y:S01]  /*04c0*/  LEA.HI.X R53, R6, R51, R53, 0x1, P0 ;  /* 0x0000003306357211 */ /* 0x000fe200000f0c35 */
[----:B------:R-:W4:Y:S01]  /*04d0*/  LDCU.U8 UR11, c[0x0][0x39e] ;  /* 0x000073c0ff0b77ac */ /* 0x000f220008000000 */
[C---:B------:R-:W-:Y:S01]  /*04e0*/  IMAD R57, R3.reuse, R57, R4 ;  /* 0x0000003903397224 */ /* 0x040fe200078e0204 */
[----:B------:R-:W-:Y:S01]  /*04f0*/  LEA R52, P1, R8, R14, 0x1 ;  /* 0x0000000e08347211 */ /* 0x000fe200078208ff */
[----:B------:R-:W-:Y:S01]  /*0500*/  IMAD.WIDE.U32 R10, R3, R56, UR4 ;  /* 0x00000004030a7e25 */ /* 0x000fe2000f8e0038 */
[----:B------:R-:W4:Y:S02]  /*0510*/  LDCU UR4, c[0x0][0x38c] ;  /* 0x00007180ff0477ac */ /* 0x000f240008000800 */
[----:B------:R-:W2:Y:S01]  /*0520*/  LDC.64 R4, c[0x0][0x438] ;  /* 0x00010e00ff047b82 */ /* 0x000ea20000000a00 */
[----:B------:R-:W-:Y:S01]  /*0530*/  IMAD R55, R2, UR15, R9 ;  /* 0x0000000f02377c24 */ /* 0x000fe2000f8e0209 */
[----:B------:R-:W-:Y:S01]  /*0540*/  LEA R54, P2, R10, R16, 0x1 ;  /* 0x000000100a367211 */ /* 0x000fe200078408ff */
[----:B------:R-:W-:Y:S01]  /*0550*/  IMAD R3, R19, UR20, R2 ;  /* 0x0000001413037c24 */ /* 0x000fe2000f8e0202 */
[----:B------:R-:W-:Y:S01]  /*0560*/  IADD3 R57, PT, PT, R11, R57, RZ ;  /* 0x000000390b397210 */ /* 0x000fe20007ffe0ff */
[----:B-1----:R-:W-:Y:S01]  /*0570*/  IMAD.WIDE.U32 R12, R2, UR6, RZ ;  /* 0x00000006020c7c25 */ /* 0x002fe2000f8e00ff */
[----:B------:R-:W-:-:S02]  /*0580*/  LEA.HI.X R55, R8, R15, R55, 0x1, P1 ;  /* 0x0000000f08377211 */ /* 0x000fc400008f0c37 */
[----:B------:R-:W1:Y:S01]  /*0590*/  LDC.64 R22, c[0x0][0x418] ;  /* 0x00010600ff167b82 */ /* 0x000e620000000a00 */
[----:B------:R-:W-:Y:S01]  /*05a0*/  LEA.HI.X R57, R10, R17, R57, 0x1, P2 ;  /* 0x000000110a397211 */ /* 0x000fe200010f0c39 */
[----:B------:R-:W-:Y:S01]  /*05b0*/  IMAD R3, R3, R18, RZ ;  /* 0x0000001203037224 */ /* 0x000fe200078e02ff */
[----:B0-----:R-:W-:Y:S01]  /*05c0*/  LEA R42, P0, R12, R24, 0x3 ;  /* 0x000000180c2a7211 */ /* 0x001fe200078018ff */
[----:B------:R-:W-:-:S04]  /*05d0*/  IMAD R43, R2, UR7, R13 ;  /* 0x00000007022b7c24 */ /* 0x000fc8000f8e020d */
[----:B------:R-:W0:Y:S01]  /*05e0*/  LDC.64 R44, c[0x0][0x3a0] ;  /* 0x0000e800ff2c7b82 */ /* 0x000e220000000a00 */
[----:B------:R-:W-:Y:S01]  /*05f0*/  LEA.HI.X R43, R12, R25, R43, 0x3, P0 ;  /* 0x000000190c2b7211 */ /* 0x000fe200000f1c2b */
[----:B---3--:R-:W-:Y:S01]  /*0600*/  IMAD.WIDE.U32 R8, R2, R20, RZ ;  /* 0x0000001402087225 */ /* 0x008fe200078e00ff */
[----:B----4-:R-:W-:-:S03]  /*0610*/  UISETP.LT.AND UP0, UPT, UR4, 0x1, UPT ;  /* 0x000000010400788c */ /* 0x010fc6000bf01270 */
[C---:B------:R-:W-:Y:S02]  /*0620*/  IMAD R9, R2.reuse, R21, R9 ;  /* 0x0000001502097224 */ /* 0x040fe400078e0209 */
[----:B------:R-:W3:Y:S01]  /*0630*/  LDC.64 R36, c[0x0][0x440] ;  /* 0x00011000ff247b82 */ /* 0x000ee20000000a00 */
[----:B--2---:R-:W-:-:S04]  /*0640*/  IMAD.WIDE.U32 R12, R2, R4, RZ ;  /* 0x00000004020c7225 */ /* 0x004fc800078e00ff */
[C---:B------:R-:W-:Y:S02]  /*0650*/  IMAD R13, R2.reuse, R5, R13 ;  /* 0x00000005020d7224 */ /* 0x040fe400078e020d */
[----:B------:R-:W-:Y:S01]  /*0660*/  IMAD R49, R3, UR4, RZ ;  /* 0x0000000403317c24 */ /* 0x000fe2000f8e02ff */
[----:B------:R-:W2:Y:S01]  /*0670*/  LDC.64 R34, c[0x0][0x420] ;  /* 0x00010800ff227b82 */ /* 0x000ea20000000a00 */
[----:B-1----:R-:W-:Y:S01]  /*0680*/  IMAD.WIDE.U32 R10, R2, R22, RZ ;  /* 0x00000016020a7225 */ /* 0x002fe200078e00ff */
[----:B------:R-:W-:-:S03]  /*0690*/  USEL UR4, UR4, 0x1, !UP0 ;  /* 0x0000000104047887 */ /* 0x000fc6000c000000 */
[C---:B------:R-:W-:Y:S01]  /*06a0*/  IMAD R11, R2.reuse, R23, R11 ;  /* 0x00000017020b7224 */ /* 0x040fe200078e020b */
[----:B------:R-:W-:Y:S01]  /*06b0*/  UIADD3 UR8, UPT, UPT, -UR4, URZ, URZ ;  /* 0x000000ff04087290 */ /* 0x000fe2000fffe1ff */
[----:B------:R-:W-:Y:S01]  /*06c0*/  IMAD.WIDE.U32 R20, R41, 0x10, RZ ;  /* 0x0000001029147825 */ /* 0x000fe200078e00ff */
[----:B------:R-:W1:Y:S01]  /*06d0*/  LDC.64 R46, c[0x0][0x410] ;  /* 0x00010400ff2e7b82 */ /* 0x000e620000000a00 */
[----:B------:R-:W-:Y:S02]  /*06e0*/  UMOV UR4, URZ ;  /* 0x000000ff00047c82 */ /* 0x000fe40008000000 */
[----:B0-----:R-:W-:Y:S01]  /*06f0*/  IMAD.WIDE.U32 R4, R2, R44, RZ ;  /* 0x0000002c02047225 */ /* 0x001fe200078e00ff */
[----:B------:R-:W-:-:S03]  /*0700*/  LOP3.LUT R51, R20, 0x8, RZ, 0xfc, !PT ;  /* 0x0000000814337812 */ /* 0x000fc600078efcff */
[----:B------:R-:W-:Y:S01]  /*0710*/  IMAD R45, R2, R45, R5 ;  /* 0x0000002d022d7224 */ /* 0x000fe200078e0205 */
[----:B------:R-:W0:Y:S01]  /*0720*/  LDC.64 R6, c[0x0][0x430] ;  /* 0x00010c00ff067b82 */ /* 0x000e220000000a00 */
[----:B---3--:R-:W-:-:S04]  /*0730*/  LEA R44, P0, R4, R36, 0x3 ;  /* 0x00000024042c7211 */ /* 0x008fc800078018ff */
[----:B------:R-:W-:-:S03]  /*0740*/  LEA.HI.X R45, R4, R37, R45, 0x3, P0 ;  /* 0x00000025042d7211 */ /* 0x000fc600000f1c2d */
[----:B------:R-:W3:Y:S01]  /*0750*/  LDC.64 R18, c[0x0][0x478] ;  /* 0x00011e00ff127b82 */ /* 0x000ee20000000a00 */
[----:B--2---:R-:W-:-:S07]  /*0760*/  IMAD.WIDE.U32 R26, R34, UR20, R8 ;  /* 0x00000014221a7c25 */ /* 0x004fce000f8e0008 */
[----:B------:R-:W2:Y:S01]  /*0770*/  LDC.64 R16, c[0x0][0x488] ;  /* 0x00012200ff107b82 */ /* 0x000ea20000000a00 */
[----:B-1----:R-:W-:-:S04]  /*0780*/  IMAD.WIDE.U32 R24, R46, UR20, R10 ;  /* 0x000000142e187c25 */ /* 0x002fc8000f8e000a */
[----:B------:R-:W-:Y:S02]  /*0790*/  IMAD R46, R35, UR20, R27 ;  /* 0x00000014232e7c24 */ /* 0x000fe4000f8e021b */
[----:B------:R-:W-:Y:S01]  /*07a0*/  IMAD R47, R47, UR20, R25 ;  /* 0x000000142f2f7c24 */ /* 0x000fe2000f8e0219 */
[----:B------:R-:W1:Y:S01]  /*07b0*/  LDC.64 R14, c[0x0][0x490] ;  /* 0x00012400ff0e7b82 */ /* 0x000e620000000a00 */
[----:B0-----:R-:W-:-:S04]  /*07c0*/  IMAD.WIDE.U32 R22, R6, UR20, R12 ;  /* 0x0000001406167c25 */ /* 0x001fc8000f8e000c */
[----:B------:R-:W-:-:S03]  /*07d0*/  IMAD R48, R7, UR20, R23 ;  /* 0x0000001407307c24 */ /* 0x000fc6000f8e0217 */
[----:B------:R-:W0:Y:S01]  /*07e0*/  LDC.64 R32, c[0x0][0x3e0] ;  /* 0x0000f800ff207b82 */ /* 0x000e220000000a00 */
[----:B---3--:R-:W-:-:S07]  /*07f0*/  IMAD.WIDE.U32 R18, R41, 0x8, R18 ;  /* 0x0000000829127825 */ /* 0x008fce00078e0012 */
[----:B------:R-:W3:Y:S01]  /*0800*/  LDC.64 R30, c[0x0][0x3c0] ;  /* 0x0000f000ff1e7b82 */ /* 0x000ee20000000a00 */
[----:B--2---:R-:W-:-:S07]  /*0810*/  IMAD.WIDE.U32 R16, R41, 0x8, R16 ;  /* 0x0000000829107825 */ /* 0x004fce00078e0010 */
[----:B------:R-:W2:Y:S01]  /*0820*/  LDC.64 R28, c[0x0][0x3a8] ;  /* 0x0000ea00ff1c7b82 */ /* 0x000ea20000000a00 */
[----:B-1----:R-:W-:Y:S01]  /*0830*/  IMAD.WIDE.U32 R2, R41, 0x8, R14 ;  /* 0x0000000829027825 */ /* 0x002fe200078e000e */
[----:B0-----:R-:W-:Y:S02]  /*0840*/  SHF.L.U64.HI R33, R32, 0x3, R33 ;  /* 0x0000000320217819 */ /* 0x001fe40000010221 */
[----:B---3--:R-:W-:Y:S02]  /*0850*/  SHF.L.U64.HI R31, R30, 0x1, R31 ;  /* 0x000000011e1f7819 */ /* 0x008fe4000001021f */
[----:B--2---:R-:W-:-:S07]  /*0860*/  SHF.L.U64.HI R29, R28, 0x3, R29 ;  /* 0x000000031c1d7819 */ /* 0x004fce000001021d */
.L_x_2476:
[----:B------:R-:W-:Y:S01]  /*0870*/  BAR.SYNC.DEFER_BLOCKING 0x0 ;  /* 0x0000000000007b1d */ /* 0x000fe20000010000 */
[----:B0-----:R-:W-:Y:S02]  /*0880*/  MOV R4, R50 ;  /* 0x0000003200047202 */ /* 0x001fe40000000f00 */
[----:B------:R-:W-:-:S03]  /*0890*/  MOV R5, R53 ;  /* 0x0000003500057202 */ /* 0x000fc60000000f00 */
[----:B------:R-:W-:Y:S01]  /*08a0*/  IMAD.WIDE.U32 R66, R41, 0x8, R4 ;  /* 0x0000000829427825 */ /* 0x000fe200078e0004 */
[----:B------:R-:W-:Y:S02]  /*08b0*/  MOV R4, R52 ;  /* 0x0000003400047202 */ /* 0x000fe40000000f00 */
[----:B------:R-:W-:-:S03]  /*08c0*/  MOV R5, R55 ;  /* 0x0000003700057202 */ /* 0x000fc60000000f00 */
        /* <DEDUP_REMOVED lines=26> */
.L_x_2464:
        /* <DEDUP_REMOVED lines=48> */
.L_x_2467:
[----:B------:R-:W-:Y:S05]  /*0d70*/  BSYNC.RECONVERGENT B0 ;  /* 0x0000000000007941 */ /* 0x000fea0003800200 */
.L_x_2466:
        /* <DEDUP_REMOVED lines=32> */
.L_x_2469:
[----:B------:R-:W-:Y:S05]  /*0f80*/  BSYNC.RECONVERGENT B0 ;  /* 0x0000000000007941 */ /* 0x000fea0003800200 */
.L_x_2468:
        /* <DEDUP_REMOVED lines=32> */
.L_x_2471:
[----:B------:R-:W-:Y:S05]  /*1190*/  BSYNC.RECONVERGENT B0 ;  /* 0x0000000000007941 */ /* 0x000fea0003800200 */
.L_x_2470:
        /* <DEDUP_REMOVED lines=32> */
.L_x_2473:
[----:B------:R-:W-:Y:S05]  /*13a0*/  BSYNC.RECONVERGENT B0 ;  /* 0x0000000000007941 */ /* 0x000fea0003800200 */
.L_x_2472:
[----:B------:R-:W-:Y:S01]  /*13b0*/  FMUL.FTZ R64, R65, R62 ;  /* 0x0000003e41407220 */ /* 0x000fe20000410000 */
[----:B------:R-:W-:Y:S01]  /*13c0*/  FMUL.FTZ R59, R5, R56 ;  /* 0x00000038053b7220 */ /* 0x000fe20000410000 */
[----:B------:R-:W-:Y:S01]  /*13d0*/  FMUL.FTZ R61, R7, R58 ;  /* 0x0000003a073d7220 */ /* 0x000fe20000410000 */
[----:B------:R-:W-:-:S07]  /*13e0*/  FMUL.FTZ R63, R67, R60 ;  /* 0x0000003c433f7220 */ /* 0x000fce0000410000 */
.L_x_2465:
        /* <DEDUP_REMOVED lines=23> */
.L_x_2475:
        /* <DEDUP_REMOVED lines=13> */
[----:B------:R-:W-:-:S03]  /*1630*/  FMUL.RZ R12, R10, 0.15915493667125701904 ;  /* 0x3e22f9830a0c7820 */ /* 0x000fc6000040c000 */
[----:B------:R-:W-:Y:S01]  /*1640*/  MUFU.EX2 R78, R4 ;  /* 0x00000004004e7308 */ /* 0x000fe20000000800 */
[-C--:B------:R-:W-:Y:S01]  /*1650*/  FMUL.FTZ R10, R5, R60.reuse ;  /* 0x0000003c050a7220 */ /* 0x080fe20000410000 */
[----:B------:R-:W-:-:S06]  /*1660*/  FMUL.FTZ R80, R11, R60 ;  /* 0x0000003c0b507220 */ /* 0x000fcc0000410000 */
[----:B------:R-:W0:Y:S01]  /*1670*/  MUFU.COS R77, R12 ;  /* 0x0000000c004d7308 */ /* 0x000e220000000000 */
[----:B------:R-:W-:-:S07]  /*1680*/  FMUL.RZ R14, R10, 0.15915493667125701904 ;  /* 0x3e22f9830a0e7820 */ /* 0x000fce000040c000 */
[----:B------:R1:W4:Y:S01]  /*1690*/  MUFU.SIN R13, R12 ;  /* 0x0000000c000d7308 */ /* 0x0003220000000400 */
[----:B------:R-:W-:Y:S01]  /*16a0*/  FMUL.FTZ R10, R5, R62 ;  /* 0x0000003e050a7220 */ /* 0x000fe20000410000 */
[----:B--2---:R-:W-:Y:S01]  /*16b0*/  SHF.R.U64 R36, R6, 0x10, R7 ;  /* 0x0000001006247819 */ /* 0x004fe20000001207 */
[C---:B------:R-:W-:Y:S01]  /*16c0*/  FMUL.FTZ R89, R11.reuse, R56 ;  /* 0x000000380b597220 */ /* 0x040fe20000410000 */
[----:B------:R-:W-:Y:S01]  /*16d0*/  FMUL.FTZ R79, R11, R62 ;  /* 0x0000003e0b4f7220 */ /* 0x000fe20000410000 */
[----:B------:R-:W-:-:S03]  /*16e0*/  HADD2.F32 R86, -RZ, R6.H0_H0 ;  /* 0x20000006ff567230 */ /* 0x000fc60000004100 */
[----:B------:R-:W-:Y:S01]  /*16f0*/  MUFU.EX2 R80, R80 ;  /* 0x0000005000507308 */ /* 0x000fe20000000800 */
[----:B-1----:R-:W-:Y:S01]  /*1700*/  FMUL.RZ R12, R10, 0.15915493667125701904 ;  /* 0x3e22f9830a0c7820 */ /* 0x002fe2000040c000 */
[----:B------:R-:W-:Y:S01]  /*1710*/  HADD2.F32 R10, -RZ, R7.H0_H0 ;  /* 0x20000007ff0a7230 */ /* 0x000fe20000004100 */
[----:B------:R-:W-:Y:S01]  /*1720*/  SHF.R.U32.HI R7, RZ, 0x10, R7 ;  /* 0x00000010ff077819 */ /* 0x000fe20000011607 */
[----:B------:R-:W-:-:S04]  /*1730*/  HADD2.F32 R6, -RZ, R36.H0_H0 ;  /* 0x20000024ff067230 */ /* 0x000fc80000004100 */
[----:B------:R-:W1:Y:S01]  /*1740*/  MUFU.COS R15, R14 ;  /* 0x0000000e000f7308 */ /* 0x000e620000000000 */
[C---:B0-----:R-:W-:Y:S01]  /*1750*/  FMUL.FTZ R77, R78.reuse, R77 ;  /* 0x0000004d4e4d7220 */ /* 0x041fe20000410000 */
[----:B----4-:R-:W-:Y:S01]  /*1760*/  FMUL.FTZ R78, R78, R13 ;  /* 0x0000000d4e4e7220 */ /* 0x010fe20000410000 */
[----:B------:R-:W-:-:S05]  /*1770*/  FMUL.FTZ R86, R86, R59 ;  /* 0x0000003b56567220 */ /* 0x000fca0000410000 */
[----:B------:R-:W0:Y:S01]  /*1780*/  MUFU.SIN R11, R14 ;  /* 0x0000000e000b7308 */ /* 0x000e220000000400 */
[----:B------:R-:W-:Y:S01]  /*1790*/  FMUL.FTZ R87, R6, R59 ;  /* 0x0000003b06577220 */ /* 0x000fe20000410000 */
[----:B------:R-:W-:Y:S01]  /*17a0*/  FMUL.FTZ R5, R5, R56 ;  /* 0x0000003805057220 */ /* 0x000fe20000410000 */
[----:B------:R-:W-:Y:S02]  /*17b0*/  HADD2.F32 R6, -RZ, R7.H0_H0 ;  /* 0x20000007ff067230 */ /* 0x000fe40000004100 */
[-C--:B------:R-:W-:Y:S01]  /*17c0*/  FMUL.FTZ R81, R10, R61.reuse ;  /* 0x0000003d0a517220 */ /* 0x080fe20000410000 */
[-C--:B------:R-:W-:Y:S01]  /*17d0*/  FMUL.FTZ R10, R86, R78.reuse ;  /* 0x0000004e560a7220 */ /* 0x080fe20000410000 */
[----:B------:R-:W-:Y:S01]  /*17e0*/  FMUL.RZ R13, R5, 0.15915493667125701904 ;  /* 0x3e22f983050d7820 */ /* 0x000fe2000040c000 */
[----:B------:R-:W-:Y:S01]  /*17f0*/  MUFU.EX2 R79, R79 ;  /* 0x0000004f004f7308 */ /* 0x000fe20000000800 */
[C---:B------:R-:W-:Y:S01]  /*1800*/  FMUL.FTZ R5, R87.reuse, R78 ;  /* 0x0000004e57057220 */ /* 0x040fe20000410000 */
[----:B------:R-:W-:Y:S01]  /*1810*/  FMUL.FTZ R83, R6, R61 ;  /* 0x0000003d06537220 */ /* 0x000fe20000410000 */
[----:B------:R-:W-:-:S05]  /*1820*/  FFMA.FTZ R10, R87, R77, R10 ;  /* 0x0000004d570a7223 */ /* 0x000fca000001000a */
[----:B------:R-:W2:Y:S01]  /*1830*/  MUFU.COS R76, R12 ;  /* 0x0000000c004c7308 */ /* 0x000ea20000000000 */
[----:B-1----:R-:W-:Y:S01]  /*1840*/  FMUL.FTZ R82, R80, R15 ;  /* 0x0000000f50527220 */ /* 0x002fe20000410000 */
[----:B------:R-:W-:Y:S01]  /*1850*/  FFMA.FTZ R6, R86, R77, -R5 ;  /* 0x0000004d56067223 */ /* 0x000fe20000010805 */
[----:B0-----:R-:W-:-:S05]  /*1860*/  FMUL.FTZ R80, R80, R11 ;  /* 0x0000000b50507220 */ /* 0x001fca0000410000 */
[----:B------:R0:W1:Y:S01]  /*1870*/  MUFU.SIN R4, R12 ;  /* 0x0000000c00047308 */ /* 0x0000620000000400 */
[----:B------:R-:W-:Y:S01]  /*1880*/  FADD.FTZ R7, R83, R10 ;  /* 0x0000000a53077221 */ /* 0x000fe20000010000 */
[----:B---3--:R-:W-:Y:S01]  /*1890*/  SHF.R.U64 R84, R8, 0x10, R9 ;  /* 0x0000001008547819 */ /* 0x008fe20000001209 */
[----:B------:R-:W-:Y:S02]  /*18a0*/  HADD2.F32 R8, -RZ, R8.H0_H0 ;  /* 0x20000008ff087230 */ /* 0x000fe40000004100 */
[----:B------:R-:W-:Y:S01]  /*18b0*/  FADD.FTZ R5, R81, R6 ;  /* 0x0000000651057221 */ /* 0x000fe20000010000 */
[C---:B------:R-:W-:Y:S02]  /*18c0*/  FMUL.FTZ R11, R80.reuse, R7 ;  /* 0x00000007500b7220 */ /* 0x040fe40000410000 */
[----:B------:R-:W-:Y:S01]  /*18d0*/  MUFU.EX2 R89, R89 ;  /* 0x0000005900597308 */ /* 0x000fe20000000800 */
[----:B------:R-:W-:Y:S02]  /*18e0*/  HADD2.F32 R84, -RZ, R84.H0_H0 ;  /* 0x20000054ff547230 */ /* 0x000fe40000004100 */
[-C--:B0-----:R-:W-:Y:S01]  /*18f0*/  FMUL.FTZ R12, R80, R5.reuse ;  /* 0x00000005500c7220 */ /* 0x081fe20000410000 */
[----:B------:R-:W-:Y:S01]  /*1900*/  FFMA.FTZ R10, R82, R5, -R11 ;  /* 0x00000005520a7223 */ /* 0x000fe2000001080b */
[----:B------:R-:W-:-:S03]  /*1910*/  FMUL.FTZ R85, R8, R63 ;  /* 0x0000003f08557220 */ /* 0x000fc60000410000 */
[----:B------:R-:W0:Y:S01]  /*1920*/  MUFU.COS R88, R13 ;  /* 0x0000000d00587308 */ /* 0x000e220000000000 */
[----:B------:R-:W-:Y:S01]  /*1930*/  SHF.R.U32.HI R73, RZ, 0x10, R9 ;  /* 0x00000010ff497819 */ /* 0x000fe20000011609 */
[----:B--2---:R-:W-:-:S06]  /*1940*/  FMUL.FTZ R76, R79, R76 ;  /* 0x0000004c4f4c7220 */ /* 0x004fcc0000410000 */
[----:B------:R-:W2:Y:S01]  /*1950*/  MUFU.SIN R6, R13 ;  /* 0x0000000d00067308 */ /* 0x000ea20000000400 */
[----:B------:R-:W-:Y:S01]  /*1960*/  FFMA.FTZ R7, R82, R7, R12 ;  /* 0x0000000752077223 */ /* 0x000fe2000001000c */
[----:B------:R-:W-:Y:S01]  /*1970*/  FMUL.FTZ R84, R84, R63 ;  /* 0x0000003f54547220 */ /* 0x000fe20000410000 */
[----:B-1----:R-:W-:Y:S01]  /*1980*/  FMUL.FTZ R79, R79, R4 ;  /* 0x000000044f4f7220 */ /* 0x002fe20000410000 */
[----:B------:R-:W-:Y:S01]  /*1990*/  FADD.FTZ R10, R85, R10 ;  /* 0x0000000a550a7221 */ /* 0x000fe20000010000 */
[----:B------:R-:W-:Y:S02]  /*19a0*/  HADD2.F32 R73, -RZ, R73.H0_H0 ;  /* 0x20000049ff497230 */ /* 0x000fe40000004100 */
[----:B------:R-:W-:Y:S01]  /*19b0*/  FADD.FTZ R7, R84, R7 ;  /* 0x0000000754077221 */ /* 0x000fe20000010000 */
[C---:B------:R-:W-:Y:S01]  /*19c0*/  FMUL.FTZ R11, R79.reuse, R10 ;  /* 0x0000000a4f0b7220 */ /* 0x040fe20000410000 */
[----:B------:R-:W-:Y:S02]  /*19d0*/  HADD2.F32 R9, -RZ, R9.H0_H0 ;  /* 0x20000009ff097230 */ /* 0x000fe40000004100 */
[-C--:B------:R-:W-:Y:S01]  /*19e0*/  FMUL.FTZ R5, R79, R7.reuse ;  /* 0x000000074f057220 */ /* 0x080fe20000410000 */
[----:B------:R-:W-:Y:S01]  /*19f0*/  FMUL.FTZ R73, R73, R64 ;  /* 0x0000004049497220 */ /* 0x000fe20000410000 */
[C---:B------:R-:W-:Y:S01]  /*1a00*/  FFMA.FTZ R90, R76.reuse, R7, R11 ;  /* 0x000000074c5a7223 */ /* 0x040fe2000001000b */
[----:B0-----:R-:W-:Y:S01]  /*1a10*/  FMUL.FTZ R88, R89, R88 ;  /* 0x0000005859587220 */ /* 0x001fe20000410000 */
[----:B------:R-:W-:Y:S01]  /*1a20*/  FFMA.FTZ R93, R76, R10, -R5 ;  /* 0x0000000a4c5d7223 */ /* 0x000fe20000010805 */
[----:B------:R-:W-:Y:S01]  /*1a30*/  FMUL.FTZ R74, R9, R64 ;  /* 0x00000040094a7220 */ /* 0x000fe20000410000 */
[----:B------:R-:W-:Y:S01]  /*1a40*/  FADD.FTZ R90, R73, R90 ;  /* 0x0000005a495a7221 */ /* 0x000fe20000010000 */
[----:B--2---:R-:W-:Y:S01]  /*1a50*/  FMUL.FTZ R89, R89, R6 ;  /* 0x0000000659597220 */ /* 0x004fe20000410000 */
[----:B------:R-:W-:Y:S01]  /*1a60*/  FMUL.FTZ R8, R88, R78 ;  /* 0x0000004e58087220 */ /* 0x000fe20000410000 */
[----:B------:R-:W-:-:S02]  /*1a70*/  FADD.FTZ R93, R74, R93 ;  /* 0x0000005d4a5d7221 */ /* 0x000fc40000010000 */
[C---:B------:R-:W-:Y:S01]  /*1a80*/  FMUL.FTZ R7, R89.reuse, R78 ;  /* 0x0000004e59077220 */ /* 0x040fe20000410000 */
[----:B------:R-:W0:Y:S01]  /*1a90*/  SHFL.UP PT, R6, R90, 0x1, RZ ;  /* 0x042000005a067989 */ /* 0x000e2200000e00ff */
[-C--:B------:R-:W-:Y:S02]  /*1aa0*/  FFMA.FTZ R11, R89, R77.reuse, R8 ;  /* 0x0000004d590b7223 */ /* 0x080fe40000010008 */
[----:B------:R-:W-:Y:S02]  /*1ab0*/  FFMA.FTZ R9, R88, R77, -R7 ;  /* 0x0000004d58097223 */ /* 0x000fe40000010807 */
[----:B------:R-:W1:Y:S01]  /*1ac0*/  SHFL.UP PT, R7, R93, 0x1, RZ ;  /* 0x042000005d077989 */ /* 0x000e6200000e00ff */
[C---:B------:R-:W-:Y:S01]  /*1ad0*/  FMUL.FTZ R13, R80.reuse, R11 ;  /* 0x0000000b500d7220 */ /* 0x040fe20000410000 */
[----:B------:R-:W-:Y:S02]  /*1ae0*/  MOV R4, R71 ;  /* 0x0000004700047202 */ /* 0x000fe40000000f00 */
[----:B------:R-:W-:Y:S01]  /*1af0*/  MOV R5, R66 ;  /* 0x0000004200057202 */ /* 0x000fe20000000f00 */
[-C--:B------:R-:W-:Y:S01]  /*1b00*/  FMUL.FTZ R8, R80, R9.reuse ;  /* 0x0000000950087220 */ /* 0x080fe20000410000 */
[----:B------:R-:W-:-:S03]  /*1b10*/  FFMA.FTZ R13, R82, R9, -R13 ;  /* 0x00000009520d7223 */ /* 0x000fc6000001080d */
[----:B------:R2:W3:Y:S01]  /*1b20*/  LDG.E.64 R36, desc[UR18][R4.64] ;  /* 0x0000001204247981 */ /* 0x0004e2000c1e1b00 */
[----:B------:R-:W-:Y:S01]  /*1b30*/  FFMA.FTZ R8, R82, R11, R8 ;  /* 0x0000000b52087223 */ /* 0x000fe20000010008 */
[----:B--2---:R-:W-:-:S03]  /*1b40*/  FMUL.FTZ R5, R79, R13 ;  /* 0x0000000d4f057220 */ /* 0x004fc60000410000 */
        /* <DEDUP_REMOVED lines=86> */
[----:B0-----:R-:W-:Y:S02]  /*20b0*/  FSEL R13, R92, R13, !P1 ;  /* 0x0000000d5c0d7208 */ /* 0x001fe40004800000 */
[----:B------:R-:W-:-:S03]  /*20c0*/  FSEL R92, R91, R12, !P1 ;  /* 0x0000000c5b5c7208 */ /* 0x000fc60004800000 */
[----:B------:R-:W0:Y:S04]  /*20d0*/  SHFL.UP PT, R91, R13, 0x1, RZ ;  /* 0x042000000d5b7989 */ /* 0x000e2800000e00ff */
[----:B------:R-:W-:Y:S01]  /*20e0*/  @P3 LDS.64 R38, [UR9+0x238] ;  /* 0x00023809ff263984 */ /* 0x000fe20008000a00 */
[----:B------:R-:W-:Y:S02]  /*20f0*/  FSEL R15, R90, R15, !P1 ;  /* 0x0000000f5a0f7208 */ /* 0x000fe40004800000 */
[----:B------:R-:W-:Y:S01]  /*2100*/  FSEL R14, R93, R14, !P1 ;  /* 0x0000000e5d0e7208 */ /* 0x000fe20004800000 */
[----:B------:R-:W1:Y:S04]  /*2110*/  SHFL.UP PT, R92, R92, 0x1, RZ ;  /* 0x042000005c5c7989 */ /* 0x000e6800000e00ff */
[----:B------:R-:W2:Y:S04]  /*2120*/  SHFL.UP PT, R12, R15, 0x1, RZ ;  /* 0x042000000f0c7989 */ /* 0x000ea800000e00ff */
[----:B------:R-:W4:Y:S01]  /*2130*/  SHFL.UP PT, R13, R14, 0x1, RZ ;  /* 0x042000000e0d7989 */ /* 0x000f2200000e00ff */
[----:B0-----:R-:W-:-:S02]  /*2140*/  @!P2 MOV R91, R9 ;  /* 0x00000009005ba202 */ /* 0x001fc40000000f00 */
[----:B-1----:R-:W-:Y:S02]  /*2150*/  @!P2 MOV R92, R8 ;  /* 0x00000008005ca202 */ /* 0x002fe40000000f00 */
[----:B--2---:R-:W-:Y:S02]  /*2160*/  @!P2 MOV R12, R11 ;  /* 0x0000000b000ca202 */ /* 0x004fe40000000f00 */
[----:B----4-:R-:W-:Y:S01]  /*2170*/  @!P2 MOV R13, R10 ;  /* 0x0000000a000da202 */ /* 0x010fe20000000f00 */
[-C--:B------:R-:W-:Y:S01]  /*2180*/  @P3 FMUL.FTZ R90, R38, R91.reuse ;  /* 0x0000005b265a3220 */ /* 0x080fe20000410000 */
[----:B------:R-:W-:-:S03]  /*2190*/  @P3 FMUL.FTZ R91, R39, R91 ;  /* 0x0000005b275b3220 */ /* 0x000fc60000410000 */
        /* <DEDUP_REMOVED lines=12> */
[----:B------:R-:W-:-:S03]  /*2260*/  FMUL.FTZ R78, R78, R14 ;  /* 0x0000000e4e4e7220 */ /* 0x000fc60000410000 */
[C---:B------:R-:W-:Y:S01]  /*2270*/  FFMA.FTZ R38, R77.reuse, R14, R12 ;  /* 0x0000000e4d267223 */ /* 0x040fe2000001000c */
[----:B------:R-:W-:Y:S01]  /*2280*/  FFMA.FTZ R78, R77, R15, -R78 ;  /* 0x0000000f4d4e7223 */ /* 0x000fe2000001084e */
[----:B------:R-:W0:Y:S02]  /*2290*/  @!P1 LDC.64 R12, c[0x0][0x480] ;  /* 0x00012000ff0c9b82 */ /* 0x000e240000000a00 */
[----:B------:R-:W-:Y:S01]  /*22a0*/  FADD.FTZ R83, R83, R38 ;  /* 0x0000002653537221 */ /* 0x000fe20000010000 */
[----:B------:R-:W-:-:S03]  /*22b0*/  FADD.FTZ R81, R81, R78 ;  /* 0x0000004e51517221 */ /* 0x000fc60000010000 */
[C---:B------:R-:W-:Y:S01]  /*22c0*/  FMUL.FTZ R77, R80.reuse, R83 ;  /* 0x00000053504d7220 */ /* 0x040fe20000410000 */
[----:B------:R-:W-:Y:S01]  /*22d0*/  FMUL.FTZ R80, R80, R81 ;  /* 0x0000005150507220 */ /* 0x000fe20000410000 */
[C---:B------:R-:W-:Y:S02]  /*22e0*/  FMUL.FTZ R39, R5.reuse, R11 ;  /* 0x0000000b05277220 */ /* 0x040fe40000410000 */
[C---:B------:R-:W-:Y:S01]  /*22f0*/  FFMA.FTZ R78, R82.reuse, R81, -R77 ;  /* 0x00000051524e7223 */ /* 0x040fe2000001084d */
[----:B------:R-:W-:Y:S01]  /*2300*/  FFMA.FTZ R87, R82, R83, R80 ;  /* 0x0000005352577223 */ /* 0x000fe20000010050 */
[-C--:B------:R-:W-:Y:S01]  /*2310*/  FFMA.FTZ R39, R4, R10.reuse, -R39 ;  /* 0x0000000a04277223 */ /* 0x080fe20000010827 */
[C---:B------:R-:W-:Y:S01]  /*2320*/  FMUL.FTZ R38, R5.reuse, R10 ;  /* 0x0000000a05267220 */ /* 0x040fe20000410000 */
[----:B------:R-:W-:Y:S01]  /*2330*/  LEA R34, P2, R30, R34, 0x1 ;  /* 0x000000221e227211 */ /* 0x000fe200078408ff */
[----:B------:R-:W-:Y:S01]  /*2340*/  FMUL.FTZ R10, R5, R8 ;  /* 0x00000008050a7220 */ /* 0x000fe20000410000 */
[----:B------:R-:W-:Y:S01]  /*2350*/  FADD.FTZ R84, R84, R87 ;  /* 0x0000005754547221 */ /* 0x000fe20000010000 */
[----:B------:R-:W-:Y:S01]  /*2360*/  FADD.FTZ R85, R85, R78 ;  /* 0x0000004e55557221 */ /* 0x000fe20000010000 */
[----:B------:R-:W-:Y:S01]  /*2370*/  FMUL.FTZ R77, R5, R9 ;  /* 0x00000009054d7220 */ /* 0x000fe20000410000 */
[----:B------:R-:W-:Y:S01]  /*2380*/  IADD3.X R35, PT, PT, R35, R31, RZ, P2, !PT ;  /* 0x0000001f23237210 */ /* 0x000fe200017fe4ff */
[C---:B------:R-:W-:Y:S01]  /*2390*/  FFMA.FTZ R9, R4.reuse, R9, R10 ;  /* 0x0000000904097223 */ /* 0x040fe2000001000a */
[----:B------:R-:W-:Y:S01]  /*23a0*/  FMUL.FTZ R5, R79, R84 ;  /* 0x000000544f057220 */ /* 0x000fe20000410000 */
[----:B------:R-:W-:Y:S01]  /*23b0*/  @!P1 IADD3 R10, P2, PT, R49, UR6, RZ ;  /* 0x00000006310a9c10 */ /* 0x000fe2000ff5e0ff */
[----:B------:R-:W-:Y:S01]  /*23c0*/  FMUL.FTZ R79, R79, R85 ;  /* 0x000000554f4f7220 */ /* 0x000fe20000410000 */
[C---:B------:R-:W-:Y:S01]  /*23d0*/  FFMA.FTZ R8, R4.reuse, R8, -R77 ;  /* 0x0000000804087223 */ /* 0x040fe2000001084d */
[----:B------:R-:W-:Y:S01]  /*23e0*/  FFMA.FTZ R38, R4, R11, R38 ;  /* 0x0000000b04267223 */ /* 0x000fe20000010026 */
[C---:B------:R-:W-:Y:S01]  /*23f0*/  FFMA.FTZ R5, R76.reuse, R85, -R5 ;  /* 0x000000554c057223 */ /* 0x040fe20000010805 */
[----:B------:R-:W-:Y:S01]  /*2400*/  @!P1 LEA.HI.X.SX32 R4, R49, RZ, 0x1, P2 ;  /* 0x000000ff31049211 */ /* 0x000fe200010f0eff */
[----:B------:R-:W-:Y:S01]  /*2410*/  FFMA.FTZ R76, R76, R84, R79 ;  /* 0x000000544c4c7223 */ /* 0x000fe2000001004f */
[----:B0-----:R-:W-:Y:S01]  /*2420*/  @!P1 LEA R12, P2, R10, R12, 0x4 ;  /* 0x0000000c0a0c9211 */ /* 0x001fe200078420ff */
[----:B------:R-:W-:-:S02]  /*2430*/  UIADD3 UR7, UPT, UPT, UR7, 0x1, URZ ;  /* 0x0000000107077890 */ /* 0x000fc4000fffe0ff */
[----:B------:R-:W-:Y:S01]  /*2440*/  FADD.FTZ R76, R73, R76 ;  /* 0x0000004c494c7221 */ /* 0x000fe20000010000 */
[----:B------:R-:W-:Y:S01]  /*2450*/  @!P1 LEA.HI.X R13, R10, R13, R4, 0x4, P2 ;  /* 0x0000000d0a0d9211 */ /* 0x000fe200010f2404 */
[----:B------:R-:W-:Y:S01]  /*2460*/  UISETP.NE.AND UP0, UPT, UR7, URZ, UPT ;  /* 0x000000ff0700728c */ /* 0x000fe2000bf05270 */
[----:B------:R-:W-:Y:S01]  /*2470*/  FADD.FTZ R10, R6, R39 ;  /* 0x00000027060a7221 */ /* 0x000fe20000010000 */
[----:B------:R-:W-:Y:S01]  /*2480*/  FADD.FTZ R11, R7, R38 ;  /* 0x00000026070b7221 */ /* 0x000fe20000010000 */
[C---:B---3--:R-:W-:Y:S01]  /*2490*/  FMUL.FTZ R77, R37.reuse, R14 ;  /* 0x0000000e254d7220 */ /* 0x048fe20000410000 */
[C---:B------:R-:W-:Y:S01]  /*24a0*/  FMUL.FTZ R83, R37.reuse, R83 ;  /* 0x0000005325537220 */ /* 0x040fe20000410000 */
[C---:B------:R-:W-:Y:S01]  /*24b0*/  FMUL.FTZ R84, R37.reuse, R84 ;  /* 0x0000005425547220 */ /* 0x040fe20000410000 */
[----:B------:R-:W-:Y:S01]  /*24c0*/  FADD.FTZ R74, R74, R5 ;  /* 0x000000054a4a7221 */ /* 0x000fe20000010000 */
[----:B------:R-:W-:Y:S01]  /*24d0*/  FMUL.FTZ R37, R37, R76 ;  /* 0x0000004c25257220 */ /* 0x000fe20000410000 */
[C---:B------:R-:W-:Y:S01]  /*24e0*/  FFMA.FTZ R77, R36.reuse, R15, -R77 ;  /* 0x0000000f244d7223 */ /* 0x040fe2000001084d */
[----:B------:R0:W-:Y:S01]  /*24f0*/  @!P1 STS.128 [UR5], R8 ;  /* 0x00000008ff009988 */ /* 0x0001e20008000c05 */
[C---:B------:R-:W-:Y:S01]  /*2500*/  FFMA.FTZ R83, R36.reuse, R81, -R83 ;  /* 0x0000005124537223 */ /* 0x040fe20000010853 */
[C---:B------:R-:W-:Y:S01]  /*2510*/  FFMA.FTZ R84, R36.reuse, R85, -R84 ;  /* 0x0000005524547223 */ /* 0x040fe20000010854 */
        /* <DEDUP_REMOVED lines=13> */
.L_x_2474:
[----:B------:R-:W-:Y:S01]  /*25f0*/  F2F.F16.F32 R5, R67 ;  /* 0x0000004300057304 */ /* 0x000fe20000200800 */
[----:B------:R-:W-:Y:S01]  /*2600*/  BAR.SYNC.DEFER_BLOCKING 0x0 ;  /* 0x0000000000007b1d */ /* 0x000fe20000010000 */
[----:B------:R-:W-:-:S06]  /*2610*/  USHF.L.U32 UR5, UR4, 0x7, URZ ;  /* 0x0000000704057899 */ /* 0x000fcc00080006ff */
[----:B------:R-:W1:Y:S01]  /*2620*/  F2F.F16.F32 R6, R65 ;  /* 0x0000004100067304 */ /* 0x000e620000200800 */
[----:B0-----:R-:W-:Y:S02]  /*2630*/  IADD3 R13, P0, PT, R26, UR5, RZ ;  /* 0x000000051a0d7c10 */ /* 0x001fe4000ff1e0ff */
[----:B------:R-:W-:Y:S02]  /*2640*/  IADD3 R9, P1, PT, R24, UR5, RZ ;  /* 0x0000000518097c10 */ /* 0x000fe4000ff3e0ff */
[----:B------:R-:W-:Y:S02]  /*2650*/  IADD3.X R12, PT, PT, RZ, R46, RZ, P0, !PT ;  /* 0x0000002eff0c7210 */ /* 0x000fe400007fe4ff */
[----:B------:R-:W-:Y:S01]  /*2660*/  IADD3.X R10, PT, PT, RZ, R47, RZ, P1, !PT ;  /* 0x0000002fff0a7210 */ /* 0x000fe20000ffe4ff */
[----:B------:R-:W0:Y:S01]  /*2670*/  F2F.F16.F32 R4, R68 ;  /* 0x0000004400047304 */ /* 0x000e220000200800 */
[----:B------:R-:W-:-:S04]  /*2680*/  LEA R8, P1, R9, R16, 0x1 ;  /* 0x0000001009087211 */ /* 0x000fc800078208ff */
[----:B------:R-:W-:Y:S02]  /*2690*/  LEA.HI.X R9, R9, R17, R10, 0x1, P1 ;  /* 0x0000001109097211 */ /* 0x000fe400008f0c0a */
[----:B-1----:R-:W-:Y:S01]  /*26a0*/  PRMT R11, R5, 0x5410, R6 ;  /* 0x00005410050b7816 */ /* 0x002fe20000000006 */
[----:B------:R-:W1:Y:S01]  /*26b0*/  F2F.F16.F32 R7, R72 ;  /* 0x0000004800077304 */ /* 0x000e620000200800 */
[----:B------:R-:W-:Y:S01]  /*26c0*/  LEA R6, P0, R13, R18, 0x1 ;  /* 0x000000120d067211 */ /* 0x000fe200078008ff */
[----:B0-----:R-:W-:-:S05]  /*26d0*/  IMAD.WIDE.U32 R4, R4, 0x10000, RZ ;  /* 0x0001000004047825 */ /* 0x001fca00078e00ff */
        /* <DEDUP_REMOVED lines=12> */
[--C-:B--2---:R-:W-:Y:S01]  /*27a0*/  SHF.R.U64 R10, R8, 0x10, R9.reuse ;  /* 0x00000010080a7819 */ /* 0x104fe20000001209 */
[----:B------:R-:W-:Y:S01]  /*27b0*/  HADD2.F32 R12, -RZ, R9.H0_H0 ;  /* 0x20000009ff0c7230 */ /* 0x000fe20000004100 */
[----:B------:R-:W-:Y:S01]  /*27c0*/  SHF.R.U32.HI R14, RZ, 0x10, R9 ;  /* 0x00000010ff0e7819 */ /* 0x000fe20000011609 */
[----:B0-----:R-:W-:Y:S02]  /*27d0*/  HADD2.F32 R4, -RZ, R8.H0_H0 ;  /* 0x20000008ff047230 */ /* 0x001fe40000004100 */
[----:B------:R-:W-:-:S02]  /*27e0*/  HADD2.F32 R10, -RZ, R10.H0_H0 ;  /* 0x2000000aff0a7230 */ /* 0x000fc40000004100 */
[----:B------:R-:W-:Y:S01]  /*27f0*/  FMUL.FTZ R13, R12, -1.4426950216293334961 ;  /* 0xbfb8aa3b0c0d7820 */ /* 0x000fe20000410000 */
[----:B------:R-:W-:Y:S02]  /*2800*/  HADD2.F32 R14, -RZ, R14.H0_H0 ;  /* 0x2000000eff0e7230 */ /* 0x000fe40000004100 */
[----:B------:R-:W-:Y:S01]  /*2810*/  FMUL.FTZ R5, R4, -1.4426950216293334961 ;  /* 0xbfb8aa3b04057820 */ /* 0x000fe20000410000 */
        /* <DEDUP_REMOVED lines=18> */
[----:B------:R-:W2:Y:S01]  /*2940*/  F2F.F16.F32 R68, R68 ;  /* 0x0000004400447304 */ /* 0x000ea20000200800 */
[----:B0-----:R-:W-:Y:S01]  /*2950*/  FMUL.FTZ R14, R14, R13 ;  /* 0x0000000d0e0e7220 */ /* 0x001fe20000410000 */
[----:B------:R-:W-:Y:S01]  /*2960*/  IADD3 R13, P0, PT, R22, UR5, RZ ;  /* 0x00000005160d7c10 */ /* 0x000fe2000ff1e0ff */
[----:B------:R-:W0:Y:S02]  /*2970*/  LDCU UR5, c[0x0][0x394] ;  /* 0x00007280ff0577ac */ /* 0x000e240008000800 */
[----:B------:R-:W-:Y:S01]  /*2980*/  FMUL.FTZ R14, R14, R65 ;  /* 0x000000410e0e7220 */ /* 0x000fe20000410000 */
[----:B------:R-:W-:Y:S02]  /*2990*/  IADD3.X R8, PT, PT, RZ, R48, RZ, P0, !PT ;  /* 0x00000030ff087210 */ /* 0x000fe400007fe4ff */
[----:B------:R-:W-:Y:S01]  /*29a0*/  F2F.F16.F32 R12, R12 ;  /* 0x0000000c000c7304 */ /* 0x000fe20000200800 */
[----:B-1----:R-:W-:Y:S01]  /*29b0*/  FMUL.FTZ R5, R4, R11 ;  /* 0x0000000b04057220 */ /* 0x002fe20000410000 */
[----:B------:R-:W-:-:S03]  /*29c0*/  LEA R6, P0, R13, R2, 0x1 ;  /* 0x000000020d067211 */ /* 0x000fc600078008ff */
[----:B------:R-:W-:Y:S01]  /*29d0*/  FMUL.FTZ R72, R5, R72 ;  /* 0x0000004805487220 */ /* 0x000fe20000410000 */
[----:B--2---:R-:W-:Y:S02]  /*29e0*/  IMAD.WIDE.U32 R4, R68, 0x10000, RZ ;  /* 0x0001000044047825 */ /* 0x004fe400078e00ff */
[----:B------:R-:W1:Y:S01]  /*29f0*/  F2F.F16.F32 R7, R14 ;  /* 0x0000000e00077304 */ /* 0x000e620000200800 */
[----:B0-----:R-:W-:-:S07]  /*2a00*/  UISETP.GE.AND UP0, UPT, UR4, UR5, UPT ;  /* 0x000000050400728c */ /* 0x001fce000bf06270 */
[----:B------:R-:W0:Y:S01]  /*2a10*/  F2F.F16.F32 R9, R72 ;  /* 0x0000004800097304 */ /* 0x000e220000200800 */
[----:B-1----:R-:W-:Y:S02]  /*2a20*/  PRMT R11, R12, 0x5410, R7 ;  /* 0x000054100c0b7816 */ /* 0x002fe40000000007 */
[----:B------:R-:W-:Y:S02]  /*2a30*/  LEA.HI.X R7, R13, R3, R8, 0x1, P0 ;  /* 0x000000030d077211 */ /* 0x000fe400000f0c08 */
[----:B------:R-:W-:Y:S02]  /*2a40*/  LOP3.LUT R5, R11, R5, RZ, 0xfc, !PT ;  /* 0x000000050b057212 */ /* 0x000fe400078efcff */
[----:B------:R-:W-:Y:S02]  /*2a50*/  IADD3 R54, P0, PT, R54, 0x200, RZ ;  /* 0x0000020036367810 */ /* 0x000fe40007f1e0ff */
[----:B0-----:R-:W-:Y:S02]  /*2a60*/  LOP3.LUT R4, R4, R9, RZ, 0xfc, !PT ;  /* 0x0000000904047212 */ /* 0x001fe400078efcff */
[----:B------:R-:W-:-:S03]  /*2a70*/  IADD3.X R57, PT, PT, RZ, R57, RZ, P0, !PT ;  /* 0x00000039ff397210 */ /* 0x000fc600007fe4ff */
[----:B------:R0:W-:Y:S01]  /*2a80*/  STG.E.64 desc[UR18][R6.64], R4 ;  /* 0x0000000406007986 */ /* 0x0001e2000c101b12 */
[----:B------:R-:W-:Y:S05]  /*2a90*/  BRA.U !UP0, `(.L_x_2476) ;  /* 0xffffffdd08747547 */ /* 0x000fea000b83ffff */
[----:B------:R-:W-:Y:S05]  /*2aa0*/  EXIT ;  /* 0x000000000000794d */ /* 0x000fea0003800000 */
.L_x_2477:
        /* <DEDUP_REMOVED lines=13> */
.L_x_5075:


//--------------------- .text._Z25selective_scan_fwd_kernelI32Selective_Scan_fwd_kernel_traitsILi32ELi4ELi1ELb1ELb1ELb1ELb0EN3c104HalfENS1_7complexIfEEEEv13SSMParamsBase --------------------------
	.section	.text._Z25selective_scan_fwd_kernelI32Selective_Scan_fwd_kernel_traitsILi32ELi4ELi1ELb1ELb1ELb1ELb0EN3c104HalfENS1_7complexIfEEEEv13SSMParamsBase,"ax",@progbits
	.align	128
        .global         _Z25selective_scan_fwd_kernelI32Selective_Scan_fwd_kernel_traitsILi32ELi4ELi1ELb1ELb1ELb1ELb0EN3c104HalfENS1_7complexIfEEEEv13SSMParamsBase
        .type           _Z25selective_scan_fwd_kernelI32Selective_Scan_fwd_kernel_traitsILi32ELi4ELi1ELb1ELb1ELb1ELb0EN3c104HalfENS1_7complexIfEEEEv13SSMParamsBase,@function
        .size           _Z25selective_scan_fwd_kernelI32Selective_Scan_fwd_kernel_traitsILi32ELi4ELi1ELb1ELb1ELb1ELb0EN3c104HalfENS1_7complexIfEEEEv13SSMParamsBase,(.L_x_5076 - _Z25selective_scan_fwd_kernelI32Selective_Scan_fwd_kernel_traitsILi32ELi4ELi1ELb1ELb1ELb1ELb0EN3c104HalfENS1_7complexIfEEEEv13SSMParamsBase)
        .other          _Z25selective_scan_fwd_kernelI32Selective_Scan_fwd_kernel_traitsILi32ELi4ELi1ELb1ELb1ELb1ELb0EN3c104HalfENS1_7complexIfEEEEv13SSMParamsBase,@"STO_CUDA_ENTRY STV_DEFAULT"
_Z25selective_scan_fwd_kernelI32Selective_Scan_fwd_kernel_traitsILi32ELi4ELi1ELb1ELb1ELb1ELb0EN3c104HalfENS1_7complexIfEEEEv13SSMParamsBase:
.text._Z25selective_scan_fwd_kernelI32Selective_Scan_fwd_kernel_traitsILi32ELi4ELi1ELb1ELb1ELb1ELb0EN3c104HalfENS1_7complexIfEEEEv13SSMParamsBase:
        /* <DEDUP_REMOVED lines=11> */
[----:B------:R-:W0:Y:S02]  /*00b0*/  LDCU.64 UR18, c[0x0][0x3d0] ;  /* 0x00007a00ff1277ac */ /* 0x000e240008000a00 */
[----:B0-----:R-:W-:-:S05]  /*00c0*/  IABS R10, R11 ;  /* 0x0000000b000a7213 */ /* 0x001fca0000000000 */
        /* <DEDUP_REMOVED lines=21> */
[----:B---3--:R-:W-:-:S02]  /*0220*/  IADD3 R13, PT, PT, RZ, -R9, RZ ;  /* 0x80000009ff0d7210 */ /* 0x008fc40007ffe0ff */
[----:B------:R-:W-:-:S03]  /*0230*/  IABS R2, R6 ;  /* 0x0000000600027213 */ /* 0x000fc60000000000 */
[----:B------:R-:W-:-:S04]  /*0240*/  IMAD R3, R13, R10, RZ ;  /* 0x0000000a0d037224 */ /* 0x000fc800078e02ff */
[----:B------:R-:W-:Y:S01]  /*0250*/  IMAD.HI.U32 R9, R9, R3, R8 ;  /* 0x0000000309097227 */ /* 0x000fe200078e0008 */
[----:B------:R-:W-:-:S05]  /*0260*/  MOV R3, R2 ;  /* 0x0000000200037202 */ /* 0x000fca0000000f00 */
[----:B------:R-:W-:-:S05]  /*0270*/  IMAD.HI.U32 R2, R9, R3, RZ ;  /* 0x0000000309027227 */ /* 0x000fca00078e00ff */
[----:B----4-:R-:W-:-:S05]  /*0280*/  IADD3 R4, PT, PT, -R2, RZ, RZ ;  /* 0x000000ff02047210 */ /* 0x010fca0007ffe1ff */
[----:B------:R-:W-:-:S05]  /*0290*/  IMAD R3, R10, R4, R3 ;  /* 0x000000040a037224 */ /* 0x000fca00078e0203 */
[----:B------:R-:W-:-:S13]  /*02a0*/  ISETP.GT.U32.AND P1, PT, R10, R3, PT ;  /* 0x000000030a00720c */ /* 0x000fda0003f24070 */
[----:B------:R-:W-:-:S04]  /*02b0*/  @!P1 IADD3 R3, PT, PT, R3, -R10, RZ ;  /* 0x8000000a03039210 */ /* 0x000fc80007ffe0ff */
[----:B------:R-:W-:Y:S02]  /*02c0*/  ISETP.GE.U32.AND P0, PT, R3, R10, PT ;  /* 0x0000000a0300720c */ /* 0x000fe40003f06070 */
[----:B------:R-:W-:Y:S01]  /*02d0*/  LOP3.LUT R3, R6, R11, RZ, 0x3c, !PT ;  /* 0x0000000b06037212 */ /* 0x000fe200078e3cff */
[----:B------:R-:W-:Y:S01]  /*02e0*/  UIMAD.WIDE.U32 UR4, UR22, UR8, URZ ;  /* 0x00000008160472a5 */ /* 0x000fe2000f8e00ff */
[----:B------:R-:W-:Y:S02]  /*02f0*/  @!P1 IADD3 R2, PT, PT, R2, 0x1, RZ ;  /* 0x0000000102029810 */ /* 0x000fe40007ffe0ff */
[----:B------:R-:W-:Y:S02]  /*0300*/  ISETP.GE.AND P2, PT, R3, RZ, PT ;  /* 0x000000ff0300720c */ /* 0x000fe40003f46270 */
[----:B------:R-:W-:Y:S01]  /*0310*/  ISETP.NE.AND P1, PT, R11, RZ, PT ;  /* 0x000000ff0b00720c */ /* 0x000fe20003f25270 */
[----:B------:R-:W-:Y:S01]  /*0320*/  UIMAD UR6, UR22, UR9, UR5 ;  /* 0x00000009160672a4 */ /* 0x000fe2000f8e0205 */
[----:B------:R-:W-:-:S03]  /*0330*/  MOV R8, UR4 ;  /* 0x0000000400087c02 */ /* 0x000fc60008000f00 */
[----:B------:R-:W-:Y:S02]  /*0340*/  @P0 IADD3 R2, PT, PT, R2, 0x1, RZ ;  /* 0x0000000102020810 */ /* 0x000fe40007ffe0ff */
[----:B------:R-:W-:Y:S02]  /*0350*/  ISETP.GE.AND P0, PT, R26, 0x1, PT ;  /* 0x000000011a00780c */ /* 0x000fe40003f06270 */
[----:B------:R-:W-:Y:S01]  /*0360*/  MOV R9, UR5 ;  /* 0x0000000500097c02 */ /* 0x000fe20008000f00 */
[----:B------:R-:W-:Y:S01]  /*0370*/  UIMAD.WIDE.U32 UR4, UR22, UR12, URZ ;  /* 0x0000000c160472a5 */ /* 0x000fe2000f8e00ff */
[----:B------:R-:W-:-:S03]  /*0380*/  MOV R7, R2 ;  /* 0x0000000200077202 */ /* 0x000fc60000000f00 */
[----:B------:R-:W-:Y:S01]  /*0390*/  UIMAD UR8, UR22, UR13, UR5 ;  /* 0x0000000d160872a4 */ /* 0x000fe2000f8e0205 */
[----:B------:R-:W-:Y:S02]  /*03a0*/  @!P2 IADD3 R7, PT, PT, -R7, RZ, RZ ;  /* 0x000000ff0707a210 */ /* 0x000fe40007ffe1ff */
[----:B------:R-:W-:Y:S01]  /*03b0*/  MOV R9, UR6 ;  /* 0x0000000600097c02 */ /* 0x000fe20008000f00 */
[----:B------:R-:W-:Y:S01]  /*03c0*/  UIMAD.WIDE.U32 UR6, UR22, UR16, URZ ;  /* 0x00000010160672a5 */ /* 0x000fe2000f8e00ff */
[----:B------:R-:W-:Y:S02]  /*03d0*/  @!P1 LOP3.LUT R7, RZ, R11, RZ, 0x33, !PT ;  /* 0x0000000bff079212 */ /* 0x000fe400078e33ff */
[----:B------:R-:W-:Y:S02]  /*03e0*/  MOV R2, UR4 ;  /* 0x0000000400027c02 */ /* 0x000fe40008000f00 */
[----:B------:R-:W-:Y:S02]  /*03f0*/  MOV R3, UR5 ;  /* 0x0000000500037c02 */ /* 0x000fe40008000f00 */
[----:B------:R-:W-:Y:S01]  /*0400*/  MOV R11, UR8 ;  /* 0x00000008000b7c02 */ /* 0x000fe20008000f00 */
[----:B-12---:R-:W-:Y:S06]  /*0410*/  @!P0 EXIT ;  /* 0x000000000000894d */ /* 0x006fec0003800000 */
[----:B------:R-:W0:Y:S01]  /*0420*/  LDC.64 R20, c[0x0][0x428] ;  /* 0x00010a00ff147b82 */ /* 0x000e220000000a00 */
[----:B------:R-:W-:Y:S01]  /*0430*/  SHF.R.S32.HI R17, RZ, 0x1f, R7 ;  /* 0x0000001fff117819 */ /* 0x000fe20000011407 */
[----:B------:R-:W-:Y:S01]  /*0440*/  UIMAD UR7, UR22, UR17, UR7 ;  /* 0x00000011160772a4 */ /* 0x000fe2000f8e0207 */
[----:B------:R-:W-:Y:S01]  /*0450*/  MOV R10, R2 ;  /* 0x00000002000a7202 */ /* 0x000fe20000000f00 */
[----:B------:R-:W1:Y:S01]  /*0460*/  S2R R37, SR_TID.X ;  /* 0x0000000000257919 */ /* 0x000e620000002100 */
[----:B------:R-:W-:Y:S01]  /*0470*/  IMAD.WIDE.U32 R8, R6, UR10, R8 ;  /* 0x0000000a06087c25 */ /* 0x000fe2000f8e0008 */
[----:B------:R-:W-:Y:S02]  /*0480*/  UIMAD.WIDE.U32 UR4, UR22, UR18, URZ ;  /* 0x00000012160472a5 */ /* 0x000fe4000f8e00ff */
[----:B------:R-:W2:Y:S01]  /*0490*/  LDC.64 R52, c[0x0][0x3e8] ;  /* 0x0000fa00ff347b82 */ /* 0x000ea20000000a00 */
[-C--:B------:R-:W-:Y:S01]  /*04a0*/  IMAD R2, R17, R50.reuse, RZ ;  /* 0x0000003211027224 */ /* 0x080fe200078e02ff */
[----:B------:R-:W-:Y:S01]  /*04b0*/  UIMAD UR5, UR22, UR19, UR5 ;  /* 0x00000013160572a4 */ /* 0x000fe2000f8e0205 */
[C---:B------:R-:W-:Y:S01]  /*04c0*/  IMAD.WIDE.U32 R12, R7.reuse, R50, UR6 ;  /* 0x00000006070c7e25 */ /* 0x040fe2000f8e0032 */
[----:B------:R-:W-:Y:S01]  /*04d0*/  LEA R42, P0, R8, R42, 0x1 ;  /* 0x0000002a082a7211 */ /* 0x000fe200078008ff */
[----:B------:R-:W3:Y:S02]  /*04e0*/  LDCU UR7, c[0x0][0x38c] ;  /* 0x00007180ff0777ac */ /* 0x000ee40008000800 */
[----:B------:R-:W-:Y:S01]  /*04f0*/  IMAD R51, R7, R51, R2 ;  /* 0x0000003307337224 */ /* 0x000fe200078e0202 */
[----:B------:R-:W4:Y:S01]  /*0500*/  LDC.64 R28, c[0x0][0x3a0] ;  /* 0x0000e800ff1c7b82 */ /* 0x000f220000000a00 */
[----:B------:R-:W-:Y:S01]  /*0510*/  LEA R46, P2, R12, R18, 0x1 ;  /* 0x000000120c2e7211 */ /* 0x000fe200078408ff */
[----:B------:R-:W-:Y:S01]  /*0520*/  IMAD.WIDE.U32 R10, R6, UR14, R10 ;  /* 0x0000000e060a7c25 */ /* 0x000fe2000f8e000a */
[----:B------:R-:W0:Y:S01]  /*0530*/  LDCU.U8 UR9, c[0x0][0x39e] ;  /* 0x000073c0ff0977ac */ /* 0x000e220008000000 */
[----:B------:R-:W-:-:S02]  /*0540*/  IADD3 R51, PT, PT, R13, R51, RZ ;  /* 0x000000330d337210 */ /* 0x000fc40007ffe0ff */
[----:B------:R-:W-:Y:S01]  /*0550*/  IMAD R47, R6, UR11, R9 ;  /* 0x0000000b062f7c24 */ /* 0x000fe2000f8e0209 */
[----:B------:R-:W-:Y:S01]  /*0560*/  LEA R44, P1, R10, R44, 0x1 ;  /* 0x0000002c0a2c7211 */ /* 0x000fe200078208ff */
[----:B------:R-:W3:Y:S01]  /*0570*/  LDC R27, c[0x0][0x384] ;  /* 0x0000e100ff1b7b82 */ /* 0x000ee20000000800 */
[----:B0-----:R-:W-:Y:S01]  /*0580*/  IMAD.WIDE.U32 R14, R6, R20, RZ ;  /* 0x00000014060e7225 */ /* 0x001fe200078e00ff */
[----:B------:R-:W-:Y:S02]  /*0590*/  LEA.HI.X R51, R12, R19, R51, 0x1, P2 ;  /* 0x000000130c337211 */ /* 0x000fe400010f0c33 */
[----:B------:R-:W-:Y:S01]  /*05a0*/  LEA.HI.X R47, R8, R43, R47, 0x1, P0 ;  /* 0x0000002b082f7211 */ /* 0x000fe200000f0c2f */
[C---:B------:R-:W-:Y:S01]  /*05b0*/  IMAD R15, R6.reuse, R21, R15 ;  /* 0x00000015060f7224 */ /* 0x040fe200078e020f */
[----:B------:R-:W-:Y:S01]  /*05c0*/  MOV R43, RZ ;  /* 0x000000ff002b7202 */ /* 0x000fe20000000f00 */
[----:B------:R-:W-:Y:S01]  /*05d0*/  IMAD R49, R6, UR15, R11 ;  /* 0x0000000f06317c24 */ /* 0x000fe2000f8e020b */
[----:B------:R-:W0:Y:S01]  /*05e0*/  LDC.64 R2, c[0x0][0x420] ;  /* 0x00010800ff027b82 */ /* 0x000e220000000a00 */
[----:B--2---:R-:W-:-:S02]  /*05f0*/  IMAD R16, R17, R52, RZ ;  /* 0x0000003411107224 */ /* 0x004fc400078e02ff */
[C---:B------:R-:W-:Y:S01]  /*0600*/  IMAD.WIDE.U32 R8, R7.reuse, R52, UR4 ;  /* 0x0000000407087e25 */ /* 0x040fe2000f8e0034 */
[----:B------:R-:W-:Y:S01]  /*0610*/  LEA.HI.X R49, R10, R45, R49, 0x1, P1 ;  /* 0x0000002d0a317211 */ /* 0x000fe200008f0c31 */
[----:B------:R-:W-:Y:S02]  /*0620*/  UMOV UR4, 0x400 ;  /* 0x0000040000047882 */ /* 0x000fe40000000000 */
[----:B------:R-:W-:Y:S01]  /*0630*/  IMAD R53, R7, R53, R16 ;  /* 0x0000003507357224 */ /* 0x000fe200078e0210 */
[----:B------:R-:W2:Y:S01]  /*0640*/  LDC.64 R4, c[0x0][0x450] ;  /* 0x00011400ff047b82 */ /* 0x000ea20000000a00 */
[----:B----4-:R-:W-:-:S03]  /*0650*/  IMAD.WIDE.U32 R10, R6, R28, RZ ;  /* 0x0000001c060a7225 */ /* 0x010fc600078e00ff */
[----:B------:R-:W-:Y:S01]  /*0660*/  IADD3 R53, PT, PT, R9, R53, RZ ;  /* 0x0000003509357210 */ /* 0x000fe20007ffe0ff */
[----:B-1----:R-:W-:-:S03]  /*0670*/  IMAD.WIDE.U32 R16, R37, 0x10, RZ ;  /* 0x0000001025107825 */ /* 0x002fc600078e00ff */
[----:B------:R-:W1:Y:S01]  /*0680*/  LDC.64 R38, c[0x0][0x440] ;  /* 0x00011000ff267b82 */ /* 0x000e620000000a00 */
[----:B---3--:R-:W-:Y:S01]  /*0690*/  IMAD R7, R27, UR22, R6 ;  /* 0x000000161b077c24 */ /* 0x008fe2000f8e0206 */
[----:B------:R-:W-:Y:S01]  /*06a0*/  LOP3.LUT R45, R16, 0x8, RZ, 0xfc, !PT ;  /* 0x00000008102d7812 */ /* 0x000fe200078efcff */
[----:B------:R-:W-:Y:S02]  /*06b0*/  IMAD R6, R6, R29, R11 ;  /* 0x0000001d06067224 */ /* 0x000fe400078e020b */
[----:B------:R-:W-:-:S03]  /*06c0*/  IMAD R7, R7, R26, RZ ;  /* 0x0000001a07077224 */ /* 0x000fc600078e02ff */
[----:B------:R-:W3:Y:S01]  /*06d0*/  S2UR UR6, SR_CgaCtaId ;  /* 0x00000000000679c3 */ /* 0x000ee20000008800 */
[----:B0-----:R-:W-:-:S04]  /*06e0*/  IMAD.WIDE.U32 R18, R2, UR22, R14 ;  /* 0x0000001602127c25 */ /* 0x001fc8000f8e000e */
[----:B------:R-:W-:Y:S02]  /*06f0*/  IMAD R40, R3, UR22, R19 ;  /* 0x0000001603287c24 */ /* 0x000fe4000f8e0213 */
[----:B------:R-:W-:Y:S01]  /*0700*/  IMAD R41, R7, UR7, RZ ;  /* 0x0000000707297c24 */ /* 0x000fe2000f8e02ff */
[----:B------:R-:W0:Y:S01]  /*0710*/  LDC.64 R12, c[0x0][0x478] ;  /* 0x00011e00ff0c7b82 */ /* 0x000e220000000a00 */
[----:B--2---:R-:W-:-:S04]  /*0720*/  LEA R48, P0, R8, R4, 0x1 ;  /* 0x0000000408307211 */ /* 0x004fc800078008ff */
[----:B------:R-:W-:-:S03]  /*0730*/  LEA.HI.X R53, R8, R5, R53, 0x1, P0 ;  /* 0x0000000508357211 */ /* 0x000fc600000f0c35 */
[----:B------:R-:W2:Y:S01]  /*0740*/  LDC.64 R24, c[0x0][0x3e0] ;  /* 0x0000f800ff187b82 */ /* 0x000ea20000000a00 */
[----:B-1----:R-:W-:-:S04]  /*0750*/  LEA R38, P1, R10, R38, 0x3 ;  /* 0x000000260a267211 */ /* 0x002fc800078218ff */
[----:B------:R-:W-:-:S03]  /*0760*/  LEA.HI.X R39, R10, R39, R6, 0x3, P1 ;  /* 0x000000270a277211 */ /* 0x000fc600008f1c06 */
[----:B------:R-:W1:Y:S01]  /*0770*/  LDC.64 R22, c[0x0][0x3c0] ;  /* 0x0000f000ff167b82 */ /* 0x000e620000000a00 */
[----:B---3--:R-:W-:-:S04]  /*0780*/  ULEA UR4, UR6, UR4, 0x18 ;  /* 0x0000000406047291 */ /* 0x008fc8000f8ec0ff */
[----:B------:R-:W-:-:S03]  /*0790*/  UIADD3 UR5, UPT, UPT, UR4, 0x460, URZ ;  /* 0x0000046004057890 */ /* 0x000fc6000fffe0ff */
[----:B------:R-:W3:Y:S01]  /*07a0*/  LDC.64 R20, c[0x0][0x3a8] ;  /* 0x0000ea00ff147b82 */ /* 0x000ee20000000a00 */
[----:B0-----:R-:W-:Y:S01]  /*07b0*/  IMAD.WIDE.U32 R2, R37, 0x8, R12 ;  /* 0x0000000825027825 */ /* 0x001fe200078e000c */
[----:B--2---:R-:W-:Y:S02]  /*07c0*/  SHF.L.U64.HI R25, R24, 0x1, R25 ;  /* 0x0000000118197819 */ /* 0x004fe40000010219 */
[----:B-1----:R-:W-:Y:S02]  /*07d0*/  SHF.L.U64.HI R23, R22, 0x1, R23 ;  /* 0x0000000116177819 */ /* 0x002fe40000010217 */
[----:B---3--:R-:W-:-:S07]  /*07e0*/  SHF.L.U64.HI R21, R20, 0x3, R21 ;  /* 0x0000000314157819 */ /* 0x008fce0000010215 */
.L_x_2490:
        /* <DEDUP_REMOVED lines=33> */
.L_x_2478:
        /* <DEDUP_REMOVED lines=48> */
.L_x_2481:
[----:B------:R-:W-:Y:S05]  /*0d00*/  BSYNC.RECONVERGENT B0 ;  /* 0x0000000000007941 */ /* 0x000fea0003800200 */
.L_x_2480:
        /* <DEDUP_REMOVED lines=32> */
.L_x_2483:
[----:B------:R-:W-:Y:S05]  /*0f10*/  BSYNC.RECONVERGENT B0 ;  /* 0x0000000000007941 */ /* 0x000fea0003800200 */
.L_x_2482:
        /* <DEDUP_REMOVED lines=32> */
.L_x_2485:
[----:B------:R-:W-:Y:S05]  /*1120*/  BSYNC.RECONVERGENT B0 ;  /* 0x0000000000007941 */ /* 0x000fea0003800200 */
.L_x_2484:
        /* <DEDUP_REMOVED lines=32> */
.L_x_2487:
[----:B------:R-:W-:Y:S05]  /*1330*/  BSYNC.RECONVERGENT B0 ;  /* 0x0000000000007941 */ /* 0x000fea0003800200 */
.L_x_2486:
[----:B------:R-:W-:Y:S01]  /*1340*/  FMUL.FTZ R59, R61, R56 ;  /* 0x000000383d3b7220 */ /* 0x000fe20000410000 */
[----:B------:R-:W-:Y:S01]  /*1350*/  FMUL.FTZ R55, R65, R50 ;  /* 0x0000003241377220 */ /* 0x000fe20000410000 */
[----:B------:R-:W-:Y:S01]  /*1360*/  FMUL.FTZ R57, R7, R52 ;  /* 0x0000003407397220 */ /* 0x000fe20000410000 */
[----:B------:R-:W-:-:S07]  /*1370*/  FMUL.FTZ R58, R5, R54 ;  /* 0x00000036053a7220 */ /* 0x000fce0000410000 */
.L_x_2479:
        /* <DEDUP_REMOVED lines=8> */
[----:B------:R-:W0:Y:S01]  /*1400*/  S2R R77, SR_LANEID ;  /* 0x00000000004d7919 */ /* 0x000e220000000000 */
[C---:B------:R-:W-:Y:S01]  /*1410*/  ISETP.NE.AND P0, PT, R43.reuse, RZ, PT ;  /* 0x000000ff2b00720c */ /* 0x040fe20003f05270 */
[----:B------:R-:W-:Y:S01]  /*1420*/  IMAD R62, R43, UR4, RZ ;  /* 0x000000042b3e7c24 */ /* 0x000fe2000f8e02ff */
[-C--:B------:R-:W-:Y:S01]  /*1430*/  IADD3 R32, P1, PT, R48, R45.reuse, RZ ;  /* 0x0000002d30207210 */ /* 0x080fe20007f3e0ff */
[----:B------:R-:W1:Y:S01]  /*1440*/  LDCU UR10, c[0x0][0x38c] ;  /* 0x00007180ff0a77ac */ /* 0x000e620008000800 */
[----:B------:R-:W-:Y:S02]  /*1450*/  IADD3 R30, P2, PT, R46, R45, RZ ;  /* 0x0000002d2e1e7210 */ /* 0x000fe40007f5e0ff */
[----:B------:R-:W-:Y:S01]  /*1460*/  ISETP.EQ.AND P0, PT, R37, RZ, P0 ;  /* 0x000000ff2500720c */ /* 0x000fe20000702270 */
[----:B------:R-:W-:Y:S01]  /*1470*/  UMOV UR4, URZ ;  /* 0x000000ff00047c82 */ /* 0x000fe20008000000 */
[----:B------:R-:W-:Y:S01]  /*1480*/  MOV R66, R38 ;  /* 0x0000002600427202 */ /* 0x000fe20000000f00 */
[----:B------:R-:W-:Y:S01]  /*1490*/  UMOV UR6, UR5 ;  /* 0x0000000500067c82 */ /* 0x000fe20008000000 */
[----:B------:R-:W-:-:S02]  /*14a0*/  MOV R63, R39 ;  /* 0x00000027003f7202 */ /* 0x000fc40000000f00 */
[C---:B------:R-:W-:Y:S02]  /*14b0*/  IADD3.X R33, PT, PT, R17.reuse, R53, RZ, P1, !PT ;  /* 0x0000003511217210 */ /* 0x040fe40000ffe4ff */
[----:B------:R-:W-:-:S07]  /*14c0*/  IADD3.X R31, PT, PT, R17, R51, RZ, P2, !PT ;  /* 0x00000033111f7210 */ /* 0x000fce00017fe4ff */
.L_x_2489:
[----:B------:R-:W-:Y:S01]  /*14d0*/  MOV R67, R63 ;  /* 0x0000003f00437202 */ /* 0x000fe20000000f00 */
[----:B--2---:R-:W2:Y:S04]  /*14e0*/  LDG.E.64 R8, desc[UR20][R30.64+-0x8] ;  /* 0xfffff8141e087981 */ /* 0x004ea8000c1e1b00 */
[----:B------:R-:W3:Y:S04]  /*14f0*/  LDG.E.64 R6, desc[UR20][R66.64] ;  /* 0x0000001442067981 */ /* 0x000ee8000c1e1b00 */
[----:B------:R-:W4:Y:S04]  /*1500*/  LDG.E.64 R4, desc[UR20][R30.64] ;  /* 0x000000141e047981 */ /* 0x000f28000c1e1b00 */
[----:B------:R-:W5:Y:S01]  /*1510*/  LDG.E.64 R26, desc[UR20][R32.64+-0x8] ;  /* 0xfffff814201a7981 */ /* 0x000f62000c1e1b00 */
[C---:B0-----:R-:W-:Y:S01]  /*1520*/  ISETP.GE.AND P1, PT, R77.reuse, 0x1, PT ;  /* 0x000000014d00780c */ /* 0x041fe20003f26270 */
[----:B------:R-:W0:Y:S01]  /*1530*/  S2UR UR8, SR_CgaCtaId ;  /* 0x00000000000879c3 */ /* 0x000e220000008800 */
[----:B------:R-:W-:Y:S01]  /*1540*/  UMOV UR7, 0x400 ;  /* 0x0000040000077882 */ /* 0x000fe20000000000 */
[----:B------:R-:W-:Y:S01]  /*1550*/  ISETP.NE.AND P2, PT, R77, RZ, PT ;  /* 0x000000ff4d00720c */ /* 0x000fe20003f45270 */
[----:B0-----:R-:W-:Y:S01]  /*1560*/  ULEA UR7, UR8, UR7, 0x18 ;  /* 0x0000000708077291 */ /* 0x001fe2000f8ec0ff */
[----:B---3--:R-:W-:Y:S01]  /*1570*/  FMUL.FTZ R11, R6, 1.4426950216293334961 ;  /* 0x3fb8aa3b060b7820 */ /* 0x008fe20000410000 */
[----:B------:R-:W-:-:S04]  /*1580*/  FMUL.FTZ R6, R7, R52 ;  /* 0x0000003407067220 */ /* 0x000fc80000410000 */
[----:B------:R-:W-:Y:S01]  /*1590*/  FMUL.RZ R12, R6, 0.15915493667125701904 ;  /* 0x3e22f983060c7820 */ /* 0x000fe2000040c000 */
[----:B------:R-:W-:-:S03]  /*15a0*/  FMUL.FTZ R6, R11, R52 ;  /* 0x000000340b067220 */ /* 0x000fc60000410000 */
[----:B------:R-:W-:Y:S01]  /*15b0*/  MUFU.COS R15, R12 ;  /* 0x0000000c000f7308 */ /* 0x000fe20000000000 */
[C---:B------:R-:W-:Y:S01]  /*15c0*/  FMUL.FTZ R87, R11.reuse, R50 ;  /* 0x000000320b577220 */ /* 0x040fe20000410000 */
[C---:B------:R-:W-:Y:S01]  /*15d0*/  FMUL.FTZ R10, R11.reuse, R54 ;  /* 0x000000360b0a7220 */ /* 0x040fe20000410000 */
[----:B------:R-:W-:Y:S01]  /*15e0*/  FMUL.FTZ R75, R11, R56 ;  /* 0x000000380b4b7220 */ /* 0x000fe20000410000 */
[----:B------:R-:W-:-:S04]  /*15f0*/  FMUL.FTZ R11, R7, R54 ;  /* 0x00000036070b7220 */ /* 0x000fc80000410000 */
[----:B------:R-:W0:Y:S01]  /*1600*/  MUFU.EX2 R72, R6 ;  /* 0x0000000600487308 */ /* 0x000e220000000800 */
[----:B------:R-:W-:-:S07]  /*1610*/  FMUL.RZ R14, R11, 0.15915493667125701904 ;  /* 0x3e22f9830b0e7820 */ /* 0x000fce000040c000 */
[----:B------:R3:W1:Y:S01]  /*1620*/  MUFU.SIN R13, R12 ;  /* 0x0000000c000d7308 */ /* 0x0006620000000400 */
[----:B------:R-:W-:Y:S01]  /*1630*/  FMUL.FTZ R11, R7, R56 ;  /* 0x00000038070b7220 */ /* 0x000fe20000410000 */
[--C-:B--2---:R-:W-:Y:S01]  /*1640*/  SHF.R.U32.HI R78, RZ, 0x10, R9.reuse ;  /* 0x00000010ff4e7819 */ /* 0x104fe20000011609 */
[----:B---3--:R-:W-:Y:S01]  /*1650*/  HADD2.F32 R12, -RZ, R8.H0_H0 ;  /* 0x20000008ff0c7230 */ /* 0x008fe20000004100 */
[----:B------:R-:W-:-:S04]  /*1660*/  SHF.R.U64 R8, R8, 0x10, R9 ;  /* 0x0000001008087819 */ /* 0x000fc80000001209 */
[----:B------:R-:W-:Y:S01]  /*1670*/  MUFU.EX2 R73, R10 ;  /* 0x0000000a00497308 */ /* 0x000fe20000000800 */
[----:B0-----:R-:W-:-:S07]  /*1680*/  FMUL.FTZ R68, R72, R15 ;  /* 0x0000000f48447220 */ /* 0x001fce0000410000 */
[----:B------:R-:W0:Y:S01]  /*1690*/  MUFU.COS R70, R14 ;  /* 0x0000000e00467308 */ /* 0x000e220000000000 */
[----:B-1----:R-:W-:Y:S01]  /*16a0*/  FMUL.FTZ R72, R72, R13 ;  /* 0x0000000d48487220 */ /* 0x002fe20000410000 */
[----:B------:R-:W-:-:S06]  /*16b0*/  FMUL.FTZ R81, R12, R55 ;  /* 0x000000370c517220 */ /* 0x000fcc0000410000 */
[----:B------:R1:W2:Y:S01]  /*16c0*/  MUFU.SIN R34, R14 ;  /* 0x0000000e00227308 */ /* 0x0002a20000000400 */
[----:B------:R-:W-:Y:S01]  /*16d0*/  FMUL.RZ R11, R11, 0.15915493667125701904 ;  /* 0x3e22f9830b0b7820 */ /* 0x000fe2000040c000 */
[----:B------:R-:W-:Y:S01]  /*16e0*/  FMUL.FTZ R7, R7, R50 ;  /* 0x0000003207077220 */ /* 0x000fe20000410000 */
[----:B------:R-:W-:Y:S02]  /*16f0*/  HADD2.F32 R78, -RZ, R78.H0_H0 ;  /* 0x2000004eff4e7230 */ /* 0x000fe40000004100 */
[----:B-1----:R-:W-:-:S03]  /*1700*/  HADD2.F32 R14, -RZ, R8.H0_H0 ;  /* 0x20000008ff0e7230 */ /* 0x002fc60000004100 */
[----:B------:R-:W-:Y:S01]  /*1710*/  MUFU.EX2 R75, R75 ;  /* 0x0000004b004b7308 */ /* 0x000fe20000000800 */
[----:B------:R-:W-:Y:S02]  /*1720*/  HADD2.F32 R28, -RZ, R9.H0_H0 ;  /* 0x20000009ff1c7230 */ /* 0x000fe40000004100 */
[----:B------:R-:W-:Y:S01]  /*1730*/  FMUL.FTZ R83, R14, R55 ;  /* 0x000000370e537220 */ /* 0x000fe20000410000 */
[----:B------:R-:W-:Y:S01]  /*1740*/  FMUL.FTZ R14, R81, R72 ;  /* 0x00000048510e7220 */ /* 0x000fe20000410000 */
[----:B------:R-:W-:-:S03]  /*1750*/  FMUL.RZ R13, R7, 0.15915493667125701904 ;  /* 0x3e22f983070d7820 */ /* 0x000fc6000040c000 */
[----:B------:R-:W1:Y:S01]  /*1760*/  MUFU.COS R10, R11 ;  /* 0x0000000b000a7308 */ /* 0x000e620000000000 */
[----:B------:R-:W-:Y:S01]  /*1770*/  FMUL.FTZ R78, R78, R57 ;  /* 0x000000394e4e7220 */ /* 0x000fe20000410000 */
[C---:B------:R-:W-:Y:S01]  /*1780*/  FMUL.FTZ R12, R83.reuse, R72 ;  /* 0x00000048530c7220 */ /* 0x040fe20000410000 */
[----:B------:R-:W-:Y:S01]  /*1790*/  FFMA.FTZ R7, R83, R68, R14 ;  /* 0x0000004453077223 */ /* 0x000fe2000001000e */
[----:B0-----:R-:W-:-:S04]  /*17a0*/  FMUL.FTZ R69, R73, R70 ;  /* 0x0000004649457220 */ /* 0x001fc80000410000 */
[----:B------:R0:W3:Y:S01]  /*17b0*/  MUFU.SIN R6, R11 ;  /* 0x0000000b00067308 */ /* 0x0000e20000000400 */
[----:B------:R-:W-:Y:S01]  /*17c0*/  FMUL.FTZ R79, R28, R57 ;  /* 0x000000391c4f7220 */ /* 0x000fe20000410000 */
[----:B--2---:R-:W-:Y:S01]  /*17d0*/  FMUL.FTZ R73, R73, R34 ;  /* 0x0000002249497220 */ /* 0x004fe20000410000 */
[----:B------:R-:W-:Y:S01]  /*17e0*/  FFMA.FTZ R14, R81, R68, -R12 ;  /* 0x00000044510e7223 */ /* 0x000fe2000001080c */
[----:B------:R-:W-:-:S04]  /*17f0*/  FADD.FTZ R28, R78, R7 ;  /* 0x000000074e1c7221 */ /* 0x000fc80000010000 */
[----:B------:R-:W-:Y:S01]  /*1800*/  MUFU.EX2 R87, R87 ;  /* 0x0000005700577308 */ /* 0x000fe20000000800 */
[----:B----4-:R-:W-:Y:S01]  /*1810*/  SHF.R.U64 R9, R4, 0x10, R5 ;  /* 0x0000001004097819 */ /* 0x010fe20000001205 */
[----:B------:R-:W-:Y:S01]  /*1820*/  FADD.FTZ R14, R79, R14 ;  /* 0x0000000e4f0e7221 */ /* 0x000fe20000010000 */
[----:B------:R-:W-:-:S05]  /*1830*/  FMUL.FTZ R34, R73, R28 ;  /* 0x0000001c49227220 */ /* 0x000fca0000410000 */
[----:B------:R-:W2:Y:S01]  /*1840*/  MUFU.COS R8, R13 ;  /* 0x0000000d00087308 */ /* 0x000ea20000000000 */
[----:B------:R-:W-:Y:S02]  /*1850*/  HADD2.F32 R7, -RZ, R4.H0_H0 ;  /* 0x20000004ff077230 */ /* 0x000fe40000004100 */
[-C--:B0-----:R-:W-:Y:S01]  /*1860*/  FFMA.FTZ R11, R69, R14.reuse, -R34 ;  /* 0x0000000e450b7223 */ /* 0x081fe20000010822 */
[----:B------:R-:W-:Y:S02]  /*1870*/  HADD2.F32 R9, -RZ, R9.H0_H0 ;  /* 0x20000009ff097230 */ /* 0x000fe40000004100 */
[----:B------:R-:W-:Y:S01]  /*1880*/  FMUL.FTZ R14, R73, R14 ;  /* 0x0000000e490e7220 */ /* 0x000fe20000410000 */
[----:B------:R-:W-:Y:S01]  /*1890*/  FMUL.FTZ R74, R7, R58 ;  /* 0x0000003a074a7220 */ /* 0x000fe20000410000 */
[----:B------:R-:W0:Y:S01]  /*18a0*/  MUFU.SIN R12, R13 ;  /* 0x0000000d000c7308 */ /* 0x000e220000000400 */
[----:B------:R-:W-:Y:S01]  /*18b0*/  SHF.R.U32.HI R70, RZ, 0x10, R5 ;  /* 0x00000010ff467819 */ /* 0x000fe20000011605 */
[C---:B-1----:R-:W-:Y:S01]  /*18c0*/  FMUL.FTZ R67, R75.reuse, R10 ;  /* 0x0000000a4b437220 */ /* 0x042fe20000410000 */
[----:B---3--:R-:W-:Y:S01]  /*18d0*/  FMUL.FTZ R75, R75, R6 ;  /* 0x000000064b4b7220 */ /* 0x008fe20000410000 */
[----:B------:R-:W-:Y:S01]  /*18e0*/  FFMA.FTZ R7, R69, R28, R14 ;  /* 0x0000001c45077223 */ /* 0x000fe2000001000e */
[----:B------:R-:W-:Y:S01]  /*18f0*/  FMUL.FTZ R76, R9, R58 ;  /* 0x0000003a094c7220 */ /* 0x000fe20000410000 */
[----:B------:R-:W-:Y:S01]  /*1900*/  FADD.FTZ R6, R74, R11 ;  /* 0x0000000b4a067221 */ /* 0x000fe20000010000 */
[----:B------:R-:W-:Y:S01]  /*1910*/  HADD2.F32 R70, -RZ, R70.H0_H0 ;  /* 0x20000046ff467230 */ /* 0x000fe20000004100 */
[----:B------:R1:W3:Y:S01]  /*1920*/  LDG.E.64 R28, desc[UR20][R32.64] ;  /* 0x00000014201c7981 */ /* 0x0002e2000c1e1b00 */
[----:B--2---:R-:W-:Y:S01]  /*1930*/  FMUL.FTZ R85, R87, R8 ;  /* 0x0000000857557220 */ /* 0x004fe20000410000 */
[----:B------:R-:W-:Y:S01]  /*1940*/  FADD.FTZ R8, R76, R7 ;  /* 0x000000074c087221 */ /* 0x000fe20000010000 */
[----:B------:R-:W-:Y:S01]  /*1950*/  FMUL.FTZ R10, R75, R6 ;  /* 0x000000064b0a7220 */ /* 0x000fe20000410000 */
[----:B------:R-:W-:-:S02]  /*1960*/  HADD2.F32 R4, -RZ, R5.H0_H0 ;  /* 0x20000005ff047230 */ /* 0x000fc40000004100 */
[-C--:B------:R-:W-:Y:S01]  /*1970*/  FMUL.FTZ R70, R70, R59.reuse ;  /* 0x0000003b46467220 */ /* 0x080fe20000410000 */
[-C--:B------:R-:W-:Y:S01]  /*1980*/  FMUL.FTZ R5, R75, R8.reuse ;  /* 0x000000084b057220 */ /* 0x080fe20000410000 */
[C---:B------:R-:W-:Y:S01]  /*1990*/  FFMA.FTZ R7, R67.reuse, R8, R10 ;  /* 0x0000000843077223 */ /* 0x040fe2000001000a */
[----:B------:R-:W-:Y:S02]  /*19a0*/  FMUL.FTZ R71, R4, R59 ;  /* 0x0000003b04477220 */ /* 0x000fe40000410000 */
[----:B------:R-:W-:Y:S01]  /*19b0*/  FFMA.FTZ R8, R67, R6, -R5 ;  /* 0x0000000643087223 */ /* 0x000fe20000010805 */
[----:B------:R-:W-:Y:S01]  /*19c0*/  FADD.FTZ R80, R70, R7 ;  /* 0x0000000746507221 */ /* 0x000fe20000010000 */
[----:B0-----:R-:W-:Y:S01]  /*19d0*/  FMUL.FTZ R87, R87, R12 ;  /* 0x0000000c57577220 */ /* 0x001fe20000410000 */
[-C--:B------:R-:W-:Y:S01]  /*19e0*/  FMUL.FTZ R6, R85, R72.reuse ;  /* 0x0000004855067220 */ /* 0x080fe20000410000 */
[----:B------:R-:W-:Y:S02]  /*19f0*/  FADD.FTZ R89, R71, R8 ;  /* 0x0000000847597221 */ /* 0x000fe40000010000 */
[C---:B------:R-:W-:Y:S01]  /*1a00*/  FMUL.FTZ R4, R87.reuse, R72 ;  /* 0x0000004857047220 */ /* 0x040fe20000410000 */
[----:B------:R-:W0:Y:S01]  /*1a10*/  SHFL.UP PT, R9, R80, 0x1, RZ ;  /* 0x0420000050097989 */ /* 0x000e2200000e00ff */
[----:B------:R-:W-:-:S02]  /*1a20*/  FFMA.FTZ R6, R87, R68, R6 ;  /* 0x0000004457067223 */ /* 0x000fc40000010006 */
[----:B------:R-:W-:Y:S01]  /*1a30*/  FFMA.FTZ R4, R85, R68, -R4 ;  /* 0x0000004455047223 */ /* 0x000fe20000010804 */
[----:B------:R-:W2:Y:S01]  /*1a40*/  SHFL.UP PT, R7, R89, 0x1, RZ ;  /* 0x0420000059077989 */ /* 0x000ea200000e00ff */
        /* <DEDUP_REMOVED lines=8> */
[----:B------:R-:W4:Y:S01]  /*1ad0*/  SHFL.UP PT, R5, R82, 0x1, RZ ;  /* 0x0420000052057989 */ /* 0x000f2200000e00ff */
[----:B0-----:R-:W-:-:S03]  /*1ae0*/  FMUL.FTZ R11, R91, R9 ;  /* 0x000000095b0b7220 */ /* 0x001fc60000410000 */
[----:B------:R-:W0:Y:S01]  /*1af0*/  SHFL.UP PT, R4, R91, 0x1, RZ ;  /* 0x042000005b047989 */ /* 0x000e2200000e00ff */
[C---:B------:R-:W-:Y:S01]  /*1b00*/  FMUL.FTZ R6, R82.reuse, R9 ;  /* 0x0000000952067220 */ /* 0x040fe20000410000 */
[----:B--2---:R-:W-:-:S03]  /*1b10*/  FFMA.FTZ R11, R82, R7, R11 ;  /* 0x00000007520b7223 */ /* 0x004fc6000001000b */
[----:B------:R-:W-:Y:S01]  /*1b20*/  FFMA.FTZ R6, R91, R7, -R6 ;  /* 0x000000075b067223 */ /* 0x000fe20000010806 */
[----:B------:R-:W-:-:S03]  /*1b30*/  @P1 FADD.FTZ R80, R80, R11 ;  /* 0x0000000b50501221 */ /* 0x000fc60000010000 */
[----:B------:R-:W-:Y:S02]  /*1b40*/  @P1 FADD.FTZ R89, R89, R6 ;  /* 0x0000000659591221 */ /* 0x000fe40000010000 */
[----:B------:R-:W2:Y:S04]  /*1b50*/  SHFL.UP PT, R9, R80, 0x2, RZ ;  /* 0x0440000050097989 */ /* 0x000ea800000e00ff */
        /* <DEDUP_REMOVED lines=8> */
[-C--:B--2---:R-:W-:Y:S01]  /*1be0*/  FMUL.FTZ R7, R91, R9.reuse ;  /* 0x000000095b077220 */ /* 0x084fe20000410000 */
[----:B------:R-:W-:-:S03]  /*1bf0*/  FMUL.FTZ R6, R82, R9 ;  /* 0x0000000952067220 */ /* 0x000fc60000410000 */
[-C--:B-----5:R-:W-:Y:S01]  /*1c00*/  FFMA.FTZ R7, R82, R8.reuse, R7 ;  /* 0x0000000852077223 */ /* 0x0a0fe20000010007 */
[----:B------:R-:W-:-:S03]  /*1c10*/  FFMA.FTZ R6, R91, R8, -R6 ;  /* 0x000000085b067223 */ /* 0x000fc60000010806 */
[----:B------:R-:W-:Y:S01]  /*1c20*/  @P1 FADD.FTZ R80, R80, R7 ;  /* 0x0000000750501221 */ /* 0x000fe20000010000 */
[----:B------:R-:W-:-:S04]  /*1c30*/  @P1 FADD.FTZ R89, R89, R6 ;  /* 0x0000000659591221 */ /* 0x000fc80000010000 */
[----:B------:R-:W2:Y:S04]  /*1c40*/  SHFL.UP PT, R9, R80, 0x4, RZ ;  /* 0x0480000050097989 */ /* 0x000ea800000e00ff */
        /* <DEDUP_REMOVED lines=8> */
[-C--:B--2---:R-:W-:Y:S01]  /*1cd0*/  FMUL.FTZ R7, R91, R9.reuse ;  /* 0x000000095b077220 */ /* 0x084fe20000410000 */
[----:B------:R-:W-:-:S03]  /*1ce0*/  FMUL.FTZ R6, R82, R9 ;  /* 0x0000000952067220 */ /* 0x000fc60000410000 */
[-C--:B-----5:R-:W-:Y:S01]  /*1cf0*/  FFMA.FTZ R7, R82, R8.reuse, R7 ;  /* 0x0000000852077223 */ /* 0x0a0fe20000010007 */
[----:B------:R-:W-:-:S04]  /*1d00*/  FFMA.FTZ R6, R91, R8, -R6 ;  /* 0x000000085b067223 */ /* 0x000fc80000010806 */
[----:B------:R-:W-:Y:S01]  /*1d10*/  @P1 FADD.FTZ R80, R80, R7 ;  /* 0x0000000750501221 */ /* 0x000fe20000010000 */
[----:B------:R-:W-:-:S04]  /*1d20*/  @P1 FADD.FTZ R89, R89, R6 ;  /* 0x0000000659591221 */ /* 0x000fc80000010000 */
[----:B------:R-:W2:Y:S01]  /*1d30*/  SHFL.UP PT, R9, R80, 0x8, RZ ;  /* 0x0500000050097989 */ /* 0x000ea200000e00ff */
        /* <DEDUP_REMOVED lines=8> */
[-C--:B--2---:R-:W-:Y:S01]  /*1dc0*/  FMUL.FTZ R6, R82, R9.reuse ;  /* 0x0000000952067220 */ /* 0x084fe20000410000 */
[----:B------:R-:W-:-:S04]  /*1dd0*/  FMUL.FTZ R9, R91, R9 ;  /* 0x000000095b097220 */ /* 0x000fc80000410000 */
[-C--:B0-----:R-:W-:Y:S01]  /*1de0*/  FFMA.FTZ R9, R82, R8.reuse, R9 ;  /* 0x0000000852097223 */ /* 0x081fe20000010009 */
[----:B------:R-:W-:-:S06]  /*1df0*/  FFMA.FTZ R6, R91, R8, -R6 ;  /* 0x000000085b067223 */ /* 0x000fcc0000010806 */
[----:B------:R-:W-:Y:S01]  /*1e00*/  @P1 FADD.FTZ R80, R80, R9 ;  /* 0x0000000950501221 */ /* 0x000fe20000010000 */
[-C--:B----4-:R-:W-:Y:S01]  /*1e10*/  FMUL.FTZ R7, R91, R5.reuse ;  /* 0x000000055b077220 */ /* 0x090fe20000410000 */
[----:B------:R-:W-:Y:S01]  /*1e20*/  @P1 FADD.FTZ R89, R89, R6 ;  /* 0x0000000659591221 */ /* 0x000fe20000010000 */
[C---:B------:R-:W-:Y:S02]  /*1e30*/  FMUL.FTZ R6, R82.reuse, R5 ;  /* 0x0000000552067220 */ /* 0x040fe40000410000 */
[-C--:B-----5:R-:W-:Y:S01]  /*1e40*/  @P1 FFMA.FTZ R82, R82, R4.reuse, R7 ;  /* 0x0000000452521223 */ /* 0x0a0fe20000010007 */
[----:B------:R-:W0:Y:S01]  /*1e50*/  SHFL.UP PT, R12, R80, 0x10, RZ ;  /* 0x06000000500c7989 */ /* 0x000e2200000e00ff */
[----:B------:R-:W-:-:S03]  /*1e60*/  @P1 FFMA.FTZ R91, R91, R4, -R6 ;  /* 0x000000045b5b1223 */ /* 0x000fc60000010806 */
[----:B------:R-:W2:Y:S04]  /*1e70*/  SHFL.UP PT, R5, R89, 0x10, RZ ;  /* 0x0600000059057989 */ /* 0x000ea800000e00ff */
[----:B------:R-:W4:Y:S04]  /*1e80*/  SHFL.UP PT, R4, R82, 0x10, RZ ;  /* 0x0600000052047989 */ /* 0x000f2800000e00ff */
[----:B------:R-:W5:Y:S01]  /*1e90*/  SHFL.UP PT, R13, R91, 0x10, RZ ;  /* 0x060000005b0d7989 */ /* 0x000f6200000e00ff */
[----:B------:R-:W-:Y:S01]  /*1ea0*/  HFMA2 R8, -RZ, RZ, 1.875, 0 ;  /* 0x3f800000ff087431 */ /* 0x000fe200000001ff */
[----:B------:R-:W-:-:S02]  /*1eb0*/  CS2R R10, SRZ ;  /* 0x00000000000a7805 */ /* 0x000fc4000001ff00 */
[----:B------:R-:W-:Y:S02]  /*1ec0*/  MOV R9, RZ ;  /* 0x000000ff00097202 */ /* 0x000fe40000000f00 */
[----:B------:R-:W-:-:S04]  /*1ed0*/  ISETP.NE.AND P1, PT, R77, 0x1f, PT ;  /* 0x0000001f4d00780c */ /* 0x000fc80003f25270 */
[----:B------:R-:W1:Y:S01]  /*1ee0*/  @P0 LDS.128 R8, [UR6] ;  /* 0x00000006ff080984 */ /* 0x000e620008000c00 */
[-C--:B0-----:R-:W-:Y:S01]  /*1ef0*/  FMUL.FTZ R6, R82, R12.reuse ;  /* 0x0000000c52067220 */ /* 0x081fe20000410000 */
[----:B------:R-:W-:-:S03]  /*1f00*/  FMUL.FTZ R7, R91, R12 ;  /* 0x0000000c5b077220 */ /* 0x000fc60000410000 */
[CC--:B--2---:R-:W-:Y:S01]  /*1f10*/  FFMA.FTZ R6, R91.reuse, R5.reuse, -R6 ;  /* 0x000000055b067223 */ /* 0x0c4fe20000010806 */
        /* <DEDUP_REMOVED lines=9> */
[----:B------:R-:W-:-:S05]  /*1fb0*/  ISETP.NE.AND P3, PT, R37, RZ, PT ;  /* 0x000000ff2500720c */ /* 0x000fca0003f65270 */
[----:B-1----:R-:W-:Y:S04]  /*1fc0*/  @!P2 STS.128 [UR7+0x440], R8 ;  /* 0x00044008ff00a988 */ /* 0x002fe80008000c07 */
[----:B------:R-:W-:Y:S01]  /*1fd0*/  LDS.128 R4, [UR7+0x420] ;  /* 0x00042007ff047984 */ /* 0x000fe20008000c00 */
[----:B------:R-:W-:Y:S01]  /*1fe0*/  BAR.SYNC.DEFER_BLOCKING 0x0 ;  /* 0x0000000000007b1d */ /* 0x000fe20000010000 */
[----:B------:R-:W-:-:S04]  /*1ff0*/  ISETP.GE.AND P1, PT, R77, 0x10, PT ;  /* 0x000000104d00780c */ /* 0x000fc80003f26270 */
[----:B------:R-:W-:Y:S02]  /*2000*/  FSEL R82, R82, R13, !P1 ;  /* 0x0000000d52527208 */ /* 0x000fe40004800000 */
[----:B------:R-:W-:-:S03]  /*2010*/  FSEL R91, R91, R12, !P1 ;  /* 0x0000000c5b5b7208 */ /* 0x000fc60004800000 */
[----:B------:R-:W1:Y:S04]  /*2020*/  SHFL.UP PT, R86, R82, 0x1, RZ ;  /* 0x0420000052567989 */ /* 0x000e6800000e00ff */
[----:B------:R-:W-:Y:S01]  /*2030*/  @P3 LDS.64 R34, [UR7+0x448] ;  /* 0x00044807ff223984 */ /* 0x000fe20008000a00 */
[----:B------:R-:W-:Y:S02]  /*2040*/  FSEL R80, R80, R15, !P1 ;  /* 0x0000000f50507208 */ /* 0x000fe40004800000 */
[----:B0-----:R-:W-:Y:S01]  /*2050*/  FSEL R14, R89, R14, !P1 ;  /* 0x0000000e590e7208 */ /* 0x001fe20004800000 */
[----:B------:R-:W0:Y:S04]  /*2060*/  SHFL.UP PT, R13, R91, 0x1, RZ ;  /* 0x042000005b0d7989 */ /* 0x000e2800000e00ff */
[----:B------:R-:W2:Y:S04]  /*2070*/  SHFL.UP PT, R12, R80, 0x1, RZ ;  /* 0x04200000500c7989 */ /* 0x000ea800000e00ff */
[----:B------:R-:W4:Y:S01]  /*2080*/  SHFL.UP PT, R84, R14, 0x1, RZ ;  /* 0x042000000e547989 */ /* 0x000f2200000e00ff */
[----:B-1----:R-:W-:-:S02]  /*2090*/  @!P2 MOV R86, R9 ;  /* 0x000000090056a202 */ /* 0x002fc40000000f00 */
[----:B0-----:R-:W-:Y:S02]  /*20a0*/  @!P2 MOV R13, R8 ;  /* 0x00000008000da202 */ /* 0x001fe40000000f00 */
        /* <DEDUP_REMOVED lines=9> */
[----:B------:R-:W-:Y:S01]  /*2140*/  FMUL.FTZ R87, R87, R84 ;  /* 0x0000005457577220 */ /* 0x000fe20000410000 */
[----:B------:R-:W-:Y:S01]  /*2150*/  LEA R32, P1, R24, R32, 0x1 ;  /* 0x0000002018207211 */ /* 0x000fe200078208ff */
[----:B------:R-:W-:Y:S01]  /*2160*/  FMUL.FTZ R13, R5, R11 ;  /* 0x0000000b050d7220 */ /* 0x000fe20000410000 */
[C---:B------:R-:W-:Y:S01]  /*2170*/  FFMA.FTZ R14, R85.reuse, R84, -R14 ;  /* 0x00000054550e7223 */ /* 0x040fe2000001080e */
[----:B------:R-:W-:Y:S01]  /*2180*/  FFMA.FTZ R12, R85, R12, R87 ;  /* 0x0000000c550c7223 */ /* 0x000fe20000010057 */
[----:B------:R-:W-:Y:S01]  /*2190*/  FMUL.FTZ R15, R5, R9 ;  /* 0x00000009050f7220 */ /* 0x000fe20000410000 */
[----:B------:R-:W-:Y:S01]  /*21a0*/  IADD3.X R33, PT, PT, R33, R25, RZ, P1, !PT ;  /* 0x0000001921217210 */ /* 0x000fe20000ffe4ff */
[CC--:B------:R-:W-:Y:S01]  /*21b0*/  FFMA.FTZ R13, R4.reuse, R10.reuse, -R13 ;  /* 0x0000000a040d7223 */ /* 0x0c0fe2000001080d */
[----:B------:R-:W-:Y:S01]  /*21c0*/  FADD.FTZ R80, R83, R12 ;  /* 0x0000000c53507221 */ /* 0x000fe20000010000 */
[----:B------:R-:W-:Y:S01]  /*21d0*/  ISETP.NE.AND P1, PT, R37, RZ, PT ;  /* 0x000000ff2500720c */ /* 0x000fe20003f25270 */
[----:B------:R-:W-:Y:S01]  /*21e0*/  FMUL.FTZ R35, R5, R10 ;  /* 0x0000000a05237220 */ /* 0x000fe20000410000 */
[----:B------:R-:W-:Y:S01]  /*21f0*/  FADD.FTZ R81, R81, R14 ;  /* 0x0000000e51517221 */ /* 0x000fe20000010000 */
[-C--:B------:R-:W-:Y:S01]  /*2200*/  FMUL.FTZ R10, R5, R8.reuse ;  /* 0x00000008050a7220 */ /* 0x080fe20000410000 */
[----:B------:R-:W-:Y:S01]  /*2210*/  FFMA.FTZ R8, R4, R8, -R15 ;  /* 0x0000000804087223 */ /* 0x000fe2000001080f */
[C---:B------:R-:W-:Y:S01]  /*2220*/  FMUL.FTZ R15, R72.reuse, R80 ;  /* 0x00000050480f7220 */ /* 0x040fe20000410000 */
[----:B------:R-:W-:-:S03]  /*2230*/  FMUL.FTZ R83, R72, R81 ;  /* 0x0000005148537220 */ /* 0x000fc60000410000 */
[C---:B------:R-:W-:Y:S01]  /*2240*/  FFMA.FTZ R12, R68.reuse, R81, -R15 ;  /* 0x00000051440c7223 */ /* 0x040fe2000001080f */
[----:B------:R-:W-:Y:S01]  /*2250*/  FFMA.FTZ R83, R68, R80, R83 ;  /* 0x0000005044537223 */ /* 0x000fe20000010053 */
[C---:B------:R-:W-:Y:S01]  /*2260*/  FFMA.FTZ R14, R4.reuse, R11, R35 ;  /* 0x0000000b040e7223 */ /* 0x040fe20000010023 */
[----:B------:R-:W-:Y:S01]  /*2270*/  FFMA.FTZ R9, R4, R9, R10 ;  /* 0x0000000904097223 */ /* 0x000fe2000001000a */
[----:B------:R-:W-:Y:S01]  /*2280*/  FADD.FTZ R12, R79, R12 ;  /* 0x0000000c4f0c7221 */ /* 0x000fe20000010000 */
[----:B------:R-:W-:Y:S01]  /*2290*/  SHF.R.U32.HI R11, RZ, 0x10, R27 ;  /* 0x00000010ff0b7819 */ /* 0x000fe2000001161b */
[----:B------:R-:W-:Y:S01]  /*22a0*/  FADD.FTZ R78, R78, R83 ;  /* 0x000000534e4e7221 */ /* 0x000fe20000010000 */
[----:B------:R-:W0:Y:S01]  /*22b0*/  @!P1 LDC.64 R4, c[0x0][0x480] ;  /* 0x00012000ff049b82 */ /* 0x000e220000000a00 */
[----:B------:R-:W-:Y:S01]  /*22c0*/  FADD.FTZ R10, R6, R13 ;  /* 0x0000000d060a7221 */ /* 0x000fe20000010000 */
[----:B------:R-:W-:Y:S01]  /*22d0*/  SHF.R.U64 R34, R26, 0x10, R27 ;  /* 0x000000101a227819 */ /* 0x000fe2000000121b */
[----:B------:R-:W-:-:S02]  /*22e0*/  HADD2.F32 R13, -RZ, R26.H0_H0 ;  /* 0x2000001aff0d7230 */ /* 0x000fc40000004100 */
[C---:B------:R-:W-:Y:S01]  /*22f0*/  FMUL.FTZ R26, R73.reuse, R12 ;  /* 0x0000000c491a7220 */ /* 0x040fe20000410000 */
[-C--:B------:R-:W-:Y:S01]  /*2300*/  FMUL.FTZ R73, R73, R78.reuse ;  /* 0x0000004e49497220 */ /* 0x080fe20000410000 */
[----:B------:R-:W-:Y:S02]  /*2310*/  HADD2.F32 R15, -RZ, R11.H0_H0 ;  /* 0x2000000bff0f7230 */ /* 0x000fe40000004100 */
[----:B------:R-:W-:Y:S01]  /*2320*/  FADD.FTZ R11, R7, R14 ;  /* 0x0000000e070b7221 */ /* 0x000fe20000010000 */
[C---:B------:R-:W-:Y:S01]  /*2330*/  FFMA.FTZ R7, R69.reuse, R78, R26 ;  /* 0x0000004e45077223 */ /* 0x040fe2000001001a */
[----:B------:R-:W-:Y:S01]  /*2340*/  FFMA.FTZ R73, R69, R12, -R73 ;  /* 0x0000000c45497223 */ /* 0x000fe20000010849 */
[----:B------:R-:W-:Y:S02]  /*2350*/  HADD2.F32 R34, -RZ, R34.H0_H0 ;  /* 0x20000022ff227230 */ /* 0x000fe40000004100 */
[----:B------:R-:W-:Y:S01]  /*2360*/  FADD.FTZ R76, R76, R7 ;  /* 0x000000074c4c7221 */ /* 0x000fe20000010000 */
[----:B------:R-:W-:Y:S01]  /*2370*/  FADD.FTZ R74, R74, R73 ;  /* 0x000000494a4a7221 */ /* 0x000fe20000010000 */
[----:B------:R-:W-:Y:S01]  /*2380*/  LEA R30, P2, R22, R30, 0x1 ;  /* 0x0000001e161e7211 */ /* 0x000fe200078408ff */
[----:B------:R-:W-:Y:S01]  /*2390*/  FMUL.FTZ R34, R34, R80 ;  /* 0x0000005022227220 */ /* 0x000fe20000410000 */
[C---:B------:R-:W-:Y:S01]  /*23a0*/  FMUL.FTZ R14, R75.reuse, R76 ;  /* 0x0000004c4b0e7220 */ /* 0x040fe20000410000 */
[----:B------:R-:W-:Y:S01]  /*23b0*/  FMUL.FTZ R26, R75, R74 ;  /* 0x0000004a4b1a7220 */ /* 0x000fe20000410000 */
[----:B------:R-:W-:Y:S01]  /*23c0*/  IADD3.X R31, PT, PT, R31, R23, RZ, P2, !PT ;  /* 0x000000171f1f7210 */ /* 0x000fe200017fe4ff */
[----:B------:R-:W-:Y:S01]  /*23d0*/  FFMA.FTZ R6, R13, R81, -R34 ;  /* 0x000000510d067223 */ /* 0x000fe20000010822 */
[----:B------:R-:W-:Y:S01]  /*23e0*/  FMUL.FTZ R13, R15, R78 ;  /* 0x0000004e0f0d7220 */ /* 0x000fe20000410000 */
[----:B------:R-:W-:Y:S01]  /*23f0*/  FFMA.FTZ R14, R67, R74, -R14 ;  /* 0x0000004a430e7223 */ /* 0x000fe2000001080e */
[----:B------:R-:W-:Y:S01]  /*2400*/  @!P1 IADD3 R15, P2, PT, R41, R62, RZ ;  /* 0x0000003e290f9210 */ /* 0x000fe20007f5e0ff */
[----:B------:R-:W-:Y:S01]  /*2410*/  FFMA.FTZ R67, R67, R76, R26 ;  /* 0x0000004c43437223 */ /* 0x000fe2000001001a */
[----:B---3--:R-:W-:-:S02]  /*2420*/  SHF.R.U64 R7, R28, 0x10, R29 ;  /* 0x000000101c077819 */ /* 0x008fc4000000121d */
[----:B------:R-:W-:Y:S01]  /*2430*/  SHF.R.U32.HI R26, RZ, 0x10, R29 ;  /* 0x00000010ff1a7819 */ /* 0x000fe2000001161d */
[----:B------:R-:W-:Y:S01]  /*2440*/  UIADD3 UR4, UPT, UPT, UR4, 0x1, URZ ;  /* 0x0000000104047890 */ /* 0x000fe2000fffe0ff */
[----:B------:R-:W-:Y:S01]  /*2450*/  @!P1 LEA.HI.X.SX32 R34, R41, RZ, 0x1, P2 ;  /* 0x000000ff29229211 */ /* 0x000fe200010f0eff */
[----:B------:R-:W-:Y:S01]  /*2460*/  FADD.FTZ R71, R71, R14 ;  /* 0x0000000e47477221 */ /* 0x000fe20000010000 */
[C---:B0-----:R-:W-:Y:S01]  /*2470*/  @!P1 LEA R4, P2, R15.reuse, R4, 0x4 ;  /* 0x000000040f049211 */ /* 0x041fe200078420ff */
[----:B------:R-:W-:Y:S02]  /*2480*/  HADD2.F32 R7, -RZ, R7.H0_H0 ;  /* 0x20000007ff077230 */ /* 0x000fe40000004100 */
[----:B------:R-:W-:Y:S01]  /*2490*/  FADD.FTZ R67, R70, R67 ;  /* 0x0000004346437221 */ /* 0x000fe20000010000 */
[----:B------:R-:W-:Y:S01]  /*24a0*/  HADD2.F32 R14, -RZ, R26.H0_H0 ;  /* 0x2000001aff0e7230 */ /* 0x000fe20000004100 */
[----:B------:R-:W-:Y:S01]  /*24b0*/  UISETP.GE.AND UP0, UPT, UR4, UR10, UPT ;  /* 0x0000000a0400728c */ /* 0x000fe2000bf06270 */
[----:B------:R-:W-:Y:S01]  /*24c0*/  @!P1 LEA.HI.X R5, R15, R5, R34, 0x4, P2 ;  /* 0x000000050f059211 */ /* 0x000fe200010f2422 */
[----:B------:R-:W-:-:S02]  /*24d0*/  HADD2.F32 R26, -RZ, R27.H0_H0 ;  /* 0x2000001bff1a7230 */ /* 0x000fc40000004100 */
[----:B------:R-:W-:Y:S01]  /*24e0*/  FMUL.FTZ R7, R7, R76 ;  /* 0x0000004c07077220 */ /* 0x000fe20000410000 */
[----:B------:R-:W-:Y:S02]  /*24f0*/  HADD2.F32 R28, -RZ, R28.H0_H0 ;  /* 0x2000001cff1c7230 */ /* 0x000fe40000004100 */
[----:B------:R-:W-:Y:S01]  /*2500*/  FMUL.FTZ R14, R14, R67 ;  /* 0x000000430e0e7220 */ /* 0x000fe20000410000 */
[----:B------:R-:W-:Y:S01]  /*2510*/  HADD2.F32 R29, -RZ, R29.H0_H0 ;  /* 0x2000001dff1d7230 */ /* 0x000fe20000004100 */
[----:B------:R2:W-:Y:S01]  /*2520*/  @!P1 STS.128 [UR6], R8 ;  /* 0x00000008ff009988 */ /* 0x0005e20008000c06 */
[----:B------:R-:W-:Y:S01]  /*2530*/  FFMA.FTZ R13, R26, R12, -R13 ;  /* 0x0000000c1a0d7223 */ /* 0x000fe2000001080d */
[----:B------:R-:W-:Y:S02]  /*2540*/  FFMA.FTZ R7, R28, R74, -R7 ;  /* 0x0000004a1c077223 */ /* 0x000fe40000010807 */
[----:B------:R2:W-:Y:S01]  /*2550*/  @!P1 STG.E.128 desc[UR20][R4.64], R8 ;  /* 0x0000000804009986 */ /* 0x0005e2000c101d14 */
[----:B------:R-:W-:Y:S01]  /*2560*/  FFMA.FTZ R14, R29, R71, -R14 ;  /* 0x000000471d0e7223 */ /* 0x000fe2000001080e */
[----:B------:R-:W-:Y:S01]  /*2570*/  LEA R66, P1, R20, R66, 0x3 ;  /* 0x0000004214427211 */ /* 0x000fe200078218ff */
        /* <DEDUP_REMOVED lines=8> */
.L_x_2488:
[----:B--2---:R-:W0:Y:S01]  /*2600*/  F2F.F16.F32 R4, R64 ;  /* 0x0000004000047304 */ /* 0x004e220000200800 */
        /* <DEDUP_REMOVED lines=11> */
[----:B------:R-:W-:Y:S02]  /*26c0*/  IADD3 R44, P3, PT, R44, 0x100, RZ ;  /* 0x000001002c2c7810 */ /* 0x000fe40007f7e0ff */
[----:B------:R-:W-:Y:S02]  /*26d0*/  IADD3 R42, P4, PT, R42, 0x100, RZ ;  /* 0x000001002a2a7810 */ /* 0x000fe40007f9e0ff */
[----:B------:R-:W-:Y:S02]  /*26e0*/  IADD3.X R51, PT, PT, RZ, R51, RZ, P1, !PT ;  /* 0x00000033ff337210 */ /* 0x000fe40000ffe4ff */
[----:B------:R-:W-:Y:S01]  /*26f0*/  IADD3.X R53, PT, PT, RZ, R53, RZ, P2, !PT ;  /* 0x00000035ff357210 */ /* 0x000fe200017fe4ff */
[----:B------:R-:W2:Y:S01]  /*2700*/  F2F.F16.F32 R65, R65 ;  /* 0x0000004100417304 */ /* 0x000ea20000200800 */
[----:B------:R-:W-:-:S02]  /*2710*/  IADD3.X R49, PT, PT, RZ, R49, RZ, P3, !PT ;  /* 0x00000031ff317210 */ /* 0x000fc40001ffe4ff */
[----:B------:R-:W-:Y:S02]  /*2720*/  IADD3.X R47, PT, PT, RZ, R47, RZ, P4, !PT ;  /* 0x0000002fff2f7210 */ /* 0x000fe400027fe4ff */
[----:B0-----:R-:W-:-:S04]  /*2730*/  PRMT R7, R60, 0x5410, R61 ;  /* 0x000054103c077816 */ /* 0x001fc8000000003d */
[----:B------:R-:W-:Y:S02]  /*2740*/  LOP3.LUT R5, R7, R5, RZ, 0xfc, !PT ;  /* 0x0000000507057212 */ /* 0x000fe400078efcff */
[----:B------:R-:W-:Y:S02]  /*2750*/  LEA.HI.X R7, R9, R3, R8, 0x1, P0 ;  /* 0x0000000309077211 */ /* 0x000fe400000f0c08 */
[----:B--2---:R-:W-:Y:S02]  /*2760*/  LOP3.LUT R4, R4, R65, RZ, 0xfc, !PT ;  /* 0x0000004104047212 */ /* 0x004fe400078efcff */
[----:B-1----:R-:W-:-:S03]  /*2770*/  ISETP.GE.AND P0, PT, R43, UR4, PT ;  /* 0x000000042b007c0c */ /* 0x002fc6000bf06270 */
[----:B------:R0:W-:Y:S10]  /*2780*/  STG.E.64 desc[UR20][R6.64], R4 ;  /* 0x0000000406007986 */ /* 0x0001f4000c101b14 */
[----:B------:R-:W-:Y:S05]  /*2790*/  @!P0 BRA `(.L_x_2490) ;  /* 0xffffffe000148947 */ /* 0x000fea000383ffff */
[----:B------:R-:W-:Y:S05]  /*27a0*/  EXIT ;  /* 0x000000000000794d */ /* 0x000fea0003800000 */
.L_x_2491:
        /* <DEDUP_REMOVED lines=13> */
.L_x_5076:


//--------------------- .text._Z25selective_scan_fwd_kernelI32Selective_Scan_fwd_kernel_traitsILi32ELi4ELi1ELb1ELb1ELb1ELb1EN3c104HalfENS1_7complexIfEEEEv13SSMParamsBase --------------------------
	.section	.text._Z25selective_scan_fwd_kernelI32Selective_Scan_fwd_kernel_traitsILi32ELi4ELi1ELb1ELb1ELb1ELb1EN3c104HalfENS1_7complexIfEEEEv13SSMParamsBase,"ax",@progbits
	.align	128
        .global         _Z25selective_scan_fwd_kernelI32Selective_Scan_fwd_kernel_traitsILi32ELi4ELi1ELb1ELb1ELb1ELb1EN3c104HalfENS1_7complexIfEEEEv13SSMParamsBase
        .type           _Z25selective_scan_fwd_kernelI32Selective_Scan_fwd_kernel_traitsILi32ELi4ELi1ELb1ELb1ELb1ELb1EN3c104HalfENS1_7complexIfEEEEv13SSMParamsBase,@function
        .size           _Z25selective_scan_fwd_kernelI32Selective_Scan_fwd_kernel_traitsILi32ELi4ELi1ELb1ELb1ELb1ELb1EN3c104HalfENS1_7complexIfEEEEv13SSMParamsBase,(.L_x_5077 - _Z25selective_scan_fwd_kernelI32Selective_Scan_fwd_kernel_traitsILi32ELi4ELi1ELb1ELb1ELb1ELb1EN3c104HalfENS1_7complexIfEEEEv13SSMParamsBase)
        .other          _Z25selective_scan_fwd_kernelI32Selective_Scan_fwd_kernel_traitsILi32ELi4ELi1ELb1ELb1ELb1ELb1EN3c104HalfENS1_7complexIfEEEEv13SSMParamsBase,@"STO_CUDA_ENTRY STV_DEFAULT"
_Z25selective_scan_fwd_kernelI32Selective_Scan_fwd_kernel_traitsILi32ELi4ELi1ELb1ELb1ELb1ELb1EN3c104HalfENS1_7complexIfEEEEv13SSMParamsBase:
.text._Z25selective_scan_fwd_kernelI32Selective_Scan_fwd_kernel_traitsILi32ELi4ELi1ELb1ELb1ELb1ELb1EN3c104HalfENS1_7complexIfEEEEv13SSMParamsBase:
        /* <DEDUP_REMOVED lines=11> */
[----:B------:R-:W3:Y:S01]  /*00b0*/  LDCU.64 UR18, c[0x0][0x3d0] ;  /* 0x00007a00ff1277ac */ /* 0x000ee20008000a00 */
[----:B0-----:R-:W-:-:S06]  /*00c0*/  IABS R9, R10 ;  /* 0x0000000a00097213 */ /* 0x001fcc0000000000 */
        /* <DEDUP_REMOVED lines=37> */
[----:B------:R-:W-:Y:S01]  /*0320*/  @P0 IADD3 R7, PT, PT, R7, 0x1, RZ ;  /* 0x0000000107070810 */ /* 0x000fe20007ffe0ff */
[----:B------:R-:W-:-:S03]  /*0330*/  UIMAD.WIDE.U32 UR4, UR22, UR8, URZ ;  /* 0x00000008160472a5 */ /* 0x000fc6000f8e00ff */
[----:B------:R-:W-:Y:S01]  /*0340*/  MOV R8, R7 ;  /* 0x0000000700087202 */ /* 0x000fe20000000f00 */
[----:B------:R-:W-:-:S03]  /*0350*/  UIMAD.WIDE.U32 UR6, UR22, UR12, URZ ;  /* 0x0000000c160672a5 */ /* 0x000fc6000f8e00ff */
[----:B------:R-:W-:Y:S01]  /*0360*/  @!P2 IADD3 R8, PT, PT, -R8, RZ, RZ ;  /* 0x000000ff0808a210 */ /* 0x000fe20007ffe1ff */
[----:B------:R-:W-:Y:S01]  /*0370*/  UIMAD UR9, UR22, UR9, UR5 ;  /* 0x00000009160972a4 */ /* 0x000fe2000f8e0205 */
[----:B------:R-:W-:Y:S02]  /*0380*/  @!P1 LOP3.LUT R8, RZ, R10, RZ, 0x33, !PT ;  /* 0x0000000aff089212 */ /* 0x000fe400078e33ff */
[----:B------:R-:W0:Y:S01]  /*0390*/  LDC R10, c[0x0][0x384] ;  /* 0x0000e100ff0a7b82 */ /* 0x000e220000000800 */
[----:B------:R-:W-:Y:S01]  /*03a0*/  UIMAD UR8, UR22, UR13, UR7 ;  /* 0x0000000d160872a4 */ /* 0x000fe2000f8e0207 */
[----:B------:R-:W-:Y:S02]  /*03b0*/  MOV R3, UR5 ;  /* 0x0000000500037c02 */ /* 0x000fe40008000f00 */
[----:B----4-:R-:W-:Y:S02]  /*03c0*/  ISETP.GE.AND P0, PT, R51, 0x1, PT ;  /* 0x000000013300780c */ /* 0x010fe40003f06270 */
[----:B------:R-:W-:-:S02]  /*03d0*/  MOV R2, UR4 ;  /* 0x0000000400027c02 */ /* 0x000fc40008000f00 */
[----:B------:R-:W-:Y:S02]  /*03e0*/  MOV R3, UR9 ;  /* 0x0000000900037c02 */ /* 0x000fe40008000f00 */
[----:B------:R-:W-:Y:S02]  /*03f0*/  MOV R5, UR7 ;  /* 0x0000000700057c02 */ /* 0x000fe40008000f00 */
[----:B------:R-:W-:Y:S02]  /*0400*/  MOV R4, UR6 ;  /* 0x0000000600047c02 */ /* 0x000fe40008000f00 */
[----:B------:R-:W-:Y:S01]  /*0410*/  MOV R5, UR8 ;  /* 0x0000000800057c02 */ /* 0x000fe20008000f00 */
[C---:B------:R-:W-:Y:S01]  /*0420*/  IMAD.WIDE.U32 R2, R13.reuse, UR10, R2 ;  /* 0x0000000a0d027c25 */ /* 0x040fe2000f8e0002 */
[----:B------:R-:W-:Y:S02]  /*0430*/  UIMAD.WIDE.U32 UR4, UR22, UR16, URZ ;  /* 0x00000010160472a5 */ /* 0x000fe4000f8e00ff */
[----:B------:R-:W-:Y:S01]  /*0440*/  UIMAD.WIDE.U32 UR6, UR22, UR18, URZ ;  /* 0x00000012160672a5 */ /* 0x000fe2000f8e00ff */
[----:B------:R-:W-:Y:S01]  /*0450*/  IMAD.WIDE.U32 R4, R13, UR14, R4 ;  /* 0x0000000e0d047c25 */ /* 0x000fe2000f8e0004 */
[----:B--2---:R-:W-:Y:S01]  /*0460*/  LEA R52, P3, R2, R52, 0x1 ;  /* 0x0000003402347211 */ /* 0x004fe200078608ff */
[----:B------:R-:W-:-:S02]  /*0470*/  UIMAD UR5, UR22, UR17, UR5 ;  /* 0x00000011160572a4 */ /* 0x000fc4000f8e0205 */
[C---:B------:R-:W-:Y:S01]  /*0480*/  IMAD R55, R13.reuse, UR11, R3 ;  /* 0x0000000b0d377c24 */ /* 0x040fe2000f8e0203 */
[----:B------:R-:W-:Y:S01]  /*0490*/  UIMAD UR7, UR22, UR19, UR7 ;  /* 0x00000013160772a4 */ /* 0x000fe2000f8e0207 */
[----:B------:R-:W-:Y:S01]  /*04a0*/  IMAD R57, R13, UR15, R5 ;  /* 0x0000000f0d397c24 */ /* 0x000fe2000f8e0205 */
[----:B------:R-:W-:Y:S02]  /*04b0*/  SHF.R.S32.HI R3, RZ, 0x1f, R8 ;  /* 0x0000001fff037819 */ /* 0x000fe40000011408 */
[----:B------:R-:W-:Y:S01]  /*04c0*/  LEA.HI.X R55, R2, R53, R55, 0x1, P3 ;  /* 0x0000003502377211 */ /* 0x000fe200018f0c37 */
[----:B-1-3--:R-:W-:Y:S07]  /*04d0*/  @!P0 EXIT ;  /* 0x000000000000894d */ /* 0x00afee0003800000 */
[----:B------:R-:W1:Y:S01]  /*04e0*/  LDC.64 R28, c[0x0][0x438] ;  /* 0x00010e00ff1c7b82 */ /* 0x000e620000000a00 */
[CC--:B------:R-:W-:Y:S01]  /*04f0*/  IMAD R9, R3.reuse, R20.reuse, RZ ;  /* 0x0000001403097224 */ /* 0x0c0fe200078e02ff */
[----:B------:R-:W2:Y:S01]  /*0500*/  S2R R45, SR_TID.X ;  /* 0x00000000002d7919 */ /* 0x000ea20000002100 */
[----:B------:R-:W-:Y:S01]  /*0510*/  IMAD.WIDE.U32 R6, R8, R20, UR6 ;  /* 0x0000000608067e25 */ /* 0x000fe2000f8e0014 */
[----:B------:R-:W-:Y:S01]  /*0520*/  LEA R54, P0, R4, R14, 0x1 ;  /* 0x0000000e04367211 */ /* 0x000fe200078008ff */
[----:B------:R-:W3:Y:S02]  /*0530*/  LDCU UR6, c[0x0][0x38c] ;  /* 0x00007180ff0677ac */ /* 0x000ee40008000800 */
[----:B------:R-:W-:Y:S01]  /*0540*/  IMAD R9, R8, R21, R9 ;  /* 0x0000001508097224 */ /* 0x000fe200078e0209 */
[----:B------:R-:W4:Y:S01]  /*0550*/  LDC.64 R24, c[0x0][0x428] ;  /* 0x00010a00ff187b82 */ /* 0x000f220000000a00 */
[----:B------:R-:W-:Y:S01]  /*0560*/  IMAD R5, R3, R16, RZ ;  /* 0x0000001003057224 */ /* 0x000fe200078e02ff */
[----:B------:R-:W-:Y:S01]  /*0570*/  LEA R58, P2, R6, R22, 0x1 ;  /* 0x00000016063a7211 */ /* 0x000fe200078408ff */
[----:B------:R-:W-:Y:S01]  /*0580*/  IMAD.WIDE.U32 R2, R8, R16, UR4 ;  /* 0x0000000408027e25 */ /* 0x000fe2000f8e0010 */
[----:B------:R-:W-:Y:S01]  /*0590*/  IADD3 R61, PT, PT, R7, R9, RZ ;  /* 0x00000009073d7210 */ /* 0x000fe20007ffe0ff */
[----:B------:R-:W-:Y:S01]  /*05a0*/  UMOV UR4, 0x400 ;  /* 0x0000040000047882 */ /* 0x000fe20000000000 */
[----:B------:R-:W-:Y:S01]  /*05b0*/  LEA.HI.X R57, R4, R15, R57, 0x1, P0 ;  /* 0x0000000f04397211 */ /* 0x000fe200000f0c39 */
[----:B------:R-:W-:Y:S01]  /*05c0*/  IMAD R5, R8, R17, R5 ;  /* 0x0000001108057224 */ /* 0x000fe200078e0205 */
[----:B------:R-:W2:Y:S01]  /*05d0*/  LDC.64 R26, c[0x0][0x418] ;  /* 0x00010600ff1a7b82 */ /* 0x000ea20000000a00 */
[----:B------:R-:W-:Y:S01]  /*05e0*/  LEA.HI.X R61, R6, R23, R61, 0x1, P2 ;  /* 0x00000017063d7211 */ /* 0x000fe200010f0c3d */
[----:B0-----:R-:W-:Y:S01]  /*05f0*/  IMAD R8, R10, UR22, R13 ;  /* 0x000000160a087c24 */ /* 0x001fe2000f8e020d */
[----:B------:R-:W-:Y:S01]  /*0600*/  LEA R56, P1, R2, R18, 0x1 ;  /* 0x0000001202387211 */ /* 0x000fe200078208ff */
[----:B------:R-:W0:Y:S01]  /*0610*/  LDCU.U8 UR11, c[0x0][0x39e] ;  /* 0x000073c0ff0b77ac */ /* 0x000e220008000000 */
[----:B------:R-:W-:Y:S01]  /*0620*/  IADD3 R59, PT, PT, R3, R5, RZ ;  /* 0x00000005033b7210 */ /* 0x000fe20007ffe0ff */
[----:B------:R-:W-:-:S02]  /*0630*/  IMAD R51, R8, R51, RZ ;  /* 0x0000003308337224 */ /* 0x000fc400078e02ff */
[----:B------:R-:W0:Y:S01]  /*0640*/  LDC.64 R20, c[0x0][0x430] ;  /* 0x00010c00ff147b82 */ /* 0x000e220000000a00 */
[----:B-1----:R-:W-:Y:S01]  /*0650*/  IMAD.WIDE.U32 R6, R13, R28, RZ ;  /* 0x0000001c0d067225 */ /* 0x002fe200078e00ff */
[----:B------:R-:W-:-:S03]  /*0660*/  LEA.HI.X R59, R2, R19, R59, 0x1, P1 ;  /* 0x00000013023b7211 */ /* 0x000fc600008f0c3b */
[----:B------:R-:W-:Y:S02]  /*0670*/  IMAD R7, R13, R29, R7 ;  /* 0x0000001d0d077224 */ /* 0x000fe400078e0207 */
[----:B---3--:R-:W-:Y:S01]  /*0680*/  IMAD R51, R51, UR6, RZ ;  /* 0x0000000633337c24 */ /* 0x008fe2000f8e02ff */
[----:B------:R-:W1:Y:S01]  /*0690*/  LDC.64 R46, c[0x0][0x3a0] ;  /* 0x0000e800ff2e7b82 */ /* 0x000e620000000a00 */
[----:B----4-:R-:W-:-:S04]  /*06a0*/  IMAD.WIDE.U32 R2, R13, R24, RZ ;  /* 0x000000180d027225 */ /* 0x010fc800078e00ff */
[----:B------:R-:W-:-:S03]  /*06b0*/  IMAD R3, R13, R25, R3 ;  /* 0x000000190d037224 */ /* 0x000fc600078e0203 */
[----:B------:R-:W3:Y:S01]  /*06c0*/  LDC.64 R34, c[0x0][0x440] ;  /* 0x00011000ff227b82 */ /* 0x000ee20000000a00 */
[----:B--2---:R-:W-:-:S04]  /*06d0*/  IMAD.WIDE.U32 R4, R13, R26, RZ ;  /* 0x0000001a0d047225 */ /* 0x004fc800078e00ff */
[----:B------:R-:W-:-:S03]  /*06e0*/  IMAD R5, R13, R27, R5 ;  /* 0x0000001b0d057224 */ /* 0x000fc600078e0205 */
[----:B------:R-:W2:Y:S01]  /*06f0*/  LDC.64 R14, c[0x0][0x420] ;  /* 0x00010800ff0e7b82 */ /* 0x000ea20000000a00 */
[----:B0-----:R-:W-:-:S04]  /*0700*/  IMAD.WIDE.U32 R22, R20, UR22, R6 ;  /* 0x0000001614167c25 */ /* 0x001fc8000f8e0006 */
[----:B------:R-:W-:Y:S02]  /*0710*/  IMAD R50, R21, UR22, R23 ;  /* 0x0000001615327c24 */ /* 0x000fe4000f8e0217 */
[----:B------:R-:W-:Y:S01]  /*0720*/  IMAD.WIDE.U32 R20, R45, 0x10, RZ ;  /* 0x000000102d147825 */ /* 0x000fe200078e00ff */
[----:B------:R-:W0:Y:S03]  /*0730*/  LDC.64 R48, c[0x0][0x410] ;  /* 0x00010400ff307b82 */ /* 0x000e260000000a00 */
[----:B-1----:R-:W-:Y:S01]  /*0740*/  IMAD.WIDE.U32 R8, R13, R46, RZ ;  /* 0x0000002e0d087225 */ /* 0x002fe200078e00ff */
[----:B------:R-:W-:-:S03]  /*0750*/  LOP3.LUT R53, R20, 0x8, RZ, 0xfc, !PT ;  /* 0x0000000814357812 */ /* 0x000fc600078efcff */
[----:B------:R-:W-:Y:S01]  /*0760*/  IMAD R47, R13, R47, R9 ;  /* 0x0000002f0d2f7224 */ /* 0x000fe200078e0209 */
[----:B------:R-:W1:Y:S01]  /*0770*/  S2UR UR5, SR_CgaCtaId ;  /* 0x00000000000579c3 */ /* 0x000e620000008800 */
[----:B---3--:R-:W-:-:S04]  /*0780*/  LEA R46, P0, R8, R34, 0x3 ;  /* 0x00000022082e7211 */ /* 0x008fc800078018ff */
[----:B------:R-:W-:-:S03]  /*0790*/  LEA.HI.X R47, R8, R35, R47, 0x3, P0 ;  /* 0x00000023082f7211 */ /* 0x000fc600000f1c2f */
[----:B------:R-:W3:Y:S01]  /*07a0*/  LDC.64 R18, c[0x0][0x478] ;  /* 0x00011e00ff127b82 */ /* 0x000ee20000000a00 */
[----:B--2---:R-:W-:-:S07]  /*07b0*/  IMAD.WIDE.U32 R26, R14, UR22, R2 ;  /* 0x000000160e1a7c25 */ /* 0x004fce000f8e0002 */
[----:B------:R-:W2:Y:S01]  /*07c0*/  LDC.64 R16, c[0x0][0x488] ;  /* 0x00012200ff107b82 */ /* 0x000ea20000000a00 */
[----:B0-----:R-:W-:-:S04]  /*07d0*/  IMAD.WIDE.U32 R24, R48, UR22, R4 ;  /* 0x0000001630187c25 */ /* 0x001fc8000f8e0004 */
[----:B------:R-:W-:Y:S02]  /*07e0*/  IMAD R48, R15, UR22, R27 ;  /* 0x000000160f307c24 */ /* 0x000fe4000f8e021b */
[----:B------:R-:W-:Y:S01]  /*07f0*/  IMAD R49, R49, UR22, R25 ;  /* 0x0000001631317c24 */ /* 0x000fe2000f8e0219 */
[----:B------:R-:W0:Y:S01]  /*0800*/  LDC.64 R10, c[0x0][0x490] ;  /* 0x00012400ff0a7b82 */ /* 0x000e220000000a00 */
[----:B-1----:R-:W-:-:S04]  /*0810*/  ULEA UR4, UR5, UR4, 0x18 ;  /* 0x0000000405047291 */ /* 0x002fc8000f8ec0ff */
[----:B------:R-:W-:-:S03]  /*0820*/  UIADD3 UR6, UPT, UPT, UR4, 0x460, URZ ;  /* 0x0000046004067890 */ /* 0x000fc6000fffe0ff */
[----:B------:R-:W1:Y:S01]  /*0830*/  LDC.64 R32, c[0x0][0x3e0] ;  /* 0x0000f800ff207b82 */ /* 0x000e620000000a00 */
[----:B---3--:R-:W-:Y:S01]  /*0840*/  IMAD.WIDE.U32 R18, R45, 0x8, R18 ;  /* 0x000000082d127825 */ /* 0x008fe200078e0012 */
[----:B------:R-:W-:-:S06]  /*0850*/  UMOV UR4, URZ ;  /* 0x000000ff00047c82 */ /* 0x000fcc0008000000 */
[----:B------:R-:W3:Y:S01]  /*0860*/  LDC.64 R30, c[0x0][0x3c0] ;  /* 0x0000f000ff1e7b82 */ /* 0x000ee20000000a00 */
[----:B--2---:R-:W-:-:S07]  /*0870*/  IMAD.WIDE.U32 R16, R45, 0x8, R16 ;  /* 0x000000082d107825 */ /* 0x004fce00078e0010 */
[----:B------:R-:W2:Y:S01]  /*0880*/  LDC.64 R28, c[0x0][0x3a8] ;  /* 0x0000ea00ff1c7b82 */ /* 0x000ea20000000a00 */
[----:B0-----:R-:W-:Y:S01]  /*0890*/  IMAD.WIDE.U32 R2, R45, 0x8, R10 ;  /* 0x000000082d027825 */ /* 0x001fe200078e000a */
[----:B-1----:R-:W-:Y:S02]  /*08a0*/  SHF.L.U64.HI R33, R32, 0x1, R33 ;  /* 0x0000000120217819 */ /* 0x002fe40000010221 */
[----:B---3--:R-:W-:Y:S02]  /*08b0*/  SHF.L.U64.HI R31, R30, 0x1, R31 ;  /* 0x000000011e1f7819 */ /* 0x008fe4000001021f */
[----:B--2---:R-:W-:-:S07]  /*08c0*/  SHF.L.U64.HI R29, R28, 0x3, R29 ;  /* 0x000000031c1d7819 */ /* 0x004fce000001021d */
.L_x_2504:
        /* <DEDUP_REMOVED lines=14> */
[----:B------:R-:W-:Y:S02]  /*09b0*/  PRMT R8, R8, 0x5410, R9 ;  /* 0x0000541008087816 */ /* 0x000fe40000000009 */
        /* <DEDUP_REMOVED lines=11> */
[--C-:B------:R-:W-:Y:S02]  /*0a70*/  HADD2.F32 R7, -RZ, R8.reuse.H0_H0 ;  /* 0x20000008ff077230 */ /* 0x100fe40000004100 */
[----:B------:R-:W-:Y:S01]  /*0a80*/  FADD.FTZ R64, R37, R44 ;  /* 0x0000002c25407221 */ /* 0x000fe20000010000 */
[----:B------:R-:W-:Y:S02]  /*0a90*/  HADD2.F32 R11, -RZ, R8.H1_H1 ;  /* 0x30000008ff0b7230 */ /* 0x000fe40000004100 */
[----:B------:R-:W-:Y:S01]  /*0aa0*/  FMUL.FTZ R69, R5, R66 ;  /* 0x0000004205457220 */ /* 0x000fe20000410000 */
[----:B------:R-:W-:Y:S01]  /*0ab0*/  FMUL.FTZ R71, R9, R62 ;  /* 0x0000003e09477220 */ /* 0x000fe20000410000 */
[----:B------:R-:W-:Y:S01]  /*0ac0*/  FMUL.FTZ R70, R7, R60 ;  /* 0x0000003c07467220 */ /* 0x000fe20000410000 */
[----:B------:R-:W-:Y:S01]  /*0ad0*/  FMUL.FTZ R72, R11, R64 ;  /* 0x000000400b487220 */ /* 0x000fe20000410000 */
[----:B------:R-:W-:Y:S06]  /*0ae0*/  BRA `(.L_x_2493) ;  /* 0x0000000800607947 */ /* 0x000fec0003800000 */
.L_x_2492:
        /* <DEDUP_REMOVED lines=14> */
[--C-:B------:R-:W-:Y:S01]  /*0bd0*/  HADD2.F32 R7, -RZ, R8.reuse.H0_H0 ;  /* 0x20000008ff077230 */ /* 0x100fe20000004100 */
[----:B------:R-:W-:Y:S01]  /*0be0*/  FSETP.GTU.FTZ.AND P1, PT, R64, 20, PT ;  /* 0x41a000004000780b */ /* 0x000fe20003f3c000 */
[----:B------:R-:W-:-:S06]  /*0bf0*/  HADD2.F32 R11, -RZ, R8.H1_H1 ;  /* 0x30000008ff0b7230 */ /* 0x000fcc0000004100 */
        /* <DEDUP_REMOVED lines=31> */
.L_x_2495:
[----:B------:R-:W-:Y:S05]  /*0df0*/  BSYNC.RECONVERGENT B0 ;  /* 0x0000000000007941 */ /* 0x000fea0003800200 */
.L_x_2494:
        /* <DEDUP_REMOVED lines=32> */
.L_x_2497:
[----:B------:R-:W-:Y:S05]  /*1000*/  BSYNC.RECONVERGENT B0 ;  /* 0x0000000000007941 */ /* 0x000fea0003800200 */
.L_x_2496:
        /* <DEDUP_REMOVED lines=32> */
.L_x_2499:
[----:B------:R-:W-:Y:S05]  /*1210*/  BSYNC.RECONVERGENT B0 ;  /* 0x0000000000007941 */ /* 0x000fea0003800200 */
.L_x_2498:
        /* <DEDUP_REMOVED lines=32> */
.L_x_2501:
[----:B------:R-:W-:Y:S05]  /*1420*/  BSYNC.RECONVERGENT B0 ;  /* 0x0000000000007941 */ /* 0x000fea0003800200 */
.L_x_2500:
[----:B------:R-:W-:Y:S01]  /*1430*/  FMUL.FTZ R72, R11, R64 ;  /* 0x000000400b487220 */ /* 0x000fe20000410000 */
[----:B------:R-:W-:Y:S01]  /*1440*/  FMUL.FTZ R69, R5, R66 ;  /* 0x0000004205457220 */ /* 0x000fe20000410000 */
[----:B------:R-:W-:Y:S01]  /*1450*/  FMUL.FTZ R70, R7, R60 ;  /* 0x0000003c07467220 */ /* 0x000fe20000410000 */
[----:B------:R-:W-:-:S07]  /*1460*/  FMUL.FTZ R71, R9, R62 ;  /* 0x0000003e09477220 */ /* 0x000fce0000410000 */
.L_x_2493:
        /* <DEDUP_REMOVED lines=9> */
[----:B------:R-:W-:Y:S01]  /*1500*/  ISETP.NE.AND P0, PT, RZ, UR4, PT ;  /* 0x00000004ff007c0c */ /* 0x000fe2000bf05270 */
[----:B------:R-:W1:Y:S01]  /*1510*/  LDCU UR12, c[0x0][0x38c] ;  /* 0x00007180ff0c77ac */ /* 0x000e620008000800 */
[-C--:B------:R-:W-:Y:S02]  /*1520*/  IADD3 R40, P1, PT, R58, R53.reuse, RZ ;  /* 0x000000353a287210 */ /* 0x080fe40007f3e0ff */
[----:B------:R-:W-:Y:S01]  /*1530*/  IADD3 R36, P2, PT, R56, R53, RZ ;  /* 0x0000003538247210 */ /* 0x000fe20007f5e0ff */
[----:B------:R-:W-:Y:S01]  /*1540*/  UIMAD UR7, UR4, UR7, URZ ;  /* 0x00000007040772a4 */ /* 0x000fe2000f8e02ff */
[----:B------:R-:W-:Y:S01]  /*1550*/  ISETP.EQ.AND P0, PT, R45, RZ, P0 ;  /* 0x000000ff2d00720c */ /* 0x000fe20000702270 */
[----:B------:R-:W-:Y:S01]  /*1560*/  UMOV UR5, URZ ;  /* 0x000000ff00057c82 */ /* 0x000fe20008000000 */
[----:B------:R-:W-:Y:S01]  /*1570*/  MOV R74, R46 ;  /* 0x0000002e004a7202 */ /* 0x000fe20000000f00 */
[----:B------:R-:W-:Y:S01]  /*1580*/  UMOV UR8, UR6 ;  /* 0x0000000600087c82 */ /* 0x000fe20008000000 */
[----:B------:R-:W-:-:S02]  /*1590*/  MOV R73, R47 ;  /* 0x0000002f00497202 */ /* 0x000fc40000000f00 */
[C---:B------:R-:W-:Y:S02]  /*15a0*/  IADD3.X R41, PT, PT, R21.reuse, R61, RZ, P1, !PT ;  /* 0x0000003d15297210 */ /* 0x040fe40000ffe4ff */
[----:B------:R-:W-:-:S07]  /*15b0*/  IADD3.X R37, PT, PT, R21, R59, RZ, P2, !PT ;  /* 0x0000003b15257210 */ /* 0x000fce00017fe4ff */
.L_x_2503:
[----:B------:R-:W-:Y:S01]  /*15c0*/  MOV R75, R73 ;  /* 0x00000049004b7202 */ /* 0x000fe20000000f00 */
[----:B--2---:R-:W2:Y:S04]  /*15d0*/  LDG.E.64 R6, desc[UR20][R36.64+-0x8] ;  /* 0xfffff81424067981 */ /* 0x004ea8000c1e1b00 */
[----:B------:R-:W3:Y:S04]  /*15e0*/  LDG.E.64 R8, desc[UR20][R74.64] ;  /* 0x000000144a087981 */ /* 0x000ee8000c1e1b00 */
[----:B------:R-:W4:Y:S01]  /*15f0*/  LDG.E.64 R4, desc[UR20][R36.64] ;  /* 0x0000001424047981 */ /* 0x000f22000c1e1b00 */
[C---:B0-----:R-:W-:Y:S01]  /*1600*/  ISETP.GE.AND P1, PT, R95.reuse, 0x1, PT ;  /* 0x000000015f00780c */ /* 0x041fe20003f26270 */
[----:B------:R-:W0:Y:S01]  /*1610*/  S2UR UR10, SR_CgaCtaId ;  /* 0x00000000000a79c3 */ /* 0x000e220000008800 */
[----:B------:R-:W-:Y:S01]  /*1620*/  UMOV UR9, 0x400 ;  /* 0x0000040000097882 */ /* 0x000fe20000000000 */
[----:B------:R-:W-:Y:S01]  /*1630*/  ISETP.NE.AND P2, PT, R95, RZ, PT ;  /* 0x000000ff5f00720c */ /* 0x000fe20003f45270 */
[----:B0-----:R-:W-:Y:S01]  /*1640*/  ULEA UR9, UR10, UR9, 0x18 ;  /* 0x000000090a097291 */ /* 0x001fe2000f8ec0ff */
[----:B---3--:R-:W-:Y:S01]  /*1650*/  FMUL.FTZ R10, R9, R60 ;  /* 0x0000003c090a7220 */ /* 0x008fe20000410000 */
[----:B------:R-:W-:-:S03]  /*1660*/  FMUL.FTZ R11, R8, 1.4426950216293334961 ;  /* 0x3fb8aa3b080b7820 */ /* 0x000fc60000410000 */
[----:B------:R-:W-:Y:S01]  /*1670*/  FMUL.RZ R14, R10, 0.15915493667125701904 ;  /* 0x3e22f9830a0e7820 */ /* 0x000fe2000040c000 */
[----:B------:R-:W-:-:S03]  /*1680*/  FMUL.FTZ R10, R11, R60 ;  /* 0x0000003c0b0a7220 */ /* 0x000fc60000410000 */
[----:B------:R-:W-:Y:S01]  /*1690*/  MUFU.SIN R77, R14 ;  /* 0x0000000e004d7308 */ /* 0x000fe20000000400 */
[-C--:B------:R-:W-:Y:S01]  /*16a0*/  FMUL.FTZ R8, R9, R62.reuse ;  /* 0x0000003e09087220 */ /* 0x080fe20000410000 */
[----:B------:R-:W-:-:S06]  /*16b0*/  FMUL.FTZ R12, R11, R62 ;  /* 0x0000003e0b0c7220 */ /* 0x000fcc0000410000 */
[----:B------:R-:W0:Y:S01]  /*16c0*/  MUFU.EX2 R10, R10 ;  /* 0x0000000a000a7308 */ /* 0x000e220000000800 */
[----:B------:R-:W-:-:S07]  /*16d0*/  FMUL.RZ R34, R8, 0.15915493667125701904 ;  /* 0x3e22f98308227820 */ /* 0x000fce000040c000 */
[----:B------:R3:W5:Y:S01]  /*16e0*/  MUFU.COS R13, R14 ;  /* 0x0000000e000d7308 */ /* 0x0007620000000000 */
[--C-:B--2---:R-:W-:Y:S01]  /*16f0*/  SHF.R.U64 R80, R6, 0x10, R7.reuse ;  /* 0x0000001006507819 */ /* 0x104fe20000001207 */
[----:B------:R-:W-:Y:S01]  /*1700*/  HADD2.F32 R82, -RZ, R6.H0_H0 ;  /* 0x20000006ff527230 */ /* 0x000fe20000004100 */
[----:B------:R-:W-:-:S05]  /*1710*/  SHF.R.U32.HI R79, RZ, 0x10, R7 ;  /* 0x00000010ff4f7819 */ /* 0x000fca0000011607 */
[----:B------:R-:W-:Y:S01]  /*1720*/  MUFU.EX2 R12, R12 ;  /* 0x0000000c000c7308 */ /* 0x000fe20000000800 */
[----:B---3--:R-:W-:Y:S01]  /*1730*/  FMUL.FTZ R14, R9, R64 ;  /* 0x00000040090e7220 */ /* 0x008fe20000410000 */
[----:B------:R-:W-:-:S06]  /*1740*/  HADD2.F32 R80, -RZ, R80.H0_H0 ;  /* 0x20000050ff507230 */ /* 0x000fcc0000004100 */
[----:B------:R-:W-:Y:S01]  /*1750*/  MUFU.SIN R15, R34 ;  /* 0x00000022000f7308 */ /* 0x000fe20000000400 */
[----:B0-----:R-:W-:Y:S01]  /*1760*/  FMUL.FTZ R77, R10, R77 ;  /* 0x0000004d0a4d7220 */ /* 0x001fe20000410000 */
[----:B------:R-:W-:-:S06]  /*1770*/  FMUL.FTZ R82, R82, R69 ;  /* 0x0000004552527220 */ /* 0x000fcc0000410000 */
[----:B------:R-:W0:Y:S01]  /*1780*/  MUFU.COS R35, R34 ;  /* 0x0000002200237308 */ /* 0x000e220000000000 */
[C---:B------:R-:W-:Y:S01]  /*1790*/  FMUL.FTZ R8, R11.reuse, R66 ;  /* 0x000000420b087220 */ /* 0x040fe20000410000 */
[----:B------:R-:W-:Y:S01]  /*17a0*/  FMUL.FTZ R11, R11, R64 ;  /* 0x000000400b0b7220 */ /* 0x000fe20000410000 */
[----:B------:R-:W-:Y:S01]  /*17b0*/  FMUL.RZ R14, R14, 0.15915493667125701904 ;  /* 0x3e22f9830e0e7820 */ /* 0x000fe2000040c000 */
[----:B-----5:R-:W-:Y:S01]  /*17c0*/  FMUL.FTZ R75, R10, R13 ;  /* 0x0000000d0a4b7220 */ /* 0x020fe20000410000 */
[----:B------:R-:W-:Y:S02]  /*17d0*/  HADD2.F32 R79, -RZ, R79.H0_H0 ;  /* 0x2000004fff4f7230 */ /* 0x000fe40000004100 */
[----:B------:R-:W-:Y:S01]  /*17e0*/  FMUL.FTZ R80, R80, R69 ;  /* 0x0000004550507220 */ /* 0x000fe20000410000 */
[----:B------:R-:W-:Y:S01]  /*17f0*/  FMUL.FTZ R13, R82, R77 ;  /* 0x0000004d520d7220 */ /* 0x000fe20000410000 */
[----:B------:R-:W-:Y:S01]  /*1800*/  MUFU.SIN R10, R14 ;  /* 0x0000000e000a7308 */ /* 0x000fe20000000400 */
[----:B------:R-:W-:-:S02]  /*1810*/  HADD2.F32 R81, -RZ, R7.H0_H0 ;  /* 0x20000007ff517230 */ /* 0x000fc40000004100 */
[----:B------:R-:W-:Y:S01]  /*1820*/  FMUL.FTZ R79, R79, R70 ;  /* 0x000000464f4f7220 */ /* 0x000fe20000410000 */
[----:B------:R-:W-:Y:S01]  /*1830*/  FMUL.FTZ R7, R80, R77 ;  /* 0x0000004d50077220 */ /* 0x000fe20000410000 */
[----:B------:R-:W-:-:S03]  /*1840*/  FMUL.FTZ R9, R9, R66 ;  /* 0x0000004209097220 */ /* 0x000fc60000410000 */
[----:B------:R2:W-:Y:S01]  /*1850*/  MUFU.COS R6, R14 ;  /* 0x0000000e00067308 */ /* 0x0005e20000000000 */
[C---:B0-----:R-:W-:Y:S01]  /*1860*/  FMUL.FTZ R76, R12.reuse, R35 ;  /* 0x000000230c4c7220 */ /* 0x041fe20000410000 */
[----:B------:R-:W-:Y:S01]  /*1870*/  FMUL.FTZ R78, R12, R15 ;  /* 0x0000000f0c4e7220 */ /* 0x000fe20000410000 */
[----:B------:R-:W-:Y:S01]  /*1880*/  FMUL.FTZ R81, R81, R70 ;  /* 0x0000004651517220 */ /* 0x000fe20000410000 */
[----:B------:R-:W-:-:S04]  /*1890*/  FFMA.FTZ R12, R82, R75, -R7 ;  /* 0x0000004b520c7223 */ /* 0x000fc80000010807 */
[----:B------:R-:W0:Y:S01]  /*18a0*/  MUFU.EX2 R11, R11 ;  /* 0x0000000b000b7308 */ /* 0x000e220000000800 */
[----:B--2---:R-:W-:Y:S01]  /*18b0*/  FFMA.FTZ R14, R80, R75, R13 ;  /* 0x0000004b500e7223 */ /* 0x004fe2000001000d */
[----:B------:R-:W-:Y:S01]  /*18c0*/  FMUL.RZ R38, R9, 0.15915493667125701904 ;  /* 0x3e22f98309267820 */ /* 0x000fe2000040c000 */
[--C-:B----4-:R-:W-:Y:S01]  /*18d0*/  SHF.R.U64 R86, R4, 0x10, R5.reuse ;  /* 0x0000001004567819 */ /* 0x110fe20000001205 */
[----:B------:R-:W-:Y:S02]  /*18e0*/  HADD2.F32 R84, -RZ, R4.H0_H0 ;  /* 0x20000004ff547230 */ /* 0x000fe40000004100 */
[----:B------:R-:W-:Y:S01]  /*18f0*/  FADD.FTZ R15, R79, R14 ;  /* 0x0000000e4f0f7221 */ /* 0x000fe20000010000 */
[----:B------:R-:W-:Y:S01]  /*1900*/  FADD.FTZ R13, R81, R12 ;  /* 0x0000000c510d7221 */ /* 0x000fe20000010000 */
[----:B------:R-:W-:Y:S01]  /*1910*/  SHF.R.U32.HI R87, RZ, 0x10, R5 ;  /* 0x00000010ff577819 */ /* 0x000fe20000011605 */
[----:B------:R-:W-:Y:S01]  /*1920*/  MUFU.EX2 R8, R8 ;  /* 0x0000000800087308 */ /* 0x000fe20000000800 */
[----:B------:R-:W-:Y:S01]  /*1930*/  FMUL.FTZ R39, R78, R15 ;  /* 0x0000000f4e277220 */ /* 0x000fe20000410000 */
[----:B------:R-:W-:-:S02]  /*1940*/  HADD2.F32 R86, -RZ, R86.H0_H0 ;  /* 0x20000056ff567230 */ /* 0x000fc40000004100 */
[----:B------:R-:W-:Y:S01]  /*1950*/  FMUL.FTZ R84, R84, R71 ;  /* 0x0000004754547220 */ /* 0x000fe20000410000 */
[----:B------:R-:W-:Y:S02]  /*1960*/  HADD2.F32 R89, -RZ, R5.H0_H0 ;  /* 0x20000005ff597230 */ /* 0x000fe40000004100 */
[-C--:B------:R-:W-:Y:S01]  /*1970*/  FFMA.FTZ R39, R76, R13.reuse, -R39 ;  /* 0x0000000d4c277223 */ /* 0x080fe20000010827 */
[----:B------:R-:W2:Y:S01]  /*1980*/  LDG.E.64 R34, desc[UR20][R40.64+-0x8] ;  /* 0xfffff81428227981 */ /* 0x000ea2000c1e1b00 */
[----:B------:R-:W3:Y:S01]  /*1990*/  MUFU.COS R9, R38 ;  /* 0x0000002600097308 */ /* 0x000ee20000000000 */
[----:B------:R-:W-:Y:S01]  /*19a0*/  FMUL.FTZ R13, R78, R13 ;  /* 0x0000000d4e0d7220 */ /* 0x000fe20000410000 */
[----:B0-----:R-:W-:Y:S01]  /*19b0*/  FMUL.FTZ R85, R11, R10 ;  /* 0x0000000a0b557220 */ /* 0x001fe20000410000 */
[----:B------:R-:W-:-:S05]  /*19c0*/  FMUL.FTZ R86, R86, R71 ;  /* 0x0000004756567220 */ /* 0x000fca0000410000 */
[----:B------:R0:W4:Y:S01]  /*19d0*/  MUFU.SIN R7, R38 ;  /* 0x0000002600077308 */ /* 0x0001220000000400 */
[----:B------:R-:W-:Y:S01]  /*19e0*/  FFMA.FTZ R13, R76, R15, R13 ;  /* 0x0000000f4c0d7223 */ /* 0x000fe2000001000d */
[----:B------:R-:W-:Y:S01]  /*19f0*/  FADD.FTZ R4, R84, R39 ;  /* 0x0000002754047221 */ /* 0x000fe20000010000 */
[----:B------:R-:W-:Y:S01]  /*1a00*/  FMUL.FTZ R83, R11, R6 ;  /* 0x000000060b537220 */ /* 0x000fe20000410000 */
[----:B------:R-:W-:Y:S02]  /*1a10*/  HADD2.F32 R87, -RZ, R87.H0_H0 ;  /* 0x20000057ff577230 */ /* 0x000fe40000004100 */
[----:B------:R-:W-:Y:S01]  /*1a20*/  FADD.FTZ R6, R86, R13 ;  /* 0x0000000d56067221 */ /* 0x000fe20000010000 */
[----:B------:R-:W-:-:S03]  /*1a30*/  FMUL.FTZ R10, R85, R4 ;  /* 0x00000004550a7220 */ /* 0x000fc60000410000 */
[-C--:B------:R-:W-:Y:S01]  /*1a40*/  FMUL.FTZ R5, R85, R6.reuse ;  /* 0x0000000655057220 */ /* 0x080fe20000410000 */
[----:B------:R-:W-:Y:S01]  /*1a50*/  FFMA.FTZ R10, R83, R6, R10 ;  /* 0x00000006530a7223 */ /* 0x000fe2000001000a */
[----:B------:R-:W-:Y:S01]  /*1a60*/  FMUL.FTZ R87, R87, R72 ;  /* 0x0000004857577220 */ /* 0x000fe20000410000 */
[C---:B---3--:R-:W-:Y:S01]  /*1a70*/  FMUL.FTZ R88, R8.reuse, R9 ;  /* 0x0000000908587220 */ /* 0x048fe20000410000 */
[----:B------:R-:W-:Y:S01]  /*1a80*/  FFMA.FTZ R4, R83, R4, -R5 ;  /* 0x0000000453047223 */ /* 0x000fe20000010805 */
[----:B------:R-:W-:Y:S01]  /*1a90*/  FMUL.FTZ R89, R89, R72 ;  /* 0x0000004859597220 */ /* 0x000fe20000410000 */
[----:B------:R-:W-:Y:S01]  /*1aa0*/  FADD.FTZ R92, R87, R10 ;  /* 0x0000000a575c7221 */ /* 0x000fe20000010000 */
[----:B0-----:R0:W3:Y:S01]  /*1ab0*/  LDG.E.64 R38, desc[UR20][R40.64] ;  /* 0x0000001428267981 */ /* 0x0010e2000c1e1b00 */
[----:B----4-:R-:W-:Y:S01]  /*1ac0*/  FMUL.FTZ R90, R8, R7 ;  /* 0x00000007085a7220 */ /* 0x010fe20000410000 */
[-C--:B------:R-:W-:Y:S01]  /*1ad0*/  FMUL.FTZ R7, R88, R77.reuse ;  /* 0x0000004d58077220 */ /* 0x080fe20000410000 */
[----:B------:R-:W-:Y:S01]  /*1ae0*/  FADD.FTZ R91, R89, R4 ;  /* 0x00000004595b7221 */ /* 0x000fe20000010000 */
[----:B------:R-:W4:Y:S01]  /*1af0*/  SHFL.UP PT, R10, R92, 0x1, RZ ;  /* 0x042000005c0a7989 */ /* 0x000f2200000e00ff */
[C---:B------:R-:W-:Y:S01]  /*1b00*/  FMUL.FTZ R5, R90.reuse, R77 ;  /* 0x0000004d5a057220 */ /* 0x040fe20000410000 */
[----:B------:R-:W-:-:S02]  /*1b10*/  FFMA.FTZ R7, R90, R75, R7 ;  /* 0x0000004b5a077223 */ /* 0x000fc40000010007 */
[----:B------:R-:W5:Y:S01]  /*1b20*/  SHFL.UP PT, R8, R91, 0x1, RZ ;  /* 0x042000005b087989 */ /* 0x000f6200000e00ff */
        /* <DEDUP_REMOVED lines=9> */
[----:B------:R-:W1:Y:S02]  /*1bc0*/  SHFL.UP PT, R5, R94, 0x1, RZ ;  /* 0x042000005e057989 */ /* 0x000e6400000e00ff */
[-C--:B----4-:R-:W-:Y:S02]  /*1bd0*/  FMUL.FTZ R7, R93, R10.reuse ;  /* 0x0000000a5d077220 */ /* 0x090fe40000410000 */
[----:B------:R-:W4:Y:S01]  /*1be0*/  SHFL.UP PT, R4, R93, 0x1, RZ ;  /* 0x042000005d047989 */ /* 0x000f2200000e00ff */
[C---:B------:R-:W-:Y:S01]  /*1bf0*/  FMUL.FTZ R10, R94.reuse, R10 ;  /* 0x0000000a5e0a7220 */ /* 0x040fe20000410000 */
[----:B-----5:R-:W-:-:S03]  /*1c00*/  FFMA.FTZ R7, R94, R8, R7 ;  /* 0x000000085e077223 */ /* 0x020fc60000010007 */
[----:B------:R-:W-:Y:S01]  /*1c10*/  FFMA.FTZ R10, R93, R8, -R10 ;  /* 0x000000085d0a7223 */ /* 0x000fe2000001080a */
[----:B------:R-:W-:-:S03]  /*1c20*/  @P1 FADD.FTZ R92, R92, R7 ;  /* 0x000000075c5c1221 */ /* 0x000fc60000010000 */
[----:B------:R-:W-:Y:S02]  /*1c30*/  @P1 FADD.FTZ R91, R91, R10 ;  /* 0x0000000a5b5b1221 */ /* 0x000fe40000010000 */
[----:B------:R-:W5:Y:S04]  /*1c40*/  SHFL.UP PT, R9, R92, 0x2, RZ ;  /* 0x044000005c097989 */ /* 0x000f6800000e00ff */
[----:B------:R-:W0:Y:S01]  /*1c50*/  SHFL.UP PT, R8, R91, 0x2, RZ ;  /* 0x044000005b087989 */ /* 0x000e2200000e00ff */
[-C--:B-1----:R-:W-:Y:S01]  /*1c60*/  FMUL.FTZ R7, R93, R5.reuse ;  /* 0x000000055d077220 */ /* 0x082fe20000410000 */
[----:B------:R-:W-:-:S03]  /*1c70*/  FMUL.FTZ R6, R94, R5 ;  /* 0x000000055e067220 */ /* 0x000fc60000410000 */
[-C--:B----4-:R-:W-:Y:S01]  /*1c80*/  @P1 FFMA.FTZ R94, R94, R4.reuse, R7 ;  /* 0x000000045e5e1223 */ /* 0x090fe20000010007 */
[----:B------:R-:W-:Y:S01]  /*1c90*/  @P1 FFMA.FTZ R93, R93, R4, -R6 ;  /* 0x000000045d5d1223 */ /* 0x000fe20000010806 */
[----:B------:R-:W-:-:S03]  /*1ca0*/  ISETP.GE.AND P1, PT, R95, 0x2, PT ;  /* 0x000000025f00780c */ /* 0x000fc60003f26270 */
[----:B------:R-:W1:Y:S04]  /*1cb0*/  SHFL.UP PT, R5, R94, 0x2, RZ ;  /* 0x044000005e057989 */ /* 0x000e6800000e00ff */
[----:B------:R-:W4:Y:S01]  /*1cc0*/  SHFL.UP PT, R4, R93, 0x2, RZ ;  /* 0x044000005d047989 */ /* 0x000f2200000e00ff */
[-C--:B-----5:R-:W-:Y:S01]  /*1cd0*/  FMUL.FTZ R7, R93, R9.reuse ;  /* 0x000000095d077220 */ /* 0x0a0fe20000410000 */
[----:B------:R-:W-:-:S03]  /*1ce0*/  FMUL.FTZ R6, R94, R9 ;  /* 0x000000095e067220 */ /* 0x000fc60000410000 */
[-C--:B0-----:R-:W-:Y:S01]  /*1cf0*/  FFMA.FTZ R7, R94, R8.reuse, R7 ;  /* 0x000000085e077223 */ /* 0x081fe20000010007 */
[----:B------:R-:W-:-:S03]  /*1d00*/  FFMA.FTZ R6, R93, R8, -R6 ;  /* 0x000000085d067223 */ /* 0x000fc60000010806 */
[----:B------:R-:W-:Y:S01]  /*1d10*/  @P1 FADD.FTZ R92, R92, R7 ;  /* 0x000000075c5c1221 */ /* 0x000fe20000010000 */
[----:B------:R-:W-:-:S04]  /*1d20*/  @P1 FADD.FTZ R91, R91, R6 ;  /* 0x000000065b5b1221 */ /* 0x000fc80000010000 */
[----:B------:R-:W0:Y:S04]  /*1d30*/  SHFL.UP PT, R9, R92, 0x4, RZ ;  /* 0x048000005c097989 */ /* 0x000e2800000e00ff */
        /* <DEDUP_REMOVED lines=8> */
[-C--:B0-----:R-:W-:Y:S01]  /*1dc0*/  FMUL.FTZ R7, R93, R9.reuse ;  /* 0x000000095d077220 */ /* 0x081fe20000410000 */
[----:B------:R-:W-:-:S03]  /*1dd0*/  FMUL.FTZ R6, R94, R9 ;  /* 0x000000095e067220 */ /* 0x000fc60000410000 */
[-C--:B-----5:R-:W-:Y:S01]  /*1de0*/  FFMA.FTZ R7, R94, R8.reuse, R7 ;  /* 0x000000085e077223 */ /* 0x0a0fe20000010007 */
[----:B------:R-:W-:-:S04]  /*1df0*/  FFMA.FTZ R6, R93, R8, -R6 ;  /* 0x000000085d067223 */ /* 0x000fc80000010806 */
[----:B------:R-:W-:Y:S01]  /*1e00*/  @P1 FADD.FTZ R92, R92, R7 ;  /* 0x000000075c5c1221 */ /* 0x000fe20000010000 */
[----:B------:R-:W-:-:S04]  /*1e10*/  @P1 FADD.FTZ R91, R91, R6 ;  /* 0x000000065b5b1221 */ /* 0x000fc80000010000 */
[----:B------:R-:W0:Y:S01]  /*1e20*/  SHFL.UP PT, R9, R92, 0x8, RZ ;  /* 0x050000005c097989 */ /* 0x000e2200000e00ff */
        /* <DEDUP_REMOVED lines=8> */
[-C--:B0-----:R-:W-:Y:S01]  /*1eb0*/  FMUL.FTZ R6, R94, R9.reuse ;  /* 0x000000095e067220 */ /* 0x081fe20000410000 */
        /* <DEDUP_REMOVED lines=40> */
[----:B------:R-:W4:Y:S01]  /*2140*/  SHFL.UP PT, R12, R93, 0x1, RZ ;  /* 0x042000005d0c7989 */ /* 0x000f2200000e00ff */
[----:B0-----:R-:W-:-:S03]  /*2150*/  FSEL R14, R91, R14, !P1 ;  /* 0x0000000e5b0e7208 */ /* 0x001fc60004800000 */
[----:B------:R-:W0:Y:S04]  /*2160*/  SHFL.UP PT, R13, R92, 0x1, RZ ;  /* 0x042000005c0d7989 */ /* 0x000e2800000e00ff */
[----:B------:R-:W5:Y:S01]  /*2170*/  SHFL.UP PT, R15, R14, 0x1, RZ ;  /* 0x042000000e0f7989 */ /* 0x000f6200000e00ff */
[----:B-1----:R-:W-:Y:S02]  /*2180*/  @!P2 MOV R96, R9 ;  /* 0x000000090060a202 */ /* 0x002fe40000000f00 */
[----:B------:R-:W-:Y:S02]  /*2190*/  LEA R40, P1, R32, R40, 0x1 ;  /* 0x0000002820287211 */ /* 0x000fe400078208ff */
[----:B----4-:R-:W-:Y:S02]  /*21a0*/  @!P2 MOV R12, R8 ;  /* 0x00000008000ca202 */ /* 0x010fe40000000f00 */
[----:B0-----:R-:W-:Y:S01]  /*21b0*/  @!P2 MOV R13, R11 ;  /* 0x0000000b000da202 */ /* 0x001fe20000000f00 */
[-C--:B------:R-:W-:Y:S01]  /*21c0*/  @P3 FMUL.FTZ R98, R42, R96.reuse ;  /* 0x000000602a623220 */ /* 0x080fe20000410000 */
[----:B------:R-:W-:-:S03]  /*21d0*/  @P3 FMUL.FTZ R91, R43, R96 ;  /* 0x000000602b5b3220 */ /* 0x000fc60000410000 */
[----:B------:R-:W-:Y:S01]  /*21e0*/  @P3 FFMA.FTZ R98, R43, R12, R98 ;  /* 0x0000000c2b623223 */ /* 0x000fe20000010062 */
[----:B-----5:R-:W-:Y:S01]  /*21f0*/  @!P2 MOV R15, R10 ;  /* 0x0000000a000fa202 */ /* 0x020fe20000000f00 */
[----:B------:R-:W-:Y:S02]  /*2200*/  @P3 FFMA.FTZ R12, R42, R12, -R91 ;  /* 0x0000000c2a0c3223 */ /* 0x000fe4000001085b */
[----:B------:R-:W-:Y:S02]  /*2210*/  @P3 FADD.FTZ R13, R13, R98 ;  /* 0x000000620d0d3221 */ /* 0x000fe40000010000 */
[----:B------:R-:W-:Y:S02]  /*2220*/  @P3 FADD.FTZ R15, R15, R12 ;  /* 0x0000000c0f0f3221 */ /* 0x000fe40000010000 */
[C---:B------:R-:W-:Y:S01]  /*2230*/  FMUL.FTZ R43, R90.reuse, R13 ;  /* 0x0000000d5a2b7220 */ /* 0x040fe20000410000 */
[----:B------:R-:W-:Y:S01]  /*2240*/  IADD3.X R41, PT, PT, R41, R33, RZ, P1, !PT ;  /* 0x0000002129297210 */ /* 0x000fe20000ffe4ff */
[-C--:B------:R-:W-:Y:S01]  /*2250*/  FMUL.FTZ R90, R90, R15.reuse ;  /* 0x0000000f5a5a7220 */ /* 0x080fe20000410000 */
[----:B------:R-:W-:Y:S01]  /*2260*/  ISETP.NE.AND P1, PT, R45, RZ, PT ;  /* 0x000000ff2d00720c */ /* 0x000fe20003f25270 */
[C---:B------:R-:W-:Y:S01]  /*2270*/  FFMA.FTZ R43, R88.reuse, R15, -R43 ;  /* 0x0000000f582b7223 */ /* 0x040fe2000001082b */
[C---:B------:R-:W-:Y:S01]  /*2280*/  FMUL.FTZ R15, R5.reuse, R11 ;  /* 0x0000000b050f7220 */ /* 0x040fe20000410000 */
[----:B------:R-:W-:Y:S01]  /*2290*/  FFMA.FTZ R91, R88, R13, R90 ;  /* 0x0000000d585b7223 */ /* 0x000fe2000001005a */
[CC--:B------:R-:W-:Y:S01]  /*22a0*/  FMUL.FTZ R12, R5.reuse, R10.reuse ;  /* 0x0000000a050c7220 */ /* 0x0c0fe20000410000 */
[C---:B------:R-:W-:Y:S01]  /*22b0*/  FMUL.FTZ R13, R5.reuse, R9 ;  /* 0x00000009050d7220 */ /* 0x040fe20000410000 */
[----:B------:R-:W-:Y:S01]  /*22c0*/  FFMA.FTZ R15, R4, R10, -R15 ;  /* 0x0000000a040f7223 */ /* 0x000fe2000001080f */
[-C--:B------:R-:W-:Y:S01]  /*22d0*/  FMUL.FTZ R10, R5, R8.reuse ;  /* 0x00000008050a7220 */ /* 0x080fe20000410000 */
[----:B------:R-:W-:Y:S01]  /*22e0*/  FADD.FTZ R43, R82, R43 ;  /* 0x0000002b522b7221 */ /* 0x000fe20000010000 */
[----:B--2---:R-:W-:Y:S01]  /*22f0*/  SHF.R.U64 R5, R34, 0x10, R35 ;  /* 0x0000001022057819 */ /* 0x004fe20000001223 */
[----:B------:R-:W-:Y:S01]  /*2300*/  FFMA.FTZ R12, R4, R11, R12 ;  /* 0x0000000b040c7223 */ /* 0x000fe2000001000c */
[----:B------:R-:W-:Y:S01]  /*2310*/  FADD.FTZ R80, R80, R91 ;  /* 0x0000005b50507221 */ /* 0x000fe20000010000 */
[----:B------:R-:W-:Y:S01]  /*2320*/  FMUL.FTZ R14, R77, R43 ;  /* 0x0000002b4d0e7220 */ /* 0x000fe20000410000 */
[C---:B------:R-:W-:Y:S01]  /*2330*/  FFMA.FTZ R8, R4.reuse, R8, -R13 ;  /* 0x0000000804087223 */ /* 0x040fe2000001080d */
[----:B------:R-:W-:Y:S01]  /*2340*/  FFMA.FTZ R9, R4, R9, R10 ;  /* 0x0000000904097223 */ /* 0x000fe2000001000a */
[----:B------:R-:W-:-:S02]  /*2350*/  HADD2.F32 R11, -RZ, R5.H0_H0 ;  /* 0x20000005ff0b7230 */ /* 0x000fc40000004100 */
[----:B------:R-:W0:Y:S01]  /*2360*/  @!P1 LDC.64 R4, c[0x0][0x480] ;  /* 0x00012000ff049b82 */ /* 0x000e220000000a00 */
[-C--:B------:R-:W-:Y:S01]  /*2370*/  FMUL.FTZ R10, R77, R80.reuse ;  /* 0x000000504d0a7220 */ /* 0x080fe20000410000 */
[----:B------:R-:W-:-:S03]  /*2380*/  FFMA.FTZ R14, R75, R80, R14 ;  /* 0x000000504b0e7223 */ /* 0x000fc6000001000e */
[----:B------:R-:W-:Y:S01]  /*2390*/  FFMA.FTZ R10, R75, R43, -R10 ;  /* 0x0000002b4b0a7223 */ /* 0x000fe2000001080a */
[----:B------:R-:W-:Y:S01]  /*23a0*/  FADD.FTZ R79, R79, R14 ;  /* 0x0000000e4f4f7221 */ /* 0x000fe20000010000 */
[----:B------:R-:W-:Y:S02]  /*23b0*/  HADD2.F32 R34, -RZ, R34.H0_H0 ;  /* 0x20000022ff227230 */ /* 0x000fe40000004100 */
[----:B------:R-:W-:Y:S01]  /*23c0*/  FMUL.FTZ R11, R11, R80 ;  /* 0x000000500b0b7220 */ /* 0x000fe20000410000 */
[----:B------:R-:W-:Y:S01]  /*23d0*/  FADD.FTZ R81, R81, R10 ;  /* 0x0000000a51517221 */ /* 0x000fe20000010000 */
[----:B------:R-:W-:Y:S01]  /*23e0*/  FMUL.FTZ R13, R78, R79 ;  /* 0x0000004f4e0d7220 */ /* 0x000fe20000410000 */
[----:B------:R-:W-:Y:S01]  /*23f0*/  LEA R36, P2, R30, R36, 0x1 ;  /* 0x000000241e247211 */ /* 0x000fe200078408ff */
[----:B------:R-:W-:Y:S01]  /*2400*/  FFMA.FTZ R43, R34, R43, -R11 ;  /* 0x0000002b222b7223 */ /* 0x000fe2000001080b */
[----:B------:R-:W-:Y:S01]  /*2410*/  SHF.R.U32.HI R14, RZ, 0x10, R35 ;  /* 0x00000010ff0e7819 */ /* 0x000fe20000011623 */
[-C--:B------:R-:W-:Y:S01]  /*2420*/  FFMA.FTZ R13, R76, R81.reuse, -R13 ;  /* 0x000000514c0d7223 */ /* 0x080fe2000001080d */
[----:B------:R-:W-:Y:S01]  /*2430*/  FADD.FTZ R11, R7, R12 ;  /* 0x0000000c070b7221 */ /* 0x000fe20000010000 */
[----:B------:R-:W-:Y:S01]  /*2440*/  FMUL.FTZ R7, R78, R81 ;  /* 0x000000514e077220 */ /* 0x000fe20000410000 */
[----:B------:R-:W-:Y:S01]  /*2450*/  IADD3.X R37, PT, PT, R37, R31, RZ, P2, !PT ;  /* 0x0000001f25257210 */ /* 0x000fe200017fe4ff */
[----:B------:R-:W-:Y:S01]  /*2460*/  FADD.FTZ R84, R84, R13 ;  /* 0x0000000d54547221 */ /* 0x000fe20000010000 */
[----:B------:R-:W-:Y:S01]  /*2470*/  FADD.FTZ R10, R6, R15 ;  /* 0x0000000f060a7221 */ /* 0x000fe20000010000 */
[----:B------:R-:W-:Y:S01]  /*2480*/  @!P1 IADD3 R13, P2, PT, R51, UR7, RZ ;  /* 0x00000007330d9c10 */ /* 0x000fe2000ff5e0ff */
[----:B------:R-:W-:-:S02]  /*2490*/  HADD2.F32 R6, -RZ, R14.H0_H0 ;  /* 0x2000000eff067230 */ /* 0x000fc40000004100 */
[-C--:B------:R-:W-:Y:S01]  /*24a0*/  FFMA.FTZ R7, R76, R79.reuse, R7 ;  /* 0x0000004f4c077223 */ /* 0x080fe20000010007 */
[----:B---3--:R-:W-:Y:S01]  /*24b0*/  SHF.R.U64 R12, R38, 0x10, R39 ;  /* 0x00000010260c7819 */ /* 0x008fe20000001227 */
[----:B------:R-:W-:Y:S01]  /*24c0*/  HADD2.F32 R35, -RZ, R35.H0_H0 ;  /* 0x20000023ff237230 */ /* 0x000fe20000004100 */
[----:B------:R-:W-:Y:S01]  /*24d0*/  @!P1 LEA.HI.X.SX32 R34, R51, RZ, 0x1, P2 ;  /* 0x000000ff33229211 */ /* 0x000fe200010f0eff */
[----:B------:R-:W-:Y:S01]  /*24e0*/  FMUL.FTZ R6, R6, R79 ;  /* 0x0000004f06067220 */ /* 0x000fe20000410000 */
[----:B0-----:R-:W-:Y:S01]  /*24f0*/  @!P1 LEA R4, P2, R13, R4, 0x4 ;  /* 0x000000040d049211 */ /* 0x001fe200078420ff */
[----:B------:R-:W-:Y:S01]  /*2500*/  FADD.FTZ R86, R86, R7 ;  /* 0x0000000756567221 */ /* 0x000fe20000010000 */
[----:B------:R-:W-:Y:S02]  /*2510*/  HADD2.F32 R7, -RZ, R12.H0_H0 ;  /* 0x2000000cff077230 */ /* 0x000fe40000004100 */
[----:B------:R-:W-:Y:S01]  /*2520*/  FMUL.FTZ R12, R85, R84 ;  /* 0x00000054550c7220 */ /* 0x000fe20000410000 */
[----:B------:R-:W-:Y:S01]  /*2530*/  @!P1 LEA.HI.X R5, R13, R5, R34, 0x4, P2 ;  /* 0x000000050d059211 */ /* 0x000fe200010f2422 */
[----:B------:R-:W-:Y:S01]  /*2540*/  FFMA.FTZ R14, R35, R81, -R6 ;  /* 0x00000051230e7223 */ /* 0x000fe20000010806 */
[----:B------:R-:W-:Y:S01]  /*2550*/  SHF.R.U32.HI R13, RZ, 0x10, R39 ;  /* 0x00000010ff0d7819 */ /* 0x000fe20000011627 */
[-C--:B------:R-:W-:Y:S01]  /*2560*/  FMUL.FTZ R6, R85, R86.reuse ;  /* 0x0000005655067220 */ /* 0x080fe20000410000 */
[----:B------:R-:W-:Y:S01]  /*2570*/  FFMA.FTZ R12, R83, R86, R12 ;  /* 0x00000056530c7223 */ /* 0x000fe2000001000c */
[----:B------:R-:W-:-:S02]  /*2580*/  UIADD3 UR5, UPT, UPT, UR5, 0x1, URZ ;  /* 0x0000000105057890 */ /* 0x000fc4000fffe0ff */
[----:B------:R-:W-:Y:S01]  /*2590*/  FFMA.FTZ R6, R83, R84, -R6 ;  /* 0x0000005453067223 */ /* 0x000fe20000010806 */
[----:B------:R-:W-:Y:S02]  /*25a0*/  HADD2.F32 R13, -RZ, R13.H0_H0 ;  /* 0x2000000dff0d7230 */ /* 0x000fe40000004100 */
[----:B------:R-:W-:Y:S01]  /*25b0*/  FADD.FTZ R12, R87, R12 ;  /* 0x0000000c570c7221 */ /* 0x000fe20000010000 */
[----:B------:R-:W-:Y:S01]  /*25c0*/  UISETP.GE.AND UP0, UPT, UR5, UR12, UPT ;  /* 0x0000000c0500728c */ /* 0x000fe2000bf06270 */
[----:B------:R-:W-:Y:S02]  /*25d0*/  HADD2.F32 R34, -RZ, R38.H0_H0 ;  /* 0x20000026ff227230 */ /* 0x000fe40000004100 */
[----:B------:R-:W-:Y:S01]  /*25e0*/  FADD.FTZ R89, R89, R6 ;  /* 0x0000000659597221 */ /* 0x000fe20000010000 */
[----:B------:R-:W-:Y:S02]  /*25f0*/  HADD2.F32 R39, -RZ, R39.H0_H0 ;  /* 0x20000027ff277230 */ /* 0x000fe40000004100 */
[----:B------:R-:W-:Y:S01]  /*2600*/  FMUL.FTZ R7, R7, R86 ;  /* 0x0000005607077220 */ /* 0x000fe20000410000 */
[----:B------:R-:W-:Y:S01]  /*2610*/  FMUL.FTZ R6, R13, R12 ;  /* 0x0000000c0d067220 */ /* 0x000fe20000410000 */
[----:B------:R2:W-:Y:S02]  /*2620*/  @!P1 STS.128 [UR8], R8 ;  /* 0x00000008ff009988 */ /* 0x0005e40008000c08 */
        /* <DEDUP_REMOVED lines=12> */
.L_x_2502:
[----:B--2---:R-:W-:Y:S01]  /*26f0*/  F2F.F16.F32 R5, R65 ;  /* 0x0000004100057304 */ /* 0x004fe20000200800 */
[----:B------:R-:W-:Y:S01]  /*2700*/  BAR.SYNC.DEFER_BLOCKING 0x0 ;  /* 0x0000000000007b1d */ /* 0x000fe20000010000 */
[----:B------:R-:W-:-:S06]  /*2710*/  USHF.L.U32 UR5, UR4, 0x7, URZ ;  /* 0x0000000704057899 */ /* 0x000fcc00080006ff */
[----:B------:R-:W0:Y:S01]  /*2720*/  F2F.F16.F32 R6, R63 ;  /* 0x0000003f00067304 */ /* 0x000e220000200800 */
[----:B------:R-:W-:Y:S02]  /*2730*/  IADD3 R13, P0, PT, R26, UR5, RZ ;  /* 0x000000051a0d7c10 */ /* 0x000fe4000ff1e0ff */
[----:B------:R-:W-:Y:S02]  /*2740*/  IADD3 R9, P1, PT, R24, UR5, RZ ;  /* 0x0000000518097c10 */ /* 0x000fe4000ff3e0ff */
[----:B------:R-:W-:Y:S02]  /*2750*/  IADD3.X R12, PT, PT, RZ, R48, RZ, P0, !PT ;  /* 0x00000030ff0c7210 */ /* 0x000fe400007fe4ff */
[----:B------:R-:W-:Y:S01]  /*2760*/  IADD3.X R10, PT, PT, RZ, R49, RZ, P1, !PT ;  /* 0x00000031ff0a7210 */ /* 0x000fe20000ffe4ff */
[----:B------:R-:W1:Y:S01]  /*2770*/  F2F.F16.F32 R4, R67 ;  /* 0x0000004300047304 */ /* 0x000e620000200800 */
[----:B------:R-:W-:-:S04]  /*2780*/  LEA R8, P1, R9, R16, 0x1 ;  /* 0x0000001009087211 */ /* 0x000fc800078208ff */
[----:B------:R-:W-:Y:S02]  /*2790*/  LEA.HI.X R9, R9, R17, R10, 0x1, P1 ;  /* 0x0000001109097211 */ /* 0x000fe400008f0c0a */
[----:B0-----:R-:W-:Y:S01]  /*27a0*/  PRMT R11, R5, 0x5410, R6 ;  /* 0x00005410050b7816 */ /* 0x001fe20000000006 */
[----:B------:R-:W0:Y:S01]  /*27b0*/  F2F.F16.F32 R7, R68 ;  /* 0x0000004400077304 */ /* 0x000e220000200800 */
[----:B------:R-:W-:Y:S01]  /*27c0*/  LEA R6, P0, R13, R18, 0x1 ;  /* 0x000000120d067211 */ /* 0x000fe200078008ff */
[----:B-1----:R-:W-:-:S05]  /*27d0*/  IMAD.WIDE.U32 R4, R4, 0x10000, RZ ;  /* 0x0001000004047825 */ /* 0x002fca00078e00ff */
[----:B------:R-:W-:Y:S02]  /*27e0*/  LOP3.LUT R5, R11, R5, RZ, 0xfc, !PT ;  /* 0x000000050b057212 */ /* 0x000fe400078efcff */
[----:B0-----:R-:W-:Y:S02]  /*27f0*/  LOP3.LUT R4, R4, R7, RZ, 0xfc, !PT ;  /* 0x0000000704047212 */ /* 0x001fe400078efcff */
        /* <DEDUP_REMOVED lines=8> */
[----:B------:R-:W-:Y:S02]  /*2880*/  IADD3 R52, P3, PT, R52, 0x100, RZ ;  /* 0x0000010034347810 */ /* 0x000fe40007f7e0ff */
[----:B------:R-:W-:Y:S02]  /*2890*/  IADD3.X R61, PT, PT, RZ, R61, RZ, P1, !PT ;  /* 0x0000003dff3d7210 */ /* 0x000fe40000ffe4ff */
[----:B------:R-:W-:Y:S02]  /*28a0*/  IADD3.X R57, PT, PT, RZ, R57, RZ, P2, !PT ;  /* 0x00000039ff397210 */ /* 0x000fe400017fe4ff */
[----:B------:R-:W-:Y:S02]  /*28b0*/  IADD3.X R55, PT, PT, RZ, R55, RZ, P3, !PT ;  /* 0x00000037ff377210 */ /* 0x000fe40001ffe4ff */
[--C-:B--2---:R-:W-:Y:S01]  /*28c0*/  SHF.R.U64 R10, R8, 0x10, R9.reuse ;  /* 0x00000010080a7819 */ /* 0x104fe20000001209 */
[----:B------:R-:W-:Y:S01]  /*28d0*/  HADD2.F32 R12, -RZ, R9.H0_H0 ;  /* 0x20000009ff0c7230 */ /* 0x000fe20000004100 */
[----:B------:R-:W-:Y:S01]  /*28e0*/  SHF.R.U32.HI R14, RZ, 0x10, R9 ;  /* 0x00000010ff0e7819 */ /* 0x000fe20000011609 */
[----:B0-----:R-:W-:-:S02]  /*28f0*/  HADD2.F32 R4, -RZ, R8.H0_H0 ;  /* 0x20000008ff047230 */ /* 0x001fc40000004100 */
[----:B------:R-:W-:Y:S02]  /*2900*/  HADD2.F32 R10, -RZ, R10.H0_H0 ;  /* 0x2000000aff0a7230 */ /* 0x000fe40000004100 */
        /* <DEDUP_REMOVED lines=44> */
.L_x_2505:
        /* <DEDUP_REMOVED lines=11> */
.L_x_5077:


//--------------------- .text._Z25selective_scan_fwd_kernelI32Selective_Scan_fwd_kernel_traitsILi128ELi16ELi1ELb0ELb0ELb0ELb0EN3c104HalfEfEEv13SSMParamsBase --------------------------
	.section	.text._Z25selective_scan_fwd_kernelI32Selective_Scan_fwd_kernel_traitsILi128ELi16ELi1ELb0ELb0ELb0ELb0EN3c104HalfEfEEv13SSMParamsBase,"ax",@progbits
	.align	128
        .global         _Z25selective_scan_fwd_kernelI32Selective_Scan_fwd_kernel_traitsILi128ELi16ELi1ELb0ELb0ELb0ELb0EN3c104HalfEfEEv13SSMParamsBase
        .type           _Z25selective_scan_fwd_kernelI32Selective_Scan_fwd_kernel_traitsILi128ELi16ELi1ELb0ELb0ELb0ELb0EN3c104HalfEfEEv13SSMParamsBase,@function
        .size           _Z25selective_scan_fwd_kernelI32Selective_Scan_fwd_kernel_traitsILi128ELi16ELi1ELb0ELb0ELb0ELb0EN3c104HalfEfEEv13SSMParamsBase,(.L_x_5078 - _Z25selective_scan_fwd_kernelI32Selective_Scan_fwd_kernel_traitsILi128ELi16ELi1ELb0ELb0ELb0ELb0EN3c104HalfEfEEv13SSMParamsBase)
        .other          _Z25selective_scan_fwd_kernelI32Selective_Scan_fwd_kernel_traitsILi128ELi16ELi1ELb0ELb0ELb0ELb0EN3c104HalfEfEEv13SSMParamsBase,@"STO_CUDA_ENTRY STV_DEFAULT"
_Z25selective_scan_fwd_kernelI32Selective_Scan_fwd_kernel_traitsILi128ELi16ELi1ELb0ELb0ELb0ELb0EN3c104HalfEfEEv13SSMParamsBase:
.text._Z25selective_scan_fwd_kernelI32Selective_Scan_fwd_kernel_traitsILi128ELi16ELi1ELb0ELb0ELb0ELb0EN3c104HalfEfEEv13SSMParamsBase:
[----:B------:R-:W-:Y:S01]  /*0000*/  LDC R1, c[0x0][0x37c] ;  /* 0x0000df00ff017b82 */ /* 0x000fe20000000800 */
[----:B------:R-:W0:Y:S07]  /*0010*/  LDCU.64 UR6, c[0x0][0x470] ;  /* 0x00008e00ff0677ac */ /* 0x000e2e0008000a00 */
[----:B------:R-:W1:Y:S01]  /*0020*/  S2UR UR16, SR_CTAID.Y ;  /* 0x00000000001079c3 */ /* 0x000e620000002600 */
[----:B------:R-:W-:Y:S01]  /*0030*/  CS2R R48, SRZ ;  /* 0x0000000000307805 */ /* 0x000fe2000001ff00 */
[----:B------:R-:W2:Y:S01]  /*0040*/  LDCU.64 UR24, c[0x0][0x358] ;  /* 0x00006b00ff1877ac */ /* 0x000ea20008000a00 */
[----:B------:R-:W3:Y:S05]  /*0050*/  LDCU.64 UR4, c[0x0][0x458] ;  /* 0x00008b00ff0477ac */ /* 0x000eea0008000a00 */
[----:B------:R-:W4:Y:S01]  /*0060*/  LDC R47, c[0x0][0x394] ;  /* 0x0000e500ff2f7b82 */ /* 0x000f220000000800 */
[----:B------:R-:W4:Y:S01]  /*0070*/  LDCU.128 UR32, c[0x0][0x3f0] ;  /* 0x00007e00ff2077ac */ /* 0x000f220008000c00 */
[----:B------:R-:W4:Y:S01]  /*0080*/  LDCU.128 UR20, c[0x0][0x400] ;  /* 0x00008000ff1477ac */ /* 0x000f220008000c00 */
[----:B0-----:R-:W-:-:S04]  /*0090*/  UISETP.NE.U32.AND UP1, UPT, UR6, URZ, UPT ;  /* 0x000000ff0600728c */ /* 0x001fc8000bf25070 */
[----:B------:R-:W-:Y:S02]  /*00a0*/  UISETP.NE.AND.EX UP1, UPT, UR7, URZ, UPT, UP1 ;  /* 0x000000ff0700728c */ /* 0x000fe4000bf25310 */
[----:B---3--:R-:W-:-:S04]  /*00b0*/  UISETP.NE.U32.AND UP0, UPT, UR4, URZ, UPT ;  /* 0x000000ff0400728c */ /* 0x008fc8000bf05070 */
[----:B------:R-:W-:Y:S01]  /*00c0*/  PLOP3.LUT P1, PT, PT, PT, UP1, 0x80, 0x8 ;  /* 0x000000000008781c */ /* 0x000fe20003f2f018 */
[----:B------:R-:W-:-:S04]  /*00d0*/  UISETP.NE.AND.EX UP0, UPT, UR5, URZ, UPT, UP0 ;  /* 0x000000ff0500728c */ /* 0x000fc8000bf05300 */
[----:B-1----:R-:W-:Y:S01]  /*00e0*/  @UP1 ULEA UR6, UP3, UR16, UR6, 0x2 ;  /* 0x0000000610061291 */ /* 0x002fe2000f8610ff */
[----:B------:R-:W0:Y:S01]  /*00f0*/  S2UR UR17, SR_CTAID.X ;  /* 0x00000000001179c3 */ /* 0x000e220000002500 */
[----:B------:R-:W-:Y:S02]  /*0100*/  PLOP3.LUT P0, PT, PT, PT, UP0, 0x80, 0x8 ;  /* 0x000000000008781c */ /* 0x000fe40003f0f008 */
[----:B------:R-:W-:Y:S02]  /*0110*/  @UP1 ULEA.HI.X UR7, UR16, UR7, URZ, 0x2, UP3 ;  /* 0x0000000710071291 */ /* 0x000fe400098f14ff */
[----:B------:R-:W-:Y:S01]  /*0120*/  IMAD.U32 R4, RZ, RZ, UR6 ;  /* 0x00000006ff047e24 */ /* 0x000fe2000f8e00ff */
[----:B------:R-:W-:-:S03]  /*0130*/  @UP0 ULEA UR4, UP2, UR16, UR4, 0x2 ;  /* 0x0000000410040291 */ /* 0x000fc6000f8410ff */
[----:B------:R-:W-:Y:S01]  /*0140*/  MOV R5, UR7 ;  /* 0x0000000700057c02 */ /* 0x000fe20008000f00 */
[----:B------:R-:W-:Y:S02]  /*0150*/  @UP0 ULEA.HI.X UR5, UR16, UR5, URZ, 0x2, UP2 ;  /* 0x0000000510050291 */ /* 0x000fe400090f14ff */
[----:B------:R-:W-:Y:S02]  /*0160*/  MOV R2, UR4 ;  /* 0x0000000400027c02 */ /* 0x000fe40008000f00 */
[----:B--2---:R1:W5:Y:S02]  /*0170*/  @P1 LDG.E R48, desc[UR24][R4.64] ;  /* 0x0000001804301981 */ /* 0x004364000c1e1900 */
[----:B------:R-:W-:-:S05]  /*0180*/  MOV R3, UR5 ;  /* 0x0000000500037c02 */ /* 0x000fca0008000f00 */
[----:B------:R1:W5:Y:S01]  /*0190*/  @P0 LDG.E R49, desc[UR24][R2.64] ;  /* 0x0000001802310981 */ /* 0x000362000c1e1900 */
[----:B----4-:R-:W-:Y:S01]  /*01a0*/  ISETP.GE.AND P0, PT, R47, 0x1, PT ;  /* 0x000000012f00780c */ /* 0x010fe20003f06270 */
[----:B0-----:R-:W-:Y:S02]  /*01b0*/  UIMAD.WIDE.U32 UR12, UR17, UR32, URZ ;  /* 0x00000020110c72a5 */ /* 0x001fe4000f8e00ff */
[----:B------:R-:W-:Y:S02]  /*01c0*/  UIMAD.WIDE.U32 UR14, UR17, UR20, URZ ;  /* 0x00000014110e72a5 */ /* 0x000fe4000f8e00ff */
[----:B------:R-:W-:Y:S02]  /*01d0*/  UIMAD UR19, UR17, UR33, UR13 ;  /* 0x00000021111372a4 */ /* 0x000fe4000f8e020d */
[----:B------:R-:W-:-:S06]  /*01e0*/  UIMAD UR18, UR17, UR21, UR15 ;  /* 0x00000015111272a4 */ /* 0x000fcc000f8e020f */
[----:B-1----:R-:W-:Y:S06]  /*01f0*/  @!P0 EXIT ;  /* 0x000000000000894d */ /* 0x002fec0003800000 */
[----:B------:R-:W0:Y:S01]  /*0200*/  LDCU.128 UR4, c[0x0][0x420] ;  /* 0x00008400ff0477ac */ /* 0x000e220008000c00 */
[----:B------:R-:W1:Y:S01]  /*0210*/  S2R R117, SR_TID.X ;  /* 0x0000000000757919 */ /* 0x000e620000002100 */
[----:B------:R-:W2:Y:S01]  /*0220*/  LDCU.128 UR8, c[0x0][0x460] ;  /* 0x00008c00ff0877ac */ /* 0x000ea20008000c00 */
[----:B------:R-:W3:Y:S01]  /*0230*/  LDCU.64 UR28, c[0x0][0x3d8] ;  /* 0x00007b00ff1c77ac */ /* 0x000ee20008000a00 */
[----:B------:R-:W4:Y:S01]  /*0240*/  LDCU.64 UR26, c[0x0][0x3b8] ;  /* 0x00007700ff1a77ac */ /* 0x000f220008000a00 */
[----:B------:R-:W-:Y:S01]  /*0250*/  UMOV UR13, UR19 ;  /* 0x00000013000d7c82 */ /* 0x000fe20008000000 */
[----:B------:R-:W-:Y:S01]  /*0260*/  UMOV UR15, UR18 ;  /* 0x00000012000f7c82 */ /* 0x000fe20008000000 */
[----:B------:R-:W-:Y:S02]  /*0270*/  UIMAD.WIDE.U32 UR12, UR16, UR34, UR12 ;  /* 0x00000022100c72a5 */ /* 0x000fe4000f8e000c */
[----:B0-----:R-:W-:Y:S02]  /*0280*/  UIMAD.WIDE.U32 UR18, UR16, UR6, URZ ;  /* 0x00000006101272a5 */ /* 0x001fe4000f8e00ff */
[----:B------:R-:W-:-:S02]  /*0290*/  UIMAD UR35, UR16, UR35, UR13 ;  /* 0x00000023102372a4 */ /* 0x000fc4000f8e020d */
[----:B--2---:R-:W-:Y:S02]  /*02a0*/  ULEA UR34, UP0, UR12, UR8, 0x1 ;  /* 0x000000080c227291 */ /* 0x004fe4000f8008ff */
[----:B------:R-:W-:Y:S02]  /*02b0*/  UIMAD UR19, UR16, UR7, UR19 ;  /* 0x00000007101372a4 */ /* 0x000fe4000f8e0213 */
[----:B------:R-:W-:Y:S02]  /*02c0*/  UIMAD.WIDE.U32 UR14, UR16, UR22, UR14 ;  /* 0x00000016100e72a5 */ /* 0x000fe4000f8e000e */
[----:B------:R-:W-:Y:S02]  /*02d0*/  ULEA.HI.X UR35, UR12, UR9, UR35, 0x1, UP0 ;  /* 0x000000090c237291 */ /* 0x000fe400080f0c23 */
[----:B------:R-:W-:Y:S01]  /*02e0*/  UIMAD.WIDE.U32 UR8, UR17, UR4, UR18 ;  /* 0x00000004110872a5 */ /* 0x000fe2000f8e0012 */
[C---:B-1----:R-:W-:Y:S01]  /*02f0*/  LOP3.LUT R46, R117.reuse, 0x1f, RZ, 0xc0, !PT ;  /* 0x0000001f752e7812 */ /* 0x042fe200078ec0ff */
[----:B------:R-:W-:Y:S01]  /*0300*/  UIMAD UR13, UR16, UR23, UR15 ;  /* 0x00000017100d72a4 */ /* 0x000fe2000f8e020f */
[----:B------:R-:W-:Y:S01]  /*0310*/  IMAD.SHL.U32 R116, R117, 0x10, RZ ;  /* 0x0000001075747824 */ /* 0x000fe200078e00ff */
[----:B---3--:R-:W-:Y:S01]  /*0320*/  UIMAD.WIDE.U32 UR18, UR16, UR28, URZ ;  /* 0x0000001c101272a5 */ /* 0x008fe2000f8e00ff */
[----:B------:R-:W-:Y:S01]  /*0330*/  SHF.R.U32.HI R115, RZ, 0x5, R117 ;  /* 0x00000005ff737819 */ /* 0x000fe20000011675 */
[----:B------:R-:W-:-:S02]  /*0340*/  ULEA UR33, UP1, UR14, UR10, 0x1 ;  /* 0x0000000a0e217291 */ /* 0x000fc4000f8208ff */
[----:B----4-:R-:W-:Y:S02]  /*0350*/  UIMAD.WIDE.U32 UR20, UR16, UR26, URZ ;  /* 0x0000001a101472a5 */ /* 0x010fe4000f8e00ff */
[----:B------:R-:W-:Y:S01]  /*0360*/  UIMAD UR10, UR17, UR5, UR9 ;  /* 0x00000005110a72a4 */ /* 0x000fe2000f8e0209 */
[----:B------:R-:W0:Y:S01]  /*0370*/  LDCU.128 UR4, c[0x0][0x3a0] ;  /* 0x00007400ff0477ac */ /* 0x000e220008000c00 */
[----:B------:R-:W-:Y:S02]  /*0380*/  UIMAD UR32, UR16, UR27, UR21 ;  /* 0x0000001b102072a4 */ /* 0x000fe4000f8e0215 */
[----:B------:R-:W-:Y:S02]  /*0390*/  ULEA.HI.X UR11, UR14, UR11, UR13, 0x1, UP1 ;  /* 0x0000000b0e0b7291 */ /* 0x000fe400088f0c0d */
[----:B------:R-:W-:Y:S01]  /*03a0*/  UIMAD UR27, UR16, UR29, UR19 ;  /* 0x0000001d101b72a4 */ /* 0x000fe2000f8e0213 */
[----:B------:R-:W1:Y:S01]  /*03b0*/  LDCU.128 UR12, c[0x0][0x440] ;  /* 0x00008800ff0c77ac */ /* 0x000e620008000c00 */
[----:B------:R-:W2:Y:S01]  /*03c0*/  LDCU UR19, c[0x0][0x384] ;  /* 0x00007080ff1377ac */ /* 0x000ea20008000800 */
[----:B------:R-:W3:Y:S01]  /*03d0*/  LDCU UR38, c[0x0][0x38c] ;  /* 0x00007180ff2677ac */ /* 0x000ee20008000800 */
[----:B------:R-:W4:Y:S01]  /*03e0*/  LDCU.64 UR36, c[0x0][0x450] ;  /* 0x00008a00ff2477ac */ /* 0x000f220008000a00 */
[----:B------:R-:W4:Y:S01]  /*03f0*/  LDCU.64 UR30, c[0x0][0x3e0] ;  /* 0x00007c00ff1e77ac */ /* 0x000f220008000a00 */
[----:B------:R-:W4:Y:S01]  /*0400*/  LDCU.64 UR28, c[0x0][0x3c0] ;  /* 0x00007800ff1c77ac */ /* 0x000f220008000a00 */
[----:B0-----:R-:W-:-:S02]  /*0410*/  UIMAD.WIDE.U32 UR22, UR16, UR4, URZ ;  /* 0x00000004101672a5 */ /* 0x001fc4000f8e00ff */
[----:B-1----:R-:W-:Y:S02]  /*0420*/  ULEA UR14, UP0, UR20, UR14, 0x2 ;  /* 0x0000000e140e7291 */ /* 0x002fe4000f8010ff */
[----:B------:R-:W-:Y:S02]  /*0430*/  UIMAD UR5, UR16, UR5, UR23 ;  /* 0x00000005100572a4 */ /* 0x000fe4000f8e0217 */
[----:B--2---:R-:W-:Y:S02]  /*0440*/  UIMAD UR16, UR17, UR19, UR16 ;  /* 0x00000013111072a4 */ /* 0x004fe4000f8e0210 */
[----:B------:R-:W-:Y:S02]  /*0450*/  ULEA UR21, UP2, UR22, UR12, 0x2 ;  /* 0x0000000c16157291 */ /* 0x000fe4000f8410ff */
[----:B------:R-:W-:Y:S02]  /*0460*/  ULEA.HI.X UR32, UR20, UR15, UR32, 0x2, UP0 ;  /* 0x0000000f14207291 */ /* 0x000fe400080f1420 */
[----:B---3--:R-:W-:Y:S01]  /*0470*/  UISETP.LT.AND UP0, UPT, UR38, 0x1, UPT ;  /* 0x000000012600788c */ /* 0x008fe2000bf01270 */
[----:B------:R-:W-:Y:S01]  /*0480*/  IMAD R47, R47, UR16, RZ ;  /* 0x000000102f2f7c24 */ /* 0x000fe2000f8e02ff */
[----:B------:R-:W-:-:S02]  /*0490*/  ULEA.HI.X UR22, UR22, UR13, UR5, 0x2, UP2 ;  /* 0x0000000d16167291 */ /* 0x000fc400090f1405 */
[----:B----4-:R-:W-:Y:S01]  /*04a0*/  ULEA UR26, UP1, UR18, UR36, 0x2 ;  /* 0x00000024121a7291 */ /* 0x010fe2000f8210ff */
[----:B------:R-:W-:Y:S01]  /*04b0*/  IMAD R47, R47, UR38, RZ ;  /* 0x000000262f2f7c24 */ /* 0x000fe2000f8e02ff */
[----:B------:R-:W-:Y:S02]  /*04c0*/  USEL UR5, UR38, 0x1, !UP0 ;  /* 0x0000000126057887 */ /* 0x000fe4000c000000 */
[----:B------:R-:W-:Y:S02]  /*04d0*/  USHF.L.U64.HI UR23, UR30, 0x2, UR31 ;  /* 0x000000021e177899 */ /* 0x000fe4000801021f */
[----:B------:R-:W-:Y:S01]  /*04e0*/  ULEA.HI.X UR27, UR18, UR37, UR27, 0x2, UP1 ;  /* 0x00000025121b7291 */ /* 0x000fe200088f141b */
[----:B------:R-:W-:Y:S01]  /*04f0*/  UMOV UR31, UR33 ;  /* 0x00000021001f7c82 */ /* 0x000fe20008000000 */
[----:B------:R-:W-:Y:S01]  /*0500*/  UMOV UR4, URZ ;  /* 0x000000ff00047c82 */ /* 0x000fe20008000000 */
[----:B------:R-:W-:Y:S02]  /*0510*/  USHF.L.U64.HI UR20, UR6, 0x2, UR7 ;  /* 0x0000000206147899 */ /* 0x000fe40008010207 */
[----:B------:R-:W-:-:S02]  /*0520*/  USHF.L.U64.HI UR29, UR28, 0x2, UR29 ;  /* 0x000000021c1d7899 */ /* 0x000fc4000801021d */
[----:B------:R-:W-:Y:S01]  /*0530*/  UIADD3 UR36, UPT, UPT, -UR5, URZ, URZ ;  /* 0x000000ff05247290 */ /* 0x000fe2000fffe1ff */
[----:B------:R-:W-:-:S11]  /*0540*/  UMOV UR33, UR11 ;  /* 0x0000000b00217c82 */ /* 0x000fd60008000000 */
.L_x_2544:
[----:B------:R-:W0:Y:S01]  /*0550*/  LDCU UR5, c[0x0][0x388] ;  /* 0x00007100ff0577ac */ /* 0x000e220008000800 */
[----:B------:R-:W-:Y:S01]  /*0560*/  LOP3.LUT R21, R116, 0x3e00, RZ, 0xc0, !PT ;  /* 0x00003e0074157812 */ /* 0x000fe200078ec0ff */
[----:B------:R-:W-:Y:S01]  /*0570*/  IMAD.U32 R4, RZ, RZ, UR34 ;  /* 0x00000022ff047e24 */ /* 0x000fe2000f8e00ff */
[----:B------:R-:W-:Y:S01]  /*0580*/  MOV R5, UR35 ;  /* 0x0000002300057c02 */ /* 0x000fe20008000f00 */
[----:B------:R-:W-:Y:S01]  /*0590*/  USHF.L.U32 UR39, UR4, 0xb, URZ ;  /* 0x0000000b04277899 */ /* 0x000fe200080006ff */
[----:B------:R-:W-:Y:S02]  /*05a0*/  IADD3 R53, PT, PT, R46, R21, RZ ;  /* 0x000000152e357210 */ /* 0x000fe40007ffe0ff */
[----:B-1----:R-:W-:Y:S02]  /*05b0*/  PRMT R7, RZ, 0x7610, R7 ;  /* 0x00007610ff077816 */ /* 0x002fe40000000007 */
[C---:B------:R-:W-:Y:S01]  /*05c0*/  LEA R2, P0, R53.reuse, UR31, 0x1 ;  /* 0x0000001f35027c11 */ /* 0x040fe2000f8008ff */
[----:B------:R-:W-:Y:S01]  /*05d0*/  IMAD.WIDE.U32 R4, R53, 0x2, R4 ;  /* 0x0000000235047825 */ /* 0x000fe200078e0004 */
[----:B------:R-:W-:-:S02]  /*05e0*/  PRMT R10, RZ, 0x7610, R10 ;  /* 0x00007610ff0a7816 */ /* 0x000fc4000000000a */
[----:B------:R-:W-:Y:S01]  /*05f0*/  IADD3.X R3, PT, PT, RZ, UR33, RZ, P0, !PT ;  /* 0x00000021ff037c10 */ /* 0x000fe200087fe4ff */
[C---:B------:R-:W-:Y:S01]  /*0600*/  VIADD R64, R53.reuse, 0xe0 ;  /* 0x000000e035407836 */ /* 0x040fe20000000000 */
[C---:B------:R-:W-:Y:S01]  /*0610*/  IADD3 R72, PT, PT, R53.reuse, 0x100, RZ ;  /* 0x0000010035487810 */ /* 0x040fe20007ffe0ff */
[C---:B------:R-:W-:Y:S01]  /*0620*/  VIADD R54, R53.reuse, 0x20 ;  /* 0x0000002035367836 */ /* 0x040fe20000000000 */
[C---:B------:R-:W-:Y:S01]  /*0630*/  IADD3 R60, PT, PT, R53.reuse, 0xc0, RZ ;  /* 0x000000c0353c7810 */ /* 0x040fe20007ffe0ff */
[----:B0-----:R-:W-:Y:S01]  /*0640*/  UIADD3 UR37, UPT, UPT, -UR39, UR5, URZ ;  /* 0x0000000527257290 */ /* 0x001fe2000fffe1ff */
[C---:B------:R-:W-:Y:S01]  /*0650*/  IADD3 R75, PT, PT, R53.reuse, 0x40, RZ ;  /* 0x00000040354b7810 */ /* 0x040fe20007ffe0ff */
[C---:B------:R-:W-:Y:S01]  /*0660*/  VIADD R73, R53.reuse, 0x80 ;  /* 0x0000008035497836 */ /* 0x040fe20000000000 */
[C---:B------:R-:W-:Y:S01]  /*0670*/  IADD3 R56, PT, PT, R53.reuse, 0x60, RZ ;  /* 0x0000006035387810 */ /* 0x040fe20007ffe0ff */
[C---:B------:R-:W-:Y:S01]  /*0680*/  VIADD R20, R53.reuse, 0x140 ;  /* 0x0000014035147836 */ /* 0x040fe20000000000 */
[C---:B------:R-:W-:Y:S01]  /*0690*/  IADD3 R58, PT, PT, R53.reuse, 0xa0, RZ ;  /* 0x000000a0353a7810 */ /* 0x040fe20007ffe0ff */
[C---:B------:R-:W-:Y:S01]  /*06a0*/  VIADD R24, R53.reuse, 0x1a0 ;  /* 0x000001a035187836 */ /* 0x040fe20000000000 */
[----:B------:R-:W-:Y:S01]  /*06b0*/  ISETP.GE.AND P0, PT, R53, UR37, PT ;  /* 0x0000002535007c0c */ /* 0x000fe2000bf06270 */
[----:B------:R-:W-:Y:S01]  /*06c0*/  BAR.SYNC.DEFER_BLOCKING 0x0 ;  /* 0x0000000000007b1d */ /* 0x000fe20000010000 */
[----:B------:R-:W-:-:S02]  /*06d0*/  ISETP.GE.AND P1, PT, R60, UR37, PT ;  /* 0x000000253c007c0c */ /* 0x000fc4000bf26270 */
        /* <DEDUP_REMOVED lines=8> */
[----:B------:R-:W-:Y:S02]  /*0760*/  PRMT R9, RZ, 0x7610, R9 ;  /* 0x00007610ff097816 */ /* 0x000fe40000000009 */
[----:B------:R-:W-:Y:S02]  /*0770*/  IADD3 R18, PT, PT, R53, 0x120, RZ ;  /* 0x0000012035127810 */ /* 0x000fe40007ffe0ff */
[----:B------:R-:W-:Y:S01]  /*0780*/  PRMT R6, RZ, 0x7610, R6 ;  /* 0x00007610ff067816 */ /* 0x000fe20000000006 */
[----:B------:R-:W2:Y:S01]  /*0790*/  @!P0 LDG.E.U16 R7, desc[UR24][R4.64] ;  /* 0x0000001804078981 */ /* 0x000ea2000c1e1500 */
[----:B------:R-:W-:-:S02]  /*07a0*/  ISETP.GE.AND P0, PT, R64, UR37, PT ;  /* 0x0000002540007c0c */ /* 0x000fc4000bf06270 */
[----:B------:R-:W-:Y:S01]  /*07b0*/  PRMT R8, RZ, 0x7610, R8 ;  /* 0x00007610ff087816 */ /* 0x000fe20000000008 */
[----:B------:R-:W3:Y:S01]  /*07c0*/  @!P1 LDG.E.U16 R13, desc[UR24][R4.64+0x180] ;  /* 0x00018018040d9981 */ /* 0x000ee2000c1e1500 */
[----:B------:R-:W-:Y:S02]  /*07d0*/  PRMT R11, RZ, 0x7610, R11 ;  /* 0x00007610ff0b7816 */ /* 0x000fe4000000000b */
[C---:B------:R-:W-:Y:S01]  /*07e0*/  IADD3 R22, PT, PT, R53.reuse, 0x160, RZ ;  /* 0x0000016035167810 */ /* 0x040fe20007ffe0ff */
[----:B------:R-:W4:Y:S01]  /*07f0*/  @!P6 LDG.E.U16 R0, desc[UR24][R4.64+0x40] ;  /* 0x000040180400e981 */ /* 0x000f22000c1e1500 */
[----:B------:R-:W-:Y:S02]  /*0800*/  IADD3 R23, PT, PT, R53, 0x180, RZ ;  /* 0x0000018035177810 */ /* 0x000fe40007ffe0ff */
[----:B------:R-:W-:Y:S01]  /*0810*/  PRMT R12, RZ, 0x7610, R12 ;  /* 0x00007610ff0c7816 */ /* 0x000fe2000000000c */
[----:B------:R-:W3:Y:S01]  /*0820*/  @!P5 LDG.E.U16 R9, desc[UR24][R4.64+0x80] ;  /* 0x000080180409d981 */ /* 0x000ee2000c1e1500 */
[----:B------:R-:W-:-:S02]  /*0830*/  PRMT R17, RZ, 0x7610, R17 ;  /* 0x00007610ff117816 */ /* 0x000fc40000000011 */
[----:B------:R-:W-:Y:S01]  /*0840*/  PRMT R14, RZ, 0x7610, R14 ;  /* 0x00007610ff0e7816 */ /* 0x000fe2000000000e */
[----:B------:R-:W3:Y:S01]  /*0850*/  @!P0 LDG.E.U16 R10, desc[UR24][R4.64+0x1c0] ;  /* 0x0001c018040a8981 */ /* 0x000ee2000c1e1500 */
[----:B------:R-:W-:Y:S02]  /*0860*/  ISETP.GE.AND P0, PT, R72, UR37, PT ;  /* 0x0000002548007c0c */ /* 0x000fe4000bf06270 */
[----:B------:R-:W-:Y:S01]  /*0870*/  ISETP.GE.AND P1, PT, R20, UR37, PT ;  /* 0x0000002514007c0c */ /* 0x000fe2000bf26270 */
[----:B------:R-:W3:Y:S01]  /*0880*/  @!P4 LDG.E.U16 R6, desc[UR24][R4.64+0xc0] ;  /* 0x0000c0180406c981 */ /* 0x000ee2000c1e1500 */
[----:B------:R-:W-:Y:S02]  /*0890*/  ISETP.GE.AND P4, PT, R24, UR37, PT ;  /* 0x0000002518007c0c */ /* 0x000fe4000bf86270 */
[----:B------:R-:W-:Y:S01]  /*08a0*/  PRMT R19, RZ, 0x7610, R19 ;  /* 0x00007610ff137816 */ /* 0x000fe20000000013 */
[----:B------:R-:W3:Y:S01]  /*08b0*/  @!P2 LDG.E.U16 R8, desc[UR24][R4.64+0x140] ;  /* 0x000140180408a981 */ /* 0x000ee2000c1e1500 */
[----:B------:R-:W-:-:S02]  /*08c0*/  ISETP.GE.AND P2, PT, R22, UR37, PT ;  /* 0x0000002516007c0c */ /* 0x000fc4000bf46270 */
[----:B------:R-:W-:Y:S01]  /*08d0*/  PRMT R16, RZ, 0x7610, R16 ;  /* 0x00007610ff107816 */ /* 0x000fe20000000010 */
[----:B------:R-:W3:Y:S04]  /*08e0*/  @!P3 LDG.E.U16 R11, desc[UR24][R4.64+0x100] ;  /* 0x00010018040bb981 */ /* 0x000ee8000c1e1500 */
[----:B------:R-:W3:Y:S01]  /*08f0*/  @!P0 LDG.E.U16 R15, desc[UR24][R4.64+0x200] ;  /* 0x00020018040f8981 */ /* 0x000ee2000c1e1500 */
[----:B------:R-:W-:Y:S02]  /*0900*/  ISETP.GE.AND P0, PT, R18, UR37, PT ;  /* 0x0000002512007c0c */ /* 0x000fe4000bf06270 */
[----:B------:R-:W-:Y:S01]  /*0910*/  ISETP.GE.AND P3, PT, R23, UR37, PT ;  /* 0x0000002517007c0c */ /* 0x000fe2000bf66270 */
[----:B------:R-:W3:Y:S01]  /*0920*/  @!P1 LDG.E.U16 R17, desc[UR24][R4.64+0x280] ;  /* 0x0002801804119981 */ /* 0x000ee2000c1e1500 */
[----:B------:R-:W-:-:S02]  /*0930*/  IADD3 R18, PT, PT, R53, 0x1c0, RZ ;  /* 0x000001c035127810 */ /* 0x000fc40007ffe0ff */
[----:B------:R-:W-:Y:S01]  /*0940*/  IADD3 R20, PT, PT, R53, 0x1e0, RZ ;  /* 0x000001e035147810 */ /* 0x000fe20007ffe0ff */
[----:B------:R-:W3:Y:S01]  /*0950*/  @!P2 LDG.E.U16 R14, desc[UR24][R4.64+0x2c0] ;  /* 0x0002c018040ea981 */ /* 0x000ee2000c1e1500 */
[----:B------:R-:W-:Y:S02]  /*0960*/  ISETP.GE.AND P5, PT, R18, UR37, PT ;  /* 0x0000002512007c0c */ /* 0x000fe4000bfa6270 */
[----:B------:R-:W-:Y:S01]  /*0970*/  ISETP.GE.AND P6, PT, R20, UR37, PT ;  /* 0x0000002514007c0c */ /* 0x000fe2000bfc6270 */
[----:B------:R-:W3:Y:S04]  /*0980*/  @!P4 LDG.E.U16 R16, desc[UR24][R4.64+0x340] ;  /* 0x000340180410c981 */ /* 0x000ee8000c1e1500 */
[----:B------:R-:W3:Y:S01]  /*0990*/  @!P0 LDG.E.U16 R12, desc[UR24][R4.64+0x240] ;  /* 0x00024018040c8981 */ /* 0x000ee2000c1e1500 */
[----:B------:R-:W-:-:S03]  /*09a0*/  PRMT R55, RZ, 0x7610, R55 ;  /* 0x00007610ff377816 */ /* 0x000fc60000000037 */
[----:B------:R-:W3:Y:S01]  /*09b0*/  @!P3 LDG.E.U16 R19, desc[UR24][R4.64+0x300] ;  /* 0x000300180413b981 */ /* 0x000ee2000c1e1500 */
[----:B------:R-:W-:-:S03]  /*09c0*/  PRMT R52, RZ, 0x7610, R52 ;  /* 0x00007610ff347816 */ /* 0x000fc60000000034 */
[----:B------:R-:W3:Y:S04]  /*09d0*/  @!P5 LDG.E.U16 R55, desc[UR24][R4.64+0x380] ;  /* 0x000380180437d981 */ /* 0x000ee8000c1e1500 */
[----:B------:R0:W3:Y:S01]  /*09e0*/  @!P6 LDG.E.U16 R52, desc[UR24][R4.64+0x3c0] ;  /* 0x0003c0180434e981 */ /* 0x0000e2000c1e1500 */
[----:B------:R-:W1:Y:S01]  /*09f0*/  S2R R45, SR_LANEID ;  /* 0x00000000002d7919 */ /* 0x000e620000000000 */
[----:B------:R-:W0:Y:S01]  /*0a00*/  S2UR UR7, SR_CgaCtaId ;  /* 0x00000000000779c3 */ /* 0x000e220000008800 */
[----:B------:R-:W-:Y:S02]  /*0a10*/  UMOV UR5, 0x400 ;  /* 0x0000040000057882 */ /* 0x000fe40000000000 */
[----:B0-----:R-:W-:Y:S01]  /*0a20*/  ULEA UR5, UR7, UR5, 0x18 ;  /* 0x0000000507057291 */ /* 0x001fe2000f8ec0ff */
[----:B-1----:R-:W-:-:S05]  /*0a30*/  IMAD.IADD R18, R21, 0x1, R45 ;  /* 0x0000000115127824 */ /* 0x002fca00078e022d */
[C---:B------:R-:W-:Y:S02]  /*0a40*/  IADD3 R21, PT, PT, R18.reuse, 0x20, RZ ;  /* 0x0000002012157810 */ /* 0x040fe40007ffe0ff */
[C---:B------:R-:W-:Y:S01]  /*0a50*/  IADD3 R23, PT, PT, R18.reuse, 0x40, RZ ;  /* 0x0000004012177810 */ /* 0x040fe20007ffe0ff */
[C---:B------:R-:W-:Y:S01]  /*0a60*/  VIADD R25, R18.reuse, 0x60 ;  /* 0x0000006012197836 */ /* 0x040fe20000000000 */
[C---:B------:R-:W-:Y:S02]  /*0a70*/  IADD3 R27, PT, PT, R18.reuse, 0x80, RZ ;  /* 0x00000080121b7810 */ /* 0x040fe40007ffe0ff */
[-C--:B------:R-:W-:Y:S02]  /*0a80*/  LEA.HI.SX32 R21, R21, R18.reuse, 0x1b ;  /* 0x0000001215157211 */ /* 0x080fe400078fdaff */
[-C--:B------:R-:W-:Y:S02]  /*0a90*/  LEA.HI.SX32 R23, R23, R18.reuse, 0x1b ;  /* 0x0000001217177211 */ /* 0x080fe400078fdaff */
[----:B------:R-:W-:-:S02]  /*0aa0*/  LEA.HI.SX32 R44, R18, R18, 0x1b ;  /* 0x00000012122c7211 */ /* 0x000fc400078fdaff */
[C---:B------:R-:W-:Y:S02]  /*0ab0*/  IADD3 R5, PT, PT, R18.reuse, 0xa0, RZ ;  /* 0x000000a012057810 */ /* 0x040fe40007ffe0ff */
[-C--:B------:R-:W-:Y:S02]  /*0ac0*/  LEA.HI.SX32 R25, R25, R18.reuse, 0x1b ;  /* 0x0000001219197211 */ /* 0x080fe400078fdaff */
[----:B------:R-:W-:Y:S02]  /*0ad0*/  LEA.HI.SX32 R27, R27, R18, 0x1b ;  /* 0x000000121b1b7211 */ /* 0x000fe400078fdaff */
[----:B------:R-:W-:Y:S01]  /*0ae0*/  LEA R43, R21, UR5, 0x1 ;  /* 0x00000005152b7c11 */ /* 0x000fe2000f8e08ff */
[----:B------:R-:W-:Y:S01]  /*0af0*/  VIADD R21, R18, 0xc0 ;  /* 0x000000c012157836 */ /* 0x000fe20000000000 */
[----:B------:R-:W-:Y:S02]  /*0b00*/  LEA R42, R23, UR5, 0x1 ;  /* 0x00000005172a7c11 */ /* 0x000fe4000f8e08ff */
[----:B------:R-:W-:-:S02]  /*0b10*/  LEA R44, R44, UR5, 0x1 ;  /* 0x000000052c2c7c11 */ /* 0x000fc4000f8e08ff */
[C---:B------:R-:W-:Y:S02]  /*0b20*/  IADD3 R23, PT, PT, R18.reuse, 0xe0, RZ ;  /* 0x000000e012177810 */ /* 0x040fe40007ffe0ff */
[-C--:B------:R-:W-:Y:S02]  /*0b30*/  LEA.HI.SX32 R5, R5, R18.reuse, 0x1b ;  /* 0x0000001205057211 */ /* 0x080fe400078fdaff */
[----:B------:R-:W-:Y:S02]  /*0b40*/  LEA R41, R25, UR5, 0x1 ;  /* 0x0000000519297c11 */ /* 0x000fe4000f8e08ff */
[----:B------:R-:W-:Y:S01]  /*0b50*/  LEA R40, R27, UR5, 0x1 ;  /* 0x000000051b287c11 */ /* 0x000fe2000f8e08ff */
[C---:B------:R-:W-:Y:S01]  /*0b60*/  VIADD R27, R18.reuse, 0x120 ;  /* 0x00000120121b7836 */ /* 0x040fe20000000000 */
[----:B------:R-:W-:Y:S02]  /*0b70*/  IADD3 R25, PT, PT, R18, 0x100, RZ ;  /* 0x0000010012197810 */ /* 0x000fe40007ffe0ff */
[----:B------:R-:W-:-:S02]  /*0b80*/  LEA.HI.SX32 R23, R23, R18, 0x1b ;  /* 0x0000001217177211 */ /* 0x000fc400078fdaff */
[-C--:B------:R-:W-:Y:S02]  /*0b90*/  LEA.HI.SX32 R21, R21, R18.reuse, 0x1b ;  /* 0x0000001215157211 */ /* 0x080fe400078fdaff */
[----:B------:R-:W-:Y:S02]  /*0ba0*/  LEA R39, R5, UR5, 0x1 ;  /* 0x0000000505277c11 */ /* 0x000fe4000f8e08ff */
[C---:B------:R-:W-:Y:S02]  /*0bb0*/  IADD3 R5, PT, PT, R18.reuse, 0x140, RZ ;  /* 0x0000014012057810 */ /* 0x040fe40007ffe0ff */
[-C--:B------:R-:W-:Y:S02]  /*0bc0*/  LEA.HI.SX32 R25, R25, R18.reuse, 0x1b ;  /* 0x0000001219197211 */ /* 0x080fe400078fdaff */
[----:B------:R-:W-:Y:S01]  /*0bd0*/  LEA R37, R23, UR5, 0x1 ;  /* 0x0000000517257c11 */ /* 0x000fe2000f8e08ff */
[----:B------:R-:W-:Y:S01]  /*0be0*/  VIADD R23, R18, 0x1e0 ;  /* 0x000001e012177836 */ /* 0x000fe20000000000 */
[----:B------:R-:W-:-:S02]  /*0bf0*/  LEA.HI.SX32 R27, R27, R18, 0x1b ;  /* 0x000000121b1b7211 */ /* 0x000fc400078fdaff */
[----:B------:R-:W-:Y:S02]  /*0c00*/  LEA R38, R21, UR5, 0x1 ;  /* 0x0000000515267c11 */ /* 0x000fe4000f8e08ff */
[----:B------:R-:W-:Y:S02]  /*0c10*/  IADD3 R21, PT, PT, R18, 0x1c0, RZ ;  /* 0x000001c012157810 */ /* 0x000fe40007ffe0ff */
[-C--:B------:R-:W-:Y:S02]  /*0c20*/  LEA.HI.SX32 R5, R5, R18.reuse, 0x1b ;  /* 0x0000001205057211 */ /* 0x080fe400078fdaff */
[----:B------:R-:W-:Y:S02]  /*0c30*/  LEA R36, R25, UR5, 0x1 ;  /* 0x0000000519247c11 */ /* 0x000fe4000f8e08ff */
[----:B------:R-:W-:Y:S02]  /*0c40*/  LEA R35, R27, UR5, 0x1 ;  /* 0x000000051b237c11 */ /* 0x000fe4000f8e08ff */
[----:B------:R-:W-:-:S02]  /*0c50*/  LEA.HI.SX32 R21, R21, R18, 0x1b ;  /* 0x0000001215157211 */ /* 0x000fc400078fdaff */
[----:B------:R-:W-:Y:S02]  /*0c60*/  LEA.HI.SX32 R23, R23, R18, 0x1b ;  /* 0x0000001217177211 */ /* 0x000fe400078fdaff */
[----:B------:R-:W-:Y:S02]  /*0c70*/  LEA R34, R5, UR5, 0x1 ;  /* 0x0000000505227c11 */ /* 0x000fe4000f8e08ff */
[----:B------:R-:W-:Y:S02]  /*0c80*/  LEA R30, R21, UR5, 0x1 ;  /* 0x00000005151e7c11 */ /* 0x000fe4000f8e08ff */
[----:B------:R-:W-:Y:S02]  /*0c90*/  LEA R29, R23, UR5, 0x1 ;  /* 0x00000005171d7c11 */ /* 0x000fe4000f8e08ff */
[----:B------:R-:W-:Y:S02]  /*0ca0*/  P2R R62, PR, RZ, 0x1 ;  /* 0x00000001ff3e7803 */ /* 0x000fe40000000000 */
[----:B------:R-:W-:-:S02]  /*0cb0*/  ISETP.GE.AND P0, PT, R53, UR37, PT ;  /* 0x0000002535007c0c */ /* 0x000fc4000bf06270 */
[----:B------:R-:W-:Y:S02]  /*0cc0*/  P2R R74, PR, RZ, 0x2 ;  /* 0x00000002ff4a7803 */ /* 0x000fe40000000000 */
[----:B------:R-:W-:Y:S02]  /*0cd0*/  ISETP.GE.AND P1, PT, R54, UR37, PT ;  /* 0x0000002536007c0c */ /* 0x000fe4000bf26270 */
[----:B------:R-:W-:Y:S02]  /*0ce0*/  PRMT R53, RZ, 0x7610, R53 ;  /* 0x00007610ff357816 */ /* 0x000fe40000000035 */
[----:B------:R-:W-:Y:S01]  /*0cf0*/  PRMT R54, RZ, 0x7610, R54 ;  /* 0x00007610ff367816 */ /* 0x000fe20000000036 */
[----:B--2---:R0:W-:Y:S04]  /*0d00*/  STS.U16 [R44], R7 ;  /* 0x000000072c007388 */ /* 0x0041e80000000400 */
[----:B----4-:R-:W-:Y:S01]  /*0d10*/  STS.U16 [R43+0x40], R0 ;  /* 0x000040002b007388 */ /* 0x010fe20000000400 */
[----:B0-----:R-:W-:-:S03]  /*0d20*/  IADD3 R7, PT, PT, R18, 0x160, RZ ;  /* 0x0000016012077810 */ /* 0x001fc60007ffe0ff */
[----:B---3--:R0:W-:Y:S01]  /*0d30*/  STS.U16 [R42+0x80], R9 ;  /* 0x000080092a007388 */ /* 0x0081e20000000400 */
[----:B------:R-:W-:-:S03]  /*0d40*/  LEA.HI.SX32 R7, R7, R18, 0x1b ;  /* 0x0000001207077211 */ /* 0x000fc600078fdaff */
[----:B------:R-:W-:Y:S01]  /*0d50*/  STS.U16 [R41+0xc0], R6 ;  /* 0x0000c00629007388 */ /* 0x000fe20000000400 */
[----:B0-----:R-:W-:-:S03]  /*0d60*/  VIADD R9, R18, 0x180 ;  /* 0x0000018012097836 */ /* 0x001fc60000000000 */
[----:B------:R0:W-:Y:S02]  /*0d70*/  STS.U16 [R40+0x100], R11 ;  /* 0x0001000b28007388 */ /* 0x0001e40000000400 */
[----:B------:R-:W-:Y:S02]  /*0d80*/  LEA.HI.SX32 R9, R9, R18, 0x1b ;  /* 0x0000001209097211 */ /* 0x000fe400078fdaff */
[----:B------:R-:W-:Y:S01]  /*0d90*/  STS.U16 [R39+0x140], R8 ;  /* 0x0001400827007388 */ /* 0x000fe20000000400 */
[----:B0-----:R-:W-:-:S03]  /*0da0*/  IADD3 R11, PT, PT, R18, 0x1a0, RZ ;  /* 0x000001a0120b7810 */ /* 0x001fc60007ffe0ff */
[----:B------:R-:W-:Y:S01]  /*0db0*/  STS.U16 [R38+0x180], R13 ;  /* 0x0001800d26007388 */ /* 0x000fe20000000400 */
[----:B------:R-:W-:Y:S01]  /*0dc0*/  LEA.HI.SX32 R11, R11, R18, 0x1b ;  /* 0x000000120b0b7211 */ /* 0x000fe200078fdaff */
[----:B------:R-:W-:Y:S02]  /*0dd0*/  IMAD R18, R45, 0xf, R18 ;  /* 0x0000000f2d127824 */ /* 0x000fe400078e0212 */
[----:B------:R-:W-:Y:S01]  /*0de0*/  STS.U16 [R37+0x1c0], R10 ;  /* 0x0001c00a25007388 */ /* 0x000fe20000000400 */
[----:B------:R-:W-:Y:S02]  /*0df0*/  LEA R33, R7, UR5, 0x1 ;  /* 0x0000000507217c11 */ /* 0x000fe4000f8e08ff */
[----:B------:R-:W-:Y:S01]  /*0e00*/  LEA R32, R9, UR5, 0x1 ;  /* 0x0000000509207c11 */ /* 0x000fe2000f8e08ff */
[----:B------:R0:W-:Y:S01]  /*0e10*/  STS.U16 [R36+0x200], R15 ;  /* 0x0002000f24007388 */ /* 0x0001e20000000400 */
[----:B------:R-:W-:Y:S01]  /*0e20*/  LEA R31, R11, UR5, 0x1 ;  /* 0x000000050b1f7c11 */ /* 0x000fe2000f8e08ff */
[----:B------:R-:W-:-:S02]  /*0e30*/  VIADD R9, R18, 0x3 ;  /* 0x0000000312097836 */ /* 0x000fc40000000000 */
[----:B------:R-:W-:Y:S01]  /*0e40*/  STS.U16 [R35+0x240], R12 ;  /* 0x0002400c23007388 */ /* 0x000fe20000000400 */
[C---:B------:R-:W-:Y:S01]  /*0e50*/  VIADD R27, R18.reuse, 0x9 ;  /* 0x00000009121b7836 */ /* 0x040fe20000000000 */
[C---:B------:R-:W-:Y:S01]  /*0e60*/  IADD3 R5, PT, PT, R18.reuse, 0x1, RZ ;  /* 0x0000000112057810 */ /* 0x040fe20007ffe0ff */
[C---:B------:R-:W-:Y:S01]  /*0e70*/  VIADD R61, R18.reuse, 0xc ;  /* 0x0000000c123d7836 */ /* 0x040fe20000000000 */
[----:B------:R1:W-:Y:S01]  /*0e80*/  STS.U16 [R34+0x280], R17 ;  /* 0x0002801122007388 */ /* 0x0003e20000000400 */
[C---:B------:R-:W-:Y:S02]  /*0e90*/  VIADD R67, R18.reuse, 0xf ;  /* 0x0000000f12437836 */ /* 0x040fe40000000000 */
[C---:B0-----:R-:W-:Y:S01]  /*0ea0*/  VIADD R15, R18.reuse, 0x6 ;  /* 0x00000006120f7836 */ /* 0x041fe20000000000 */
[C---:B------:R-:W-:Y:S01]  /*0eb0*/  IADD3 R7, PT, PT, R18.reuse, 0x2, RZ ;  /* 0x0000000212077810 */ /* 0x040fe20007ffe0ff */
[----:B------:R-:W-:Y:S01]  /*0ec0*/  STS.U16 [R33+0x2c0], R14 ;  /* 0x0002c00e21007388 */ /* 0x000fe20000000400 */
[----:B------:R-:W-:-:S02]  /*0ed0*/  IADD3 R11, PT, PT, R18, 0x4, RZ ;  /* 0x00000004120b7810 */ /* 0x000fc40007ffe0ff */
[C---:B------:R-:W-:Y:S02]  /*0ee0*/  IADD3 R13, PT, PT, R18.reuse, 0x5, RZ ;  /* 0x00000005120d7810 */ /* 0x040fe40007ffe0ff */
[C---:B-1----:R-:W-:Y:S02]  /*0ef0*/  IADD3 R17, PT, PT, R18.reuse, 0x8, RZ ;  /* 0x0000000812117810 */ /* 0x042fe40007ffe0ff */
[C---:B------:R-:W-:Y:S02]  /*0f00*/  IADD3 R25, PT, PT, R18.reuse, 0x7, RZ ;  /* 0x0000000712197810 */ /* 0x040fe40007ffe0ff */
[C---:B------:R-:W-:Y:S02]  /*0f10*/  IADD3 R57, PT, PT, R18.reuse, 0xa, RZ ;  /* 0x0000000a12397810 */ /* 0x040fe40007ffe0ff */
[C---:B------:R-:W-:Y:S02]  /*0f20*/  IADD3 R59, PT, PT, R18.reuse, 0xb, RZ ;  /* 0x0000000b123b7810 */ /* 0x040fe40007ffe0ff */
[----:B------:R-:W-:-:S02]  /*0f30*/  IADD3 R63, PT, PT, R18, 0xd, RZ ;  /* 0x0000000d123f7810 */ /* 0x000fc40007ffe0ff */
[----:B------:R-:W-:Y:S01]  /*0f40*/  IADD3 R65, PT, PT, R18, 0xe, RZ ;  /* 0x0000000e12417810 */ /* 0x000fe20007ffe0ff */
[----:B------:R0:W-:Y:S01]  /*0f50*/  STS.U16 [R32+0x300], R19 ;  /* 0x0003001320007388 */ /* 0x0001e20000000400 */
[-C--:B------:R-:W-:Y:S02]  /*0f60*/  LEA.HI.SX32 R15, R15, R18.reuse, 0x1b ;  /* 0x000000120f0f7211 */ /* 0x080fe400078fdaff */
[-C--:B------:R-:W-:Y:S01]  /*0f70*/  LEA.HI.SX32 R17, R17, R18.reuse, 0x1b ;  /* 0x0000001211117211 */ /* 0x080fe200078fdaff */
[----:B------:R1:W-:Y:S01]  /*0f80*/  STS.U16 [R31+0x340], R16 ;  /* 0x000340101f007388 */ /* 0x0003e20000000400 */
[-C--:B------:R-:W-:Y:S02]  /*0f90*/  LEA.HI.SX32 R5, R5, R18.reuse, 0x1b ;  /* 0x0000001205057211 */ /* 0x080fe400078fdaff */
[-C--:B------:R-:W-:Y:S02]  /*0fa0*/  LEA.HI.SX32 R7, R7, R18.reuse, 0x1b ;  /* 0x0000001207077211 */ /* 0x080fe400078fdaff */
[----:B------:R-:W-:-:S02]  /*0fb0*/  LEA.HI.SX32 R9, R9, R18, 0x1b ;  /* 0x0000001209097211 */ /* 0x000fc400078fdaff */
[-C--:B------:R-:W-:Y:S02]  /*0fc0*/  LEA.HI.SX32 R11, R11, R18.reuse, 0x1b ;  /* 0x000000120b0b7211 */ /* 0x080fe400078fdaff */
[-C--:B------:R-:W-:Y:S02]  /*0fd0*/  LEA.HI.SX32 R13, R13, R18.reuse, 0x1b ;  /* 0x000000120d0d7211 */ /* 0x080fe400078fdaff */
[-C--:B------:R-:W-:Y:S02]  /*0fe0*/  LEA.HI.SX32 R21, R25, R18.reuse, 0x1b ;  /* 0x0000001219157211 */ /* 0x080fe400078fdaff */
[-C--:B0-----:R-:W-:Y:S02]  /*0ff0*/  LEA.HI.SX32 R19, R27, R18.reuse, 0x1b ;  /* 0x000000121b137211 */ /* 0x081fe400078fdaff */
[-C--:B------:R-:W-:Y:S02]  /*1000*/  LEA.HI.SX32 R57, R57, R18.reuse, 0x1b ;  /* 0x0000001239397211 */ /* 0x080fe400078fdaff */
[----:B------:R-:W-:-:S02]  /*1010*/  LEA.HI.SX32 R59, R59, R18, 0x1b ;  /* 0x000000123b3b7211 */ /* 0x000fc400078fdaff */
[-C--:B-1----:R-:W-:Y:S02]  /*1020*/  LEA.HI.SX32 R16, R61, R18.reuse, 0x1b ;  /* 0x000000123d107211 */ /* 0x082fe400078fdaff */
        /* <DEDUP_REMOVED lines=41> */
[----:B------:R-:W2:Y:S01]  /*12c0*/  @!P0 LDG.E.U16 R61, desc[UR24][R2.64] ;  /* 0x00000018023d8981 */ /* 0x000ea2000c1e1500 */
[----:B------:R-:W-:-:S03]  /*12d0*/  ISETP.GE.AND P0, PT, R75, UR37, PT ;  /* 0x000000254b007c0c */ /* 0x000fc6000bf06270 */
[----:B------:R-:W3:Y:S01]  /*12e0*/  @!P1 LDG.E.U16 R54, desc[UR24][R2.64+0x40] ;  /* 0x0000401802369981 */ /* 0x000ee2000c1e1500 */
[----:B------:R-:W-:-:S09]  /*12f0*/  ISETP.GE.AND P1, PT, R56, UR37, PT ;  /* 0x0000002538007c0c */ /* 0x000fd2000bf26270 */
[----:B------:R-:W4:Y:S01]  /*1300*/  @!P0 LDG.E.U16 R53, desc[UR24][R2.64+0x80] ;  /* 0x0000801802358981 */ /* 0x000f22000c1e1500 */
[----:B------:R-:W-:Y:S02]  /*1310*/  ISETP.GE.AND P0, PT, R73, UR37, PT ;  /* 0x0000002549007c0c */ /* 0x000fe4000bf06270 */
[----:B0-----:R-:W-:Y:S02]  /*1320*/  PRMT R55, RZ, 0x7610, R55 ;  /* 0x00007610ff377816 */ /* 0x001fe40000000037 */
[----:B------:R-:W-:-:S06]  /*1330*/  PRMT R56, RZ, 0x7610, R56 ;  /* 0x00007610ff387816 */ /* 0x000fcc0000000038 */
[----:B------:R-:W4:Y:S01]  /*1340*/  @!P1 LDG.E.U16 R56, desc[UR24][R2.64+0xc0] ;  /* 0x0000c01802389981 */ /* 0x000f22000c1e1500 */
[----:B------:R-:W-:-:S03]  /*1350*/  ISETP.GE.AND P1, PT, R58, UR37, PT ;  /* 0x000000253a007c0c */ /* 0x000fc6000bf26270 */
[----:B------:R-:W4:Y:S01]  /*1360*/  @!P0 LDG.E.U16 R55, desc[UR24][R2.64+0x100] ;  /* 0x0001001802378981 */ /* 0x000f22000c1e1500 */
[----:B------:R-:W-:Y:S02]  /*1370*/  ISETP.GE.AND P0, PT, R60, UR37, PT ;  /* 0x000000253c007c0c */ /* 0x000fe4000bf06270 */
[----:B------:R-:W-:Y:S02]  /*1380*/  PRMT R57, RZ, 0x7610, R57 ;  /* 0x00007610ff397816 */ /* 0x000fe40000000039 */
        /* <DEDUP_REMOVED lines=8> */
[----:B------:R-:W-:-:S03]  /*1410*/  ISETP.NE.AND P1, PT, R74, RZ, PT ;  /* 0x000000ff4a00720c */ /* 0x000fc60003f25270 */
        /* <DEDUP_REMOVED lines=9> */
[----:B-1----:R-:W-:Y:S01]  /*14b0*/  PRMT R52, RZ, 0x7610, R52 ;  /* 0x00007610ff347816 */ /* 0x002fe20000000034 */
[----:B------:R-:W4:Y:S04]  /*14c0*/  @!P0 LDG.E.U16 R62, desc[UR24][R2.64+0x240] ;  /* 0x00024018023e8981 */ /* 0x000f28000c1e1500 */
[----:B------:R-:W4:Y:S04]  /*14d0*/  @!P2 LDG.E.U16 R64, desc[UR24][R2.64+0x2c0] ;  /* 0x0002c0180240a981 */ /* 0x000f28000c1e1500 */
[----:B------:R-:W4:Y:S04]  /*14e0*/  @!P3 LDG.E.U16 R65, desc[UR24][R2.64+0x300] ;  /* 0x000300180241b981 */ /* 0x000f28000c1e1500 */
[----:B------:R-:W4:Y:S04]  /*14f0*/  @!P4 LDG.E.U16 R72, desc[UR24][R2.64+0x340] ;  /* 0x000340180248c981 */ /* 0x000f28000c1e1500 */
[----:B------:R-:W4:Y:S04]  /*1500*/  @!P5 LDG.E.U16 R73, desc[UR24][R2.64+0x380] ;  /* 0x000380180249d981 */ /* 0x000f28000c1e1500 */
[----:B------:R-:W4:Y:S01]  /*1510*/  @!P6 LDG.E.U16 R52, desc[UR24][R2.64+0x3c0] ;  /* 0x0003c0180234e981 */ /* 0x000f22000c1e1500 */
[----:B------:R-:W0:Y:S01]  /*1520*/  LDCU.U8 UR7, c[0x0][0x39e] ;  /* 0x000073c0ff0777ac */ /* 0x000e220008000000 */
[----:B------:R-:W-:Y:S02]  /*1530*/  BSSY.RECONVERGENT B0, `(.L_x_2506) ;  /* 0x0000057000007945 */ /* 0x000fe40003800200 */
[----:B--2---:R-:W-:Y:S04]  /*1540*/  STS.U16 [R44], R61 ;  /* 0x0000003d2c007388 */ /* 0x004fe80000000400 */
        /* <DEDUP_REMOVED lines=20> */
[----:B------:R-:W4:Y:S04]  /*1690*/  LDS.U16 R57, [R24+0x8] ;  /* 0x0000080018397984 */ /* 0x000f280000000400 */
[----:B------:R-:W4:Y:S04]  /*16a0*/  LDS.U16 R58, [R23+0xa] ;  /* 0x00000a00173a7984 */ /* 0x000f280000000400 */
[----:B------:R-:W4:Y:S04]  /*16b0*/  LDS.U16 R74, [R22+0xc] ;  /* 0x00000c00164a7984 */ /* 0x000f280000000400 */
[----:B------:R0:W0:Y:S04]  /*16c0*/  LDS.U16 R72, [R21+0xe] ;  /* 0x00000e0015487984 */ /* 0x0000280000000400 */
[----:B------:R0:W0:Y:S04]  /*16d0*/  LDS.U16 R73, [R20+0x10] ;  /* 0x0000100014497984 */ /* 0x0000280000000400 */
[----:B------:R0:W3:Y:S04]  /*16e0*/  LDS.U16 R52, [R19+0x12] ;  /* 0x0000120013347984 */ /* 0x0000e80000000400 */
[----:B------:R0:W4:Y:S04]  /*16f0*/  LDS.U16 R62, [R18+0x14] ;  /* 0x00001400123e7984 */ /* 0x0001280000000400 */
[----:B------:R0:W4:Y:S04]  /*1700*/  LDS.U16 R63, [R17+0x16] ;  /* 0x00001600113f7984 */ /* 0x0001280000000400 */
[----:B------:R0:W4:Y:S04]  /*1710*/  LDS.U16 R64, [R16+0x18] ;  /* 0x0000180010407984 */ /* 0x0001280000000400 */
[----:B------:R0:W4:Y:S04]  /*1720*/  LDS.U16 R65, [R15+0x1a] ;  /* 0x00001a000f417984 */ /* 0x0001280000000400 */
[----:B------:R0:W4:Y:S04]  /*1730*/  LDS.U16 R3, [R14+0x1c] ;  /* 0x00001c000e037984 */ /* 0x0001280000000400 */
[----:B------:R0:W4:Y:S01]  /*1740*/  LDS.U16 R2, [R0+0x1e] ;  /* 0x00001e0000027984 */ /* 0x0001220000000400 */
[----:B-1----:R-:W-:-:S05]  /*1750*/  HADD2.F32 R53, -RZ, R53.H0_H0 ;  /* 0x20000035ff357230 */ /* 0x002fca0000004100 */
[----:B-----5:R-:W-:-:S05]  /*1760*/  FADD.FTZ R61, R53, R48 ;  /* 0x00000030353d7221 */ /* 0x020fca0000010000 */
[----:B------:R-:W-:Y:S01]  /*1770*/  FSETP.GTU.FTZ.AND P0, PT, R61, 20, PT ;  /* 0x41a000003d00780b */ /* 0x000fe20003f1c000 */
[----:B--2---:R-:W-:-:S03]  /*1780*/  HADD2.F32 R59, -RZ, R54.H0_H0 ;  /* 0x20000036ff3b7230 */ /* 0x004fc60000004100 */
[----:B0-----:R-:W-:Y:S01]  /*1790*/  ISETP.EQ.OR P0, PT, RZ, UR7, P0 ;  /* 0x00000007ff007c0c */ /* 0x001fe20008702670 */
[----:B---3--:R-:W-:Y:S02]  /*17a0*/  HADD2.F32 R55, -RZ, R55.H0_H0 ;  /* 0x20000037ff377230 */ /* 0x008fe40000004100 */
[--C-:B------:R-:W-:Y:S01]  /*17b0*/  FADD.FTZ R60, R59, R48.reuse ;  /* 0x000000303b3c7221 */ /* 0x100fe20000010000 */
[----:B----4-:R-:W-:Y:S02]  /*17c0*/  HADD2.F32 R75, -RZ, R56.H0_H0 ;  /* 0x20000038ff4b7230 */ /* 0x010fe40000004100 */
[----:B------:R-:W-:Y:S02]  /*17d0*/  HADD2.F32 R57, -RZ, R57.H0_H0 ;  /* 0x20000039ff397230 */ /* 0x000fe40000004100 */
        /* <DEDUP_REMOVED lines=26> */
[----:B------:R-:W-:Y:S01]  /*1980*/  FFMA.FTZ R75, R74, R75, -1 ;  /* 0xbf8000004a4b7423 */ /* 0x000fe2000001004b */
[----:B------:R-:W-:Y:S01]  /*1990*/  @P0 MOV R74, 0x7f800000 ;  /* 0x7f800000004a0802 */ /* 0x000fe20000000f00 */
        /* <DEDUP_REMOVED lines=11> */
[----:B------:R-:W-:-:S04]  /*1a50*/  FFMA.FTZ R54, R54, R75, R54 ;  /* 0x0000004b36367223 */ /* 0x000fc80000010036 */
[----:B------:R-:W-:Y:S01]  /*1a60*/  FFMA.FTZ R61, R53, 0.69314718246459960938, R54 ;  /* 0x3f317218353d7823 */ /* 0x000fe20000010036 */
[C---:B------:R-:W-:Y:S01]  /*1a70*/  @P6 FFMA.FTZ R61, R76.reuse, R74, +INF ;  /* 0x7f8000004c3d6423 */ /* 0x040fe2000001004a */
[----:B------:R-:W-:-:S04]  /*1a80*/  @P0 FSETP.NEU.FTZ.AND P6, PT, R76, RZ, PT ;  /* 0x000000ff4c00020b */ /* 0x000fc80003fdd000 */
[----:B------:R-:W-:-:S09]  /*1a90*/  @P0 FSEL R61, R61, -RZ, P6 ;  /* 0x800000ff3d3d0208 */ /* 0x000fd20003000000 */
.L_x_2507:
[----:B------:R-:W-:Y:S05]  /*1aa0*/  BSYNC.RECONVERGENT B0 ;  /* 0x0000000000007941 */ /* 0x000fea0003800200 */
.L_x_2506:
        /* <DEDUP_REMOVED lines=35> */
.L_x_2509:
[----:B------:R-:W-:Y:S05]  /*1ce0*/  BSYNC.RECONVERGENT B0 ;  /* 0x0000000000007941 */ /* 0x000fea0003800200 */
.L_x_2508:
        /* <DEDUP_REMOVED lines=37> */
.L_x_2511:
[----:B------:R-:W-:Y:S05]  /*1f40*/  BSYNC.RECONVERGENT B0 ;  /* 0x0000000000007941 */ /* 0x000fea0003800200 */
.L_x_2510:
[----:B------:R-:W-:Y:S01]  /*1f50*/  HADD2.F32 R73, -RZ, R52.H0_H0 ;  /* 0x20000034ff497230 */ /* 0x000fe20000004100 */
[----:B------:R-:W-:Y:S01]  /*1f60*/  BSSY.RECONVERGENT B0, `(.L_x_2512) ;  /* 0x0000022000007945 */ /* 0x000fe20003800200 */
[----:B------:R-:W-:-:S03]  /*1f70*/  FSETP.GTU.FTZ.AND P4, PT, R53, 20, PT ;  /* 0x41a000003500780b */ /* 0x000fc60003f9c000 */
[----:B------:R-:W-:Y:S01]  /*1f80*/  FADD.FTZ R52, R73, R48 ;  /* 0x0000003049347221 */ /* 0x000fe20000010000 */
[----:B------:R-:W-:Y:S09]  /*1f90*/  @P5 BRA `(.L_x_2513) ;  /* 0x0000000000785947 */ /* 0x000ff20003800000 */
        /* <DEDUP_REMOVED lines=30> */
.L_x_2513:
[----:B------:R-:W-:Y:S05]  /*2180*/  BSYNC.RECONVERGENT B0 ;  /* 0x0000000000007941 */ /* 0x000fea0003800200 */
.L_x_2512:
        /* <DEDUP_REMOVED lines=37> */
.L_x_2515:
[----:B------:R-:W-:Y:S05]  /*23e0*/  BSYNC.RECONVERGENT B0 ;  /* 0x0000000000007941 */ /* 0x000fea0003800200 */
.L_x_2514:
        /* <DEDUP_REMOVED lines=35> */
.L_x_2517:
[----:B------:R-:W-:Y:S05]  /*2620*/  BSYNC.RECONVERGENT B0 ;  /* 0x0000000000007941 */ /* 0x000fea0003800200 */
.L_x_2516:
        /* <DEDUP_REMOVED lines=37> */
.L_x_2519:
[----:B------:R-:W-:Y:S05]  /*2880*/  BSYNC.RECONVERGENT B0 ;  /* 0x0000000000007941 */ /* 0x000fea0003800200 */
.L_x_2518:
        /* <DEDUP_REMOVED lines=35> */
.L_x_2521:
[----:B------:R-:W-:Y:S05]  /*2ac0*/  BSYNC.RECONVERGENT B0 ;  /* 0x0000000000007941 */ /* 0x000fea0003800200 */
.L_x_2520:
[----:B------:R-:W-:Y:S01]  /*2ad0*/  ISETP.EQ.OR P4, PT, RZ, UR7, P4 ;  /* 0x00000007ff007c0c */ /* 0x000fe2000a782670 */
[----:B------:R-:W-:Y:S01]  /*2ae0*/  HADD2.F32 R73, -RZ, R3.H0_H0 ;  /* 0x20000003ff497230 */ /* 0x000fe20000004100 */
[----:B------:R-:W-:Y:S01]  /*2af0*/  BSSY.RECONVERGENT B0, `(.L_x_2522) ;  /* 0x0000025000007945 */ /* 0x000fe20003800200 */
[----:B------:R-:W-:Y:S01]  /*2b00*/  HADD2.F32 R3, -RZ, R66.H0_H0 ;  /* 0x20000042ff037230 */ /* 0x000fe20000004100 */
[----:B------:R-:W-:Y:S01]  /*2b10*/  FSETP.GTU.FTZ.AND P1, PT, R65, 20, PT ;  /* 0x41a000004100780b */ /* 0x000fe20003f3c000 */
[----:B------:R-:W-:Y:S01]  /*2b20*/  HADD2.F32 R72, -RZ, R71.H0_H0 ;  /* 0x20000047ff487230 */ /* 0x000fe20000004100 */
[----:B------:R-:W-:Y:S01]  /*2b30*/  ISETP.EQ.OR P5, PT, RZ, UR7, P5 ;  /* 0x00000007ff007c0c */ /* 0x000fe2000afa2670 */
[----:B------:R-:W-:-:S06]  /*2b40*/  FADD.FTZ R66, R73, R48 ;  /* 0x0000003049427221 */ /* 0x000fcc0000010000 */
[----:B------:R-:W-:Y:S06]  /*2b50*/  @P4 BRA `(.L_x_2523) ;  /* 0x0000000000784947 */ /* 0x000fec0003800000 */
        /* <DEDUP_REMOVED lines=30> */
.L_x_2523:
[----:B------:R-:W-:Y:S05]  /*2d40*/  BSYNC.RECONVERGENT B0 ;  /* 0x0000000000007941 */ /* 0x000fea0003800200 */
.L_x_2522:
[----:B------:R-:W-:Y:S01]  /*2d50*/  HADD2.F32 R71, -RZ, R2.H0_H0 ;  /* 0x20000002ff477230 */ /* 0x000fe20000004100 */
[----:B------:R-:W-:Y:S01]  /*2d60*/  BSSY.RECONVERGENT B0, `(.L_x_2524) ;  /* 0x0000026000007945 */ /* 0x000fe20003800200 */
[----:B------:R-:W-:Y:S01]  /*2d70*/  HADD2.F32 R2, -RZ, R67.H0_H0 ;  /* 0x20000043ff027230 */ /* 0x000fe20000004100 */
[----:B------:R-:W-:Y:S01]  /*2d80*/  FSETP.GTU.FTZ.AND P4, PT, R66, 20, PT ;  /* 0x41a000004200780b */ /* 0x000fe20003f9c000 */
[----:B------:R-:W-:Y:S02]  /*2d90*/  HADD2.F32 R70, -RZ, R70.H0_H0 ;  /* 0x20000046ff467230 */ /* 0x000fe40000004100 */
[----:B------:R-:W-:Y:S01]  /*2da0*/  FADD.FTZ R67, R71, R48 ;  /* 0x0000003047437221 */ /* 0x000fe20000010000 */
[----:B------:R-:W-:Y:S02]  /*2db0*/  HADD2.F32 R69, -RZ, R69.H0_H0 ;  /* 0x20000045ff457230 */ /* 0x000fe40000004100 */
[----:B------:R-:W-:Y:S01]  /*2dc0*/  HADD2.F32 R68, -RZ, R68.H0_H0 ;  /* 0x20000044ff447230 */ /* 0x000fe20000004100 */
        /* <DEDUP_REMOVED lines=31> */
.L_x_2525:
[----:B------:R-:W-:Y:S05]  /*2fc0*/  BSYNC.RECONVERGENT B0 ;  /* 0x0000000000007941 */ /* 0x000fea0003800200 */
.L_x_2524:
        /* <DEDUP_REMOVED lines=45> */
.L_x_2527:
[----:B------:R-:W-:Y:S05]  /*32a0*/  BSYNC.RECONVERGENT B0 ;  /* 0x0000000000007941 */ /* 0x000fea0003800200 */
.L_x_2526:
        /* <DEDUP_REMOVED lines=32> */
.L_x_2529:
[----:B------:R-:W-:Y:S05]  /*34b0*/  BSYNC.RECONVERGENT B0 ;  /* 0x0000000000007941 */ /* 0x000fea0003800200 */
.L_x_2528:
[----:B------:R-:W-:Y:S04]  /*34c0*/  BSSY.RECONVERGENT B0, `(.L_x_2530) ;  /* 0x0000020000007945 */ /* 0x000fe80003800200 */
        /* <DEDUP_REMOVED lines=31> */
.L_x_2531:
[----:B------:R-:W-:Y:S05]  /*36c0*/  BSYNC.RECONVERGENT B0 ;  /* 0x0000000000007941 */ /* 0x000fea0003800200 */
.L_x_2530:
[----:B------:R-:W-:Y:S04]  /*36d0*/  BSSY.RECONVERGENT B0, `(.L_x_2532) ;  /* 0x0000020000007945 */ /* 0x000fe80003800200 */
        /* <DEDUP_REMOVED lines=31> */
.L_x_2533:
[----:B------:R-:W-:Y:S05]  /*38d0*/  BSYNC.RECONVERGENT B0 ;  /* 0x0000000000007941 */ /* 0x000fea0003800200 */
.L_x_2532:
        /* <DEDUP_REMOVED lines=32> */
.L_x_2535:
[----:B------:R-:W-:Y:S05]  /*3ae0*/  BSYNC.RECONVERGENT B0 ;  /* 0x0000000000007941 */ /* 0x000fea0003800200 */
.L_x_2534:
        /* <DEDUP_REMOVED lines=32> */
.L_x_2537:
[----:B------:R-:W-:Y:S05]  /*3cf0*/  BSYNC.RECONVERGENT B0 ;  /* 0x0000000000007941 */ /* 0x000fea0003800200 */
.L_x_2536:
        /* <DEDUP_REMOVED lines=40> */
[----:B------:R-:W-:Y:S01]  /*3f80*/  UIMAD UR7, UR4, UR7, URZ ;  /* 0x00000007040772a4 */ /* 0x000fe2000f8e02ff */
[----:B------:R-:W0:Y:S01]  /*3f90*/  LDCU UR40, c[0x0][0x388] ;  /* 0x00007100ff2877ac */ /* 0x000e220008000800 */
[----:B------:R-:W-:Y:S01]  /*3fa0*/  UIADD3 UR11, UPT, UPT, UR5, 0x10d0, URZ ;  /* 0x000010d0050b7890 */ /* 0x000fe2000fffe0ff */
[----:B------:R-:W-:Y:S01]  /*3fb0*/  UMOV UR18, UR21 ;  /* 0x0000001500127c82 */ /* 0x000fe20008000000 */
[----:B------:R-:W-:Y:S01]  /*3fc0*/  UMOV UR19, UR22 ;  /* 0x0000001600137c82 */ /* 0x000fe20008000000 */
[----:B------:R-:W-:Y:S01]  /*3fd0*/  UMOV UR16, UR26 ;  /* 0x0000001a00107c82 */ /* 0x000fe20008000000 */
[----:B------:R-:W-:Y:S01]  /*3fe0*/  UMOV UR17, UR27 ;  /* 0x0000001b00117c82 */ /* 0x000fe20008000000 */
[----:B------:R-:W-:Y:S01]  /*3ff0*/  UMOV UR13, UR14 ;  /* 0x0000000e000d7c82 */ /* 0x000fe20008000000 */
[----:B------:R-:W-:Y:S01]  /*4000*/  UMOV UR15, UR32 ;  /* 0x00000020000f7c82 */ /* 0x000fe20008000000 */
[----:B------:R-:W-:-:S05]  /*4010*/  UMOV UR12, UR36 ;  /* 0x00000024000c7c82 */ /* 0x000fca0008000000 */
.L_x_2543:
[----:B-1----:R-:W-:Y:S01]  /*4020*/  IMAD.U32 R2, RZ, RZ, UR18 ;  /* 0x00000012ff027e24 */ /* 0x002fe2000f8e00ff */
[----:B------:R-:W-:-:S05]  /*4030*/  MOV R3, UR19 ;  /* 0x0000001300037c02 */ /* 0x000fca0008000f00 */
[----:B------:R1:W2:Y:S01]  /*4040*/  LDG.E R2, desc[UR24][R2.64] ;  /* 0x0000001802027981 */ /* 0x0002a2000c1e1900 */
[----:B0-----:R-:W-:-:S06]  /*4050*/  UIADD3 UR37, UPT, UPT, -UR39, UR40, URZ ;  /* 0x0000002827257290 */ /* 0x001fcc000fffe1ff */
[C---:B------:R-:W-:Y:S02]  /*4060*/  ISETP.GE.U32.AND P2, PT, R116.reuse, UR37, PT ;  /* 0x0000002574007c0c */ /* 0x040fe4000bf46070 */
[----:B-1----:R-:W-:Y:S02]  /*4070*/  IADD3 R3, PT, PT, R116, 0x1, RZ ;  /* 0x0000000174037810 */ /* 0x002fe40007ffe0ff */
[----:B------:R-:W-:Y:S02]  /*4080*/  FSEL R100, R72, RZ, !P2 ;  /* 0x000000ff48647208 */ /* 0x000fe40005000000 */
[----:B------:R-:W-:Y:S02]  /*4090*/  ISETP.GE.U32.AND P3, PT, R3, UR37, PT ;  /* 0x0000002503007c0c */ /* 0x000fe4000bf66070 */
[----:B------:R-:W-:Y:S02]  /*40a0*/  IADD3 R3, PT, PT, R116, 0x3, RZ ;  /* 0x0000000374037810 */ /* 0x000fe40007ffe0ff */
[----:B------:R-:W-:-:S02]  /*40b0*/  FSEL R103, R87, RZ, !P3 ;  /* 0x000000ff57677208 */ /* 0x000fc40005800000 */
[----:B------:R-:W-:Y:S01]  /*40c0*/  ISETP.GE.U32.AND P5, PT, R3, UR37, PT ;  /* 0x0000002503007c0c */ /* 0x000fe2000bfa6070 */
[----:B------:R-:W-:-:S03]  /*40d0*/  VIADD R3, R116, 0x5 ;  /* 0x0000000574037836 */ /* 0x000fc60000000000 */
[----:B------:R-:W-:Y:S02]  /*40e0*/  FSEL R106, R69, RZ, !P5 ;  /* 0x000000ff456a7208 */ /* 0x000fe40006800000 */
[----:B------:R-:W-:-:S04]  /*40f0*/  ISETP.GE.U32.AND P0, PT, R3, UR37, PT ;  /* 0x0000002503007c0c */ /* 0x000fc8000bf06070 */
[----:B------:R-:W-:Y:S01]  /*4100*/  FSEL R110, R89, RZ, !P0 ;  /* 0x000000ff596e7208 */ /* 0x000fe20004000000 */
[----:B------:R-:W0:Y:S01]  /*4110*/  S2UR UR38, SR_CgaCtaId ;  /* 0x00000000002679c3 */ /* 0x000e220000008800 */
[----:B------:R-:W-:Y:S01]  /*4120*/  UMOV UR5, 0x400 ;  /* 0x0000040000057882 */ /* 0x000fe20000000000 */
[----:B--2---:R-:W-:Y:S01]  /*4130*/  FMUL.FTZ R4, R2, 1.4426950216293334961 ;  /* 0x3fb8aa3b02047820 */ /* 0x004fe20000410000 */
[----:B------:R-:W-:-:S03]  /*4140*/  VIADD R2, R116, 0x2 ;  /* 0x0000000274027836 */ /* 0x000fc60000000000 */
[C---:B------:R-:W-:Y:S01]  /*4150*/  FMUL.FTZ R5, R4.reuse, R61 ;  /* 0x0000003d04057220 */ /* 0x040fe20000410000 */
[----:B------:R-:W-:Y:S01]  /*4160*/  FMUL.FTZ R6, R4, R60 ;  /* 0x0000003c04067220 */ /* 0x000fe20000410000 */
[----:B------:R-:W-:Y:S01]  /*4170*/  ISETP.GE.U32.AND P4, PT, R2, UR37, PT ;  /* 0x0000002502007c0c */ /* 0x000fe2000bf86070 */
[----:B------:R-:W-:Y:S01]  /*4180*/  FMUL.FTZ R7, R4, R59 ;  /* 0x0000003b04077220 */ /* 0x000fe20000410000 */
[----:B------:R-:W-:Y:S01]  /*4190*/  IADD3 R2, PT, PT, R116, 0x4, RZ ;  /* 0x0000000474027810 */ /* 0x000fe20007ffe0ff */
[C---:B------:R-:W-:Y:S01]  /*41a0*/  FMUL.FTZ R8, R4.reuse, R58 ;  /* 0x0000003a04087220 */ /* 0x040fe20000410000 */
[----:B------:R-:W1:Y:S01]  /*41b0*/  MUFU.EX2 R5, R5 ;  /* 0x0000000500057308 */ /* 0x000e620000000800 */
[----:B------:R-:W-:Y:S01]  /*41c0*/  FMUL.FTZ R9, R4, R57 ;  /* 0x0000003904097220 */ /* 0x000fe20000410000 */
[----:B------:R-:W-:Y:S01]  /*41d0*/  ISETP.GE.U32.AND P6, PT, R2, UR37, PT ;  /* 0x0000002502007c0c */ /* 0x000fe2000bfc6070 */
[----:B------:R-:W-:Y:S01]  /*41e0*/  FMUL.FTZ R10, R4, R56 ;  /* 0x00000038040a7220 */ /* 0x000fe20000410000 */
[----:B------:R-:W-:Y:S01]  /*41f0*/  IADD3 R2, PT, PT, R116, 0x6, RZ ;  /* 0x0000000674027810 */ /* 0x000fe20007ffe0ff */
[----:B------:R-:W-:Y:S01]  /*4200*/  FMUL.FTZ R11, R4, R55 ;  /* 0x00000037040b7220 */ /* 0x000fe20000410000 */
[----:B------:R-:W-:Y:S01]  /*4210*/  FSEL R104, R70, RZ, !P4 ;  /* 0x000000ff46687208 */ /* 0x000fe20006000000 */
[----:B------:R-:W-:Y:S01]  /*4220*/  FMUL.FTZ R3, R4, R54 ;  /* 0x0000003604037220 */ /* 0x000fe20000410000 */
[----:B------:R-:W2:Y:S01]  /*4230*/  MUFU.EX2 R6, R6 ;  /* 0x0000000600067308 */ /* 0x000ea20000000800 */
[----:B------:R-:W-:-:S02]  /*4240*/  ISETP.GE.U32.AND P1, PT, R2, UR37, PT ;  /* 0x0000002502007c0c */ /* 0x000fc4000bf26070 */
[----:B------:R-:W-:Y:S02]  /*4250*/  IADD3 R2, PT, PT, R116, 0x7, RZ ;  /* 0x0000000774027810 */ /* 0x000fe40007ffe0ff */
[----:B------:R-:W-:Y:S02]  /*4260*/  FSEL R108, R68, RZ, !P6 ;  /* 0x000000ff446c7208 */ /* 0x000fe40007000000 */
[----:B------:R-:W-:Y:S01]  /*4270*/  FSEL R112, R74, RZ, !P1 ;  /* 0x000000ff4a707208 */ /* 0x000fe20004800000 */
[----:B------:R-:W3:Y:S01]  /*4280*/  MUFU.EX2 R7, R7 ;  /* 0x0000000700077308 */ /* 0x000ee20000000800 */
[----:B-1----:R-:W-:Y:S01]  /*4290*/  FSEL R101, R5, 1, !P2 ;  /* 0x3f80000005657808 */ /* 0x002fe20005000000 */
[----:B------:R-:W-:Y:S01]  /*42a0*/  FMUL.FTZ R5, R4, R53 ;  /* 0x0000003504057220 */ /* 0x000fe20000410000 */
[----:B------:R-:W-:Y:S01]  /*42b0*/  ISETP.GE.U32.AND P2, PT, R2, UR37, PT ;  /* 0x0000002502007c0c */ /* 0x000fe2000bf46070 */
[----:B------:R-:W-:-:S03]  /*42c0*/  VIADD R2, R116, 0x8 ;  /* 0x0000000874027836 */ /* 0x000fc60000000000 */
[----:B------:R-:W-:Y:S01]  /*42d0*/  FSEL R114, R91, RZ, !P2 ;  /* 0x000000ff5b727208 */ /* 0x000fe20005000000 */
[----:B------:R-:W1:Y:S01]  /*42e0*/  MUFU.EX2 R8, R8 ;  /* 0x0000000800087308 */ /* 0x000e620000000800 */
[----:B--2---:R-:W-:Y:S01]  /*42f0*/  FSEL R102, R6, 1, !P3 ;  /* 0x3f80000006667808 */ /* 0x004fe20005800000 */
[----:B------:R-:W-:Y:S01]  /*4300*/  FMUL.FTZ R6, R4, R62 ;  /* 0x0000003e04067220 */ /* 0x000fe20000410000 */
[----:B------:R-:W-:Y:S02]  /*4310*/  ISETP.GE.U32.AND P3, PT, R2, UR37, PT ;  /* 0x0000002502007c0c */ /* 0x000fe4000bf66070 */
[----:B------:R-:W-:Y:S02]  /*4320*/  IADD3 R2, PT, PT, R116, 0xa, RZ ;  /* 0x0000000a74027810 */ /* 0x000fe40007ffe0ff */
[----:B------:R-:W-:Y:S01]  /*4330*/  FSEL R118, R76, RZ, !P3 ;  /* 0x000000ff4c767208 */ /* 0x000fe20005800000 */
[----:B------:R-:W2:Y:S01]  /*4340*/  MUFU.EX2 R9, R9 ;  /* 0x0000000900097308 */ /* 0x000ea20000000800 */
[----:B---3--:R-:W-:Y:S01]  /*4350*/  FSEL R105, R7, 1, !P4 ;  /* 0x3f80000007697808 */ /* 0x008fe20006000000 */
[----:B------:R-:W-:Y:S01]  /*4360*/  FMUL.FTZ R7, R4, R63 ;  /* 0x0000003f04077220 */ /* 0x000fe20000410000 */
[----:B------:R-:W-:-:S02]  /*4370*/  ISETP.GE.U32.AND P4, PT, R2, UR37, PT ;  /* 0x0000002502007c0c */ /* 0x000fc4000bf86070 */
[----:B------:R-:W-:Y:S02]  /*4380*/  IADD3 R2, PT, PT, R116, 0xb, RZ ;  /* 0x0000000b74027810 */ /* 0x000fe40007ffe0ff */
        /* <DEDUP_REMOVED lines=9> */
[-C--:B------:R-:W-:Y:S01]  /*4420*/  FFMA.FTZ R9, R100, R102.reuse, R103 ;  /* 0x0000006664097223 */ /* 0x080fe20000010067 */
[----:B------:R-:W-:Y:S02]  /*4430*/  ISETP.GE.U32.AND P6, PT, R2, UR37, PT ;  /* 0x0000002502007c0c */ /* 0x000fe4000bfc6070 */
[----:B------:R-:W-:Y:S01]  /*4440*/  IADD3 R2, PT, PT, R116, 0xd, RZ ;  /* 0x0000000d74027810 */ /* 0x000fe20007ffe0ff */
[----:B------:R-:W-:Y:S01]  /*4450*/  FFMA.FTZ R9, R105, R9, R104 ;  /* 0x0000000969097223 */ /* 0x000fe20000010068 */
[----:B------:R-:W-:Y:S01]  /*4460*/  FSEL R126, R96, RZ, !P6 ;  /* 0x000000ff607e7208 */ /* 0x000fe20007000000 */
[----:B------:R-:W2:Y:S01]  /*4470*/  MUFU.EX2 R3, R3 ;  /* 0x0000000300037308 */ /* 0x000ea20000000800 */
[----:B---3--:R-:W-:Y:S01]  /*4480*/  FSEL R111, R10, 1, !P0 ;  /* 0x3f8000000a6f7808 */ /* 0x008fe20004000000 */
[----:B------:R-:W-:Y:S01]  /*4490*/  FFMA.FTZ R9, R107, R9, R106 ;  /* 0x000000096b097223 */ /* 0x000fe2000001006a */
[----:B------:R-:W-:Y:S01]  /*44a0*/  ISETP.GE.U32.AND P0, PT, R2, UR37, PT ;  /* 0x0000002502007c0c */ /* 0x000fe2000bf06070 */
[----:B------:R-:W-:Y:S01]  /*44b0*/  FMUL.FTZ R10, R101, R102 ;  /* 0x00000066650a7220 */ /* 0x000fe20000410000 */
[----:B------:R-:W-:Y:S01]  /*44c0*/  IADD3 R2, PT, PT, R116, 0xe, RZ ;  /* 0x0000000e74027810 */ /* 0x000fe20007ffe0ff */
[----:B------:R-:W-:Y:S01]  /*44d0*/  FFMA.FTZ R9, R109, R9, R108 ;  /* 0x000000096d097223 */ /* 0x000fe2000001006c */
[----:B------:R-:W-:Y:S01]  /*44e0*/  FSEL R128, R97, RZ, !P0 ;  /* 0x000000ff61807208 */ /* 0x000fe20004000000 */
[----:B------:R3:W4:Y:S01]  /*44f0*/  MUFU.EX2 R125, R6 ;  /* 0x00000006007d7308 */ /* 0x0007220000000800 */
[----:B-1----:R-:W-:Y:S01]  /*4500*/  FSEL R113, R11, 1, !P1 ;  /* 0x3f8000000b717808 */ /* 0x002fe20004800000 */
[----:B------:R-:W-:Y:S01]  /*4510*/  FFMA.FTZ R9, R111, R9, R110 ;  /* 0x000000096f097223 */ /* 0x000fe2000001006e */
[----:B------:R-:W-:Y:S01]  /*4520*/  ISETP.GE.U32.AND P1, PT, R2, UR37, PT ;  /* 0x0000002502007c0c */ /* 0x000fe2000bf26070 */
[----:B------:R-:W-:-:S02]  /*4530*/  VIADD R2, R116, 0x9 ;  /* 0x0000000974027836 */ /* 0x000fc40000000000 */
[----:B------:R-:W-:Y:S01]  /*4540*/  FMUL.FTZ R10, R105, R10 ;  /* 0x0000000a690a7220 */ /* 0x000fe20000410000 */
[----:B------:R-:W-:Y:S01]  /*4550*/  FFMA.FTZ R9, R113, R9, R112 ;  /* 0x0000000971097223 */ /* 0x000fe20000010070 */
[----:B------:R-:W-:Y:S01]  /*4560*/  FSEL R130, R98, RZ, !P1 ;  /* 0x000000ff62827208 */ /* 0x000fe20004800000 */
[----:B------:R-:W1:Y:S01]  /*4570*/  MUFU.EX2 R5, R5 ;  /* 0x0000000500057308 */ /* 0x000e620000000800 */
[C---:B---3--:R-:W-:Y:S01]  /*4580*/  FMUL.FTZ R6, R4.reuse, R52 ;  /* 0x0000003404067220 */ /* 0x048fe20000410000 */
[----:B--2---:R-:W-:Y:S01]  /*4590*/  FSEL R119, R3, 1, !P2 ;  /* 0x3f80000003777808 */ /* 0x004fe20005000000 */
[----:B------:R-:W-:Y:S01]  /*45a0*/  FMUL.FTZ R3, R4, R65 ;  /* 0x0000004104037220 */ /* 0x000fe20000410000 */
[----:B------:R-:W-:Y:S01]  /*45b0*/  ISETP.GE.U32.AND P2, PT, R2, UR37, PT ;  /* 0x0000002502007c0c */ /* 0x000fe2000bf46070 */
[----:B------:R-:W-:Y:S01]  /*45c0*/  FMUL.FTZ R10, R107, R10 ;  /* 0x0000000a6b0a7220 */ /* 0x000fe20000410000 */
[----:B------:R-:W-:Y:S01]  /*45d0*/  IADD3 R2, PT, PT, R116, 0xf, RZ ;  /* 0x0000000f74027810 */ /* 0x000fe20007ffe0ff */
[----:B------:R-:W-:Y:S01]  /*45e0*/  FFMA.FTZ R9, R119, R9, R114 ;  /* 0x0000000977097223 */ /* 0x000fe20000010072 */
[----:B------:R-:W2:Y:S01]  /*45f0*/  MUFU.EX2 R6, R6 ;  /* 0x0000000600067308 */ /* 0x000ea20000000800 */
[----:B------:R-:W-:Y:S01]  /*4600*/  FSEL R124, R93, RZ, !P2 ;  /* 0x000000ff5d7c7208 */ /* 0x000fe20005000000 */
[----:B------:R-:W-:Y:S01]  /*4610*/  FMUL.FTZ R10, R109, R10 ;  /* 0x0000000a6d0a7220 */ /* 0x000fe20000410000 */
[----:B----4-:R-:W-:-:S03]  /*4620*/  FSEL R125, R125, 1, !P4 ;  /* 0x3f8000007d7d7808 */ /* 0x010fc60006000000 */
[----:B------:R-:W-:Y:S02]  /*4630*/  FMUL.FTZ R10, R111, R10 ;  /* 0x0000000a6f0a7220 */ /* 0x000fe40000410000 */
[----:B------:R-:W3:Y:S01]  /*4640*/  MUFU.EX2 R7, R7 ;  /* 0x0000000700077308 */ /* 0x000ee20000000800 */
[----:B-1----:R-:W-:Y:S01]  /*4650*/  FSEL R121, R5, 1, !P3 ;  /* 0x3f80000005797808 */ /* 0x002fe20005800000 */
[----:B------:R-:W-:Y:S01]  /*4660*/  FMUL.FTZ R10, R113, R10 ;  /* 0x0000000a710a7220 */ /* 0x000fe20000410000 */
[----:B------:R-:W-:Y:S01]  /*4670*/  ISETP.GE.U32.AND P3, PT, R2, UR37, PT ;  /* 0x0000002502007c0c */ /* 0x000fe2000bf66070 */
[C---:B------:R-:W-:Y:S01]  /*4680*/  FMUL.FTZ R2, R4.reuse, R66 ;  /* 0x0000004204027220 */ /* 0x040fe20000410000 */
[----:B------:R-:W-:Y:S01]  /*4690*/  FMUL.FTZ R4, R4, R67 ;  /* 0x0000004304047220 */ /* 0x000fe20000410000 */
[----:B------:R-:W-:Y:S01]  /*46a0*/  FFMA.FTZ R9, R121, R9, R118 ;  /* 0x0000000979097223 */ /* 0x000fe20000010076 */
[----:B------:R-:W-:Y:S01]  /*46b0*/  FMUL.FTZ R10, R119, R10 ;  /* 0x0000000a770a7220 */ /* 0x000fe20000410000 */
[----:B------:R-:W1:Y:S01]  /*46c0*/  MUFU.EX2 R8, R8 ;  /* 0x0000000800087308 */ /* 0x000e620000000800 */
[----:B--2---:R-:W-:-:S02]  /*46d0*/  FSEL R123, R6, 1, !P2 ;  /* 0x3f800000067b7808 */ /* 0x004fc40005000000 */
[----:B------:R-:W-:Y:S01]  /*46e0*/  FMUL.FTZ R10, R121, R10 ;  /* 0x0000000a790a7220 */ /* 0x000fe20000410000 */
[----:B------:R-:W-:Y:S02]  /*46f0*/  FSEL R132, R99, RZ, !P3 ;  /* 0x000000ff63847208 */ /* 0x000fe40005800000 */
[C---:B------:R-:W-:Y:S01]  /*4700*/  FFMA.FTZ R9, R123.reuse, R9, R124 ;  /* 0x000000097b097223 */ /* 0x040fe2000001007c */
[----:B------:R-:W-:Y:S01]  /*4710*/  FMUL.FTZ R10, R123, R10 ;  /* 0x0000000a7b0a7220 */ /* 0x000fe20000410000 */
[----:B------:R-:W2:Y:S01]  /*4720*/  MUFU.EX2 R3, R3 ;  /* 0x0000000300037308 */ /* 0x000ea20000000800 */
[----:B---3--:R-:W-:Y:S01]  /*4730*/  FSEL R127, R7, 1, !P5 ;  /* 0x3f800000077f7808 */ /* 0x008fe20006800000 */
[C---:B------:R-:W-:Y:S01]  /*4740*/  FFMA.FTZ R9, R125.reuse, R9, R120 ;  /* 0x000000097d097223 */ /* 0x040fe20000010078 */
[----:B------:R-:W-:Y:S01]  /*4750*/  FMUL.FTZ R10, R125, R10 ;  /* 0x0000000a7d0a7220 */ /* 0x000fe20000410000 */
[----:B------:R-:W-:Y:S02]  /*4760*/  MOV R5, UR17 ;  /* 0x0000001100057c02 */ /* 0x000fe40008000f00 */
[C---:B------:R-:W-:Y:S01]  /*4770*/  FFMA.FTZ R9, R127.reuse, R9, R122 ;  /* 0x000000097f097223 */ /* 0x040fe2000001007a */
[----:B------:R-:W-:Y:S01]  /*4780*/  FMUL.FTZ R10, R127, R10 ;  /* 0x0000000a7f0a7220 */ /* 0x000fe20000410000 */
[----:B------:R-:W3:Y:S01]  /*4790*/  MUFU.EX2 R2, R2 ;  /* 0x0000000200027308 */ /* 0x000ee20000000800 */
[----:B-1----:R-:W-:-:S05]  /*47a0*/  FSEL R129, R8, 1, !P6 ;  /* 0x3f80000008817808 */ /* 0x002fca0007000000 */
[C---:B------:R-:W-:Y:S01]  /*47b0*/  FFMA.FTZ R9, R129.reuse, R9, R126 ;  /* 0x0000000981097223 */ /* 0x040fe2000001007e */
[----:B------:R-:W-:Y:S01]  /*47c0*/  FMUL.FTZ R10, R129, R10 ;  /* 0x0000000a810a7220 */ /* 0x000fe20000410000 */
[----:B------:R-:W1:Y:S01]  /*47d0*/  MUFU.EX2 R4, R4 ;  /* 0x0000000400047308 */ /* 0x000e620000000800 */
[----:B--2---:R-:W-:Y:S02]  /*47e0*/  FSEL R131, R3, 1, !P0 ;  /* 0x3f80000003837808 */ /* 0x004fe40004000000 */
[----:B------:R-:W-:-:S03]  /*47f0*/  ISETP.GE.AND P0, PT, R45, 0x1, PT ;  /* 0x000000012d00780c */ /* 0x000fc60003f06270 */
[C---:B------:R-:W-:Y:S01]  /*4800*/  FFMA.FTZ R9, R131.reuse, R9, R128 ;  /* 0x0000000983097223 */ /* 0x040fe20000010080 */
[----:B------:R-:W-:Y:S01]  /*4810*/  FMUL.FTZ R10, R131, R10 ;  /* 0x0000000a830a7220 */ /* 0x000fe20000410000 */
[----:B---3--:R-:W-:-:S05]  /*4820*/  FSEL R133, R2, 1, !P1 ;  /* 0x3f80000002857808 */ /* 0x008fca0004800000 */
[C---:B------:R-:W-:Y:S01]  /*4830*/  FFMA.FTZ R9, R133.reuse, R9, R130 ;  /* 0x0000000985097223 */ /* 0x040fe20000010082 */
[----:B------:R-:W-:Y:S01]  /*4840*/  FMUL.FTZ R10, R133, R10 ;  /* 0x0000000a850a7220 */ /* 0x000fe20000410000 */
[----:B-1----:R-:W-:-:S05]  /*4850*/  FSEL R135, R4, 1, !P3 ;  /* 0x3f80000004877808 */ /* 0x002fca0005800000 */
[C---:B------:R-:W-:Y:S01]  /*4860*/  FFMA.FTZ R4, R135.reuse, R9, R132 ;  /* 0x0000000987047223 */ /* 0x040fe20000010084 */
[----:B------:R-:W-:-:S04]  /*4870*/  FMUL.FTZ R139, R135, R10 ;  /* 0x0000000a878b7220 */ /* 0x000fc80000410000 */
[----:B------:R-:W1:Y:S04]  /*4880*/  SHFL.UP PT, R2, R4, 0x1, RZ ;  /* 0x0420000004027989 */ /* 0x000e6800000e00ff */
[----:B------:R-:W2:Y:S01]  /*4890*/  SHFL.UP PT, R6, R139, 0x1, RZ ;  /* 0x042000008b067989 */ /* 0x000ea200000e00ff */
[----:B-1----:R-:W-:Y:S01]  /*48a0*/  FFMA.FTZ R3, R139, R2, R4 ;  /* 0x000000028b037223 */ /* 0x002fe20000010004 */
[----:B------:R-:W-:-:S04]  /*48b0*/  MOV R2, UR13 ;  /* 0x0000000d00027c02 */ /* 0x000fc80008000f00 */
[----:B------:R-:W-:Y:S01]  /*48c0*/  FSEL R8, R4, R3, !P0 ;  /* 0x0000000304087208 */ /* 0x000fe20004000000 */
[----:B--2---:R-:W-:Y:S01]  /*48d0*/  @P0 FMUL.FTZ R139, R139, R6 ;  /* 0x000000068b8b0220 */ /* 0x004fe20000410000 */
[----:B------:R-:W-:Y:S01]  /*48e0*/  IMAD.U32 R3, RZ, RZ, UR15 ;  /* 0x0000000fff037e24 */ /* 0x000fe2000f8e00ff */
[----:B------:R-:W-:Y:S02]  /*48f0*/  MOV R4, UR16 ;  /* 0x0000001000047c02 */ /* 0x000fe40008000f00 */
[----:B------:R-:W1:Y:S04]  /*4900*/  SHFL.UP PT, R7, R8, 0x2, RZ ;  /* 0x0440000008077989 */ /* 0x000e6800000e00ff */
[----:B------:R-:W2:Y:S01]  /*4910*/  SHFL.UP PT, R6, R139, 0x2, RZ ;  /* 0x044000008b067989 */ /* 0x000ea200000e00ff */
[----:B------:R-:W-:-:S03]  /*4920*/  ISETP.GE.AND P0, PT, R45, 0x2, PT ;  /* 0x000000022d00780c */ /* 0x000fc60003f06270 */
[----:B------:R3:W5:Y:S04]  /*4930*/  LDG.E R134, desc[UR24][R2.64] ;  /* 0x0000001802867981 */ /* 0x000768000c1e1900 */
[----:B------:R4:W5:Y:S01]  /*4940*/  LDG.E R137, desc[UR24][R4.64] ;  /* 0x0000001804897981 */ /* 0x000962000c1e1900 */
[----:B------:R-:W-:Y:S01]  /*4950*/  ISETP.NE.AND P1, PT, R45, 0x1f, PT ;  /* 0x0000001f2d00780c */ /* 0x000fe20003f25270 */
[----:B0-----:R-:W-:Y:S01]  /*4960*/  ULEA UR5, UR38, UR5, 0x18 ;  /* 0x0000000526057291 */ /* 0x001fe2000f8ec0ff */
[----:B------:R-:W-:Y:S01]  /*4970*/  ISETP.GE.U32.AND P2, PT, R117, 0x20, PT ;  /* 0x000000207500780c */ /* 0x000fe20003f46070 */
[----:B------:R-:W-:Y:S01]  /*4980*/  BSSY.RECONVERGENT B0, `(.L_x_2539) ;  /* 0x0000041000007945 */ /* 0x000fe20003800200 */
[----:B-1----:R-:W-:-:S09]  /*4990*/  FFMA.FTZ R7, R139, R7, R8 ;  /* 0x000000078b077223 */ /* 0x002fd20000010008 */
[----:B------:R-:W-:Y:S01]  /*49a0*/  @!P1 LEA R138, R115, UR5, 0x3 ;  /* 0x00000005738a9c11 */ /* 0x000fe2000f8e18ff */
[----:B--2---:R-:W-:Y:S01]  /*49b0*/  @P0 FMUL.FTZ R139, R139, R6 ;  /* 0x000000068b8b0220 */ /* 0x004fe20000410000 */
[----:B------:R-:W-:Y:S02]  /*49c0*/  FSEL R10, R8, R7, !P0 ;  /* 0x00000007080a7208 */ /* 0x000fe40004000000 */
[----:B------:R-:W-:Y:S02]  /*49d0*/  ISETP.GE.AND P0, PT, R45, 0x4, PT ;  /* 0x000000042d00780c */ /* 0x000fe40003f06270 */
[----:B------:R-:W-:Y:S04]  /*49e0*/  SHFL.UP PT, R6, R139, 0x4, RZ ;  /* 0x048000008b067989 */ /* 0x000fe800000e00ff */
[----:B------:R-:W0:Y:S02]  /*49f0*/  SHFL.UP PT, R7, R10, 0x4, RZ ;  /* 0x048000000a077989 */ /* 0x000e2400000e00ff */
[----:B0-----:R-:W-:-:S05]  /*4a00*/  FFMA.FTZ R7, R139, R7, R10 ;  /* 0x000000078b077223 */ /* 0x001fca000001000a */
[----:B------:R-:W-:Y:S01]  /*4a10*/  @P0 FMUL.FTZ R139, R139, R6 ;  /* 0x000000068b8b0220 */ /* 0x000fe20000410000 */
[----:B---3--:R-:W-:-:S04]  /*4a20*/  FSEL R2, R10, R7, !P0 ;  /* 0x000000070a027208 */ /* 0x008fc80004000000 */
[----:B----4-:R-:W-:Y:S01]  /*4a30*/  SHFL.UP PT, R4, R139, 0x8, RZ ;  /* 0x050000008b047989 */ /* 0x010fe200000e00ff */
[----:B------:R-:W-:-:S03]  /*4a40*/  ISETP.GE.AND P0, PT, R45, 0x8, PT ;  /* 0x000000082d00780c */ /* 0x000fc60003f06270 */
[----:B------:R-:W0:Y:S02]  /*4a50*/  SHFL.UP PT, R3, R2, 0x8, RZ ;  /* 0x0500000002037989 */ /* 0x000e2400000e00ff */
[----:B0-----:R-:W-:-:S08]  /*4a60*/  FFMA.FTZ R3, R139, R3, R2 ;  /* 0x000000038b037223 */ /* 0x001fd00000010002 */
[----:B------:R-:W-:Y:S01]  /*4a70*/  @P0 FMUL.FTZ R139, R139, R4 ;  /* 0x000000048b8b0220 */ /* 0x000fe20000410000 */
[----:B------:R-:W-:-:S04]  /*4a80*/  FSEL R136, R2, R3, !P0 ;  /* 0x0000000302887208 */ /* 0x000fc80004000000 */
[----:B------:R-:W0:Y:S01]  /*4a90*/  SHFL.UP PT, R12, R139, 0x10, RZ ;  /* 0x060000008b0c7989 */ /* 0x000e2200000e00ff */
[----:B------:R-:W-:Y:S01]  /*4aa0*/  ISETP.NE.AND P0, PT, RZ, UR4, PT ;  /* 0x00000004ff007c0c */ /* 0x000fe2000bf05270 */
[----:B------:R-:W-:Y:S02]  /*4ab0*/  HFMA2 R3, -RZ, RZ, 0, 0 ;  /* 0x00000000ff037431 */ /* 0x000fe400000001ff */
[----:B------:R-:W-:Y:S01]  /*4ac0*/  IMAD.MOV.U32 R2, RZ, RZ, 0x3f800000 ;  /* 0x3f800000ff027424 */ /* 0x000fe200078e00ff */
[----:B------:R-:W1:Y:S01]  /*4ad0*/  SHFL.UP PT, R13, R136, 0x10, RZ ;  /* 0x06000000880d7989 */ /* 0x000e6200000e00ff */
[----:B------:R-:W-:-:S13]  /*4ae0*/  ISETP.NE.OR P0, PT, R46, RZ, !P0 ;  /* 0x000000ff2e00720c */ /* 0x000fda0004705670 */
[----:B------:R-:W-:Y:S01]  /*4af0*/  @!P0 LDS.64 R2, [UR11] ;  /* 0x0000000bff028984 */ /* 0x000fe20008000a00 */
[----:B------:R-:W-:Y:S01]  /*4b00*/  ISETP.GE.AND P0, PT, R45, 0x10, PT ;  /* 0x000000102d00780c */ /* 0x000fe20003f06270 */
[C---:B0-----:R-:W-:Y:S01]  /*4b10*/  FMUL.FTZ R12, R139.reuse, R12 ;  /* 0x0000000c8b0c7220 */ /* 0x041fe20000410000 */
[----:B-1----:R-:W-:-:S04]  /*4b20*/  FFMA.FTZ R13, R139, R13, R136 ;  /* 0x0000000d8b0d7223 */ /* 0x002fc80000010088 */
[----:B------:R-:W-:Y:S01]  /*4b30*/  FSEL R139, R139, R12, !P0 ;  /* 0x0000000c8b8b7208 */ /* 0x000fe20004000000 */
[----:B------:R-:W-:Y:S01]  /*4b40*/  @!P1 STS.64 [R138+0x1090], R12 ;  /* 0x0010900c8a009388 */ /* 0x000fe20000000a00 */
[----:B------:R-:W-:Y:S01]  /*4b50*/  FSEL R136, R136, R13, !P0 ;  /* 0x0000000d88887208 */ /* 0x000fe20004000000 */
[----:B------:R-:W-:Y:S01]  /*4b60*/  BAR.SYNC.DEFER_BLOCKING 0x0 ;  /* 0x0000000000007b1d */ /* 0x000fe20000010000 */
[C---:B------:R-:W-:Y:S02]  /*4b70*/  ISETP.NE.AND P0, PT, R115.reuse, 0x1, PT ;  /* 0x000000017300780c */ /* 0x040fe40003f05270 */
[----:B------:R-:W-:-:S03]  /*4b80*/  ISETP.NE.AND P1, PT, R115, 0x2, PT ;  /* 0x000000027300780c */ /* 0x000fc60003f25270 */
[----:B------:R-:W-:Y:S04]  /*4b90*/  SHFL.UP PT, R139, R139, 0x1, RZ ;  /* 0x042000008b8b7989 */ /* 0x000fe800000e00ff */
[----:B------:R-:W-:Y:S04]  /*4ba0*/  SHFL.UP PT, R136, R136, 0x1, RZ ;  /* 0x0420000088887989 */ /* 0x000fe800000e00ff */
[----:B------:R-:W0:Y:S04]  /*4bb0*/  LDS.128 R4, [UR5+0x1090] ;  /* 0x00109005ff047984 */ /* 0x000e280008000c00 */
[----:B------:R-:W1:Y:S01]  /*4bc0*/  LDS.128 R8, [UR5+0x10a0] ;  /* 0x0010a005ff087984 */ /* 0x000e620008000c00 */
[C---:B0-----:R-:W-:Y:S01]  /*4bd0*/  FSEL R51, R4.reuse, R51, !P0 ;  /* 0x0000003304337208 */ /* 0x041fe20004000000 */
[-C--:B------:R-:W-:Y:S01]  /*4be0*/  FMUL.FTZ R4, R4, R6.reuse ;  /* 0x0000000604047220 */ /* 0x080fe20000410000 */
[C---:B------:R-:W-:Y:S01]  /*4bf0*/  FFMA.FTZ R6, R5.reuse, R6, R7 ;  /* 0x0000000605067223 */ /* 0x040fe20000010007 */
[----:B------:R-:W-:-:S02]  /*4c00*/  FSEL R5, R5, R50, !P0 ;  /* 0x0000003205057208 */ /* 0x000fc40004000000 */
[----:B------:R-:W-:Y:S02]  /*4c10*/  ISETP.NE.AND P0, PT, R115, 0x3, PT ;  /* 0x000000037300780c */ /* 0x000fe40003f05270 */
[C---:B------:R-:W-:Y:S01]  /*4c20*/  FSEL R51, R4.reuse, R51, !P1 ;  /* 0x0000003304337208 */ /* 0x040fe20004800000 */
[-C--:B-1----:R-:W-:Y:S01]  /*4c30*/  FMUL.FTZ R4, R4, R8.reuse ;  /* 0x0000000804047220 */ /* 0x082fe20000410000 */
[C---:B------:R-:W-:Y:S01]  /*4c40*/  FFMA.FTZ R8, R6.reuse, R8, R9 ;  /* 0x0000000806087223 */ /* 0x040fe20000010009 */
[----:B------:R-:W-:Y:S02]  /*4c50*/  FSEL R5, R6, R5, !P1 ;  /* 0x0000000506057208 */ /* 0x000fe40004800000 */
[----:B------:R-:W-:Y:S01]  /*4c60*/  ISETP.NE.AND P1, PT, R117, RZ, PT ;  /* 0x000000ff7500720c */ /* 0x000fe20003f25270 */
[----:B------:R-:W-:Y:S01]  /*4c70*/  FFMA.FTZ R11, R10, R8, R11 ;  /* 0x000000080a0b7223 */ /* 0x000fe2000001000b */
[----:B------:R-:W-:Y:S01]  /*4c80*/  FSEL R50, R8, R5, !P0 ;  /* 0x0000000508327208 */ /* 0x000fe20004000000 */
[----:B------:R-:W-:Y:S01]  /*4c90*/  FMUL.FTZ R10, R10, R4 ;  /* 0x000000040a0a7220 */ /* 0x000fe20000410000 */
[----:B------:R-:W-:Y:S01]  /*4ca0*/  FSEL R51, R4, R51, !P0 ;  /* 0x0000003304337208 */ /* 0x000fe20004000000 */
[----:B------:R-:W-:Y:S01]  /*4cb0*/  @P2 IMAD.MOV.U32 R4, RZ, RZ, R2 ;  /* 0x000000ffff042224 */ /* 0x000fe200078e0002 */
[----:B------:R-:W-:Y:S01]  /*4cc0*/  @P2 ISETP.NE.AND P0, PT, R45, RZ, PT ;  /* 0x000000ff2d00220c */ /* 0x000fe20003f05270 */
[----:B------:R-:W-:-:S02]  /*4cd0*/  @P2 FFMA.FTZ R5, R139, R50, R136 ;  /* 0x000000328b052223 */ /* 0x000fc40000010088 */
[----:B------:R-:W-:-:S03]  /*4ce0*/  @P2 FMUL.FTZ R6, R139, R51 ;  /* 0x000000338b062220 */ /* 0x000fc60000410000 */
[----:B------:R-:W-:Y:S02]  /*4cf0*/  @P2 FSEL R136, R50, R5, !P0 ;  /* 0x0000000532882208 */ /* 0x000fe40004000000 */
[----:B------:R-:W-:Y:S02]  /*4d00*/  @P2 FSEL R139, R51, R6, !P0 ;  /* 0x00000006338b2208 */ /* 0x000fe40004000000 */
[----:B------:R-:W-:Y:S01]  /*4d10*/  @P2 MOV R5, R3 ;  /* 0x0000000300052202 */ /* 0x000fe20000000f00 */
[----:B------:R-:W-:Y:S06]  /*4d20*/  @P2 BRA `(.L_x_2540) ;  /* 0x0000000000182947 */ /* 0x000fec0003800000 */
[----:B------:R-:W-:Y:S01]  /*4d30*/  ISETP.NE.AND P0, PT, R45, RZ, PT ;  /* 0x000000ff2d00720c */ /* 0x000fe20003f05270 */
[C---:B------:R-:W-:Y:S01]  /*4d40*/  FMUL.FTZ R4, R10.reuse, R2 ;  /* 0x000000020a047220 */ /* 0x040fe20000410000 */
[----:B------:R-:W-:-:S11]  /*4d50*/  FFMA.FTZ R5, R10, R3, R11 ;  /* 0x000000030a057223 */ /* 0x000fd6000001000b */
[----:B------:R0:W-:Y:S01]  /*4d60*/  @!P0 STS.64 [UR5+0x10b8], R2 ;  /* 0x0010b802ff008988 */ /* 0x0001e20008000a05 */
[----:B------:R-:W-:Y:S02]  /*4d70*/  @!P0 MOV R139, R2 ;  /* 0x00000002008b8202 */ /* 0x000fe40000000f00 */
[----:B------:R-:W-:-:S07]  /*4d80*/  @!P0 MOV R136, R3 ;  /* 0x0000000300888202 */ /* 0x000fce0000000f00 */
.L_x_2540:
[----:B------:R-:W-:Y:S05]  /*4d90*/  BSYNC.RECONVERGENT B0 ;  /* 0x0000000000007941 */ /* 0x000fea0003800200 */
.L_x_2539:
[----:B------:R-:W-:Y:S01]  /*4da0*/  BAR.SYNC.DEFER_BLOCKING 0x0 ;  /* 0x0000000000007b1d */ /* 0x000fe20000010000 */
[----:B------:R-:W-:Y:S01]  /*4db0*/  ISETP.NE.AND P0, PT, R117, RZ, PT ;  /* 0x000000ff7500720c */ /* 0x000fe20003f05270 */
[----:B-----5:R-:W-:-:S04]  /*4dc0*/  FMUL.FTZ R134, R134, R137 ;  /* 0x0000008986867220 */ /* 0x020fc80000410000 */
[----:B------:R-:W-:Y:S01]  /*4dd0*/  BSSY.RECONVERGENT B0, `(.L_x_2541) ;  /* 0x000001c000007945 */ /* 0x000fe20003800200 */
[----:B0-----:R-:W0:Y:S02]  /*4de0*/  @P1 LDS R3, [UR5+0x10bc] ;  /* 0x0010bc05ff031984 */ /* 0x001e240008000800 */
[----:B0-----:R-:W-:-:S04]  /*4df0*/  @P1 FFMA.FTZ R136, R3, R139, R136 ;  /* 0x0000008b03881223 */ /* 0x001fc80000010088 */
[----:B------:R-:W-:-:S04]  /*4e00*/  FFMA.FTZ R100, R101, R136, R100 ;  /* 0x0000008865647223 */ /* 0x000fc80000010064 */
        /* <DEDUP_REMOVED lines=14> */
[----:B------:R-:W-:Y:S01]  /*4ef0*/  FFMA.FTZ R135, R135, R130, R132 ;  /* 0x0000008287877223 */ /* 0x000fe20000010084 */
[----:B------:R-:W-:Y:S06]  /*4f00*/  @P0 BRA `(.L_x_2542) ;  /* 0x0000000000200947 */ /* 0x000fec0003800000 */
[----:B------:R-:W0:Y:S01]  /*4f10*/  LDC.64 R2, c[0x0][0x480] ;  /* 0x00012000ff027b82 */ /* 0x000e220000000a00 */
[----:B------:R-:W-:Y:S02]  /*4f20*/  USHF.R.S32.HI UR38, URZ, 0x1f, UR7 ;  /* 0x0000001fff267899 */ /* 0x000fe40008011407 */
[C---:B------:R-:W-:Y:S01]  /*4f30*/  IADD3 R6, P0, PT, R47.reuse, UR7, RZ ;  /* 0x000000072f067c10 */ /* 0x040fe2000ff1e0ff */
[----:B------:R1:W-:Y:S03]  /*4f40*/  STS.64 [UR11], R4 ;  /* 0x00000004ff007988 */ /* 0x0003e60008000a0b */
[----:B------:R-:W-:Y:S02]  /*4f50*/  LEA.HI.X.SX32 R7, R47, UR38, 0x1, P0 ;  /* 0x000000262f077c11 */ /* 0x000fe400080f0eff */
[----:B0-----:R-:W-:-:S04]  /*4f60*/  LEA R2, P0, R6, R2, 0x3 ;  /* 0x0000000206027211 */ /* 0x001fc800078018ff */
[----:B------:R-:W-:-:S05]  /*4f70*/  LEA.HI.X R3, R6, R3, R7, 0x3, P0 ;  /* 0x0000000306037211 */ /* 0x000fca00000f1c07 */
[----:B------:R1:W-:Y:S04]  /*4f80*/  STG.E.64 desc[UR24][R2.64], R4 ;  /* 0x0000000402007986 */ /* 0x0003e8000c101b18 */
.L_x_2542:
[----:B------:R-:W-:Y:S05]  /*4f90*/  BSYNC.RECONVERGENT B0 ;  /* 0x0000000000007941 */ /* 0x000fea0003800200 */
.L_x_2541:
[----:B------:R-:W-:Y:S01]  /*4fa0*/  ULEA UR13, UP0, UR28, UR13, 0x2 ;  /* 0x0000000d1c0d7291 */ /* 0x000fe2000f8010ff */
[C---:B------:R-:W-:Y:S01]  /*4fb0*/  FFMA.FTZ R71, R134.reuse, R100, R71 ;  /* 0x0000006486477223 */ /* 0x040fe20000010047 */
[----:B------:R-:W-:Y:S01]  /*4fc0*/  UIADD3 UR12, UPT, UPT, UR12, 0x1, URZ ;  /* 0x000000010c0c7890 */ /* 0x000fe2000fffe0ff */
[C---:B------:R-:W-:Y:S01]  /*4fd0*/  FFMA.FTZ R80, R134.reuse, R103, R80 ;  /* 0x0000006786507223 */ /* 0x040fe20000010050 */
[----:B------:R-:W-:Y:S01]  /*4fe0*/  UIADD3.X UR15, UPT, UPT, UR15, UR29, URZ, UP0, !UPT ;  /* 0x0000001d0f0f7290 */ /* 0x000fe200087fe4ff */
[C---:B------:R-:W-:Y:S01]  /*4ff0*/  FFMA.FTZ R73, R134.reuse, R104, R73 ;  /* 0x0000006886497223 */ /* 0x040fe20000010049 */
[----:B------:R-:W-:Y:S01]  /*5000*/  UISETP.NE.AND UP0, UPT, UR12, URZ, UPT ;  /* 0x000000ff0c00728c */ /* 0x000fe2000bf05270 */
[C---:B------:R-:W-:Y:S01]  /*5010*/  FFMA.FTZ R82, R134.reuse, R107, R82 ;  /* 0x0000006b86527223 */ /* 0x040fe20000010052 */
[----:B------:R-:W-:Y:S01]  /*5020*/  ULEA UR16, UP1, UR30, UR16, 0x2 ;  /* 0x000000101e107291 */ /* 0x000fe2000f8210ff */
[C---:B------:R-:W-:Y:S01]  /*5030*/  FFMA.FTZ R75, R134.reuse, R108, R75 ;  /* 0x0000006c864b7223 */ /* 0x040fe2000001004b */
[----:B------:R-:W-:Y:S01]  /*5040*/  ULEA UR18, UP2, UR6, UR18, 0x2 ;  /* 0x0000001206127291 */ /* 0x000fe2000f8410ff */
[C---:B------:R-:W-:Y:S01]  /*5050*/  FFMA.FTZ R84, R134.reuse, R111, R84 ;  /* 0x0000006f86547223 */ /* 0x040fe20000010054 */
        /* <DEDUP_REMOVED lines=9> */
[----:B------:R-:W-:Y:S01]  /*50f0*/  FFMA.FTZ R94, R134, R135, R94 ;  /* 0x00000087865e7223 */ /* 0x000fe2000001005e */
[----:B------:R-:W-:-:S02]  /*5100*/  UIADD3 UR7, UPT, UPT, UR7, 0x1, URZ ;  /* 0x0000000107077890 */ /* 0x000fc4000fffe0ff */
[----:B------:R-:W-:Y:S02]  /*5110*/  UIADD3 UR11, UPT, UPT, UR11, 0x8, URZ ;  /* 0x000000080b0b7890 */ /* 0x000fe4000fffe0ff */
[----:B------:R-:W-:Y:S02]  /*5120*/  UIADD3.X UR17, UPT, UPT, UR17, UR23, URZ, UP1, !UPT ;  /* 0x0000001711117290 */ /* 0x000fe40008ffe4ff */
[----:B------:R-:W-:Y:S01]  /*5130*/  UIADD3.X UR19, UPT, UPT, UR19, UR20, URZ, UP2, !UPT ;  /* 0x0000001413137290 */ /* 0x000fe200097fe4ff */
[----:B------:R-:W-:Y:S11]  /*5140*/  BRA.U UP0, `(.L_x_2543) ;  /* 0xffffffed00b47547 */ /* 0x000ff6000b83ffff */
.L_x_2538:
[----:B------:R-:W-:Y:S01]  /*5150*/  BAR.SYNC.DEFER_BLOCKING 0x0 ;  /* 0x0000000000007b1d */ /* 0x000fe20000010000 */
[----:B------:R-:W-:Y:S01]  /*5160*/  F2FP.F16.F32.PACK_AB R71, R80, R71 ;  /* 0x000000475047723e */ /* 0x000fe200000000ff */
[----:B------:R-:W-:Y:S01]  /*5170*/  IMAD.U32 R6, RZ, RZ, UR37 ;  /* 0x00000025ff067e24 */ /* 0x000fe2000f8e00ff */
[----:B------:R-:W-:Y:S01]  /*5180*/  F2FP.F16.F32.PACK_AB R73, R82, R73 ;  /* 0x000000495249723e */ /* 0x000fe200000000ff */
[----:B------:R-:W-:Y:S01]  /*5190*/  UIADD3 UR31, UP0, UPT, UR31, 0x1000, URZ ;  /* 0x000010001f1f7890 */ /* 0x000fe2000ff1e0ff */
[----:B-1----:R-:W-:Y:S01]  /*51a0*/  PRMT R2, R71, 0x7632, R2 ;  /* 0x0000763247027816 */ /* 0x002fe20000000002 */
[----:B------:R-:W0:Y:S01]  /*51b0*/  LDCU.64 UR12, c[0x0][0x478] ;  /* 0x00008f00ff0c77ac */ /* 0x000e220008000a00 */
[----:B------:R-:W-:Y:S02]  /*51c0*/  F2FP.F16.F32.PACK_AB R75, R84, R75 ;  /* 0x0000004b544b723e */ /* 0x000fe400000000ff */
[----:B------:R-:W-:Y:S01]  /*51d0*/  PRMT R3, R73, 0x7632, R3 ;  /* 0x0000763249037816 */ /* 0x000fe20000000003 */
[----:B------:R-:W-:Y:S01]  /*51e0*/  UIADD3 UR4, UPT, UPT, UR4, 0x1, URZ ;  /* 0x0000000104047890 */ /* 0x000fe2000fffe0ff */
[----:B------:R-:W-:Y:S01]  /*51f0*/  F2FP.F16.F32.PACK_AB R77, R86, R77 ;  /* 0x0000004d564d723e */ /* 0x000fe200000000ff */
[----:B------:R-:W-:Y:S01]  /*5200*/  UIADD3.X UR33, UPT, UPT, URZ, UR33, URZ, UP0, !UPT ;  /* 0x00000021ff217290 */ /* 0x000fe200087fe4ff */
[----:B------:R-:W-:Y:S01]  /*5210*/  PRMT R4, R75, 0x7632, R4 ;  /* 0x000076324b047816 */ /* 0x000fe20000000004 */
[----:B------:R-:W-:Y:S01]  /*5220*/  UIADD3 UR34, UP1, UPT, UR34, 0x1000, URZ ;  /* 0x0000100022227890 */ /* 0x000fe2000ff3e0ff */
[----:B------:R-:W-:-:S02]  /*5230*/  F2FP.F16.F32.PACK_AB R79, R88, R79 ;  /* 0x0000004f584f723e */ /* 0x000fc400000000ff */
[----:B------:R-:W-:Y:S01]  /*5240*/  F2FP.F16.F32.PACK_AB R81, R90, R81 ;  /* 0x000000515a51723e */ /* 0x000fe200000000ff */
[----:B------:R-:W-:Y:S01]  /*5250*/  UIADD3.X UR35, UPT, UPT, URZ, UR35, URZ, UP1, !UPT ;  /* 0x00000023ff237290 */ /* 0x000fe20008ffe4ff */
[----:B------:R-:W-:Y:S02]  /*5260*/  PRMT R5, R79, 0x7632, R5 ;  /* 0x000076324f057816 */ /* 0x000fe40000000005 */
[----:B------:R-:W-:Y:S02]  /*5270*/  F2FP.F16.F32.PACK_AB R83, R92, R83 ;  /* 0x000000535c53723e */ /* 0x000fe400000000ff */
[----:B------:R-:W-:Y:S01]  /*5280*/  ISETP.NE.AND P0, PT, R117, RZ, PT ;  /* 0x000000ff7500720c */ /* 0x000fe20003f05270 */
[----:B------:R-:W-:Y:S01]  /*5290*/  STS.U16 [R28], R71 ;  /* 0x000000471c007388 */ /* 0x000fe20000000400 */
[----:B------:R-:W-:-:S03]  /*52a0*/  F2FP.F16.F32.PACK_AB R85, R94, R85 ;  /* 0x000000555e55723e */ /* 0x000fc600000000ff */
[----:B------:R1:W-:Y:S04]  /*52b0*/  STS.U16 [R27+0x2], R2 ;  /* 0x000002021b007388 */ /* 0x0003e80000000400 */
[----:B------:R-:W-:Y:S04]  /*52c0*/  STS.U16 [R26+0x4], R73 ;  /* 0x000004491a007388 */ /* 0x000fe80000000400 */
[----:B------:R2:W-:Y:S01]  /*52d0*/  STS.U16 [R25+0x6], R3 ;  /* 0x0000060319007388 */ /* 0x0005e20000000400 */
[----:B-1----:R-:W-:-:S03]  /*52e0*/  PRMT R2, R77, 0x7632, R2 ;  /* 0x000076324d027816 */ /* 0x002fc60000000002 */
[----:B------:R-:W-:Y:S04]  /*52f0*/  STS.U16 [R24+0x8], R75 ;  /* 0x0000084b18007388 */ /* 0x000fe80000000400 */
[----:B------:R1:W-:Y:S01]  /*5300*/  STS.U16 [R23+0xa], R4 ;  /* 0x00000a0417007388 */ /* 0x0003e20000000400 */
[----:B--2---:R-:W-:-:S03]  /*5310*/  PRMT R3, R81, 0x7632, R3 ;  /* 0x0000763251037816 */ /* 0x004fc60000000003 */
[----:B------:R-:W-:Y:S04]  /*5320*/  STS.U16 [R22+0xc], R77 ;  /* 0x00000c4d16007388 */ /* 0x000fe80000000400 */
[----:B------:R2:W-:Y:S01]  /*5330*/  STS.U16 [R21+0xe], R2 ;  /* 0x00000e0215007388 */ /* 0x0005e20000000400 */
[----:B-1----:R-:W-:-:S03]  /*5340*/  PRMT R4, R83, 0x7632, R4 ;  /* 0x0000763253047816 */ /* 0x002fc60000000004 */
[----:B------:R-:W-:Y:S04]  /*5350*/  STS.U16 [R20+0x10], R79 ;  /* 0x0000104f14007388 */ /* 0x000fe80000000400 */
[----:B------:R-:W-:Y:S01]  /*5360*/  STS.U16 [R19+0x12], R5 ;  /* 0x0000120513007388 */ /* 0x000fe20000000400 */
[----:B--2---:R-:W-:-:S03]  /*5370*/  PRMT R2, R85, 0x7632, R2 ;  /* 0x0000763255027816 */ /* 0x004fc60000000002 */
[----:B------:R-:W-:Y:S01]  /*5380*/  STS.U16 [R18+0x14], R81 ;  /* 0x0000145112007388 */ /* 0x000fe20000000400 */
[----:B------:R-:W-:-:S03]  /*5390*/  LOP3.LUT R21, R116, 0x3e00, RZ, 0xc0, !PT ;  /* 0x00003e0074157812 */ /* 0x000fc600078ec0ff */
[----:B------:R-:W-:Y:S01]  /*53a0*/  STS.U16 [R17+0x16], R3 ;  /* 0x0000160311007388 */ /* 0x000fe20000000400 */
[----:B------:R-:W-:-:S03]  /*53b0*/  IADD3 R21, PT, PT, R46, R21, RZ ;  /* 0x000000152e157210 */ /* 0x000fc60007ffe0ff */
[----:B------:R-:W-:Y:S01]  /*53c0*/  STS.U16 [R16+0x18], R83 ;  /* 0x0000185310007388 */ /* 0x000fe20000000400 */
[C---:B------:R-:W-:Y:S01]  /*53d0*/  IADD3 R25, PT, PT, R21.reuse, 0x40, RZ ;  /* 0x0000004015197810 */ /* 0x040fe20007ffe0ff */
[C---:B------:R-:W-:Y:S01]  /*53e0*/  VIADD R23, R21.reuse, 0x20 ;  /* 0x0000002015177836 */ /* 0x040fe20000000000 */
[C---:B------:R-:W-:Y:S01]  /*53f0*/  IADD3 R27, PT, PT, R21.reuse, 0xa0, RZ ;  /* 0x000000a0151b7810 */ /* 0x040fe20007ffe0ff */
[----:B------:R-:W-:Y:S01]  /*5400*/  STS.U16 [R15+0x1a], R4 ;  /* 0x00001a040f007388 */ /* 0x000fe20000000400 */
[----:B------:R-:W-:-:S03]  /*5410*/  IADD3 R45, PT, PT, R21, 0xc0, RZ ;  /* 0x000000c0152d7810 */ /* 0x000fc60007ffe0ff */
[----:B------:R-:W-:Y:S04]  /*5420*/  STS.U16 [R14+0x1c], R85 ;  /* 0x00001c550e007388 */ /* 0x000fe80000000400 */
[----:B------:R1:W-:Y:S01]  /*5430*/  STS.U16 [R0+0x1e], R2 ;  /* 0x00001e0200007388 */ /* 0x0003e20000000400 */
[----:B------:R-:W-:-:S03]  /*5440*/  NOP ;  /* 0x0000000000007918 */ /* 0x000fc60000000000 */
[----:B------:R-:W-:Y:S01]  /*5450*/  LDS.U16 R5, [R44] ;  /* 0x000000002c057984 */ /* 0x000fe20000000400 */
[----:B-1----:R-:W-:-:S03]  /*5460*/  MOV R2, UR39 ;  /* 0x0000002700027c02 */ /* 0x002fc60008000f00 */
        /* <DEDUP_REMOVED lines=17> */
[----:B------:R-:W-:-:S04]  /*5580*/  IADD3 R3, P0, P1, R21, UR8, R2 ;  /* 0x0000000815037c10 */ /* 0x000fc8000f91e002 */
[----:B------:R-:W-:Y:S02]  /*5590*/  IADD3.X R4, PT, PT, RZ, UR10, RZ, P0, P1 ;  /* 0x0000000aff047c10 */ /* 0x000fe400087e24ff */
[----:B0-----:R-:W-:-:S04]  /*55a0*/  LEA R2, P0, R3, UR12, 0x1 ;  /* 0x0000000c03027c11 */ /* 0x001fc8000f8008ff */
[----:B------:R-:W-:Y:S01]  /*55b0*/  LEA.HI.X R3, R3, UR13, R4, 0x1, P0 ;  /* 0x0000000d03037c11 */ /* 0x000fe200080f0c04 */
[----:B------:R-:W0:Y:S01]  /*55c0*/  LDS R0, [UR5+0x1080] ;  /* 0x00108005ff007984 */ /* 0x000e220008000800 */
[----:B------:R-:W1:Y:S02]  /*55d0*/  LDCU UR5, c[0x0][0x394] ;  /* 0x00007280ff0577ac */ /* 0x000e640008000800 */
[----:B-1----:R-:W-:Y:S01]  /*55e0*/  UISETP.NE.AND UP0, UPT, UR4, UR5, UPT ;  /* 0x000000050400728c */ /* 0x002fe2000bf05270 */
[-C--:B0-----:R-:W-:Y:S02]  /*55f0*/  ISETP.GE.AND P2, PT, R21, R0.reuse, PT ;  /* 0x000000001500720c */ /* 0x081fe40003f46270 */
[-C--:B------:R-:W-:Y:S02]  /*5600*/  ISETP.GE.AND P1, PT, R23, R0.reuse, PT ;  /* 0x000000001700720c */ /* 0x080fe40003f26270 */
[----:B------:R-:W-:Y:S01]  /*5610*/  ISETP.GE.AND P0, PT, R25, R0, PT ;  /* 0x000000001900720c */ /* 0x000fe20003f06270 */
[C---:B------:R-:W-:Y:S01]  /*5620*/  VIADD R25, R21.reuse, 0x80 ;  /* 0x0000008015197836 */ /* 0x040fe20000000000 */
[----:B------:R-:W-:-:S02]  /*5630*/  IADD3 R23, PT, PT, R21, 0x60, RZ ;  /* 0x0000006015177810 */ /* 0x000fc40007ffe0ff */
[-C--:B------:R-:W-:Y:S02]  /*5640*/  ISETP.GE.AND P5, PT, R27, R0.reuse, PT ;  /* 0x000000001b00720c */ /* 0x080fe40003fa6270 */
[-C--:B------:R-:W-:Y:S01]  /*5650*/  ISETP.GE.AND P4, PT, R23, R0.reuse, PT ;  /* 0x000000001700720c */ /* 0x080fe20003f86270 */
[----:B------:R-:W-:Y:S01]  /*5660*/  VIADD R23, R21, 0xe0 ;  /* 0x000000e015177836 */ /* 0x000fe20000000000 */
[-C--:B------:R-:W-:Y:S01]  /*5670*/  ISETP.GE.AND P6, PT, R25, R0.reuse, PT ;  /* 0x000000001900720c */ /* 0x080fe20003fc6270 */
[----:B------:R0:W-:Y:S01]  /*5680*/  @!P2 STG.E.U16 desc[UR24][R2.64], R5 ;  /* 0x000000050200a986 */ /* 0x0001e2000c101518 */
[----:B------:R-:W-:Y:S02]  /*5690*/  IADD3 R25, PT, PT, R21, 0x100, RZ ;  /* 0x0000010015197810 */ /* 0x000fe40007ffe0ff */
[----:B------:R-:W-:Y:S01]  /*56a0*/  ISETP.GE.AND P2, PT, R23, R0, PT ;  /* 0x000000001700720c */ /* 0x000fe20003f46270 */
[----:B------:R1:W-:Y:S01]  /*56b0*/  @!P1 STG.E.U16 desc[UR24][R2.64+0x40], R43 ;  /* 0x0000402b02009986 */ /* 0x0003e2000c101518 */
[----:B------:R-:W-:-:S02]  /*56c0*/  IADD3 R23, PT, PT, R21, 0x120, RZ ;  /* 0x0000012015177810 */ /* 0x000fc40007ffe0ff */
[-C--:B------:R-:W-:Y:S01]  /*56d0*/  ISETP.GE.AND P3, PT, R45, R0.reuse, PT ;  /* 0x000000002d00720c */ /* 0x080fe20003f66270 */
[----:B------:R1:W-:Y:S01]  /*56e0*/  @!P0 STG.E.U16 desc[UR24][R2.64+0x80], R7 ;  /* 0x0000800702008986 */ /* 0x0003e2000c101518 */
[-C--:B------:R-:W-:Y:S01]  /*56f0*/  ISETP.GE.AND P1, PT, R25, R0.reuse, PT ;  /* 0x000000001900720c */ /* 0x080fe20003f26270 */
[----:B------:R-:W-:Y:S01]  /*5700*/  VIADD R25, R21, 0x140 ;  /* 0x0000014015197836 */ /* 0x000fe20000000000 */
[-C--:B------:R-:W-:Y:S01]  /*5710*/  ISETP.GE.AND P0, PT, R23, R0.reuse, PT ;  /* 0x000000001700720c */ /* 0x080fe20003f06270 */
[----:B------:R1:W-:Y:S01]  /*5720*/  @!P6 STG.E.U16 desc[UR24][R2.64+0x100], R9 ;  /* 0x000100090200e986 */ /* 0x0003e2000c101518 */
[C---:B------:R-:W-:Y:S02]  /*5730*/  IADD3 R23, PT, PT, R21.reuse, 0x160, RZ ;  /* 0x0000016015177810 */ /* 0x040fe40007ffe0ff */
[----:B0-----:R-:W-:Y:S01]  /*5740*/  IADD3 R5, PT, PT, R21, 0x180, RZ ;  /* 0x0000018015057810 */ /* 0x001fe20007ffe0ff */
[----:B------:R1:W-:Y:S01]  /*5750*/  @!P5 STG.E.U16 desc[UR24][R2.64+0x140], R39 ;  /* 0x000140270200d986 */ /* 0x0003e2000c101518 */
[-C--:B------:R-:W-:Y:S01]  /*5760*/  ISETP.GE.AND P6, PT, R23, R0.reuse, PT ;  /* 0x000000001700720c */ /* 0x080fe20003fc6270 */
[----:B------:R-:W-:Y:S01]  /*5770*/  VIADD R23, R21, 0x1a0 ;  /* 0x000001a015177836 */ /* 0x000fe20000000000 */
[----:B------:R-:W-:Y:S01]  /*5780*/  ISETP.GE.AND P5, PT, R5, R0, PT ;  /* 0x000000000500720c */ /* 0x000fe20003fa6270 */
[----:B------:R1:W-:Y:S01]  /*5790*/  @!P4 STG.E.U16 desc[UR24][R2.64+0xc0], R41 ;  /* 0x0000c0290200c986 */ /* 0x0003e2000c101518 */
[----:B------:R-:W-:-:S02]  /*57a0*/  IADD3 R5, PT, PT, R21, 0x1c0, RZ ;  /* 0x000001c015057810 */ /* 0x000fc40007ffe0ff */
[----:B------:R-:W-:Y:S01]  /*57b0*/  IADD3 R21, PT, PT, R21, 0x1e0, RZ ;  /* 0x000001e015157810 */ /* 0x000fe20007ffe0ff */
[----:B------:R1:W-:Y:S01]  /*57c0*/  @!P3 STG.E.U16 desc[UR24][R2.64+0x180], R11 ;  /* 0x0001800b0200b986 */ /* 0x0003e2000c101518 */
[-C--:B------:R-:W-:Y:S02]  /*57d0*/  ISETP.GE.AND P4, PT, R25, R0.reuse, PT ;  /* 0x000000001900720c */ /* 0x080fe40003f86270 */
[-C--:B------:R-:W-:Y:S01]  /*57e0*/  ISETP.GE.AND P3, PT, R23, R0.reuse, PT ;  /* 0x000000001700720c */ /* 0x080fe20003f66270 */
        /* <DEDUP_REMOVED lines=11> */
[----:B------:R-:W-:Y:S05]  /*58a0*/  BRA.U UP0, `(.L_x_2544) ;  /* 0xffffffad00287547 */ /* 0x000fea000b83ffff */
[----:B------:R-:W-:Y:S05]  /*58b0*/  EXIT ;  /* 0x000000000000794d */ /* 0x000fea0003800000 */
.L_x_2545:
        /* <DEDUP_REMOVED lines=12> */
.L_x_5078:


//--------------------- .text._Z25selective_scan_fwd_kernelI32Selective_Scan_fwd_kernel_traitsILi128ELi16ELi1ELb0ELb0ELb0ELb1EN3c104HalfEfEEv13SSMParamsBase --------------------------
	.section	.text._Z25selective_scan_fwd_kernelI32Selective_Scan_fwd_kernel_traitsILi128ELi16ELi1ELb0ELb0ELb0ELb1EN3c104HalfEfEEv13SSMParamsBase,"ax",@progbits
	.align	128
        .global         _Z25selective_scan_fwd_kernelI32Selective_Scan_fwd_kernel_traitsILi128ELi16ELi1ELb0ELb0ELb0ELb1EN3c104HalfEfEEv13SSMParamsBase
        .type           _Z25selective_scan_fwd_kernelI32Selective_Scan_fwd_kernel_traitsILi128ELi16ELi1ELb0ELb0ELb0ELb1EN3c104HalfEfEEv13SSMParamsBase,@function
        .size           _Z25selective_scan_fwd_kernelI32Selective_Scan_fwd_kernel_traitsILi128ELi16ELi1ELb0ELb0ELb0ELb1EN3c104HalfEfEEv13SSMParamsBase,(.L_x_5079 - _Z25selective_scan_fwd_kernelI32Selective_Scan_fwd_kernel_traitsILi128ELi16ELi1ELb0ELb0ELb0ELb1EN3c104HalfEfEEv13SSMParamsBase)
        .other          _Z25selective_scan_fwd_kernelI32Selective_Scan_fwd_kernel_traitsILi128ELi16ELi1ELb0ELb0ELb0ELb1EN3c104HalfEfEEv13SSMParamsBase,@"STO_CUDA_ENTRY STV_DEFAULT"
_Z25selective_scan_fwd_kernelI32Selective_Scan_fwd_kernel_traitsILi128ELi16ELi1ELb0ELb0ELb0ELb1EN3c104HalfEfEEv13SSMParamsBase:
.text._Z25selective_scan_fwd_kernelI32Selective_Scan_fwd_kernel_traitsILi128ELi16ELi1ELb0ELb0ELb0ELb1EN3c104HalfEfEEv13SSMParamsBase:
        /* <DEDUP_REMOVED lines=9> */
[----:B0-----:R-:W-:-:S05]  /*0090*/  UISETP.NE.U32.AND UP1, UPT, UR6, URZ, UPT ;  /* 0x000000ff0600728c */ /* 0x001fca000bf25070 */
[----:B------:R-:W0:Y:S01]  /*00a0*/  S2UR UR21, SR_CTAID.X ;  /* 0x00000000001579c3 */ /* 0x000e220000002500 */
[----:B------:R-:W0:Y:S01]  /*00b0*/  LDCU.128 UR16, c[0x0][0x460] ;  /* 0x00008c00ff1077ac */ /* 0x000e220008000c00 */
[----:B------:R-:W-:Y:S02]  /*00c0*/  UISETP.NE.AND.EX UP1, UPT, UR7, URZ, UPT, UP1 ;  /* 0x000000ff0700728c */ /* 0x000fe4000bf25310 */
[----:B---3--:R-:W-:-:S04]  /*00d0*/  UISETP.NE.U32.AND UP0, UPT, UR4, URZ, UPT ;  /* 0x000000ff0400728c */ /* 0x008fc8000bf05070 */
[----:B------:R-:W-:Y:S01]  /*00e0*/  PLOP3.LUT P1, PT, PT, PT, UP1, 0x80, 0x8 ;  /* 0x000000000008781c */ /* 0x000fe20003f2f018 */
[----:B------:R-:W-:-:S04]  /*00f0*/  UISETP.NE.AND.EX UP0, UPT, UR5, URZ, UPT, UP0 ;  /* 0x000000ff0500728c */ /* 0x000fc8000bf05300 */
[----:B-1----:R-:W-:Y:S02]  /*0100*/  @UP1 ULEA UR6, UP3, UR20, UR6, 0x2 ;  /* 0x0000000614061291 */ /* 0x002fe4000f8610ff */
        /* <DEDUP_REMOVED lines=19> */
[----:B------:R-:W3:Y:S01]  /*0240*/  LDCU.128 UR8, c[0x0][0x410] ;  /* 0x00008200ff0877ac */ /* 0x000ee20008000c00 */
[----:B------:R-:W4:Y:S01]  /*0250*/  LDCU.64 UR40, c[0x0][0x3d8] ;  /* 0x00007b00ff2877ac */ /* 0x000f220008000a00 */
[----:B------:R-:W-:Y:S01]  /*0260*/  UMOV UR24, UR22 ;  /* 0x0000001600187c82 */ /* 0x000fe20008000000 */
[----:B------:R-:W-:Y:S01]  /*0270*/  UMOV UR27, UR30 ;  /* 0x0000001e001b7c82 */ /* 0x000fe20008000000 */
[----:B------:R-:W4:Y:S01]  /*0280*/  LDCU.64 UR36, c[0x0][0x3b8] ;  /* 0x00007700ff2477ac */ /* 0x000f220008000a00 */
[----:B0-----:R-:W-:Y:S02]  /*0290*/  UIMAD.WIDE.U32 UR30, UR20, UR14, URZ ;  /* 0x0000000e141e72a5 */ /* 0x001fe4000f8e00ff */
[----:B------:R-:W-:-:S02]  /*02a0*/  UIMAD.WIDE.U32 UR24, UR20, UR34, UR24 ;  /* 0x00000022141872a5 */ /* 0x000fc4000f8e0018 */
[----:B------:R-:W-:Y:S02]  /*02b0*/  UIMAD.WIDE.U32 UR26, UR20, UR38, UR26 ;  /* 0x00000026141a72a5 */ /* 0x000fe4000f8e001a */
[----:B------:R-:W-:Y:S02]  /*02c0*/  UIMAD UR23, UR20, UR35, UR25 ;  /* 0x00000023141772a4 */ /* 0x000fe4000f8e0219 */
[----:B------:R-:W-:Y:S02]  /*02d0*/  UIMAD UR15, UR20, UR15, UR31 ;  /* 0x0000000f140f72a4 */ /* 0x000fe4000f8e021f */
[----:B--2---:R-:W-:Y:S01]  /*02e0*/  UIMAD.WIDE.U32 UR34, UR20, UR6, URZ ;  /* 0x00000006142272a5 */ /* 0x004fe2000f8e00ff */
[C---:B-1----:R-:W-:Y:S01]  /*02f0*/  LOP3.LUT R46, R102.reuse, 0x1f, RZ, 0xc0, !PT ;  /* 0x0000001f662e7812 */ /* 0x042fe200078ec0ff */
[----:B------:R-:W-:Y:S01]  /*0300*/  UMOV UR14, UR30 ;  /* 0x0000001e000e7c82 */ /* 0x000fe20008000000 */
[----:B------:R-:W-:Y:S01]  /*0310*/  UIMAD UR39, UR20, UR39, UR27 ;  /* 0x00000027142772a4 */ /* 0x000fe2000f8e021b */
[----:B------:R-:W-:Y:S01]  /*0320*/  IMAD.SHL.U32 R101, R102, 0x10, RZ ;  /* 0x0000001066657824 */ /* 0x000fe200078e00ff */
[----:B------:R-:W-:Y:S01]  /*0330*/  ULEA UR18, UP1, UR26, UR18, 0x1 ;  /* 0x000000121a127291 */ /* 0x000fe2000f8208ff */
[----:B------:R-:W-:Y:S01]  /*0340*/  SHF.R.U32.HI R100, RZ, 0x5, R102 ;  /* 0x00000005ff647819 */ /* 0x000fe20000011666 */
[----:B---3--:R-:W-:-:S02]  /*0350*/  UIMAD.WIDE.U32 UR32, UR20, UR10, URZ ;  /* 0x0000000a142072a5 */ /* 0x008fc4000f8e00ff */
[----:B------:R-:W-:Y:S02]  /*0360*/  UIMAD.WIDE.U32 UR14, UR21, UR12, UR14 ;  /* 0x0000000c150e72a5 */ /* 0x000fe4000f8e000e */
[----:B------:R-:W-:Y:S02]  /*0370*/  UIMAD UR35, UR20, UR7, UR35 ;  /* 0x00000007142372a4 */ /* 0x000fe4000f8e0223 */
[----:B------:R-:W-:Y:S02]  /*0380*/  ULEA UR22, UP0, UR24, UR16, 0x1 ;  /* 0x0000001018167291 */ /* 0x000fe4000f8008ff */
[----:B------:R-:W-:Y:S02]  /*0390*/  ULEA.HI.X UR39, UR26, UR19, UR39, 0x1, UP1 ;  /* 0x000000131a277291 */ /* 0x000fe400088f0c27 */
[----:B------:R-:W-:Y:S02]  /*03a0*/  UIMAD UR33, UR20, UR11, UR33 ;  /* 0x0000000b142172a4 */ /* 0x000fe4000f8e0221 */
[----:B------:R-:W-:-:S02]  /*03b0*/  UIMAD UR19, UR21, UR13, UR15 ;  /* 0x0000000d151372a4 */ /* 0x000fc4000f8e020f */
[----:B----4-:R-:W-:Y:S02]  /*03c0*/  UIMAD.WIDE.U32 UR30, UR20, UR40, URZ ;  /* 0x00000028141e72a5 */ /* 0x010fe4000f8e00ff */
[----:B------:R-:W-:Y:S02]  /*03d0*/  UIMAD.WIDE.U32 UR12, UR21, UR4, UR34 ;  /* 0x00000004150c72a5 */ /* 0x000fe4000f8e0022 */
[----:B------:R-:W-:Y:S02]  /*03e0*/  ULEA.HI.X UR23, UR24, UR17, UR23, 0x1, UP0 ;  /* 0x0000001118177291 */ /* 0x000fe400080f0c17 */
[----:B------:R-:W-:Y:S02]  /*03f0*/  UIMAD.WIDE.U32 UR16, UR21, UR8, UR32 ;  /* 0x00000008151072a5 */ /* 0x000fe4000f8e0020 */
[----:B------:R-:W-:Y:S02]  /*0400*/  UIMAD.WIDE.U32 UR26, UR20, UR36, URZ ;  /* 0x00000024141a72a5 */ /* 0x000fe4000f8e00ff */
[----:B------:R-:W-:Y:S01]  /*0410*/  UIMAD UR25, UR21, UR5, UR13 ;  /* 0x00000005151972a4 */ /* 0x000fe2000f8e020d */
[----:B------:R-:W0:Y:S01]  /*0420*/  LDCU.128 UR4, c[0x0][0x3a0] ;  /* 0x00007400ff0477ac */ /* 0x000e220008000c00 */
[----:B------:R-:W-:-:S02]  /*0430*/  UIMAD UR24, UR21, UR9, UR17 ;  /* 0x00000009151872a4 */ /* 0x000fc4000f8e0211 */
[----:B------:R-:W-:Y:S01]  /*0440*/  UIMAD UR38, UR20, UR37, UR27 ;  /* 0x00000025142672a4 */ /* 0x000fe2000f8e021b */
[----:B------:R-:W1:Y:S01]  /*0450*/  LDCU.128 UR8, c[0x0][0x440] ;  /* 0x00008800ff0877ac */ /* 0x000e620008000c00 */
[----:B------:R-:W-:Y:S01]  /*0460*/  UIMAD UR27, UR20, UR41, UR31 ;  /* 0x00000029141b72a4 */ /* 0x000fe2000f8e021f */
[----:B------:R-:W2:Y:S01]  /*0470*/  LDCU UR31, c[0x0][0x384] ;  /* 0x00007080ff1f77ac */ /* 0x000ea20008000800 */
[----:B------:R-:W3:Y:S01]  /*0480*/  LDCU UR42, c[0x0][0x38c] ;  /* 0x00007180ff2a77ac */ /* 0x000ee20008000800 */
[----:B------:R-:W4:Y:S01]  /*0490*/  LDCU.64 UR40, c[0x0][0x450] ;  /* 0x00008a00ff2877ac */ /* 0x000f220008000a00 */
[----:B------:R-:W4:Y:S01]  /*04a0*/  LDCU.64 UR36, c[0x0][0x3c0] ;  /* 0x00007800ff2477ac */ /* 0x000f220008000a00 */
[----:B------:R-:W4:Y:S01]  /*04b0*/  LDCU.64 UR34, c[0x0][0x3e0] ;  /* 0x00007c00ff2277ac */ /* 0x000f220008000a00 */
[----:B0-----:R-:W-:Y:S02]  /*04c0*/  UIMAD.WIDE.U32 UR32, UR20, UR4, URZ ;  /* 0x00000004142072a5 */ /* 0x001fe4000f8e00ff */
[----:B-1----:R-:W-:-:S02]  /*04d0*/  ULEA UR10, UP0, UR26, UR10, 0x2 ;  /* 0x0000000a1a0a7291 */ /* 0x002fc4000f8010ff */
[----:B------:R-:W-:Y:S02]  /*04e0*/  UIMAD UR4, UR20, UR5, UR33 ;  /* 0x00000005140472a4 */ /* 0x000fe4000f8e0221 */
[----:B--2---:R-:W-:Y:S02]  /*04f0*/  UIMAD UR20, UR21, UR31, UR20 ;  /* 0x0000001f151472a4 */ /* 0x004fe4000f8e0214 */
[----:B------:R-:W-:Y:S02]  /*0500*/  ULEA.HI.X UR11, UR26, UR11, UR38, 0x2, UP0 ;  /* 0x0000000b1a0b7291 */ /* 0x000fe400080f1426 */
[----:B---3--:R-:W-:Y:S02]  /*0510*/  UISETP.LT.AND UP0, UPT, UR42, 0x1, UPT ;  /* 0x000000012a00788c */ /* 0x008fe4000bf01270 */
[----:B------:R-:W-:Y:S01]  /*0520*/  ULEA UR8, UP2, UR32, UR8, 0x2 ;  /* 0x0000000820087291 */ /* 0x000fe2000f8410ff */
[----:B------:R-:W-:Y:S01]  /*0530*/  IMAD R47, R47, UR20, RZ ;  /* 0x000000142f2f7c24 */ /* 0x000fe2000f8e02ff */
[----:B----4-:R-:W-:-:S02]  /*0540*/  ULEA UR5, UP1, UR30, UR40, 0x2 ;  /* 0x000000281e057291 */ /* 0x010fc4000f8210ff */
[----:B------:R-:W-:Y:S01]  /*0550*/  USHF.L.U64.HI UR31, UR6, 0x2, UR7 ;  /* 0x00000002061f7899 */ /* 0x000fe20008010207 */
[----:B------:R-:W-:Y:S01]  /*0560*/  IMAD R47, R47, UR42, RZ ;  /* 0x0000002a2f2f7c24 */ /* 0x000fe2000f8e02ff */
[----:B------:R-:W-:Y:S02]  /*0570*/  USEL UR7, UR42, 0x1, !UP0 ;  /* 0x000000012a077887 */ /* 0x000fe4000c000000 */
[----:B------:R-:W-:Y:S02]  /*0580*/  ULEA.HI.X UR32, UR32, UR9, UR4, 0x2, UP2 ;  /* 0x0000000920207291 */ /* 0x000fe400090f1404 */
[----:B------:R-:W-:Y:S01]  /*0590*/  ULEA.HI.X UR33, UR30, UR41, UR27, 0x2, UP1 ;  /* 0x000000291e217291 */ /* 0x000fe200088f141b */
[----:B------:R-:W-:Y:S01]  /*05a0*/  UMOV UR4, URZ ;  /* 0x000000ff00047c82 */ /* 0x000fe20008000000 */
[----:B------:R-:W-:Y:S02]  /*05b0*/  USHF.L.U64.HI UR37, UR36, 0x2, UR37 ;  /* 0x0000000224257899 */ /* 0x000fe40008010225 */
[----:B------:R-:W-:-:S02]  /*05c0*/  USHF.L.U64.HI UR35, UR34, 0x2, UR35 ;  /* 0x0000000222237899 */ /* 0x000fc40008010223 */
[----:B------:R-:W-:Y:S01]  /*05d0*/  UIADD3 UR42, UPT, UPT, -UR7, URZ, URZ ;  /* 0x000000ff072a7290 */ /* 0x000fe2000fffe1ff */
[----:B------:R-:W-:Y:S01]  /*05e0*/  UMOV UR40, UR22 ;  /* 0x0000001600287c82 */ /* 0x000fe20008000000 */
[----:B------:R-:W-:Y:S01]  /*05f0*/  UMOV UR38, UR18 ;  /* 0x0000001200267c82 */ /* 0x000fe20008000000 */
[----:B------:R-:W-:-:S09]  /*0600*/  UMOV UR41, UR23 ;  /* 0x0000001700297c82 */ /* 0x000fd20008000000 */
.L_x_2584:
[----:B------:R-:W0:Y:S01]  /*0610*/  LDCU UR7, c[0x0][0x388] ;  /* 0x00007100ff0777ac */ /* 0x000e220008000800 */
[----:B------:R-:W-:Y:S01]  /*0620*/  LOP3.LUT R21, R101, 0x3e00, RZ, 0xc0, !PT ;  /* 0x00003e0065157812 */ /* 0x000fe200078ec0ff */
[----:B------:R-:W-:Y:S01]  /*0630*/  IMAD.U32 R4, RZ, RZ, UR40 ;  /* 0x00000028ff047e24 */ /* 0x000fe2000f8e00ff */
[----:B------:R-:W-:Y:S01]  /*0640*/  MOV R5, UR41 ;  /* 0x0000002900057c02 */ /* 0x000fe20008000f00 */
[----:B------:R-:W-:Y:S01]  /*0650*/  USHF.L.U32 UR45, UR4, 0xb, URZ ;  /* 0x0000000b042d7899 */ /* 0x000fe200080006ff */
[----:B------:R-:W-:Y:S02]  /*0660*/  IADD3 R53, PT, PT, R46, R21, RZ ;  /* 0x000000152e357210 */ /* 0x000fe40007ffe0ff */
[----:B------:R-:W-:Y:S02]  /*0670*/  PRMT R7, RZ, 0x7610, R7 ;  /* 0x00007610ff077816 */ /* 0x000fe40000000007 */
        /* <DEDUP_REMOVED lines=334> */
.L_x_2547:
[----:B------:R-:W-:Y:S05]  /*1b60*/  BSYNC.RECONVERGENT B0 ;  /* 0x0000000000007941 */ /* 0x000fea0003800200 */
.L_x_2546:
        /* <DEDUP_REMOVED lines=35> */
.L_x_2549:
[----:B------:R-:W-:Y:S05]  /*1da0*/  BSYNC.RECONVERGENT B0 ;  /* 0x0000000000007941 */ /* 0x000fea0003800200 */
.L_x_2548:
        /* <DEDUP_REMOVED lines=37> */
.L_x_2551:
[----:B------:R-:W-:Y:S05]  /*2000*/  BSYNC.RECONVERGENT B0 ;  /* 0x0000000000007941 */ /* 0x000fea0003800200 */
.L_x_2550:
        /* <DEDUP_REMOVED lines=35> */
.L_x_2553:
[----:B------:R-:W-:Y:S05]  /*2240*/  BSYNC.RECONVERGENT B0 ;  /* 0x0000000000007941 */ /* 0x000fea0003800200 */
.L_x_2552:
[----:B------:R-:W-:Y:S01]  /*2250*/  ISETP.EQ.OR P6, PT, RZ, UR9, P2 ;  /* 0x00000009ff007c0c */ /* 0x000fe200097c2670 */
[----:B------:R-:W-:Y:S01]  /*2260*/  HADD2.F32 R73, -RZ, R62.H0_H0 ;  /* 0x2000003eff497230 */ /* 0x000fe20000004100 */
[----:B------:R-:W-:Y:S01]  /*2270*/  BSSY.RECONVERGENT B0, `(.L_x_2554) ;  /* 0x0000025000007945 */ /* 0x000fe20003800200 */
[----:B------:R-:W-:Y:S01]  /*2280*/  HADD2.F32 R74, -RZ, R63.H0_H0 ;  /* 0x2000003fff4a7230 */ /* 0x000fe20000004100 */
[----:B------:R-:W-:Y:S02]  /*2290*/  FSETP.GTU.FTZ.AND P5, PT, R52, 20, PT ;  /* 0x41a000003400780b */ /* 0x000fe40003fbc000 */
[----:B------:R-:W-:Y:S01]  /*22a0*/  ISETP.EQ.OR P2, PT, RZ, UR9, P3 ;  /* 0x00000009ff007c0c */ /* 0x000fe20009f42670 */
[----:B------:R-:W-:Y:S01]  /*22b0*/  FADD.FTZ R63, R73, R48 ;  /* 0x00000030493f7221 */ /* 0x000fe20000010000 */
[----:B------:R-:W-:-:S05]  /*22c0*/  PRMT R62, RZ, 0x7610, R62 ;  /* 0x00007610ff3e7816 */ /* 0x000fca000000003e */
[----:B------:R-:W-:Y:S06]  /*22d0*/  @P6 BRA `(.L_x_2555) ;  /* 0x0000000000786947 */ /* 0x000fec0003800000 */
        /* <DEDUP_REMOVED lines=30> */
.L_x_2555:
[----:B------:R-:W-:Y:S05]  /*24c0*/  BSYNC.RECONVERGENT B0 ;  /* 0x0000000000007941 */ /* 0x000fea0003800200 */
.L_x_2554:
        /* <DEDUP_REMOVED lines=39> */
.L_x_2557:
[----:B------:R-:W-:Y:S05]  /*2740*/  BSYNC.RECONVERGENT B0 ;  /* 0x0000000000007941 */ /* 0x000fea0003800200 */
.L_x_2556:
        /* <DEDUP_REMOVED lines=8> */
[----:B------:R-:W-:Y:S01]  /*27d0*/  FADD.FTZ R65, R67, R48 ;  /* 0x0000003043417221 */ /* 0x000fe20000010000 */
[----:B------:R-:W-:-:S03]  /*27e0*/  HADD2.F32 R94, -RZ, R11.H0_H0 ;  /* 0x2000000bff5e7230 */ /* 0x000fc60000004100 */
        /* <DEDUP_REMOVED lines=31> */
.L_x_2559:
[----:B------:R-:W-:Y:S05]  /*29e0*/  BSYNC.RECONVERGENT B0 ;  /* 0x0000000000007941 */ /* 0x000fea0003800200 */
.L_x_2558:
        /* <DEDUP_REMOVED lines=39> */
.L_x_2561:
[----:B------:R-:W-:Y:S05]  /*2c60*/  BSYNC.RECONVERGENT B0 ;  /* 0x0000000000007941 */ /* 0x000fea0003800200 */
.L_x_2560:
[----:B------:R-:W-:Y:S01]  /*2c70*/  ISETP.EQ.OR P4, PT, RZ, UR9, P4 ;  /* 0x00000009ff007c0c */ /* 0x000fe2000a782670 */
[----:B------:R-:W-:Y:S01]  /*2c80*/  HADD2.F32 R3, -RZ, R3.H0_H0 ;  /* 0x20000003ff037230 */ /* 0x000fe20000004100 */
[----:B------:R-:W-:Y:S01]  /*2c90*/  BSSY.RECONVERGENT B0, `(.L_x_2562) ;  /* 0x0000027000007945 */ /* 0x000fe20003800200 */
[----:B------:R-:W-:Y:S01]  /*2ca0*/  FSETP.GTU.FTZ.AND P1, PT, R66, 20, PT ;  /* 0x41a000004200780b */ /* 0x000fe20003f3c000 */
[----:B------:R-:W-:Y:S01]  /*2cb0*/  HADD2.F32 R6, -RZ, R6.H0_H0 ;  /* 0x20000006ff067230 */ /* 0x000fe20000004100 */
[----:B------:R-:W-:Y:S01]  /*2cc0*/  ISETP.EQ.OR P5, PT, RZ, UR9, P5 ;  /* 0x00000009ff007c0c */ /* 0x000fe2000afa2670 */
[----:B------:R-:W-:Y:S02]  /*2cd0*/  HADD2.F32 R4, -RZ, R4.H0_H0 ;  /* 0x20000004ff047230 */ /* 0x000fe40000004100 */
[----:B------:R-:W-:Y:S01]  /*2ce0*/  FMUL.FTZ R86, R74, R49 ;  /* 0x000000314a567220 */ /* 0x000fe20000410000 */
[----:B------:R-:W-:Y:S02]  /*2cf0*/  HADD2.F32 R5, -RZ, R5.H0_H0 ;  /* 0x20000005ff057230 */ /* 0x000fe40000004100 */
[----:B------:R-:W-:-:S02]  /*2d00*/  FADD.FTZ R67, R3, R48 ;  /* 0x0000003003437221 */ /* 0x000fc40000010000 */
        /* <DEDUP_REMOVED lines=31> */
.L_x_2563:
[----:B------:R-:W-:Y:S05]  /*2f00*/  BSYNC.RECONVERGENT B0 ;  /* 0x0000000000007941 */ /* 0x000fea0003800200 */
.L_x_2562:
[----:B------:R-:W-:Y:S01]  /*2f10*/  HADD2.F32 R3, -RZ, R2.H0_H0 ;  /* 0x20000002ff037230 */ /* 0x000fe20000004100 */
[----:B------:R-:W-:Y:S01]  /*2f20*/  BSSY.RECONVERGENT B0, `(.L_x_2564) ;  /* 0x0000026000007945 */ /* 0x000fe20003800200 */
[----:B------:R-:W-:Y:S01]  /*2f30*/  FSETP.GTU.FTZ.AND P4, PT, R67, 20, PT ;  /* 0x41a000004300780b */ /* 0x000fe20003f9c000 */
[-C--:B------:R-:W-:Y:S01]  /*2f40*/  FMUL.FTZ R83, R85, R49.reuse ;  /* 0x0000003155537220 */ /* 0x080fe20000410000 */
[-C--:B------:R-:W-:Y:S01]  /*2f50*/  FMUL.FTZ R84, R88, R49.reuse ;  /* 0x0000003158547220 */ /* 0x080fe20000410000 */
[-C--:B------:R-:W-:Y:S01]  /*2f60*/  FMUL.FTZ R81, R89, R49.reuse ;  /* 0x0000003159517220 */ /* 0x080fe20000410000 */
[----:B------:R-:W-:Y:S01]  /*2f70*/  FMUL.FTZ R82, R90, R49 ;  /* 0x000000315a527220 */ /* 0x000fe20000410000 */
[----:B------:R-:W-:Y:S01]  /*2f80*/  FADD.FTZ R72, R3, R48 ;  /* 0x0000003003487221 */ /* 0x000fe20000010000 */
[----:B------:R-:W-:Y:S07]  /*2f90*/  @P5 BRA `(.L_x_2565) ;  /* 0x0000000000785947 */ /* 0x000fee0003800000 */
        /* <DEDUP_REMOVED lines=30> */
.L_x_2565:
[----:B------:R-:W-:Y:S05]  /*3180*/  BSYNC.RECONVERGENT B0 ;  /* 0x0000000000007941 */ /* 0x000fea0003800200 */
.L_x_2564:
        /* <DEDUP_REMOVED lines=45> */
.L_x_2567:
[----:B------:R-:W-:Y:S05]  /*3460*/  BSYNC.RECONVERGENT B0 ;  /* 0x0000000000007941 */ /* 0x000fea0003800200 */
.L_x_2566:
        /* <DEDUP_REMOVED lines=32> */
.L_x_2569:
[----:B------:R-:W-:Y:S05]  /*3670*/  BSYNC.RECONVERGENT B0 ;  /* 0x0000000000007941 */ /* 0x000fea0003800200 */
.L_x_2568:
        /* <DEDUP_REMOVED lines=32> */
.L_x_2571:
[----:B------:R-:W-:Y:S05]  /*3880*/  BSYNC.RECONVERGENT B0 ;  /* 0x0000000000007941 */ /* 0x000fea0003800200 */
.L_x_2570:
        /* <DEDUP_REMOVED lines=32> */
.L_x_2573:
[----:B------:R-:W-:Y:S05]  /*3a90*/  BSYNC.RECONVERGENT B0 ;  /* 0x0000000000007941 */ /* 0x000fea0003800200 */
.L_x_2572:
        /* <DEDUP_REMOVED lines=32> */
.L_x_2575:
[----:B------:R-:W-:Y:S05]  /*3ca0*/  BSYNC.RECONVERGENT B0 ;  /* 0x0000000000007941 */ /* 0x000fea0003800200 */
.L_x_2574:
        /* <DEDUP_REMOVED lines=32> */
.L_x_2577:
[----:B------:R-:W-:Y:S05]  /*3eb0*/  BSYNC.RECONVERGENT B0 ;  /* 0x0000000000007941 */ /* 0x000fea0003800200 */
.L_x_2576:
[----:B------:R-:W0:Y:S01]  /*3ec0*/  LDCU UR9, c[0x0][0x38c] ;  /* 0x00007180ff0977ac */ /* 0x000e220008000800 */
        /* <DEDUP_REMOVED lines=24> */
[----:B------:R-:W-:-:S02]  /*4050*/  UIMAD UR9, UR4, UR9, URZ ;  /* 0x00000009040972a4 */ /* 0x000fc4000f8e02ff */
[----:B------:R-:W-:Y:S01]  /*4060*/  UIADD3 UR18, UPT, UPT, UR7, 0x10d0, URZ ;  /* 0x000010d007127890 */ /* 0x000fe2000fffe0ff */
[----:B------:R-:W0:Y:S01]  /*4070*/  LDCU UR46, c[0x0][0x388] ;  /* 0x00007100ff2e77ac */ /* 0x000e220008000800 */
[----:B------:R-:W-:Y:S01]  /*4080*/  UMOV UR27, UR8 ;  /* 0x00000008001b7c82 */ /* 0x000fe20008000000 */
[----:B------:R-:W-:Y:S01]  /*4090*/  UMOV UR30, UR32 ;  /* 0x00000020001e7c82 */ /* 0x000fe20008000000 */
[----:B------:R-:W-:Y:S01]  /*40a0*/  UMOV UR23, UR5 ;  /* 0x0000000500177c82 */ /* 0x000fe20008000000 */
[----:B------:R-:W-:Y:S01]  /*40b0*/  UMOV UR26, UR33 ;  /* 0x00000021001a7c82 */ /* 0x000fe20008000000 */
[----:B------:R-:W-:Y:S01]  /*40c0*/  UMOV UR21, UR10 ;  /* 0x0000000a00157c82 */ /* 0x000fe20008000000 */
[----:B------:R-:W-:Y:S01]  /*40d0*/  UMOV UR22, UR11 ;  /* 0x0000000b00167c82 */ /* 0x000fe20008000000 */
[----:B------:R-:W-:-:S05]  /*40e0*/  UMOV UR20, UR42 ;  /* 0x0000002a00147c82 */ /* 0x000fca0008000000 */
.L_x_2583:
        /* <DEDUP_REMOVED lines=16> */
[----:B--2---:R-:W-:Y:S01]  /*41f0*/  FMUL.FTZ R4, R2, 1.4426950216293334961 ;  /* 0x3fb8aa3b02047820 */ /* 0x004fe20000410000 */
[----:B------:R-:W-:-:S03]  /*4200*/  VIADD R2, R101, 0x2 ;  /* 0x0000000265027836 */ /* 0x000fc60000000000 */
[C---:B------:R-:W-:Y:S01]  /*4210*/  FMUL.FTZ R5, R4.reuse, R61 ;  /* 0x0000003d04057220 */ /* 0x040fe20000410000 */
[----:B------:R-:W-:Y:S01]  /*4220*/  FMUL.FTZ R6, R4, R60 ;  /* 0x0000003c04067220 */ /* 0x000fe20000410000 */
[----:B------:R-:W-:Y:S01]  /*4230*/  ISETP.GE.U32.AND P4, PT, R2, UR43, PT ;  /* 0x0000002b02007c0c */ /* 0x000fe2000bf86070 */
[C---:B------:R-:W-:Y:S01]  /*4240*/  FMUL.FTZ R7, R4.reuse, R59 ;  /* 0x0000003b04077220 */ /* 0x040fe20000410000 */
[C---:B------:R-:W-:Y:S01]  /*4250*/  IADD3 R2, PT, PT, R101.reuse, 0x4, RZ ;  /* 0x0000000465027810 */ /* 0x040fe20007ffe0ff */
[C---:B------:R-:W-:Y:S01]  /*4260*/  FMUL.FTZ R8, R4.reuse, R58 ;  /* 0x0000003a04087220 */ /* 0x040fe20000410000 */
[----:B------:R-:W1:Y:S01]  /*4270*/  MUFU.EX2 R5, R5 ;  /* 0x0000000500057308 */ /* 0x000e620000000800 */
[----:B------:R-:W-:Y:S01]  /*4280*/  FMUL.FTZ R9, R4, R57 ;  /* 0x0000003904097220 */ /* 0x000fe20000410000 */
[----:B------:R-:W-:Y:S01]  /*4290*/  ISETP.GE.U32.AND P6, PT, R2, UR43, PT ;  /* 0x0000002b02007c0c */ /* 0x000fe2000bfc6070 */
[C---:B------:R-:W-:Y:S01]  /*42a0*/  FMUL.FTZ R10, R4.reuse, R56 ;  /* 0x00000038040a7220 */ /* 0x040fe20000410000 */
[----:B------:R-:W-:Y:S01]  /*42b0*/  IADD3 R2, PT, PT, R101, 0x6, RZ ;  /* 0x0000000665027810 */ /* 0x000fe20007ffe0ff */
[C---:B------:R-:W-:Y:S01]  /*42c0*/  FMUL.FTZ R11, R4.reuse, R55 ;  /* 0x00000037040b7220 */ /* 0x040fe20000410000 */
        /* <DEDUP_REMOVED lines=23> */
[C---:B------:R-:W-:Y:S02]  /*4440*/  IADD3 R2, PT, PT, R101.reuse, 0xa, RZ ;  /* 0x0000000a65027810 */ /* 0x040fe40007ffe0ff */
        /* <DEDUP_REMOVED lines=15> */
[----:B------:R-:W-:Y:S01]  /*4540*/  FFMA.FTZ R10, R104, R106, R107 ;  /* 0x0000006a680a7223 */ /* 0x000fe2000001006b */
[----:B------:R-:W-:-:S02]  /*4550*/  ISETP.GE.U32.AND P0, PT, R2, UR43, PT ;  /* 0x0000002b02007c0c */ /* 0x000fc4000bf06070 */
[----:B------:R-:W-:Y:S01]  /*4560*/  IADD3 R2, PT, PT, R101, 0xd, RZ ;  /* 0x0000000d65027810 */ /* 0x000fe20007ffe0ff */
[----:B------:R-:W-:Y:S01]  /*4570*/  FFMA.FTZ R10, R109, R10, R108 ;  /* 0x0000000a6d0a7223 */ /* 0x000fe2000001006c */
[----:B------:R-:W-:Y:S01]  /*4580*/  FSEL R128, R98, RZ, !P0 ;  /* 0x000000ff62807208 */ /* 0x000fe20004000000 */
[----:B------:R-:W3:Y:S01]  /*4590*/  MUFU.EX2 R5, R5 ;  /* 0x0000000500057308 */ /* 0x000ee20000000800 */
[----:B-1----:R-:W-:Y:S01]  /*45a0*/  FSEL R117, R11, 1, !P1 ;  /* 0x3f8000000b757808 */ /* 0x002fe20004800000 */
[----:B------:R-:W-:Y:S01]  /*45b0*/  FFMA.FTZ R10, R111, R10, R110 ;  /* 0x0000000a6f0a7223 */ /* 0x000fe2000001006e */
[----:B------:R-:W-:Y:S01]  /*45c0*/  ISETP.GE.U32.AND P1, PT, R2, UR43, PT ;  /* 0x0000002b02007c0c */ /* 0x000fe2000bf26070 */
[----:B------:R-:W-:Y:S02]  /*45d0*/  VIADD R2, R101, 0xe ;  /* 0x0000000e65027836 */ /* 0x000fe40000000000 */
[----:B------:R-:W-:Y:S01]  /*45e0*/  FFMA.FTZ R10, R113, R10, R112 ;  /* 0x0000000a710a7223 */ /* 0x000fe20000010070 */
[----:B------:R-:W-:Y:S01]  /*45f0*/  FSEL R130, R97, RZ, !P1 ;  /* 0x000000ff61827208 */ /* 0x000fe20004800000 */
[----:B------:R-:W1:Y:S01]  /*4600*/  MUFU.EX2 R6, R6 ;  /* 0x0000000600067308 */ /* 0x000e620000000800 */
[----:B--2---:R-:W-:Y:S01]  /*4610*/  FSEL R119, R3, 1, !P2 ;  /* 0x3f80000003777808 */ /* 0x004fe20005000000 */
[----:B------:R-:W-:Y:S01]  /*4620*/  FMUL.FTZ R3, R4, R66 ;  /* 0x0000004204037220 */ /* 0x000fe20000410000 */
[----:B------:R-:W-:-:S02]  /*4630*/  ISETP.GE.U32.AND P2, PT, R2, UR43, PT ;  /* 0x0000002b02007c0c */ /* 0x000fc4000bf46070 */
[----:B------:R-:W-:Y:S02]  /*4640*/  IADD3 R2, PT, PT, R101, 0xf, RZ ;  /* 0x0000000f65027810 */ /* 0x000fe40007ffe0ff */
[----:B------:R-:W-:Y:S01]  /*4650*/  FSEL R132, R99, RZ, !P2 ;  /* 0x000000ff63847208 */ /* 0x000fe20005000000 */
[----:B------:R-:W2:Y:S01]  /*4660*/  MUFU.EX2 R7, R7 ;  /* 0x0000000700077308 */ /* 0x000ea20000000800 */
[----:B---3--:R-:W-:Y:S02]  /*4670*/  FSEL R121, R5, 1, !P3 ;  /* 0x3f80000005797808 */ /* 0x008fe40005800000 */
[----:B------:R-:W-:Y:S01]  /*4680*/  ISETP.GE.U32.AND P3, PT, R2, UR43, PT ;  /* 0x0000002b02007c0c */ /* 0x000fe2000bf66070 */
[----:B------:R-:W-:Y:S01]  /*4690*/  FFMA.FTZ R2, R115, R10, R114 ;  /* 0x0000000a73027223 */ /* 0x000fe20000010072 */
[----:B------:R-:W-:Y:S02]  /*46a0*/  FMUL.FTZ R10, R105, R106 ;  /* 0x0000006a690a7220 */ /* 0x000fe40000410000 */
[----:B------:R-:W-:Y:S01]  /*46b0*/  FSEL R134, R103, RZ, !P3 ;  /* 0x000000ff67867208 */ /* 0x000fe20005800000 */
[----:B------:R-:W3:Y:S01]  /*46c0*/  MUFU.EX2 R8, R8 ;  /* 0x0000000800087308 */ /* 0x000ee20000000800 */
[----:B------:R-:W-:Y:S01]  /*46d0*/  FFMA.FTZ R5, R117, R2, R116 ;  /* 0x0000000275057223 */ /* 0x000fe20000010074 */
[----:B------:R-:W-:Y:S01]  /*46e0*/  FMUL.FTZ R2, R4, R67 ;  /* 0x0000004304027220 */ /* 0x000fe20000410000 */
[----:B------:R-:W-:Y:S01]  /*46f0*/  FMUL.FTZ R10, R109, R10 ;  /* 0x0000000a6d0a7220 */ /* 0x000fe20000410000 */
[----:B-1----:R-:W-:Y:S01]  /*4700*/  FSEL R125, R6, 1, !P4 ;  /* 0x3f800000067d7808 */ /* 0x002fe20006000000 */
[----:B------:R-:W-:Y:S01]  /*4710*/  FFMA.FTZ R5, R119, R5, R118 ;  /* 0x0000000577057223 */ /* 0x000fe20000010076 */
[----:B------:R-:W-:Y:S01]  /*4720*/  FMUL.FTZ R4, R4, R72 ;  /* 0x0000004804047220 */ /* 0x000fe20000410000 */
[----:B------:R-:W-:Y:S01]  /*4730*/  FMUL.FTZ R10, R111, R10 ;  /* 0x0000000a6f0a7220 */ /* 0x000fe20000410000 */
[----:B------:R-:W1:Y:S01]  /*4740*/  MUFU.EX2 R9, R9 ;  /* 0x0000000900097308 */ /* 0x000e620000000800 */
[----:B------:R-:W-:Y:S01]  /*4750*/  FFMA.FTZ R5, R121, R5, R120 ;  /* 0x0000000579057223 */ /* 0x000fe20000010078 */
[----:B--2---:R-:W-:Y:S01]  /*4760*/  FSEL R126, R7, 1, !P5 ;  /* 0x3f800000077e7808 */ /* 0x004fe20006800000 */
[----:B------:R-:W-:-:S02]  /*4770*/  FMUL.FTZ R10, R113, R10 ;  /* 0x0000000a710a7220 */ /* 0x000fc40000410000 */
[----:B------:R-:W-:Y:S02]  /*4780*/  FFMA.FTZ R5, R125, R5, R122 ;  /* 0x000000057d057223 */ /* 0x000fe4000001007a */
[----:B------:R-:W-:Y:S01]  /*4790*/  FMUL.FTZ R10, R115, R10 ;  /* 0x0000000a730a7220 */ /* 0x000fe20000410000 */
[----:B------:R-:W2:Y:S01]  /*47a0*/  MUFU.EX2 R3, R3 ;  /* 0x0000000300037308 */ /* 0x000ea20000000800 */
[----:B---3--:R-:W-:Y:S01]  /*47b0*/  FSEL R127, R8, 1, !P6 ;  /* 0x3f800000087f7808 */ /* 0x008fe20007000000 */
[----:B------:R-:W-:Y:S01]  /*47c0*/  FFMA.FTZ R5, R126, R5, R123 ;  /* 0x000000057e057223 */ /* 0x000fe2000001007b */
[----:B------:R-:W-:-:S03]  /*47d0*/  FMUL.FTZ R10, R117, R10 ;  /* 0x0000000a750a7220 */ /* 0x000fc60000410000 */
[----:B------:R-:W-:Y:S01]  /*47e0*/  FFMA.FTZ R5, R127, R5, R124 ;  /* 0x000000057f057223 */ /* 0x000fe2000001007c */
[----:B------:R-:W-:Y:S01]  /*47f0*/  FMUL.FTZ R10, R119, R10 ;  /* 0x0000000a770a7220 */ /* 0x000fe20000410000 */
[----:B------:R-:W3:Y:S01]  /*4800*/  MUFU.EX2 R2, R2 ;  /* 0x0000000200027308 */ /* 0x000ee20000000800 */
[----:B-1----:R-:W-:Y:S02]  /*4810*/  FSEL R129, R9, 1, !P0 ;  /* 0x3f80000009817808 */ /* 0x002fe40004000000 */
[----:B------:R-:W-:Y:S01]  /*4820*/  FMUL.FTZ R10, R121, R10 ;  /* 0x0000000a790a7220 */ /* 0x000fe20000410000 */
[----:B------:R-:W-:Y:S02]  /*4830*/  ISETP.GE.AND P0, PT, R45, 0x1, PT ;  /* 0x000000012d00780c */ /* 0x000fe40003f06270 */
[----:B------:R-:W-:Y:S02]  /*4840*/  FFMA.FTZ R5, R129, R5, R128 ;  /* 0x0000000581057223 */ /* 0x000fe40000010080 */
[----:B------:R-:W1:Y:S01]  /*4850*/  MUFU.EX2 R4, R4 ;  /* 0x0000000400047308 */ /* 0x000e620000000800 */
[----:B--2---:R-:W-:Y:S01]  /*4860*/  FSEL R131, R3, 1, !P1 ;  /* 0x3f80000003837808 */ /* 0x004fe20004800000 */
[----:B------:R-:W-:-:S04]  /*4870*/  FMUL.FTZ R3, R125, R10 ;  /* 0x0000000a7d037220 */ /* 0x000fc80000410000 */
[----:B------:R-:W-:Y:S01]  /*4880*/  FFMA.FTZ R5, R131, R5, R130 ;  /* 0x0000000583057223 */ /* 0x000fe20000010082 */
[----:B---3--:R-:W-:Y:S01]  /*4890*/  FSEL R133, R2, 1, !P2 ;  /* 0x3f80000002857808 */ /* 0x008fe20005000000 */
[----:B------:R-:W-:-:S04]  /*48a0*/  FMUL.FTZ R2, R126, R3 ;  /* 0x000000037e027220 */ /* 0x000fc80000410000 */
[----:B------:R-:W-:Y:S01]  /*48b0*/  FFMA.FTZ R5, R133, R5, R132 ;  /* 0x0000000585057223 */ /* 0x000fe20000010084 */
[----:B------:R-:W-:Y:S01]  /*48c0*/  FMUL.FTZ R2, R127, R2 ;  /* 0x000000027f027220 */ /* 0x000fe20000410000 */
[----:B-1----:R-:W-:-:S03]  /*48d0*/  FSEL R135, R4, 1, !P3 ;  /* 0x3f80000004877808 */ /* 0x002fc60005800000 */
[----:B------:R-:W-:Y:S02]  /*48e0*/  FMUL.FTZ R2, R129, R2 ;  /* 0x0000000281027220 */ /* 0x000fe40000410000 */
[----:B------:R-:W-:Y:S02]  /*48f0*/  FFMA.FTZ R4, R135, R5, R134 ;  /* 0x0000000587047223 */ /* 0x000fe40000010086 */
[----:B------:R-:W-:Y:S01]  /*4900*/  FMUL.FTZ R2, R131, R2 ;  /* 0x0000000283027220 */ /* 0x000fe20000410000 */
[----:B------:R-:W-:Y:S02]  /*4910*/  MOV R5, UR26 ;  /* 0x0000001a00057c02 */ /* 0x000fe40008000f00 */
[----:B------:R-:W1:Y:S01]  /*4920*/  SHFL.UP PT, R3, R4, 0x1, RZ ;  /* 0x0420000004037989 */ /* 0x000e6200000e00ff */
[----:B------:R-:W-:-:S04]  /*4930*/  FMUL.FTZ R2, R133, R2 ;  /* 0x0000000285027220 */ /* 0x000fc80000410000 */
[----:B------:R-:W-:Y:S01]  /*4940*/  FMUL.FTZ R139, R135, R2 ;  /* 0x00000002878b7220 */ /* 0x000fe20000410000 */
[----:B------:R-:W-:-:S04]  /*4950*/  MOV R2, UR21 ;  /* 0x0000001500027c02 */ /* 0x000fc80008000f00 */
[----:B------:R-:W2:Y:S01]  /*4960*/  SHFL.UP PT, R6, R139, 0x1, RZ ;  /* 0x042000008b067989 */ /* 0x000ea200000e00ff */
[----:B-1----:R-:W-:-:S05]  /*4970*/  FFMA.FTZ R3, R139, R3, R4 ;  /* 0x000000038b037223 */ /* 0x002fca0000010004 */
[----:B------:R-:W-:Y:S01]  /*4980*/  FSEL R8, R4, R3, !P0 ;  /* 0x0000000304087208 */ /* 0x000fe20004000000 */
[----:B------:R-:W-:Y:S01]  /*4990*/  IMAD.U32 R3, RZ, RZ, UR22 ;  /* 0x00000016ff037e24 */ /* 0x000fe2000f8e00ff */
[----:B------:R-:W-:-:S03]  /*49a0*/  MOV R4, UR23 ;  /* 0x0000001700047c02 */ /* 0x000fc60008000f00 */
[----:B------:R-:W1:Y:S01]  /*49b0*/  SHFL.UP PT, R7, R8, 0x2, RZ ;  /* 0x0440000008077989 */ /* 0x000e6200000e00ff */
[----:B--2---:R-:W-:-:S03]  /*49c0*/  @P0 FMUL.FTZ R139, R139, R6 ;  /* 0x000000068b8b0220 */ /* 0x004fc60000410000 */
[----:B------:R2:W5:Y:S04]  /*49d0*/  LDG.E R136, desc[UR28][R2.64] ;  /* 0x0000001c02887981 */ /* 0x000568000c1e1900 */
[----:B------:R-:W3:Y:S01]  /*49e0*/  SHFL.UP PT, R6, R139, 0x2, RZ ;  /* 0x044000008b067989 */ /* 0x000ee200000e00ff */
[----:B------:R-:W-:-:S03]  /*49f0*/  ISETP.GE.AND P0, PT, R45, 0x2, PT ;  /* 0x000000022d00780c */ /* 0x000fc60003f06270 */
[----:B------:R4:W5:Y:S01]  /*4a00*/  LDG.E R137, desc[UR28][R4.64] ;  /* 0x0000001c04897981 */ /* 0x000962000c1e1900 */
[----:B------:R-:W-:Y:S01]  /*4a10*/  ISETP.NE.AND P1, PT, R45, 0x1f, PT ;  /* 0x0000001f2d00780c */ /* 0x000fe20003f25270 */
[----:B------:R-:W-:Y:S01]  /*4a20*/  UMOV UR7, 0x400 ;  /* 0x0000040000077882 */ /* 0x000fe20000000000 */
[----:B------:R-:W-:Y:S01]  /*4a30*/  ISETP.GE.U32.AND P2, PT, R102, 0x20, PT ;  /* 0x000000206600780c */ /* 0x000fe20003f46070 */
[----:B0-----:R-:W-:Y:S01]  /*4a40*/  ULEA UR7, UR44, UR7, 0x18 ;  /* 0x000000072c077291 */ /* 0x001fe2000f8ec0ff */
[----:B------:R-:W-:Y:S01]  /*4a50*/  BSSY.RECONVERGENT B0, `(.L_x_2579) ;  /* 0x0000041000007945 */ /* 0x000fe20003800200 */
[----:B-1----:R-:W-:-:S08]  /*4a60*/  FFMA.FTZ R7, R139, R7, R8 ;  /* 0x000000078b077223 */ /* 0x002fd00000010008 */
[----:B------:R-:W-:Y:S02]  /*4a70*/  @!P1 LEA R140, R100, UR7, 0x3 ;  /* 0x00000007648c9c11 */ /* 0x000fe4000f8e18ff */
[----:B------:R-:W-:Y:S01]  /*4a80*/  FSEL R10, R8, R7, !P0 ;  /* 0x00000007080a7208 */ /* 0x000fe20004000000 */
[----:B---3--:R-:W-:Y:S01]  /*4a90*/  @P0 FMUL.FTZ R139, R139, R6 ;  /* 0x000000068b8b0220 */ /* 0x008fe20000410000 */
[----:B------:R-:W-:-:S03]  /*4aa0*/  ISETP.GE.AND P0, PT, R45, 0x4, PT ;  /* 0x000000042d00780c */ /* 0x000fc60003f06270 */
[----:B------:R-:W0:Y:S04]  /*4ab0*/  SHFL.UP PT, R7, R10, 0x4, RZ ;  /* 0x048000000a077989 */ /* 0x000e2800000e00ff */
[----:B------:R-:W1:Y:S01]  /*4ac0*/  SHFL.UP PT, R6, R139, 0x4, RZ ;  /* 0x048000008b067989 */ /* 0x000e6200000e00ff */
[----:B0-----:R-:W-:-:S05]  /*4ad0*/  FFMA.FTZ R7, R139, R7, R10 ;  /* 0x000000078b077223 */ /* 0x001fca000001000a */
[----:B-1----:R-:W-:Y:S01]  /*4ae0*/  @P0 FMUL.FTZ R139, R139, R6 ;  /* 0x000000068b8b0220 */ /* 0x002fe20000410000 */
[----:B--2---:R-:W-:Y:S02]  /*4af0*/  FSEL R2, R10, R7, !P0 ;  /* 0x000000070a027208 */ /* 0x004fe40004000000 */
[----:B------:R-:W-:Y:S02]  /*4b00*/  ISETP.GE.AND P0, PT, R45, 0x8, PT ;  /* 0x000000082d00780c */ /* 0x000fe40003f06270 */
[----:B----4-:R-:W-:Y:S04]  /*4b10*/  SHFL.UP PT, R4, R139, 0x8, RZ ;  /* 0x050000008b047989 */ /* 0x010fe800000e00ff */
[----:B------:R-:W0:Y:S02]  /*4b20*/  SHFL.UP PT, R3, R2, 0x8, RZ ;  /* 0x0500000002037989 */ /* 0x000e2400000e00ff */
[----:B0-----:R-:W-:-:S05]  /*4b30*/  FFMA.FTZ R3, R139, R3, R2 ;  /* 0x000000038b037223 */ /* 0x001fca0000010002 */
        /* <DEDUP_REMOVED lines=50> */
.L_x_2580:
[----:B------:R-:W-:Y:S05]  /*4e60*/  BSYNC.RECONVERGENT B0 ;  /* 0x0000000000007941 */ /* 0x000fea0003800200 */
.L_x_2579:
        /* <DEDUP_REMOVED lines=31> */
.L_x_2582:
[----:B------:R-:W-:Y:S05]  /*5060*/  BSYNC.RECONVERGENT B0 ;  /* 0x0000000000007941 */ /* 0x000fea0003800200 */
.L_x_2581:
        /* <DEDUP_REMOVED lines=27> */
.L_x_2578:
[----:B------:R-:W-:Y:S01]  /*5220*/  BAR.SYNC.DEFER_BLOCKING 0x0 ;  /* 0x0000000000007b1d */ /* 0x000fe20000010000 */
[----:B-1----:R-:W-:Y:S01]  /*5230*/  F2FP.F16.F32.PACK_AB R2, R83, R86 ;  /* 0x000000565302723e */ /* 0x002fe200000000ff */
[----:B------:R-:W-:Y:S01]  /*5240*/  IMAD.U32 R54, RZ, RZ, UR45 ;  /* 0x0000002dff367e24 */ /* 0x000fe2000f8e00ff */
[----:B------:R-:W-:Y:S02]  /*5250*/  F2FP.F16.F32.PACK_AB R3, R81, R84 ;  /* 0x000000545103723e */ /* 0x000fe400000000ff */
[C---:B------:R-:W-:Y:S01]  /*5260*/  PRMT R4, R2.reuse, 0x7610, R4 ;  /* 0x0000761002047816 */ /* 0x040fe20000000004 */
[----:B------:R-:W0:Y:S01]  /*5270*/  LDCU.64 UR20, c[0x0][0x478] ;  /* 0x00008f00ff1477ac */ /* 0x000e220008000a00 */
[----:B------:R-:W-:Y:S02]  /*5280*/  PRMT R5, R2, 0x7632, R5 ;  /* 0x0000763202057816 */ /* 0x000fe40000000005 */
[----:B------:R-:W-:Y:S02]  /*5290*/  F2FP.F16.F32.PACK_AB R2, R79, R82 ;  /* 0x000000524f02723e */ /* 0x000fe400000000ff */
[----:B------:R-:W-:-:S02]  /*52a0*/  PRMT R13, R3, 0x7610, R13 ;  /* 0x00007610030d7816 */ /* 0x000fc4000000000d */
[----:B------:R-:W-:Y:S02]  /*52b0*/  PRMT R6, R3, 0x7632, R6 ;  /* 0x0000763203067816 */ /* 0x000fe40000000006 */
[----:B------:R-:W-:Y:S02]  /*52c0*/  F2FP.F16.F32.PACK_AB R3, R77, R80 ;  /* 0x000000504d03723e */ /* 0x000fe400000000ff */
[C---:B------:R-:W-:Y:S02]  /*52d0*/  PRMT R12, R2.reuse, 0x7610, R12 ;  /* 0x00007610020c7816 */ /* 0x040fe4000000000c */
[----:B------:R-:W-:Y:S02]  /*52e0*/  PRMT R7, R2, 0x7632, R7 ;  /* 0x0000763202077816 */ /* 0x000fe40000000007 */
[----:B------:R-:W-:Y:S02]  /*52f0*/  F2FP.F16.F32.PACK_AB R2, R75, R78 ;  /* 0x0000004e4b02723e */ /* 0x000fe400000000ff */
[----:B------:R-:W-:Y:S01]  /*5300*/  PRMT R11, R3, 0x7610, R11 ;  /* 0x00007610030b7816 */ /* 0x000fe2000000000b */
[----:B------:R1:W-:Y:S01]  /*5310*/  STS.U16 [R28], R4 ;  /* 0x000000041c007388 */ /* 0x0003e20000000400 */
[----:B------:R-:W-:-:S02]  /*5320*/  PRMT R10, R2, 0x7610, R10 ;  /* 0x00007610020a7816 */ /* 0x000fc4000000000a */
[----:B------:R-:W-:Y:S01]  /*5330*/  ISETP.NE.AND P0, PT, R102, RZ, PT ;  /* 0x000000ff6600720c */ /* 0x000fe20003f05270 */
[----:B------:R2:W-:Y:S01]  /*5340*/  STS.U16 [R27+0x2], R5 ;  /* 0x000002051b007388 */ /* 0x0005e20000000400 */
[----:B------:R-:W-:Y:S02]  /*5350*/  PRMT R64, RZ, 0x7610, R64 ;  /* 0x00007610ff407816 */ /* 0x000fe40000000040 */
[----:B------:R-:W-:Y:S01]  /*5360*/  PRMT R66, RZ, 0x7610, R66 ;  /* 0x00007610ff427816 */ /* 0x000fe20000000042 */
[----:B------:R-:W-:Y:S01]  /*5370*/  STS.U16 [R26+0x4], R13 ;  /* 0x0000040d1a007388 */ /* 0x000fe20000000400 */
[----:B-1----:R-:W-:Y:S02]  /*5380*/  PRMT R4, R3, 0x7632, R4 ;  /* 0x0000763203047816 */ /* 0x002fe40000000004 */
[----:B------:R-:W-:Y:S01]  /*5390*/  F2FP.F16.F32.PACK_AB R3, R71, R76 ;  /* 0x0000004c4703723e */ /* 0x000fe200000000ff */
[----:B------:R1:W-:Y:S01]  /*53a0*/  STS.U16 [R25+0x6], R6 ;  /* 0x0000060619007388 */ /* 0x0003e20000000400 */
[----:B--2---:R-:W-:-:S02]  /*53b0*/  PRMT R5, R2, 0x7632, R5 ;  /* 0x0000763202057816 */ /* 0x004fc40000000005 */
[----:B------:R-:W-:Y:S01]  /*53c0*/  F2FP.F16.F32.PACK_AB R2, R69, R70 ;  /* 0x000000464502723e */ /* 0x000fe200000000ff */
[----:B------:R-:W-:Y:S01]  /*53d0*/  STS.U16 [R24+0x8], R12 ;  /* 0x0000080c18007388 */ /* 0x000fe20000000400 */
[C---:B------:R-:W-:Y:S02]  /*53e0*/  PRMT R9, R3.reuse, 0x7610, R9 ;  /* 0x0000761003097816 */ /* 0x040fe40000000009 */
[----:B------:R-:W-:Y:S01]  /*53f0*/  PRMT R8, R2, 0x7610, R8 ;  /* 0x0000761002087816 */ /* 0x000fe20000000008 */
[----:B------:R2:W-:Y:S01]  /*5400*/  STS.U16 [R23+0xa], R7 ;  /* 0x00000a0717007388 */ /* 0x0005e20000000400 */
[----:B-1----:R-:W-:-:S03]  /*5410*/  PRMT R6, R3, 0x7632, R6 ;  /* 0x0000763203067816 */ /* 0x002fc60000000006 */
[----:B------:R-:W-:Y:S01]  /*5420*/  STS.U16 [R22+0xc], R11 ;  /* 0x00000c0b16007388 */ /* 0x000fe20000000400 */
[----:B------:R-:W-:-:S03]  /*5430*/  F2FP.F16.F32.PACK_AB R3, R73, R68 ;  /* 0x000000444903723e */ /* 0x000fc600000000ff */
[----:B------:R1:W-:Y:S01]  /*5440*/  STS.U16 [R21+0xe], R4 ;  /* 0x00000e0415007388 */ /* 0x0003e20000000400 */
[----:B--2---:R-:W-:Y:S01]  /*5450*/  PRMT R7, R2, 0x7632, R7 ;  /* 0x0000763202077816 */ /* 0x004fe20000000007 */
[----:B------:R-:W-:Y:S02]  /*5460*/  IMAD.U32 R2, RZ, RZ, UR43 ;  /* 0x0000002bff027e24 */ /* 0x000fe4000f8e00ff */
[----:B------:R-:W-:Y:S04]  /*5470*/  STS.U16 [R20+0x10], R10 ;  /* 0x0000100a14007388 */ /* 0x000fe80000000400 */
[----:B------:R-:W-:Y:S01]  /*5480*/  STS.U16 [R19+0x12], R5 ;  /* 0x0000120513007388 */ /* 0x000fe20000000400 */
[----:B-1----:R-:W-:-:S03]  /*5490*/  PRMT R4, R3, 0x7632, R4 ;  /* 0x0000763203047816 */ /* 0x002fc60000000004 */
[----:B------:R1:W-:Y:S04]  /*54a0*/  STS.U16 [R18+0x14], R9 ;  /* 0x0000140912007388 */ /* 0x0003e80000000400 */
[----:B------:R2:W-:Y:S04]  /*54b0*/  STS.U16 [R17+0x16], R6 ;  /* 0x0000160611007388 */ /* 0x0005e80000000400 */
[----:B------:R3:W-:Y:S01]  /*54c0*/  STS.U16 [R16+0x18], R8 ;  /* 0x0000180810007388 */ /* 0x0007e20000000400 */
[----:B-1----:R-:W-:-:S03]  /*54d0*/  LOP3.LUT R9, R101, 0x3e00, RZ, 0xc0, !PT ;  /* 0x00003e0065097812 */ /* 0x002fc600078ec0ff */
[----:B------:R-:W-:Y:S01]  /*54e0*/  STS.U16 [R15+0x1a], R7 ;  /* 0x00001a070f007388 */ /* 0x000fe20000000400 */
[----:B------:R-:W-:-:S03]  /*54f0*/  IADD3 R9, PT, PT, R46, R9, RZ ;  /* 0x000000092e097210 */ /* 0x000fc60007ffe0ff */
[----:B------:R1:W-:Y:S01]  /*5500*/  STS.U16 [R14+0x1c], R3 ;  /* 0x00001c030e007388 */ /* 0x0003e20000000400 */
[----:B--2---:R-:W-:Y:S01]  /*5510*/  MOV R6, UR45 ;  /* 0x0000002d00067c02 */ /* 0x004fe20008000f00 */
[----:B---3--:R-:W-:Y:S02]  /*5520*/  VIADD R8, R9, 0x20 ;  /* 0x0000002009087836 */ /* 0x008fe40000000000 */
[----:B------:R-:W-:Y:S01]  /*5530*/  STS.U16 [R0+0x1e], R4 ;  /* 0x00001e0400007388 */ /* 0x000fe20000000400 */
[----:B------:R-:W-:-:S03]  /*5540*/  NOP ;  /* 0x0000000000007918 */ /* 0x000fc60000000000 */
[----:B------:R-:W-:Y:S01]  /*5550*/  LDS.U16 R5, [R44] ;  /* 0x000000002c057984 */ /* 0x000fe20000000400 */
[C---:B-1----:R-:W-:Y:S01]  /*5560*/  IADD3 R3, P1, P2, R9.reuse, UR14, R6 ;  /* 0x0000000e09037c10 */ /* 0x042fe2000fa3e006 */
[C---:B------:R-:W-:Y:S01]  /*5570*/  VIADD R12, R9.reuse, 0xe0 ;  /* 0x000000e0090c7836 */ /* 0x040fe20000000000 */
[C---:B------:R-:W-:Y:S01]  /*5580*/  IADD3 R6, PT, PT, R9.reuse, 0x40, RZ ;  /* 0x0000004009067810 */ /* 0x040fe20007ffe0ff */
[----:B------:R-:W-:Y:S01]  /*5590*/  LDS.U16 R53, [R43+0x40] ;  /* 0x000040002b357984 */ /* 0x000fe20000000400 */
[----:B------:R-:W-:Y:S01]  /*55a0*/  IADD3.X R10, PT, PT, RZ, UR19, RZ, P1, P2 ;  /* 0x00000013ff0a7c10 */ /* 0x000fe20008fe44ff */
[C---:B------:R-:W-:Y:S01]  /*55b0*/  VIADD R52, R9.reuse, 0x80 ;  /* 0x0000008009347836 */ /* 0x040fe20000000000 */
[C---:B------:R-:W-:Y:S01]  /*55c0*/  IADD3 R7, PT, PT, R9.reuse, 0x60, RZ ;  /* 0x0000006009077810 */ /* 0x040fe20007ffe0ff */
[----:B------:R-:W-:Y:S01]  /*55d0*/  LDS.U16 R55, [R42+0x80] ;  /* 0x000080002a377984 */ /* 0x000fe20000000400 */
[C---:B------:R-:W-:Y:S02]  /*55e0*/  IADD3 R13, PT, PT, R9.reuse, 0xc0, RZ ;  /* 0x000000c0090d7810 */ /* 0x040fe40007ffe0ff */
[C---:B------:R-:W-:Y:S01]  /*55f0*/  IADD3 R45, PT, PT, R9.reuse, 0xa0, RZ ;  /* 0x000000a0092d7810 */ /* 0x040fe20007ffe0ff */
[----:B------:R-:W-:Y:S01]  /*5600*/  LDS.U16 R57, [R41+0xc0] ;  /* 0x0000c00029397984 */ /* 0x000fe20000000400 */
[----:B------:R-:W-:-:S02]  /*5610*/  IADD3 R11, PT, PT, R9, 0x100, RZ ;  /* 0x00000100090b7810 */ /* 0x000fc40007ffe0ff */
        /* <DEDUP_REMOVED lines=16> */
[----:B0-----:R-:W-:-:S04]  /*5720*/  LEA R2, P4, R3, UR20, 0x1 ;  /* 0x0000001403027c11 */ /* 0x001fc8000f8808ff */
[----:B------:R-:W-:Y:S01]  /*5730*/  LEA.HI.X R3, R3, UR21, R10, 0x1, P4 ;  /* 0x0000001503037c11 */ /* 0x000fe2000a0f0c0a */
[----:B------:R-:W0:Y:S01]  /*5740*/  LDCU.64 UR20, c[0x0][0x488] ;  /* 0x00009100ff1477ac */ /* 0x000e220008000a00 */
[C---:B------:R-:W-:Y:S01]  /*5750*/  IADD3 R10, PT, PT, R9.reuse, 0x120, RZ ;  /* 0x00000120090a7810 */ /* 0x040fe20007ffe0ff */
[----:B------:R-:W1:Y:S02]  /*5760*/  LDS R4, [UR7+0x1080] ;  /* 0x00108007ff047984 */ /* 0x000e640008000800 */
[-C--:B-1----:R-:W-:Y:S02]  /*5770*/  ISETP.GE.AND P2, PT, R8, R4.reuse, PT ;  /* 0x000000040800720c */ /* 0x082fe40003f46270 */
[-C--:B------:R-:W-:Y:S02]  /*5780*/  ISETP.GE.AND P3, PT, R6, R4.reuse, PT ;  /* 0x000000040600720c */ /* 0x080fe40003f66270 */
[-C--:B------:R-:W-:Y:S02]  /*5790*/  ISETP.GE.AND P1, PT, R9, R4.reuse, PT ;  /* 0x000000040900720c */ /* 0x080fe40003f26270 */
[----:B------:R-:W-:-:S02]  /*57a0*/  ISETP.GE.AND P6, PT, R7, R4, PT ;  /* 0x000000040700720c */ /* 0x000fc40003fc6270 */
        /* <DEDUP_REMOVED lines=9> */
[----:B------:R-:W-:Y:S02]  /*5840*/  ISETP.GE.AND P6, PT, R10, R4, PT ;  /* 0x000000040a00720c */ /* 0x000fe40003fc6270 */
[C---:B-1----:R-:W-:Y:S01]  /*5850*/  IADD3 R53, PT, PT, R9.reuse, 0x140, RZ ;  /* 0x0000014009357810 */ /* 0x042fe20007ffe0ff */
[----:B------:R-:W-:Y:S01]  /*5860*/  @!P2 STG.E.U16 desc[UR28][R2.64+0x1c0], R65 ;  /* 0x0001c0410200a986 */ /* 0x000fe2000c10151c */
[----:B--2---:R-:W-:-:S03]  /*5870*/  IADD3 R55, PT, PT, R9, 0x1c0, RZ ;  /* 0x000001c009377810 */ /* 0x004fc60007ffe0ff */
[----:B------:R-:W-:Y:S01]  /*5880*/  @!P3 STG.E.U16 desc[UR28][R2.64+0x180], R63 ;  /* 0x0001803f0200b986 */ /* 0x000fe2000c10151c */
[C---:B---3--:R-:W-:Y:S01]  /*5890*/  IADD3 R5, P2, P3, R9.reuse, UR16, R54 ;  /* 0x0000001009057c10 */ /* 0x048fe2000fb5e036 */
[C---:B------:R-:W-:Y:S02]  /*58a0*/  VIADD R54, R9.reuse, 0x1e0 ;  /* 0x000001e009367836 */ /* 0x040fe40000000000 */
[----:B----4-:R-:W-:Y:S01]  /*58b0*/  VIADD R57, R9, 0x180 ;  /* 0x0000018009397836 */ /* 0x010fe20000000000 */
[----:B------:R1:W-:Y:S01]  /*58c0*/  @!P5 STG.E.U16 desc[UR28][R2.64+0x100], R59 ;  /* 0x0001003b0200d986 */ /* 0x0003e2000c10151c */
[----:B------:R-:W-:Y:S02]  /*58d0*/  IADD3.X R60, PT, PT, RZ, UR24, RZ, P2, P3 ;  /* 0x00000018ff3c7c10 */ /* 0x000fe400097e64ff */
[-C--:B------:R-:W-:Y:S01]  /*58e0*/  ISETP.GE.AND P3, PT, R55, R4.reuse, PT ;  /* 0x000000043700720c */ /* 0x080fe20003f66270 */
[----:B------:R2:W-:Y:S01]  /*58f0*/  @!P4 STG.E.U16 desc[UR28][R2.64+0x140], R61 ;  /* 0x0001403d0200c986 */ /* 0x0005e2000c10151c */
[----:B------:R-:W-:-:S02]  /*5900*/  ISETP.GE.AND P5, PT, R57, R4, PT ;  /* 0x000000043900720c */ /* 0x000fc40003fa6270 */
[-C--:B------:R-:W-:Y:S01]  /*5910*/  ISETP.GE.AND P4, PT, R56, R4.reuse, PT ;  /* 0x000000043800720c */ /* 0x080fe20003f86270 */
[----:B------:R-:W-:Y:S01]  /*5920*/  @!P1 STG.E.U16 desc[UR28][R2.64+0x200], R67 ;  /* 0x0002004302009986 */ /* 0x000fe2000c10151c */
[-C--:B------:R-:W-:Y:S02]  /*5930*/  ISETP.GE.AND P1, PT, R53, R4.reuse, PT ;  /* 0x000000043500720c */ /* 0x080fe40003f26270 */
[-C--:B------:R-:W-:Y:S01]  /*5940*/  ISETP.GE.AND P2, PT, R54, R4.reuse, PT ;  /* 0x000000043600720c */ /* 0x080fe20003f46270 */
[----:B------:R-:W-:Y:S01]  /*5950*/  @!P6 STG.E.U16 desc[UR28][R2.64+0x240], R85 ;  /* 0x000240550200e986 */ /* 0x000fe2000c10151c */
[----:B------:R-:W-:Y:S02]  /*5960*/  ISETP.GE.AND P6, PT, R58, R4, PT ;  /* 0x000000043a00720c */ /* 0x000fe40003fc6270 */
[----:B-1----:R-:W-:Y:S01]  /*5970*/  PRMT R59, RZ, 0x7610, R59 ;  /* 0x00007610ff3b7816 */ /* 0x002fe2000000003b */
[----:B------:R-:W-:Y:S01]  /*5980*/  @!P3 STG.E.U16 desc[UR28][R2.64+0x380], R95 ;  /* 0x0003805f0200b986 */ /* 0x000fe2000c10151c */
[----:B------:R-:W-:-:S02]  /*5990*/  ISETP.GE.AND P3, PT, R8, UR43, PT ;  /* 0x0000002b08007c0c */ /* 0x000fc4000bf66270 */
[----:B--2---:R-:W-:Y:S01]  /*59a0*/  PRMT R61, RZ, 0x7610, R61 ;  /* 0x00007610ff3d7816 */ /* 0x004fe2000000003d */
[----:B------:R-:W-:Y:S01]  /*59b0*/  @!P5 STG.E.U16 desc[UR28][R2.64+0x300], R91 ;  /* 0x0003005b0200d986 */ /* 0x000fe2000c10151c */
[----:B------:R-:W-:Y:S02]  /*59c0*/  ISETP.GE.AND P5, PT, R7, UR43, PT ;  /* 0x0000002b07007c0c */ /* 0x000fe4000bfa6270 */
[----:B------:R-:W-:Y:S01]  /*59d0*/  PRMT R63, RZ, 0x7610, R63 ;  /* 0x00007610ff3f7816 */ /* 0x000fe2000000003f */
[----:B------:R-:W-:Y:S01]  /*59e0*/  @!P1 STG.E.U16 desc[UR28][R2.64+0x280], R87 ;  /* 0x0002805702009986 */ /* 0x000fe2000c10151c */
[----:B0-----:R-:W-:-:S03]  /*59f0*/  LEA R4, P1, R5, UR20, 0x1 ;  /* 0x0000001405047c11 */ /* 0x001fc6000f8208ff */
[----:B------:R-:W-:Y:S01]  /*5a00*/  @!P6 STG.E.U16 desc[UR28][R2.64+0x2c0], R89 ;  /* 0x0002c0590200e986 */ /* 0x000fe2000c10151c */
[--C-:B------:R-:W-:Y:S01]  /*5a10*/  LEA.HI.X R5, R5, UR21, R60.reuse, 0x1, P1 ;  /* 0x0000001505057c11 */ /* 0x100fe200088f0c3c */
[----:B------:R-:W0:Y:S01]  /*5a20*/  LDCU.64 UR20, c[0x0][0x490] ;  /* 0x00009200ff1477ac */ /* 0x000e220008000a00 */
[----:B------:R-:W-:Y:S01]  /*5a30*/  PRMT R60, RZ, 0x7610, R60 ;  /* 0x00007610ff3c7816 */ /* 0x000fe2000000003c */
[----:B------:R-:W-:Y:S01]  /*5a40*/  @!P4 STG.E.U16 desc[UR28][R2.64+0x340], R93 ;  /* 0x0003405d0200c986 */ /* 0x000fe2000c10151c */
[----:B------:R-:W-:Y:S02]  /*5a50*/  ISETP.GE.AND P4, PT, R6, UR43, PT ;  /* 0x0000002b06007c0c */ /* 0x000fe4000bf86270 */
[----:B------:R-:W-:Y:S01]  /*5a60*/  ISETP.GE.AND P6, PT, R52, UR43, PT ;  /* 0x0000002b34007c0c */ /* 0x000fe2000bfc6270 */
[----:B------:R1:W-:Y:S01]  /*5a70*/  @!P2 STG.E.U16 desc[UR28][R2.64+0x3c0], R97 ;  /* 0x0003c0610200a986 */ /* 0x0003e2000c10151c */
[----:B------:R-:W-:Y:S02]  /*5a80*/  ISETP.GE.AND P2, PT, R9, UR43, PT ;  /* 0x0000002b09007c0c */ /* 0x000fe4000bf46270 */
[----:B------:R-:W-:Y:S01]  /*5a90*/  ISETP.GE.AND P1, PT, R45, UR43, PT ;  /* 0x0000002b2d007c0c */ /* 0x000fe2000bf26270 */
[----:B------:R-:W-:Y:S01]  /*5aa0*/  BAR.SYNC.DEFER_BLOCKING 0x0 ;  /* 0x0000000000007b1d */ /* 0x000fe20000010000 */
[----:B------:R-:W-:-:S02]  /*5ab0*/  PRMT R65, RZ, 0x7610, R65 ;  /* 0x00007610ff417816 */ /* 0x000fc40000000041 */
[----:B------:R-:W-:Y:S02]  /*5ac0*/  PRMT R72, RZ, 0x7610, R72 ;  /* 0x00007610ff487816 */ /* 0x000fe40000000048 */
[----:B-1----:R-:W-:Y:S02]  /*5ad0*/  PRMT R3, RZ, 0x7610, R3 ;  /* 0x00007610ff037816 */ /* 0x002fe40000000003 */
[----:B------:R-:W-:-:S03]  /*5ae0*/  PRMT R2, RZ, 0x7610, R2 ;  /* 0x00007610ff027816 */ /* 0x000fc60000000002 */
        /* <DEDUP_REMOVED lines=53> */
[----:B------:R-:W-:Y:S04]  /*5e40*/  LDS.U16 R60, [R23+0xa] ;  /* 0x00000a00173c7984 */ /* 0x000fe80000000400 */
[----:B------:R-:W0:Y:S04]  /*5e50*/  LDS.U16 R61, [R22+0xc] ;  /* 0x00000c00163d7984 */ /* 0x000e280000000400 */
[----:B------:R-:W0:Y:S04]  /*5e60*/  LDS.U16 R64, [R21+0xe] ;  /* 0x00000e0015407984 */ /* 0x000e280000000400 */
[----:B------:R-:W0:Y:S04]  /*5e70*/  LDS.U16 R66, [R20+0x10] ;  /* 0x0000100014427984 */ /* 0x000e280000000400 */
[----:B------:R-:W-:Y:S01]  /*5e80*/  LDS.U16 R63, [R17+0x16] ;  /* 0x00001600113f7984 */ /* 0x000fe20000000400 */
[----:B-1----:R-:W-:-:S03]  /*5e90*/  HADD2.F32 R72, -RZ, R3.H0_H0 ;  /* 0x20000003ff487230 */ /* 0x002fc60000004100 */
[----:B------:R-:W1:Y:S01]  /*5ea0*/  LDS.U16 R3, [R19+0x12] ;  /* 0x0000120013037984 */ /* 0x000e620000000400 */
[----:B--2---:R-:W-:Y:S02]  /*5eb0*/  HADD2.F32 R62, -RZ, R4.H0_H0 ;  /* 0x20000004ff3e7230 */ /* 0x004fe40000004100 */
[----:B------:R-:W-:-:S03]  /*5ec0*/  FMUL.FTZ R65, R72, -1.4426950216293334961 ;  /* 0xbfb8aa3b48417820 */ /* 0x000fc60000410000 */
[----:B------:R-:W-:Y:S01]  /*5ed0*/  FMUL.FTZ R67, R62, -1.4426950216293334961 ;  /* 0xbfb8aa3b3e437820 */ /* 0x000fe20000410000 */
[----:B------:R2:W1:Y:S01]  /*5ee0*/  MUFU.EX2 R74, R65 ;  /* 0x00000041004a7308 */ /* 0x0004620000000800 */
[----:B---3--:R-:W-:Y:S02]  /*5ef0*/  HADD2.F32 R85, -RZ, R2.H0_H0 ;  /* 0x20000002ff557230 */ /* 0x008fe40000004100 */
[----:B----4-:R-:W-:Y:S01]  /*5f00*/  HADD2.F32 R89, -RZ, R5.H0_H0 ;  /* 0x20000005ff597230 */ /* 0x010fe20000004100 */
[----:B------:R-:W-:Y:S04]  /*5f10*/  LDS.U16 R2, [R18+0x14] ;  /* 0x0000140012027984 */ /* 0x000fe80000000400 */
[----:B------:R3:W-:Y:S01]  /*5f20*/  MUFU.EX2 R88, R67 ;  /* 0x0000004300587308 */ /* 0x0007e20000000800 */
[----:B--2---:R-:W2:Y:S04]  /*5f30*/  LDS.U16 R65, [R16+0x18] ;  /* 0x0000180010417984 */ /* 0x004ea80000000400 */
[----:B------:R-:W4:Y:S01]  /*5f40*/  LDS.U16 R5, [R15+0x1a] ;  /* 0x00001a000f057984 */ /* 0x000f220000000400 */
[----:B-----5:R-:W-:-:S03]  /*5f50*/  HADD2.F32 R91, -RZ, R59.H0_H0 ;  /* 0x2000003bff5b7230 */ /* 0x020fc60000004100 */
[----:B---3--:R-:W3:Y:S04]  /*5f60*/  LDS.U16 R67, [R0+0x1e] ;  /* 0x00001e0000437984 */ /* 0x008ee80000000400 */
[----:B------:R-:W5:Y:S01]  /*5f70*/  LDS.U16 R59, [R14+0x1c] ;  /* 0x00001c000e3b7984 */ /* 0x000f620000000400 */
[----:B------:R-:W-:-:S04]  /*5f80*/  FMUL.FTZ R4, R85, -1.4426950216293334961 ;  /* 0xbfb8aa3b55047820 */ /* 0x000fc80000410000 */
[----:B------:R1:W5:Y:S01]  /*5f90*/  MUFU.EX2 R87, R4 ;  /* 0x0000000400577308 */ /* 0x0003620000000800 */
[----:B0-----:R-:W-:Y:S02]  /*5fa0*/  HADD2.F32 R61, -RZ, R61.H0_H0 ;  /* 0x2000003dff3d7230 */ /* 0x001fe40000004100 */
[----:B------:R-:W-:Y:S01]  /*5fb0*/  FMUL.FTZ R90, R89, -1.4426950216293334961 ;  /* 0xbfb8aa3b595a7820 */ /* 0x000fe20000410000 */
[----:B------:R-:W-:Y:S02]  /*5fc0*/  HADD2.F32 R64, -RZ, R64.H0_H0 ;  /* 0x20000040ff407230 */ /* 0x000fe40000004100 */
[----:B-1----:R-:W-:Y:S02]  /*5fd0*/  HADD2.F32 R4, -RZ, R60.H0_H0 ;  /* 0x2000003cff047230 */ /* 0x002fe40000004100 */
[----:B------:R-:W-:-:S03]  /*5fe0*/  FMUL.FTZ R92, R91, -1.4426950216293334961 ;  /* 0xbfb8aa3b5b5c7820 */ /* 0x000fc60000410000 */
[----:B------:R-:W-:Y:S01]  /*5ff0*/  FMUL.FTZ R60, R4, -1.4426950216293334961 ;  /* 0xbfb8aa3b043c7820 */ /* 0x000fe20000410000 */
[----:B------:R-:W-:Y:S02]  /*6000*/  HADD2.F32 R66, -RZ, R66.H0_H0 ;  /* 0x20000042ff427230 */ /* 0x000fe40000004100 */
[----:B------:R-:W-:Y:S01]  /*6010*/  FMUL.FTZ R94, R61, -1.4426950216293334961 ;  /* 0xbfb8aa3b3d5e7820 */ /* 0x000fe20000410000 */
[----:B------:R-:W-:Y:S01]  /*6020*/  HADD2.F32 R3, -RZ, R3.H0_H0 ;  /* 0x20000003ff037230 */ /* 0x000fe20000004100 */
[----:B------:R0:W-:Y:S01]  /*6030*/  MUFU.EX2 R93, R60 ;  /* 0x0000003c005d7308 */ /* 0x0001e20000000800 */
[----:B------:R-:W-:Y:S01]  /*6040*/  FMUL.FTZ R95, R64, -1.4426950216293334961 ;  /* 0xbfb8aa3b405f7820 */ /* 0x000fe20000410000 */
[----:B------:R-:W-:Y:S02]  /*6050*/  HADD2.F32 R63, -RZ, R63.H0_H0 ;  /* 0x2000003fff3f7230 */ /* 0x000fe40000004100 */
[----:B--2---:R-:W-:Y:S02]  /*6060*/  HADD2.F32 R65, -RZ, R65.H0_H0 ;  /* 0x20000041ff417230 */ /* 0x004fe40000004100 */
[----:B0-----:R-:W-:-:S02]  /*6070*/  HADD2.F32 R60, -RZ, R2.H0_H0 ;  /* 0x20000002ff3c7230 */ /* 0x001fc40000004100 */
[----:B----4-:R-:W-:Y:S01]  /*6080*/  HADD2.F32 R2, -RZ, R5.H0_H0 ;  /* 0x20000005ff027230 */ /* 0x010fe20000004100 */
[----:B------:R-:W0:Y:S01]  /*6090*/  MUFU.EX2 R90, R90 ;  /* 0x0000005a005a7308 */ /* 0x000e220000000800 */
[----:B---3--:R-:W-:Y:S02]  /*60a0*/  HADD2.F32 R5, -RZ, R67.H0_H0 ;  /* 0x20000043ff057230 */ /* 0x008fe40000004100 */
[----:B------:R-:W-:Y:S01]  /*60b0*/  FMUL.FTZ R96, R66, -1.4426950216293334961 ;  /* 0xbfb8aa3b42607820 */ /* 0x000fe20000410000 */
[----:B------:R-:W-:Y:S01]  /*60c0*/  FMUL.FTZ R103, R65, -1.4426950216293334961 ;  /* 0xbfb8aa3b41677820 */ /* 0x000fe20000410000 */
[----:B------:R-:W-:Y:S01]  /*60d0*/  FMUL.FTZ R97, R3, -1.4426950216293334961 ;  /* 0xbfb8aa3b03617820 */ /* 0x000fe20000410000 */
[----:B------:R-:W-:Y:S01]  /*60e0*/  FMUL.FTZ R98, R60, -1.4426950216293334961 ;  /* 0xbfb8aa3b3c627820 */ /* 0x000fe20000410000 */
[----:B-----5:R-:W-:Y:S01]  /*60f0*/  HADD2.F32 R59, -RZ, R59.H0_H0 ;  /* 0x2000003bff3b7230 */ /* 0x020fe20000004100 */
[----:B------:R-:W1:Y:S01]  /*6100*/  MUFU.EX2 R92, R92 ;  /* 0x0000005c005c7308 */ /* 0x000e620000000800 */
[----:B------:R-:W-:Y:S01]  /*6110*/  FMUL.FTZ R99, R63, -1.4426950216293334961 ;  /* 0xbfb8aa3b3f637820 */ /* 0x000fe20000410000 */
[----:B------:R-:W-:Y:S01]  /*6120*/  FMUL.FTZ R106, R5, -1.4426950216293334961 ;  /* 0xbfb8aa3b056a7820 */ /* 0x000fe20000410000 */
[----:B------:R-:W-:Y:S01]  /*6130*/  FMUL.FTZ R104, R2, -1.4426950216293334961 ;  /* 0xbfb8aa3b02687820 */ /* 0x000fe20000410000 */
[----:B------:R-:W-:-:S04]  /*6140*/  FADD.FTZ R74, R74, 1 ;  /* 0x3f8000004a4a7421 */ /* 0x000fc80000010000 */
[----:B------:R-:W2:Y:S01]  /*6150*/  MUFU.EX2 R94, R94 ;  /* 0x0000005e005e7308 */ /* 0x000ea20000000800 */
[----:B------:R-:W-:-:S07]  /*6160*/  FMUL.FTZ R67, R59, -1.4426950216293334961 ;  /* 0xbfb8aa3b3b437820 */ /* 0x000fce0000410000 */
[----:B------:R-:W3:Y:S01]  /*6170*/  MUFU.EX2 R95, R95 ;  /* 0x0000005f005f7308 */ /* 0x000ee20000000800 */
[----:B------:R-:W-:-:S07]  /*6180*/  FADD.FTZ R87, R87, 1 ;  /* 0x3f80000057577421 */ /* 0x000fce0000010000 */
[----:B------:R-:W4:Y:S08]  /*6190*/  MUFU.EX2 R96, R96 ;  /* 0x0000006000607308 */ /* 0x000f300000000800 */
[----:B------:R-:W5:Y:S08]  /*61a0*/  MUFU.EX2 R103, R103 ;  /* 0x0000006700677308 */ /* 0x000f700000000800 */
[----:B------:R-:W5:Y:S08]  /*61b0*/  MUFU.EX2 R97, R97 ;  /* 0x0000006100617308 */ /* 0x000f700000000800 */
[----:B------:R-:W5:Y:S01]  /*61c0*/  MUFU.EX2 R98, R98 ;  /* 0x0000006200627308 */ /* 0x000f620000000800 */
[----:B0-----:R-:W-:-:S07]  /*61d0*/  FADD.FTZ R90, R90, 1 ;  /* 0x3f8000005a5a7421 */ /* 0x001fce0000010000 */
[----:B------:R-:W0:Y:S08]  /*61e0*/  MUFU.EX2 R99, R99 ;  /* 0x0000006300637308 */ /* 0x000e300000000800 */
[----:B------:R-:W0:Y:S01]  /*61f0*/  MUFU.EX2 R106, R106 ;  /* 0x0000006a006a7308 */ /* 0x000e220000000800 */
[----:B------:R-:W-:-:S07]  /*6200*/  FADD.FTZ R88, R88, 1 ;  /* 0x3f80000058587421 */ /* 0x000fce0000010000 */
[----:B------:R-:W0:Y:S01]  /*6210*/  MUFU.RCP R107, R74 ;  /* 0x0000004a006b7308 */ /* 0x000e220000001000 */
[----:B-1----:R-:W-:-:S07]  /*6220*/  FADD.FTZ R92, R92, 1 ;  /* 0x3f8000005c5c7421 */ /* 0x002fce0000010000 */
[----:B------:R-:W1:Y:S01]  /*6230*/  MUFU.EX2 R104, R104 ;  /* 0x0000006800687308 */ /* 0x000e620000000800 */
[----:B------:R-:W-:-:S07]  /*6240*/  FADD.FTZ R93, R93, 1 ;  /* 0x3f8000005d5d7421 */ /* 0x000fce0000010000 */
[----:B------:R1:W1:Y:S01]  /*6250*/  MUFU.EX2 R105, R67 ;  /* 0x0000004300697308 */ /* 0x0002620000000800 */
[----:B--2---:R-:W-:Y:S01]  /*6260*/  FADD.FTZ R94, R94, 1 ;  /* 0x3f8000005e5e7421 */ /* 0x004fe20000010000 */
[----:B---3--:R-:W-:-:S06]  /*6270*/  FADD.FTZ R95, R95, 1 ;  /* 0x3f8000005f5f7421 */ /* 0x008fcc0000010000 */
[----:B------:R-:W2:Y:S01]  /*6280*/  MUFU.RCP R108, R87 ;  /* 0x00000057006c7308 */ /* 0x000ea20000001000 */
[----:B----4-:R-:W-:Y:S01]  /*6290*/  FADD.FTZ R96, R96, 1 ;  /* 0x3f80000060607421 */ /* 0x010fe20000010000 */
[----:B-----5:R-:W-:Y:S01]  /*62a0*/  FADD.FTZ R103, R103, 1 ;  /* 0x3f80000067677421 */ /* 0x020fe20000010000 */
[----:B------:R-:W-:Y:S01]  /*62b0*/  FADD.FTZ R97, R97, 1 ;  /* 0x3f80000061617421 */ /* 0x000fe20000010000 */
[----:B------:R-:W-:-:S04]  /*62c0*/  FADD.FTZ R98, R98, 1 ;  /* 0x3f80000062627421 */ /* 0x000fc80000010000 */
[----:B------:R-:W3:Y:S01]  /*62d0*/  MUFU.RCP R109, R88 ;  /* 0x00000058006d7308 */ /* 0x000ee20000001000 */
[----:B0-----:R-:W-:Y:S01]  /*62e0*/  FADD.FTZ R99, R99, 1 ;  /* 0x3f80000063637421 */ /* 0x001fe20000010000 */
[----:B------:R-:W-:Y:S01]  /*62f0*/  FADD.FTZ R106, R106, 1 ;  /* 0x3f8000006a6a7421 */ /* 0x000fe20000010000 */
[----:B-1----:R-:W-:-:S05]  /*6300*/  FMUL.FTZ R67, R72, R107 ;  /* 0x0000006b48437220 */ /* 0x002fca0000410000 */
[----:B------:R-:W0:Y:S01]  /*6310*/  MUFU.RCP R90, R90 ;  /* 0x0000005a005a7308 */ /* 0x000e220000001000 */
[----:B------:R-:W-:Y:S01]  /*6320*/  FADD.FTZ R104, R104, 1 ;  /* 0x3f80000068687421 */ /* 0x000fe20000010000 */
[----:B------:R-:W-:-:S06]  /*6330*/  FADD.FTZ R105, R105, 1 ;  /* 0x3f80000069697421 */ /* 0x000fcc0000010000 */
[----:B------:R-:W1:Y:S01]  /*6340*/  MUFU.RCP R92, R92 ;  /* 0x0000005c005c7308 */ /* 0x000e620000001000 */
[----:B--2---:R-:W-:-:S07]  /*6350*/  FMUL.FTZ R72, R85, R108 ;  /* 0x0000006c55487220 */ /* 0x004fce0000410000 */
[----:B------:R-:W2:Y:S01]  /*6360*/  MUFU.RCP R93, R93 ;  /* 0x0000005d005d7308 */ /* 0x000ea20000001000 */
[----:B------:R-:W-:-:S07]  /*6370*/  FMUL.FTZ R67, R67, R86 ;  /* 0x0000005643437220 */ /* 0x000fce0000410000 */
[----:B------:R-:W4:Y:S08]  /*6380*/  MUFU.RCP R94, R94 ;  /* 0x0000005e005e7308 */ /* 0x000f300000001000 */
[----:B------:R-:W5:Y:S08]  /*6390*/  MUFU.RCP R95, R95 ;  /* 0x0000005f005f7308 */ /* 0x000f700000001000 */
[----:B------:R-:W5:Y:S08]  /*63a0*/  MUFU.RCP R87, R96 ;  /* 0x0000006000577308 */ /* 0x000f700000001000 */
[----:B------:R-:W5:Y:S08]  /*63b0*/  MUFU.RCP R110, R103 ;  /* 0x00000067006e7308 */ /* 0x000f700000001000 */
[----:B------:R-:W5:Y:S08]  /*63c0*/  MUFU.RCP R74, R97 ;  /* 0x00000061004a7308 */ /* 0x000f700000001000 */
[----:B------:R-:W5:Y:S01]  /*63d0*/  MUFU.RCP R111, R98 ;  /* 0x00000062006f7308 */ /* 0x000f620000001000 */
[----:B------:R-:W-:-:S07]  /*63e0*/  FMUL.FTZ R72, R72, R83 ;  /* 0x0000005348487220 */ /* 0x000fce0000410000 */
[----:B------:R-:W5:Y:S01]  /*63f0*/  MUFU.RCP R88, R99 ;  /* 0x0000006300587308 */ /* 0x000f620000001000 */
[----:B---3--:R-:W-:-:S07]  /*6400*/  FMUL.FTZ R83, R62, R109 ;  /* 0x0000006d3e537220 */ /* 0x008fce0000410000 */
[----:B------:R-:W3:Y:S01]  /*6410*/  MUFU.RCP R85, R104 ;  /* 0x0000006800557308 */ /* 0x000ee20000001000 */
[----:B0-----:R-:W-:-:S07]  /*6420*/  FMUL.FTZ R62, R89, R90 ;  /* 0x0000005a593e7220 */ /* 0x001fce0000410000 */
[----:B------:R-:W0:Y:S08]  /*6430*/  MUFU.RCP R86, R105 ;  /* 0x0000006900567308 */ /* 0x000e300000001000 */
[----:B------:R-:W0:Y:S01]  /*6440*/  MUFU.RCP R106, R106 ;  /* 0x0000006a006a7308 */ /* 0x000e220000001000 */
[----:B-1----:R-:W-:Y:S01]  /*6450*/  FMUL.FTZ R91, R91, R92 ;  /* 0x0000005c5b5b7220 */ /* 0x002fe20000410000 */
[----:B--2---:R-:W-:Y:S01]  /*6460*/  FMUL.FTZ R4, R4, R93 ;  /* 0x0000005d04047220 */ /* 0x004fe20000410000 */
        /* <DEDUP_REMOVED lines=12> */
[----:B------:R-:W-:Y:S01]  /*6530*/  FMUL.FTZ R61, R61, R80 ;  /* 0x000000503d3d7220 */ /* 0x000fe20000410000 */
[----:B------:R-:W-:Y:S01]  /*6540*/  FMUL.FTZ R64, R64, R77 ;  /* 0x0000004d40407220 */ /* 0x000fe20000410000 */
[----:B------:R-:W-:Y:S01]  /*6550*/  FMUL.FTZ R60, R63, R88 ;  /* 0x000000583f3c7220 */ /* 0x000fe20000410000 */
[----:B------:R-:W-:Y:S01]  /*6560*/  FMUL.FTZ R65, R65, R70 ;  /* 0x0000004641417220 */ /* 0x000fe20000410000 */
[----:B------:R-:W-:Y:S01]  /*6570*/  F2FP.F16.F32.PACK_AB R62, R62, R83 ;  /* 0x000000533e3e723e */ /* 0x000fe200000000ff */
[----:B------:R-:W-:Y:S01]  /*6580*/  FMUL.FTZ R81, R81, R78 ;  /* 0x0000004e51517220 */ /* 0x000fe20000410000 */
[----:B------:R-:W-:Y:S01]  /*6590*/  FMUL.FTZ R66, R66, R75 ;  /* 0x0000004b42427220 */ /* 0x000fe20000410000 */
[----:B---3--:R-:W-:Y:S01]  /*65a0*/  FMUL.FTZ R2, R2, R85 ;  /* 0x0000005502027220 */ /* 0x008fe20000410000 */
[----:B0-----:R-:W-:Y:S01]  /*65b0*/  FMUL.FTZ R59, R59, R86 ;  /* 0x000000563b3b7220 */ /* 0x001fe20000410000 */
        /* <DEDUP_REMOVED lines=12> */
[----:B------:R0:W-:Y:S01]  /*6680*/  STS.U16 [R28], R67 ;  /* 0x000000431c007388 */ /* 0x0001e20000000400 */
[----:B------:R-:W-:-:S03]  /*6690*/  F2FP.F16.F32.PACK_AB R3, R60, R3 ;  /* 0x000000033c03723e */ /* 0x000fc600000000ff */
[----:B------:R1:W-:Y:S01]  /*66a0*/  STS.U16 [R27+0x2], R5 ;  /* 0x000002051b007388 */ /* 0x0003e20000000400 */
[----:B------:R-:W-:-:S03]  /*66b0*/  F2FP.F16.F32.PACK_AB R2, R2, R65 ;  /* 0x000000410202723e */ /* 0x000fc600000000ff */
[----:B------:R-:W-:Y:S01]  /*66c0*/  STS.U16 [R26+0x4], R62 ;  /* 0x0000043e1a007388 */ /* 0x000fe20000000400 */
[----:B0-----:R-:W-:-:S03]  /*66d0*/  PRMT R28, R61, 0x7632, R28 ;  /* 0x000076323d1c7816 */ /* 0x001fc6000000001c */
[----:B------:R-:W-:Y:S01]  /*66e0*/  STS.U16 [R25+0x6], R63 ;  /* 0x0000063f19007388 */ /* 0x000fe20000000400 */
[----:B-1----:R-:W-:-:S03]  /*66f0*/  PRMT R5, R66, 0x7632, R5 ;  /* 0x0000763242057816 */ /* 0x002fc60000000005 */
[----:B------:R0:W-:Y:S01]  /*6700*/  STS.U16 [R24+0x8], R4 ;  /* 0x0000080418007388 */ /* 0x0001e20000000400 */
[----:B------:R-:W-:-:S03]  /*6710*/  F2FP.F16.F32.PACK_AB R59, R70, R59 ;  /* 0x0000003b463b723e */ /* 0x000fc600000000ff */
[----:B------:R1:W-:Y:S04]  /*6720*/  STS.U16 [R23+0xa], R68 ;  /* 0x00000a4417007388 */ /* 0x0003e80000000400 */
[----:B------:R2:W-:Y:S01]  /*6730*/  STS.U16 [R22+0xc], R61 ;  /* 0x00000c3d16007388 */ /* 0x0005e20000000400 */
[----:B0-----:R-:W-:-:S03]  /*6740*/  PRMT R4, R3, 0x7632, R4 ;  /* 0x0000763203047816 */ /* 0x001fc60000000004 */
[----:B------:R-:W-:Y:S01]  /*6750*/  STS.U16 [R21+0xe], R28 ;  /* 0x00000e1c15007388 */ /* 0x000fe20000000400 */
[----:B-1----:R-:W-:-:S03]  /*6760*/  PRMT R23, R2, 0x7632, R23 ;  /* 0x0000763202177816 */ /* 0x002fc60000000017 */
[----:B------:R0:W-:Y:S01]  /*6770*/  STS.U16 [R20+0x10], R66 ;  /* 0x0000104214007388 */ /* 0x0001e20000000400 */
[----:B--2---:R-:W-:-:S03]  /*6780*/  PRMT R22, R59, 0x7632, R22 ;  /* 0x000076323b167816 */ /* 0x004fc60000000016 */
[----:B------:R-:W-:Y:S04]  /*6790*/  STS.U16 [R19+0x12], R5 ;  /* 0x0000120513007388 */ /* 0x000fe80000000400 */
[----:B------:R-:W-:Y:S01]  /*67a0*/  STS.U16 [R18+0x14], R3 ;  /* 0x0000140312007388 */ /* 0x000fe20000000400 */
[----:B0-----:R-:W-:-:S03]  /*67b0*/  MOV R20, UR43 ;  /* 0x0000002b00147c02 */ /* 0x001fc60008000f00 */
[----:B------:R-:W-:Y:S04]  /*67c0*/  STS.U16 [R17+0x16], R4 ;  /* 0x0000160411007388 */ /* 0x000fe80000000400 */
[----:B------:R0:W-:Y:S04]  /*67d0*/  STS.U16 [R16+0x18], R2 ;  /* 0x0000180210007388 */ /* 0x0001e80000000400 */
        /* <DEDUP_REMOVED lines=23> */
[----:B0-----:R-:W-:Y:S01]  /*6950*/  MOV R2, UR45 ;  /* 0x0000002d00027c02 */ /* 0x001fe20008000f00 */
[----:B------:R-:W0:Y:S03]  /*6960*/  LDCU UR7, c[0x0][0x394] ;  /* 0x00007280ff0777ac */ /* 0x000e260008000800 */
[----:B------:R-:W-:-:S04]  /*6970*/  IADD3 R3, P0, P3, R9, UR12, R2 ;  /* 0x0000000c09037c10 */ /* 0x000fc8000fb1e002 */
[----:B------:R-:W-:Y:S02]  /*6980*/  IADD3.X R4, PT, PT, RZ, UR25, RZ, P0, P3 ;  /* 0x00000019ff047c10 */ /* 0x000fe400087e64ff */
[----:B------:R-:W-:-:S04]  /*6990*/  LEA R2, P3, R3, UR20, 0x1 ;  /* 0x0000001403027c11 */ /* 0x000fc8000f8608ff */
[----:B------:R-:W-:Y:S02]  /*69a0*/  LEA.HI.X R3, R3, UR21, R4, 0x1, P3 ;  /* 0x0000001503037c11 */ /* 0x000fe400098f0c04 */
[-C--:B-1----:R-:W-:Y:S02]  /*69b0*/  ISETP.GE.AND P2, PT, R9, R0.reuse, PT ;  /* 0x000000000900720c */ /* 0x082fe40003f46270 */
        /* <DEDUP_REMOVED lines=34> */
[----:B0-----:R-:W-:Y:S02]  /*6be0*/  UISETP.NE.AND UP0, UPT, UR4, UR7, UPT ;  /* 0x000000070400728c */ /* 0x001fe4000bf05270 */
[----:B------:R-:W-:-:S04]  /*6bf0*/  UIADD3 UR40, UP1, UPT, UR40, 0x1000, URZ ;  /* 0x0000100028287890 */ /* 0x000fc8000ff3e0ff */
[----:B------:R-:W-:-:S03]  /*6c00*/  UIADD3.X UR41, UPT, UPT, URZ, UR41, URZ, UP1, !UPT ;  /* 0x00000029ff297290 */ /* 0x000fc60008ffe4ff */
[----:B-1----:R-:W-:Y:S09]  /*6c10*/  BRA.U UP0, `(.L_x_2584) ;  /* 0xffffff99007c7547 */ /* 0x002ff2000b83ffff */
[----:B------:R-:W-:Y:S05]  /*6c20*/  EXIT ;  /* 0x000000000000794d */ /* 0x000fea0003800000 */
.L_x_2585:
        /* <DEDUP_REMOVED lines=13> */
.L_x_5079:


//--------------------- .text._Z25selective_scan_fwd_kernelI32Selective_Scan_fwd_kernel_traitsILi128ELi16ELi1ELb0ELb0ELb1ELb0EN3c104HalfEfEEv13SSMParamsBase --------------------------
	.section	.text._Z25selective_scan_fwd_kernelI32Selective_Scan_fwd_kernel_traitsILi128ELi16ELi1ELb0ELb0ELb1ELb0EN3c104HalfEfEEv13SSMParamsBase,"ax",@progbits
	.align	128
        .global         _Z25selective_scan_fwd_kernelI32Selective_Scan_fwd_kernel_traitsILi128ELi16ELi1ELb0ELb0ELb1ELb0EN3c104HalfEfEEv13SSMParamsBase
        .type           _Z25selective_scan_fwd_kernelI32Selective_Scan_fwd_kernel_traitsILi128ELi16ELi1ELb0ELb0ELb1ELb0EN3c104HalfEfEEv13SSMParamsBase,@function
        .size           _Z25selective_scan_fwd_kernelI32Selective_Scan_fwd_kernel_traitsILi128ELi16ELi1ELb0ELb0ELb1ELb0EN3c104HalfEfEEv13SSMParamsBase,(.L_x_5080 - _Z25selective_scan_fwd_kernelI32Selective_Scan_fwd_kernel_traitsILi128ELi16ELi1ELb0ELb0ELb1ELb0EN3c104HalfEfEEv13SSMParamsBase)
        .other          _Z25selective_scan_fwd_kernelI32Selective_Scan_fwd_kernel_traitsILi128ELi16ELi1ELb0ELb0ELb1ELb0EN3c104HalfEfEEv13SSMParamsBase,@"STO_CUDA_ENTRY STV_DEFAULT"
_Z25selective_scan_fwd_kernelI32Selective_Scan_fwd_kernel_traitsILi128ELi16ELi1ELb0ELb0ELb1ELb0EN3c104HalfEfEEv13SSMParamsBase:
.text._Z25selective_scan_fwd_kernelI32Selective_Scan_fwd_kernel_traitsILi128ELi16ELi1ELb0ELb0ELb1ELb0EN3c104HalfEfEEv13SSMParamsBase:
[----:B------:R-:W-:Y:S01]  /*0000*/  LDC R1, c[0x0][0x37c] ;  /* 0x0000df00ff017b82 */ /* 0x000fe20000000800 */
[----:B------:R-:W0:Y:S07]  /*0010*/  LDCU.64 UR4, c[0x0][0x470] ;  /* 0x00008e00ff0477ac */ /* 0x000e2e0008000a00 */
[----:B------:R-:W1:Y:S01]  /*0020*/  S2UR UR20, SR_CTAID.Y ;  /* 0x00000000001479c3 */ /* 0x000e620000002600 */
[----:B------:R-:W2:Y:S01]  /*0030*/  LDCU.64 UR24, c[0x0][0x358] ;  /* 0x00006b00ff1877ac */ /* 0x000ea20008000a00 */
[----:B------:R-:W3:Y:S01]  /*0040*/  LDCU UR27, c[0x0][0x398] ;  /* 0x00007300ff1b77ac */ /* 0x000ee20008000800 */
[----:B------:R-:W4:Y:S01]  /*0050*/  LDCU.128 UR8, c[0x0][0x450] ;  /* 0x00008a00ff0877ac */ /* 0x000f220008000c00 */
[----:B------:R-:W2:Y:S01]  /*0060*/  S2R R7, SR_CTAID.Y ;  /* 0x0000000000077919 */ /* 0x000ea20000002600 */
[----:B------:R-:W2:Y:S01]  /*0070*/  LDCU.128 UR12, c[0x0][0x400] ;  /* 0x00008000ff0c77ac */ /* 0x000ea20008000c00 */
[----:B0-----:R-:W-:Y:S01]  /*0080*/  UISETP.NE.U32.AND UP1, UPT, UR4, URZ, UPT ;  /* 0x000000ff0400728c */ /* 0x001fe2000bf25070 */
[----:B------:R-:W0:Y:S03]  /*0090*/  LDCU.128 UR16, c[0x0][0x3f0] ;  /* 0x00007e00ff1077ac */ /* 0x000e260008000c00 */
[----:B------:R-:W-:Y:S01]  /*00a0*/  UISETP.NE.AND.EX UP1, UPT, UR5, URZ, UPT, UP1 ;  /* 0x000000ff0500728c */ /* 0x000fe2000bf25310 */
[----:B---3--:R-:W-:Y:S01]  /*00b0*/  MOV R0, UR27 ;  /* 0x0000001b00007c02 */ /* 0x008fe20008000f00 */
[----:B------:R-:W3:Y:S04]  /*00c0*/  LDCU.64 UR28, c[0x0][0x3e8] ;  /* 0x00007d00ff1c77ac */ /* 0x000ee80008000a00 */
[----:B------:R-:W-:Y:S01]  /*00d0*/  PLOP3.LUT P1, PT, PT, PT, UP1, 0x80, 0x8 ;  /* 0x000000000008781c */ /* 0x000fe20003f2f018 */
[----:B----4-:R-:W-:-:S04]  /*00e0*/  UISETP.NE.U32.AND UP0, UPT, UR10, URZ, UPT ;  /* 0x000000ff0a00728c */ /* 0x010fc8000bf05070 */
[----:B-1----:R-:W-:Y:S01]  /*00f0*/  @UP1 ULEA UR4, UP3, UR20, UR4, 0x2 ;  /* 0x0000000414041291 */ /* 0x002fe2000f8610ff */
[----:B------:R-:W-:Y:S01]  /*0100*/  IABS R0, R0 ;  /* 0x0000000000007213 */ /* 0x000fe20000000000 */
[----:B------:R-:W-:Y:S02]  /*0110*/  UISETP.NE.AND.EX UP0, UPT, UR11, URZ, UPT, UP0 ;  /* 0x000000ff0b00728c */ /* 0x000fe4000bf05300 */
[----:B------:R-:W-:Y:S02]  /*0120*/  @UP1 ULEA.HI.X UR5, UR20, UR5, URZ, 0x2, UP3 ;  /* 0x0000000514051291 */ /* 0x000fe400098f14ff */
[----:B------:R-:W-:Y:S02]  /*0130*/  MOV R4, UR4 ;  /* 0x0000000400047c02 */ /* 0x000fe40008000f00 */
[----:B------:R-:W-:Y:S02]  /*0140*/  R2UR UR26, R0 ;  /* 0x00000000001a72ca */ /* 0x000fe400000e0000 */
[----:B------:R-:W-:Y:S01]  /*0150*/  IMAD.U32 R5, RZ, RZ, UR5 ;  /* 0x00000005ff057e24 */ /* 0x000fe2000f8e00ff */
[----:B------:R-:W-:-:S02]  /*0160*/  PLOP3.LUT P0, PT, PT, PT, UP0, 0x80, 0x8 ;  /* 0x000000000008781c */ /* 0x000fc40003f0f008 */
[----:B------:R-:W-:Y:S02]  /*0170*/  @UP0 ULEA UR10, UP2, UR20, UR10, 0x2 ;  /* 0x0000000a140a0291 */ /* 0x000fe4000f8410ff */
[----:B--2---:R-:W5:Y:S02]  /*0180*/  @P1 LDG.E R4, desc[UR24][R4.64] ;  /* 0x0000001804041981 */ /* 0x004f64000c1e1900 */
[----:B------:R-:W-:Y:S02]  /*0190*/  @UP0 ULEA.HI.X UR11, UR20, UR11, URZ, 0x2, UP2 ;  /* 0x0000000b140b0291 */ /* 0x000fe400090f14ff */
[----:B------:R-:W-:Y:S02]  /*01a0*/  MOV R2, UR10 ;  /* 0x0000000a00027c02 */ /* 0x000fe40008000f00 */
[----:B------:R-:W1:Y:S02]  /*01b0*/  I2F.RP R0, UR26 ;  /* 0x0000001a00007d06 */ /* 0x000e640008209400 */
[----:B------:R-:W-:-:S05]  /*01c0*/  IMAD.U32 R3, RZ, RZ, UR11 ;  /* 0x0000000bff037e24 */ /* 0x000fca000f8e00ff */
[----:B------:R2:W5:Y:S01]  /*01d0*/  @P0 LDG.E R2, desc[UR24][R2.64] ;  /* 0x0000001802020981 */ /* 0x000562000c1e1900 */
[----:B-1----:R-:W1:Y:S02]  /*01e0*/  MUFU.RCP R0, R0 ;  /* 0x0000000000007308 */ /* 0x002e640000001000 */
[----:B-1----:R-:W-:-:S06]  /*01f0*/  VIADD R6, R0, 0xffffffe ;  /* 0x0ffffffe00067836 */ /* 0x002fcc0000000000 */
[----:B------:R-:W1:Y:S01]  /*0200*/  F2I.FTZ.U32.TRUNC.NTZ R6, R6 ;  /* 0x0000000600067305 */ /* 0x000e62000021f000 */
[----:B--2---:R-:W-:Y:S01]  /*0210*/  IABS R3, R7 ;  /* 0x0000000700037213 */ /* 0x004fe20000000000 */
[----:B------:R-:W2:Y:S01]  /*0220*/  S2UR UR10, SR_CTAID.X ;  /* 0x00000000000a79c3 */ /* 0x000ea20000002500 */
[----:B-1----:R-:W-:Y:S02]  /*0230*/  R2UR UR5, R6 ;  /* 0x00000000060572ca */ /* 0x002fe400000e0000 */
[----:B------:R-:W-:Y:S01]  /*0240*/  R2UR UR11, R3 ;  /* 0x00000000030b72ca */ /* 0x000fe200000e0000 */
[----:B------:R-:W-:-:S10]  /*0250*/  UMOV UR4, URZ ;  /* 0x000000ff00047c82 */ /* 0x000fd40008000000 */
[----:B------:R-:W-:-:S04]  /*0260*/  UIADD3 UR6, UPT, UPT, URZ, -UR5, URZ ;  /* 0x80000005ff067290 */ /* 0x000fc8000fffe0ff */
[----:B------:R-:W-:-:S04]  /*0270*/  UIMAD UR6, UR6, UR26, URZ ;  /* 0x0000001a060672a4 */ /* 0x000fc8000f8e02ff */
[----:B------:R-:W-:-:S04]  /*0280*/  UIMAD.WIDE.U32 UR4, UR5, UR6, UR4 ;  /* 0x00000006050472a5 */ /* 0x000fc8000f8e0004 */
[----:B------:R-:W-:Y:S02]  /*0290*/  UIMAD.WIDE.U32 UR4, UR5, UR11, URZ ;  /* 0x0000000b050472a5 */ /* 0x000fe4000f8e00ff */
[----:B--2---:R-:W-:-:S05]  /*02a0*/  UIMAD.WIDE.U32 UR6, UR10, UR12, URZ ;  /* 0x0000000c0a0672a5 */ /* 0x004fca000f8e00ff */
[----:B------:R-:W-:Y:S02]  /*02b0*/  UMOV UR21, UR5 ;  /* 0x0000000500157c82 */ /* 0x000fe40008000000 */
[----:B------:R-:W-:-:S04]  /*02c0*/  UIADD3 UR22, UPT, UPT, -UR21, URZ, URZ ;  /* 0x000000ff15167290 */ /* 0x000fc8000fffe1ff */
[----:B------:R-:W-:Y:S02]  /*02d0*/  UIMAD UR12, UR26, UR22, UR11 ;  /* 0x000000161a0c72a4 */ /* 0x000fe4000f8e020b */
[----:B0-----:R-:W-:Y:S02]  /*02e0*/  UIMAD.WIDE.U32 UR4, UR10, UR16, URZ ;  /* 0x000000100a0472a5 */ /* 0x001fe4000f8e00ff */
[----:B------:R-:W-:Y:S01]  /*02f0*/  UISETP.GT.U32.AND UP3, UPT, UR26, UR12, UPT ;  /* 0x0000000c1a00728c */ /* 0x000fe2000bf64070 */
[----:B------:R-:W0:Y:S01]  /*0300*/  LDCU UR11, c[0x0][0x394] ;  /* 0x00007280ff0b77ac */ /* 0x000e220008000800 */
[----:B------:R-:W-:Y:S02]  /*0310*/  UIMAD UR5, UR10, UR17, UR5 ;  /* 0x000000110a0572a4 */ /* 0x000fe4000f8e0205 */
[----:B------:R-:W-:-:S07]  /*0320*/  UIMAD UR7, UR10, UR13, UR7 ;  /* 0x0000000d0a0772a4 */ /* 0x000fce000f8e0207 */
[----:B------:R-:W-:Y:S02]  /*0330*/  @!UP3 UIADD3 UR12, UPT, UPT, UR12, -UR26, URZ ;  /* 0x8000001a0c0cb290 */ /* 0x000fe4000fffe0ff */
[----:B------:R-:W-:Y:S02]  /*0340*/  UIMAD.WIDE.U32 UR16, UR20, UR18, UR4 ;  /* 0x00000012141072a5 */ /* 0x000fe4000f8e0004 */
[----:B------:R-:W-:Y:S01]  /*0350*/  UIMAD.WIDE.U32 UR22, UR20, UR14, UR6 ;  /* 0x0000000e141672a5 */ /* 0x000fe2000f8e0006 */
[----:B------:R-:W1:Y:S03]  /*0360*/  LDCU.64 UR4, c[0x0][0x3d0] ;  /* 0x00007a00ff0477ac */ /* 0x000e660008000a00 */
[----:B------:R-:W-:Y:S02]  /*0370*/  UIMAD UR34, UR20, UR15, UR23 ;  /* 0x0000000f142272a4 */ /* 0x000fe4000f8e0217 */
[----:B------:R-:W-:Y:S01]  /*0380*/  UISETP.GE.U32.AND UP2, UPT, UR12, UR26, UPT ;  /* 0x0000001a0c00728c */ /* 0x000fe2000bf46070 */
[----:B------:R-:W2:Y:S01]  /*0390*/  LDCU.128 UR12, c[0x0][0x460] ;  /* 0x00008c00ff0c77ac */ /* 0x000ea20008000c00 */
[----:B0-----:R-:W-:-:S02]  /*03a0*/  UISETP.GE.AND UP1, UPT, UR11, 0x1, UPT ;  /* 0x000000010b00788c */ /* 0x001fc4000bf26270 */
[----:B------:R-:W-:Y:S02]  /*03b0*/  ULOP3.LUT UR6, UR20, UR27, URZ, 0x3c, !UPT ;  /* 0x0000001b14067292 */ /* 0x000fe4000f8e3cff */
[----:B------:R-:W-:Y:S02]  /*03c0*/  @!UP3 UIADD3 UR21, UPT, UPT, UR21, 0x1, URZ ;  /* 0x000000011515b890 */ /* 0x000fe4000fffe0ff */
[----:B------:R-:W-:Y:S01]  /*03d0*/  UISETP.GE.AND UP3, UPT, UR6, URZ, UPT ;  /* 0x000000ff0600728c */ /* 0x000fe2000bf66270 */
[----:B------:R-:W-:Y:S01]  /*03e0*/  PLOP3.LUT P2, PT, PT, PT, UP1, 0x80, 0x8 ;  /* 0x000000000008781c */ /* 0x000fe20003f4f018 */
[----:B------:R-:W-:Y:S02]  /*03f0*/  UISETP.NE.AND UP0, UPT, UR27, URZ, UPT ;  /* 0x000000ff1b00728c */ /* 0x000fe4000bf05270 */
[----:B------:R-:W-:Y:S02]  /*0400*/  UIMAD UR35, UR20, UR19, UR17 ;  /* 0x00000013142372a4 */ /* 0x000fe4000f8e0211 */
[----:B------:R-:W-:-:S02]  /*0410*/  @UP2 UIADD3 UR21, UPT, UPT, UR21, 0x1, URZ ;  /* 0x0000000115152890 */ /* 0x000fc4000fffe0ff */
[----:B-1----:R-:W-:Y:S02]  /*0420*/  UIMAD.WIDE.U32 UR18, UR10, UR4, URZ ;  /* 0x000000040a1272a5 */ /* 0x002fe4000f8e00ff */
[----:B--2---:R-:W-:Y:S02]  /*0430*/  ULEA UR30, UP1, UR16, UR12, 0x1 ;  /* 0x0000000c101e7291 */ /* 0x004fe4000f8208ff */
[----:B------:R-:W-:Y:S02]  /*0440*/  @!UP3 UIADD3 UR21, UPT, UPT, -UR21, URZ, URZ ;  /* 0x000000ff1515b290 */ /* 0x000fe4000fffe1ff */
[----:B------:R-:W-:Y:S02]  /*0450*/  UIMAD UR26, UR10, UR5, UR19 ;  /* 0x000000050a1a72a4 */ /* 0x000fe4000f8e0213 */
[----:B------:R-:W-:Y:S01]  /*0460*/  @!UP0 ULOP3.LUT UR21, URZ, UR27, URZ, 0x33, !UPT ;  /* 0x0000001bff158292 */ /* 0x000fe2000f8e33ff */
[----:B---3--:R-:W-:Y:S11]  /*0470*/  @!P2 EXIT ;  /* 0x000000000000a94d */ /* 0x008ff60003800000 */
[----:B------:R-:W0:Y:S01]  /*0480*/  LDCU.128 UR4, c[0x0][0x420] ;  /* 0x00008400ff0477ac */ /* 0x000e220008000c00 */
[----:B------:R-:W1:Y:S01]  /*0490*/  S2R R94, SR_TID.X ;  /* 0x00000000005e7919 */ /* 0x000e620000002100 */
[----:B------:R-:W-:Y:S02]  /*04a0*/  USHF.R.S32.HI UR12, URZ, 0x1f, UR21 ;  /* 0x0000001fff0c7899 */ /* 0x000fe40008011415 */
[----:B------:R-:W-:Y:S02]  /*04b0*/  ULEA.HI.X UR35, UR16, UR13, UR35, 0x1, UP1 ;  /* 0x0000000d10237291 */ /* 0x000fe400088f0c23 */
[----:B------:R-:W-:Y:S02]  /*04c0*/  UIMAD UR12, UR12, UR28, URZ ;  /* 0x0000001c0c0c72a4 */ /* 0x000fe4000f8e02ff */
[----:B------:R-:W-:Y:S02]  /*04d0*/  ULEA UR33, UP0, UR22, UR14, 0x1 ;  /* 0x0000000e16217291 */ /* 0x000fe4000f8008ff */
[----:B------:R-:W-:Y:S01]  /*04e0*/  UIMAD UR32, UR21, UR29, UR12 ;  /* 0x0000001d152072a4 */ /* 0x000fe2000f8e020c */
[----:B------:R-:W2:Y:S01]  /*04f0*/  LDCU UR16, c[0x0][0x384] ;  /* 0x00007080ff1077ac */ /* 0x000ea20008000800 */
[----:B0-----:R-:W-:-:S02]  /*0500*/  UIMAD.WIDE.U32 UR12, UR20, UR6, URZ ;  /* 0x00000006140c72a5 */ /* 0x001fc4000f8e00ff */
[----:B------:R-:W-:Y:S02]  /*0510*/  ULEA.HI.X UR34, UR22, UR15, UR34, 0x1, UP0 ;  /* 0x0000000f16227291 */ /* 0x000fe400080f0c22 */
[----:B------:R-:W-:Y:S01]  /*0520*/  UIMAD UR13, UR20, UR7, UR13 ;  /* 0x00000007140d72a4 */ /* 0x000fe2000f8e020d */
[----:B------:R-:W-:Y:S01]  /*0530*/  UMOV UR14, UR18 ;  /* 0x00000012000e7c82 */ /* 0x000fe20008000000 */
[----:B------:R-:W-:Y:S01]  /*0540*/  UMOV UR15, UR26 ;  /* 0x0000001a000f7c82 */ /* 0x000fe20008000000 */
[----:B------:R-:W0:Y:S01]  /*0550*/  LDCU.64 UR26, c[0x0][0x3a8] ;  /* 0x00007500ff1a77ac */ /* 0x000e220008000a00 */
[----:B------:R-:W-:Y:S01]  /*0560*/  UIMAD.WIDE.U32 UR14, UR21, UR28, UR14 ;  /* 0x0000001c150e72a5 */ /* 0x000fe2000f8e000e */
[----:B------:R-:W3:Y:S01]  /*0570*/  LDCU UR17, c[0x0][0x38c] ;  /* 0x00007180ff1177ac */ /* 0x000ee20008000800 */
[----:B-1----:R-:W-:Y:S01]  /*0580*/  SHF.L.U32 R0, R94, 0x4, RZ ;  /* 0x000000045e007819 */ /* 0x002fe200000006ff */
[----:B------:R-:W1:Y:S03]  /*0590*/  LDCU.64 UR22, c[0x0][0x3c0] ;  /* 0x00007800ff1677ac */ /* 0x000e660008000a00 */
[----:B------:R-:W-:Y:S01]  /*05a0*/  LOP3.LUT R111, R0, 0x3e00, RZ, 0xc0, !PT ;  /* 0x00003e00006f7812 */ /* 0x000fe200078ec0ff */
[----:B------:R-:W4:Y:S03]  /*05b0*/  LDCU.64 UR28, c[0x0][0x3e0] ;  /* 0x00007c00ff1c77ac */ /* 0x000f260008000a00 */
[----:B------:R-:W-:Y:S01]  /*05c0*/  LOP3.LUT R111, R111, 0x1f, R94, 0xf8, !PT ;  /* 0x0000001f6f6f7812 */ /* 0x000fe200078ef85e */
[----:B------:R-:W-:-:S02]  /*05d0*/  UIMAD.WIDE.U32 UR12, UR10, UR4, UR12 ;  /* 0x000000040a0c72a5 */ /* 0x000fc4000f8e000c */
[----:B--2---:R-:W-:Y:S02]  /*05e0*/  UIMAD UR20, UR10, UR16, UR20 ;  /* 0x000000100a1472a4 */ /* 0x004fe4000f8e0214 */
[----:B------:R-:W-:Y:S01]  /*05f0*/  UIMAD UR7, UR10, UR5, UR13 ;  /* 0x000000050a0772a4 */ /* 0x000fe2000f8e020d */
[----:B------:R-:W-:Y:S02]  /*0600*/  UMOV UR4, URZ ;  /* 0x000000ff00047c82 */ /* 0x000fe40008000000 */
[----:B------:R-:W-:Y:S01]  /*0610*/  UMOV UR5, URZ ;  /* 0x000000ff00057c82 */ /* 0x000fe20008000000 */
[----:B-----5:R-:W-:Y:S01]  /*0620*/  @P0 R2UR UR4, R2 ;  /* 0x00000000020402ca */ /* 0x020fe200000e0000 */
[----:B------:R-:W-:Y:S01]  /*0630*/  ULEA UR31, UP0, UR14, UR8, 0x1 ;  /* 0x000000080e1f7291 */ /* 0x000fe2000f8008ff */
[----:B------:R-:W-:Y:S01]  /*0640*/  @P1 R2UR UR5, R4 ;  /* 0x00000000040512ca */ /* 0x000fe200000e0000 */
[----:B------:R-:W-:Y:S02]  /*0650*/  UIADD3 UR32, UPT, UPT, UR15, UR32, URZ ;  /* 0x000000200f207290 */ /* 0x000fe4000fffe0ff */
[----:B------:R-:W-:-:S02]  /*0660*/  UIMAD UR20, UR20, UR11, URZ ;  /* 0x0000000b141472a4 */ /* 0x000fc4000f8e02ff */
[----:B------:R-:W-:Y:S02]  /*0670*/  ULEA.HI.X UR32, UR14, UR9, UR32, 0x1, UP0 ;  /* 0x000000090e207291 */ /* 0x000fe400080f0c20 */
[----:B---3--:R-:W-:Y:S01]  /*0680*/  UIMAD UR20, UR20, UR17, URZ ;  /* 0x00000011141472a4 */ /* 0x008fe2000f8e02ff */
[----:B------:R-:W-:Y:S01]  /*0690*/  UMOV UR14, UR30 ;  /* 0x0000001e000e7c82 */ /* 0x000fe20008000000 */
[----:B0-----:R-:W-:Y:S02]  /*06a0*/  USHF.L.U64.HI UR30, UR26, 0x2, UR27 ;  /* 0x000000021a1e7899 */ /* 0x001fe4000801021b */
[----:B-1----:R-:W-:Y:S02]  /*06b0*/  USHF.L.U64.HI UR27, UR22, 0x2, UR23 ;  /* 0x00000002161b7899 */ /* 0x002fe40008010217 */
[----:B----4-:R-:W-:Y:S01]  /*06c0*/  USHF.L.U64.HI UR29, UR28, 0x1, UR29 ;  /* 0x000000011c1d7899 */ /* 0x010fe2000801021d */
[----:B------:R-:W-:-:S11]  /*06d0*/  UMOV UR6, URZ ;  /* 0x000000ff00067c82 */ /* 0x000fd60008000000 */
.L_x_2624:
[----:B0-----:R-:W0:Y:S01]  /*06e0*/  LDCU UR8, c[0x0][0x388] ;  /* 0x00007100ff0877ac */ /* 0x001e220008000800 */
[----:B------:R-:W-:Y:S01]  /*06f0*/  SHF.L.U32 R2, R94, 0x4, RZ ;  /* 0x000000045e027819 */ /* 0x000fe200000006ff */
[----:B------:R-:W-:Y:S01]  /*0700*/  IMAD.SHL.U32 R0, R111, 0x2, RZ ;  /* 0x000000026f007824 */ /* 0x000fe200078e00ff */
[----:B------:R-:W-:Y:S02]  /*0710*/  PRMT R13, RZ, 0x7610, R13 ;  /* 0x00007610ff0d7816 */ /* 0x000fe4000000000d */
[----:B------:R-:W-:Y:S02]  /*0720*/  LOP3.LUT R22, R2, 0x3e00, RZ, 0xc0, !PT ;  /* 0x00003e0002167812 */ /* 0x000fe400078ec0ff */
[C---:B------:R-:W-:Y:S02]  /*0730*/  IADD3 R4, P0, PT, R0.reuse, UR14, RZ ;  /* 0x0000000e00047c10 */ /* 0x040fe4000ff1e0ff */
[----:B------:R-:W-:Y:S02]  /*0740*/  PRMT R12, RZ, 0x7610, R12 ;  /* 0x00007610ff0c7816 */ /* 0x000fe4000000000c */
[----:B------:R-:W-:Y:S01]  /*0750*/  PRMT R7, RZ, 0x7610, R7 ;  /* 0x00007610ff077816 */ /* 0x000fe20000000007 */
[----:B------:R-:W-:Y:S01]  /*0760*/  IMAD.X R5, RZ, RZ, UR35, P0 ;  /* 0x00000023ff057e24 */ /* 0x000fe200080e06ff */
[----:B------:R-:W-:-:S02]  /*0770*/  IADD3 R2, P1, PT, R0, UR33, RZ ;  /* 0x0000002100027c10 */ /* 0x000fc4000ff3e0ff */
[----:B------:R-:W-:Y:S02]  /*0780*/  LOP3.LUT R20, R20, 0xfffffeff, RZ, 0xc0, !PT ;  /* 0xfffffeff14147812 */ /* 0x000fe400078ec0ff */
[----:B------:R-:W-:Y:S01]  /*0790*/  IADD3.X R3, PT, PT, RZ, UR34, RZ, P1, !PT ;  /* 0x00000022ff037c10 */ /* 0x000fe20008ffe4ff */
[----:B0-----:R-:W-:Y:S01]  /*07a0*/  UIMAD UR40, UR6, -0x800, UR8 ;  /* 0xfffff800062878a4 */ /* 0x001fe2000f8e0208 */
[----:B------:R-:W-:Y:S02]  /*07b0*/  PRMT R15, RZ, 0x7610, R15 ;  /* 0x00007610ff0f7816 */ /* 0x000fe4000000000f */
[----:B------:R-:W-:Y:S02]  /*07c0*/  PRMT R6, RZ, 0x7610, R6 ;  /* 0x00007610ff067816 */ /* 0x000fe40000000006 */
[----:B------:R-:W-:Y:S02]  /*07d0*/  PRMT R10, RZ, 0x7610, R10 ;  /* 0x00007610ff0a7816 */ /* 0x000fe4000000000a */
[----:B------:R-:W-:Y:S01]  /*07e0*/  ISETP.GE.AND P2, PT, R111, UR40, PT ;  /* 0x000000286f007c0c */ /* 0x000fe2000bf46270 */
[----:B------:R-:W-:Y:S01]  /*07f0*/  BAR.SYNC.DEFER_BLOCKING 0x0 ;  /* 0x0000000000007b1d */ /* 0x000fe20000010000 */
[----:B------:R-:W-:-:S02]  /*0800*/  LOP3.LUT R111, R22, 0x1f, R94, 0xf8, !PT ;  /* 0x0000001f166f7812 */ /* 0x000fc400078ef85e */
[----:B------:R-:W-:Y:S02]  /*0810*/  PRMT R9, RZ, 0x7610, R9 ;  /* 0x00007610ff097816 */ /* 0x000fe40000000009 */
[----:B------:R-:W-:Y:S02]  /*0820*/  LOP3.LUT R105, R111, 0xc0, RZ, 0xfc, !PT ;  /* 0x000000c06f697812 */ /* 0x000fe400078efcff */
[----:B------:R-:W-:Y:S02]  /*0830*/  PRMT R11, RZ, 0x7610, R11 ;  /* 0x00007610ff0b7816 */ /* 0x000fe4000000000b */
[----:B------:R-:W-:Y:S02]  /*0840*/  ISETP.GE.AND P0, PT, R105, UR40, PT ;  /* 0x0000002869007c0c */ /* 0x000fe4000bf06270 */
[C---:B------:R-:W-:Y:S02]  /*0850*/  LOP3.LUT R104, R111.reuse, 0xe0, RZ, 0xfc, !PT ;  /* 0x000000e06f687812 */ /* 0x040fe400078efcff */
[----:B------:R-:W-:-:S02]  /*0860*/  LOP3.LUT R103, R111, 0x100, RZ, 0xfc, !PT ;  /* 0x000001006f677812 */ /* 0x000fc400078efcff */
[----:B------:R-:W-:Y:S02]  /*0870*/  @P2 LOP3.LUT R20, R20, 0x100, RZ, 0xfc, !PT ;  /* 0x0000010014142812 */ /* 0x000fe400078efcff */
[----:B------:R-:W-:Y:S02]  /*0880*/  PRMT R8, RZ, 0x7610, R8 ;  /* 0x00007610ff087816 */ /* 0x000fe40000000008 */
[----:B------:R-:W-:Y:S02]  /*0890*/  PRMT R14, RZ, 0x7610, R14 ;  /* 0x00007610ff0e7816 */ /* 0x000fe4000000000e */
[----:B------:R-:W-:Y:S02]  /*08a0*/  PRMT R17, RZ, 0x7610, R17 ;  /* 0x00007610ff117816 */ /* 0x000fe40000000011 */
[----:B------:R-:W-:Y:S01]  /*08b0*/  PRMT R16, RZ, 0x7610, R16 ;  /* 0x00007610ff107816 */ /* 0x000fe20000000010 */
[----:B------:R-:W2:Y:S01]  /*08c0*/  @!P0 LDG.E.U16 R13, desc[UR24][R4.64+0x180] ;  /* 0x00018018040d8981 */ /* 0x000ea2000c1e1500 */
[----:B------:R-:W-:-:S02]  /*08d0*/  ISETP.GE.AND P0, PT, R104, UR40, PT ;  /* 0x0000002868007c0c */ /* 0x000fc4000bf06270 */
[C---:B------:R-:W-:Y:S01]  /*08e0*/  LOP3.LUT R110, R111.reuse, 0x20, RZ, 0xfc, !PT ;  /* 0x000000206f6e7812 */ /* 0x040fe200078efcff */
[----:B------:R-:W3:Y:S01]  /*08f0*/  @!P2 LDG.E.U16 R7, desc[UR24][R4.64] ;  /* 0x000000180407a981 */ /* 0x000ee2000c1e1500 */
[C---:B------:R-:W-:Y:S02]  /*0900*/  LOP3.LUT R106, R111.reuse, 0xa0, RZ, 0xfc, !PT ;  /* 0x000000a06f6a7812 */ /* 0x040fe400078efcff */
[C---:B------:R-:W-:Y:S02]  /*0910*/  LOP3.LUT R109, R111.reuse, 0x40, RZ, 0xfc, !PT ;  /* 0x000000406f6d7812 */ /* 0x040fe400078efcff */
[C---:B------:R-:W-:Y:S02]  /*0920*/  LOP3.LUT R107, R111.reuse, 0x80, RZ, 0xfc, !PT ;  /* 0x000000806f6b7812 */ /* 0x040fe400078efcff */
[----:B------:R-:W-:Y:S02]  /*0930*/  LOP3.LUT R108, R111, 0x60, RZ, 0xfc, !PT ;  /* 0x000000606f6c7812 */ /* 0x000fe400078efcff */
[----:B------:R-:W-:Y:S01]  /*0940*/  PRMT R19, RZ, 0x7610, R19 ;  /* 0x00007610ff137816 */ /* 0x000fe20000000013 */
[----:B------:R-:W4:Y:S01]  /*0950*/  @!P0 LDG.E.U16 R12, desc[UR24][R4.64+0x1c0] ;  /* 0x0001c018040c8981 */ /* 0x000f22000c1e1500 */
[----:B------:R-:W-:-:S02]  /*0960*/  ISETP.GE.AND P0, PT, R103, UR40, PT ;  /* 0x0000002867007c0c */ /* 0x000fc4000bf06270 */
[----:B------:R-:W-:Y:S02]  /*0970*/  ISETP.GE.AND P5, PT, R110, UR40, PT ;  /* 0x000000286e007c0c */ /* 0x000fe4000bfa6270 */
[----:B------:R-:W-:Y:S02]  /*0980*/  ISETP.GE.AND P1, PT, R106, UR40, PT ;  /* 0x000000286a007c0c */ /* 0x000fe4000bf26270 */
[----:B------:R-:W-:Y:S02]  /*0990*/  ISETP.GE.AND P4, PT, R109, UR40, PT ;  /* 0x000000286d007c0c */ /* 0x000fe4000bf86270 */
[----:B------:R-:W-:Y:S02]  /*09a0*/  ISETP.GE.AND P2, PT, R107, UR40, PT ;  /* 0x000000286b007c0c */ /* 0x000fe4000bf46270 */
[----:B------:R-:W-:Y:S02]  /*09b0*/  ISETP.GE.AND P3, PT, R108, UR40, PT ;  /* 0x000000286c007c0c */ /* 0x000fe4000bf66270 */
[C---:B------:R-:W-:Y:S01]  /*09c0*/  LOP3.LUT R102, R111.reuse, 0x120, RZ, 0xfc, !PT ;  /* 0x000001206f667812 */ /* 0x040fe200078efcff */
[----:B------:R-:W5:Y:S01]  /*09d0*/  @!P0 LDG.E.U16 R15, desc[UR24][R4.64+0x200] ;  /* 0x00020018040f8981 */ /* 0x000f62000c1e1500 */
[----:B------:R-:W-:-:S02]  /*09e0*/  LOP3.LUT R101, R111, 0x140, RZ, 0xfc, !PT ;  /* 0x000001406f657812 */ /* 0x000fc400078efcff */
[C---:B------:R-:W-:Y:S01]  /*09f0*/  LOP3.LUT R100, R111.reuse, 0x160, RZ, 0xfc, !PT ;  /* 0x000001606f647812 */ /* 0x040fe200078efcff */
[----:B------:R-:W2:Y:S01]  /*0a00*/  @!P5 LDG.E.U16 R6, desc[UR24][R4.64+0x40] ;  /* 0x000040180406d981 */ /* 0x000ea2000c1e1500 */
[C---:B------:R-:W-:Y:S02]  /*0a10*/  LOP3.LUT R99, R111.reuse, 0x180, RZ, 0xfc, !PT ;  /* 0x000001806f637812 */ /* 0x040fe400078efcff */
[C---:B------:R-:W-:Y:S01]  /*0a20*/  LOP3.LUT R98, R111.reuse, 0x1a0, RZ, 0xfc, !PT ;  /* 0x000001a06f627812 */ /* 0x040fe200078efcff */
[----:B------:R-:W4:Y:S01]  /*0a30*/  @!P1 LDG.E.U16 R10, desc[UR24][R4.64+0x140] ;  /* 0x00014018040a9981 */ /* 0x000f22000c1e1500 */
[----:B------:R-:W-:Y:S02]  /*0a40*/  ISETP.GE.AND P0, PT, R102, UR40, PT ;  /* 0x0000002866007c0c */ /* 0x000fe4000bf06270 */
[----:B------:R-:W-:Y:S01]  /*0a50*/  LOP3.LUT R97, R111, 0x1c0, RZ, 0xfc, !PT ;  /* 0x000001c06f617812 */ /* 0x000fe200078efcff */
[----:B------:R-:W5:Y:S01]  /*0a60*/  @!P4 LDG.E.U16 R9, desc[UR24][R4.64+0x80] ;  /* 0x000080180409c981 */ /* 0x000f62000c1e1500 */
[----:B------:R-:W-:-:S02]  /*0a70*/  ISETP.GE.AND P1, PT, R101, UR40, PT ;  /* 0x0000002865007c0c */ /* 0x000fc4000bf26270 */
[----:B------:R-:W-:Y:S01]  /*0a80*/  PRMT R18, RZ, 0x7610, R18 ;  /* 0x00007610ff127816 */ /* 0x000fe20000000012 */
[----:B------:R-:W4:Y:S01]  /*0a90*/  @!P2 LDG.E.U16 R11, desc[UR24][R4.64+0x100] ;  /* 0x00010018040ba981 */ /* 0x000f22000c1e1500 */
[----:B------:R-:W-:Y:S02]  /*0aa0*/  ISETP.GE.AND P2, PT, R100, UR40, PT ;  /* 0x0000002864007c0c */ /* 0x000fe4000bf46270 */
[----:B------:R-:W-:Y:S01]  /*0ab0*/  PRMT R21, RZ, 0x7610, R21 ;  /* 0x00007610ff157816 */ /* 0x000fe20000000015 */
[----:B------:R-:W4:Y:S01]  /*0ac0*/  @!P3 LDG.E.U16 R8, desc[UR24][R4.64+0xc0] ;  /* 0x0000c0180408b981 */ /* 0x000f22000c1e1500 */
[----:B------:R-:W-:Y:S02]  /*0ad0*/  ISETP.GE.AND P3, PT, R99, UR40, PT ;  /* 0x0000002863007c0c */ /* 0x000fe4000bf66270 */
[----:B------:R-:W-:Y:S01]  /*0ae0*/  ISETP.GE.AND P4, PT, R98, UR40, PT ;  /* 0x0000002862007c0c */ /* 0x000fe2000bf86270 */
[----:B------:R-:W4:Y:S01]  /*0af0*/  @!P0 LDG.E.U16 R14, desc[UR24][R4.64+0x240] ;  /* 0x00024018040e8981 */ /* 0x000f22000c1e1500 */
[----:B------:R-:W-:-:S02]  /*0b00*/  ISETP.GE.AND P5, PT, R97, UR40, PT ;  /* 0x0000002861007c0c */ /* 0x000fc4000bfa6270 */
[----:B------:R-:W-:Y:S01]  /*0b10*/  LOP3.LUT R96, R111, 0x1e0, RZ, 0xfc, !PT ;  /* 0x000001e06f607812 */ /* 0x000fe200078efcff */
[----:B------:R-:W4:Y:S04]  /*0b20*/  @!P1 LDG.E.U16 R17, desc[UR24][R4.64+0x280] ;  /* 0x0002801804119981 */ /* 0x000f28000c1e1500 */
[----:B------:R-:W4:Y:S01]  /*0b30*/  @!P2 LDG.E.U16 R16, desc[UR24][R4.64+0x2c0] ;  /* 0x0002c0180410a981 */ /* 0x000f22000c1e1500 */
[----:B------:R-:W-:-:S03]  /*0b40*/  ISETP.GE.AND P6, PT, R96, UR40, PT ;  /* 0x0000002860007c0c */ /* 0x000fc6000bfc6270 */
[----:B------:R-:W4:Y:S04]  /*0b50*/  @!P3 LDG.E.U16 R19, desc[UR24][R4.64+0x300] ;  /* 0x000300180413b981 */ /* 0x000f28000c1e1500 */
[----:B------:R-:W4:Y:S04]  /*0b60*/  @!P4 LDG.E.U16 R18, desc[UR24][R4.64+0x340] ;  /* 0x000340180412c981 */ /* 0x000f28000c1e1500 */
[----:B------:R-:W4:Y:S01]  /*0b70*/  @!P5 LDG.E.U16 R21, desc[UR24][R4.64+0x380] ;  /* 0x000380180415d981 */ /* 0x000f22000c1e1500 */
[----:B------:R-:W-:Y:S02]  /*0b80*/  P2R R28, PR, RZ, 0x1 ;  /* 0x00000001ff1c7803 */ /* 0x000fe40000000000 */
[----:B------:R-:W-:-:S02]  /*0b90*/  LOP3.LUT P0, RZ, R20, 0x100, RZ, 0xc0, !PT ;  /* 0x0000010014ff7812 */ /* 0x000fc4000780c0ff */
[----:B------:R-:W-:-:S06]  /*0ba0*/  PRMT R20, RZ, 0x7610, R20 ;  /* 0x00007610ff147816 */ /* 0x000fcc0000000014 */
[----:B------:R0:W4:Y:S01]  /*0bb0*/  @!P6 LDG.E.U16 R20, desc[UR24][R4.64+0x3c0] ;  /* 0x0003c0180414e981 */ /* 0x000122000c1e1500 */
[----:B------:R-:W1:Y:S01]  /*0bc0*/  S2R R93, SR_LANEID ;  /* 0x00000000005d7919 */ /* 0x000e620000000000 */
[----:B------:R-:W0:Y:S01]  /*0bd0*/  S2UR UR15, SR_CgaCtaId ;  /* 0x00000000000f79c3 */ /* 0x000e220000008800 */
[----:B------:R-:W-:Y:S02]  /*0be0*/  UMOV UR8, 0x400 ;  /* 0x0000040000087882 */ /* 0x000fe40000000000 */
[----:B0-----:R-:W-:Y:S01]  /*0bf0*/  ULEA UR15, UR15, UR8, 0x18 ;  /* 0x000000080f0f7291 */ /* 0x001fe2000f8ec0ff */
[----:B-1----:R-:W-:-:S05]  /*0c00*/  IMAD.IADD R22, R22, 0x1, R93 ;  /* 0x0000000116167824 */ /* 0x002fca00078e025d */
[CC--:B------:R-:W-:Y:S02]  /*0c10*/  LEA.HI.SX32 R92, R22.reuse, R22.reuse, 0x1b ;  /* 0x00000016165c7211 */ /* 0x0c0fe400078fdaff */
[C---:B------:R-:W-:Y:S01]  /*0c20*/  IADD3 R5, PT, PT, R22.reuse, 0x60, RZ ;  /* 0x0000006016057810 */ /* 0x040fe20007ffe0ff */
[----:B------:R-:W-:Y:S01]  /*0c30*/  VIADD R25, R22, 0x40 ;  /* 0x0000004016197836 */ /* 0x000fe20000000000 */
[----:B------:R-:W-:Y:S02]  /*0c40*/  LEA R92, R92, UR15, 0x1 ;  /* 0x0000000f5c5c7c11 */ /* 0x000fe4000f8e08ff */
[C---:B------:R-:W-:Y:S02]  /*0c50*/  IADD3 R23, PT, PT, R22.reuse, 0x20, RZ ;  /* 0x0000002016177810 */ /* 0x040fe40007ffe0ff */
[-C--:B------:R-:W-:Y:S01]  /*0c60*/  LEA.HI.SX32 R5, R5, R22.reuse, 0x1b ;  /* 0x0000001605057211 */ /* 0x080fe200078fdaff */
[----:B------:R-:W-:Y:S01]  /*0c70*/  VIADD R27, R22, 0x80 ;  /* 0x00000080161b7836 */ /* 0x000fe20000000000 */
[----:B------:R-:W-:-:S02]  /*0c80*/  LEA.HI.SX32 R23, R23, R22, 0x1b ;  /* 0x0000001617177211 */ /* 0x000fc400078fdaff */
[----:B------:R-:W-:Y:S01]  /*0c90*/  LEA R89, R5, UR15, 0x1 ;  /* 0x0000000f05597c11 */ /* 0x000fe2000f8e08ff */
[C---:B------:R-:W-:Y:S01]  /*0ca0*/  VIADD R5, R22.reuse, 0xc0 ;  /* 0x000000c016057836 */ /* 0x040fe20000000000 */
[-C--:B------:R-:W-:Y:S02]  /*0cb0*/  LEA.HI.SX32 R25, R25, R22.reuse, 0x1b ;  /* 0x0000001619197211 */ /* 0x080fe400078fdaff */
[-C--:B------:R-:W-:Y:S02]  /*0cc0*/  LEA.HI.SX32 R27, R27, R22.reuse, 0x1b ;  /* 0x000000161b1b7211 */ /* 0x080fe400078fdaff */
[----:B------:R-:W-:Y:S02]  /*0cd0*/  LEA R91, R23, UR15, 0x1 ;  /* 0x0000000f175b7c11 */ /* 0x000fe4000f8e08ff */
[C---:B------:R-:W-:Y:S02]  /*0ce0*/  IADD3 R29, PT, PT, R22.reuse, 0xa0, RZ ;  /* 0x000000a0161d7810 */ /* 0x040fe40007ffe0ff */
[----:B------:R-:W-:Y:S01]  /*0cf0*/  LEA R90, R25, UR15, 0x1 ;  /* 0x0000000f195a7c11 */ /* 0x000fe2000f8e08ff */
[----:B------:R-:W-:Y:S01]  /*0d00*/  VIADD R23, R22, 0x100 ;  /* 0x0000010016177836 */ /* 0x000fe20000000000 */
[----:B------:R-:W-:-:S02]  /*0d10*/  LEA.HI.SX32 R5, R5, R22, 0x1b ;  /* 0x0000001605057211 */ /* 0x000fc400078fdaff */
[----:B------:R-:W-:Y:S01]  /*0d20*/  LEA R88, R27, UR15, 0x1 ;  /* 0x0000000f1b587c11 */ /* 0x000fe2000f8e08ff */
[C---:B------:R-:W-:Y:S01]  /*0d30*/  VIADD R27, R22.reuse, 0x140 ;  /* 0x00000140161b7836 */ /* 0x040fe20000000000 */
[-C--:B------:R-:W-:Y:S02]  /*0d40*/  LEA.HI.SX32 R29, R29, R22.reuse, 0x1b ;  /* 0x000000161d1d7211 */ /* 0x080fe400078fdaff */
[C---:B------:R-:W-:Y:S02]  /*0d50*/  IADD3 R25, PT, PT, R22.reuse, 0x120, RZ ;  /* 0x0000012016197810 */ /* 0x040fe40007ffe0ff */
[----:B------:R-:W-:Y:S02]  /*0d60*/  LEA R86, R5, UR15, 0x1 ;  /* 0x0000000f05567c11 */ /* 0x000fe4000f8e08ff */
[----:B------:R-:W-:Y:S02]  /*0d70*/  IADD3 R5, PT, PT, R22, 0x160, RZ ;  /* 0x0000016016057810 */ /* 0x000fe40007ffe0ff */
[----:B------:R-:W-:-:S02]  /*0d80*/  LEA.HI.SX32 R23, R23, R22, 0x1b ;  /* 0x0000001617177211 */ /* 0x000fc400078fdaff */
[----:B------:R-:W-:Y:S02]  /*0d90*/  LEA R87, R29, UR15, 0x1 ;  /* 0x0000000f1d577c11 */ /* 0x000fe4000f8e08ff */
[-C--:B------:R-:W-:Y:S02]  /*0da0*/  LEA.HI.SX32 R25, R25, R22.reuse, 0x1b ;  /* 0x0000001619197211 */ /* 0x080fe400078fdaff */
[-C--:B------:R-:W-:Y:S02]  /*0db0*/  LEA.HI.SX32 R27, R27, R22.reuse, 0x1b ;  /* 0x000000161b1b7211 */ /* 0x080fe400078fdaff */
[----:B------:R-:W-:Y:S02]  /*0dc0*/  LEA.HI.SX32 R5, R5, R22, 0x1b ;  /* 0x0000001605057211 */ /* 0x000fe400078fdaff */
[----:B------:R-:W-:Y:S02]  /*0dd0*/  LEA R84, R23, UR15, 0x1 ;  /* 0x0000000f17547c11 */ /* 0x000fe4000f8e08ff */
[----:B------:R-:W-:-:S02]  /*0de0*/  LEA R83, R25, UR15, 0x1 ;  /* 0x0000000f19537c11 */ /* 0x000fc4000f8e08ff */
[----:B------:R-:W-:Y:S02]  /*0df0*/  LEA R82, R27, UR15, 0x1 ;  /* 0x0000000f1b527c11 */ /* 0x000fe4000f8e08ff */
[----:B------:R-:W-:Y:S02]  /*0e00*/  IADD3 R23, PT, PT, R22, 0x1e0, RZ ;  /* 0x000001e016177810 */ /* 0x000fe40007ffe0ff */
[----:B------:R-:W-:Y:S02]  /*0e10*/  LEA R81, R5, UR15, 0x1 ;  /* 0x0000000f05517c11 */ /* 0x000fe4000f8e08ff */
[----:B------:R-:W-:-:S04]  /*0e20*/  LEA.HI.SX32 R23, R23, R22, 0x1b ;  /* 0x0000001617177211 */ /* 0x000fc800078fdaff */
[----:B------:R-:W-:Y:S02]  /*0e30*/  LEA R77, R23, UR15, 0x1 ;  /* 0x0000000f174d7c11 */ /* 0x000fe4000f8e08ff */
[----:B------:R-:W-:Y:S02]  /*0e40*/  PRMT R23, RZ, 0x7610, R23 ;  /* 0x00007610ff177816 */ /* 0x000fe40000000017 */
[----:B------:R-:W-:Y:S02]  /*0e50*/  P2R R30, PR, RZ, 0x2 ;  /* 0x00000002ff1e7803 */ /* 0x000fe40000000000 */
[----:B------:R-:W-:Y:S02]  /*0e60*/  ISETP.GE.AND P1, PT, R110, UR40, PT ;  /* 0x000000286e007c0c */ /* 0x000fe4000bf26270 */
[----:B------:R-:W-:Y:S01]  /*0e70*/  PRMT R24, RZ, 0x7610, R24 ;  /* 0x00007610ff187816 */ /* 0x000fe20000000018 */
[----:B---3--:R0:W-:Y:S02]  /*0e80*/  STS.U16 [R92], R7 ;  /* 0x000000075c007388 */ /* 0x0081e40000000400 */
[----:B0-----:R-:W-:-:S04]  /*0e90*/  IADD3 R7, PT, PT, R22, 0xe0, RZ ;  /* 0x000000e016077810 */ /* 0x001fc80007ffe0ff */
[----:B------:R-:W-:-:S04]  /*0ea0*/  LEA.HI.SX32 R7, R7, R22, 0x1b ;  /* 0x0000001607077211 */ /* 0x000fc800078fdaff */
[----:B------:R-:W-:Y:S01]  /*0eb0*/  LEA R85, R7, UR15, 0x1 ;  /* 0x0000000f07557c11 */ /* 0x000fe2000f8e08ff */
[C---:B------:R-:W-:Y:S01]  /*0ec0*/  VIADD R7, R22.reuse, 0x180 ;  /* 0x0000018016077836 */ /* 0x040fe20000000000 */
[----:B--2---:R-:W-:Y:S04]  /*0ed0*/  STS.U16 [R91+0x40], R6 ;  /* 0x000040065b007388 */ /* 0x004fe80000000400 */
[----:B------:R-:W-:Y:S01]  /*0ee0*/  LEA.HI.SX32 R7, R7, R22, 0x1b ;  /* 0x0000001607077211 */ /* 0x000fe200078fdaff */
[----:B-----5:R0:W-:Y:S04]  /*0ef0*/  STS.U16 [R90+0x80], R9 ;  /* 0x000080095a007388 */ /* 0x0201e80000000400 */
[----:B----4-:R-:W-:Y:S01]  /*0f00*/  STS.U16 [R89+0xc0], R8 ;  /* 0x0000c00859007388 */ /* 0x010fe20000000400 */
[----:B0-----:R-:W-:-:S03]  /*0f10*/  IADD3 R9, PT, PT, R22, 0x1a0, RZ ;  /* 0x000001a016097810 */ /* 0x001fc60007ffe0ff */
[----:B------:R0:W-:Y:S01]  /*0f20*/  STS.U16 [R88+0x100], R11 ;  /* 0x0001000b58007388 */ /* 0x0001e20000000400 */
[----:B------:R-:W-:-:S03]  /*0f30*/  LEA.HI.SX32 R9, R9, R22, 0x1b ;  /* 0x0000001609097211 */ /* 0x000fc600078fdaff */
[----:B------:R-:W-:Y:S01]  /*0f40*/  STS.U16 [R87+0x140], R10 ;  /* 0x0001400a57007388 */ /* 0x000fe20000000400 */
[----:B0-----:R-:W-:-:S03]  /*0f50*/  VIADD R11, R22, 0x1c0 ;  /* 0x000001c0160b7836 */ /* 0x001fc60000000000 */
[----:B------:R0:W-:Y:S01]  /*0f60*/  STS.U16 [R86+0x180], R13 ;  /* 0x0001800d56007388 */ /* 0x0001e20000000400 */
[----:B------:R-:W-:Y:S02]  /*0f70*/  LEA R80, R7, UR15, 0x1 ;  /* 0x0000000f07507c11 */ /* 0x000fe4000f8e08ff */
[----:B------:R-:W-:Y:S01]  /*0f80*/  LEA.HI.SX32 R11, R11, R22, 0x1b ;  /* 0x000000160b0b7211 */ /* 0x000fe200078fdaff */
[----:B------:R-:W-:Y:S01]  /*0f90*/  STS.U16 [R85+0x1c0], R12 ;  /* 0x0001c00c55007388 */ /* 0x000fe20000000400 */
[----:B------:R-:W-:Y:S02]  /*0fa0*/  LEA R79, R9, UR15, 0x1 ;  /* 0x0000000f094f7c11 */ /* 0x000fe4000f8e08ff */
[----:B------:R-:W-:Y:S01]  /*0fb0*/  LEA R78, R11, UR15, 0x1 ;  /* 0x0000000f0b4e7c11 */ /* 0x000fe2000f8e08ff */
[----:B------:R-:W-:Y:S01]  /*0fc0*/  STS.U16 [R84+0x200], R15 ;  /* 0x0002000f54007388 */ /* 0x000fe20000000400 */
[----:B------:R-:W-:-:S03]  /*0fd0*/  IMAD R22, R93, 0xf, R22 ;  /* 0x0000000f5d167824 */ /* 0x000fc600078e0216 */
[----:B------:R-:W-:Y:S04]  /*0fe0*/  STS.U16 [R83+0x240], R14 ;  /* 0x0002400e53007388 */ /* 0x000fe80000000400 */
[----:B------:R1:W-:Y:S04]  /*0ff0*/  STS.U16 [R82+0x280], R17 ;  /* 0x0002801152007388 */ /* 0x0003e80000000400 */
[----:B------:R-:W-:Y:S01]  /*1000*/  STS.U16 [R81+0x2c0], R16 ;  /* 0x0002c01051007388 */ /* 0x000fe20000000400 */
[----:B------:R-:W-:-:S03]  /*1010*/  VIADD R5, R22, 0x1 ;  /* 0x0000000116057836 */ /* 0x000fc60000000000 */
[----:B------:R2:W-:Y:S01]  /*1020*/  STS.U16 [R80+0x300], R19 ;  /* 0x0003001350007388 */ /* 0x0005e20000000400 */
[----:B------:R-:W-:-:S03]  /*1030*/  VIADD R9, R22, 0x3 ;  /* 0x0000000316097836 */ /* 0x000fc60000000000 */
[----:B------:R-:W-:Y:S01]  /*1040*/  STS.U16 [R79+0x340], R18 ;  /* 0x000340124f007388 */ /* 0x000fe20000000400 */
[C---:B0-----:R-:W-:Y:S01]  /*1050*/  VIADD R13, R22.reuse, 0x5 ;  /* 0x00000005160d7836 */ /* 0x041fe20000000000 */
[C---:B------:R-:W-:Y:S01]  /*1060*/  IADD3 R7, PT, PT, R22.reuse, 0x2, RZ ;  /* 0x0000000216077810 */ /* 0x040fe20007ffe0ff */
[C---:B-1----:R-:W-:Y:S01]  /*1070*/  VIADD R17, R22.reuse, 0x7 ;  /* 0x0000000716117836 */ /* 0x042fe20000000000 */
[----:B------:R0:W-:Y:S01]  /*1080*/  STS.U16 [R78+0x380], R21 ;  /* 0x000380154e007388 */ /* 0x0001e20000000400 */
[C---:B------:R-:W-:Y:S01]  /*1090*/  VIADD R31, R22.reuse, 0xd ;  /* 0x0000000d161f7836 */ /* 0x040fe20000000000 */
[C---:B------:R-:W-:Y:S01]  /*10a0*/  IADD3 R11, PT, PT, R22.reuse, 0x4, RZ ;  /* 0x00000004160b7810 */ /* 0x040fe20007ffe0ff */
[C---:B--2---:R-:W-:Y:S01]  /*10b0*/  VIADD R19, R22.reuse, 0x9 ;  /* 0x0000000916137836 */ /* 0x044fe20000000000 */
[C---:B------:R-:W-:Y:S01]  /*10c0*/  IADD3 R15, PT, PT, R22.reuse, 0x6, RZ ;  /* 0x00000006160f7810 */ /* 0x040fe20007ffe0ff */
[C---:B------:R-:W-:Y:S01]  /*10d0*/  VIADD R35, R22.reuse, 0xf ;  /* 0x0000000f16237836 */ /* 0x040fe20000000000 */
[----:B------:R-:W-:-:S02]  /*10e0*/  IADD3 R25, PT, PT, R22, 0x8, RZ ;  /* 0x0000000816197810 */ /* 0x000fc40007ffe0ff */
[C---:B------:R-:W-:Y:S01]  /*10f0*/  IADD3 R27, PT, PT, R22.reuse, 0xa, RZ ;  /* 0x0000000a161b7810 */ /* 0x040fe20007ffe0ff */
[C---:B0-----:R-:W-:Y:S01]  /*1100*/  VIADD R21, R22.reuse, 0xb ;  /* 0x0000000b16157836 */ /* 0x041fe20000000000 */
[C---:B------:R-:W-:Y:S02]  /*1110*/  IADD3 R29, PT, PT, R22.reuse, 0xc, RZ ;  /* 0x0000000c161d7810 */ /* 0x040fe40007ffe0ff */
[----:B------:R-:W-:Y:S02]  /*1120*/  IADD3 R33, PT, PT, R22, 0xe, RZ ;  /* 0x0000000e16217810 */ /* 0x000fe40007ffe0ff */
        /* <DEDUP_REMOVED lines=52> */
[----:B0-----:R-:W-:-:S03]  /*1470*/  PRMT R20, RZ, 0x7610, R20 ;  /* 0x00007610ff147816 */ /* 0x001fc60000000014 */
        /* <DEDUP_REMOVED lines=12> */
[----:B------:R-:W-:-:S07]  /*1540*/  PRMT R27, RZ, 0x7610, R27 ;  /* 0x00007610ff1b7816 */ /* 0x000fce000000001b */
        /* <DEDUP_REMOVED lines=83> */
[----:B------:R-:W-:Y:S02]  /*1a80*/  IMAD.MOV.U32 R28, RZ, RZ, 0x3e800000 ;  /* 0x3e800000ff1c7424 */ /* 0x000fe400078e00ff */
        /* <DEDUP_REMOVED lines=28> */
.L_x_2587:
[----:B------:R-:W-:Y:S05]  /*1c50*/  BSYNC.RECONVERGENT B0 ;  /* 0x0000000000007941 */ /* 0x000fea0003800200 */
.L_x_2586:
        /* <DEDUP_REMOVED lines=35> */
.L_x_2589:
[----:B------:R-:W-:Y:S05]  /*1e90*/  BSYNC.RECONVERGENT B0 ;  /* 0x0000000000007941 */ /* 0x000fea0003800200 */
.L_x_2588:
        /* <DEDUP_REMOVED lines=37> */
.L_x_2591:
[----:B------:R-:W-:Y:S05]  /*20f0*/  BSYNC.RECONVERGENT B0 ;  /* 0x0000000000007941 */ /* 0x000fea0003800200 */
.L_x_2590:
        /* <DEDUP_REMOVED lines=35> */
.L_x_2593:
[----:B------:R-:W-:Y:S05]  /*2330*/  BSYNC.RECONVERGENT B0 ;  /* 0x0000000000007941 */ /* 0x000fea0003800200 */
.L_x_2592:
        /* <DEDUP_REMOVED lines=37> */
.L_x_2595:
[----:B------:R-:W-:Y:S05]  /*2590*/  BSYNC.RECONVERGENT B0 ;  /* 0x0000000000007941 */ /* 0x000fea0003800200 */
.L_x_2594:
        /* <DEDUP_REMOVED lines=35> */
.L_x_2597:
[----:B------:R-:W-:Y:S05]  /*27d0*/  BSYNC.RECONVERGENT B0 ;  /* 0x0000000000007941 */ /* 0x000fea0003800200 */
.L_x_2596:
        /* <DEDUP_REMOVED lines=37> */
.L_x_2599:
[----:B------:R-:W-:Y:S05]  /*2a30*/  BSYNC.RECONVERGENT B0 ;  /* 0x0000000000007941 */ /* 0x000fea0003800200 */
.L_x_2598:
        /* <DEDUP_REMOVED lines=35> */
.L_x_2601:
[----:B------:R-:W-:Y:S05]  /*2c70*/  BSYNC.RECONVERGENT B0 ;  /* 0x0000000000007941 */ /* 0x000fea0003800200 */
.L_x_2600:
        /* <DEDUP_REMOVED lines=39> */
.L_x_2603:
[----:B------:R-:W-:Y:S05]  /*2ef0*/  BSYNC.RECONVERGENT B0 ;  /* 0x0000000000007941 */ /* 0x000fea0003800200 */
.L_x_2602:
        /* <DEDUP_REMOVED lines=39> */
.L_x_2605:
[----:B------:R-:W-:Y:S05]  /*3170*/  BSYNC.RECONVERGENT B0 ;  /* 0x0000000000007941 */ /* 0x000fea0003800200 */
.L_x_2604:
        /* <DEDUP_REMOVED lines=45> */
.L_x_2607:
[----:B------:R-:W-:Y:S05]  /*3450*/  BSYNC.RECONVERGENT B0 ;  /* 0x0000000000007941 */ /* 0x000fea0003800200 */
.L_x_2606:
        /* <DEDUP_REMOVED lines=32> */
.L_x_2609:
[----:B------:R-:W-:Y:S05]  /*3660*/  BSYNC.RECONVERGENT B0 ;  /* 0x0000000000007941 */ /* 0x000fea0003800200 */
.L_x_2608:
[----:B------:R-:W-:Y:S04]  /*3670*/  BSSY.RECONVERGENT B0, `(.L_x_2610) ;  /* 0x0000020000007945 */ /* 0x000fe80003800200 */
        /* <DEDUP_REMOVED lines=31> */
.L_x_2611:
[----:B------:R-:W-:Y:S05]  /*3870*/  BSYNC.RECONVERGENT B0 ;  /* 0x0000000000007941 */ /* 0x000fea0003800200 */
.L_x_2610:
        /* <DEDUP_REMOVED lines=32> */
.L_x_2613:
[----:B------:R-:W-:Y:S05]  /*3a80*/  BSYNC.RECONVERGENT B0 ;  /* 0x0000000000007941 */ /* 0x000fea0003800200 */
.L_x_2612:
        /* <DEDUP_REMOVED lines=32> */
.L_x_2615:
[----:B------:R-:W-:Y:S05]  /*3c90*/  BSYNC.RECONVERGENT B0 ;  /* 0x0000000000007941 */ /* 0x000fea0003800200 */
.L_x_2614:
        /* <DEDUP_REMOVED lines=32> */
.L_x_2617:
[----:B------:R-:W-:Y:S05]  /*3ea0*/  BSYNC.RECONVERGENT B0 ;  /* 0x0000000000007941 */ /* 0x000fea0003800200 */
.L_x_2616:
        /* <DEDUP_REMOVED lines=24> */
[----:B------:R-:W0:Y:S01]  /*4030*/  S2UR UR21, SR_CTAID.Y ;  /* 0x00000000001579c3 */ /* 0x000e220000002600 */
[----:B------:R-:W0:Y:S01]  /*4040*/  LDCU.64 UR36, c[0x0][0x3b8] ;  /* 0x00007700ff2477ac */ /* 0x000e220008000a00 */
[----:B------:R-:W-:Y:S01]  /*4050*/  MOV R7, UR31 ;  /* 0x0000001f00077c02 */ /* 0x000fe20008000f00 */
[----:B------:R-:W-:Y:S01]  /*4060*/  FMUL.FTZ R28, R19, R60 ;  /* 0x0000003c131c7220 */ /* 0x000fe20000410000 */
[----:B------:R-:W-:Y:S01]  /*4070*/  FMUL.FTZ R27, R18, R59 ;  /* 0x0000003b121b7220 */ /* 0x000fe20000410000 */
[----:B------:R-:W1:Y:S01]  /*4080*/  LDCU.64 UR38, c[0x0][0x3a0] ;  /* 0x00007400ff2677ac */ /* 0x000e620008000a00 */
[----:B------:R-:W-:Y:S01]  /*4090*/  IADD3 R6, P0, P2, R0, 0x200, R7 ;  /* 0x0000020000067810 */ /* 0x000fe20007a1e007 */
[----:B------:R-:W-:Y:S01]  /*40a0*/  FMUL.FTZ R26, R17, R58 ;  /* 0x0000003a111a7220 */ /* 0x000fe20000410000 */
[----:B------:R-:W-:Y:S01]  /*40b0*/  FMUL.FTZ R25, R16, R57 ;  /* 0x0000003910197220 */ /* 0x000fe20000410000 */
[----:B------:R-:W2:Y:S01]  /*40c0*/  LDCU.128 UR8, c[0x0][0x440] ;  /* 0x00008800ff0877ac */ /* 0x000ea20008000c00 */
        /* <DEDUP_REMOVED lines=13> */
[----:B------:R-:W-:Y:S01]  /*41a0*/  IADD3.X R7, PT, PT, RZ, UR32, RZ, P0, P2 ;  /* 0x00000020ff077c10 */ /* 0x000fe200087e44ff */
[----:B0-----:R-:W-:Y:S01]  /*41b0*/  UIMAD.WIDE.U32 UR16, UR21, UR36, URZ ;  /* 0x00000024151072a5 */ /* 0x001fe2000f8e00ff */
[----:B------:R-:W0:Y:S01]  /*41c0*/  LDCU UR36, c[0x0][0x38c] ;  /* 0x00007180ff2477ac */ /* 0x000e220008000800 */
[----:B-1----:R-:W-:-:S02]  /*41d0*/  UIMAD.WIDE.U32 UR18, UR21, UR38, URZ ;  /* 0x00000026151272a5 */ /* 0x002fc4000f8e00ff */
[----:B------:R-:W-:Y:S02]  /*41e0*/  UIMAD UR23, UR21, UR37, UR17 ;  /* 0x00000025151772a4 */ /* 0x000fe4000f8e0211 */
[----:B------:R-:W-:Y:S02]  /*41f0*/  UIMAD UR21, UR21, UR39, UR19 ;  /* 0x00000027151572a4 */ /* 0x000fe4000f8e0213 */
[----:B--2---:R-:W-:Y:S02]  /*4200*/  ULEA UR19, UP0, UR16, UR10, 0x2 ;  /* 0x0000000a10137291 */ /* 0x004fe4000f8010ff */
[----:B------:R-:W-:Y:S02]  /*4210*/  ULEA UR17, UP1, UR18, UR8, 0x2 ;  /* 0x0000000812117291 */ /* 0x000fe4000f8210ff */
[----:B------:R-:W-:Y:S02]  /*4220*/  ULEA.HI.X UR16, UR16, UR11, UR23, 0x2, UP0 ;  /* 0x0000000b10107291 */ /* 0x000fe400080f1417 */
[----:B------:R-:W-:-:S02]  /*4230*/  ULEA.HI.X UR18, UR18, UR9, UR21, 0x2, UP1 ;  /* 0x0000000912127291 */ /* 0x000fc400088f1415 */
[----:B0-----:R-:W-:Y:S02]  /*4240*/  UISETP.LT.AND UP0, UPT, UR36, 0x1, UPT ;  /* 0x000000012400788c */ /* 0x001fe4000bf01270 */
[----:B------:R-:W-:Y:S02]  /*4250*/  UIMAD UR8, UR6, UR41, URZ ;  /* 0x00000029060872a4 */ /* 0x000fe4000f8e02ff */
[----:B------:R-:W-:Y:S01]  /*4260*/  USEL UR10, UR36, 0x1, !UP0 ;  /* 0x00000001240a7887 */ /* 0x000fe2000c000000 */
[----:B------:R-:W0:Y:S01]  /*4270*/  LDCU.64 UR38, c[0x0][0x480] ;  /* 0x00009000ff2677ac */ /* 0x000e220008000a00 */
[----:B------:R-:W-:Y:S02]  /*4280*/  UIADD3 UR9, UPT, UPT, UR15, 0x10d0, URZ ;  /* 0x000010d00f097890 */ /* 0x000fe4000fffe0ff */
[----:B------:R-:W-:-:S12]  /*4290*/  UIADD3 UR10, UPT, UPT, -UR10, URZ, URZ ;  /* 0x000000ff0a0a7290 */ /* 0x000fd8000fffe1ff */
.L_x_2623:
[----:B------:R-:W-:Y:S01]  /*42a0*/  IMAD.U32 R2, RZ, RZ, UR17 ;  /* 0x00000011ff027e24 */ /* 0x000fe2000f8e00ff */
[----:B------:R-:W-:-:S05]  /*42b0*/  MOV R3, UR18 ;  /* 0x0000001200037c02 */ /* 0x000fca0008000f00 */
[----:B------:R1:W2:Y:S01]  /*42c0*/  LDG.E R9, desc[UR24][R2.64] ;  /* 0x0000001802097981 */ /* 0x0002a2000c1e1900 */
[----:B------:R-:W-:-:S05]  /*42d0*/  IMAD.SHL.U32 R8, R94, 0x10, RZ ;  /* 0x000000105e087824 */ /* 0x000fca00078e00ff */
[----:B------:R-:W-:-:S04]  /*42e0*/  LOP3.LUT R111, R8, 0x3e00, RZ, 0xc0, !PT ;  /* 0x00003e00086f7812 */ /* 0x000fc800078ec0ff */
[----:B------:R-:W-:Y:S01]  /*42f0*/  LOP3.LUT R111, R111, 0x1f, R94, 0xf8, !PT ;  /* 0x0000001f6f6f7812 */ /* 0x000fe200078ef85e */
[----:B-1----:R-:W-:Y:S01]  /*4300*/  IMAD.MOV.U32 R3, RZ, RZ, R7 ;  /* 0x000000ffff037224 */ /* 0x002fe200078e0007 */
[----:B------:R-:W-:Y:S02]  /*4310*/  MOV R2, R6 ;  /* 0x0000000600027202 */ /* 0x000fe40000000f00 */
[C---:B------:R-:W-:Y:S02]  /*4320*/  LOP3.LUT R109, R111.reuse, 0x40, RZ, 0xfc, !PT ;  /* 0x000000406f6d7812 */ /* 0x040fe400078efcff */
[----:B------:R-:W-:Y:S01]  /*4330*/  LOP3.LUT R108, R111, 0x60, RZ, 0xfc, !PT ;  /* 0x000000606f6c7812 */ /* 0x000fe200078efcff */
[----:B------:R-:W3:Y:S01]  /*4340*/  @!P1 LDG.E.U16 R7, desc[UR24][R2.64+-0x200] ;  /* 0xfffe001802079981 */ /* 0x000ee2000c1e1500 */
[----:B------:R-:W-:Y:S02]  /*4350*/  ISETP.GE.AND P0, PT, R109, UR40, PT ;  /* 0x000000286d007c0c */ /* 0x000fe4000bf06270 */
[----:B------:R-:W-:-:S02]  /*4360*/  ISETP.GE.AND P2, PT, R108, UR40, PT ;  /* 0x000000286c007c0c */ /* 0x000fc4000bf46270 */
[----:B------:R-:W-:-:S04]  /*4370*/  LOP3.LUT R110, R111, 0x20, RZ, 0xfc, !PT ;  /* 0x000000206f6e7812 */ /* 0x000fc800078efcff */
[----:B------:R-:W-:-:S05]  /*4380*/  ISETP.GE.AND P3, PT, R110, UR40, PT ;  /* 0x000000286e007c0c */ /* 0x000fca000bf66270 */
[----:B------:R-:W4:Y:S04]  /*4390*/  @!P0 LDG.E.U16 R5, desc[UR24][R2.64+-0x180] ;  /* 0xfffe801802058981 */ /* 0x000f28000c1e1500 */
[----:B------:R-:W4:Y:S04]  /*43a0*/  @!P2 LDG.E.U16 R4, desc[UR24][R2.64+-0x140] ;  /* 0xfffec0180204a981 */ /* 0x000f28000c1e1500 */
[----:B------:R-:W4:Y:S01]  /*43b0*/  @!P3 LDG.E.U16 R6, desc[UR24][R2.64+-0x1c0] ;  /* 0xfffe40180206b981 */ /* 0x000f22000c1e1500 */
[C---:B------:R-:W-:Y:S01]  /*43c0*/  IADD3 R10, PT, PT, R8.reuse, 0xf, RZ ;  /* 0x0000000f080a7810 */ /* 0x040fe20007ffe0ff */
[C---:B------:R-:W-:Y:S01]  /*43d0*/  VIADD R11, R8.reuse, 0x1 ;  /* 0x00000001080b7836 */ /* 0x040fe20000000000 */
[----:B------:R-:W-:-:S02]  /*43e0*/  ISETP.GE.U32.AND P6, PT, R8, UR40, PT ;  /* 0x0000002808007c0c */ /* 0x000fc4000bfc6070 */
[----:B------:R-:W-:Y:S02]  /*43f0*/  ISETP.GE.U32.AND P4, PT, R10, UR40, PT ;  /* 0x000000280a007c0c */ /* 0x000fe4000bf86070 */
[----:B------:R-:W-:Y:S02]  /*4400*/  IADD3 R10, PT, PT, R8, 0x2, RZ ;  /* 0x00000002080a7810 */ /* 0x000fe40007ffe0ff */
[----:B------:R-:W-:Y:S02]  /*4410*/  FSEL R144, R28, RZ, !P6 ;  /* 0x000000ff1c907208 */ /* 0x000fe40007000000 */
[----:B------:R-:W-:-:S04]  /*4420*/  ISETP.GE.U32.AND P5, PT, R11, UR40, PT ;  /* 0x000000280b007c0c */ /* 0x000fc8000bfa6070 */
[----:B------:R-:W-:Y:S02]  /*4430*/  FSEL R142, R27, RZ, !P5 ;  /* 0x000000ff1b8e7208 */ /* 0x000fe40006800000 */
[----:B------:R-:W-:Y:S02]  /*4440*/  FSEL R115, R0, RZ, !P4 ;  /* 0x000000ff00737208 */ /* 0x000fe40006000000 */
[C---:B------:R-:W-:Y:S02]  /*4450*/  LOP3.LUT R103, R111.reuse, 0x100, RZ, 0xfc, !PT ;  /* 0x000001006f677812 */ /* 0x040fe400078efcff */
[C---:B------:R-:W-:Y:S02]  /*4460*/  LOP3.LUT R102, R111.reuse, 0x120, RZ, 0xfc, !PT ;  /* 0x000001206f667812 */ /* 0x040fe400078efcff */
[C---:B------:R-:W-:Y:S02]  /*4470*/  LOP3.LUT R107, R111.reuse, 0x80, RZ, 0xfc, !PT ;  /* 0x000000806f6b7812 */ /* 0x040fe400078efcff */
[----:B------:R-:W-:Y:S01]  /*4480*/  LOP3.LUT R105, R111, 0xc0, RZ, 0xfc, !PT ;  /* 0x000000c06f697812 */ /* 0x000fe200078efcff */
[----:B--2---:R-:W-:-:S04]  /*4490*/  FMUL.FTZ R9, R9, 1.4426950216293334961 ;  /* 0x3fb8aa3b09097820 */ /* 0x004fc80000410000 */
[C---:B------:R-:W-:Y:S01]  /*44a0*/  FMUL.FTZ R12, R9.reuse, R60 ;  /* 0x0000003c090c7220 */ /* 0x040fe20000410000 */
[----:B------:R-:W-:-:S05]  /*44b0*/  FMUL.FTZ R13, R9, R59 ;  /* 0x0000003b090d7220 */ /* 0x000fca0000410000 */
[----:B------:R-:W1:Y:S01]  /*44c0*/  MUFU.EX2 R12, R12 ;  /* 0x0000000c000c7308 */ /* 0x000e620000000800 */
[C---:B------:R-:W-:Y:S01]  /*44d0*/  FMUL.FTZ R96, R9.reuse, R58 ;  /* 0x0000003a09607220 */ /* 0x040fe20000410000 */
[----:B------:R-:W-:-:S06]  /*44e0*/  FMUL.FTZ R97, R9, R57 ;  /* 0x0000003909617220 */ /* 0x000fcc0000410000 */
[----:B------:R-:W2:Y:S01]  /*44f0*/  MUFU.EX2 R13, R13 ;  /* 0x0000000d000d7308 */ /* 0x000ea20000000800 */
[----:B------:R-:W-:-:S07]  /*4500*/  FMUL.FTZ R98, R9, R56 ;  /* 0x0000003809627220 */ /* 0x000fce0000410000 */
[----:B------:R-:W0:Y:S01]  /*4510*/  MUFU.EX2 R96, R96 ;  /* 0x0000006000607308 */ /* 0x000e220000000800 */
[----:B-1----:R-:W-:Y:S02]  /*4520*/  FSEL R145, R12, 1, !P6 ;  /* 0x3f8000000c917808 */ /* 0x002fe40007000000 */
[----:B------:R-:W-:Y:S01]  /*4530*/  ISETP.GE.U32.AND P6, PT, R10, UR40, PT ;  /* 0x000000280a007c0c */ /* 0x000fe2000bfc6070 */
[----:B------:R-:W-:-:S04]  /*4540*/  VIADD R10, R8, 0x3 ;  /* 0x00000003080a7836 */ /* 0x000fc80000000000 */
[----:B------:R-:W1:Y:S01]  /*4550*/  MUFU.EX2 R97, R97 ;  /* 0x0000006100617308 */ /* 0x000e620000000800 */
[----:B------:R-:W-:Y:S01]  /*4560*/  FMUL.FTZ R99, R9, R55 ;  /* 0x0000003709637220 */ /* 0x000fe20000410000 */
[----:B--2---:R-:W-:Y:S01]  /*4570*/  FSEL R143, R13, 1, !P5 ;  /* 0x3f8000000d8f7808 */ /* 0x004fe20006800000 */
[----:B------:R-:W-:Y:S01]  /*4580*/  FMUL.FTZ R11, R9, R54 ;  /* 0x00000036090b7220 */ /* 0x000fe20000410000 */
[----:B------:R-:W-:-:S04]  /*4590*/  ISETP.GE.U32.AND P5, PT, R10, UR40, PT ;  /* 0x000000280a007c0c */ /* 0x000fc8000bfa6070 */
[----:B------:R-:W2:Y:S01]  /*45a0*/  MUFU.EX2 R98, R98 ;  /* 0x0000006200627308 */ /* 0x000ea20000000800 */
[----:B------:R-:W-:Y:S02]  /*45b0*/  IADD3 R10, PT, PT, R8, 0x4, RZ ;  /* 0x00000004080a7810 */ /* 0x000fe40007ffe0ff */
[----:B0-----:R-:W-:Y:S02]  /*45c0*/  FSEL R141, R96, 1, !P6 ;  /* 0x3f800000608d7808 */ /* 0x001fe40007000000 */
[----:B------:R-:W-:Y:S02]  /*45d0*/  FSEL R140, R26, RZ, !P6 ;  /* 0x000000ff1a8c7208 */ /* 0x000fe40007000000 */
[----:B------:R-:W-:Y:S01]  /*45e0*/  ISETP.GE.U32.AND P6, PT, R10, UR40, PT ;  /* 0x000000280a007c0c */ /* 0x000fe2000bfc6070 */
[----:B------:R-:W0:Y:S01]  /*45f0*/  MUFU.EX2 R99, R99 ;  /* 0x0000006300637308 */ /* 0x000e220000000800 */
[----:B------:R-:W-:Y:S02]  /*4600*/  VIADD R10, R8, 0x5 ;  /* 0x00000005080a7836 */ /* 0x000fe40000000000 */
[----:B------:R-:W-:Y:S01]  /*4610*/  FMUL.FTZ R12, R9, R53 ;  /* 0x00000035090c7220 */ /* 0x000fe20000410000 */
[----:B-1----:R-:W-:-:S02]  /*4620*/  FSEL R139, R97, 1, !P5 ;  /* 0x3f800000618b7808 */ /* 0x002fc40006800000 */
[----:B------:R-:W-:Y:S02]  /*4630*/  FSEL R138, R25, RZ, !P5 ;  /* 0x000000ff198a7208 */ /* 0x000fe40006800000 */
[----:B------:R-:W1:Y:S01]  /*4640*/  MUFU.EX2 R11, R11 ;  /* 0x0000000b000b7308 */ /* 0x000e620000000800 */
[----:B------:R-:W-:Y:S02]  /*4650*/  ISETP.GE.U32.AND P5, PT, R10, UR40, PT ;  /* 0x000000280a007c0c */ /* 0x000fe4000bfa6070 */
[----:B------:R-:W-:Y:S01]  /*4660*/  IADD3 R10, PT, PT, R8, 0x6, RZ ;  /* 0x00000006080a7810 */ /* 0x000fe20007ffe0ff */
[----:B------:R-:W-:Y:S01]  /*4670*/  FMUL.FTZ R13, R9, R52 ;  /* 0x00000034090d7220 */ /* 0x000fe20000410000 */
[----:B--2---:R-:W-:Y:S02]  /*4680*/  FSEL R137, R98, 1, !P6 ;  /* 0x3f80000062897808 */ /* 0x004fe40007000000 */
[----:B------:R-:W-:Y:S01]  /*4690*/  FSEL R136, R24, RZ, !P6 ;  /* 0x000000ff18887208 */ /* 0x000fe20007000000 */
[----:B------:R-:W2:Y:S01]  /*46a0*/  MUFU.EX2 R12, R12 ;  /* 0x0000000c000c7308 */ /* 0x000ea20000000800 */
[----:B------:R-:W-:Y:S01]  /*46b0*/  ISETP.GE.U32.AND P6, PT, R10, UR40, PT ;  /* 0x000000280a007c0c */ /* 0x000fe2000bfc6070 */
[----:B------:R-:W-:-:S02]  /*46c0*/  VIADD R10, R8, 0x7 ;  /* 0x00000007080a7836 */ /* 0x000fc40000000000 */
[----:B------:R-:W-:Y:S01]  /*46d0*/  FMUL.FTZ R96, R9, R51 ;  /* 0x0000003309607220 */ /* 0x000fe20000410000 */
[----:B0-----:R-:W-:Y:S02]  /*46e0*/  FSEL R135, R99, 1, !P5 ;  /* 0x3f80000063877808 */ /* 0x001fe40006800000 */
[----:B------:R-:W-:Y:S01]  /*46f0*/  FSEL R134, R23, RZ, !P5 ;  /* 0x000000ff17867208 */ /* 0x000fe20006800000 */
[----:B------:R-:W0:Y:S01]  /*4700*/  MUFU.EX2 R13, R13 ;  /* 0x0000000d000d7308 */ /* 0x000e220000000800 */
[----:B------:R-:W-:Y:S02]  /*4710*/  ISETP.GE.U32.AND P5, PT, R10, UR40, PT ;  /* 0x000000280a007c0c */ /* 0x000fe4000bfa6070 */
[----:B------:R-:W-:Y:S02]  /*4720*/  IADD3 R10, PT, PT, R8, 0x8, RZ ;  /* 0x00000008080a7810 */ /* 0x000fe40007ffe0ff */
[----:B-1----:R-:W-:Y:S01]  /*4730*/  FSEL R133, R11, 1, !P6 ;  /* 0x3f8000000b857808 */ /* 0x002fe20007000000 */
[----:B------:R-:W-:Y:S01]  /*4740*/  FMUL.FTZ R11, R9, R50 ;  /* 0x00000032090b7220 */ /* 0x000fe20000410000 */
[----:B------:R-:W-:Y:S01]  /*4750*/  FSEL R132, R22, RZ, !P6 ;  /* 0x000000ff16847208 */ /* 0x000fe20007000000 */
[----:B------:R-:W1:Y:S01]  /*4760*/  MUFU.EX2 R96, R96 ;  /* 0x0000006000607308 */ /* 0x000e620000000800 */
[----:B------:R-:W-:Y:S01]  /*4770*/  ISETP.GE.U32.AND P6, PT, R10, UR40, PT ;  /* 0x000000280a007c0c */ /* 0x000fe2000bfc6070 */
[----:B------:R-:W-:-:S02]  /*4780*/  VIADD R10, R8, 0xd ;  /* 0x0000000d080a7836 */ /* 0x000fc40000000000 */
[----:B------:R-:W-:Y:S01]  /*4790*/  FFMA.FTZ R97, R143, R144, R142 ;  /* 0x000000908f617223 */ /* 0x000fe2000001008e */
[----:B--2---:R-:W-:Y:S02]  /*47a0*/  FSEL R131, R12, 1, !P5 ;  /* 0x3f8000000c837808 */ /* 0x004fe40006800000 */
[----:B------:R-:W-:Y:S01]  /*47b0*/  FSEL R130, R21, RZ, !P5 ;  /* 0x000000ff15827208 */ /* 0x000fe20006800000 */
[----:B------:R-:W2:Y:S01]  /*47c0*/  MUFU.EX2 R11, R11 ;  /* 0x0000000b000b7308 */ /* 0x000ea20000000800 */
[----:B------:R-:W-:Y:S01]  /*47d0*/  ISETP.GE.U32.AND P5, PT, R10, UR40, PT ;  /* 0x000000280a007c0c */ /* 0x000fe2000bfa6070 */
[----:B------:R-:W-:Y:S01]  /*47e0*/  FFMA.FTZ R97, R141, R97, R140 ;  /* 0x000000618d617223 */ /* 0x000fe2000001008c */
[----:B------:R-:W-:Y:S02]  /*47f0*/  IADD3 R10, PT, PT, R8, 0x9, RZ ;  /* 0x00000009080a7810 */ /* 0x000fe40007ffe0ff */
[----:B0-----:R-:W-:Y:S01]  /*4800*/  FSEL R129, R13, 1, !P6 ;  /* 0x3f8000000d817808 */ /* 0x001fe20007000000 */
[----:B------:R-:W-:Y:S01]  /*4810*/  FFMA.FTZ R97, R139, R97, R138 ;  /* 0x000000618b617223 */ /* 0x000fe2000001008a */
[----:B------:R-:W-:-:S02]  /*4820*/  FSEL R128, R20, RZ, !P6 ;  /* 0x000000ff14807208 */ /* 0x000fc40007000000 */
[----:B------:R-:W-:Y:S01]  /*4830*/  ISETP.GE.U32.AND P6, PT, R10, UR40, PT ;  /* 0x000000280a007c0c */ /* 0x000fe2000bfc6070 */
[----:B------:R-:W-:Y:S02]  /*4840*/  VIADD R10, R8, 0xa ;  /* 0x0000000a080a7836 */ /* 0x000fe40000000000 */
[----:B------:R-:W-:Y:S01]  /*4850*/  FMUL.FTZ R12, R9, R49 ;  /* 0x00000031090c7220 */ /* 0x000fe20000410000 */
[----:B------:R-:W-:Y:S01]  /*4860*/  FFMA.FTZ R97, R137, R97, R136 ;  /* 0x0000006189617223 */ /* 0x000fe20000010088 */
[----:B-1----:R-:W-:Y:S02]  /*4870*/  FSEL R127, R96, 1, !P6 ;  /* 0x3f800000607f7808 */ /* 0x002fe40007000000 */
[----:B------:R-:W-:Y:S01]  /*4880*/  FSEL R126, R19, RZ, !P6 ;  /* 0x000000ff137e7208 */ /* 0x000fe20007000000 */
[----:B------:R-:W-:Y:S01]  /*4890*/  FMUL.FTZ R13, R9, R48 ;  /* 0x00000030090d7220 */ /* 0x000fe20000410000 */
[----:B------:R-:W-:Y:S01]  /*48a0*/  ISETP.GE.U32.AND P6, PT, R10, UR40, PT ;  /* 0x000000280a007c0c */ /* 0x000fe2000bfc6070 */
[----:B------:R-:W-:Y:S01]  /*48b0*/  FFMA.FTZ R97, R135, R97, R134 ;  /* 0x0000006187617223 */ /* 0x000fe20000010086 */
[----:B------:R-:W0:Y:S01]  /*48c0*/  MUFU.EX2 R12, R12 ;  /* 0x0000000c000c7308 */ /* 0x000e220000000800 */
[----:B------:R-:W-:Y:S01]  /*48d0*/  FMUL.FTZ R96, R145, R143 ;  /* 0x0000008f91607220 */ /* 0x000fe20000410000 */
[----:B--2---:R-:W-:Y:S01]  /*48e0*/  FSEL R125, R11, 1, !P6 ;  /* 0x3f8000000b7d7808 */ /* 0x004fe20007000000 */
[----:B------:R-:W-:Y:S01]  /*48f0*/  FMUL.FTZ R11, R9, R47 ;  /* 0x0000002f090b7220 */ /* 0x000fe20000410000 */
[----:B------:R-:W-:Y:S01]  /*4900*/  FFMA.FTZ R97, R133, R97, R132 ;  /* 0x0000006185617223 */ /* 0x000fe20000010084 */
[----:B------:R-:W-:Y:S01]  /*4910*/  FMUL.FTZ R98, R141, R96 ;  /* 0x000000608d627220 */ /* 0x000fe20000410000 */
[----:B------:R-:W-:-:S02]  /*4920*/  FMUL.FTZ R96, R9, R46 ;  /* 0x0000002e09607220 */ /* 0x000fc40000410000 */
[----:B------:R-:W1:Y:S01]  /*4930*/  MUFU.EX2 R13, R13 ;  /* 0x0000000d000d7308 */ /* 0x000e620000000800 */
[----:B------:R-:W-:Y:S01]  /*4940*/  FFMA.FTZ R97, R131, R97, R130 ;  /* 0x0000006183617223 */ /* 0x000fe20000010082 */
[----:B------:R-:W-:Y:S01]  /*4950*/  IADD3 R10, PT, PT, R8, 0xb, RZ ;  /* 0x0000000b080a7810 */ /* 0x000fe20007ffe0ff */
[----:B------:R-:W-:Y:S01]  /*4960*/  FMUL.FTZ R9, R9, R45 ;  /* 0x0000002d09097220 */ /* 0x000fe20000410000 */
[----:B------:R-:W-:Y:S01]  /*4970*/  FSEL R124, R18, RZ, !P6 ;  /* 0x000000ff127c7208 */ /* 0x000fe20007000000 */
[----:B------:R-:W-:-:S03]  /*4980*/  FFMA.FTZ R97, R129, R97, R128 ;  /* 0x0000006181617223 */ /* 0x000fc60000010080 */
[----:B------:R-:W2:Y:S01]  /*4990*/  MUFU.EX2 R11, R11 ;  /* 0x0000000b000b7308 */ /* 0x000ea20000000800 */
[----:B------:R-:W-:Y:S01]  /*49a0*/  ISETP.GE.U32.AND P6, PT, R10, UR40, PT ;  /* 0x000000280a007c0c */ /* 0x000fe2000bfc6070 */
[----:B------:R-:W-:Y:S02]  /*49b0*/  VIADD R10, R8, 0xc ;  /* 0x0000000c080a7836 */ /* 0x000fe40000000000 */
[----:B------:R-:W-:Y:S01]  /*49c0*/  FFMA.FTZ R97, R127, R97, R126 ;  /* 0x000000617f617223 */ /* 0x000fe2000001007e */
[----:B------:R-:W-:-:S03]  /*49d0*/  FMUL.FTZ R98, R139, R98 ;  /* 0x000000628b627220 */ /* 0x000fc60000410000 */
[----:B------:R-:W3:Y:S01]  /*49e0*/  MUFU.EX2 R96, R96 ;  /* 0x0000006000607308 */ /* 0x000ee20000000800 */
[----:B0-----:R-:W-:Y:S02]  /*49f0*/  FSEL R123, R12, 1, !P6 ;  /* 0x3f8000000c7b7808 */ /* 0x001fe40007000000 */
[----:B------:R-:W-:Y:S01]  /*4a00*/  FSEL R122, R17, RZ, !P6 ;  /* 0x000000ff117a7208 */ /* 0x000fe20007000000 */
[----:B------:R-:W-:Y:S01]  /*4a10*/  FFMA.FTZ R97, R125, R97, R124 ;  /* 0x000000617d617223 */ /* 0x000fe2000001007c */
[----:B------:R-:W-:-:S03]  /*4a20*/  ISETP.GE.U32.AND P6, PT, R10, UR40, PT ;  /* 0x000000280a007c0c */ /* 0x000fc6000bfc6070 */
[----:B------:R-:W0:Y:S01]  /*4a30*/  MUFU.EX2 R9, R9 ;  /* 0x0000000900097308 */ /* 0x000e220000000800 */
[----:B------:R-:W-:Y:S01]  /*4a40*/  FMUL.FTZ R98, R137, R98 ;  /* 0x0000006289627220 */ /* 0x000fe20000410000 */
[----:B------:R-:W-:Y:S01]  /*4a50*/  IADD3 R8, PT, PT, R8, 0xe, RZ ;  /* 0x0000000e08087810 */ /* 0x000fe20007ffe0ff */
[----:B------:R-:W-:Y:S01]  /*4a60*/  FFMA.FTZ R97, R123, R97, R122 ;  /* 0x000000617b617223 */ /* 0x000fe2000001007a */
[----:B-1----:R-:W-:Y:S02]  /*4a70*/  FSEL R121, R13, 1, !P6 ;  /* 0x3f8000000d797808 */ /* 0x002fe40007000000 */
[----:B------:R-:W-:Y:S01]  /*4a80*/  FSEL R120, R16, RZ, !P6 ;  /* 0x000000ff10787208 */ /* 0x000fe20007000000 */
[----:B------:R-:W-:Y:S01]  /*4a90*/  FMUL.FTZ R98, R135, R98 ;  /* 0x0000006287627220 */ /* 0x000fe20000410000 */
[----:B------:R-:W-:Y:S02]  /*4aa0*/  ISETP.GE.U32.AND P6, PT, R8, UR40, PT ;  /* 0x0000002808007c0c */ /* 0x000fe4000bfc6070 */
[----:B--2---:R-:W-:Y:S01]  /*4ab0*/  FSEL R119, R11, 1, !P5 ;  /* 0x3f8000000b777808 */ /* 0x004fe20006800000 */
[----:B------:R-:W-:Y:S01]  /*4ac0*/  FFMA.FTZ R97, R121, R97, R120 ;  /* 0x0000006179617223 */ /* 0x000fe20000010078 */
[----:B------:R-:W-:Y:S01]  /*4ad0*/  FSEL R118, R15, RZ, !P5 ;  /* 0x000000ff0f767208 */ /* 0x000fe20006800000 */
[----:B------:R-:W-:Y:S01]  /*4ae0*/  FMUL.FTZ R98, R133, R98 ;  /* 0x0000006285627220 */ /* 0x000fe20000410000 */
[----:B------:R-:W-:-:S02]  /*4af0*/  FSEL R117, R14, RZ, !P6 ;  /* 0x000000ff0e757208 */ /* 0x000fc40007000000 */
[----:B---3--:R-:W-:Y:S01]  /*4b00*/  FSEL R116, R96, 1, !P6 ;  /* 0x3f80000060747808 */ /* 0x008fe20007000000 */
[----:B------:R-:W-:Y:S01]  /*4b10*/  FFMA.FTZ R97, R119, R97, R118 ;  /* 0x0000006177617223 */ /* 0x000fe20000010076 */
[----:B------:R-:W-:Y:S01]  /*4b20*/  FMUL.FTZ R98, R131, R98 ;  /* 0x0000006283627220 */ /* 0x000fe20000410000 */
[----:B0-----:R-:W-:Y:S02]  /*4b30*/  FSEL R114, R9, 1, !P4 ;  /* 0x3f80000009727808 */ /* 0x001fe40006000000 */
[----:B------:R-:W-:Y:S01]  /*4b40*/  FFMA.FTZ R97, R116, R97, R117 ;  /* 0x0000006174617223 */ /* 0x000fe20000010075 */
[----:B------:R-:W-:-:S03]  /*4b50*/  FMUL.FTZ R98, R129, R98 ;  /* 0x0000006281627220 */ /* 0x000fc60000410000 */
[----:B------:R-:W-:Y:S01]  /*4b60*/  FFMA.FTZ R8, R114, R97, R115 ;  /* 0x0000006172087223 */ /* 0x000fe20000010073 */
[----:B------:R-:W-:-:S04]  /*4b70*/  FMUL.FTZ R98, R127, R98 ;  /* 0x000000627f627220 */ /* 0x000fc80000410000 */
[----:B------:R-:W-:Y:S01]  /*4b80*/  FMUL.FTZ R98, R125, R98 ;  /* 0x000000627d627220 */ /* 0x000fe20000410000 */
[----:B------:R-:W0:Y:S03]  /*4b90*/  SHFL.UP PT, R12, R8, 0x1, RZ ;  /* 0x04200000080c7989 */ /* 0x000e2600000e00ff */
[----:B------:R-:W-:-:S04]  /*4ba0*/  FMUL.FTZ R98, R123, R98 ;  /* 0x000000627b627220 */ /* 0x000fc80000410000 */
[----:B------:R-:W-:-:S04]  /*4bb0*/  FMUL.FTZ R98, R121, R98 ;  /* 0x0000006279627220 */ /* 0x000fc80000410000 */
[----:B------:R-:W-:-:S04]  /*4bc0*/  FMUL.FTZ R9, R119, R98 ;  /* 0x0000006277097220 */ /* 0x000fc80000410000 */
[----:B------:R-:W-:-:S04]  /*4bd0*/  FMUL.FTZ R9, R116, R9 ;  /* 0x0000000974097220 */ /* 0x000fc80000410000 */
[----:B------:R-:W-:Y:S01]  /*4be0*/  FMUL.FTZ R11, R114, R9 ;  /* 0x00000009720b7220 */ /* 0x000fe20000410000 */
[----:B------:R-:W-:-:S03]  /*4bf0*/  ISETP.GE.AND P4, PT, R93, 0x1, PT ;  /* 0x000000015d00780c */ /* 0x000fc60003f86270 */
[----:B0-----:R-:W-:Y:S01]  /*4c00*/  FFMA.FTZ R9, R11, R12, R8 ;  /* 0x0000000c0b097223 */ /* 0x001fe20000010008 */
[----:B------:R-:W0:Y:S04]  /*4c10*/  SHFL.UP PT, R10, R11, 0x1, RZ ;  /* 0x042000000b0a7989 */ /* 0x000e2800000e00ff */
[----:B------:R-:W-:-:S05]  /*4c20*/  FSEL R12, R8, R9, !P4 ;  /* 0x00000009080c7208 */ /* 0x000fca0006000000 */
[----:B------:R-:W1:Y:S01]  /*4c30*/  SHFL.UP PT, R9, R12, 0x2, RZ ;  /* 0x044000000c097989 */ /* 0x000e6200000e00ff */
[----:B0-----:R-:W-:Y:S01]  /*4c40*/  @P4 FMUL.FTZ R11, R11, R10 ;  /* 0x0000000a0b0b4220 */ /* 0x001fe20000410000 */
[----:B------:R-:W-:-:S03]  /*4c50*/  ISETP.GE.AND P4, PT, R93, 0x2, PT ;  /* 0x000000025d00780c */ /* 0x000fc60003f86270 */
[----:B-1----:R-:W-:Y:S01]  /*4c60*/  FFMA.FTZ R9, R11, R9, R12 ;  /* 0x000000090b097223 */ /* 0x002fe2000001000c */
[----:B------:R-:W0:Y:S04]  /*4c70*/  SHFL.UP PT, R10, R11, 0x2, RZ ;  /* 0x044000000b0a7989 */ /* 0x000e2800000e00ff */
[----:B------:R-:W-:-:S05]  /*4c80*/  FSEL R96, R12, R9, !P4 ;  /* 0x000000090c607208 */ /* 0x000fca0006000000 */
[----:B------:R-:W1:Y:S01]  /*4c90*/  SHFL.UP PT, R9, R96, 0x4, RZ ;  /* 0x0480000060097989 */ /* 0x000e6200000e00ff */
[----:B0-----:R-:W-:-:S05]  /*4ca0*/  @P4 FMUL.FTZ R11, R11, R10 ;  /* 0x0000000a0b0b4220 */ /* 0x001fca0000410000 */
[----:B------:R-:W0:Y:S01]  /*4cb0*/  SHFL.UP PT, R8, R11, 0x4, RZ ;  /* 0x048000000b087989 */ /* 0x000e2200000e00ff */
[----:B-1----:R-:W-:Y:S01]  /*4cc0*/  FFMA.FTZ R13, R11, R9, R96 ;  /* 0x000000090b0d7223 */ /* 0x002fe20000010060 */
[----:B------:R-:W-:Y:S01]  /*4cd0*/  IMAD.MOV.U32 R9, RZ, RZ, RZ ;  /* 0x000000ffff097224 */ /* 0x000fe200078e00ff */
[----:B------:R-:W-:Y:S01]  /*4ce0*/  @!P1 PRMT R9, R7, 0x5410, RZ ;  /* 0x0000541007099816 */ /* 0x000fe200000000ff */
[----:B------:R-:W-:Y:S01]  /*4cf0*/  HFMA2 R7, -RZ, RZ, 0, 0 ;  /* 0x00000000ff077431 */ /* 0x000fe200000001ff */
[----:B------:R-:W-:Y:S02]  /*4d00*/  ISETP.GE.AND P4, PT, R93, 0x4, PT ;  /* 0x000000045d00780c */ /* 0x000fe40003f86270 */
[----:B----4-:R-:W-:Y:S02]  /*4d10*/  @!P0 PRMT R7, R5, 0x5410, RZ ;  /* 0x0000541005078816 */ /* 0x010fe400000000ff */
[----:B------:R-:W-:Y:S02]  /*4d20*/  ISETP.GE.AND P0, PT, R103, UR40, PT ;  /* 0x0000002867007c0c */ /* 0x000fe4000bf06270 */
[----:B------:R-:W-:-:S02]  /*4d30*/  @!P2 PRMT R7, R7, 0x5410, R4 ;  /* 0x000054100707a816 */ /* 0x000fc40000000004 */
[----:B------:R-:W-:Y:S02]  /*4d40*/  ISETP.GE.AND P2, PT, R102, UR40, PT ;  /* 0x0000002866007c0c */ /* 0x000fe4000bf46270 */
[----:B------:R-:W-:Y:S02]  /*4d50*/  @!P3 PRMT R9, R9, 0x5410, R6 ;  /* 0x000054100909b816 */ /* 0x000fe40000000006 */
[----:B------:R-:W-:Y:S02]  /*4d60*/  ISETP.GE.AND P3, PT, R107, UR40, PT ;  /* 0x000000286b007c0c */ /* 0x000fe4000bf66270 */
[----:B------:R-:W-:Y:S02]  /*4d70*/  LOP3.LUT R104, R111, 0xe0, RZ, 0xfc, !PT ;  /* 0x000000e06f687812 */ /* 0x000fe400078efcff */
[----:B------:R-:W-:Y:S01]  /*4d80*/  ISETP.GE.AND P5, PT, R105, UR40, PT ;  /* 0x0000002869007c0c */ /* 0x000fe2000bfa6270 */
[----:B------:R-:W2:Y:S01]  /*4d90*/  @!P0 LDG.E.U16 R12, desc[UR24][R2.64] ;  /* 0x00000018020c8981 */ /* 0x000ea2000c1e1500 */
[----:B0-----:R-:W-:Y:S01]  /*4da0*/  @P4 FMUL.FTZ R11, R11, R8 ;  /* 0x000000080b0b4220 */ /* 0x001fe20000410000 */
[----:B------:R-:W-:-:S02]  /*4db0*/  FSEL R8, R96, R13, !P4 ;  /* 0x0000000d60087208 */ /* 0x000fc40006000000 */
[----:B------:R-:W-:Y:S01]  /*4dc0*/  ISETP.GE.AND P4, PT, R104, UR40, PT ;  /* 0x0000002868007c0c */ /* 0x000fe2000bf86270 */
[----:B------:R-:W3:Y:S04]  /*4dd0*/  @!P2 LDG.E.U16 R96, desc[UR24][R2.64+0x40] ;  /* 0x000040180260a981 */ /* 0x000ee8000c1e1500 */
[----:B------:R-:W4:Y:S01]  /*4de0*/  @!P3 LDG.E.U16 R13, desc[UR24][R2.64+-0x100] ;  /* 0xffff0018020db981 */ /* 0x000f22000c1e1500 */
[----:B------:R-:W-:-:S03]  /*4df0*/  LOP3.LUT R106, R111, 0xa0, RZ, 0xfc, !PT ;  /* 0x000000a06f6a7812 */ /* 0x000fc600078efcff */
[----:B------:R-:W4:Y:S01]  /*4e00*/  @!P5 LDG.E.U16 R6, desc[UR24][R2.64+-0x80] ;  /* 0xffff80180206d981 */ /* 0x000f22000c1e1500 */
[----:B------:R-:W-:-:S03]  /*4e10*/  ISETP.GE.AND P6, PT, R106, UR40, PT ;  /* 0x000000286a007c0c */ /* 0x000fc6000bfc6270 */
[----:B------:R-:W4:Y:S10]  /*4e20*/  @!P4 LDG.E.U16 R10, desc[UR24][R2.64+-0x40] ;  /* 0xffffc018020ac981 */ /* 0x000f34000c1e1500 */
[----:B------:R-:W4:Y:S01]  /*4e30*/  @!P6 LDG.E.U16 R4, desc[UR24][R2.64+-0xc0] ;  /* 0xffff40180204e981 */ /* 0x000f22000c1e1500 */
[C---:B------:R-:W-:Y:S01]  /*4e40*/  LOP3.LUT R99, R111.reuse, 0x180, RZ, 0xfc, !PT ;  /* 0x000001806f637812 */ /* 0x040fe200078efcff */
[----:B------:R-:W-:Y:S01]  /*4e50*/  IMAD.MOV.U32 R113, RZ, RZ, RZ ;  /* 0x000000ffff717224 */ /* 0x000fe200078e00ff */
[C---:B------:R-:W-:Y:S01]  /*4e60*/  LOP3.LUT R98, R111.reuse, 0x1a0, RZ, 0xfc, !PT ;  /* 0x000001a06f627812 */ /* 0x040fe200078efcff */
[----:B------:R-:W-:Y:S01]  /*4e70*/  IMAD.MOV.U32 R5, RZ, RZ, RZ ;  /* 0x000000ffff057224 */ /* 0x000fe200078e00ff */
[----:B------:R-:W-:-:S02]  /*4e80*/  LOP3.LUT R101, R111, 0x140, RZ, 0xfc, !PT ;  /* 0x000001406f657812 */ /* 0x000fc400078efcff */
[C---:B------:R-:W-:Y:S02]  /*4e90*/  LOP3.LUT R100, R111.reuse, 0x160, RZ, 0xfc, !PT ;  /* 0x000001606f647812 */ /* 0x040fe400078efcff */
[----:B------:R-:W-:Y:S02]  /*4ea0*/  LOP3.LUT R97, R111, 0x1c0, RZ, 0xfc, !PT ;  /* 0x000001c06f617812 */ /* 0x000fe400078efcff */
[----:B--2---:R-:W-:Y:S02]  /*4eb0*/  @!P0 PRMT R113, R12, 0x5410, RZ ;  /* 0x000054100c718816 */ /* 0x004fe400000000ff */
[----:B------:R-:W-:Y:S02]  /*4ec0*/  ISETP.GE.AND P0, PT, R99, UR40, PT ;  /* 0x0000002863007c0c */ /* 0x000fe4000bf06270 */
[----:B---3--:R-:W-:Y:S02]  /*4ed0*/  @!P2 PRMT R113, R113, 0x5410, R96 ;  /* 0x000054107171a816 */ /* 0x008fe40000000060 */
[----:B------:R-:W-:-:S02]  /*4ee0*/  ISETP.GE.AND P2, PT, R98, UR40, PT ;  /* 0x0000002862007c0c */ /* 0x000fc4000bf46270 */
[----:B----4-:R-:W-:Y:S02]  /*4ef0*/  @!P3 PRMT R5, R13, 0x5410, RZ ;  /* 0x000054100d05b816 */ /* 0x010fe400000000ff */
[----:B------:R-:W-:Y:S02]  /*4f00*/  MOV R13, RZ ;  /* 0x000000ff000d7202 */ /* 0x000fe40000000f00 */
[----:B------:R-:W-:-:S03]  /*4f10*/  @!P5 PRMT R13, R6, 0x5410, RZ ;  /* 0x00005410060dd816 */ /* 0x000fc600000000ff */
[----:B------:R-:W2:Y:S01]  /*4f20*/  @!P0 LDG.E.U16 R6, desc[UR24][R2.64+0x100] ;  /* 0x0001001802068981 */ /* 0x000ea2000c1e1500 */
[----:B------:R-:W-:-:S03]  /*4f30*/  @!P4 PRMT R13, R13, 0x5410, R10 ;  /* 0x000054100d0dc816 */ /* 0x000fc6000000000a */
[----:B------:R-:W3:Y:S01]  /*4f40*/  @!P2 LDG.E.U16 R10, desc[UR24][R2.64+0x140] ;  /* 0x00014018020aa981 */ /* 0x000ee2000c1e1500 */
[----:B------:R-:W-:Y:S02]  /*4f50*/  ISETP.GE.AND P3, PT, R101, UR40, PT ;  /* 0x0000002865007c0c */ /* 0x000fe4000bf66270 */
[----:B------:R-:W-:Y:S02]  /*4f60*/  ISETP.GE.AND P4, PT, R100, UR40, PT ;  /* 0x0000002864007c0c */ /* 0x000fe4000bf86270 */
[----:B------:R-:W-:Y:S02]  /*4f70*/  LOP3.LUT R96, R111, 0x1e0, RZ, 0xfc, !PT ;  /* 0x000001e06f607812 */ /* 0x000fe400078efcff */
[----:B------:R-:W-:Y:S02]  /*4f80*/  ISETP.GE.AND P5, PT, R97, UR40, PT ;  /* 0x0000002861007c0c */ /* 0x000fe4000bfa6270 */
[----:B------:R-:W-:Y:S02]  /*4f90*/  @!P6 PRMT R5, R5, 0x5410, R4 ;  /* 0x000054100505e816 */ /* 0x000fe40000000004 */
[----:B------:R-:W-:-:S03]  /*4fa0*/  ISETP.GE.AND P6, PT, R96, UR40, PT ;  /* 0x0000002860007c0c */ /* 0x000fc6000bfc6270 */
[----:B------:R-:W4:Y:S04]  /*4fb0*/  @!P3 LDG.E.U16 R152, desc[UR24][R2.64+0x80] ;  /* 0x000080180298b981 */ /* 0x000f28000c1e1500 */
[----:B------:R-:W4:Y:S04]  /*4fc0*/  @!P4 LDG.E.U16 R4, desc[UR24][R2.64+0xc0] ;  /* 0x0000c0180204c981 */ /* 0x000f28000c1e1500 */
[----:B------:R-:W4:Y:S04]  /*4fd0*/  @!P5 LDG.E.U16 R12, desc[UR24][R2.64+0x180] ;  /* 0x00018018020cd981 */ /* 0x000f28000c1e1500 */
[----:B------:R-:W4:Y:S01]  /*4fe0*/  @!P6 LDG.E.U16 R146, desc[UR24][R2.64+0x1c0] ;  /* 0x0001c0180292e981 */ /* 0x000f22000c1e1500 */
[----:B------:R-:W-:-:S03]  /*4ff0*/  PRMT R148, R9, 0x7632, R148 ;  /* 0x0000763209947816 */ /* 0x000fc60000000094 */
[----:B------:R-:W-:Y:S01]  /*5000*/  STS.U16 [R92], R9 ;  /* 0x000000095c007388 */ /* 0x000fe20000000400 */
[----:B------:R-:W-:-:S03]  /*5010*/  PRMT R149, R7, 0x7632, R149 ;  /* 0x0000763207957816 */ /* 0x000fc60000000095 */
[----:B------:R-:W-:Y:S04]  /*5020*/  STS.U16 [R91+0x40], R148 ;  /* 0x000040945b007388 */ /* 0x000fe80000000400 */
[----:B------:R0:W-:Y:S02]  /*5030*/  STS.U16 [R90+0x80], R7 ;  /* 0x000080075a007388 */ /* 0x0001e40000000400 */
[----:B0-----:R-:W-:Y:S02]  /*5040*/  IMAD.MOV.U32 R7, RZ, RZ, RZ ;  /* 0x000000ffff077224 */ /* 0x001fe400078e00ff */
[----:B------:R-:W-:Y:S01]  /*5050*/  HFMA2 R147, -RZ, RZ, 0, 0 ;  /* 0x00000000ff937431 */ /* 0x000fe200000001ff */
[----:B------:R-:W-:Y:S01]  /*5060*/  PRMT R150, R5, 0x7632, R150 ;  /* 0x0000763205967816 */ /* 0x000fe20000000096 */
[----:B------:R-:W-:Y:S01]  /*5070*/  STS.U16 [R89+0xc0], R149 ;  /* 0x0000c09559007388 */ /* 0x000fe20000000400 */
[----:B------:R-:W-:-:S03]  /*5080*/  PRMT R151, R13, 0x7632, R151 ;  /* 0x000076320d977816 */ /* 0x000fc60000000097 */
[----:B------:R0:W-:Y:S01]  /*5090*/  STS.U16 [R88+0x100], R5 ;  /* 0x0001000558007388 */ /* 0x0001e20000000400 */
[----:B------:R-:W-:Y:S02]  /*50a0*/  PRMT R148, R113, 0x7632, R148 ;  /* 0x0000763271947816 */ /* 0x000fe40000000094 */
[----:B------:R-:W-:Y:S01]  /*50b0*/  MOV R9, RZ ;  /* 0x000000ff00097202 */ /* 0x000fe20000000f00 */
[----:B------:R-:W-:Y:S04]  /*50c0*/  STS.U16 [R87+0x140], R150 ;  /* 0x0001409657007388 */ /* 0x000fe80000000400 */
[----:B------:R-:W-:Y:S04]  /*50d0*/  STS.U16 [R86+0x180], R13 ;  /* 0x0001800d56007388 */ /* 0x000fe80000000400 */
[----:B------:R-:W-:Y:S01]  /*50e0*/  STS.U16 [R85+0x1c0], R151 ;  /* 0x0001c09755007388 */ /* 0x000fe20000000400 */
[----:B------:R-:W1:Y:S03]  /*50f0*/  S2UR UR11, SR_CgaCtaId ;  /* 0x00000000000b79c3 */ /* 0x000e660000008800 */
[----:B------:R-:W-:Y:S04]  /*5100*/  STS.U16 [R84+0x200], R113 ;  /* 0x0002007154007388 */ /* 0x000fe80000000400 */
[----:B------:R-:W-:Y:S01]  /*5110*/  STS.U16 [R83+0x240], R148 ;  /* 0x0002409453007388 */ /* 0x000fe20000000400 */
[----:B0-----:R-:W-:Y:S01]  /*5120*/  MOV R5, UR16 ;  /* 0x0000001000057c02 */ /* 0x001fe20008000f00 */
[----:B------:R-:W-:-:S02]  /*5130*/  UMOV UR15, 0x400 ;  /* 0x00000400000f7882 */ /* 0x000fc40000000000 */
[----:B-1----:R-:W-:Y:S01]  /*5140*/  ULEA UR15, UR11, UR15, 0x18 ;  /* 0x0000000f0b0f7291 */ /* 0x002fe2000f8ec0ff */
[----:B------:R-:W-:Y:S01]  /*5150*/  SHF.R.U32.HI R162, RZ, 0x5, R94 ;  /* 0x00000005ffa27819 */ /* 0x000fe2000001165e */
[----:B------:R-:W-:Y:S01]  /*5160*/  BSSY.RECONVERGENT B0, `(.L_x_2619) ;  /* 0x000005d000007945 */ /* 0x000fe20003800200 */
[----:B--2---:R-:W-:-:S04]  /*5170*/  @!P0 PRMT R7, R6, 0x5410, RZ ;  /* 0x0000541006078816 */ /* 0x004fc800000000ff */
[----:B---3--:R-:W-:Y:S02]  /*5180*/  @!P2 PRMT R7, R7, 0x5410, R10 ;  /* 0x000054100707a816 */ /* 0x008fe4000000000a */
[----:B------:R-:W0:Y:S04]  /*5190*/  SHFL.UP PT, R10, R8, 0x8, RZ ;  /* 0x05000000080a7989 */ /* 0x000e2800000e00ff */
[----:B------:R-:W1:Y:S01]  /*51a0*/  SHFL.UP PT, R6, R11, 0x8, RZ ;  /* 0x050000000b067989 */ /* 0x000e6200000e00ff */
[----:B------:R-:W-:Y:S02]  /*51b0*/  ISETP.GE.AND P0, PT, R93, 0x8, PT ;  /* 0x000000085d00780c */ /* 0x000fe40003f06270 */
[----:B----4-:R-:W-:-:S04]  /*51c0*/  @!P3 PRMT R147, R152, 0x5410, RZ ;  /* 0x000054109893b816 */ /* 0x010fc800000000ff */
[----:B------:R-:W-:Y:S02]  /*51d0*/  @!P4 PRMT R147, R147, 0x5410, R4 ;  /* 0x000054109393c816 */ /* 0x000fe40000000004 */
[----:B------:R-:W-:Y:S02]  /*51e0*/  @!P5 PRMT R9, R12, 0x5410, RZ ;  /* 0x000054100c09d816 */ /* 0x000fe400000000ff */
[----:B------:R-:W-:Y:S01]  /*51f0*/  PRMT R149, R147, 0x7632, R149 ;  /* 0x0000763293957816 */ /* 0x000fe20000000095 */
[----:B0-----:R-:W-:Y:S01]  /*5200*/  FFMA.FTZ R13, R11, R10, R8 ;  /* 0x0000000a0b0d7223 */ /* 0x001fe20000010008 */
[----:B------:R-:W-:Y:S01]  /*5210*/  PRMT R12, R7, 0x7632, R12 ;  /* 0x00007632070c7816 */ /* 0x000fe2000000000c */
[----:B------:R-:W-:Y:S01]  /*5220*/  STS.U16 [R82+0x280], R147 ;  /* 0x0002809352007388 */ /* 0x000fe20000000400 */
[--C-:B------:R-:W-:Y:S01]  /*5230*/  @!P6 PRMT R9, R9, 0x5410, R146.reuse ;  /* 0x000054100909e816 */ /* 0x100fe20000000092 */
[----:B-1----:R-:W-:Y:S01]  /*5240*/  @P0 FMUL.FTZ R11, R11, R6 ;  /* 0x000000060b0b0220 */ /* 0x002fe20000410000 */
[----:B------:R-:W-:Y:S01]  /*5250*/  FSEL R10, R8, R13, !P0 ;  /* 0x0000000d080a7208 */ /* 0x000fe20004000000 */
[----:B------:R-:W-:Y:S01]  /*5260*/  STS.U16 [R81+0x2c0], R149 ;  /* 0x0002c09551007388 */ /* 0x000fe20000000400 */
[----:B------:R-:W-:-:S03]  /*5270*/  PRMT R146, R9, 0x7632, R146 ;  /* 0x0000763209927816 */ /* 0x000fc60000000092 */
[----:B------:R-:W-:Y:S04]  /*5280*/  STS.U16 [R80+0x300], R7 ;  /* 0x0003000750007388 */ /* 0x000fe80000000400 */
[----:B------:R0:W-:Y:S04]  /*5290*/  STS.U16 [R79+0x340], R12 ;  /* 0x0003400c4f007388 */ /* 0x0001e80000000400 */
[----:B------:R-:W-:Y:S04]  /*52a0*/  STS.U16 [R78+0x380], R9 ;  /* 0x000380094e007388 */ /* 0x000fe80000000400 */
[----:B------:R-:W1:Y:S04]  /*52b0*/  SHFL.UP PT, R6, R11, 0x10, RZ ;  /* 0x060000000b067989 */ /* 0x000e6800000e00ff */
[----:B------:R-:W2:Y:S01]  /*52c0*/  SHFL.UP PT, R9, R10, 0x10, RZ ;  /* 0x060000000a097989 */ /* 0x000ea200000e00ff */
[----:B------:R-:W-:-:S02]  /*52d0*/  ISETP.NE.AND P2, PT, R93, 0x1f, PT ;  /* 0x0000001f5d00780c */ /* 0x000fc40003f45270 */
[----:B------:R-:W-:Y:S01]  /*52e0*/  LOP3.LUT P0, RZ, R94, 0x1f, RZ, 0xc0, !PT ;  /* 0x0000001f5eff7812 */ /* 0x000fe2000780c0ff */
[----:B------:R-:W-:Y:S01]  /*52f0*/  IMAD.U32 R4, RZ, RZ, UR19 ;  /* 0x00000013ff047e24 */ /* 0x000fe2000f8e00ff */
[----:B------:R-:W-:Y:S01]  /*5300*/  STS.U16 [R77+0x3c0], R146 ;  /* 0x0003c0924d007388 */ /* 0x000fe20000000400 */
[----:B------:R-:W-:Y:S01]  /*5310*/  NOP ;  /* 0x0000000000007918 */ /* 0x000fe20000000000 */
[----:B------:R-:W-:Y:S01]  /*5320*/  ISETP.EQ.OR P0, PT, RZ, UR6, P0 ;  /* 0x00000006ff007c0c */ /* 0x000fe20008702670 */
[----:B------:R-:W-:Y:S01]  /*5330*/  HFMA2 R13, -RZ, RZ, 0, 0 ;  /* 0x00000000ff0d7431 */ /* 0x000fe200000001ff */
[----:B------:R3:W5:Y:S01]  /*5340*/  LDG.E R113, desc[UR24][R4.64] ;  /* 0x0000001804717981 */ /* 0x000762000c1e1900 */
[----:B0-----:R-:W-:-:S03]  /*5350*/  IMAD.MOV.U32 R12, RZ, RZ, 0x3f800000 ;  /* 0x3f800000ff0c7424 */ /* 0x001fc600078e00ff */
[----:B------:R-:W-:Y:S01]  /*5360*/  LDS.U16 R146, [R76] ;  /* 0x000000004c927984 */ /* 0x000fe20000000400 */
[----:B-1----:R-:W-:-:S03]  /*5370*/  FMUL.FTZ R8, R11, R6 ;  /* 0x000000060b087220 */ /* 0x002fc60000410000 */
[----:B------:R-:W-:Y:S01]  /*5380*/  LDS.U16 R147, [R75+0x2] ;  /* 0x000002004b937984 */ /* 0x000fe20000000400 */
[----:B---3--:R-:W-:Y:S01]  /*5390*/  @!P2 SHF.R.U32.HI R4, RZ, 0x2, R94 ;  /* 0x00000002ff04a819 */ /* 0x008fe2000001165e */
[----:B--2---:R-:W-:Y:S02]  /*53a0*/  FFMA.FTZ R9, R11, R9, R10 ;  /* 0x000000090b097223 */ /* 0x004fe4000001000a */
[----:B------:R-:W-:Y:S01]  /*53b0*/  LDS.U16 R148, [R74+0x4] ;  /* 0x000004004a947984 */ /* 0x000fe20000000400 */
[----:B------:R-:W-:-:S03]  /*53c0*/  @!P2 LOP3.LUT R164, R4, 0xf8, RZ, 0xc0, !PT ;  /* 0x000000f804a4a812 */ /* 0x000fc600078ec0ff */
[----:B------:R-:W-:Y:S04]  /*53d0*/  LDS.U16 R149, [R73+0x6] ;  /* 0x0000060049957984 */ /* 0x000fe80000000400 */
[----:B------:R-:W-:Y:S04]  /*53e0*/  LDS.U16 R150, [R72+0x8] ;  /* 0x0000080048967984 */ /* 0x000fe80000000400 */
[----:B------:R-:W-:Y:S04]  /*53f0*/  LDS.U16 R151, [R71+0xa] ;  /* 0x00000a0047977984 */ /* 0x000fe80000000400 */
[----:B------:R-:W-:Y:S04]  /*5400*/  LDS.U16 R152, [R70+0xc] ;  /* 0x00000c0046987984 */ /* 0x000fe80000000400 */
[----:B------:R-:W-:Y:S04]  /*5410*/  LDS.U16 R153, [R69+0xe] ;  /* 0x00000e0045997984 */ /* 0x000fe80000000400 */
[----:B------:R-:W-:Y:S04]  /*5420*/  LDS.U16 R154, [R68+0x10] ;  /* 0x00001000449a7984 */ /* 0x000fe80000000400 */
[----:B------:R-:W-:Y:S04]  /*5430*/  @!P0 LDS.64 R12, [UR9] ;  /* 0x00000009ff0c8984 */ /* 0x000fe80008000a00 */
[----:B------:R-:W-:Y:S04]  /*5440*/  LDS.U16 R155, [R67+0x12] ;  /* 0x00001200439b7984 */ /* 0x000fe80000000400 */
[----:B------:R-:W-:Y:S04]  /*5450*/  LDS.U16 R156, [R66+0x14] ;  /* 0x00001400429c7984 */ /* 0x000fe80000000400 */
[----:B------:R-:W-:Y:S04]  /*5460*/  LDS.U16 R157, [R65+0x16] ;  /* 0x00001600419d7984 */ /* 0x000fe80000000400 */
[----:B------:R-:W-:Y:S04]  /*5470*/  LDS.U16 R158, [R64+0x18] ;  /* 0x00001800409e7984 */ /* 0x000fe80000000400 */
[----:B------:R-:W-:Y:S04]  /*5480*/  LDS.U16 R159, [R63+0x1a] ;  /* 0x00001a003f9f7984 */ /* 0x000fe80000000400 */
[----:B------:R-:W-:Y:S04]  /*5490*/  LDS.U16 R160, [R62+0x1c] ;  /* 0x00001c003ea07984 */ /* 0x000fe80000000400 */
[----:B------:R-:W-:Y:S04]  /*54a0*/  LDS.U16 R161, [R61+0x1e] ;  /* 0x00001e003da17984 */ /* 0x000fe80000000400 */
[----:B------:R-:W-:Y:S01]  /*54b0*/  @!P2 STS.64 [R164+UR15+0x1090], R8 ;  /* 0x00109008a400a988 */ /* 0x000fe20008000a0f */
[----:B------:R-:W-:Y:S01]  /*54c0*/  BAR.SYNC.DEFER_BLOCKING 0x0 ;  /* 0x0000000000007b1d */ /* 0x000fe20000010000 */
[----:B------:R-:W-:-:S02]  /*54d0*/  ISETP.GE.AND P0, PT, R93, 0x10, PT ;  /* 0x000000105d00780c */ /* 0x000fc40003f06270 */
[C---:B------:R-:W-:Y:S02]  /*54e0*/  ISETP.NE.AND P2, PT, R162.reuse, 0x3, PT ;  /* 0x00000003a200780c */ /* 0x040fe40003f45270 */
[C---:B------:R-:W-:Y:S02]  /*54f0*/  ISETP.NE.AND P4, PT, R162.reuse, 0x1, PT ;  /* 0x00000001a200780c */ /* 0x040fe40003f85270 */
[----:B------:R-:W-:Y:S02]  /*5500*/  ISETP.NE.AND P3, PT, R162, 0x2, PT ;  /* 0x00000002a200780c */ /* 0x000fe40003f65270 */
[----:B------:R-:W-:Y:S02]  /*5510*/  FSEL R162, R11, R8, !P0 ;  /* 0x000000080ba27208 */ /* 0x000fe40004000000 */
[----:B------:R-:W-:Y:S01]  /*5520*/  FSEL R163, R10, R9, !P0 ;  /* 0x000000090aa37208 */ /* 0x000fe20004000000 */
[----:B------:R-:W0:Y:S04]  /*5530*/  LDS.128 R4, [UR15+0x1090] ;  /* 0x0010900fff047984 */ /* 0x000e280008000c00 */
[----:B------:R-:W1:Y:S04]  /*5540*/  LDS.128 R8, [UR15+0x10a0] ;  /* 0x0010a00fff087984 */ /* 0x000e680008000c00 */
[----:B------:R-:W-:Y:S04]  /*5550*/  SHFL.UP PT, R162, R162, 0x1, RZ ;  /* 0x04200000a2a27989 */ /* 0x000fe800000e00ff */
[----:B------:R-:W2:Y:S01]  /*5560*/  SHFL.UP PT, R163, R163, 0x1, RZ ;  /* 0x04200000a3a37989 */ /* 0x000ea200000e00ff */
[----:B------:R-:W-:Y:S01]  /*5570*/  ISETP.GE.U32.AND P0, PT, R94, 0x20, PT ;  /* 0x000000205e00780c */ /* 0x000fe20003f06070 */
[CC--:B0-----:R-:W-:Y:S01]  /*5580*/  FFMA.FTZ R164, R5.reuse, R6.reuse, R7 ;  /* 0x0000000605a47223 */ /* 0x0c1fe20000010007 */
[C---:B------:R-:W-:Y:S01]  /*5590*/  FSEL R95, R4.reuse, R95, !P4 ;  /* 0x0000005f045f7208 */ /* 0x040fe20006000000 */
[----:B------:R-:W-:Y:S01]  /*55a0*/  FMUL.FTZ R4, R4, R6 ;  /* 0x0000000604047220 */ /* 0x000fe20000410000 */
[----:B------:R-:W-:Y:S01]  /*55b0*/  FSEL R112, R5, R112, !P4 ;  /* 0x0000007005707208 */ /* 0x000fe20006000000 */
[----:B-1----:R-:W-:-:S02]  /*55c0*/  FFMA.FTZ R9, R164, R8, R9 ;  /* 0x00000008a4097223 */ /* 0x002fc40000010009 */
[----:B------:R-:W-:Y:S01]  /*55d0*/  FMUL.FTZ R8, R4, R8 ;  /* 0x0000000804087220 */ /* 0x000fe20000410000 */
[----:B------:R-:W-:Y:S02]  /*55e0*/  FSEL R112, R164, R112, !P3 ;  /* 0x00000070a4707208 */ /* 0x000fe40005800000 */
[----:B------:R-:W-:Y:S02]  /*55f0*/  FSEL R95, R4, R95, !P3 ;  /* 0x0000005f045f7208 */ /* 0x000fe40005800000 */
[----:B------:R-:W-:Y:S02]  /*5600*/  FSEL R112, R9, R112, !P2 ;  /* 0x0000007009707208 */ /* 0x000fe40005000000 */
[----:B------:R-:W-:Y:S02]  /*5610*/  FSEL R95, R8, R95, !P2 ;  /* 0x0000005f085f7208 */ /* 0x000fe40005000000 */
[----:B------:R-:W-:Y:S01]  /*5620*/  @P0 ISETP.NE.AND P2, PT, R93, RZ, PT ;  /* 0x000000ff5d00020c */ /* 0x000fe20003f45270 */
[----:B--2---:R-:W-:-:S02]  /*5630*/  @P0 FFMA.FTZ R5, R162, R112, R163 ;  /* 0x00000070a2050223 */ /* 0x004fc400000100a3 */
[----:B------:R-:W-:Y:S01]  /*5640*/  @P0 FMUL.FTZ R4, R162, R95 ;  /* 0x0000005fa2040220 */ /* 0x000fe20000410000 */
[C---:B------:R-:W-:Y:S01]  /*5650*/  FFMA.FTZ R11, R10.reuse, R9, R11 ;  /* 0x000000090a0b7223 */ /* 0x040fe2000001000b */
[----:B------:R-:W-:Y:S01]  /*5660*/  FMUL.FTZ R8, R10, R8 ;  /* 0x000000080a087220 */ /* 0x000fe20000410000 */
[----:B------:R-:W-:Y:S01]  /*5670*/  @P0 FSEL R163, R112, R5, !P2 ;  /* 0x0000000570a30208 */ /* 0x000fe20005000000 */
[----:B------:R-:W-:Y:S01]  /*5680*/  @P0 IMAD.MOV.U32 R5, RZ, RZ, R13 ;  /* 0x000000ffff050224 */ /* 0x000fe200078e000d */
[----:B------:R-:W-:Y:S02]  /*5690*/  @P0 FSEL R162, R95, R4, !P2 ;  /* 0x000000045fa20208 */ /* 0x000fe40005000000 */
[----:B------:R-:W-:Y:S02]  /*56a0*/  ISETP.NE.AND P3, PT, R94, RZ, PT ;  /* 0x000000ff5e00720c */ /* 0x000fe40003f65270 */
[----:B------:R-:W-:Y:S01]  /*56b0*/  @P0 MOV R4, R12 ;  /* 0x0000000c00040202 */ /* 0x000fe20000000f00 */
[----:B------:R-:W-:Y:S10]  /*56c0*/  @P0 BRA `(.L_x_2620) ;  /* 0x0000000000180947 */ /* 0x000ff40003800000 */
[----:B------:R-:W-:Y:S01]  /*56d0*/  ISETP.NE.AND P0, PT, R93, RZ, PT ;  /* 0x000000ff5d00720c */ /* 0x000fe20003f05270 */
[C---:B------:R-:W-:Y:S01]  /*56e0*/  FMUL.FTZ R4, R8.reuse, R12 ;  /* 0x0000000c08047220 */ /* 0x040fe20000410000 */
[----:B------:R-:W-:-:S11]  /*56f0*/  FFMA.FTZ R5, R8, R13, R11 ;  /* 0x0000000d08057223 */ /* 0x000fd6000001000b */
[----:B------:R0:W-:Y:S01]  /*5700*/  @!P0 STS.64 [UR15+0x10b8], R12 ;  /* 0x0010b80cff008988 */ /* 0x0001e20008000a0f */
[----:B------:R-:W-:Y:S01]  /*5710*/  @!P0 MOV R162, R12 ;  /* 0x0000000c00a28202 */ /* 0x000fe20000000f00 */
[----:B------:R-:W-:-:S07]  /*5720*/  @!P0 IMAD.MOV.U32 R163, RZ, RZ, R13 ;  /* 0x000000ffffa38224 */ /* 0x000fce00078e000d */
.L_x_2620:
[----:B------:R-:W-:Y:S05]  /*5730*/  BSYNC.RECONVERGENT B0 ;  /* 0x0000000000007941 */ /* 0x000fea0003800200 */
.L_x_2619:
[----:B------:R-:W-:Y:S01]  /*5740*/  BAR.SYNC.DEFER_BLOCKING 0x0 ;  /* 0x0000000000007b1d */ /* 0x000fe20000010000 */
[----:B------:R-:W-:Y:S01]  /*5750*/  ISETP.NE.AND P0, PT, R94, RZ, PT ;  /* 0x000000ff5e00720c */ /* 0x000fe20003f05270 */
[----:B------:R-:W-:Y:S02]  /*5760*/  HADD2.F32 R146, -RZ, R146.H0_H0 ;  /* 0x20000092ff927230 */ /* 0x000fe40000004100 */
[----:B------:R-:W-:Y:S02]  /*5770*/  HADD2.F32 R8, -RZ, R147.H0_H0 ;  /* 0x20000093ff087230 */ /* 0x000fe40000004100 */
[----:B------:R-:W-:Y:S01]  /*5780*/  BSSY.RECONVERGENT B0, `(.L_x_2621) ;  /* 0x000002b000007945 */ /* 0x000fe20003800200 */
[----:B------:R-:W-:Y:S02]  /*5790*/  HADD2.F32 R148, -RZ, R148.H0_H0 ;  /* 0x20000094ff947230 */ /* 0x000fe40000004100 */
[----:B------:R-:W-:Y:S02]  /*57a0*/  HADD2.F32 R10, -RZ, R149.H0_H0 ;  /* 0x20000095ff0a7230 */ /* 0x000fe40000004100 */
[----:B------:R-:W-:-:S02]  /*57b0*/  HADD2.F32 R150, -RZ, R150.H0_H0 ;  /* 0x20000096ff967230 */ /* 0x000fc40000004100 */
[----:B0-----:R-:W-:Y:S02]  /*57c0*/  HADD2.F32 R12, -RZ, R151.H0_H0 ;  /* 0x20000097ff0c7230 */ /* 0x001fe40000004100 */
[----:B------:R-:W-:Y:S02]  /*57d0*/  HADD2.F32 R152, -RZ, R152.H0_H0 ;  /* 0x20000098ff987230 */ /* 0x000fe40000004100 */
[----:B------:R-:W-:Y:S02]  /*57e0*/  HADD2.F32 R154, -RZ, R154.H0_H0 ;  /* 0x2000009aff9a7230 */ /* 0x000fe40000004100 */
[----:B------:R-:W-:Y:S02]  /*57f0*/  HADD2.F32 R156, -RZ, R156.H0_H0 ;  /* 0x2000009cff9c7230 */ /* 0x000fe40000004100 */
[----:B------:R-:W-:Y:S02]  /*5800*/  HADD2.F32 R158, -RZ, R158.H0_H0 ;  /* 0x2000009eff9e7230 */ /* 0x000fe40000004100 */
[----:B------:R-:W-:Y:S01]  /*5810*/  HADD2.F32 R160, -RZ, R160.H0_H0 ;  /* 0x200000a0ffa07230 */ /* 0x000fe20000004100 */
[----:B------:R-:W0:Y:S02]  /*5820*/  @P3 LDS R6, [UR15+0x10bc] ;  /* 0x0010bc0fff063984 */ /* 0x000e240008000800 */
[----:B0-----:R-:W-:-:S04]  /*5830*/  @P3 FFMA.FTZ R163, R6, R162, R163 ;  /* 0x000000a206a33223 */ /* 0x001fc800000100a3 */
[----:B------:R-:W-:-:S04]  /*5840*/  FFMA.FTZ R145, R145, R163, R144 ;  /* 0x000000a391917223 */ /* 0x000fc80000010090 */
[----:B------:R-:W-:-:S04]  /*5850*/  FFMA.FTZ R142, R143, R145, R142 ;  /* 0x000000918f8e7223 */ /* 0x000fc8000001008e */
[----:B------:R-:W-:-:S04]  /*5860*/  FFMA.FTZ R141, R141, R142, R140 ;  /* 0x0000008e8d8d7223 */ /* 0x000fc8000001008c */
[----:B------:R-:W-:-:S04]  /*5870*/  FFMA.FTZ R138, R139, R141, R138 ;  /* 0x0000008d8b8a7223 */ /* 0x000fc8000001008a */
[----:B------:R-:W-:-:S04]  /*5880*/  FFMA.FTZ R137, R137, R138, R136 ;  /* 0x0000008a89897223 */ /* 0x000fc80000010088 */
[----:B------:R-:W-:-:S04]  /*5890*/  FFMA.FTZ R134, R135, R137, R134 ;  /* 0x0000008987867223 */ /* 0x000fc80000010086 */
[----:B------:R-:W-:Y:S01]  /*58a0*/  FFMA.FTZ R133, R133, R134, R132 ;  /* 0x0000008685857223 */ /* 0x000fe20000010084 */
[----:B------:R-:W-:-:S03]  /*58b0*/  HADD2.F32 R132, -RZ, R161.H0_H0 ;  /* 0x200000a1ff847230 */ /* 0x000fc60000004100 */
        /* <DEDUP_REMOVED lines=12> */
[----:B------:R-:W-:Y:S01]  /*5980*/  FFMA.FTZ R114, R114, R117, R115 ;  /* 0x0000007572727223 */ /* 0x000fe20000010073 */
[----:B------:R-:W-:Y:S06]  /*5990*/  @P0 BRA `(.L_x_2622) ;  /* 0x0000000000240947 */ /* 0x000fec0003800000 */
[----:B------:R-:W-:Y:S01]  /*59a0*/  USHF.R.S32.HI UR11, URZ, 0x1f, UR8 ;  /* 0x0000001fff0b7899 */ /* 0x000fe20008011408 */
[----:B------:R0:W-:Y:S01]  /*59b0*/  STS.64 [UR9], R4 ;  /* 0x00000004ff007988 */ /* 0x0001e20008000a09 */
[----:B------:R-:W-:-:S04]  /*59c0*/  UIADD3 UR21, UP0, UPT, UR20, UR8, URZ ;  /* 0x0000000814157290 */ /* 0x000fc8000ff1e0ff */
[----:B------:R-:W-:Y:S02]  /*59d0*/  ULEA.HI.X.SX32 UR11, UR20, UR11, 0x1, UP0 ;  /* 0x0000000b140b7291 */ /* 0x000fe400080f0eff */
[----:B------:R-:W-:-:S04]  /*59e0*/  ULEA UR36, UP0, UR21, UR38, 0x3 ;  /* 0x0000002615247291 */ /* 0x000fc8000f8018ff */
[----:B------:R-:W-:Y:S02]  /*59f0*/  ULEA.HI.X UR37, UR21, UR39, UR11, 0x3, UP0 ;  /* 0x0000002715257291 */ /* 0x000fe400080f1c0b */
[----:B------:R-:W-:-:S04]  /*5a00*/  MOV R6, UR36 ;  /* 0x0000002400067c02 */ /* 0x000fc80008000f00 */
[----:B------:R-:W-:-:S05]  /*5a10*/  MOV R7, UR37 ;  /* 0x0000002500077c02 */ /* 0x000fca0008000f00 */
[----:B------:R0:W-:Y:S02]  /*5a20*/  STG.E.64 desc[UR24][R6.64], R4 ;  /* 0x0000000406007986 */ /* 0x0001e4000c101b18 */
.L_x_2622:
[----:B------:R-:W-:Y:S05]  /*5a30*/  BSYNC.RECONVERGENT B0 ;  /* 0x0000000000007941 */ /* 0x000fea0003800200 */
.L_x_2621:
[----:B------:R-:W-:Y:S01]  /*5a40*/  ULEA UR17, UP0, UR26, UR17, 0x2 ;  /* 0x000000111a117291 */ /* 0x000fe2000f8010ff */
[----:B0-----:R-:W-:Y:S01]  /*5a50*/  IMAD.U32 R5, RZ, RZ, UR28 ;  /* 0x0000001cff057e24 */ /* 0x001fe2000f8e00ff */
[----:B------:R-:W-:Y:S01]  /*5a60*/  UIADD3 UR10, UPT, UPT, UR10, 0x1, URZ ;  /* 0x000000010a0a7890 */ /* 0x000fe2000fffe0ff */
[-C--:B-----5:R-:W-:Y:S01]  /*5a70*/  FMUL.FTZ R146, R146, R113.reuse ;  /* 0x0000007192927220 */ /* 0x0a0fe20000410000 */
[----:B------:R-:W-:Y:S01]  /*5a80*/  UIADD3.X UR18, UPT, UPT, UR18, UR30, URZ, UP0, !UPT ;  /* 0x0000001e12127290 */ /* 0x000fe200087fe4ff */
[-C--:B------:R-:W-:Y:S01]  /*5a90*/  FMUL.FTZ R8, R8, R113.reuse ;  /* 0x0000007108087220 */ /* 0x080fe20000410000 */
[----:B------:R-:W-:Y:S01]  /*5aa0*/  UISETP.NE.AND UP0, UPT, UR10, URZ, UPT ;  /* 0x000000ff0a00728c */ /* 0x000fe2000bf05270 */
        /* <DEDUP_REMOVED lines=14> */
[----:B------:R-:W-:Y:S01]  /*5b90*/  LEA R6, P0, R5, R2, 0x1 ;  /* 0x0000000205067211 */ /* 0x000fe200078008ff */
[----:B------:R-:W-:Y:S01]  /*5ba0*/  ULEA UR19, UP1, UR22, UR19, 0x2 ;  /* 0x0000001316137291 */ /* 0x000fe2000f8210ff */
[----:B------:R-:W-:Y:S01]  /*5bb0*/  FFMA.FTZ R44, R145, R146, R44 ;  /* 0x00000092912c7223 */ /* 0x000fe2000001002c */
        /* <DEDUP_REMOVED lines=15> */
[----:B------:R-:W-:Y:S01]  /*5cb0*/  IADD3.X R7, PT, PT, R3, UR29, RZ, P0, !PT ;  /* 0x0000001d03077c10 */ /* 0x000fe200087fe4ff */
[----:B------:R-:W-:-:S02]  /*5cc0*/  UIADD3 UR8, UPT, UPT, UR8, 0x1, URZ ;  /* 0x0000000108087890 */ /* 0x000fc4000fffe0ff */
[----:B------:R-:W-:Y:S02]  /*5cd0*/  UIADD3 UR9, UPT, UPT, UR9, 0x8, URZ ;  /* 0x0000000809097890 */ /* 0x000fe4000fffe0ff */
[----:B------:R-:W-:Y:S01]  /*5ce0*/  UIADD3.X UR16, UPT, UPT, UR16, UR27, URZ, UP1, !UPT ;  /* 0x0000001b10107290 */ /* 0x000fe20008ffe4ff */
[----:B------:R-:W-:Y:S11]  /*5cf0*/  BRA.U UP0, `(.L_x_2623) ;  /* 0xffffffe500687547 */ /* 0x000ff6000b83ffff */
.L_x_2618:
[----:B------:R-:W-:Y:S01]  /*5d00*/  ISETP.NE.AND P0, PT, R94, RZ, PT ;  /* 0x000000ff5e00720c */ /* 0x000fe20003f05270 */
[----:B------:R-:W-:Y:S01]  /*5d10*/  BAR.SYNC.DEFER_BLOCKING 0x0 ;  /* 0x0000000000007b1d */ /* 0x000fe20000010000 */
[----:B------:R-:W-:Y:S01]  /*5d20*/  F2FP.F16.F32.PACK_AB R43, R43, R44 ;  /* 0x0000002c2b2b723e */ /* 0x000fe200000000ff */
[----:B------:R-:W-:Y:S01]  /*5d30*/  USHF.L.U32 UR10, UR6, 0xb, URZ ;  /* 0x0000000b060a7899 */ /* 0x000fe200080006ff */
[----:B------:R-:W-:Y:S01]  /*5d40*/  F2FP.F16.F32.PACK_AB R41, R41, R42 ;  /* 0x0000002a2929723e */ /* 0x000fe200000000ff */
[----:B------:R-:W-:Y:S01]  /*5d50*/  UIADD3 UR31, UP0, UPT, UR31, 0x1000, URZ ;  /* 0x000010001f1f7890 */ /* 0x000fe2000ff1e0ff */
[----:B------:R-:W-:Y:S01]  /*5d60*/  F2FP.F16.F32.PACK_AB R39, R39, R40 ;  /* 0x000000282727723e */ /* 0x000fe200000000ff */
[----:B------:R-:W0:Y:S01]  /*5d70*/  LDCU.64 UR8, c[0x0][0x478] ;  /* 0x00008f00ff0877ac */ /* 0x000e220008000a00 */
[----:B------:R-:W-:Y:S02]  /*5d80*/  PRMT R2, R43, 0x7632, R2 ;  /* 0x000076322b027816 */ /* 0x000fe40000000002 */
[----:B------:R-:W-:Y:S01]  /*5d90*/  PRMT R3, R41, 0x7632, R3 ;  /* 0x0000763229037816 */ /* 0x000fe20000000003 */
[----:B------:R-:W-:Y:S01]  /*5da0*/  UIADD3 UR6, UPT, UPT, UR6, 0x1, URZ ;  /* 0x0000000106067890 */ /* 0x000fe2000fffe0ff */
[----:B------:R-:W-:Y:S01]  /*5db0*/  F2FP.F16.F32.PACK_AB R37, R37, R38 ;  /* 0x000000262525723e */ /* 0x000fe200000000ff */
[----:B------:R-:W1:Y:S01]  /*5dc0*/  @!P0 LDC R0, c[0x0][0x388] ;  /* 0x0000e200ff008b82 */ /* 0x000e620000000800 */
[----:B------:R-:W-:Y:S01]  /*5dd0*/  PRMT R4, R39, 0x7632, R4 ;  /* 0x0000763227047816 */ /* 0x000fe20000000004 */
[----:B------:R-:W-:Y:S01]  /*5de0*/  UIADD3.X UR32, UPT, UPT, URZ, UR32, URZ, UP0, !UPT ;  /* 0x00000020ff207290 */ /* 0x000fe200087fe4ff */
[----:B------:R-:W-:Y:S01]  /*5df0*/  F2FP.F16.F32.PACK_AB R35, R35, R36 ;  /* 0x000000242323723e */ /* 0x000fe200000000ff */
[----:B------:R-:W-:Y:S01]  /*5e00*/  UIADD3 UR33, UP1, UPT, UR33, 0x1000, URZ ;  /* 0x0000100021217890 */ /* 0x000fe2000ff3e0ff */
[----:B------:R-:W-:Y:S01]  /*5e10*/  F2FP.F16.F32.PACK_AB R33, R33, R34 ;  /* 0x000000222121723e */ /* 0x000fe200000000ff */
[----:B------:R-:W-:Y:S01]  /*5e20*/  UIADD3 UR14, UP2, UPT, UR14, 0x1000, URZ ;  /* 0x000010000e0e7890 */ /* 0x000fe2000ff5e0ff */
[----:B------:R-:W-:Y:S01]  /*5e30*/  PRMT R5, R35, 0x7632, R5 ;  /* 0x0000763223057816 */ /* 0x000fe20000000005 */
[----:B------:R-:W-:Y:S01]  /*5e40*/  UIADD3.X UR34, UPT, UPT, URZ, UR34, URZ, UP1, !UPT ;  /* 0x00000022ff227290 */ /* 0x000fe20008ffe4ff */
[----:B------:R-:W-:Y:S01]  /*5e50*/  F2FP.F16.F32.PACK_AB R31, R31, R32 ;  /* 0x000000201f1f723e */ /* 0x000fe200000000ff */
[----:B------:R-:W-:Y:S01]  /*5e60*/  UIADD3.X UR35, UPT, UPT, URZ, UR35, URZ, UP2, !UPT ;  /* 0x00000023ff237290 */ /* 0x000fe200097fe4ff */
[----:B------:R-:W-:Y:S01]  /*5e70*/  F2FP.F16.F32.PACK_AB R29, R29, R30 ;  /* 0x0000001e1d1d723e */ /* 0x000fe200000000ff */
[----:B------:R-:W-:Y:S04]  /*5e80*/  STS.U16 [R76], R43 ;  /* 0x0000002b4c007388 */ /* 0x000fe80000000400 */
[----:B------:R2:W-:Y:S04]  /*5e90*/  STS.U16 [R75+0x2], R2 ;  /* 0x000002024b007388 */ /* 0x0005e80000000400 */
[----:B------:R-:W-:Y:S04]  /*5ea0*/  STS.U16 [R74+0x4], R41 ;  /* 0x000004294a007388 */ /* 0x000fe80000000400 */
[----:B------:R3:W-:Y:S01]  /*5eb0*/  STS.U16 [R73+0x6], R3 ;  /* 0x0000060349007388 */ /* 0x0007e20000000400 */
[----:B-1----:R-:W-:-:S02]  /*5ec0*/  @!P0 IADD3 R0, PT, PT, R0, -UR10, RZ ;  /* 0x8000000a00008c10 */ /* 0x002fc4000fffe0ff */
[----:B--2---:R-:W-:Y:S01]  /*5ed0*/  PRMT R2, R37, 0x7632, R2 ;  /* 0x0000763225027816 */ /* 0x004fe20000000002 */
[----:B------:R-:W-:Y:S04]  /*5ee0*/  STS.U16 [R72+0x8], R39 ;  /* 0x0000082748007388 */ /* 0x000fe80000000400 */
[----:B------:R1:W-:Y:S01]  /*5ef0*/  STS.U16 [R71+0xa], R4 ;  /* 0x00000a0447007388 */ /* 0x0003e20000000400 */
[----:B---3--:R-:W-:-:S03]  /*5f00*/  PRMT R3, R33, 0x7632, R3 ;  /* 0x0000763221037816 */ /* 0x008fc60000000003 */
[----:B------:R-:W-:Y:S04]  /*5f10*/  STS.U16 [R70+0xc], R37 ;  /* 0x00000c2546007388 */ /* 0x000fe80000000400 */
[----:B------:R2:W-:Y:S01]  /*5f20*/  STS.U16 [R69+0xe], R2 ;  /* 0x00000e0245007388 */ /* 0x0005e20000000400 */
[----:B-1----:R-:W-:-:S03]  /*5f30*/  PRMT R4, R31, 0x7632, R4 ;  /* 0x000076321f047816 */ /* 0x002fc60000000004 */
        /* <DEDUP_REMOVED lines=31> */
[C---:B0-----:R-:W-:Y:S01]  /*6130*/  LEA R2, P3, R3.reuse, UR8, 0x1 ;  /* 0x0000000803027c11 */ /* 0x041fe2000f8608ff */
[----:B------:R-:W0:Y:S03]  /*6140*/  LDCU UR8, c[0x0][0x394] ;  /* 0x00007280ff0877ac */ /* 0x000e260008000800 */
[----:B------:R-:W-:Y:S01]  /*6150*/  LEA.HI.X R3, R3, UR9, R6, 0x1, P3 ;  /* 0x0000000903037c11 */ /* 0x000fe200098f0c06 */
[----:B------:R-:W1:Y:S01]  /*6160*/  LDS R4, [UR15+0x1080] ;  /* 0x0010800fff047984 */ /* 0x000e620008000800 */
[----:B0-----:R-:W-:Y:S01]  /*6170*/  UISETP.NE.AND UP0, UPT, UR6, UR8, UPT ;  /* 0x000000080600728c */ /* 0x001fe2000bf05270 */
[-C--:B-1----:R-:W-:Y:S02]  /*6180*/  ISETP.GE.AND P2, PT, R110, R4.reuse, PT ;  /* 0x000000046e00720c */ /* 0x082fe40003f46270 */
        /* <DEDUP_REMOVED lines=33> */
.L_x_2625:
        /* <DEDUP_REMOVED lines=14> */
.L_x_5080:


//--------------------- .text._Z25selective_scan_fwd_kernelI32Selective_Scan_fwd_kernel_traitsILi128ELi16ELi1ELb0ELb0ELb1ELb1EN3c104HalfEfEEv13SSMParamsBase --------------------------
	.section	.text._Z25selective_scan_fwd_kernelI32Selective_Scan_fwd_kernel_traitsILi128ELi16ELi1ELb0ELb0ELb1ELb1EN3c104HalfEfEEv13SSMParamsBase,"ax",@progbits
	.align	128
        .global         _Z25selective_scan_fwd_kernelI32Selective_Scan_fwd_kernel_traitsILi128ELi16ELi1ELb0ELb0ELb1ELb1EN3c104HalfEfEEv13SSMParamsBase
        .type           _Z25selective_scan_fwd_kernelI32Selective_Scan_fwd_kernel_traitsILi128ELi16ELi1ELb0ELb0ELb1ELb1EN3c104HalfEfEEv13SSMParamsBase,@function
        .size           _Z25selective_scan_fwd_kernelI32Selective_Scan_fwd_kernel_traitsILi128ELi16ELi1ELb0ELb0ELb1ELb1EN3c104HalfEfEEv13SSMParamsBase,(.L_x_5081 - _Z25selective_scan_fwd_kernelI32Selective_Scan_fwd_kernel_traitsILi128ELi16ELi1ELb0ELb0ELb1ELb1EN3c104HalfEfEEv13SSMParamsBase)
        .other          _Z25selective_scan_fwd_kernelI32Selective_Scan_fwd_kernel_traitsILi128ELi16ELi1ELb0ELb0ELb1ELb1EN3c104HalfEfEEv13SSMParamsBase,@"STO_CUDA_ENTRY STV_DEFAULT"
_Z25selective_scan_fwd_kernelI32Selective_Scan_fwd_kernel_traitsILi128ELi16ELi1ELb0ELb0ELb1ELb1EN3c104HalfEfEEv13SSMParamsBase:
.text._Z25selective_scan_fwd_kernelI32Selective_Scan_fwd_kernel_traitsILi128ELi16ELi1ELb0ELb0ELb1ELb1EN3c104HalfEfEEv13SSMParamsBase:
[----:B------:R-:W-:Y:S01]  /*0000*/  LDC R1, c[0x0][0x37c] ;  /* 0x0000df00ff017b82 */ /* 0x000fe20000000800 */
[----:B------:R-:W0:Y:S07]  /*0010*/  LDCU.64 UR4, c[0x0][0x470] ;  /* 0x00008e00ff0477ac */ /* 0x000e2e0008000a00 */
[----:B------:R-:W1:Y:S01]  /*0020*/  S2UR UR26, SR_CTAID.Y ;  /* 0x00000000001a79c3 */ /* 0x000e620000002600 */
[----:B------:R-:W2:Y:S01]  /*0030*/  LDCU.64 UR24, c[0x0][0x358] ;  /* 0x00006b00ff1877ac */ /* 0x000ea20008000a00 */
[----:B------:R-:W3:Y:S01]  /*0040*/  LDCU UR32, c[0x0][0x398] ;  /* 0x00007300ff2077ac */ /* 0x000ee20008000800 */
[----:B------:R-:W4:Y:S05]  /*0050*/  LDCU.128 UR8, c[0x0][0x450] ;  /* 0x00008a00ff0877ac */ /* 0x000f2a0008000c00 */
[----:B------:R-:W2:Y:S01]  /*0060*/  S2UR UR27, SR_CTAID.X ;  /* 0x00000000001b79c3 */ /* 0x000ea20000002500 */
[----:B------:R-:W2:Y:S01]  /*0070*/  LDCU UR29, c[0x0][0x394] ;  /* 0x00007280ff1d77ac */ /* 0x000ea20008000800 */
[----:B0-----:R-:W-:Y:S01]  /*0080*/  UISETP.NE.U32.AND UP1, UPT, UR4, URZ, UPT ;  /* 0x000000ff0400728c */ /* 0x001fe2000bf25070 */
[----:B------:R-:W0:Y:S03]  /*0090*/  LDCU.128 UR12, c[0x0][0x3f0] ;  /* 0x00007e00ff0c77ac */ /* 0x000e260008000c00 */
[----:B------:R-:W-:Y:S01]  /*00a0*/  UISETP.NE.AND.EX UP1, UPT, UR5, URZ, UPT, UP1 ;  /* 0x000000ff0500728c */ /* 0x000fe2000bf25310 */
[----:B---3--:R-:W-:Y:S01]  /*00b0*/  MOV R0, UR32 ;  /* 0x0000002000007c02 */ /* 0x008fe20008000f00 */
[----:B------:R-:W3:Y:S04]  /*00c0*/  LDCU.128 UR16, c[0x0][0x400] ;  /* 0x00008000ff1077ac */ /* 0x000ee80008000c00 */
[----:B------:R-:W-:Y:S01]  /*00d0*/  PLOP3.LUT P1, PT, PT, PT, UP1, 0x80, 0x8 ;  /* 0x000000000008781c */ /* 0x000fe20003f2f018 */
[----:B----4-:R-:W-:Y:S01]  /*00e0*/  UISETP.NE.U32.AND UP0, UPT, UR10, URZ, UPT ;  /* 0x000000ff0a00728c */ /* 0x010fe2000bf05070 */
[----:B------:R-:W4:Y:S03]  /*00f0*/  LDCU.64 UR30, c[0x0][0x3e8] ;  /* 0x00007d00ff1e77ac */ /* 0x000f260008000a00 */
[----:B-1----:R-:W-:Y:S01]  /*0100*/  @UP1 ULEA UR4, UP3, UR26, UR4, 0x2 ;  /* 0x000000041a041291 */ /* 0x002fe2000f8610ff */
[----:B------:R-:W-:Y:S01]  /*0110*/  IABS R0, R0 ;  /* 0x0000000000007213 */ /* 0x000fe20000000000 */
[----:B------:R-:W-:-:S02]  /*0120*/  UISETP.NE.AND.EX UP0, UPT, UR11, URZ, UPT, UP0 ;  /* 0x000000ff0b00728c */ /* 0x000fc4000bf05300 */
[----:B------:R-:W-:Y:S02]  /*0130*/  @UP1 ULEA.HI.X UR5, UR26, UR5, URZ, 0x2, UP3 ;  /* 0x000000051a051291 */ /* 0x000fe400098f14ff */
[----:B------:R-:W-:Y:S02]  /*0140*/  MOV R4, UR4 ;  /* 0x0000000400047c02 */ /* 0x000fe40008000f00 */
[----:B------:R-:W-:Y:S02]  /*0150*/  R2UR UR20, R0 ;  /* 0x00000000001472ca */ /* 0x000fe400000e0000 */
[----:B------:R-:W-:Y:S01]  /*0160*/  IMAD.U32 R5, RZ, RZ, UR5 ;  /* 0x00000005ff057e24 */ /* 0x000fe2000f8e00ff */
[----:B------:R-:W-:Y:S02]  /*0170*/  PLOP3.LUT P0, PT, PT, PT, UP0, 0x80, 0x8 ;  /* 0x000000000008781c */ /* 0x000fe40003f0f008 */
[----:B------:R-:W-:Y:S02]  /*0180*/  @UP0 ULEA UR10, UP2, UR26, UR10, 0x2 ;  /* 0x0000000a1a0a0291 */ /* 0x000fe4000f8410ff */
[----:B--2---:R-:W5:Y:S02]  /*0190*/  @P1 LDG.E R4, desc[UR24][R4.64] ;  /* 0x0000001804041981 */ /* 0x004f64000c1e1900 */
[----:B------:R-:W-:-:S02]  /*01a0*/  @UP0 ULEA.HI.X UR11, UR26, UR11, URZ, 0x2, UP2 ;  /* 0x0000000b1a0b0291 */ /* 0x000fc400090f14ff */
[----:B------:R-:W-:Y:S02]  /*01b0*/  MOV R2, UR10 ;  /* 0x0000000a00027c02 */ /* 0x000fe40008000f00 */
[----:B------:R-:W1:Y:S02]  /*01c0*/  I2F.RP R0, UR20 ;  /* 0x0000001400007d06 */ /* 0x000e640008209400 */
[----:B------:R-:W-:-:S05]  /*01d0*/  IMAD.U32 R3, RZ, RZ, UR11 ;  /* 0x0000000bff037e24 */ /* 0x000fca000f8e00ff */
[----:B------:R2:W5:Y:S01]  /*01e0*/  @P0 LDG.E R2, desc[UR24][R2.64] ;  /* 0x0000001802020981 */ /* 0x000562000c1e1900 */
[----:B------:R-:W-:Y:S01]  /*01f0*/  UMOV UR4, URZ ;  /* 0x000000ff00047c82 */ /* 0x000fe20008000000 */
[----:B------:R-:W0:Y:S01]  /*0200*/  LDCU.64 UR10, c[0x0][0x3d0] ;  /* 0x00007a00ff0a77ac */ /* 0x000e220008000a00 */
[----:B-1----:R-:W1:Y:S02]  /*0210*/  MUFU.RCP R0, R0 ;  /* 0x0000000000007308 */ /* 0x002e640000001000 */
[----:B-1----:R-:W-:-:S06]  /*0220*/  VIADD R6, R0, 0xffffffe ;  /* 0x0ffffffe00067836 */ /* 0x002fcc0000000000 */
[----:B------:R-:W1:Y:S01]  /*0230*/  F2I.FTZ.U32.TRUNC.NTZ R6, R6 ;  /* 0x0000000600067305 */ /* 0x000e62000021f000 */
[----:B--2---:R-:W-:Y:S02]  /*0240*/  IABS R3, UR26 ;  /* 0x0000001a00037c13 */ /* 0x004fe40008000000 */
[----:B-1----:R-:W-:Y:S02]  /*0250*/  R2UR UR5, R6 ;  /* 0x00000000060572ca */ /* 0x002fe400000e0000 */
[----:B------:R-:W-:-:S11]  /*0260*/  R2UR UR7, R3 ;  /* 0x00000000030772ca */ /* 0x000fd600000e0000 */
[----:B------:R-:W-:-:S04]  /*0270*/  UIADD3 UR6, UPT, UPT, URZ, -UR5, URZ ;  /* 0x80000005ff067290 */ /* 0x000fc8000fffe0ff */
[----:B------:R-:W-:-:S04]  /*0280*/  UIMAD UR6, UR6, UR20, URZ ;  /* 0x00000014060672a4 */ /* 0x000fc8000f8e02ff */
[----:B------:R-:W-:-:S04]  /*0290*/  UIMAD.WIDE.U32 UR4, UR5, UR6, UR4 ;  /* 0x00000006050472a5 */ /* 0x000fc8000f8e0004 */
[----:B------:R-:W-:-:S04]  /*02a0*/  UIMAD.WIDE.U32 UR4, UR5, UR7, URZ ;  /* 0x00000007050472a5 */ /* 0x000fc8000f8e00ff */
[----:B------:R-:W-:-:S04]  /*02b0*/  UIADD3 UR4, UPT, UPT, -UR5, URZ, URZ ;  /* 0x000000ff05047290 */ /* 0x000fc8000fffe1ff */
[----:B------:R-:W-:-:S04]  /*02c0*/  UIMAD UR4, UR20, UR4, UR7 ;  /* 0x00000004140472a4 */ /* 0x000fc8000f8e0207 */
[----:B------:R-:W-:Y:S02]  /*02d0*/  UISETP.GT.U32.AND UP1, UPT, UR20, UR4, UPT ;  /* 0x000000041400728c */ /* 0x000fe4000bf24070 */
[----:B------:R-:W-:-:S09]  /*02e0*/  UISETP.GE.AND UP2, UPT, UR29, 0x1, UPT ;  /* 0x000000011d00788c */ /* 0x000fd2000bf46270 */
[----:B------:R-:W-:-:S04]  /*02f0*/  @!UP1 UIADD3 UR4, UPT, UPT, UR4, -UR20, URZ ;  /* 0x8000001404049290 */ /* 0x000fc8000fffe0ff */
[----:B------:R-:W-:Y:S01]  /*0300*/  UISETP.GE.U32.AND UP0, UPT, UR4, UR20, UPT ;  /* 0x000000140400728c */ /* 0x000fe2000bf06070 */
[----:B------:R-:W-:Y:S01]  /*0310*/  PLOP3.LUT P2, PT, PT, PT, UP2, 0x80, 0x8 ;  /* 0x000000000008781c */ /* 0x000fe20003f4f028 */
[----:B------:R-:W-:Y:S02]  /*0320*/  @!UP1 UIADD3 UR5, UPT, UPT, UR5, 0x1, URZ ;  /* 0x0000000105059890 */ /* 0x000fe4000fffe0ff */
[----:B0-----:R-:W-:Y:S02]  /*0330*/  UIMAD.WIDE.U32 UR22, UR27, UR10, URZ ;  /* 0x0000000a1b1672a5 */ /* 0x001fe4000f8e00ff */
[----:B------:R-:W-:Y:S02]  /*0340*/  ULOP3.LUT UR4, UR26, UR32, URZ, 0x3c, !UPT ;  /* 0x000000201a047292 */ /* 0x000fe4000f8e3cff */
[----:B------:R-:W-:-:S03]  /*0350*/  UIMAD UR28, UR27, UR11, UR23 ;  /* 0x0000000b1b1c72a4 */ /* 0x000fc6000f8e0217 */
[----:B------:R-:W-:Y:S02]  /*0360*/  @UP0 UIADD3 UR5, UPT, UPT, UR5, 0x1, URZ ;  /* 0x0000000105050890 */ /* 0x000fe4000fffe0ff */
[----:B------:R-:W-:Y:S02]  /*0370*/  UIMAD.WIDE.U32 UR10, UR27, UR12, URZ ;  /* 0x0000000c1b0a72a5 */ /* 0x000fe4000f8e00ff */
[----:B---3--:R-:W-:Y:S02]  /*0380*/  UIMAD.WIDE.U32 UR20, UR27, UR16, URZ ;  /* 0x000000101b1472a5 */ /* 0x008fe4000f8e00ff */
[----:B------:R-:W-:Y:S02]  /*0390*/  UISETP.GE.AND UP1, UPT, UR4, URZ, UPT ;  /* 0x000000ff0400728c */ /* 0x000fe4000bf26270 */
[----:B------:R-:W-:Y:S02]  /*03a0*/  UISETP.NE.AND UP0, UPT, UR32, URZ, UPT ;  /* 0x000000ff2000728c */ /* 0x000fe4000bf05270 */
[----:B------:R-:W-:Y:S01]  /*03b0*/  UIMAD UR12, UR27, UR13, UR11 ;  /* 0x0000000d1b0c72a4 */ /* 0x000fe2000f8e020b */
[----:B------:R-:W-:Y:S01]  /*03c0*/  UMOV UR16, UR5 ;  /* 0x0000000500107c82 */ /* 0x000fe20008000000 */
[----:B----4-:R-:W-:Y:S10]  /*03d0*/  @!P2 EXIT ;  /* 0x000000000000a94d */ /* 0x010ff40003800000 */
[----:B------:R-:W0:Y:S01]  /*03e0*/  S2R R141, SR_TID.X ;  /* 0x00000000008d7919 */ /* 0x000e220000002100 */
[----:B------:R-:W1:Y:S01]  /*03f0*/  LDCU.128 UR4, c[0x0][0x460] ;  /* 0x00008c00ff0477ac */ /* 0x000e620008000c00 */
[----:B------:R-:W-:Y:S02]  /*0400*/  UIMAD UR13, UR27, UR17, UR21 ;  /* 0x000000111b0d72a4 */ /* 0x000fe4000f8e0215 */
[----:B------:R-:W-:Y:S01]  /*0410*/  @!UP1 UIADD3 UR16, UPT, UPT, -UR16, URZ, URZ ;  /* 0x000000ff10109290 */ /* 0x000fe2000fffe1ff */
[----:B------:R-:W2:Y:S01]  /*0420*/  LDCU UR21, c[0x0][0x384] ;  /* 0x00007080ff1577ac */ /* 0x000ea20008000800 */
[----:B------:R-:W-:Y:S01]  /*0430*/  @!UP0 ULOP3.LUT UR16, URZ, UR32, URZ, 0x33, !UPT ;  /* 0x00000020ff108292 */ /* 0x000fe2000f8e33ff */
[----:B------:R-:W-:Y:S01]  /*0440*/  UMOV UR11, UR12 ;  /* 0x0000000c000b7c82 */ /* 0x000fe20008000000 */
[----:B------:R-:W-:Y:S01]  /*0450*/  UMOV UR12, UR20 ;  /* 0x00000014000c7c82 */ /* 0x000fe20008000000 */
[----:B------:R-:W-:Y:S02]  /*0460*/  UIMAD.WIDE.U32 UR10, UR26, UR14, UR10 ;  /* 0x0000000e1a0a72a5 */ /* 0x000fe4000f8e000a */
[----:B------:R-:W-:-:S02]  /*0470*/  USHF.R.S32.HI UR14, URZ, 0x1f, UR16 ;  /* 0x0000001fff0e7899 */ /* 0x000fc40008011410 */
[----:B------:R-:W-:Y:S02]  /*0480*/  UIMAD.WIDE.U32 UR12, UR26, UR18, UR12 ;  /* 0x000000121a0c72a5 */ /* 0x000fe4000f8e000c */
[----:B------:R-:W-:Y:S02]  /*0490*/  UIMAD UR18, UR26, UR15, UR11 ;  /* 0x0000000f1a1272a4 */ /* 0x000fe4000f8e020b */
[----:B------:R-:W-:Y:S01]  /*04a0*/  UIMAD UR11, UR14, UR30, URZ ;  /* 0x0000001e0e0b72a4 */ /* 0x000fe2000f8e02ff */
[----:B------:R-:W-:Y:S02]  /*04b0*/  UMOV UR15, UR28 ;  /* 0x0000001c000f7c82 */ /* 0x000fe40008000000 */
[----:B------:R-:W-:Y:S01]  /*04c0*/  UMOV UR14, UR22 ;  /* 0x00000016000e7c82 */ /* 0x000fe20008000000 */
[----:B-1----:R-:W-:Y:S02]  /*04d0*/  ULEA UR20, UP0, UR10, UR4, 0x1 ;  /* 0x000000040a147291 */ /* 0x002fe4000f8008ff */
[----:B------:R-:W-:Y:S01]  /*04e0*/  UIMAD.WIDE.U32 UR14, UR16, UR30, UR14 ;  /* 0x0000001e100e72a5 */ /* 0x000fe2000f8e000e */
[----:B0-----:R-:W-:Y:S01]  /*04f0*/  SHF.L.U32 R0, R141, 0x4, RZ ;  /* 0x000000048d007819 */ /* 0x001fe200000006ff */
[----:B------:R-:W-:-:S02]  /*0500*/  UIMAD UR11, UR16, UR31, UR11 ;  /* 0x0000001f100b72a4 */ /* 0x000fc4000f8e020b */
[----:B------:R-:W-:Y:S01]  /*0510*/  ULEA.HI.X UR18, UR10, UR5, UR18, 0x1, UP0 ;  /* 0x000000050a127291 */ /* 0x000fe200080f0c12 */
[----:B------:R-:W-:Y:S01]  /*0520*/  LOP3.LUT R0, R0, 0x3e00, RZ, 0xc0, !PT ;  /* 0x00003e0000007812 */ /* 0x000fe200078ec0ff */
[----:B------:R-:W-:Y:S02]  /*0530*/  UIMAD UR17, UR26, UR19, UR13 ;  /* 0x000000131a1172a4 */ /* 0x000fe4000f8e020d */
[----:B------:R-:W-:Y:S01]  /*0540*/  UIADD3 UR4, UPT, UPT, UR15, UR11, URZ ;  /* 0x0000000b0f047290 */ /* 0x000fe2000fffe0ff */
[----:B------:R-:W-:Y:S01]  /*0550*/  LOP3.LUT R140, R0, 0x1f, R141, 0xf8, !PT ;  /* 0x0000001f008c7812 */ /* 0x000fe200078ef88d */
[----:B--2---:R-:W-:Y:S02]  /*0560*/  UIMAD UR5, UR27, UR21, UR26 ;  /* 0x000000151b0572a4 */ /* 0x004fe4000f8e021a */
[----:B------:R-:W-:Y:S01]  /*0570*/  ULEA UR19, UP1, UR12, UR6, 0x1 ;  /* 0x000000060c137291 */ /* 0x000fe2000f8208ff */
[C---:B------:R-:W-:Y:S01]  /*0580*/  LOP3.LUT R0, R140.reuse, 0x20, RZ, 0xfc, !PT ;  /* 0x000000208c007812 */ /* 0x040fe200078efcff */
[----:B------:R-:W0:Y:S01]  /*0590*/  LDCU UR13, c[0x0][0x38c] ;  /* 0x00007180ff0d77ac */ /* 0x000e220008000800 */
[----:B------:R-:W-:Y:S01]  /*05a0*/  IMAD.SHL.U32 R139, R140, 0x2, RZ ;  /* 0x000000028c8b7824 */ /* 0x000fe200078e00ff */
[----:B------:R-:W-:-:S02]  /*05b0*/  ULEA UR16, UP2, UR14, UR8, 0x1 ;  /* 0x000000080e107291 */ /* 0x000fc4000f8408ff */
[----:B------:R-:W-:Y:S02]  /*05c0*/  ULEA.HI.X UR17, UR12, UR7, UR17, 0x1, UP1 ;  /* 0x000000070c117291 */ /* 0x000fe400088f0c11 */
[----:B------:R-:W-:Y:S02]  /*05d0*/  ULEA.HI.X UR7, UR14, UR9, UR4, 0x1, UP2 ;  /* 0x000000090e077291 */ /* 0x000fe400090f0c04 */
[----:B------:R-:W-:Y:S01]  /*05e0*/  UIMAD UR21, UR5, UR29, URZ ;  /* 0x0000001d051572a4 */ /* 0x000fe2000f8e02ff */
[----:B------:R-:W-:Y:S02]  /*05f0*/  UMOV UR4, URZ ;  /* 0x000000ff00047c82 */ /* 0x000fe40008000000 */
[----:B------:R-:W-:Y:S01]  /*0600*/  UMOV UR5, URZ ;  /* 0x000000ff00057c82 */ /* 0x000fe20008000000 */
[----:B-----5:R-:W-:Y:S01]  /*0610*/  @P0 R2UR UR4, R2 ;  /* 0x00000000020402ca */ /* 0x020fe200000e0000 */
[----:B------:R-:W-:Y:S01]  /*0620*/  UMOV UR6, URZ ;  /* 0x000000ff00067c82 */ /* 0x000fe20008000000 */
[----:B------:R-:W-:Y:S01]  /*0630*/  @P1 R2UR UR5, R4 ;  /* 0x00000000040512ca */ /* 0x000fe200000e0000 */
[----:B0-----:R-:W-:-:S14]  /*0640*/  UIMAD UR21, UR21, UR13, URZ ;  /* 0x0000000d151572a4 */ /* 0x001fdc000f8e02ff */
.L_x_2664:
[----:B------:R-:W0:Y:S01]  /*0650*/  LDCU UR22, c[0x0][0x388] ;  /* 0x00007100ff1677ac */ /* 0x000e220008000800 */
[----:B------:R-:W-:Y:S02]  /*0660*/  SHF.L.U32 R2, R141, 0x4, RZ ;  /* 0x000000048d027819 */ /* 0x000fe400000006ff */
[----:B------:R-:W-:Y:S01]  /*0670*/  IADD3 R4, P0, PT, R139, UR20, RZ ;  /* 0x000000148b047c10 */ /* 0x000fe2000ff1e0ff */
[----:B------:R-:W-:Y:S01]  /*0680*/  USHF.L.U32 UR8, UR6, 0xb, URZ ;  /* 0x0000000b06087899 */ /* 0x000fe200080006ff */
[----:B------:R-:W-:Y:S02]  /*0690*/  LOP3.LUT R23, R2, 0x3e00, RZ, 0xc0, !PT ;  /* 0x00003e0002177812 */ /* 0x000fe400078ec0ff */
[----:B------:R-:W-:Y:S01]  /*06a0*/  PRMT R13, RZ, 0x7610, R13 ;  /* 0x00007610ff0d7816 */ /* 0x000fe2000000000d */
[----:B------:R-:W-:Y:S01]  /*06b0*/  IMAD.X R5, RZ, RZ, UR18, P0 ;  /* 0x00000012ff057e24 */ /* 0x000fe200080e06ff */
[----:B------:R-:W-:Y:S02]  /*06c0*/  LOP3.LUT R18, R18, 0xfffffeff, RZ, 0xc0, !PT ;  /* 0xfffffeff12127812 */ /* 0x000fe400078ec0ff */
[----:B------:R-:W-:-:S02]  /*06d0*/  PRMT R12, RZ, 0x7610, R12 ;  /* 0x00007610ff0c7816 */ /* 0x000fc4000000000c */
[----:B------:R-:W-:Y:S02]  /*06e0*/  PRMT R10, RZ, 0x7610, R10 ;  /* 0x00007610ff0a7816 */ /* 0x000fe4000000000a */
[----:B------:R-:W-:Y:S02]  /*06f0*/  PRMT R7, RZ, 0x7610, R7 ;  /* 0x00007610ff077816 */ /* 0x000fe40000000007 */
[----:B------:R-:W-:Y:S01]  /*0700*/  PRMT R11, RZ, 0x7610, R11 ;  /* 0x00007610ff0b7816 */ /* 0x000fe2000000000b */
[----:B0-----:R-:W-:Y:S01]  /*0710*/  UIADD3 UR22, UPT, UPT, -UR8, UR22, URZ ;  /* 0x0000001608167290 */ /* 0x001fe2000fffe1ff */
[----:B------:R-:W-:Y:S02]  /*0720*/  PRMT R6, RZ, 0x7610, R6 ;  /* 0x00007610ff067816 */ /* 0x000fe40000000006 */
[----:B------:R-:W-:Y:S02]  /*0730*/  PRMT R8, RZ, 0x7610, R8 ;  /* 0x00007610ff087816 */ /* 0x000fe40000000008 */
[----:B------:R-:W-:-:S02]  /*0740*/  PRMT R9, RZ, 0x7610, R9 ;  /* 0x00007610ff097816 */ /* 0x000fc40000000009 */
[----:B------:R-:W-:Y:S02]  /*0750*/  ISETP.GE.AND P1, PT, R140, UR22, PT ;  /* 0x000000168c007c0c */ /* 0x000fe4000bf26270 */
[----:B------:R-:W-:Y:S02]  /*0760*/  LOP3.LUT R140, R23, 0x1f, R141, 0xf8, !PT ;  /* 0x0000001f178c7812 */ /* 0x000fe400078ef88d */
[----:B------:R-:W-:Y:S01]  /*0770*/  ISETP.GE.AND P6, PT, R0, UR22, PT ;  /* 0x0000001600007c0c */ /* 0x000fe2000bfc6270 */
[----:B------:R-:W-:Y:S01]  /*0780*/  BAR.SYNC.DEFER_BLOCKING 0x0 ;  /* 0x0000000000007b1d */ /* 0x000fe20000010000 */
[C---:B------:R-:W-:Y:S02]  /*0790*/  SHF.L.U32 R139, R140.reuse, 0x1, RZ ;  /* 0x000000018c8b7819 */ /* 0x040fe400000006ff */
[----:B------:R-:W-:Y:S02]  /*07a0*/  LOP3.LUT R133, R140, 0xe0, RZ, 0xfc, !PT ;  /* 0x000000e08c857812 */ /* 0x000fe400078efcff */
[----:B------:R-:W-:-:S02]  /*07b0*/  IADD3 R2, P0, PT, R139, UR19, RZ ;  /* 0x000000138b027c10 */ /* 0x000fc4000ff1e0ff */
[----:B------:R-:W-:Y:S02]  /*07c0*/  PRMT R0, RZ, 0x7610, R0 ;  /* 0x00007610ff007816 */ /* 0x000fe40000000000 */
[----:B------:R-:W-:Y:S01]  /*07d0*/  @P1 LOP3.LUT R18, R18, 0x100, RZ, 0xfc, !PT ;  /* 0x0000010012121812 */ /* 0x000fe200078efcff */
[----:B------:R-:W-:Y:S01]  /*07e0*/  IMAD.X R3, RZ, RZ, UR17, P0 ;  /* 0x00000011ff037e24 */ /* 0x000fe200080e06ff */
[----:B------:R-:W-:Y:S02]  /*07f0*/  ISETP.GE.AND P0, PT, R133, UR22, PT ;  /* 0x0000001685007c0c */ /* 0x000fe4000bf06270 */
[C---:B------:R-:W-:Y:S02]  /*0800*/  LOP3.LUT R132, R140.reuse, 0x100, RZ, 0xfc, !PT ;  /* 0x000001008c847812 */ /* 0x040fe400078efcff */
[C---:B------:R-:W-:Y:S02]  /*0810*/  LOP3.LUT R134, R140.reuse, 0xc0, RZ, 0xfc, !PT ;  /* 0x000000c08c867812 */ /* 0x040fe400078efcff */
[----:B------:R-:W-:-:S02]  /*0820*/  LOP3.LUT R135, R140, 0xa0, RZ, 0xfc, !PT ;  /* 0x000000a08c877812 */ /* 0x000fc400078efcff */
[C---:B------:R-:W-:Y:S02]  /*0830*/  LOP3.LUT R138, R140.reuse, 0x40, RZ, 0xfc, !PT ;  /* 0x000000408c8a7812 */ /* 0x040fe400078efcff */
[C---:B------:R-:W-:Y:S02]  /*0840*/  LOP3.LUT R136, R140.reuse, 0x80, RZ, 0xfc, !PT ;  /* 0x000000808c887812 */ /* 0x040fe400078efcff */
[----:B------:R-:W-:Y:S01]  /*0850*/  LOP3.LUT R137, R140, 0x60, RZ, 0xfc, !PT ;  /* 0x000000608c897812 */ /* 0x000fe200078efcff */
[----:B------:R-:W2:Y:S01]  /*0860*/  @!P0 LDG.E.U16 R13, desc[UR24][R4.64+0x1c0] ;  /* 0x0001c018040d8981 */ /* 0x000ea2000c1e1500 */
[----:B------:R-:W-:Y:S02]  /*0870*/  ISETP.GE.AND P0, PT, R132, UR22, PT ;  /* 0x0000001684007c0c */ /* 0x000fe4000bf06270 */
[----:B------:R-:W-:Y:S01]  /*0880*/  PRMT R15, RZ, 0x7610, R15 ;  /* 0x00007610ff0f7816 */ /* 0x000fe2000000000f */
[----:B------:R-:W3:Y:S01]  /*0890*/  @!P1 LDG.E.U16 R0, desc[UR24][R4.64] ;  /* 0x0000001804009981 */ /* 0x000ee2000c1e1500 */
[----:B------:R-:W-:-:S02]  /*08a0*/  ISETP.GE.AND P1, PT, R134, UR22, PT ;  /* 0x0000001686007c0c */ /* 0x000fc4000bf26270 */
[----:B------:R-:W-:Y:S01]  /*08b0*/  ISETP.GE.AND P2, PT, R135, UR22, PT ;  /* 0x0000001687007c0c */ /* 0x000fe2000bf46270 */
[----:B------:R-:W4:Y:S01]  /*08c0*/  @!P6 LDG.E.U16 R7, desc[UR24][R4.64+0x40] ;  /* 0x000040180407e981 */ /* 0x000f22000c1e1500 */
[----:B------:R-:W-:Y:S02]  /*08d0*/  ISETP.GE.AND P5, PT, R138, UR22, PT ;  /* 0x000000168a007c0c */ /* 0x000fe4000bfa6270 */
[----:B------:R-:W-:Y:S02]  /*08e0*/  ISETP.GE.AND P3, PT, R136, UR22, PT ;  /* 0x0000001688007c0c */ /* 0x000fe4000bf66270 */
[----:B------:R-:W-:Y:S01]  /*08f0*/  ISETP.GE.AND P4, PT, R137, UR22, PT ;  /* 0x0000001689007c0c */ /* 0x000fe2000bf86270 */
[----:B------:R-:W5:Y:S01]  /*0900*/  @!P0 LDG.E.U16 R12, desc[UR24][R4.64+0x200] ;  /* 0x00020018040c8981 */ /* 0x000f62000c1e1500 */
[C---:B------:R-:W-:Y:S02]  /*0910*/  LOP3.LUT R131, R140.reuse, 0x120, RZ, 0xfc, !PT ;  /* 0x000001208c837812 */ /* 0x040fe400078efcff */
[C---:B------:R-:W-:Y:S01]  /*0920*/  LOP3.LUT R130, R140.reuse, 0x140, RZ, 0xfc, !PT ;  /* 0x000001408c827812 */ /* 0x040fe200078efcff */
[----:B------:R-:W2:Y:S01]  /*0930*/  @!P1 LDG.E.U16 R10, desc[UR24][R4.64+0x180] ;  /* 0x00018018040a9981 */ /* 0x000ea2000c1e1500 */
[----:B------:R-:W-:-:S02]  /*0940*/  LOP3.LUT R129, R140, 0x160, RZ, 0xfc, !PT ;  /* 0x000001608c817812 */ /* 0x000fc400078efcff */
[----:B------:R-:W-:Y:S01]  /*0950*/  LOP3.LUT R128, R140, 0x180, RZ, 0xfc, !PT ;  /* 0x000001808c807812 */ /* 0x000fe200078efcff */
[----:B------:R-:W5:Y:S01]  /*0960*/  @!P2 LDG.E.U16 R11, desc[UR24][R4.64+0x140] ;  /* 0x00014018040ba981 */ /* 0x000f62000c1e1500 */
[----:B------:R-:W-:Y:S02]  /*0970*/  ISETP.GE.AND P0, PT, R131, UR22, PT ;  /* 0x0000001683007c0c */ /* 0x000fe4000bf06270 */
[----:B------:R-:W-:Y:S01]  /*0980*/  ISETP.GE.AND P1, PT, R130, UR22, PT ;  /* 0x0000001682007c0c */ /* 0x000fe2000bf26270 */
[----:B------:R-:W2:Y:S01]  /*0990*/  @!P5 LDG.E.U16 R6, desc[UR24][R4.64+0x80] ;  /* 0x000080180406d981 */ /* 0x000ea2000c1e1500 */
[----:B------:R-:W-:Y:S02]  /*09a0*/  ISETP.GE.AND P2, PT, R129, UR22, PT ;  /* 0x0000001681007c0c */ /* 0x000fe4000bf46270 */
[----:B------:R-:W-:Y:S01]  /*09b0*/  PRMT R14, RZ, 0x7610, R14 ;  /* 0x00007610ff0e7816 */ /* 0x000fe2000000000e */
[----:B------:R-:W5:Y:S01]  /*09c0*/  @!P3 LDG.E.U16 R8, desc[UR24][R4.64+0x100] ;  /* 0x000100180408b981 */ /* 0x000f62000c1e1500 */
[----:B------:R-:W-:-:S02]  /*09d0*/  ISETP.GE.AND P3, PT, R128, UR22, PT ;  /* 0x0000001680007c0c */ /* 0x000fc4000bf66270 */
[----:B------:R-:W-:Y:S01]  /*09e0*/  PRMT R17, RZ, 0x7610, R17 ;  /* 0x00007610ff117816 */ /* 0x000fe20000000011 */
[----:B------:R-:W5:Y:S01]  /*09f0*/  @!P4 LDG.E.U16 R9, desc[UR24][R4.64+0xc0] ;  /* 0x0000c0180409c981 */ /* 0x000f62000c1e1500 */
[----:B------:R-:W-:Y:S02]  /*0a00*/  PRMT R16, RZ, 0x7610, R16 ;  /* 0x00007610ff107816 */ /* 0x000fe40000000010 */
[----:B------:R-:W-:Y:S01]  /*0a10*/  LOP3.LUT R127, R140, 0x1a0, RZ, 0xfc, !PT ;  /* 0x000001a08c7f7812 */ /* 0x000fe200078efcff */
[----:B------:R-:W5:Y:S01]  /*0a20*/  @!P0 LDG.E.U16 R15, desc[UR24][R4.64+0x240] ;  /* 0x00024018040f8981 */ /* 0x000f62000c1e1500 */
[----:B------:R-:W-:Y:S02]  /*0a30*/  LOP3.LUT R18, R18, 0xffffff7f, RZ, 0xc0, !PT ;  /* 0xffffff7f12127812 */ /* 0x000fe400078ec0ff */
[C---:B------:R-:W-:Y:S01]  /*0a40*/  LOP3.LUT R126, R140.reuse, 0x1c0, RZ, 0xfc, !PT ;  /* 0x000001c08c7e7812 */ /* 0x040fe200078efcff */
[----:B------:R-:W5:Y:S01]  /*0a50*/  @!P1 LDG.E.U16 R14, desc[UR24][R4.64+0x280] ;  /* 0x00028018040e9981 */ /* 0x000f62000c1e1500 */
[----:B------:R-:W-:-:S02]  /*0a60*/  LOP3.LUT R125, R140, 0x1e0, RZ, 0xfc, !PT ;  /* 0x000001e08c7d7812 */ /* 0x000fc400078efcff */
[----:B------:R-:W-:Y:S01]  /*0a70*/  ISETP.GE.AND P4, PT, R127, UR22, PT ;  /* 0x000000167f007c0c */ /* 0x000fe2000bf86270 */
[----:B------:R-:W5:Y:S01]  /*0a80*/  @!P2 LDG.E.U16 R17, desc[UR24][R4.64+0x2c0] ;  /* 0x0002c0180411a981 */ /* 0x000f62000c1e1500 */
[----:B------:R-:W-:Y:S02]  /*0a90*/  @P6 LOP3.LUT R18, R18, 0x80, RZ, 0xfc, !PT ;  /* 0x0000008012126812 */ /* 0x000fe400078efcff */
[----:B------:R-:W-:Y:S01]  /*0aa0*/  ISETP.GE.AND P5, PT, R126, UR22, PT ;  /* 0x000000167e007c0c */ /* 0x000fe2000bfa6270 */
[----:B------:R-:W5:Y:S01]  /*0ab0*/  @!P3 LDG.E.U16 R16, desc[UR24][R4.64+0x300] ;  /* 0x000300180410b981 */ /* 0x000f62000c1e1500 */
[----:B------:R-:W-:Y:S02]  /*0ac0*/  ISETP.GE.AND P6, PT, R125, UR22, PT ;  /* 0x000000167d007c0c */ /* 0x000fe4000bfc6270 */
[----:B------:R-:W-:Y:S02]  /*0ad0*/  P2R R29, PR, RZ, 0x1 ;  /* 0x00000001ff1d7803 */ /* 0x000fe40000000000 */
[----:B------:R-:W-:-:S02]  /*0ae0*/  P2R R27, PR, RZ, 0x2 ;  /* 0x00000002ff1b7803 */ /* 0x000fc40000000000 */
[----:B------:R-:W-:Y:S02]  /*0af0*/  PRMT R19, RZ, 0x7610, R19 ;  /* 0x00007610ff137816 */ /* 0x000fe40000000013 */
[C---:B------:R-:W-:Y:S02]  /*0b00*/  LOP3.LUT P0, RZ, R18.reuse, 0x100, RZ, 0xc0, !PT ;  /* 0x0000010012ff7812 */ /* 0x040fe4000780c0ff */
[----:B------:R-:W-:Y:S02]  /*0b10*/  LOP3.LUT P1, RZ, R18, 0x80, RZ, 0xc0, !PT ;  /* 0x0000008012ff7812 */ /* 0x000fe4000782c0ff */
[----:B------:R-:W-:Y:S01]  /*0b20*/  PRMT R18, RZ, 0x7610, R18 ;  /* 0x00007610ff127816 */ /* 0x000fe20000000012 */
[----:B------:R-:W5:Y:S01]  /*0b30*/  @!P4 LDG.E.U16 R19, desc[UR24][R4.64+0x340] ;  /* 0x000340180413c981 */ /* 0x000f62000c1e1500 */
[----:B------:R-:W-:-:S04]  /*0b40*/  PRMT R21, RZ, 0x7610, R21 ;  /* 0x00007610ff157816 */ /* 0x000fc80000000015 */
[----:B------:R-:W5:Y:S04]  /*0b50*/  @!P5 LDG.E.U16 R18, desc[UR24][R4.64+0x380] ;  /* 0x000380180412d981 */ /* 0x000f68000c1e1500 */
[----:B------:R0:W5:Y:S01]  /*0b60*/  @!P6 LDG.E.U16 R21, desc[UR24][R4.64+0x3c0] ;  /* 0x0003c0180415e981 */ /* 0x000162000c1e1500 */
[----:B------:R-:W1:Y:S01]  /*0b70*/  S2R R124, SR_LANEID ;  /* 0x00000000007c7919 */ /* 0x000e620000000000 */
[----:B------:R-:W0:Y:S01]  /*0b80*/  S2UR UR8, SR_CgaCtaId ;  /* 0x00000000000879c3 */ /* 0x000e220000008800 */
[----:B------:R-:W-:Y:S02]  /*0b90*/  UMOV UR23, 0x400 ;  /* 0x0000040000177882 */ /* 0x000fe40000000000 */
[----:B0-----:R-:W-:Y:S01]  /*0ba0*/  ULEA UR23, UR8, UR23, 0x18 ;  /* 0x0000001708177291 */ /* 0x001fe2000f8ec0ff */
[----:B-1----:R-:W-:-:S04]  /*0bb0*/  IADD3 R23, PT, PT, R23, R124, RZ ;  /* 0x0000007c17177210 */ /* 0x002fc80007ffe0ff */
[C---:B------:R-:W-:Y:S01]  /*0bc0*/  IADD3 R22, PT, PT, R23.reuse, 0x40, RZ ;  /* 0x0000004017167810 */ /* 0x040fe20007ffe0ff */
[C---:B------:R-:W-:Y:S01]  /*0bd0*/  VIADD R20, R23.reuse, 0x20 ;  /* 0x0000002017147836 */ /* 0x040fe20000000000 */
[C---:B------:R-:W-:Y:S01]  /*0be0*/  IADD3 R26, PT, PT, R23.reuse, 0x80, RZ ;  /* 0x00000080171a7810 */ /* 0x040fe20007ffe0ff */
[C---:B------:R-:W-:Y:S01]  /*0bf0*/  VIADD R24, R23.reuse, 0x60 ;  /* 0x0000006017187836 */ /* 0x040fe20000000000 */
[CC--:B------:R-:W-:Y:S01]  /*0c00*/  LEA.HI.SX32 R123, R23.reuse, R23.reuse, 0x1b ;  /* 0x00000017177b7211 */ /* 0x0c0fe200078fdaff */
[----:B------:R-:W-:Y:S01]  /*0c10*/  VIADD R4, R23, 0xa0 ;  /* 0x000000a017047836 */ /* 0x000fe20000000000 */
[-C--:B------:R-:W-:Y:S02]  /*0c20*/  LEA.HI.SX32 R20, R20, R23.reuse, 0x1b ;  /* 0x0000001714147211 */ /* 0x080fe400078fdaff */
[-C--:B------:R-:W-:Y:S02]  /*0c30*/  LEA.HI.SX32 R22, R22, R23.reuse, 0x1b ;  /* 0x0000001716167211 */ /* 0x080fe400078fdaff */
[----:B------:R-:W-:-:S02]  /*0c40*/  LEA.HI.SX32 R24, R24, R23, 0x1b ;  /* 0x0000001718187211 */ /* 0x000fc400078fdaff */
[-C--:B------:R-:W-:Y:S02]  /*0c50*/  LEA.HI.SX32 R26, R26, R23.reuse, 0x1b ;  /* 0x000000171a1a7211 */ /* 0x080fe400078fdaff */
[----:B------:R-:W-:Y:S02]  /*0c60*/  LEA R123, R123, UR23, 0x1 ;  /* 0x000000177b7b7c11 */ /* 0x000fe4000f8e08ff */
[----:B------:R-:W-:Y:S02]  /*0c70*/  LEA R122, R20, UR23, 0x1 ;  /* 0x00000017147a7c11 */ /* 0x000fe4000f8e08ff */
[----:B------:R-:W-:Y:S01]  /*0c80*/  LEA R121, R22, UR23, 0x1 ;  /* 0x0000001716797c11 */ /* 0x000fe2000f8e08ff */
[C---:B------:R-:W-:Y:S01]  /*0c90*/  VIADD R22, R23.reuse, 0xe0 ;  /* 0x000000e017167836 */ /* 0x040fe20000000000 */
[----:B------:R-:W-:Y:S02]  /*0ca0*/  LEA.HI.SX32 R4, R4, R23, 0x1b ;  /* 0x0000001704047211 */ /* 0x000fe400078fdaff */
[----:B------:R-:W-:-:S02]  /*0cb0*/  IADD3 R20, PT, PT, R23, 0xc0, RZ ;  /* 0x000000c017147810 */ /* 0x000fc40007ffe0ff */
[----:B------:R-:W-:Y:S02]  /*0cc0*/  LEA R120, R24, UR23, 0x1 ;  /* 0x0000001718787c11 */ /* 0x000fe4000f8e08ff */
[----:B------:R-:W-:Y:S01]  /*0cd0*/  LEA R119, R26, UR23, 0x1 ;  /* 0x000000171a777c11 */ /* 0x000fe2000f8e08ff */
[C---:B------:R-:W-:Y:S01]  /*0ce0*/  VIADD R26, R23.reuse, 0x120 ;  /* 0x00000120171a7836 */ /* 0x040fe20000000000 */
[C---:B------:R-:W-:Y:S02]  /*0cf0*/  IADD3 R24, PT, PT, R23.reuse, 0x100, RZ ;  /* 0x0000010017187810 */ /* 0x040fe40007ffe0ff */
[----:B------:R-:W-:Y:S01]  /*0d00*/  LEA R118, R4, UR23, 0x1 ;  /* 0x0000001704767c11 */ /* 0x000fe2000f8e08ff */
[----:B------:R-:W-:Y:S01]  /*0d10*/  VIADD R4, R23, 0x160 ;  /* 0x0000016017047836 */ /* 0x000fe20000000000 */
[-C--:B------:R-:W-:Y:S02]  /*0d20*/  LEA.HI.SX32 R20, R20, R23.reuse, 0x1b ;  /* 0x0000001714147211 */ /* 0x080fe400078fdaff */
[----:B------:R-:W-:-:S02]  /*0d30*/  LEA.HI.SX32 R22, R22, R23, 0x1b ;  /* 0x0000001716167211 */ /* 0x000fc400078fdaff */
[-C--:B------:R-:W-:Y:S02]  /*0d40*/  LEA.HI.SX32 R24, R24, R23.reuse, 0x1b ;  /* 0x0000001718187211 */ /* 0x080fe400078fdaff */
[-C--:B------:R-:W-:Y:S02]  /*0d50*/  LEA.HI.SX32 R26, R26, R23.reuse, 0x1b ;  /* 0x000000171a1a7211 */ /* 0x080fe400078fdaff */
[----:B------:R-:W-:Y:S02]  /*0d60*/  LEA R117, R20, UR23, 0x1 ;  /* 0x0000001714757c11 */ /* 0x000fe4000f8e08ff */
[----:B------:R-:W-:Y:S01]  /*0d70*/  LEA R116, R22, UR23, 0x1 ;  /* 0x0000001716747c11 */ /* 0x000fe2000f8e08ff */
[----:B------:R-:W-:Y:S01]  /*0d80*/  VIADD R22, R23, 0x1e0 ;  /* 0x000001e017167836 */ /* 0x000fe20000000000 */
[----:B------:R-:W-:Y:S02]  /*0d90*/  LEA.HI.SX32 R4, R4, R23, 0x1b ;  /* 0x0000001704047211 */ /* 0x000fe400078fdaff */
[----:B------:R-:W-:-:S02]  /*0da0*/  LEA R115, R24, UR23, 0x1 ;  /* 0x0000001718737c11 */ /* 0x000fc4000f8e08ff */
[----:B------:R-:W-:Y:S02]  /*0db0*/  LEA R114, R26, UR23, 0x1 ;  /* 0x000000171a727c11 */ /* 0x000fe4000f8e08ff */
[----:B------:R-:W-:Y:S02]  /*0dc0*/  IADD3 R20, PT, PT, R23, 0x1c0, RZ ;  /* 0x000001c017147810 */ /* 0x000fe40007ffe0ff */
[----:B------:R-:W-:Y:S02]  /*0dd0*/  LEA R112, R4, UR23, 0x1 ;  /* 0x0000001704707c11 */ /* 0x000fe4000f8e08ff */
[-C--:B------:R-:W-:Y:S02]  /*0de0*/  LEA.HI.SX32 R20, R20, R23.reuse, 0x1b ;  /* 0x0000001714147211 */ /* 0x080fe400078fdaff */
[----:B------:R-:W-:Y:S02]  /*0df0*/  LEA.HI.SX32 R22, R22, R23, 0x1b ;  /* 0x0000001716167211 */ /* 0x000fe400078fdaff */
[----:B------:R-:W-:-:S02]  /*0e00*/  LEA R109, R20, UR23, 0x1 ;  /* 0x00000017146d7c11 */ /* 0x000fc4000f8e08ff */
[----:B------:R-:W-:Y:S02]  /*0e10*/  LEA R108, R22, UR23, 0x1 ;  /* 0x00000017166c7c11 */ /* 0x000fe4000f8e08ff */
[----:B------:R-:W-:Y:S02]  /*0e20*/  PRMT R20, RZ, 0x7610, R20 ;  /* 0x00007610ff147816 */ /* 0x000fe40000000014 */
[----:B------:R-:W-:Y:S02]  /*0e30*/  PRMT R22, RZ, 0x7610, R22 ;  /* 0x00007610ff167816 */ /* 0x000fe40000000016 */
[----:B------:R-:W-:Y:S01]  /*0e40*/  PRMT R25, RZ, 0x7610, R25 ;  /* 0x00007610ff197816 */ /* 0x000fe20000000019 */
[----:B---3--:R0:W-:Y:S04]  /*0e50*/  STS.U16 [R123], R0 ;  /* 0x000000007b007388 */ /* 0x0081e80000000400 */
[----:B----4-:R-:W-:Y:S01]  /*0e60*/  STS.U16 [R122+0x40], R7 ;  /* 0x000040077a007388 */ /* 0x010fe20000000400 */
[----:B0-----:R-:W-:-:S04]  /*0e70*/  IADD3 R0, PT, PT, R23, 0x140, RZ ;  /* 0x0000014017007810 */ /* 0x001fc80007ffe0ff */
[----:B------:R-:W-:Y:S01]  /*0e80*/  LEA.HI.SX32 R0, R0, R23, 0x1b ;  /* 0x0000001700007211 */ /* 0x000fe200078fdaff */
[----:B--2---:R0:W-:Y:S03]  /*0e90*/  STS.U16 [R121+0x80], R6 ;  /* 0x0000800679007388 */ /* 0x0041e60000000400 */
[----:B------:R-:W-:Y:S01]  /*0ea0*/  LEA R113, R0, UR23, 0x1 ;  /* 0x0000001700717c11 */ /* 0x000fe2000f8e08ff */
[----:B-----5:R-:W-:Y:S01]  /*0eb0*/  STS.U16 [R120+0xc0], R9 ;  /* 0x0000c00978007388 */ /* 0x020fe20000000400 */
[----:B0-----:R-:W-:-:S03]  /*0ec0*/  IADD3 R6, PT, PT, R23, 0x180, RZ ;  /* 0x0000018017067810 */ /* 0x001fc60007ffe0ff */
[----:B------:R0:W-:Y:S01]  /*0ed0*/  STS.U16 [R119+0x100], R8 ;  /* 0x0001000877007388 */ /* 0x0001e20000000400 */
[----:B------:R-:W-:-:S03]  /*0ee0*/  LEA.HI.SX32 R6, R6, R23, 0x1b ;  /* 0x0000001706067211 */ /* 0x000fc600078fdaff */
[----:B------:R-:W-:Y:S01]  /*0ef0*/  STS.U16 [R118+0x140], R11 ;  /* 0x0001400b76007388 */ /* 0x000fe20000000400 */
[----:B------:R-:W-:Y:S01]  /*0f00*/  LEA R111, R6, UR23, 0x1 ;  /* 0x00000017066f7c11 */ /* 0x000fe2000f8e08ff */
[----:B0-----:R-:W-:Y:S02]  /*0f10*/  VIADD R8, R23, 0x1a0 ;  /* 0x000001a017087836 */ /* 0x001fe40000000000 */
[----:B------:R-:W-:Y:S04]  /*0f20*/  STS.U16 [R117+0x180], R10 ;  /* 0x0001800a75007388 */ /* 0x000fe80000000400 */
[----:B------:R-:W-:Y:S01]  /*0f30*/  STS.U16 [R116+0x1c0], R13 ;  /* 0x0001c00d74007388 */ /* 0x000fe20000000400 */
[----:B------:R-:W-:Y:S01]  /*0f40*/  LEA.HI.SX32 R8, R8, R23, 0x1b ;  /* 0x0000001708087211 */ /* 0x000fe200078fdaff */
[----:B------:R-:W-:-:S02]  /*0f50*/  IMAD R23, R124, 0xf, R23 ;  /* 0x0000000f7c177824 */ /* 0x000fc400078e0217 */
[----:B------:R0:W-:Y:S01]  /*0f60*/  STS.U16 [R115+0x200], R12 ;  /* 0x0002000c73007388 */ /* 0x0001e20000000400 */
[----:B------:R-:W-:-:S03]  /*0f70*/  LEA R110, R8, UR23, 0x1 ;  /* 0x00000017086e7c11 */ /* 0x000fc6000f8e08ff */
[----:B------:R-:W-:Y:S01]  /*0f80*/  STS.U16 [R114+0x240], R15 ;  /* 0x0002400f72007388 */ /* 0x000fe20000000400 */
[----:B------:R-:W-:-:S03]  /*0f90*/  VIADD R4, R23, 0x2 ;  /* 0x0000000217047836 */ /* 0x000fc60000000000 */
[----:B------:R1:W-:Y:S01]  /*0fa0*/  STS.U16 [R113+0x280], R14 ;  /* 0x0002800e71007388 */ /* 0x0003e20000000400 */
[----:B------:R-:W-:-:S03]  /*0fb0*/  VIADD R8, R23, 0x4 ;  /* 0x0000000417087836 */ /* 0x000fc60000000000 */
[----:B------:R-:W-:Y:S01]  /*0fc0*/  STS.U16 [R112+0x2c0], R17 ;  /* 0x0002c01170007388 */ /* 0x000fe20000000400 */
[C---:B0-----:R-:W-:Y:S01]  /*0fd0*/  VIADD R12, R23.reuse, 0x6 ;  /* 0x00000006170c7836 */ /* 0x041fe20000000000 */
[C---:B------:R-:W-:Y:S01]  /*0fe0*/  IADD3 R0, PT, PT, R23.reuse, 0x1, RZ ;  /* 0x0000000117007810 */ /* 0x040fe20007ffe0ff */
[C---:B------:R-:W-:Y:S01]  /*0ff0*/  VIADD R30, R23.reuse, 0xc ;  /* 0x0000000c171e7836 */ /* 0x040fe20000000000 */
[----:B------:R0:W-:Y:S01]  /*1000*/  STS.U16 [R111+0x300], R16 ;  /* 0x000300106f007388 */ /* 0x0001e20000000400 */
[C---:B------:R-:W-:Y:S01]  /*1010*/  VIADD R34, R23.reuse, 0xe ;  /* 0x0000000e17227836 */ /* 0x040fe20000000000 */
[C---:B------:R-:W-:Y:S01]  /*1020*/  IADD3 R6, PT, PT, R23.reuse, 0x3, RZ ;  /* 0x0000000317067810 */ /* 0x040fe20007ffe0ff */
[C---:B-1----:R-:W-:Y:S01]  /*1030*/  VIADD R14, R23.reuse, 0x8 ;  /* 0x00000008170e7836 */ /* 0x042fe20000000000 */
[C---:B------:R-:W-:Y:S02]  /*1040*/  IADD3 R10, PT, PT, R23.reuse, 0x5, RZ ;  /* 0x00000005170a7810 */ /* 0x040fe40007ffe0ff */
[----:B------:R-:W-:-:S02]  /*1050*/  IADD3 R24, PT, PT, R23, 0x7, RZ ;  /* 0x0000000717187810 */ /* 0x000fc40007ffe0ff */
[C---:B------:R-:W-:Y:S01]  /*1060*/  IADD3 R26, PT, PT, R23.reuse, 0x9, RZ ;  /* 0x00000009171a7810 */ /* 0x040fe20007ffe0ff */
[C---:B0-----:R-:W-:Y:S01]  /*1070*/  VIADD R16, R23.reuse, 0xa ;  /* 0x0000000a17107836 */ /* 0x041fe20000000000 */
[C---:B------:R-:W-:Y:S02]  /*1080*/  IADD3 R28, PT, PT, R23.reuse, 0xb, RZ ;  /* 0x0000000b171c7810 */ /* 0x040fe40007ffe0ff */
[C---:B------:R-:W-:Y:S02]  /*1090*/  IADD3 R32, PT, PT, R23.reuse, 0xd, RZ ;  /* 0x0000000d17207810 */ /* 0x040fe40007ffe0ff */
[----:B------:R-:W-:Y:S02]  /*10a0*/  IADD3 R36, PT, PT, R23, 0xf, RZ ;  /* 0x0000000f17247810 */ /* 0x000fe40007ffe0ff */
        /* <DEDUP_REMOVED lines=15> */
[----:B------:R-:W-:Y:S01]  /*11a0*/  LEA.HI.SX32 R107, R23, R23, 0x1b ;  /* 0x00000017176b7211 */ /* 0x000fe200078fdaff */
[----:B------:R0:W-:Y:S01]  /*11b0*/  STS.U16 [R110+0x340], R19 ;  /* 0x000340136e007388 */ /* 0x0001e20000000400 */
        /* <DEDUP_REMOVED lines=162> */
.L_x_2627:
[----:B------:R-:W-:Y:S05]  /*1be0*/  BSYNC.RECONVERGENT B0 ;  /* 0x0000000000007941 */ /* 0x000fea0003800200 */
.L_x_2626:
[----:B------:R-:W-:Y:S01]  /*1bf0*/  HADD2.F32 R31, -RZ, R31.H0_H0 ;  /* 0x2000001fff1f7230 */ /* 0x000fe20000004100 */
[----:B------:R-:W-:Y:S01]  /*1c00*/  BSSY.RECONVERGENT B0, `(.L_x_2628) ;  /* 0x0000022000007945 */ /* 0x000fe20003800200 */
[----:B------:R-:W-:-:S03]  /*1c10*/  FSETP.GTU.FTZ.AND P0, PT, R79, 20, PT ;  /* 0x41a000004f00780b */ /* 0x000fc60003f1c000 */
[----:B------:R-:W-:Y:S01]  /*1c20*/  FADD.FTZ R78, R31, UR5 ;  /* 0x000000051f4e7e21 */ /* 0x000fe20008010000 */
[----:B------:R-:W-:Y:S09]  /*1c30*/  @P1 BRA `(.L_x_2629) ;  /* 0x0000000000781947 */ /* 0x000ff20003800000 */
        /* <DEDUP_REMOVED lines=30> */
.L_x_2629:
[----:B------:R-:W-:Y:S05]  /*1e20*/  BSYNC.RECONVERGENT B0 ;  /* 0x0000000000007941 */ /* 0x000fea0003800200 */
.L_x_2628:
        /* <DEDUP_REMOVED lines=37> */
.L_x_2631:
[----:B------:R-:W-:Y:S05]  /*2080*/  BSYNC.RECONVERGENT B0 ;  /* 0x0000000000007941 */ /* 0x000fea0003800200 */
.L_x_2630:
        /* <DEDUP_REMOVED lines=35> */
.L_x_2633:
[----:B------:R-:W-:Y:S05]  /*22c0*/  BSYNC.RECONVERGENT B0 ;  /* 0x0000000000007941 */ /* 0x000fea0003800200 */
.L_x_2632:
        /* <DEDUP_REMOVED lines=37> */
.L_x_2635:
[----:B------:R-:W-:Y:S05]  /*2520*/  BSYNC.RECONVERGENT B0 ;  /* 0x0000000000007941 */ /* 0x000fea0003800200 */
.L_x_2634:
        /* <DEDUP_REMOVED lines=35> */
.L_x_2637:
[----:B------:R-:W-:Y:S05]  /*2760*/  BSYNC.RECONVERGENT B0 ;  /* 0x0000000000007941 */ /* 0x000fea0003800200 */
.L_x_2636:
        /* <DEDUP_REMOVED lines=37> */
.L_x_2639:
[----:B------:R-:W-:Y:S05]  /*29c0*/  BSYNC.RECONVERGENT B0 ;  /* 0x0000000000007941 */ /* 0x000fea0003800200 */
.L_x_2638:
        /* <DEDUP_REMOVED lines=35> */
.L_x_2641:
[----:B------:R-:W-:Y:S05]  /*2c00*/  BSYNC.RECONVERGENT B0 ;  /* 0x0000000000007941 */ /* 0x000fea0003800200 */
.L_x_2640:
        /* <DEDUP_REMOVED lines=40> */
.L_x_2643:
[----:B------:R-:W-:Y:S05]  /*2e90*/  BSYNC.RECONVERGENT B0 ;  /* 0x0000000000007941 */ /* 0x000fea0003800200 */
.L_x_2642:
        /* <DEDUP_REMOVED lines=39> */
.L_x_2645:
[----:B------:R-:W-:Y:S05]  /*3110*/  BSYNC.RECONVERGENT B0 ;  /* 0x0000000000007941 */ /* 0x000fea0003800200 */
.L_x_2644:
        /* <DEDUP_REMOVED lines=45> */
.L_x_2647:
[----:B------:R-:W-:Y:S05]  /*33f0*/  BSYNC.RECONVERGENT B0 ;  /* 0x0000000000007941 */ /* 0x000fea0003800200 */
.L_x_2646:
        /* <DEDUP_REMOVED lines=32> */
.L_x_2649:
[----:B------:R-:W-:Y:S05]  /*3600*/  BSYNC.RECONVERGENT B0 ;  /* 0x0000000000007941 */ /* 0x000fea0003800200 */
.L_x_2648:
        /* <DEDUP_REMOVED lines=32> */
.L_x_2651:
[----:B------:R-:W-:Y:S05]  /*3810*/  BSYNC.RECONVERGENT B0 ;  /* 0x0000000000007941 */ /* 0x000fea0003800200 */
.L_x_2650:
        /* <DEDUP_REMOVED lines=32> */
.L_x_2653:
[----:B------:R-:W-:Y:S05]  /*3a20*/  BSYNC.RECONVERGENT B0 ;  /* 0x0000000000007941 */ /* 0x000fea0003800200 */
.L_x_2652:
        /* <DEDUP_REMOVED lines=32> */
.L_x_2655:
[----:B------:R-:W-:Y:S05]  /*3c30*/  BSYNC.RECONVERGENT B0 ;  /* 0x0000000000007941 */ /* 0x000fea0003800200 */
.L_x_2654:
        /* <DEDUP_REMOVED lines=32> */
.L_x_2657:
[----:B------:R-:W-:Y:S05]  /*3e40*/  BSYNC.RECONVERGENT B0 ;  /* 0x0000000000007941 */ /* 0x000fea0003800200 */
.L_x_2656:
        /* <DEDUP_REMOVED lines=25> */
[----:B------:R-:W-:Y:S01]  /*3fe0*/  IMAD.U32 R82, RZ, RZ, UR16 ;  /* 0x00000010ff527e24 */ /* 0x000fe2000f8e00ff */
[----:B------:R-:W-:Y:S01]  /*3ff0*/  ISETP.GE.AND P1, PT, R140, UR22, PT ;  /* 0x000000168c007c0c */ /* 0x000fe2000bf26270 */
[----:B------:R-:W-:Y:S01]  /*4000*/  FMUL.FTZ R52, R18, R91 ;  /* 0x0000005b12347220 */ /* 0x000fe20000410000 */
[----:B------:R-:W1:Y:S01]  /*4010*/  LDCU.128 UR8, c[0x0][0x3a0] ;  /* 0x00007400ff0877ac */ /* 0x000e620008000c00 */
[----:B------:R-:W-:Y:S01]  /*4020*/  FMUL.FTZ R51, R17, R90 ;  /* 0x0000005a11337220 */ /* 0x000fe20000410000 */
[----:B------:R-:W-:Y:S01]  /*4030*/  IADD3 R82, P0, P2, R139, 0x200, R82 ;  /* 0x000002008b527810 */ /* 0x000fe20007a1e052 */
        /* <DEDUP_REMOVED lines=15> */
[----:B-1----:R-:W-:Y:S01]  /*4130*/  UIMAD.WIDE.U32 UR30, UR26, UR8, URZ ;  /* 0x000000081a1e72a5 */ /* 0x002fe2000f8e00ff */
[----:B------:R-:W-:Y:S01]  /*4140*/  FMUL.FTZ R35, R35, R72 ;  /* 0x0000004823237220 */ /* 0x000fe20000410000 */
[----:B------:R-:W-:Y:S01]  /*4150*/  UIMAD UR8, UR26, UR33, UR29 ;  /* 0x000000211a0872a4 */ /* 0x000fe2000f8e021d */
[----:B------:R-:W-:Y:S01]  /*4160*/  FMUL.FTZ R34, R5, R70 ;  /* 0x0000004605227220 */ /* 0x000fe20000410000 */
[----:B--2---:R-:W-:Y:S01]  /*4170*/  ULEA UR29, UP0, UR28, UR14, 0x2 ;  /* 0x0000000e1c1d7291 */ /* 0x004fe2000f8010ff */
[----:B------:R-:W-:Y:S01]  /*4180*/  FMUL.FTZ R32, R6, R69 ;  /* 0x0000004506207220 */ /* 0x000fe20000410000 */
[----:B------:R-:W-:Y:S01]  /*4190*/  ULEA UR14, UP1, UR30, UR12, 0x2 ;  /* 0x0000000c1e0e7291 */ /* 0x000fe2000f8210ff */
[----:B------:R-:W-:Y:S01]  /*41a0*/  IADD3.X R83, PT, PT, RZ, UR7, RZ, P0, P2 ;  /* 0x00000007ff537c10 */ /* 0x000fe200087e44ff */
[----:B------:R-:W-:-:S02]  /*41b0*/  ULEA.HI.X UR15, UR28, UR15, UR8, 0x2, UP0 ;  /* 0x0000000f1c0f7291 */ /* 0x000fc400080f1408 */
[----:B------:R-:W-:Y:S02]  /*41c0*/  UISETP.LT.AND UP0, UPT, UR34, 0x1, UPT ;  /* 0x000000012200788c */ /* 0x000fe4000bf01270 */
[----:B------:R-:W-:Y:S02]  /*41d0*/  UIMAD UR9, UR26, UR9, UR31 ;  /* 0x000000091a0972a4 */ /* 0x000fe4000f8e021f */
[----:B------:R-:W-:Y:S02]  /*41e0*/  USEL UR8, UR34, 0x1, !UP0 ;  /* 0x0000000122087887 */ /* 0x000fe4000c000000 */
[----:B------:R-:W-:Y:S02]  /*41f0*/  ULEA.HI.X UR30, UR30, UR13, UR9, 0x2, UP1 ;  /* 0x0000000d1e1e7291 */ /* 0x000fe400088f1409 */
[----:B------:R-:W-:Y:S02]  /*4200*/  UIMAD UR31, UR6, UR34, URZ ;  /* 0x00000022061f72a4 */ /* 0x000fe4000f8e02ff */
[----:B------:R-:W-:Y:S01]  /*4210*/  UIADD3 UR9, UPT, UPT, UR23, 0x10d0, URZ ;  /* 0x000010d017097890 */ /* 0x000fe2000fffe0ff */
[----:B------:R-:W0:Y:S01]  /*4220*/  LDCU.64 UR40, c[0x0][0x480] ;  /* 0x00009000ff2877ac */ /* 0x000e220008000a00 */
[----:B------:R-:W-:-:S02]  /*4230*/  USHF.L.U64.HI UR13, UR10, 0x2, UR11 ;  /* 0x000000020a0d7899 */ /* 0x000fc4000801020b */
[----:B---3--:R-:W-:Y:S02]  /*4240*/  USHF.L.U64.HI UR28, UR36, 0x1, UR37 ;  /* 0x00000001241c7899 */ /* 0x008fe40008010225 */
[----:B----4-:R-:W-:Y:S02]  /*4250*/  USHF.L.U64.HI UR12, UR38, 0x2, UR39 ;  /* 0x00000002260c7899 */ /* 0x010fe40008010227 */
[----:B------:R-:W-:-:S12]  /*4260*/  UIADD3 UR8, UPT, UPT, -UR8, URZ, URZ ;  /* 0x000000ff08087290 */ /* 0x000fd8000fffe1ff */
.L_x_2663:
[----:B------:R-:W-:Y:S01]  /*4270*/  MOV R2, UR14 ;  /* 0x0000000e00027c02 */ /* 0x000fe20008000f00 */
[----:B------:R-:W-:Y:S01]  /*4280*/  IMAD.U32 R3, RZ, RZ, UR30 ;  /* 0x0000001eff037e24 */ /* 0x000fe2000f8e00ff */
[----:B------:R-:W-:Y:S01]  /*4290*/  SHF.L.U32 R0, R141, 0x4, RZ ;  /* 0x000000048d007819 */ /* 0x000fe200000006ff */
[----:B------:R-:W2:Y:S04]  /*42a0*/  @!P1 LDG.E.U16 R42, desc[UR24][R82.64+-0x200] ;  /* 0xfffe0018522a9981 */ /* 0x000ea8000c1e1500 */
[----:B------:R1:W3:Y:S01]  /*42b0*/  LDG.E R2, desc[UR24][R2.64] ;  /* 0x0000001802027981 */ /* 0x0002e2000c1e1900 */
[----:B------:R-:W-:-:S04]  /*42c0*/  LOP3.LUT R140, R0, 0x3e00, RZ, 0xc0, !PT ;  /* 0x00003e00008c7812 */ /* 0x000fc800078ec0ff */
[----:B------:R-:W-:-:S04]  /*42d0*/  LOP3.LUT R140, R140, 0x1f, R141, 0xf8, !PT ;  /* 0x0000001f8c8c7812 */ /* 0x000fc800078ef88d */
[C---:B------:R-:W-:Y:S02]  /*42e0*/  LOP3.LUT R4, R140.reuse, 0x20, RZ, 0xfc, !PT ;  /* 0x000000208c047812 */ /* 0x040fe400078efcff */
[----:B------:R-:W-:Y:S02]  /*42f0*/  LOP3.LUT R138, R140, 0x40, RZ, 0xfc, !PT ;  /* 0x000000408c8a7812 */ /* 0x000fe400078efcff */
[----:B------:R-:W-:Y:S02]  /*4300*/  ISETP.GE.AND P3, PT, R4, UR22, PT ;  /* 0x0000001604007c0c */ /* 0x000fe4000bf66270 */
[----:B------:R-:W-:Y:S02]  /*4310*/  LOP3.LUT R137, R140, 0x60, RZ, 0xfc, !PT ;  /* 0x000000608c897812 */ /* 0x000fe400078efcff */
[----:B------:R-:W-:Y:S02]  /*4320*/  ISETP.GE.AND P0, PT, R138, UR22, PT ;  /* 0x000000168a007c0c */ /* 0x000fe4000bf06270 */
[----:B------:R-:W-:-:S07]  /*4330*/  ISETP.GE.AND P2, PT, R137, UR22, PT ;  /* 0x0000001689007c0c */ /* 0x000fce000bf46270 */
[----:B------:R-:W4:Y:S04]  /*4340*/  @!P3 LDG.E.U16 R43, desc[UR24][R82.64+-0x1c0] ;  /* 0xfffe4018522bb981 */ /* 0x000f28000c1e1500 */
[----:B------:R-:W4:Y:S04]  /*4350*/  @!P0 LDG.E.U16 R41, desc[UR24][R82.64+-0x180] ;  /* 0xfffe801852298981 */ /* 0x000f28000c1e1500 */
[----:B------:R-:W4:Y:S01]  /*4360*/  @!P2 LDG.E.U16 R40, desc[UR24][R82.64+-0x140] ;  /* 0xfffec0185228a981 */ /* 0x000f22000c1e1500 */
[C---:B-1----:R-:W-:Y:S01]  /*4370*/  VIADD R3, R0.reuse, 0xf ;  /* 0x0000000f00037836 */ /* 0x042fe20000000000 */
[----:B------:R-:W-:-:S04]  /*4380*/  ISETP.GE.U32.AND P6, PT, R0, UR22, PT ;  /* 0x0000001600007c0c */ /* 0x000fc8000bfc6070 */
[----:B------:R-:W-:Y:S01]  /*4390*/  ISETP.GE.U32.AND P4, PT, R3, UR22, PT ;  /* 0x0000001603007c0c */ /* 0x000fe2000bf86070 */
[----:B------:R-:W-:Y:S01]  /*43a0*/  VIADD R3, R0, 0x2 ;  /* 0x0000000200037836 */ /* 0x000fe20000000000 */
[----:B------:R-:W-:Y:S02]  /*43b0*/  FSEL R30, R52, RZ, !P6 ;  /* 0x000000ff341e7208 */ /* 0x000fe40007000000 */
[C---:B------:R-:W-:Y:S02]  /*43c0*/  LOP3.LUT R136, R140.reuse, 0x80, RZ, 0xfc, !PT ;  /* 0x000000808c887812 */ /* 0x040fe400078efcff */
[C---:B------:R-:W-:Y:S02]  /*43d0*/  LOP3.LUT R132, R140.reuse, 0x100, RZ, 0xfc, !PT ;  /* 0x000001008c847812 */ /* 0x040fe400078efcff */
[C---:B------:R-:W-:Y:S02]  /*43e0*/  LOP3.LUT R134, R140.reuse, 0xc0, RZ, 0xfc, !PT ;  /* 0x000000c08c867812 */ /* 0x040fe400078efcff */
[----:B------:R-:W-:-:S02]  /*43f0*/  LOP3.LUT R131, R140, 0x120, RZ, 0xfc, !PT ;  /* 0x000001208c837812 */ /* 0x000fc400078efcff */
[C---:B------:R-:W-:Y:S02]  /*4400*/  LOP3.LUT R133, R140.reuse, 0xe0, RZ, 0xfc, !PT ;  /* 0x000000e08c857812 */ /* 0x040fe400078efcff */
[----:B------:R-:W-:Y:S01]  /*4410*/  LOP3.LUT R135, R140, 0xa0, RZ, 0xfc, !PT ;  /* 0x000000a08c877812 */ /* 0x000fe200078efcff */
[----:B---3--:R-:W-:-:S04]  /*4420*/  FMUL.FTZ R2, R2, 1.4426950216293334961 ;  /* 0x3fb8aa3b02027820 */ /* 0x008fc80000410000 */
[C---:B------:R-:W-:Y:S01]  /*4430*/  FMUL.FTZ R4, R2.reuse, R91 ;  /* 0x0000005b02047220 */ /* 0x040fe20000410000 */
[----:B------:R-:W-:-:S03]  /*4440*/  FMUL.FTZ R5, R2, R90 ;  /* 0x0000005a02057220 */ /* 0x000fc60000410000 */
[----:B------:R1:W3:Y:S01]  /*4450*/  MUFU.EX2 R33, R4 ;  /* 0x0000000400217308 */ /* 0x0002e20000000800 */
[C---:B------:R-:W-:Y:S01]  /*4460*/  FMUL.FTZ R6, R2.reuse, R89 ;  /* 0x0000005902067220 */ /* 0x040fe20000410000 */
[----:B------:R-:W-:-:S06]  /*4470*/  FMUL.FTZ R7, R2, R88 ;  /* 0x0000005802077220 */ /* 0x000fcc0000410000 */
[----:B0-----:R-:W0:Y:S01]  /*4480*/  MUFU.EX2 R5, R5 ;  /* 0x0000000500057308 */ /* 0x001e220000000800 */
[----:B-1----:R-:W-:Y:S01]  /*4490*/  IADD3 R4, PT, PT, R0, 0x1, RZ ;  /* 0x0000000100047810 */ /* 0x002fe20007ffe0ff */
[----:B------:R-:W-:-:S06]  /*44a0*/  FMUL.FTZ R8, R2, R81 ;  /* 0x0000005102087220 */ /* 0x000fcc0000410000 */
[----:B------:R-:W1:Y:S01]  /*44b0*/  MUFU.EX2 R6, R6 ;  /* 0x0000000600067308 */ /* 0x000e620000000800 */
[----:B---3--:R-:W-:Y:S02]  /*44c0*/  FSEL R33, R33, 1, !P6 ;  /* 0x3f80000021217808 */ /* 0x008fe40007000000 */
[----:B------:R-:W-:Y:S02]  /*44d0*/  ISETP.GE.U32.AND P5, PT, R4, UR22, PT ;  /* 0x0000001604007c0c */ /* 0x000fe4000bfa6070 */
[----:B------:R-:W-:-:S03]  /*44e0*/  ISETP.GE.U32.AND P6, PT, R3, UR22, PT ;  /* 0x0000001603007c0c */ /* 0x000fc6000bfc6070 */
[----:B------:R-:W3:Y:S01]  /*44f0*/  MUFU.EX2 R7, R7 ;  /* 0x0000000700077308 */ /* 0x000ee20000000800 */
[----:B------:R-:W-:Y:S01]  /*4500*/  IADD3 R3, PT, PT, R0, 0x3, RZ ;  /* 0x0000000300037810 */ /* 0x000fe20007ffe0ff */
[----:B------:R-:W-:Y:S01]  /*4510*/  FMUL.FTZ R9, R2, R80 ;  /* 0x0000005002097220 */ /* 0x000fe20000410000 */
        /* <DEDUP_REMOVED lines=12> */
[----:B---3--:R-:W-:Y:S02]  /*45e0*/  FSEL R27, R7, 1, !P5 ;  /* 0x3f800000071b7808 */ /* 0x008fe40006800000 */
[----:B------:R-:W-:Y:S01]  /*45f0*/  FSEL R24, R49, RZ, !P5 ;  /* 0x000000ff31187208 */ /* 0x000fe20006800000 */
[----:B------:R-:W3:Y:S01]  /*4600*/  MUFU.EX2 R4, R4 ;  /* 0x0000000400047308 */ /* 0x000ee20000000800 */
[----:B------:R-:W-:Y:S01]  /*4610*/  ISETP.GE.U32.AND P5, PT, R3, UR22, PT ;  /* 0x0000001603007c0c */ /* 0x000fe2000bfa6070 */
[----:B------:R-:W-:-:S02]  /*4620*/  VIADD R3, R0, 0x6 ;  /* 0x0000000600037836 */ /* 0x000fc40000000000 */
[----:B------:R-:W-:Y:S01]  /*4630*/  FMUL.FTZ R6, R2, R77 ;  /* 0x0000004d02067220 */ /* 0x000fe20000410000 */
[----:B0-----:R-:W-:Y:S02]  /*4640*/  FSEL R25, R8, 1, !P6 ;  /* 0x3f80000008197808 */ /* 0x001fe40007000000 */
[----:B------:R-:W-:Y:S01]  /*4650*/  FSEL R22, R48, RZ, !P6 ;  /* 0x000000ff30167208 */ /* 0x000fe20007000000 */
[----:B------:R-:W0:Y:S01]  /*4660*/  MUFU.EX2 R5, R5 ;  /* 0x0000000500057308 */ /* 0x000e220000000800 */
[----:B------:R-:W-:Y:S01]  /*4670*/  ISETP.GE.U32.AND P6, PT, R3, UR22, PT ;  /* 0x0000001603007c0c */ /* 0x000fe2000bfc6070 */
[----:B------:R-:W-:Y:S01]  /*4680*/  FMUL.FTZ R7, R2, R76 ;  /* 0x0000004c02077220 */ /* 0x000fe20000410000 */
[----:B------:R-:W-:Y:S02]  /*4690*/  IADD3 R3, PT, PT, R0, 0x8, RZ ;  /* 0x0000000800037810 */ /* 0x000fe40007ffe0ff */
[----:B-1----:R-:W-:-:S03]  /*46a0*/  FSEL R23, R9, 1, !P5 ;  /* 0x3f80000009177808 */ /* 0x002fc60006800000 */
[----:B------:R-:W1:Y:S01]  /*46b0*/  MUFU.EX2 R6, R6 ;  /* 0x0000000600067308 */ /* 0x000e620000000800 */
[----:B------:R-:W-:Y:S02]  /*46c0*/  FSEL R20, R47, RZ, !P5 ;  /* 0x000000ff2f147208 */ /* 0x000fe40006800000 */
[----:B------:R-:W-:Y:S01]  /*46d0*/  ISETP.GE.U32.AND P5, PT, R3, UR22, PT ;  /* 0x0000001603007c0c */ /* 0x000fe2000bfa6070 */
[----:B------:R-:W-:Y:S02]  /*46e0*/  VIADD R3, R0, 0x7 ;  /* 0x0000000700037836 */ /* 0x000fe40000000000 */
[----:B------:R-:W-:Y:S01]  /*46f0*/  FMUL.FTZ R8, R2, R75 ;  /* 0x0000004b02087220 */ /* 0x000fe20000410000 */
[----:B---3--:R-:W-:Y:S01]  /*4700*/  FSEL R21, R4, 1, !P6 ;  /* 0x3f80000004157808 */ /* 0x008fe20007000000 */
[----:B------:R-:W3:Y:S01]  /*4710*/  MUFU.EX2 R7, R7 ;  /* 0x0000000700077308 */ /* 0x000ee20000000800 */
[----:B------:R-:W-:Y:S02]  /*4720*/  FSEL R18, R46, RZ, !P6 ;  /* 0x000000ff2e127208 */ /* 0x000fe40007000000 */
[----:B------:R-:W-:Y:S01]  /*4730*/  ISETP.GE.U32.AND P6, PT, R3, UR22, PT ;  /* 0x0000001603007c0c */ /* 0x000fe2000bfc6070 */
[----:B------:R-:W-:-:S04]  /*4740*/  VIADD R4, R0, 0x9 ;  /* 0x0000000900047836 */ /* 0x000fc80000000000 */
[----:B------:R-:W2:Y:S01]  /*4750*/  MUFU.EX2 R8, R8 ;  /* 0x0000000800087308 */ /* 0x000ea20000000800 */
[----:B0-----:R-:W-:Y:S01]  /*4760*/  FSEL R19, R5, 1, !P6 ;  /* 0x3f80000005137808 */ /* 0x001fe20007000000 */
[----:B------:R-:W-:Y:S01]  /*4770*/  FFMA.FTZ R5, R31, R30, R28 ;  /* 0x0000001e1f057223 */ /* 0x000fe2000001001c */
[----:B------:R-:W-:Y:S02]  /*4780*/  IADD3 R3, PT, PT, R0, 0xd, RZ ;  /* 0x0000000d00037810 */ /* 0x000fe40007ffe0ff */
[----:B-1----:R-:W-:Y:S01]  /*4790*/  FSEL R17, R6, 1, !P5 ;  /* 0x3f80000006117808 */ /* 0x002fe20006800000 */
[----:B------:R-:W-:Y:S01]  /*47a0*/  FFMA.FTZ R6, R29, R5, R26 ;  /* 0x000000051d067223 */ /* 0x000fe2000001001a */
[----:B------:R-:W-:Y:S02]  /*47b0*/  FSEL R16, R45, RZ, !P6 ;  /* 0x000000ff2d107208 */ /* 0x000fe40007000000 */
[----:B------:R-:W-:Y:S02]  /*47c0*/  FSEL R14, R44, RZ, !P5 ;  /* 0x000000ff2c0e7208 */ /* 0x000fe40006800000 */
[----:B------:R-:W-:-:S02]  /*47d0*/  ISETP.GE.U32.AND P6, PT, R4, UR22, PT ;  /* 0x0000001604007c0c */ /* 0x000fc4000bfc6070 */
[----:B------:R-:W-:Y:S01]  /*47e0*/  ISETP.GE.U32.AND P5, PT, R3, UR22, PT ;  /* 0x0000001603007c0c */ /* 0x000fe2000bfa6070 */
[----:B------:R-:W-:Y:S01]  /*47f0*/  FMUL.FTZ R4, R2, R74 ;  /* 0x0000004a02047220 */ /* 0x000fe20000410000 */
[----:B------:R-:W-:Y:S01]  /*4800*/  IADD3 R3, PT, PT, R0, 0xa, RZ ;  /* 0x0000000a00037810 */ /* 0x000fe20007ffe0ff */
[----:B------:R-:W-:Y:S01]  /*4810*/  FFMA.FTZ R6, R27, R6, R24 ;  /* 0x000000061b067223 */ /* 0x000fe20000010018 */
[----:B---3--:R-:W-:Y:S02]  /*4820*/  FSEL R15, R7, 1, !P6 ;  /* 0x3f800000070f7808 */ /* 0x008fe40007000000 */
[----:B------:R-:W-:Y:S02]  /*4830*/  FSEL R12, R39, RZ, !P6 ;  /* 0x000000ff270c7208 */ /* 0x000fe40007000000 */
[----:B------:R-:W-:Y:S01]  /*4840*/  ISETP.GE.U32.AND P6, PT, R3, UR22, PT ;  /* 0x0000001603007c0c */ /* 0x000fe2000bfc6070 */
[----:B------:R-:W-:Y:S01]  /*4850*/  FFMA.FTZ R7, R25, R6, R22 ;  /* 0x0000000619077223 */ /* 0x000fe20000010016 */
[----:B------:R-:W0:Y:S02]  /*4860*/  MUFU.EX2 R4, R4 ;  /* 0x0000000400047308 */ /* 0x000e240000000800 */
[----:B--2---:R-:W-:Y:S01]  /*4870*/  FSEL R13, R8, 1, !P6 ;  /* 0x3f800000080d7808 */ /* 0x004fe20007000000 */
[----:B------:R-:W-:Y:S01]  /*4880*/  FMUL.FTZ R8, R33, R31 ;  /* 0x0000001f21087220 */ /* 0x000fe20000410000 */
[----:B------:R-:W-:Y:S01]  /*4890*/  FMUL.FTZ R5, R2, R73 ;  /* 0x0000004902057220 */ /* 0x000fe20000410000 */
[----:B------:R-:W-:-:S02]  /*48a0*/  FFMA.FTZ R9, R23, R7, R20 ;  /* 0x0000000717097223 */ /* 0x000fc40000010014 */
[----:B------:R-:W-:Y:S01]  /*48b0*/  FMUL.FTZ R8, R29, R8 ;  /* 0x000000081d087220 */ /* 0x000fe20000410000 */
[----:B------:R-:W-:Y:S02]  /*48c0*/  VIADD R3, R0, 0xb ;  /* 0x0000000b00037836 */ /* 0x000fe40000000000 */
[----:B------:R-:W-:Y:S01]  /*48d0*/  FFMA.FTZ R9, R21, R9, R18 ;  /* 0x0000000915097223 */ /* 0x000fe20000010012 */
[----:B------:R-:W1:Y:S01]  /*48e0*/  MUFU.EX2 R5, R5 ;  /* 0x0000000500057308 */ /* 0x000e620000000800 */
[C---:B------:R-:W-:Y:S01]  /*48f0*/  FMUL.FTZ R6, R2.reuse, R72 ;  /* 0x0000004802067220 */ /* 0x040fe20000410000 */
[----:B------:R-:W-:Y:S01]  /*4900*/  FMUL.FTZ R86, R27, R8 ;  /* 0x000000081b567220 */ /* 0x000fe20000410000 */
[----:B------:R-:W-:Y:S01]  /*4910*/  FMUL.FTZ R84, R2, R70 ;  /* 0x0000004602547220 */ /* 0x000fe20000410000 */
[----:B------:R-:W-:Y:S01]  /*4920*/  FFMA.FTZ R9, R19, R9, R16 ;  /* 0x0000000913097223 */ /* 0x000fe20000010010 */
[----:B------:R-:W-:Y:S01]  /*4930*/  FSEL R10, R38, RZ, !P6 ;  /* 0x000000ff260a7208 */ /* 0x000fe20007000000 */
[----:B------:R-:W-:Y:S01]  /*4940*/  FMUL.FTZ R86, R25, R86 ;  /* 0x0000005619567220 */ /* 0x000fe20000410000 */
[----:B------:R-:W-:Y:S01]  /*4950*/  ISETP.GE.U32.AND P6, PT, R3, UR22, PT ;  /* 0x0000001603007c0c */ /* 0x000fe2000bfc6070 */
[----:B------:R2:W3:Y:S01]  /*4960*/  MUFU.EX2 R7, R6 ;  /* 0x0000000600077308 */ /* 0x0004e20000000800 */
[----:B------:R-:W-:Y:S01]  /*4970*/  IADD3 R3, PT, PT, R0, 0xc, RZ ;  /* 0x0000000c00037810 */ /* 0x000fe20007ffe0ff */
[----:B------:R-:W-:Y:S01]  /*4980*/  FFMA.FTZ R9, R17, R9, R14 ;  /* 0x0000000911097223 */ /* 0x000fe2000001000e */
[----:B0-----:R-:W-:Y:S01]  /*4990*/  FSEL R11, R4, 1, !P6 ;  /* 0x3f800000040b7808 */ /* 0x001fe20007000000 */
[----:B------:R-:W-:Y:S01]  /*49a0*/  FMUL.FTZ R2, R2, R69 ;  /* 0x0000004502027220 */ /* 0x000fe20000410000 */
[----:B------:R-:W-:Y:S01]  /*49b0*/  FSEL R8, R37, RZ, !P6 ;  /* 0x000000ff25087208 */ /* 0x000fe20007000000 */
[----:B------:R-:W-:Y:S01]  /*49c0*/  FMUL.FTZ R86, R23, R86 ;  /* 0x0000005617567220 */ /* 0x000fe20000410000 */
[----:B------:R-:W-:Y:S01]  /*49d0*/  ISETP.GE.U32.AND P6, PT, R3, UR22, PT ;  /* 0x0000001603007c0c */ /* 0x000fe2000bfc6070 */
[----:B------:R-:W0:Y:S01]  /*49e0*/  MUFU.EX2 R84, R84 ;  /* 0x0000005400547308 */ /* 0x000e220000000800 */
[----:B------:R-:W-:Y:S01]  /*49f0*/  FFMA.FTZ R3, R15, R9, R12 ;  /* 0x000000090f037223 */ /* 0x000fe2000001000c */
[----:B------:R-:W-:Y:S01]  /*4a00*/  FMUL.FTZ R86, R21, R86 ;  /* 0x0000005615567220 */ /* 0x000fe20000410000 */
[----:B------:R-:W-:-:S02]  /*4a10*/  VIADD R0, R0, 0xe ;  /* 0x0000000e00007836 */ /* 0x000fc40000000000 */
[----:B------:R-:W-:-:S03]  /*4a20*/  FFMA.FTZ R3, R13, R3, R10 ;  /* 0x000000030d037223 */ /* 0x000fc6000001000a */
[----:B------:R0:W4:Y:S01]  /*4a30*/  MUFU.EX2 R85, R2 ;  /* 0x0000000200557308 */ /* 0x0001220000000800 */
[----:B-1----:R-:W-:Y:S01]  /*4a40*/  FSEL R9, R5, 1, !P6 ;  /* 0x3f80000005097808 */ /* 0x002fe20007000000 */
[----:B------:R-:W-:Y:S01]  /*4a50*/  FMUL.FTZ R86, R19, R86 ;  /* 0x0000005613567220 */ /* 0x000fe20000410000 */
[----:B--2---:R-:W-:Y:S01]  /*4a60*/  FSEL R6, R36, RZ, !P6 ;  /* 0x000000ff24067208 */ /* 0x004fe20007000000 */
[----:B------:R-:W-:Y:S01]  /*4a70*/  FFMA.FTZ R3, R11, R3, R8 ;  /* 0x000000030b037223 */ /* 0x000fe20000010008 */
[----:B------:R-:W-:Y:S01]  /*4a80*/  ISETP.GE.U32.AND P6, PT, R0, UR22, PT ;  /* 0x0000001600007c0c */ /* 0x000fe2000bfc6070 */
[----:B------:R-:W-:Y:S01]  /*4a90*/  FMUL.FTZ R86, R17, R86 ;  /* 0x0000005611567220 */ /* 0x000fe20000410000 */
[----:B---3--:R-:W-:Y:S01]  /*4aa0*/  FSEL R7, R7, 1, !P5 ;  /* 0x3f80000007077808 */ /* 0x008fe20006800000 */
[----:B------:R-:W-:Y:S01]  /*4ab0*/  FFMA.FTZ R3, R9, R3, R6 ;  /* 0x0000000309037223 */ /* 0x000fe20000010006 */
[----:B------:R-:W-:Y:S01]  /*4ac0*/  FSEL R4, R35, RZ, !P5 ;  /* 0x000000ff23047208 */ /* 0x000fe20006800000 */
[----:B------:R-:W-:Y:S01]  /*4ad0*/  FMUL.FTZ R86, R15, R86 ;  /* 0x000000560f567220 */ /* 0x000fe20000410000 */
[----:B------:R-:W-:-:S02]  /*4ae0*/  FSEL R5, R34, RZ, !P6 ;  /* 0x000000ff22057208 */ /* 0x000fc40007000000 */
[----:B0-----:R-:W-:Y:S01]  /*4af0*/  FSEL R2, R84, 1, !P6 ;  /* 0x3f80000054027808 */ /* 0x001fe20007000000 */
[----:B------:R-:W-:Y:S01]  /*4b00*/  FFMA.FTZ R84, R7, R3, R4 ;  /* 0x0000000307547223 */ /* 0x000fe20000010004 */
[----:B------:R-:W-:Y:S01]  /*4b10*/  FMUL.FTZ R86, R13, R86 ;  /* 0x000000560d567220 */ /* 0x000fe20000410000 */
[----:B------:R-:W-:Y:S02]  /*4b20*/  FSEL R3, R32, RZ, !P4 ;  /* 0x000000ff20037208 */ /* 0x000fe40006000000 */
[----:B----4-:R-:W-:Y:S01]  /*4b30*/  FSEL R0, R85, 1, !P4 ;  /* 0x3f80000055007808 */ /* 0x010fe20006000000 */
[----:B------:R-:W-:Y:S01]  /*4b40*/  FFMA.FTZ R84, R2, R84, R5 ;  /* 0x0000005402547223 */ /* 0x000fe20000010005 */
[----:B------:R-:W-:-:S03]  /*4b50*/  FMUL.FTZ R86, R11, R86 ;  /* 0x000000560b567220 */ /* 0x000fc60000410000 */
[----:B------:R-:W-:Y:S01]  /*4b60*/  FFMA.FTZ R84, R0, R84, R3 ;  /* 0x0000005400547223 */ /* 0x000fe20000010003 */
[----:B------:R-:W-:-:S04]  /*4b70*/  FMUL.FTZ R86, R9, R86 ;  /* 0x0000005609567220 */ /* 0x000fc80000410000 */
[----:B------:R-:W0:Y:S01]  /*4b80*/  SHFL.UP PT, R87, R84, 0x1, RZ ;  /* 0x0420000054577989 */ /* 0x000e2200000e00ff */
[----:B------:R-:W-:-:S04]  /*4b90*/  FMUL.FTZ R85, R7, R86 ;  /* 0x0000005607557220 */ /* 0x000fc80000410000 */
[----:B------:R-:W-:-:S04]  /*4ba0*/  FMUL.FTZ R85, R2, R85 ;  /* 0x0000005502557220 */ /* 0x000fc80000410000 */
[----:B------:R-:W-:-:S05]  /*4bb0*/  FMUL.FTZ R163, R0, R85 ;  /* 0x0000005500a37220 */ /* 0x000fca0000410000 */
[----:B------:R-:W1:Y:S01]  /*4bc0*/  SHFL.UP PT, R86, R163, 0x1, RZ ;  /* 0x04200000a3567989 */ /* 0x000e6200000e00ff */
[----:B------:R-:W-:Y:S01]  /*4bd0*/  ISETP.GE.AND P4, PT, R124, 0x1, PT ;  /* 0x000000017c00780c */ /* 0x000fe20003f86270 */
[----:B0-----:R-:W-:-:S05]  /*4be0*/  FFMA.FTZ R87, R163, R87, R84 ;  /* 0x00000057a3577223 */ /* 0x001fca0000010054 */
[----:B------:R-:W-:-:S05]  /*4bf0*/  FSEL R126, R84, R87, !P4 ;  /* 0x00000057547e7208 */ /* 0x000fca0006000000 */
[----:B------:R-:W0:Y:S02]  /*4c00*/  SHFL.UP PT, R85, R126, 0x2, RZ ;  /* 0x044000007e557989 */ /* 0x000e2400000e00ff */
[----:B-1----:R-:W-:-:S05]  /*4c10*/  @P4 FMUL.FTZ R163, R163, R86 ;  /* 0x00000056a3a34220 */ /* 0x002fca0000410000 */
[----:B------:R-:W1:Y:S01]  /*4c20*/  SHFL.UP PT, R86, R163, 0x2, RZ ;  /* 0x04400000a3567989 */ /* 0x000e6200000e00ff */
[----:B------:R-:W-:Y:S01]  /*4c30*/  ISETP.GE.AND P4, PT, R124, 0x2, PT ;  /* 0x000000027c00780c */ /* 0x000fe20003f86270 */
[----:B0-----:R-:W-:-:S05]  /*4c40*/  FFMA.FTZ R85, R163, R85, R126 ;  /* 0x00000055a3557223 */ /* 0x001fca000001007e */
[----:B------:R-:W-:-:S07]  /*4c50*/  FSEL R128, R126, R85, !P4 ;  /* 0x000000557e807208 */ /* 0x000fce0006000000 */
[----:B-1----:R-:W-:Y:S01]  /*4c60*/  @P4 FMUL.FTZ R163, R163, R86 ;  /* 0x00000056a3a34220 */ /* 0x002fe20000410000 */
[----:B------:R-:W0:Y:S04]  /*4c70*/  SHFL.UP PT, R85, R128, 0x4, RZ ;  /* 0x0480000080557989 */ /* 0x000e2800000e00ff */
[----:B------:R-:W1:Y:S01]  /*4c80*/  SHFL.UP PT, R86, R163, 0x4, RZ ;  /* 0x04800000a3567989 */ /* 0x000e6200000e00ff */
[----:B------:R-:W-:Y:S01]  /*4c90*/  HFMA2 R84, -RZ, RZ, 0, 0 ;  /* 0x00000000ff547431 */ /* 0x000fe200000001ff */
[----:B------:R-:W-:Y:S02]  /*4ca0*/  ISETP.GE.AND P4, PT, R124, 0x4, PT ;  /* 0x000000047c00780c */ /* 0x000fe40003f86270 */
[----:B------:R-:W-:-:S04]  /*4cb0*/  @!P1 PRMT R84, R42, 0x5410, RZ ;  /* 0x000054102a549816 */ /* 0x000fc800000000ff */
[----:B------:R-:W-:Y:S01]  /*4cc0*/  @!P3 PRMT R84, R84, 0x5410, R43 ;  /* 0x000054105454b816 */ /* 0x000fe2000000002b */
[----:B------:R-:W-:Y:S01]  /*4cd0*/  IMAD.MOV.U32 R43, RZ, RZ, RZ ;  /* 0x000000ffff2b7224 */ /* 0x000fe200078e00ff */
[----:B------:R-:W-:Y:S02]  /*4ce0*/  @!P0 PRMT R43, R41, 0x5410, RZ ;  /* 0x00005410292b8816 */ /* 0x000fe400000000ff */
[----:B------:R-:W-:Y:S02]  /*4cf0*/  ISETP.GE.AND P3, PT, R136, UR22, PT ;  /* 0x0000001688007c0c */ /* 0x000fe4000bf66270 */
[----:B------:R-:W-:Y:S01]  /*4d00*/  ISETP.GE.AND P0, PT, R132, UR22, PT ;  /* 0x0000001684007c0c */ /* 0x000fe2000bf06270 */
[----:B0-----:R-:W-:Y:S01]  /*4d10*/  FFMA.FTZ R85, R163, R85, R128 ;  /* 0x00000055a3557223 */ /* 0x001fe20000010080 */
[----:B------:R-:W-:Y:S02]  /*4d20*/  ISETP.GE.AND P5, PT, R134, UR22, PT ;  /* 0x0000001686007c0c */ /* 0x000fe4000bfa6270 */
[----:B------:R-:W-:Y:S01]  /*4d30*/  @!P2 PRMT R43, R43, 0x5410, R40 ;  /* 0x000054102b2ba816 */ /* 0x000fe20000000028 */
[----:B-1----:R-:W-:Y:S01]  /*4d40*/  @P4 FMUL.FTZ R163, R163, R86 ;  /* 0x00000056a3a34220 */ /* 0x002fe20000410000 */
[----:B------:R-:W-:-:S02]  /*4d50*/  ISETP.GE.AND P2, PT, R131, UR22, PT ;  /* 0x0000001683007c0c */ /* 0x000fc4000bf46270 */
[----:B------:R-:W-:-:S03]  /*4d60*/  FSEL R42, R128, R85, !P4 ;  /* 0x00000055802a7208 */ /* 0x000fc60006000000 */
[----:B------:R-:W2:Y:S01]  /*4d70*/  @!P3 LDG.E.U16 R86, desc[UR24][R82.64+-0x100] ;  /* 0xffff00185256b981 */ /* 0x000ea2000c1e1500 */
[----:B------:R-:W-:Y:S02]  /*4d80*/  ISETP.GE.AND P4, PT, R133, UR22, PT ;  /* 0x0000001685007c0c */ /* 0x000fe4000bf86270 */
[----:B------:R-:W-:Y:S01]  /*4d90*/  ISETP.GE.AND P6, PT, R135, UR22, PT ;  /* 0x0000001687007c0c */ /* 0x000fe2000bfc6270 */
[----:B------:R-:W3:Y:S04]  /*4da0*/  @!P0 LDG.E.U16 R125, desc[UR24][R82.64] ;  /* 0x00000018527d8981 */ /* 0x000ee8000c1e1500 */
[----:B------:R-:W4:Y:S04]  /*4db0*/  @!P5 LDG.E.U16 R85, desc[UR24][R82.64+-0x80] ;  /* 0xffff80185255d981 */ /* 0x000f28000c1e1500 */
[----:B------:R-:W4:Y:S04]  /*4dc0*/  @!P2 LDG.E.U16 R127, desc[UR24][R82.64+0x40] ;  /* 0x00004018527fa981 */ /* 0x000f28000c1e1500 */
[----:B------:R-:W4:Y:S04]  /*4dd0*/  @!P4 LDG.E.U16 R87, desc[UR24][R82.64+-0x40] ;  /* 0xffffc0185257c981 */ /* 0x000f28000c1e1500 */
[----:B------:R-:W4:Y:S01]  /*4de0*/  @!P6 LDG.E.U16 R41, desc[UR24][R82.64+-0xc0] ;  /* 0xffff40185229e981 */ /* 0x000f22000c1e1500 */
[----:B------:R-:W-:Y:S01]  /*4df0*/  HFMA2 R144, -RZ, RZ, 0, 0 ;  /* 0x00000000ff907431 */ /* 0x000fe200000001ff */
[----:B------:R-:W-:-:S02]  /*4e00*/  LOP3.LUT R128, R140, 0x180, RZ, 0xfc, !PT ;  /* 0x000001808c807812 */ /* 0x000fc400078efcff */
[----:B------:R-:W-:Y:S02]  /*4e10*/  MOV R40, RZ ;  /* 0x000000ff00287202 */ /* 0x000fe40000000f00 */
[C---:B------:R-:W-:Y:S02]  /*4e20*/  LOP3.LUT R130, R140.reuse, 0x140, RZ, 0xfc, !PT ;  /* 0x000001408c827812 */ /* 0x040fe400078efcff */
[C---:B------:R-:W-:Y:S02]  /*4e30*/  LOP3.LUT R129, R140.reuse, 0x160, RZ, 0xfc, !PT ;  /* 0x000001608c817812 */ /* 0x040fe400078efcff */
[----:B------:R-:W-:Y:S02]  /*4e40*/  LOP3.LUT R126, R140, 0x1c0, RZ, 0xfc, !PT ;  /* 0x000001c08c7e7812 */ /* 0x000fe400078efcff */
[----:B--2---:R-:W-:Y:S01]  /*4e50*/  @!P3 PRMT R40, R86, 0x5410, RZ ;  /* 0x000054105628b816 */ /* 0x004fe200000000ff */
[----:B------:R-:W-:Y:S01]  /*4e60*/  IMAD.MOV.U32 R86, RZ, RZ, RZ ;  /* 0x000000ffff567224 */ /* 0x000fe200078e00ff */
[----:B---3--:R-:W-:-:S02]  /*4e70*/  @!P0 PRMT R144, R125, 0x5410, RZ ;  /* 0x000054107d908816 */ /* 0x008fc400000000ff */
[----:B------:R-:W-:Y:S02]  /*4e80*/  ISETP.GE.AND P0, PT, R128, UR22, PT ;  /* 0x0000001680007c0c */ /* 0x000fe4000bf06270 */
[----:B----4-:R-:W-:Y:S02]  /*4e90*/  @!P5 PRMT R86, R85, 0x5410, RZ ;  /* 0x000054105556d816 */ /* 0x010fe400000000ff */
[----:B------:R-:W-:Y:S02]  /*4ea0*/  ISETP.GE.AND P3, PT, R130, UR22, PT ;  /* 0x0000001682007c0c */ /* 0x000fe4000bf66270 */
[----:B------:R-:W-:Y:S02]  /*4eb0*/  @!P2 PRMT R144, R144, 0x5410, R127 ;  /* 0x000054109090a816 */ /* 0x000fe4000000007f */
[----:B------:R-:W-:Y:S02]  /*4ec0*/  LOP3.LUT R127, R140, 0x1a0, RZ, 0xfc, !PT ;  /* 0x000001a08c7f7812 */ /* 0x000fe400078efcff */
[----:B------:R-:W-:-:S02]  /*4ed0*/  @!P4 PRMT R86, R86, 0x5410, R87 ;  /* 0x000054105656c816 */ /* 0x000fc40000000057 */
[----:B------:R-:W-:Y:S01]  /*4ee0*/  ISETP.GE.AND P4, PT, R129, UR22, PT ;  /* 0x0000001681007c0c */ /* 0x000fe2000bf86270 */
[----:B------:R-:W2:Y:S01]  /*4ef0*/  @!P0 LDG.E.U16 R85, desc[UR24][R82.64+0x100] ;  /* 0x0001001852558981 */ /* 0x000ea2000c1e1500 */
[----:B------:R-:W-:Y:S02]  /*4f00*/  LOP3.LUT R125, R140, 0x1e0, RZ, 0xfc, !PT ;  /* 0x000001e08c7d7812 */ /* 0x000fe400078efcff */
[----:B------:R-:W-:Y:S01]  /*4f10*/  ISETP.GE.AND P5, PT, R126, UR22, PT ;  /* 0x000000167e007c0c */ /* 0x000fe2000bfa6270 */
[----:B------:R-:W3:Y:S01]  /*4f20*/  @!P3 LDG.E.U16 R151, desc[UR24][R82.64+0x80] ;  /* 0x000080185297b981 */ /* 0x000ee2000c1e1500 */
[----:B------:R-:W-:Y:S02]  /*4f30*/  ISETP.GE.AND P2, PT, R127, UR22, PT ;  /* 0x000000167f007c0c */ /* 0x000fe4000bf46270 */
[----:B------:R-:W-:Y:S02]  /*4f40*/  @!P6 PRMT R40, R40, 0x5410, R41 ;  /* 0x000054102828e816 */ /* 0x000fe40000000029 */
[----:B------:R-:W-:-:S03]  /*4f50*/  ISETP.GE.AND P6, PT, R125, UR22, PT ;  /* 0x000000167d007c0c */ /* 0x000fc6000bfc6270 */
[----:B------:R-:W4:Y:S04]  /*4f60*/  @!P4 LDG.E.U16 R41, desc[UR24][R82.64+0xc0] ;  /* 0x0000c0185229c981 */ /* 0x000f28000c1e1500 */
[----:B------:R-:W4:Y:S04]  /*4f70*/  @!P5 LDG.E.U16 R143, desc[UR24][R82.64+0x180] ;  /* 0x00018018528fd981 */ /* 0x000f28000c1e1500 */
[----:B------:R-:W4:Y:S04]  /*4f80*/  @!P2 LDG.E.U16 R87, desc[UR24][R82.64+0x140] ;  /* 0x000140185257a981 */ /* 0x000f28000c1e1500 */
[----:B------:R-:W4:Y:S01]  /*4f90*/  @!P6 LDG.E.U16 R145, desc[UR24][R82.64+0x1c0] ;  /* 0x0001c0185291e981 */ /* 0x000f22000c1e1500 */
[----:B------:R-:W-:-:S02]  /*4fa0*/  PRMT R147, R84, 0x7632, R147 ;  /* 0x0000763254937816 */ /* 0x000fc40000000093 */
[----:B------:R-:W-:Y:S01]  /*4fb0*/  PRMT R148, R43, 0x7632, R148 ;  /* 0x000076322b947816 */ /* 0x000fe20000000094 */
[----:B------:R0:W-:Y:S01]  /*4fc0*/  STS.U16 [R123], R84 ;  /* 0x000000547b007388 */ /* 0x0001e20000000400 */
[----:B------:R-:W-:-:S03]  /*4fd0*/  PRMT R149, R40, 0x7632, R149 ;  /* 0x0000763228957816 */ /* 0x000fc60000000095 */
[----:B------:R-:W-:Y:S04]  /*4fe0*/  STS.U16 [R122+0x40], R147 ;  /* 0x000040937a007388 */ /* 0x000fe80000000400 */
[----:B------:R-:W-:Y:S04]  /*4ff0*/  STS.U16 [R121+0x80], R43 ;  /* 0x0000802b79007388 */ /* 0x000fe80000000400 */
[----:B------:R-:W1:Y:S01]  /*5000*/  SHFL.UP PT, R43, R42, 0x8, RZ ;  /* 0x050000002a2b7989 */ /* 0x000e6200000e00ff */
[----:B------:R-:W-:-:S03]  /*5010*/  PRMT R150, R86, 0x7632, R150 ;  /* 0x0000763256967816 */ /* 0x000fc60000000096 */
[----:B------:R0:W-:Y:S04]  /*5020*/  STS.U16 [R120+0xc0], R148 ;  /* 0x0000c09478007388 */ /* 0x0001e80000000400 */
[----:B------:R1:W-:Y:S04]  /*5030*/  STS.U16 [R119+0x100], R40 ;  /* 0x0001002877007388 */ /* 0x0003e80000000400 */
[----:B------:R-:W-:Y:S04]  /*5040*/  STS.U16 [R118+0x140], R149 ;  /* 0x0001409576007388 */ /* 0x000fe80000000400 */
[----:B------:R-:W-:Y:S04]  /*5050*/  STS.U16 [R117+0x180], R86 ;  /* 0x0001805675007388 */ /* 0x000fe80000000400 */
[----:B------:R-:W4:Y:S01]  /*5060*/  SHFL.UP PT, R86, R163, 0x8, RZ ;  /* 0x05000000a3567989 */ /* 0x000f2200000e00ff */
[----:B0-----:R-:W-:Y:S01]  /*5070*/  MOV R84, RZ ;  /* 0x000000ff00547202 */ /* 0x001fe20000000f00 */
[----:B------:R-:W-:-:S02]  /*5080*/  IMAD.MOV.U32 R146, RZ, RZ, RZ ;  /* 0x000000ffff927224 */ /* 0x000fc400078e00ff */
[----:B------:R-:W-:Y:S01]  /*5090*/  IMAD.MOV.U32 R148, RZ, RZ, RZ ;  /* 0x000000ffff947224 */ /* 0x000fe200078e00ff */
[----:B------:R-:W-:Y:S01]  /*50a0*/  PRMT R147, R144, 0x7632, R147 ;  /* 0x0000763290937816 */ /* 0x000fe20000000093 */
[----:B-1----:R-:W-:Y:S01]  /*50b0*/  FFMA.FTZ R43, R163, R43, R42 ;  /* 0x0000002ba32b7223 */ /* 0x002fe2000001002a */
[----:B------:R-:W-:Y:S04]  /*50c0*/  STS.U16 [R116+0x1c0], R150 ;  /* 0x0001c09674007388 */ /* 0x000fe80000000400 */
[----:B------:R-:W-:Y:S01]  /*50d0*/  STS.U16 [R115+0x200], R144 ;  /* 0x0002009073007388 */ /* 0x000fe20000000400 */
[----:B------:R-:W0:Y:S03]  /*50e0*/  S2UR UR11, SR_CgaCtaId ;  /* 0x00000000000b79c3 */ /* 0x000e260000008800 */
[----:B------:R-:W-:Y:S01]  /*50f0*/  STS.U16 [R114+0x240], R147 ;  /* 0x0002409372007388 */ /* 0x000fe20000000400 */
[----:B------:R-:W-:Y:S01]  /*5100*/  MOV R40, UR29 ;  /* 0x0000001d00287c02 */ /* 0x000fe20008000f00 */
[----:B------:R-:W-:-:S02]  /*5110*/  UMOV UR23, 0x400 ;  /* 0x0000040000177882 */ /* 0x000fc40000000000 */
[----:B0-----:R-:W-:Y:S01]  /*5120*/  ULEA UR23, UR11, UR23, 0x18 ;  /* 0x000000170b177291 */ /* 0x001fe2000f8ec0ff */
[----:B------:R-:W-:Y:S01]  /*5130*/  BSSY.RECONVERGENT B0, `(.L_x_2659) ;  /* 0x000005b000007945 */ /* 0x000fe20003800200 */
[----:B--2---:R-:W-:Y:S02]  /*5140*/  @!P0 PRMT R84, R85, 0x5410, RZ ;  /* 0x0000541055548816 */ /* 0x004fe400000000ff */
[----:B------:R-:W-:Y:S02]  /*5150*/  ISETP.GE.AND P0, PT, R124, 0x8, PT ;  /* 0x000000087c00780c */ /* 0x000fe40003f06270 */
[----:B---3--:R-:W-:-:S04]  /*5160*/  @!P3 PRMT R146, R151, 0x5410, RZ ;  /* 0x000054109792b816 */ /* 0x008fc800000000ff */
[--C-:B----4-:R-:W-:Y:S02]  /*5170*/  @!P4 PRMT R146, R146, 0x5410, R41.reuse ;  /* 0x000054109292c816 */ /* 0x110fe40000000029 */
[----:B------:R-:W-:Y:S02]  /*5180*/  @!P5 PRMT R148, R143, 0x5410, RZ ;  /* 0x000054108f94d816 */ /* 0x000fe400000000ff */
[----:B------:R-:W-:Y:S02]  /*5190*/  PRMT R41, R146, 0x7632, R41 ;  /* 0x0000763292297816 */ /* 0x000fe40000000029 */
[----:B------:R-:W-:Y:S02]  /*51a0*/  @!P2 PRMT R84, R84, 0x5410, R87 ;  /* 0x000054105454a816 */ /* 0x000fe40000000057 */
[----:B------:R-:W-:Y:S02]  /*51b0*/  @!P6 PRMT R148, R148, 0x5410, R145 ;  /* 0x000054109494e816 */ /* 0x000fe40000000091 */
[----:B------:R-:W-:Y:S01]  /*51c0*/  PRMT R85, R84, 0x7632, R85 ;  /* 0x0000763254557816 */ /* 0x000fe20000000055 */
[----:B------:R-:W-:Y:S01]  /*51d0*/  STS.U16 [R113+0x280], R146 ;  /* 0x0002809271007388 */ /* 0x000fe20000000400 */
[----:B------:R-:W-:Y:S01]  /*51e0*/  PRMT R87, R148, 0x7632, R87 ;  /* 0x0000763294577816 */ /* 0x000fe20000000057 */
[----:B------:R-:W-:Y:S01]  /*51f0*/  @P0 FMUL.FTZ R163, R163, R86 ;  /* 0x00000056a3a30220 */ /* 0x000fe20000410000 */
[----:B------:R-:W-:Y:S01]  /*5200*/  FSEL R162, R42, R43, !P0 ;  /* 0x0000002b2aa27208 */ /* 0x000fe20004000000 */
[----:B------:R0:W-:Y:S04]  /*5210*/  STS.U16 [R112+0x2c0], R41 ;  /* 0x0002c02970007388 */ /* 0x0001e80000000400 */
[----:B------:R1:W-:Y:S04]  /*5220*/  STS.U16 [R111+0x300], R84 ;  /* 0x000300546f007388 */ /* 0x0003e80000000400 */
[----:B------:R2:W-:Y:S04]  /*5230*/  STS.U16 [R110+0x340], R85 ;  /* 0x000340556e007388 */ /* 0x0005e80000000400 */
[----:B------:R-:W-:Y:S04]  /*5240*/  STS.U16 [R109+0x380], R148 ;  /* 0x000380946d007388 */ /* 0x000fe80000000400 */
[----:B------:R-:W-:Y:S04]  /*5250*/  STS.U16 [R108+0x3c0], R87 ;  /* 0x0003c0576c007388 */ /* 0x000fe80000000400 */
[----:B------:R-:W3:Y:S01]  /*5260*/  SHFL.UP PT, R86, R163, 0x10, RZ ;  /* 0x06000000a3567989 */ /* 0x000ee200000e00ff */
[----:B------:R-:W-:-:S02]  /*5270*/  ISETP.NE.AND P5, PT, R124, 0x1f, PT ;  /* 0x0000001f7c00780c */ /* 0x000fc40003fa5270 */
[----:B------:R-:W-:Y:S01]  /*5280*/  LOP3.LUT P0, RZ, R141, 0x1f, RZ, 0xc0, !PT ;  /* 0x0000001f8dff7812 */ /* 0x000fe2000780c0ff */
[----:B------:R-:W4:Y:S01]  /*5290*/  SHFL.UP PT, R87, R162, 0x10, RZ ;  /* 0x06000000a2577989 */ /* 0x000f2200000e00ff */
[----:B0-----:R-:W-:Y:S01]  /*52a0*/  IMAD.U32 R41, RZ, RZ, UR15 ;  /* 0x0000000fff297e24 */ /* 0x001fe2000f8e00ff */
[----:B------:R-:W-:Y:S01]  /*52b0*/  NOP ;  /* 0x0000000000007918 */ /* 0x000fe20000000000 */
[----:B------:R-:W-:Y:S01]  /*52c0*/  ISETP.EQ.OR P0, PT, RZ, UR6, P0 ;  /* 0x00000006ff007c0c */ /* 0x000fe20008702670 */
[----:B-1----:R-:W-:Y:S02]  /*52d0*/  HFMA2 R84, -RZ, RZ, 1.875, 0 ;  /* 0x3f800000ff547431 */ /* 0x002fe400000001ff */
[----:B------:R0:W5:Y:S01]  /*52e0*/  LDG.E R159, desc[UR24][R40.64] ;  /* 0x00000018289f7981 */ /* 0x000162000c1e1900 */
[----:B--2---:R-:W-:-:S03]  /*52f0*/  IMAD.MOV.U32 R85, RZ, RZ, RZ ;  /* 0x000000ffff557224 */ /* 0x004fc600078e00ff */
[----:B------:R-:W-:Y:S04]  /*5300*/  LDS.U16 R158, [R107] ;  /* 0x000000006b9e7984 */ /* 0x000fe80000000400 */
[----:B------:R-:W-:Y:S01]  /*5310*/  LDS.U16 R157, [R106+0x2] ;  /* 0x000002006a9d7984 */ /* 0x000fe20000000400 */
[----:B0-----:R-:W-:Y:S01]  /*5320*/  @!P5 SHF.R.U32.HI R40, RZ, 0x2, R141 ;  /* 0x00000002ff28d819 */ /* 0x001fe2000001168d */
[C---:B---3--:R-:W-:Y:S02]  /*5330*/  FMUL.FTZ R86, R163.reuse, R86 ;  /* 0x00000056a3567220 */ /* 0x048fe40000410000 */
[----:B------:R-:W-:Y:S01]  /*5340*/  LDS.U16 R156, [R105+0x4] ;  /* 0x00000400699c7984 */ /* 0x000fe20000000400 */
[----:B------:R-:W-:Y:S01]  /*5350*/  @!P5 LOP3.LUT R165, R40, 0xf8, RZ, 0xc0, !PT ;  /* 0x000000f828a5d812 */ /* 0x000fe200078ec0ff */
[----:B----4-:R-:W-:-:S02]  /*5360*/  FFMA.FTZ R87, R163, R87, R162 ;  /* 0x00000057a3577223 */ /* 0x010fc400000100a2 */
        /* <DEDUP_REMOVED lines=15> */
[----:B------:R-:W-:Y:S01]  /*5460*/  SHF.R.U32.HI R43, RZ, 0x5, R141 ;  /* 0x00000005ff2b7819 */ /* 0x000fe2000001168d */
[----:B------:R-:W-:Y:S03]  /*5470*/  BAR.SYNC.DEFER_BLOCKING 0x0 ;  /* 0x0000000000007b1d */ /* 0x000fe60000010000 */
[----:B------:R-:W-:-:S02]  /*5480*/  ISETP.NE.AND P2, PT, R43, 0x3, PT ;  /* 0x000000032b00780c */ /* 0x000fc40003f45270 */
[C---:B------:R-:W-:Y:S02]  /*5490*/  ISETP.NE.AND P3, PT, R43.reuse, 0x2, PT ;  /* 0x000000022b00780c */ /* 0x040fe40003f65270 */
[----:B------:R-:W-:Y:S02]  /*54a0*/  ISETP.NE.AND P4, PT, R43, 0x1, PT ;  /* 0x000000012b00780c */ /* 0x000fe40003f85270 */
[----:B------:R-:W0:Y:S01]  /*54b0*/  LDS.128 R40, [UR23+0x1090] ;  /* 0x00109017ff287984 */ /* 0x000e220008000c00 */
[----:B------:R-:W-:-:S04]  /*54c0*/  ISETP.GE.AND P0, PT, R124, 0x10, PT ;  /* 0x000000107c00780c */ /* 0x000fc80003f06270 */
[----:B------:R-:W-:Y:S02]  /*54d0*/  FSEL R160, R163, R86, !P0 ;  /* 0x00000056a3a07208 */ /* 0x000fe40004000000 */
[----:B------:R-:W-:-:S04]  /*54e0*/  FSEL R162, R162, R87, !P0 ;  /* 0x00000057a2a27208 */ /* 0x000fc80004000000 */
[----:B------:R-:W-:Y:S01]  /*54f0*/  SHFL.UP PT, R160, R160, 0x1, RZ ;  /* 0x04200000a0a07989 */ /* 0x000fe200000e00ff */
[C---:B0-----:R-:W-:Y:S01]  /*5500*/  FSEL R142, R41.reuse, R142, !P4 ;  /* 0x0000008e298e7208 */ /* 0x041fe20006000000 */
[-C--:B------:R-:W-:Y:S01]  /*5510*/  FFMA.FTZ R164, R41, R42.reuse, R43 ;  /* 0x0000002a29a47223 */ /* 0x080fe2000001002b */
[C---:B------:R-:W-:Y:S01]  /*5520*/  FSEL R161, R40.reuse, R161, !P4 ;  /* 0x000000a128a17208 */ /* 0x040fe20006000000 */
[----:B------:R-:W-:Y:S02]  /*5530*/  FMUL.FTZ R163, R40, R42 ;  /* 0x0000002a28a37220 */ /* 0x000fe40000410000 */
[----:B------:R-:W0:Y:S04]  /*5540*/  LDS.128 R40, [UR23+0x10a0] ;  /* 0x0010a017ff287984 */ /* 0x000e280008000c00 */
[----:B------:R-:W1:Y:S01]  /*5550*/  SHFL.UP PT, R87, R162, 0x1, RZ ;  /* 0x04200000a2577989 */ /* 0x000e6200000e00ff */
[----:B------:R-:W-:-:S02]  /*5560*/  ISETP.GE.U32.AND P0, PT, R141, 0x20, PT ;  /* 0x000000208d00780c */ /* 0x000fc40003f06070 */
[C---:B------:R-:W-:Y:S02]  /*5570*/  FSEL R142, R164.reuse, R142, !P3 ;  /* 0x0000008ea48e7208 */ /* 0x040fe40005800000 */
[----:B------:R-:W-:Y:S02]  /*5580*/  FSEL R161, R163, R161, !P3 ;  /* 0x000000a1a3a17208 */ /* 0x000fe40005800000 */
[----:B------:R-:W-:Y:S01]  /*5590*/  ISETP.NE.AND P3, PT, R141, RZ, PT ;  /* 0x000000ff8d00720c */ /* 0x000fe20003f65270 */
[-C--:B0-----:R-:W-:Y:S01]  /*55a0*/  FFMA.FTZ R41, R164, R40.reuse, R41 ;  /* 0x00000028a4297223 */ /* 0x081fe20000010029 */
[----:B------:R-:W-:-:S04]  /*55b0*/  FMUL.FTZ R40, R163, R40 ;  /* 0x00000028a3287220 */ /* 0x000fc80000410000 */
[----:B------:R-:W-:Y:S02]  /*55c0*/  FSEL R142, R41, R142, !P2 ;  /* 0x0000008e298e7208 */ /* 0x000fe40005000000 */
[----:B------:R-:W-:Y:S01]  /*55d0*/  FSEL R161, R40, R161, !P2 ;  /* 0x000000a128a17208 */ /* 0x000fe20005000000 */
[C---:B------:R-:W-:Y:S01]  /*55e0*/  FFMA.FTZ R43, R42.reuse, R41, R43 ;  /* 0x000000292a2b7223 */ /* 0x040fe2000001002b */
[----:B------:R-:W-:Y:S01]  /*55f0*/  FMUL.FTZ R42, R42, R40 ;  /* 0x000000282a2a7220 */ /* 0x000fe20000410000 */
[----:B-1----:R-:W-:Y:S01]  /*5600*/  @P0 FFMA.FTZ R41, R160, R142, R87 ;  /* 0x0000008ea0290223 */ /* 0x002fe20000010057 */
[----:B------:R-:W-:Y:S01]  /*5610*/  @P0 ISETP.NE.AND P2, PT, R124, RZ, PT ;  /* 0x000000ff7c00020c */ /* 0x000fe20003f45270 */
[----:B------:R-:W-:-:S03]  /*5620*/  @P0 FMUL.FTZ R40, R160, R161 ;  /* 0x000000a1a0280220 */ /* 0x000fc60000410000 */
[----:B------:R-:W-:Y:S02]  /*5630*/  @P0 FSEL R87, R142, R41, !P2 ;  /* 0x000000298e570208 */ /* 0x000fe40005000000 */
[----:B------:R-:W-:Y:S01]  /*5640*/  @P0 FSEL R160, R161, R40, !P2 ;  /* 0x00000028a1a00208 */ /* 0x000fe20005000000 */
[----:B------:R-:W-:Y:S01]  /*5650*/  @P0 IMAD.MOV.U32 R40, RZ, RZ, R84 ;  /* 0x000000ffff280224 */ /* 0x000fe200078e0054 */
[----:B------:R-:W-:Y:S01]  /*5660*/  @P0 MOV R41, R85 ;  /* 0x0000005500290202 */ /* 0x000fe20000000f00 */
[----:B------:R-:W-:Y:S06]  /*5670*/  @P0 BRA `(.L_x_2660) ;  /* 0x0000000000180947 */ /* 0x000fec0003800000 */
[----:B------:R-:W-:Y:S01]  /*5680*/  ISETP.NE.AND P0, PT, R124, RZ, PT ;  /* 0x000000ff7c00720c */ /* 0x000fe20003f05270 */
[C---:B------:R-:W-:Y:S01]  /*5690*/  FMUL.FTZ R40, R42.reuse, R84 ;  /* 0x000000542a287220 */ /* 0x040fe20000410000 */
[----:B------:R-:W-:-:S11]  /*56a0*/  FFMA.FTZ R41, R42, R85, R43 ;  /* 0x000000552a297223 */ /* 0x000fd6000001002b */
[----:B------:R0:W-:Y:S01]  /*56b0*/  @!P0 STS.64 [UR23+0x10b8], R84 ;  /* 0x0010b854ff008988 */ /* 0x0001e20008000a17 */
[----:B------:R-:W-:Y:S01]  /*56c0*/  @!P0 MOV R160, R84 ;  /* 0x0000005400a08202 */ /* 0x000fe20000000f00 */
[----:B------:R-:W-:-:S07]  /*56d0*/  @!P0 IMAD.MOV.U32 R87, RZ, RZ, R85 ;  /* 0x000000ffff578224 */ /* 0x000fce00078e0055 */
.L_x_2660:
[----:B------:R-:W-:Y:S05]  /*56e0*/  BSYNC.RECONVERGENT B0 ;  /* 0x0000000000007941 */ /* 0x000fea0003800200 */
.L_x_2659:
        /* <DEDUP_REMOVED lines=8> */
[----:B------:R-:W-:Y:S02]  /*5770*/  HADD2.F32 R148, -RZ, R148.H0_H0 ;  /* 0x20000094ff947230 */ /* 0x000fe40000004100 */
[----:B------:R-:W-:Y:S02]  /*5780*/  HADD2.F32 R146, -RZ, R146.H0_H0 ;  /* 0x20000092ff927230 */ /* 0x000fe40000004100 */
[----:B------:R-:W-:Y:S01]  /*5790*/  HADD2.F32 R144, -RZ, R144.H0_H0 ;  /* 0x20000090ff907230 */ /* 0x000fe20000004100 */
[----:B------:R-:W1:Y:S02]  /*57a0*/  @P3 LDS R42, [UR23+0x10bc] ;  /* 0x0010bc17ff2a3984 */ /* 0x000e640008000800 */
[----:B-1----:R-:W-:Y:S01]  /*57b0*/  @P3 FFMA.FTZ R87, R42, R160, R87 ;  /* 0x000000a02a573223 */ /* 0x002fe20000010057 */
[----:B------:R-:W-:-:S03]  /*57c0*/  HADD2.F32 R42, -RZ, R143.H0_H0 ;  /* 0x2000008fff2a7230 */ /* 0x000fc60000004100 */
        /* <DEDUP_REMOVED lines=21> */
[----:B------:R-:W-:-:S04]  /*5920*/  FFMA.FTZ R5, R2, R4, R5 ;  /* 0x0000000402057223 */ /* 0x000fc80000010005 */
        /* <DEDUP_REMOVED lines=11> */
.L_x_2662:
[----:B------:R-:W-:Y:S05]  /*59e0*/  BSYNC.RECONVERGENT B0 ;  /* 0x0000000000007941 */ /* 0x000fea0003800200 */
.L_x_2661:
[----:B------:R-:W-:Y:S01]  /*59f0*/  ULEA UR14, UP0, UR10, UR14, 0x2 ;  /* 0x0000000e0a0e7291 */ /* 0x000fe2000f8010ff */
[----:B-1----:R-:W-:Y:S01]  /*5a00*/  IMAD.U32 R3, RZ, RZ, UR36 ;  /* 0x00000024ff037e24 */ /* 0x002fe2000f8e00ff */
        /* <DEDUP_REMOVED lines=42> */
.L_x_2658:
[----:B------:R-:W-:Y:S01]  /*5cb0*/  BAR.SYNC.DEFER_BLOCKING 0x0 ;  /* 0x0000000000007b1d */ /* 0x000fe20000010000 */
[----:B------:R-:W-:Y:S01]  /*5cc0*/  F2FP.F16.F32.PACK_AB R0, R67, R68 ;  /* 0x000000444300723e */ /* 0x000fe200000000ff */
[----:B------:R-:W-:Y:S01]  /*5cd0*/  USHF.L.U32 UR8, UR6, 0xb, URZ ;  /* 0x0000000b06087899 */ /* 0x000fe200080006ff */
[----:B------:R-:W-:Y:S02]  /*5ce0*/  F2FP.F16.F32.PACK_AB R2, R65, R66 ;  /* 0x000000424102723e */ /* 0x000fe400000000ff */
[C---:B------:R-:W-:Y:S01]  /*5cf0*/  PRMT R3, R0.reuse, 0x7610, R3 ;  /* 0x0000761000037816 */ /* 0x040fe20000000003 */
[----:B------:R-:W1:Y:S01]  /*5d00*/  LDCU.128 UR12, c[0x0][0x420] ;  /* 0x00008400ff0c77ac */ /* 0x000e620008000c00 */
[----:B------:R-:W-:Y:S02]  /*5d10*/  PRMT R4, R0, 0x7632, R4 ;  /* 0x0000763200047816 */ /* 0x000fe40000000004 */
[----:B------:R-:W-:Y:S01]  /*5d20*/  F2FP.F16.F32.PACK_AB R0, R63, R64 ;  /* 0x000000403f00723e */ /* 0x000fe200000000ff */
[----:B------:R-:W-:Y:S01]  /*5d30*/  UMOV UR9, URZ ;  /* 0x000000ff00097c82 */ /* 0x000fe20008000000 */
[C---:B------:R-:W-:Y:S01]  /*5d40*/  PRMT R5, R2.reuse, 0x7610, R5 ;  /* 0x0000761002057816 */ /* 0x040fe20000000005 */
[----:B------:R-:W2:Y:S01]  /*5d50*/  LDCU.64 UR28, c[0x0][0x478] ;  /* 0x00008f00ff1c77ac */ /* 0x000ea20008000a00 */
[----:B------:R-:W-:-:S02]  /*5d60*/  PRMT R52, R2, 0x7632, R52 ;  /* 0x0000763202347816 */ /* 0x000fc40000000034 */
[----:B------:R-:W-:Y:S02]  /*5d70*/  F2FP.F16.F32.PACK_AB R2, R61, R62 ;  /* 0x0000003e3d02723e */ /* 0x000fe400000000ff */
[C---:B------:R-:W-:Y:S02]  /*5d80*/  PRMT R6, R0.reuse, 0x7610, R6 ;  /* 0x0000761000067816 */ /* 0x040fe40000000006 */
[----:B------:R-:W-:Y:S02]  /*5d90*/  PRMT R51, R0, 0x7632, R51 ;  /* 0x0000763200337816 */ /* 0x000fe40000000033 */
[----:B------:R-:W-:Y:S02]  /*5da0*/  F2FP.F16.F32.PACK_AB R0, R59, R60 ;  /* 0x0000003c3b00723e */ /* 0x000fe400000000ff */
[C---:B------:R-:W-:Y:S01]  /*5db0*/  PRMT R7, R2.reuse, 0x7610, R7 ;  /* 0x0000761002077816 */ /* 0x040fe20000000007 */
[----:B------:R3:W-:Y:S01]  /*5dc0*/  STS.U16 [R107], R3 ;  /* 0x000000036b007388 */ /* 0x0007e20000000400 */
[----:B------:R-:W-:Y:S01]  /*5dd0*/  PRMT R50, R2, 0x7632, R50 ;  /* 0x0000763202327816 */ /* 0x000fe20000000032 */
[----:B-1----:R-:W-:Y:S01]  /*5de0*/  UIMAD.WIDE.U32 UR10, UR27, UR12, UR8 ;  /* 0x0000000c1b0a72a5 */ /* 0x002fe2000f8e0008 */
[----:B------:R-:W-:Y:S01]  /*5df0*/  F2FP.F16.F32.PACK_AB R2, R57, R58 ;  /* 0x0000003a3902723e */ /* 0x000fe200000000ff */
[----:B------:R1:W-:Y:S01]  /*5e00*/  STS.U16 [R106+0x2], R4 ;  /* 0x000002046a007388 */ /* 0x0003e20000000400 */
[----:B------:R-:W-:Y:S01]  /*5e10*/  PRMT R49, R0, 0x7632, R49 ;  /* 0x0000763200317816 */ /* 0x000fe20000000031 */
[----:B------:R-:W-:Y:S01]  /*5e20*/  UIMAD UR11, UR27, UR13, UR11 ;  /* 0x0000000d1b0b72a4 */ /* 0x000fe2000f8e020b */
[----:B------:R-:W-:Y:S01]  /*5e30*/  PRMT R48, R2, 0x7632, R48 ;  /* 0x0000763202307816 */ /* 0x000fe20000000030 */
[----:B------:R-:W-:Y:S01]  /*5e40*/  STS.U16 [R105+0x4], R5 ;  /* 0x0000040569007388 */ /* 0x000fe20000000400 */
[----:B------:R-:W-:Y:S01]  /*5e50*/  ISETP.NE.AND P0, PT, R141, RZ, PT ;  /* 0x000000ff8d00720c */ /* 0x000fe20003f05270 */
[----:B------:R-:W-:Y:S01]  /*5e60*/  UIMAD.WIDE.U32 UR10, UR26, UR14, UR10 ;  /* 0x0000000e1a0a72a5 */ /* 0x000fe2000f8e000a */
[----:B---3--:R-:W-:Y:S01]  /*5e70*/  PRMT R3, R0, 0x7610, R3 ;  /* 0x0000761000037816 */ /* 0x008fe20000000003 */
[----:B------:R-:W-:Y:S01]  /*5e80*/  STS.U16 [R104+0x6], R52 ;  /* 0x0000063468007388 */ /* 0x000fe20000000400 */
[----:B------:R-:W-:Y:S01]  /*5e90*/  F2FP.F16.F32.PACK_AB R0, R55, R56 ;  /* 0x000000383700723e */ /* 0x000fe200000000ff */
[----:B------:R-:W-:Y:S01]  /*5ea0*/  UIMAD UR11, UR26, UR15, UR11 ;  /* 0x0000000f1a0b72a4 */ /* 0x000fe2000f8e020b */
[----:B-1----:R-:W-:Y:S01]  /*5eb0*/  PRMT R4, R2, 0x7610, R4 ;  /* 0x0000761002047816 */ /* 0x002fe20000000004 */
[----:B------:R1:W-:Y:S01]  /*5ec0*/  STS.U16 [R103+0x8], R6 ;  /* 0x0000080667007388 */ /* 0x0003e20000000400 */
[----:B------:R-:W-:Y:S01]  /*5ed0*/  F2FP.F16.F32.PACK_AB R2, R53, R54 ;  /* 0x000000363502723e */ /* 0x000fe200000000ff */
[----:B------:R-:W3:Y:S01]  /*5ee0*/  LDCU.128 UR12, c[0x0][0x410] ;  /* 0x00008200ff0c77ac */ /* 0x000ee20008000c00 */
[----:B------:R-:W-:Y:S01]  /*5ef0*/  PRMT R47, R0, 0x7632, R47 ;  /* 0x00007632002f7816 */ /* 0x000fe2000000002f */
[----:B------:R-:W-:Y:S01]  /*5f00*/  STS.U16 [R102+0xa], R51 ;  /* 0x00000a3366007388 */ /* 0x000fe20000000400 */
[----:B------:R-:W-:-:S03]  /*5f10*/  PRMT R46, R2, 0x7632, R46 ;  /* 0x00007632022e7816 */ /* 0x000fc6000000002e */
[----:B------:R-:W-:Y:S01]  /*5f20*/  STS.U16 [R101+0xc], R7 ;  /* 0x00000c0765007388 */ /* 0x000fe20000000400 */
[----:B-1----:R-:W-:-:S03]  /*5f30*/  PRMT R6, R0, 0x7610, R6 ;  /* 0x0000761000067816 */ /* 0x002fc60000000006 */
[----:B------:R-:W-:Y:S01]  /*5f40*/  STS.U16 [R100+0xe], R50 ;  /* 0x00000e3264007388 */ /* 0x000fe20000000400 */
[----:B------:R-:W-:-:S03]  /*5f50*/  MOV R0, UR22 ;  /* 0x0000001600007c02 */ /* 0x000fc60008000f00 */
        /* <DEDUP_REMOVED lines=27> */
[----:B-1----:R-:W-:-:S04]  /*6110*/  IADD3 R0, P1, PT, R140, UR10, RZ ;  /* 0x0000000a8c007c10 */ /* 0x002fc8000ff3e0ff */
[----:B------:R-:W-:Y:S01]  /*6120*/  IADD3.X R3, PT, PT, RZ, UR11, RZ, P1, !PT ;  /* 0x0000000bff037c10 */ /* 0x000fe20008ffe4ff */
[----:B---3--:R-:W-:Y:S01]  /*6130*/  UIMAD.WIDE.U32 UR10, UR27, UR12, UR8 ;  /* 0x0000000c1b0a72a5 */ /* 0x008fe2000f8e0008 */
[----:B--2---:R-:W-:-:S03]  /*6140*/  LEA R2, P5, R0, UR28, 0x1 ;  /* 0x0000001c00027c11 */ /* 0x004fc6000f8a08ff */
[----:B------:R-:W-:Y:S01]  /*6150*/  UIMAD UR11, UR27, UR13, UR11 ;  /* 0x0000000d1b0b72a4 */ /* 0x000fe2000f8e020b */
[----:B------:R-:W-:Y:S01]  /*6160*/  LEA.HI.X R3, R0, UR29, R3, 0x1, P5 ;  /* 0x0000001d00037c11 */ /* 0x000fe2000a8f0c03 */
[----:B------:R-:W1:Y:S01]  /*6170*/  LDCU.64 UR12, c[0x0][0x488] ;  /* 0x00009100ff0c77ac */ /* 0x000e620008000a00 */
[----:B------:R-:W-:Y:S01]  /*6180*/  LOP3.LUT R0, R140, 0x20, RZ, 0xfc, !PT ;  /* 0x000000208c007812 */ /* 0x000fe200078efcff */
[----:B------:R-:W-:-:S04]  /*6190*/  UIMAD.WIDE.U32 UR10, UR26, UR14, UR10 ;  /* 0x0000000e1a0a72a5 */ /* 0x000fc8000f8e000a */
[----:B------:R-:W-:Y:S01]  /*61a0*/  UIMAD UR15, UR26, UR15, UR11 ;  /* 0x0000000f1a0f72a4 */ /* 0x000fe2000f8e020b */
[----:B------:R-:W2:Y:S02]  /*61b0*/  LDS R37, [UR23+0x1080] ;  /* 0x00108017ff257984 */ /* 0x000ea40008000800 */
[-C--:B--2---:R-:W-:Y:S02]  /*61c0*/  ISETP.GE.AND P1, PT, R140, R37.reuse, PT ;  /* 0x000000258c00720c */ /* 0x084fe40003f26270 */
        /* <DEDUP_REMOVED lines=15> */
[----:B--2---:R-:W-:Y:S01]  /*62c0*/  PRMT R9, RZ, 0x7610, R9 ;  /* 0x00007610ff097816 */ /* 0x004fe20000000009 */
        /* <DEDUP_REMOVED lines=11> */
[C---:B------:R-:W-:Y:S01]  /*6380*/  IADD3 R5, P6, PT, R140.reuse, UR10, RZ ;  /* 0x0000000a8c057c10 */ /* 0x040fe2000ffde0ff */
[----:B------:R-:W2:Y:S02]  /*6390*/  LDCU.64 UR10, c[0x0][0x490] ;  /* 0x00009200ff0a77ac */ /* 0x000ea40008000a00 */
[----:B------:R-:W-:Y:S01]  /*63a0*/  @!P4 STG.E.U16 desc[UR24][R2.64+0x300], R29 ;  /* 0x0003001d0200c986 */ /* 0x000fe2000c101518 */
[----:B------:R-:W-:Y:S01]  /*63b0*/  PRMT R8, RZ, 0x7610, R8 ;  /* 0x00007610ff087816 */ /* 0x000fe20000000008 */
[----:B------:R-:W-:Y:S01]  /*63c0*/  IMAD.X R6, RZ, RZ, UR15, P6 ;  /* 0x0000000fff067e24 */ /* 0x000fe2000b0e06ff */
[C---:B-1----:R-:W-:Y:S01]  /*63d0*/  LEA R4, P6, R5.reuse, UR12, 0x1 ;  /* 0x0000000c05047c11 */ /* 0x042fe2000f8c08ff */
[----:B------:R-:W-:Y:S01]  /*63e0*/  @!P5 STG.E.U16 desc[UR24][R2.64+0x340], R31 ;  /* 0x0003401f0200d986 */ /* 0x000fe2000c101518 */
[----:B------:R-:W-:Y:S02]  /*63f0*/  ISETP.GE.AND P5, PT, R140, UR22, PT ;  /* 0x000000168c007c0c */ /* 0x000fe4000bfa6270 */
[--C-:B------:R-:W-:Y:S01]  /*6400*/  LEA.HI.X R5, R5, UR13, R6.reuse, 0x1, P6 ;  /* 0x0000000d05057c11 */ /* 0x100fe2000b0f0c06 */
[----:B------:R-:W-:Y:S01]  /*6410*/  @!P2 STG.E.U16 desc[UR24][R2.64+0x380], R33 ;  /* 0x000380210200a986 */ /* 0x000fe2000c101518 */
[----:B------:R-:W-:Y:S01]  /*6420*/  ISETP.GE.AND P6, PT, R0, UR22, PT ;  /* 0x0000001600007c0c */ /* 0x000fe2000bfc6270 */
[----:B------:R-:W1:Y:S01]  /*6430*/  LDCU.128 UR12, c[0x0][0x430] ;  /* 0x00008600ff0c77ac */ /* 0x000e620008000c00 */
[----:B------:R-:W-:Y:S01]  /*6440*/  ISETP.GE.AND P2, PT, R137, UR22, PT ;  /* 0x0000001689007c0c */ /* 0x000fe2000bf46270 */
[----:B------:R-:W-:Y:S01]  /*6450*/  @!P3 STG.E.U16 desc[UR24][R2.64+0x40], R7 ;  /* 0x000040070200b986 */ /* 0x000fe2000c101518 */
[----:B------:R-:W-:-:S02]  /*6460*/  PRMT R6, RZ, 0x7610, R6 ;  /* 0x00007610ff067816 */ /* 0x000fc40000000006 */
[----:B------:R-:W-:Y:S01]  /*6470*/  ISETP.GE.AND P3, PT, R136, UR22, PT ;  /* 0x0000001688007c0c */ /* 0x000fe2000bf66270 */
[----:B------:R3:W-:Y:S01]  /*6480*/  @!P1 STG.E.U16 desc[UR24][R2.64+0x3c0], R35 ;  /* 0x0003c02302009986 */ /* 0x0007e2000c101518 */
[----:B------:R-:W-:Y:S02]  /*6490*/  ISETP.GE.AND P1, PT, R138, UR22, PT ;  /* 0x000000168a007c0c */ /* 0x000fe4000bf26270 */
[----:B------:R-:W-:Y:S01]  /*64a0*/  ISETP.GE.AND P4, PT, R135, UR22, PT ;  /* 0x0000001687007c0c */ /* 0x000fe2000bf86270 */
[----:B------:R-:W-:Y:S01]  /*64b0*/  BAR.SYNC.DEFER_BLOCKING 0x0 ;  /* 0x0000000000007b1d */ /* 0x000fe20000010000 */
[----:B---3--:R-:W-:Y:S02]  /*64c0*/  PRMT R3, RZ, 0x7610, R3 ;  /* 0x00007610ff037816 */ /* 0x008fe40000000003 */
[----:B------:R-:W-:Y:S02]  /*64d0*/  PRMT R2, RZ, 0x7610, R2 ;  /* 0x00007610ff027816 */ /* 0x000fe40000000002 */
[----:B------:R-:W-:-:S02]  /*64e0*/  PRMT R7, RZ, 0x7610, R7 ;  /* 0x00007610ff077816 */ /* 0x000fc40000000007 */
        /* <DEDUP_REMOVED lines=8> */
[----:B------:R-:W-:Y:S02]  /*6570*/  ISETP.GE.AND P2, PT, R131, UR22, PT ;  /* 0x0000001683007c0c */ /* 0x000fe4000bf46270 */
[----:B------:R-:W-:Y:S01]  /*6580*/  PRMT R11, RZ, 0x7610, R11 ;  /* 0x00007610ff0b7816 */ /* 0x000fe2000000000b */
[----:B------:R-:W2:Y:S01]  /*6590*/  @!P3 LDG.E.U16 R2, desc[UR24][R4.64+0x100] ;  /* 0x000100180402b981 */ /* 0x000ea2000c1e1500 */
[----:B------:R-:W-:Y:S02]  /*65a0*/  PRMT R12, RZ, 0x7610, R12 ;  /* 0x00007610ff0c7816 */ /* 0x000fe4000000000c */
[----:B------:R-:W-:Y:S01]  /*65b0*/  PRMT R13, RZ, 0x7610, R13 ;  /* 0x00007610ff0d7816 */ /* 0x000fe2000000000d */
[----:B------:R-:W2:Y:S01]  /*65c0*/  @!P4 LDG.E.U16 R7, desc[UR24][R4.64+0x140] ;  /* 0x000140180407c981 */ /* 0x000ea2000c1e1500 */
[----:B------:R-:W-:Y:S02]  /*65d0*/  ISETP.GE.AND P3, PT, R130, UR22, PT ;  /* 0x0000001682007c0c */ /* 0x000fe4000bf66270 */
[----:B------:R-:W-:Y:S01]  /*65e0*/  ISETP.GE.AND P4, PT, R129, UR22, PT ;  /* 0x0000001681007c0c */ /* 0x000fe2000bf86270 */
        /* <DEDUP_REMOVED lines=54> */
[----:B-1----:R-:W-:-:S03]  /*6950*/  HADD2.F32 R18, -RZ, R6.H0_H0 ;  /* 0x20000006ff127230 */ /* 0x002fc60000004100 */
[----:B------:R-:W1:Y:S01]  /*6960*/  LDS.U16 R6, [R95+0x18] ;  /* 0x000018005f067984 */ /* 0x000e620000000400 */
[----:B------:R-:W-:-:S03]  /*6970*/  HADD2.F32 R22, -RZ, R8.H0_H0 ;  /* 0x20000008ff167230 */ /* 0x000fc60000004100 */
[----:B------:R-:W1:Y:S01]  /*6980*/  LDS.U16 R8, [R93+0x1c] ;  /* 0x00001c005d087984 */ /* 0x000e620000000400 */
[----:B--2---:R-:W-:-:S03]  /*6990*/  HADD2.F32 R24, -RZ, R2.H0_H0 ;  /* 0x20000002ff187230 */ /* 0x004fc60000004100 */
[----:B------:R-:W2:Y:S01]  /*69a0*/  LDS.U16 R2, [R92+0x1e] ;  /* 0x00001e005c027984 */ /* 0x000ea20000000400 */
[----:B------:R-:W-:Y:S01]  /*69b0*/  FMUL.FTZ R17, R16, -1.4426950216293334961 ;  /* 0xbfb8aa3b10117820 */ /* 0x000fe20000410000 */
[----:B------:R-:W-:Y:S01]  /*69c0*/  FMUL.FTZ R11, R10, -1.4426950216293334961 ;  /* 0xbfb8aa3b0a0b7820 */ /* 0x000fe20000410000 */
[----:B------:R-:W-:Y:S01]  /*69d0*/  FMUL.FTZ R13, R12, -1.4426950216293334961 ;  /* 0xbfb8aa3b0c0d7820 */ /* 0x000fe20000410000 */
[----:B------:R-:W-:Y:S01]  /*69e0*/  FMUL.FTZ R15, R14, -1.4426950216293334961 ;  /* 0xbfb8aa3b0e0f7820 */ /* 0x000fe20000410000 */
[----:B---3--:R-:W-:Y:S02]  /*69f0*/  HADD2.F32 R4, -RZ, R4.H0_H0 ;  /* 0x20000004ff047230 */ /* 0x008fe40000004100 */
[----:B------:R-:W3:Y:S01]  /*6a00*/  MUFU.EX2 R17, R17 ;  /* 0x0000001100117308 */ /* 0x000ee20000000800 */
[----:B------:R-:W-:Y:S01]  /*6a10*/  FMUL.FTZ R19, R18, -1.4426950216293334961 ;  /* 0xbfb8aa3b12137820 */ /* 0x000fe20000410000 */
[----:B------:R-:W-:Y:S01]  /*6a20*/  FMUL.FTZ R21, R20, -1.4426950216293334961 ;  /* 0xbfb8aa3b14157820 */ /* 0x000fe20000410000 */
[----:B----4-:R-:W-:-:S02]  /*6a30*/  HADD2.F32 R26, -RZ, R3.H0_H0 ;  /* 0x20000003ff1a7230 */ /* 0x010fc40000004100 */
[----:B------:R-:W-:Y:S01]  /*6a40*/  FMUL.FTZ R23, R22, -1.4426950216293334961 ;  /* 0xbfb8aa3b16177820 */ /* 0x000fe20000410000 */
[----:B------:R-:W-:Y:S01]  /*6a50*/  FMUL.FTZ R25, R24, -1.4426950216293334961 ;  /* 0xbfb8aa3b18197820 */ /* 0x000fe20000410000 */
[----:B-----5:R-:W-:Y:S01]  /*6a60*/  HADD2.F32 R28, -RZ, R5.H0_H0 ;  /* 0x20000005ff1c7230 */ /* 0x020fe20000004100 */
[----:B------:R-:W4:Y:S01]  /*6a70*/  MUFU.EX2 R11, R11 ;  /* 0x0000000b000b7308 */ /* 0x000f220000000800 */
[----:B------:R-:W-:Y:S02]  /*6a80*/  HADD2.F32 R29, -RZ, R9.H0_H0 ;  /* 0x20000009ff1d7230 */ /* 0x000fe40000004100 */
[----:B------:R-:W-:Y:S01]  /*6a90*/  FMUL.FTZ R27, R4, -1.4426950216293334961 ;  /* 0xbfb8aa3b041b7820 */ /* 0x000fe20000410000 */
[----:B0-----:R-:W-:Y:S02]  /*6aa0*/  HADD2.F32 R30, -RZ, R7.H0_H0 ;  /* 0x20000007ff1e7230 */ /* 0x001fe40000004100 */
[----:B------:R-:W-:Y:S01]  /*6ab0*/  FMUL.FTZ R3, R26, -1.4426950216293334961 ;  /* 0xbfb8aa3b1a037820 */ /* 0x000fe20000410000 */
[----:B-1----:R-:W-:Y:S01]  /*6ac0*/  HADD2.F32 R6, -RZ, R6.H0_H0 ;  /* 0x20000006ff067230 */ /* 0x002fe20000004100 */
[----:B------:R-:W0:Y:S01]  /*6ad0*/  MUFU.EX2 R13, R13 ;  /* 0x0000000d000d7308 */ /* 0x000e220000000800 */
[----:B------:R-:W-:-:S02]  /*6ae0*/  HADD2.F32 R32, -RZ, R8.H0_H0 ;  /* 0x20000008ff207230 */ /* 0x000fc40000004100 */
[----:B------:R-:W-:Y:S01]  /*6af0*/  FMUL.FTZ R5, R28, -1.4426950216293334961 ;  /* 0xbfb8aa3b1c057820 */ /* 0x000fe20000410000 */
[----:B------:R-:W-:Y:S01]  /*6b00*/  FMUL.FTZ R9, R29, -1.4426950216293334961 ;  /* 0xbfb8aa3b1d097820 */ /* 0x000fe20000410000 */
[----:B------:R-:W-:-:S03]  /*6b10*/  FMUL.FTZ R31, R30, -1.4426950216293334961 ;  /* 0xbfb8aa3b1e1f7820 */ /* 0x000fc60000410000 */
[----:B------:R-:W1:Y:S01]  /*6b20*/  MUFU.EX2 R15, R15 ;  /* 0x0000000f000f7308 */ /* 0x000e620000000800 */
[----:B--2---:R-:W-:-:S07]  /*6b30*/  HADD2.F32 R34, -RZ, R2.H0_H0 ;  /* 0x20000002ff227230 */ /* 0x004fce0000004100 */
[----:B------:R-:W2:Y:S01]  /*6b40*/  MUFU.EX2 R19, R19 ;  /* 0x0000001300137308 */ /* 0x000ea20000000800 */
[----:B------:R-:W-:-:S07]  /*6b50*/  FMUL.FTZ R8, R34, -1.4426950216293334961 ;  /* 0xbfb8aa3b22087820 */ /* 0x000fce0000410000 */
[----:B------:R-:W5:Y:S01]  /*6b60*/  MUFU.EX2 R21, R21 ;  /* 0x0000001500157308 */ /* 0x000f620000000800 */
[----:B------:R-:W-:Y:S01]  /*6b70*/  FMUL.FTZ R7, R6, -1.4426950216293334961 ;  /* 0xbfb8aa3b06077820 */ /* 0x000fe20000410000 */
[----:B------:R-:W-:-:S06]  /*6b80*/  FMUL.FTZ R2, R32, -1.4426950216293334961 ;  /* 0xbfb8aa3b20027820 */ /* 0x000fcc0000410000 */
[----:B------:R-:W5:Y:S01]  /*6b90*/  MUFU.EX2 R23, R23 ;  /* 0x0000001700177308 */ /* 0x000f620000000800 */
[----:B---3--:R-:W-:-:S07]  /*6ba0*/  FADD.FTZ R17, R17, 1 ;  /* 0x3f80000011117421 */ /* 0x008fce0000010000 */
[----:B------:R-:W3:Y:S08]  /*6bb0*/  MUFU.EX2 R25, R25 ;  /* 0x0000001900197308 */ /* 0x000ef00000000800 */
[----:B------:R-:W3:Y:S08]  /*6bc0*/  MUFU.EX2 R27, R27 ;  /* 0x0000001b001b7308 */ /* 0x000ef00000000800 */
[----:B------:R-:W3:Y:S01]  /*6bd0*/  MUFU.EX2 R35, R8 ;  /* 0x0000000800237308 */ /* 0x000ee20000000800 */
[----:B----4-:R-:W-:-:S07]  /*6be0*/  FADD.FTZ R11, R11, 1 ;  /* 0x3f8000000b0b7421 */ /* 0x010fce0000010000 */
[----:B------:R-:W4:Y:S01]  /*6bf0*/  MUFU.EX2 R3, R3 ;  /* 0x0000000300037308 */ /* 0x000f220000000800 */
[----:B0-----:R-:W-:-:S07]  /*6c00*/  FADD.FTZ R13, R13, 1 ;  /* 0x3f8000000d0d7421 */ /* 0x001fce0000010000 */
[----:B------:R-:W0:Y:S08]  /*6c10*/  MUFU.EX2 R5, R5 ;  /* 0x0000000500057308 */ /* 0x000e300000000800 */
[----:B------:R-:W0:Y:S01]  /*6c20*/  MUFU.EX2 R9, R9 ;  /* 0x0000000900097308 */ /* 0x000e220000000800 */
[----:B-1----:R-:W-:-:S07]  /*6c30*/  FADD.FTZ R15, R15, 1 ;  /* 0x3f8000000f0f7421 */ /* 0x002fce0000010000 */
[----:B------:R-:W1:Y:S01]  /*6c40*/  MUFU.EX2 R31, R31 ;  /* 0x0000001f001f7308 */ /* 0x000e620000000800 */
[----:B--2---:R-:W-:-:S07]  /*6c50*/  FADD.FTZ R19, R19, 1 ;  /* 0x3f80000013137421 */ /* 0x004fce0000010000 */
[----:B------:R-:W2:Y:S01]  /*6c60*/  MUFU.EX2 R7, R7 ;  /* 0x0000000700077308 */ /* 0x000ea20000000800 */
[----:B-----5:R-:W-:-:S07]  /*6c70*/  FADD.FTZ R21, R21, 1 ;  /* 0x3f80000015157421 */ /* 0x020fce0000010000 */
[----:B------:R4:W5:Y:S01]  /*6c80*/  MUFU.EX2 R33, R2 ;  /* 0x0000000200217308 */ /* 0x0009620000000800 */
[----:B------:R-:W-:Y:S01]  /*6c90*/  FADD.FTZ R23, R23, 1 ;  /* 0x3f80000017177421 */ /* 0x000fe20000010000 */
[----:B---3--:R-:W-:-:S06]  /*6ca0*/  FADD.FTZ R25, R25, 1 ;  /* 0x3f80000019197421 */ /* 0x008fcc0000010000 */
[----:B------:R-:W3:Y:S01]  /*6cb0*/  MUFU.RCP R17, R17 ;  /* 0x0000001100117308 */ /* 0x000ee20000001000 */
[----:B------:R-:W-:Y:S01]  /*6cc0*/  FADD.FTZ R27, R27, 1 ;  /* 0x3f8000001b1b7421 */ /* 0x000fe20000010000 */
[----:B------:R-:W-:Y:S01]  /*6cd0*/  FADD.FTZ R35, R35, 1 ;  /* 0x3f80000023237421 */ /* 0x000fe20000010000 */
[----:B----4-:R-:W-:-:S05]  /*6ce0*/  FADD.FTZ R2, R3, 1 ;  /* 0x3f80000003027421 */ /* 0x010fca0000010000 */
[----:B------:R-:W4:Y:S01]  /*6cf0*/  MUFU.RCP R11, R11 ;  /* 0x0000000b000b7308 */ /* 0x000f220000001000 */
[----:B0-----:R-:W-:Y:S01]  /*6d00*/  FADD.FTZ R5, R5, 1 ;  /* 0x3f80000005057421 */ /* 0x001fe20000010000 */
[----:B------:R-:W-:-:S06]  /*6d10*/  FADD.FTZ R9, R9, 1 ;  /* 0x3f80000009097421 */ /* 0x000fcc0000010000 */
[----:B------:R-:W0:Y:S01]  /*6d20*/  MUFU.RCP R13, R13 ;  /* 0x0000000d000d7308 */ /* 0x000e220000001000 */
[----:B-1----:R-:W-:Y:S01]  /*6d30*/  FADD.FTZ R31, R31, 1 ;  /* 0x3f8000001f1f7421 */ /* 0x002fe20000010000 */
[----:B--2---:R-:W-:-:S06]  /*6d40*/  FADD.FTZ R8, R7, 1 ;  /* 0x3f80000007087421 */ /* 0x004fcc0000010000 */
[----:B------:R-:W1:Y:S01]  /*6d50*/  MUFU.RCP R15, R15 ;  /* 0x0000000f000f7308 */ /* 0x000e620000001000 */
[----:B-----5:R-:W-:-:S07]  /*6d60*/  FADD.FTZ R33, R33, 1 ;  /* 0x3f80000021217421 */ /* 0x020fce0000010000 */
[----:B------:R-:W2:Y:S08]  /*6d70*/  MUFU.RCP R19, R19 ;  /* 0x0000001300137308 */ /* 0x000eb00000001000 */
[----:B------:R-:W5:Y:S01]  /*6d80*/  MUFU.RCP R21, R21 ;  /* 0x0000001500157308 */ /* 0x000f620000001000 */
[----:B---3--:R-:W-:-:S07]  /*6d90*/  FMUL.FTZ R16, R16, R17 ;  /* 0x0000001110107220 */ /* 0x008fce0000410000 */
[----:B------:R-:W3:Y:S08]  /*6da0*/  MUFU.RCP R23, R23 ;  /* 0x0000001700177308 */ /* 0x000ef00000001000 */
[----:B------:R-:W3:Y:S08]  /*6db0*/  MUFU.RCP R25, R25 ;  /* 0x0000001900197308 */ /* 0x000ef00000001000 */
[----:B------:R-:W3:Y:S08]  /*6dc0*/  MUFU.RCP R37, R2 ;  /* 0x0000000200257308 */ /* 0x000ef00000001000 */
[----:B------:R-:W3:Y:S08]  /*6dd0*/  MUFU.RCP R27, R27 ;  /* 0x0000001b001b7308 */ /* 0x000ef00000001000 */
[----:B------:R-:W3:Y:S08]  /*6de0*/  MUFU.RCP R35, R35 ;  /* 0x0000002300237308 */ /* 0x000ef00000001000 */
[----:B------:R1:W3:Y:S08]  /*6df0*/  MUFU.RCP R39, R5 ;  /* 0x0000000500277308 */ /* 0x0002f00000001000 */
[----:B------:R3:W3:Y:S01]  /*6e00*/  MUFU.RCP R36, R9 ;  /* 0x0000000900247308 */ /* 0x0006e20000001000 */
[----:B----4-:R-:W-:Y:S01]  /*6e10*/  FMUL.FTZ R3, R10, R11 ;  /* 0x0000000b0a037220 */ /* 0x010fe20000410000 */
[----:B0-----:R-:W-:-:S06]  /*6e20*/  FMUL.FTZ R12, R12, R13 ;  /* 0x0000000d0c0c7220 */ /* 0x001fcc0000410000 */
[----:B------:R-:W0:Y:S01]  /*6e30*/  MUFU.RCP R41, R8 ;  /* 0x0000000800297308 */ /* 0x000e220000001000 */
[----:B-1----:R-:W-:-:S07]  /*6e40*/  FMUL.FTZ R5, R14, R15 ;  /* 0x0000000f0e057220 */ /* 0x002fce0000410000 */
[----:B------:R-:W1:Y:S01]  /*6e50*/  MUFU.RCP R31, R31 ;  /* 0x0000001f001f7308 */ /* 0x000e620000001000 */
[----:B------:R-:W-:-:S07]  /*6e60*/  FMUL.FTZ R3, R3, R68 ;  /* 0x0000004403037220 */ /* 0x000fce0000410000 */
[----:B------:R-:W4:Y:S01]  /*6e70*/  MUFU.RCP R17, R33 ;  /* 0x0000002100117308 */ /* 0x000f220000001000 */
[----:B------:R-:W-:Y:S01]  /*6e80*/  FMUL.FTZ R12, R12, R67 ;  /* 0x000000430c0c7220 */ /* 0x000fe20000410000 */
[----:B--2---:R-:W-:Y:S01]  /*6e90*/  FMUL.FTZ R7, R18, R19 ;  /* 0x0000001312077220 */ /* 0x004fe20000410000 */
[----:B------:R-:W-:Y:S01]  /*6ea0*/  BAR.SYNC.DEFER_BLOCKING 0x0 ;  /* 0x0000000000007b1d */ /* 0x000fe20000010000 */
[----:B-----5:R-:W-:Y:S01]  /*6eb0*/  FMUL.FTZ R20, R20, R21 ;  /* 0x0000001514147220 */ /* 0x020fe20000410000 */
[----:B------:R-:W-:Y:S01]  /*6ec0*/  FMUL.FTZ R5, R5, R66 ;  /* 0x0000004205057220 */ /* 0x000fe20000410000 */
        /* <DEDUP_REMOVED lines=13> */
[----:B------:R-:W-:Y:S01]  /*6fa0*/  F2FP.F16.F32.PACK_AB R5, R16, R5 ;  /* 0x000000051005723e */ /* 0x000fe200000000ff */
[----:B------:R-:W-:Y:S01]  /*6fb0*/  FMUL.FTZ R11, R11, R60 ;  /* 0x0000003c0b0b7220 */ /* 0x000fe20000410000 */
[----:B0-----:R-:W-:Y:S01]  /*6fc0*/  FMUL.FTZ R15, R6, R41 ;  /* 0x00000029060f7220 */ /* 0x001fe20000410000 */
[----:B------:R-:W-:Y:S01]  /*6fd0*/  FMUL.FTZ R4, R4, R59 ;  /* 0x0000003b04047220 */ /* 0x000fe20000410000 */
[----:B-1----:R-:W-:Y:S01]  /*6fe0*/  FMUL.FTZ R30, R30, R31 ;  /* 0x0000001f1e1e7220 */ /* 0x002fe20000410000 */
[----:B------:R-:W-:Y:S01]  /*6ff0*/  FMUL.FTZ R34, R34, R53 ;  /* 0x0000003522227220 */ /* 0x000fe20000410000 */
[----:B------:R-:W-:Y:S01]  /*7000*/  FMUL.FTZ R13, R13, R58 ;  /* 0x0000003a0d0d7220 */ /* 0x000fe20000410000 */
[----:B------:R-:W-:Y:S01]  /*7010*/  FMUL.FTZ R2, R2, R57 ;  /* 0x0000003902027220 */ /* 0x000fe20000410000 */
[----:B------:R-:W-:Y:S01]  /*7020*/  PRMT R53, R3, 0x7632, R53 ;  /* 0x0000763203357816 */ /* 0x000fe20000000035 */
[----:B----4-:R-:W-:Y:S01]  /*7030*/  FMUL.FTZ R17, R32, R17 ;  /* 0x0000001120117220 */ /* 0x010fe20000410000 */
[----:B------:R-:W-:Y:S01]  /*7040*/  F2FP.F16.F32.PACK_AB R7, R20, R7 ;  /* 0x000000071407723e */ /* 0x000fe200000000ff */
[----:B------:R-:W-:Y:S01]  /*7050*/  FMUL.FTZ R15, R15, R56 ;  /* 0x000000380f0f7220 */ /* 0x000fe20000410000 */
[----:B------:R-:W-:Y:S01]  /*7060*/  PRMT R52, R5, 0x7632, R52 ;  /* 0x0000763205347816 */ /* 0x000fe20000000034 */
[----:B------:R-:W-:Y:S01]  /*7070*/  FMUL.FTZ R30, R30, R55 ;  /* 0x000000371e1e7220 */ /* 0x000fe20000410000 */
[----:B------:R-:W-:Y:S01]  /*7080*/  F2FP.F16.F32.PACK_AB R9, R24, R9 ;  /* 0x000000091809723e */ /* 0x000fe200000000ff */
[----:B------:R0:W-:Y:S01]  /*7090*/  STS.U16 [R107], R3 ;  /* 0x000000036b007388 */ /* 0x0001e20000000400 */
[----:B------:R-:W-:Y:S01]  /*70a0*/  PRMT R51, R7, 0x7632, R51 ;  /* 0x0000763207337816 */ /* 0x000fe20000000033 */
[----:B------:R-:W-:Y:S01]  /*70b0*/  FMUL.FTZ R17, R17, R54 ;  /* 0x0000003611117220 */ /* 0x000fe20000410000 */
[----:B------:R-:W-:Y:S01]  /*70c0*/  F2FP.F16.F32.PACK_AB R4, R4, R11 ;  /* 0x0000000b0404723e */ /* 0x000fe200000000ff */
[----:B------:R-:W-:Y:S01]  /*70d0*/  STS.U16 [R106+0x2], R53 ;  /* 0x000002356a007388 */ /* 0x000fe20000000400 */
[----:B------:R-:W-:-:S02]  /*70e0*/  F2FP.F16.F32.PACK_AB R2, R2, R13 ;  /* 0x0000000d0202723e */ /* 0x000fc400000000ff */
[----:B------:R-:W-:Y:S01]  /*70f0*/  PRMT R50, R9, 0x7632, R50 ;  /* 0x0000763209327816 */ /* 0x000fe20000000032 */
[----:B------:R-:W-:Y:S01]  /*7100*/  STS.U16 [R105+0x4], R5 ;  /* 0x0000040569007388 */ /* 0x000fe20000000400 */
[----:B------:R-:W-:Y:S02]  /*7110*/  PRMT R49, R4, 0x7632, R49 ;  /* 0x0000763204317816 */ /* 0x000fe40000000031 */
[----:B------:R-:W-:Y:S01]  /*7120*/  F2FP.F16.F32.PACK_AB R15, R30, R15 ;  /* 0x0000000f1e0f723e */ /* 0x000fe200000000ff */
[----:B------:R-:W-:Y:S01]  /*7130*/  STS.U16 [R104+0x6], R52 ;  /* 0x0000063468007388 */ /* 0x000fe20000000400 */
[----:B0-----:R-:W-:-:S03]  /*7140*/  PRMT R3, R2, 0x7610, R3 ;  /* 0x0000761002037816 */ /* 0x001fc60000000003 */
[----:B------:R-:W-:Y:S01]  /*7150*/  STS.U16 [R103+0x8], R7 ;  /* 0x0000080767007388 */ /* 0x000fe20000000400 */
[----:B------:R-:W-:Y:S02]  /*7160*/  PRMT R48, R2, 0x7632, R48 ;  /* 0x0000763202307816 */ /* 0x000fe40000000030 */
[----:B------:R-:W-:Y:S01]  /*7170*/  F2FP.F16.F32.PACK_AB R17, R34, R17 ;  /* 0x000000112211723e */ /* 0x000fe200000000ff */
[----:B------:R-:W-:Y:S01]  /*7180*/  STS.U16 [R102+0xa], R51 ;  /* 0x00000a3366007388 */ /* 0x000fe20000000400 */
[----:B------:R-:W-:-:S03]  /*7190*/  PRMT R47, R15, 0x7632, R47 ;  /* 0x000076320f2f7816 */ /* 0x000fc6000000002f */
[----:B------:R-:W-:Y:S01]  /*71a0*/  STS.U16 [R101+0xc], R9 ;  /* 0x00000c0965007388 */ /* 0x000fe20000000400 */
[----:B------:R-:W-:-:S03]  /*71b0*/  PRMT R46, R17, 0x7632, R46 ;  /* 0x00007632112e7816 */ /* 0x000fc6000000002e */
[----:B------:R-:W-:Y:S04]  /*71c0*/  STS.U16 [R100+0xe], R50 ;  /* 0x00000e3264007388 */ /* 0x000fe80000000400 */
[----:B------:R-:W-:Y:S04]  /*71d0*/  STS.U16 [R99+0x10], R4 ;  /* 0x0000100463007388 */ /* 0x000fe80000000400 */
[----:B------:R-:W-:Y:S01]  /*71e0*/  STS.U16 [R98+0x12], R49 ;  /* 0x0000123162007388 */ /* 0x000fe20000000400 */
[----:B------:R-:W-:-:S03]  /*71f0*/  MOV R2, UR22 ;  /* 0x0000001600027c02 */ /* 0x000fc60008000f00 */
        /* <DEDUP_REMOVED lines=26> */
[----:B------:R-:W-:-:S04]  /*73a0*/  UIMAD.WIDE.U32 UR8, UR27, UR12, UR8 ;  /* 0x0000000c1b0872a5 */ /* 0x000fc8000f8e0008 */
[----:B------:R-:W-:-:S04]  /*73b0*/  UIMAD UR9, UR27, UR13, UR9 ;  /* 0x0000000d1b0972a4 */ /* 0x000fc8000f8e0209 */
[----:B------:R-:W-:-:S04]  /*73c0*/  UIMAD.WIDE.U32 UR8, UR26, UR14, UR8 ;  /* 0x0000000e1a0872a5 */ /* 0x000fc8000f8e0008 */
[----:B------:R-:W-:Y:S02]  /*73d0*/  UIMAD UR15, UR26, UR15, UR9 ;  /* 0x0000000f1a0f72a4 */ /* 0x000fe4000f8e0209 */
[----:B0-----:R-:W-:-:S04]  /*73e0*/  IADD3 R3, P0, PT, R140, UR8, RZ ;  /* 0x000000088c037c10 */ /* 0x001fc8000ff1e0ff */
[----:B------:R-:W-:Y:S01]  /*73f0*/  IADD3.X R4, PT, PT, RZ, UR15, RZ, P0, !PT ;  /* 0x0000000fff047c10 */ /* 0x000fe200087fe4ff */
[----:B------:R-:W0:Y:S01]  /*7400*/  LDCU UR8, c[0x0][0x394] ;  /* 0x00007280ff0877ac */ /* 0x000e220008000800 */
[----:B-1----:R-:W-:-:S04]  /*7410*/  LEA R2, P3, R3, UR10, 0x1 ;  /* 0x0000000a03027c11 */ /* 0x002fc8000f8608ff */
        /* <DEDUP_REMOVED lines=37> */
[----:B------:R-:W-:Y:S02]  /*7670*/  UIADD3 UR19, UP1, UPT, UR19, 0x1000, URZ ;  /* 0x0000100013137890 */ /* 0x000fe4000ff3e0ff */
[----:B------:R-:W-:Y:S02]  /*7680*/  UIADD3 UR20, UP2, UPT, UR20, 0x1000, URZ ;  /* 0x0000100014147890 */ /* 0x000fe4000ff5e0ff */
[----:B------:R-:W-:-:S02]  /*7690*/  UIADD3.X UR17, UPT, UPT, URZ, UR17, URZ, UP1, !UPT ;  /* 0x00000011ff117290 */ /* 0x000fc40008ffe4ff */
[----:B------:R-:W-:Y:S01]  /*76a0*/  UIADD3.X UR18, UPT, UPT, URZ, UR18, URZ, UP2, !UPT ;  /* 0x00000012ff127290 */ /* 0x000fe200097fe4ff */
[----:B-1----:R-:W-:Y:S11]  /*76b0*/  BRA.U !UP0, `(.L_x_2664) ;  /* 0xffffff8d08e47547 */ /* 0x002ff6000b83ffff */
[----:B------:R-:W-:Y:S05]  /*76c0*/  EXIT ;  /* 0x000000000000794d */ /* 0x000fea0003800000 */
.L_x_2665:
        /* <DEDUP_REMOVED lines=11> */
.L_x_5081:


//--------------------- .text._Z25selective_scan_fwd_kernelI32Selective_Scan_fwd_kernel_traitsILi128ELi16ELi1ELb0ELb1ELb0ELb0EN3c104HalfEfEEv13SSMParamsBase --------------------------
	.section	.text._Z25selective_scan_fwd_kernelI32Selective_Scan_fwd_kernel_traitsILi128ELi16ELi1ELb0ELb1ELb0ELb0EN3c104HalfEfEEv13SSMParamsBase,"ax",@progbits
	.align	128
        .global         _Z25selective_scan_fwd_kernelI32Selective_Scan_fwd_kernel_traitsILi128ELi16ELi1ELb0ELb1ELb0ELb0EN3c104HalfEfEEv13SSMParamsBase
        .type           _Z25selective_scan_fwd_kernelI32Selective_Scan_fwd_kernel_traitsILi128ELi16ELi1ELb0ELb1ELb0ELb0EN3c104HalfEfEEv13SSMParamsBase,@function
        .size           _Z25selective_scan_fwd_kernelI32Selective_Scan_fwd_kernel_traitsILi128ELi16ELi1ELb0ELb1ELb0ELb0EN3c104HalfEfEEv13SSMParamsBase,(.L_x_5082 - _Z25selective_scan_fwd_kernelI32Selective_Scan_fwd_kernel_traitsILi128ELi16ELi1ELb0ELb1ELb0ELb0EN3c104HalfEfEEv13SSMParamsBase)
        .other          _Z25selective_scan_fwd_kernelI32Selective_Scan_fwd_kernel_traitsILi128ELi16ELi1ELb0ELb1ELb0ELb0EN3c104HalfEfEEv13SSMParamsBase,@"STO_CUDA_ENTRY STV_DEFAULT"
_Z25selective_scan_fwd_kernelI32Selective_Scan_fwd_kernel_traitsILi128ELi16ELi1ELb0ELb1ELb0ELb0EN3c104HalfEfEEv13SSMParamsBase:
.text._Z25selective_scan_fwd_kernelI32Selective_Scan_fwd_kernel_traitsILi128ELi16ELi1ELb0ELb1ELb0ELb0EN3c104HalfEfEEv13SSMParamsBase:
[----:B------:R-:W-:Y:S01]  /*0000*/  LDC R1, c[0x0][0x37c] ;  /* 0x0000df00ff017b82 */ /* 0x000fe20000000800 */
[----:B------:R-:W0:Y:S07]  /*0010*/  LDCU UR21, c[0x0][0x398] ;  /* 0x00007300ff1577ac */ /* 0x000e2e0008000800 */
[----:B------:R-:W1:Y:S01]  /*0020*/  S2UR UR12, SR_CTAID.Y ;  /* 0x00000000000c79c3 */ /* 0x000e620000002600 */
[----:B------:R-:W2:Y:S01]  /*0030*/  LDCU.64 UR4, c[0x0][0x458] ;  /* 0x00008b00ff0477ac */ /* 0x000ea20008000a00 */
[----:B------:R-:W3:Y:S01]  /*0040*/  LDCU.64 UR6, c[0x0][0x470] ;  /* 0x00008e00ff0677ac */ /* 0x000ee20008000a00 */
[----:B------:R-:W4:Y:S01]  /*0050*/  S2R R8, SR_CTAID.Y ;  /* 0x0000000000087919 */ /* 0x000f220000002600 */
[----:B------:R-:W-:Y:S01]  /*0060*/  CS2R R66, SRZ ;  /* 0x0000000000427805 */ /* 0x000fe2000001ff00 */
[----:B------:R-:W4:Y:S03]  /*0070*/  LDCU.64 UR22, c[0x0][0x358] ;  /* 0x00006b00ff1677ac */ /* 0x000f260008000a00 */
[----:B------:R-:W4:Y:S01]  /*0080*/  S2UR UR13, SR_CTAID.X ;  /* 0x00000000000d79c3 */ /* 0x000f220000002500 */
[----:B------:R-:W4:Y:S01]  /*0090*/  LDCU.128 UR24, c[0x0][0x400] ;  /* 0x00008000ff1877ac */ /* 0x000f220008000c00 */
[----:B0-----:R-:W-:Y:S01]  /*00a0*/  MOV R0, UR21 ;  /* 0x0000001500007c02 */ /* 0x001fe20008000f00 */
[----:B------:R-:W0:Y:S05]  /*00b0*/  LDCU.128 UR16, c[0x0][0x3f0] ;  /* 0x00007e00ff1077ac */ /* 0x000e2a0008000c00 */
[----:B------:R-:W0:Y:S01]  /*00c0*/  LDC R64, c[0x0][0x394] ;  /* 0x0000e500ff407b82 */ /* 0x000e220000000800 */
[----:B------:R-:W-:Y:S01]  /*00d0*/  IABS R9, R0 ;  /* 0x0000000000097213 */ /* 0x000fe20000000000 */
[----:B--2---:R-:W-:-:S03]  /*00e0*/  UISETP.NE.U32.AND UP0, UPT, UR4, URZ, UPT ;  /* 0x000000ff0400728c */ /* 0x004fc6000bf05070 */
[----:B------:R-:W2:Y:S01]  /*00f0*/  I2F.RP R0, R9 ;  /* 0x0000000900007306 */ /* 0x000ea20000209400 */
[----:B---3--:R-:W-:Y:S02]  /*0100*/  UISETP.NE.U32.AND UP1, UPT, UR6, URZ, UPT ;  /* 0x000000ff0600728c */ /* 0x008fe4000bf25070 */
[----:B------:R-:W-:Y:S02]  /*0110*/  UISETP.NE.AND.EX UP0, UPT, UR5, URZ, UPT, UP0 ;  /* 0x000000ff0500728c */ /* 0x000fe4000bf05300 */
[----:B------:R-:W-:Y:S01]  /*0120*/  UISETP.NE.AND.EX UP1, UPT, UR7, URZ, UPT, UP1 ;  /* 0x000000ff0700728c */ /* 0x000fe2000bf25310 */
[----:B------:R-:W3:Y:S03]  /*0130*/  LDCU.128 UR8, c[0x0][0x460] ;  /* 0x00008c00ff0877ac */ /* 0x000ee60008000c00 */
[----:B------:R-:W-:Y:S02]  /*0140*/  PLOP3.LUT P0, PT, PT, PT, UP0, 0x80, 0x8 ;  /* 0x000000000008781c */ /* 0x000fe40003f0f008 */
[----:B------:R-:W-:Y:S01]  /*0150*/  PLOP3.LUT P1, PT, PT, PT, UP1, 0x80, 0x8 ;  /* 0x000000000008781c */ /* 0x000fe20003f2f018 */
[----:B------:R-:W0:Y:S01]  /*0160*/  LDCU.64 UR30, c[0x0][0x3b0] ;  /* 0x00007600ff1e77ac */ /* 0x000e220008000a00 */
[----:B--2---:R-:W2:Y:S01]  /*0170*/  MUFU.RCP R0, R0 ;  /* 0x0000000000007308 */ /* 0x004ea20000001000 */
[----:B-1----:R-:W-:-:S02]  /*0180*/  @UP0 ULEA UR4, UP2, UR12, UR4, 0x2 ;  /* 0x000000040c040291 */ /* 0x002fc4000f8410ff */
[----:B------:R-:W-:Y:S02]  /*0190*/  @UP1 ULEA UR6, UP3, UR12, UR6, 0x2 ;  /* 0x000000060c061291 */ /* 0x000fe4000f8610ff */
[----:B------:R-:W-:Y:S02]  /*01a0*/  @UP0 ULEA.HI.X UR5, UR12, UR5, URZ, 0x2, UP2 ;  /* 0x000000050c050291 */ /* 0x000fe400090f14ff */
[----:B------:R-:W-:Y:S01]  /*01b0*/  MOV R2, UR4 ;  /* 0x0000000400027c02 */ /* 0x000fe20008000f00 */
[----:B------:R-:W-:Y:S01]  /*01c0*/  @UP1 ULEA.HI.X UR7, UR12, UR7, URZ, 0x2, UP3 ;  /* 0x000000070c071291 */ /* 0x000fe200098f14ff */
[----:B------:R-:W-:Y:S02]  /*01d0*/  MOV R4, UR6 ;  /* 0x0000000600047c02 */ /* 0x000fe40008000f00 */
[----:B------:R-:W-:-:S03]  /*01e0*/  IMAD.U32 R3, RZ, RZ, UR5 ;  /* 0x00000005ff037e24 */ /* 0x000fc6000f8e00ff */
[----:B------:R-:W-:Y:S02]  /*01f0*/  IMAD.U32 R5, RZ, RZ, UR7 ;  /* 0x00000007ff057e24 */ /* 0x000fe4000f8e00ff */
[----:B----4-:R1:W5:Y:S01]  /*0200*/  @P0 LDG.E R67, desc[UR22][R2.64] ;  /* 0x0000001602430981 */ /* 0x010362000c1e1900 */
[----:B--2---:R-:W-:-:S03]  /*0210*/  VIADD R6, R0, 0xffffffe ;  /* 0x0ffffffe00067836 */ /* 0x004fc60000000000 */
[----:B------:R2:W5:Y:S01]  /*0220*/  @P1 LDG.E R66, desc[UR22][R4.64] ;  /* 0x0000001604421981 */ /* 0x000562000c1e1900 */
[----:B------:R4:W3:Y:S01]  /*0230*/  F2I.FTZ.U32.TRUNC.NTZ R7, R6 ;  /* 0x0000000600077305 */ /* 0x0008e2000021f000 */
[----:B------:R-:W-:-:S04]  /*0240*/  IABS R0, R8 ;  /* 0x0000000800007213 */ /* 0x000fc80000000000 */
[----:B------:R-:W-:Y:S01]  /*0250*/  R2UR UR6, R0 ;  /* 0x00000000000672ca */ /* 0x000fe200000e0000 */
[----:B----4-:R-:W-:Y:S01]  /*0260*/  HFMA2 R6, -RZ, RZ, 0, 0 ;  /* 0x00000000ff067431 */ /* 0x010fe200000001ff */
[----:B---3--:R-:W-:Y:S01]  /*0270*/  R2UR UR5, R7 ;  /* 0x00000000070572ca */ /* 0x008fe200000e0000 */
[----:B-1----:R-:W-:-:S03]  /*0280*/  IMAD.MOV R2, RZ, RZ, -R7 ;  /* 0x000000ffff027224 */ /* 0x002fc600078e0a07 */
[----:B------:R-:W-:Y:S01]  /*0290*/  R2UR UR4, R6 ;  /* 0x00000000060472ca */ /* 0x000fe200000e0000 */
[----:B------:R-:W-:-:S12]  /*02a0*/  IMAD R3, R2, R9, RZ ;  /* 0x0000000902037224 */ /* 0x000fd800078e02ff */
[----:B------:R-:W-:-:S05]  /*02b0*/  IMAD.HI.U32 R3, R7, R3, UR4 ;  /* 0x0000000407037e27 */ /* 0x000fca000f8e0003 */
[----:B------:R-:W-:-:S13]  /*02c0*/  R2UR UR4, R3 ;  /* 0x00000000030472ca */ /* 0x000fda00000e0000 */
[----:B------:R-:W-:-:S07]  /*02d0*/  UIMAD.WIDE.U32 UR4, UR4, UR6, URZ ;  /* 0x00000006040472a5 */ /* 0x000fce000f8e00ff */
[----:B------:R-:W-:Y:S01]  /*02e0*/  UMOV UR20, UR5 ;  /* 0x0000000500147c82 */ /* 0x000fe20008000000 */
[----:B0-----:R-:W-:Y:S01]  /*02f0*/  UIMAD.WIDE.U32 UR4, UR13, UR16, URZ ;  /* 0x000000100d0472a5 */ /* 0x001fe2000f8e00ff */
[----:B------:R-:W-:-:S03]  /*0300*/  IADD3 R0, PT, PT, RZ, -UR20, RZ ;  /* 0x80000014ff007c10 */ /* 0x000fc6000fffe0ff */
[----:B------:R-:W-:Y:S02]  /*0310*/  UIMAD UR5, UR13, UR17, UR5 ;  /* 0x000000110d0572a4 */ /* 0x000fe4000f8e0205 */
[C---:B------:R-:W-:Y:S01]  /*0320*/  IMAD R0, R9.reuse, R0, UR6 ;  /* 0x0000000609007e24 */ /* 0x040fe2000f8e0200 */
[----:B------:R-:W-:Y:S02]  /*0330*/  UIMAD.WIDE.U32 UR6, UR13, UR24, URZ ;  /* 0x000000180d0672a5 */ /* 0x000fe4000f8e00ff */
[----:B------:R-:W-:Y:S02]  /*0340*/  UIMAD.WIDE.U32 UR14, UR12, UR18, UR4 ;  /* 0x000000120c0e72a5 */ /* 0x000fe4000f8e0004 */
[----:B------:R-:W-:Y:S01]  /*0350*/  ISETP.GT.U32.AND P0, PT, R9, R0, PT ;  /* 0x000000000900720c */ /* 0x000fe20003f04070 */
[----:B------:R-:W-:Y:S02]  /*0360*/  UIMAD UR7, UR13, UR25, UR7 ;  /* 0x000000190d0772a4 */ /* 0x000fe4000f8e0207 */
[----:B------:R-:W-:-:S02]  /*0370*/  UIMAD UR28, UR12, UR19, UR15 ;  /* 0x000000130c1c72a4 */ /* 0x000fc4000f8e020f */
[----:B------:R-:W-:-:S04]  /*0380*/  UIMAD.WIDE.U32 UR16, UR12, UR26, UR6 ;  /* 0x0000001a0c1072a5 */ /* 0x000fc8000f8e0006 */
[----:B------:R-:W-:Y:S02]  /*0390*/  UIMAD UR26, UR12, UR27, UR17 ;  /* 0x0000001b0c1a72a4 */ /* 0x000fe4000f8e0211 */
[----:B------:R-:W-:Y:S02]  /*03a0*/  ULEA UR27, UP1, UR14, UR8, 0x1 ;  /* 0x000000080e1b7291 */ /* 0x000fe4000f8208ff */
[----:B------:R-:W-:Y:S01]  /*03b0*/  VOTEU.ANY UP0, P0 ;  /* 0x0000000000ff7886 */ /* 0x000fe20000000100 */
[----:B------:R-:W-:Y:S02]  /*03c0*/  PLOP3.LUT P1, PT, PT, PT, UP0, 0x80, 0x8 ;  /* 0x000000000008781c */ /* 0x000fe40003f2f008 */
[----:B------:R-:W-:-:S11]  /*03d0*/  ISETP.GE.AND P0, PT, R64, 0x1, PT ;  /* 0x000000014000780c */ /* 0x000fd60003f06270 */
[----:B------:R-:W-:-:S05]  /*03e0*/  @!P1 IMAD.IADD R0, R0, 0x1, -R9 ;  /* 0x0000000100009824 */ /* 0x000fca00078e0a09 */
[----:B------:R-:W-:Y:S01]  /*03f0*/  ISETP.GE.U32.AND P1, PT, R0, R9, PT ;  /* 0x000000090000720c */ /* 0x000fe20003f26070 */
[----:B--2---:R-:W-:-:S12]  /*0400*/  @!P0 EXIT ;  /* 0x000000000000894d */ /* 0x004fd80003800000 */
[----:B------:R-:W0:Y:S01]  /*0410*/  LDCU.128 UR4, c[0x0][0x420] ;  /* 0x00008400ff0477ac */ /* 0x000e220008000c00 */
[----:B------:R-:W1:Y:S01]  /*0420*/  S2R R65, SR_TID.X ;  /* 0x0000000000417919 */ /* 0x000e620000002100 */
[----:B------:R-:W-:Y:S02]  /*0430*/  ULEA UR25, UP2, UR16, UR10, 0x1 ;  /* 0x0000000a10197291 */ /* 0x000fe4000f8408ff */
[----:B------:R-:W-:Y:S02]  /*0440*/  ULOP3.LUT UR8, UR12, UR21, URZ, 0x3c, !UPT ;  /* 0x000000150c087292 */ /* 0x000fe4000f8e3cff */
[----:B------:R-:W-:Y:S02]  /*0450*/  @!UP0 UIADD3 UR20, UPT, UPT, UR20, 0x1, URZ ;  /* 0x0000000114148890 */ /* 0x000fe4000fffe0ff */
[----:B------:R-:W-:Y:S02]  /*0460*/  ULEA.HI.X UR28, UR14, UR9, UR28, 0x1, UP1 ;  /* 0x000000090e1c7291 */ /* 0x000fe400088f0c1c */
[----:B------:R-:W-:-:S02]  /*0470*/  ULEA.HI.X UR26, UR16, UR11, UR26, 0x1, UP2 ;  /* 0x0000000b101a7291 */ /* 0x000fc400090f0c1a */
[----:B------:R-:W-:Y:S02]  /*0480*/  UISETP.GE.AND UP0, UPT, UR8, URZ, UPT ;  /* 0x000000ff0800728c */ /* 0x000fe4000bf06270 */
[----:B------:R-:W-:Y:S02]  /*0490*/  UISETP.NE.AND UP2, UPT, UR21, URZ, UPT ;  /* 0x000000ff1500728c */ /* 0x000fe4000bf45270 */
[----:B0-----:R-:W-:Y:S01]  /*04a0*/  UIMAD.WIDE.U32 UR8, UR12, UR6, URZ ;  /* 0x000000060c0872a5 */ /* 0x001fe2000f8e00ff */
[----:B------:R-:W0:Y:S01]  /*04b0*/  LDCU.64 UR14, c[0x0][0x3c8] ;  /* 0x00007900ff0e77ac */ /* 0x000e220008000a00 */
[----:B------:R-:W-:Y:S01]  /*04c0*/  VOTEU.ANY UP1, P1 ;  /* 0x0000000000ff7886 */ /* 0x000fe20000820100 */
[----:B------:R-:W2:Y:S04]  /*04d0*/  LDCU.64 UR36, c[0x0][0x3d8] ;  /* 0x00007b00ff2477ac */ /* 0x000ea80008000a00 */
[----:B------:R-:W-:-:S02]  /*04e0*/  @UP1 UIADD3 UR20, UPT, UPT, UR20, 0x1, URZ ;  /* 0x0000000114141890 */ /* 0x000fc4000fffe0ff */
[----:B------:R-:W-:Y:S02]  /*04f0*/  UIMAD UR7, UR12, UR7, UR9 ;  /* 0x000000070c0772a4 */ /* 0x000fe4000f8e0209 */
[----:B------:R-:W-:Y:S01]  /*0500*/  @!UP0 UIADD3 UR20, UPT, UPT, -UR20, URZ, URZ ;  /* 0x000000ff14148290 */ /* 0x000fe2000fffe1ff */
[----:B-1----:R-:W-:Y:S01]  /*0510*/  SHF.L.U32 R0, R65, 0x4, RZ ;  /* 0x0000000441007819 */ /* 0x002fe200000006ff */
[----:B------:R-:W-:Y:S01]  /*0520*/  @!UP2 ULOP3.LUT UR20, URZ, UR21, URZ, 0x33, !UPT ;  /* 0x00000015ff14a292 */ /* 0x000fe2000f8e33ff */
[----:B------:R-:W1:Y:S02]  /*0530*/  LDCU UR9, c[0x0][0x384] ;  /* 0x00007080ff0977ac */ /* 0x000e640008000800 */
[----:B------:R-:W-:Y:S01]  /*0540*/  LOP3.LUT R0, R0, 0x3e00, RZ, 0xc0, !PT ;  /* 0x00003e0000007812 */ /* 0x000fe200078ec0ff */
[----:B------:R-:W-:Y:S01]  /*0550*/  UMOV UR6, UR8 ;  /* 0x0000000800067c82 */ /* 0x000fe20008000000 */
[----:B------:R-:W-:Y:S02]  /*0560*/  UIMAD.WIDE.U32 UR18, UR13, UR30, URZ ;  /* 0x0000001e0d1272a5 */ /* 0x000fe4000f8e00ff */
[----:B------:R-:W-:Y:S01]  /*0570*/  LOP3.LUT R63, R0, 0x1f, R65, 0xf8, !PT ;  /* 0x0000001f003f7812 */ /* 0x000fe200078ef841 */
[----:B------:R-:W-:-:S02]  /*0580*/  UIMAD.WIDE.U32 UR6, UR13, UR4, UR6 ;  /* 0x000000040d0672a5 */ /* 0x000fc4000f8e0006 */
[----:B------:R-:W-:Y:S02]  /*0590*/  USHF.R.S32.HI UR4, URZ, 0x1f, UR20 ;  /* 0x0000001fff047899 */ /* 0x000fe40008011414 */
[----:B------:R-:W-:Y:S01]  /*05a0*/  UIMAD UR11, UR13, UR31, UR19 ;  /* 0x0000001f0d0b72a4 */ /* 0x000fe2000f8e0213 */
[----:B------:R-:W3:Y:S01]  /*05b0*/  LDCU.64 UR16, c[0x0][0x448] ;  /* 0x00008900ff1077ac */ /* 0x000ee20008000a00 */
[----:B0-----:R-:W-:Y:S01]  /*05c0*/  UIMAD UR4, UR4, UR14, URZ ;  /* 0x0000000e040472a4 */ /* 0x001fe2000f8e02ff */
[----:B------:R-:W0:Y:S01]  /*05d0*/  LDCU.64 UR38, c[0x0][0x450] ;  /* 0x00008a00ff2677ac */ /* 0x000e220008000a00 */
[----:B------:R-:W-:Y:S01]  /*05e0*/  UMOV UR10, UR18 ;  /* 0x00000012000a7c82 */ /* 0x000fe20008000000 */
[----:B------:R-:W4:Y:S01]  /*05f0*/  LDCU UR29, c[0x0][0x38c] ;  /* 0x00007180ff1d77ac */ /* 0x000f220008000800 */
[----:B------:R-:W-:Y:S02]  /*0600*/  UIMAD.WIDE.U32 UR10, UR20, UR14, UR10 ;  /* 0x0000000e140a72a5 */ /* 0x000fe4000f8e000a */
[----:B------:R-:W-:Y:S01]  /*0610*/  UIMAD UR4, UR20, UR15, UR4 ;  /* 0x0000000f140472a4 */ /* 0x000fe2000f8e0204 */
[----:B------:R-:W4:Y:S01]  /*0620*/  LDCU.64 UR30, c[0x0][0x3a8] ;  /* 0x00007500ff1e77ac */ /* 0x000f220008000a00 */
[----:B------:R-:W4:Y:S01]  /*0630*/  LDCU.64 UR32, c[0x0][0x3e0] ;  /* 0x00007c00ff2077ac */ /* 0x000f220008000a00 */
[----:B--2---:R-:W-:Y:S01]  /*0640*/  UIMAD.WIDE.U32 UR14, UR12, UR36, URZ ;  /* 0x000000240c0e72a5 */ /* 0x004fe2000f8e00ff */
[----:B------:R-:W2:Y:S03]  /*0650*/  LDCU.64 UR34, c[0x0][0x3c0] ;  /* 0x00007800ff2277ac */ /* 0x000ea60008000a00 */
[----:B------:R-:W-:-:S02]  /*0660*/  UIMAD UR19, UR12, UR37, UR15 ;  /* 0x000000250c1372a4 */ /* 0x000fc4000f8e020f */
[----:B-1----:R-:W-:Y:S02]  /*0670*/  UIMAD UR12, UR13, UR9, UR12 ;  /* 0x000000090d0c72a4 */ /* 0x002fe4000f8e020c */
[----:B---3--:R-:W-:Y:S02]  /*0680*/  ULEA UR21, UP0, UR10, UR16, 0x1 ;  /* 0x000000100a157291 */ /* 0x008fe4000f8008ff */
[----:B------:R-:W-:Y:S02]  /*0690*/  UIADD3 UR24, UPT, UPT, UR11, UR4, URZ ;  /* 0x000000040b187290 */ /* 0x000fe4000fffe0ff */
[----:B------:R-:W-:Y:S01]  /*06a0*/  IMAD R64, R64, UR12, RZ ;  /* 0x0000000c40407c24 */ /* 0x000fe2000f8e02ff */
[----:B0-----:R-:W-:Y:S02]  /*06b0*/  ULEA UR8, UP1, UR14, UR38, 0x2 ;  /* 0x000000260e087291 */ /* 0x001fe4000f8210ff */
[----:B------:R-:W-:Y:S01]  /*06c0*/  ULEA.HI.X UR24, UR10, UR17, UR24, 0x1, UP0 ;  /* 0x000000110a187291 */ /* 0x000fe200080f0c18 */
[----:B----4-:R-:W-:Y:S01]  /*06d0*/  IMAD R64, R64, UR29, RZ ;  /* 0x0000001d40407c24 */ /* 0x010fe2000f8e02ff */
[----:B------:R-:W-:-:S02]  /*06e0*/  UIMAD UR5, UR13, UR5, UR7 ;  /* 0x000000050d0572a4 */ /* 0x000fc4000f8e0207 */
[----:B------:R-:W-:Y:S01]  /*06f0*/  ULEA.HI.X UR19, UR14, UR39, UR19, 0x2, UP1 ;  /* 0x000000270e137291 */ /* 0x000fe200088f1413 */
[----:B------:R-:W-:Y:S01]  /*0700*/  UMOV UR4, URZ ;  /* 0x000000ff00047c82 */ /* 0x000fe20008000000 */
[----:B------:R-:W-:Y:S02]  /*0710*/  USHF.L.U64.HI UR20, UR30, 0x2, UR31 ;  /* 0x000000021e147899 */ /* 0x000fe4000801021f */
[----:B------:R-:W-:Y:S02]  /*0720*/  USHF.L.U64.HI UR18, UR32, 0x2, UR33 ;  /* 0x0000000220127899 */ /* 0x000fe40008010221 */
[----:B--2---:R-:W-:-:S12]  /*0730*/  USHF.L.U64.HI UR17, UR34, 0x1, UR35 ;  /* 0x0000000122117899 */ /* 0x004fd80008010223 */
.L_x_2704:
[----:B0-----:R-:W0:Y:S01]  /*0740*/  LDCU UR9, c[0x0][0x388] ;  /* 0x00007100ff0977ac */ /* 0x001e220008000800 */
[----:B------:R-:W-:Y:S01]  /*0750*/  SHF.L.U32 R2, R65, 0x4, RZ ;  /* 0x0000000441027819 */ /* 0x000fe200000006ff */
[----:B------:R-:W-:Y:S01]  /*0760*/  IMAD.SHL.U32 R4, R63, 0x2, RZ ;  /* 0x000000023f047824 */ /* 0x000fe200078e00ff */
[----:B------:R-:W-:Y:S01]  /*0770*/  PRMT R13, RZ, 0x7610, R13 ;  /* 0x00007610ff0d7816 */ /* 0x000fe2000000000d */
[----:B------:R-:W-:Y:S01]  /*0780*/  USHF.L.U32 UR10, UR4, 0xb, URZ ;  /* 0x0000000b040a7899 */ /* 0x000fe200080006ff */
        /* <DEDUP_REMOVED lines=8> */
[----:B0-----:R-:W-:Y:S01]  /*0810*/  UIADD3 UR29, UPT, UPT, -UR10, UR9, URZ ;  /* 0x000000090a1d7290 */ /* 0x001fe2000fffe1ff */
        /* <DEDUP_REMOVED lines=34> */
[----:B------:R-:W4:Y:S01]  /*0a40*/  @!P0 LDG.E.U16 R15, desc[UR22][R6.64+0x200] ;  /* 0x00020016060f8981 */ /* 0x000f22000c1e1500 */
        /* <DEDUP_REMOVED lines=8> */
[----:B------:R-:W4:Y:S01]  /*0ad0*/  @!P4 LDG.E.U16 R9, desc[UR22][R6.64+0x80] ;  /* 0x000080160609c981 */ /* 0x000f22000c1e1500 */
        /* <DEDUP_REMOVED lines=11> */
[----:B------:R-:W4:Y:S03]  /*0b90*/  @!P1 LDG.E.U16 R17, desc[UR22][R6.64+0x280] ;  /* 0x0002801606119981 */ /* 0x000f26000c1e1500 */
[----:B------:R-:W-:Y:S01]  /*0ba0*/  ISETP.GE.AND P6, PT, R48, UR29, PT ;  /* 0x0000001d30007c0c */ /* 0x000fe2000bfc6270 */
[----:B------:R-:W4:Y:S01]  /*0bb0*/  @!P2 LDG.E.U16 R16, desc[UR22][R6.64+0x2c0] ;  /* 0x0002c0160610a981 */ /* 0x000f22000c1e1500 */
[----:B------:R-:W-:-:S03]  /*0bc0*/  P2R R76, PR, RZ, 0x1 ;  /* 0x00000001ff4c7803 */ /* 0x000fc60000000000 */
[----:B------:R-:W4:Y:S01]  /*0bd0*/  @!P3 LDG.E.U16 R19, desc[UR22][R6.64+0x300] ;  /* 0x000300160613b981 */ /* 0x000f22000c1e1500 */
[----:B------:R-:W-:-:S03]  /*0be0*/  LOP3.LUT P0, RZ, R20, 0x100, RZ, 0xc0, !PT ;  /* 0x0000010014ff7812 */ /* 0x000fc6000780c0ff */
[----:B------:R-:W4:Y:S01]  /*0bf0*/  @!P4 LDG.E.U16 R18, desc[UR22][R6.64+0x340] ;  /* 0x000340160612c981 */ /* 0x000f22000c1e1500 */
[----:B------:R-:W-:-:S03]  /*0c00*/  PRMT R20, RZ, 0x7610, R20 ;  /* 0x00007610ff147816 */ /* 0x000fc60000000014 */
[----:B------:R-:W4:Y:S04]  /*0c10*/  @!P5 LDG.E.U16 R21, desc[UR22][R6.64+0x380] ;  /* 0x000380160615d981 */ /* 0x000f28000c1e1500 */
        /* <DEDUP_REMOVED lines=10> */
[C---:B------:R-:W-:Y:S01]  /*0cc0*/  IADD3 R23, PT, PT, R22.reuse, 0x20, RZ ;  /* 0x0000002016177810 */ /* 0x040fe20007ffe0ff */
[----:B------:R-:W-:Y:S01]  /*0cd0*/  VIADD R27, R22, 0x80 ;  /* 0x00000080161b7836 */ /* 0x000fe20000000000 */
[-C--:B------:R-:W-:Y:S02]  /*0ce0*/  LEA.HI.SX32 R7, R7, R22.reuse, 0x1b ;  /* 0x0000001607077211 */ /* 0x080fe400078fdaff */
[----:B------:R-:W-:-:S02]  /*0cf0*/  LEA.HI.SX32 R23, R23, R22, 0x1b ;  /* 0x0000001617177211 */ /* 0x000fc400078fdaff */
[-C--:B------:R-:W-:Y:S02]  /*0d00*/  LEA.HI.SX32 R25, R25, R22.reuse, 0x1b ;  /* 0x0000001619197211 */ /* 0x080fe400078fdaff */
[----:B------:R-:W-:Y:S02]  /*0d10*/  LEA R43, R7, UR9, 0x1 ;  /* 0x00000009072b7c11 */ /* 0x000fe4000f8e08ff */
[C---:B------:R-:W-:Y:S02]  /*0d20*/  IADD3 R7, PT, PT, R22.reuse, 0xe0, RZ ;  /* 0x000000e016077810 */ /* 0x040fe40007ffe0ff */
[----:B------:R-:W-:Y:S02]  /*0d30*/  LEA.HI.SX32 R27, R27, R22, 0x1b ;  /* 0x000000161b1b7211 */ /* 0x000fe400078fdaff */
[----:B------:R-:W-:Y:S02]  /*0d40*/  LEA R45, R23, UR9, 0x1 ;  /* 0x00000009172d7c11 */ /* 0x000fe4000f8e08ff */
[----:B------:R-:W-:-:S02]  /*0d50*/  IADD3 R29, PT, PT, R22, 0xa0, RZ ;  /* 0x000000a0161d7810 */ /* 0x000fc40007ffe0ff */
[----:B------:R-:W-:Y:S01]  /*0d60*/  LEA R44, R25, UR9, 0x1 ;  /* 0x00000009192c7c11 */ /* 0x000fe2000f8e08ff */
[C---:B------:R-:W-:Y:S01]  /*0d70*/  VIADD R23, R22.reuse, 0x100 ;  /* 0x0000010016177836 */ /* 0x040fe20000000000 */
[-C--:B------:R-:W-:Y:S02]  /*0d80*/  LEA.HI.SX32 R7, R7, R22.reuse, 0x1b ;  /* 0x0000001607077211 */ /* 0x080fe400078fdaff */
[----:B------:R-:W-:Y:S01]  /*0d90*/  LEA R42, R27, UR9, 0x1 ;  /* 0x000000091b2a7c11 */ /* 0x000fe2000f8e08ff */
[C---:B------:R-:W-:Y:S01]  /*0da0*/  VIADD R27, R22.reuse, 0x140 ;  /* 0x00000140161b7836 */ /* 0x040fe20000000000 */
[-C--:B------:R-:W-:Y:S02]  /*0db0*/  LEA.HI.SX32 R29, R29, R22.reuse, 0x1b ;  /* 0x000000161d1d7211 */ /* 0x080fe400078fdaff */
[C---:B------:R-:W-:Y:S02]  /*0dc0*/  IADD3 R25, PT, PT, R22.reuse, 0x120, RZ ;  /* 0x0000012016197810 */ /* 0x040fe40007ffe0ff */
[----:B------:R-:W-:Y:S01]  /*0dd0*/  LEA R39, R7, UR9, 0x1 ;  /* 0x0000000907277c11 */ /* 0x000fe2000f8e08ff */
[----:B------:R-:W-:Y:S01]  /*0de0*/  VIADD R7, R22, 0x180 ;  /* 0x0000018016077836 */ /* 0x000fe20000000000 */
[----:B------:R-:W-:-:S02]  /*0df0*/  LEA.HI.SX32 R23, R23, R22, 0x1b ;  /* 0x0000001617177211 */ /* 0x000fc400078fdaff */
[----:B------:R-:W-:Y:S02]  /*0e00*/  LEA R41, R29, UR9, 0x1 ;  /* 0x000000091d297c11 */ /* 0x000fe4000f8e08ff */
[-C--:B------:R-:W-:Y:S02]  /*0e10*/  LEA.HI.SX32 R25, R25, R22.reuse, 0x1b ;  /* 0x0000001619197211 */ /* 0x080fe400078fdaff */
[-C--:B------:R-:W-:Y:S02]  /*0e20*/  LEA.HI.SX32 R27, R27, R22.reuse, 0x1b ;  /* 0x000000161b1b7211 */ /* 0x080fe400078fdaff */
[----:B------:R-:W-:Y:S02]  /*0e30*/  LEA R38, R23, UR9, 0x1 ;  /* 0x0000000917267c11 */ /* 0x000fe4000f8e08ff */
[----:B------:R-:W-:Y:S02]  /*0e40*/  LEA.HI.SX32 R7, R7, R22, 0x1b ;  /* 0x0000001607077211 */ /* 0x000fe400078fdaff */
[----:B------:R-:W-:-:S02]  /*0e50*/  LEA R37, R25, UR9, 0x1 ;  /* 0x0000000919257c11 */ /* 0x000fc4000f8e08ff */
[----:B------:R-:W-:Y:S02]  /*0e60*/  LEA R36, R27, UR9, 0x1 ;  /* 0x000000091b247c11 */ /* 0x000fe4000f8e08ff */
[----:B------:R-:W-:Y:S02]  /*0e70*/  IADD3 R23, PT, PT, R22, 0x1e0, RZ ;  /* 0x000001e016177810 */ /* 0x000fe40007ffe0ff */
[----:B------:R-:W-:Y:S02]  /*0e80*/  LEA R34, R7, UR9, 0x1 ;  /* 0x0000000907227c11 */ /* 0x000fe4000f8e08ff */
[----:B------:R-:W-:-:S04]  /*0e90*/  LEA.HI.SX32 R23, R23, R22, 0x1b ;  /* 0x0000001617177211 */ /* 0x000fc800078fdaff */
[----:B------:R-:W-:Y:S02]  /*0ea0*/  LEA R31, R23, UR9, 0x1 ;  /* 0x00000009171f7c11 */ /* 0x000fe4000f8e08ff */
[----:B------:R-:W-:Y:S02]  /*0eb0*/  P2R R78, PR, RZ, 0x2 ;  /* 0x00000002ff4e7803 */ /* 0x000fe40000000000 */
[----:B------:R-:W-:Y:S02]  /*0ec0*/  ISETP.GE.AND P1, PT, R62, UR29, PT ;  /* 0x0000001d3e007c0c */ /* 0x000fe4000bf26270 */
[----:B------:R-:W-:Y:S02]  /*0ed0*/  PRMT R70, RZ, 0x7610, R70 ;  /* 0x00007610ff467816 */ /* 0x000fe40000000046 */
[----:B------:R-:W-:Y:S02]  /*0ee0*/  PRMT R72, RZ, 0x7610, R72 ;  /* 0x00007610ff487816 */ /* 0x000fe40000000048 */
[----:B------:R-:W-:-:S02]  /*0ef0*/  PRMT R77, RZ, 0x7610, R77 ;  /* 0x00007610ff4d7816 */ /* 0x000fc4000000004d */
[----:B------:R-:W-:Y:S01]  /*0f00*/  PRMT R74, RZ, 0x7610, R74 ;  /* 0x00007610ff4a7816 */ /* 0x000fe2000000004a */
[----:B---3--:R0:W-:Y:S02]  /*0f10*/  STS.U16 [R46], R5 ;  /* 0x000000052e007388 */ /* 0x0081e40000000400 */
[----:B0-----:R-:W-:-:S05]  /*0f20*/  VIADD R5, R22, 0xc0 ;  /* 0x000000c016057836 */ /* 0x001fca0000000000 */
[----:B------:R-:W-:-:S04]  /*0f30*/  LEA.HI.SX32 R5, R5, R22, 0x1b ;  /* 0x0000001605057211 */ /* 0x000fc800078fdaff */
[----:B------:R-:W-:Y:S02]  /*0f40*/  LEA R40, R5, UR9, 0x1 ;  /* 0x0000000905287c11 */ /* 0x000fe4000f8e08ff */
[C---:B------:R-:W-:Y:S01]  /*0f50*/  IADD3 R5, PT, PT, R22.reuse, 0x160, RZ ;  /* 0x0000016016057810 */ /* 0x040fe20007ffe0ff */
[----:B--2---:R-:W-:Y:S03]  /*0f60*/  STS.U16 [R45+0x40], R0 ;  /* 0x000040002d007388 */ /* 0x004fe60000000400 */
[----:B------:R-:W-:Y:S01]  /*0f70*/  LEA.HI.SX32 R5, R5, R22, 0x1b ;  /* 0x0000001605057211 */ /* 0x000fe200078fdaff */
[----:B----4-:R0:W-:Y:S04]  /*0f80*/  STS.U16 [R44+0x80], R9 ;  /* 0x000080092c007388 */ /* 0x0101e80000000400 */
[----:B------:R-:W-:Y:S01]  /*0f90*/  STS.U16 [R43+0xc0], R8 ;  /* 0x0000c0082b007388 */ /* 0x000fe20000000400 */
[----:B0-----:R-:W-:-:S03]  /*0fa0*/  IADD3 R9, PT, PT, R22, 0x1a0, RZ ;  /* 0x000001a016097810 */ /* 0x001fc60007ffe0ff */
[----:B------:R0:W-:Y:S01]  /*0fb0*/  STS.U16 [R42+0x100], R11 ;  /* 0x0001000b2a007388 */ /* 0x0001e20000000400 */
[----:B------:R-:W-:-:S03]  /*0fc0*/  LEA.HI.SX32 R9, R9, R22, 0x1b ;  /* 0x0000001609097211 */ /* 0x000fc600078fdaff */
[----:B------:R-:W-:Y:S01]  /*0fd0*/  STS.U16 [R41+0x140], R10 ;  /* 0x0001400a29007388 */ /* 0x000fe20000000400 */
[----:B0-----:R-:W-:-:S03]  /*0fe0*/  VIADD R11, R22, 0x1c0 ;  /* 0x000001c0160b7836 */ /* 0x001fc60000000000 */
[----:B------:R-:W-:Y:S01]  /*0ff0*/  STS.U16 [R40+0x180], R13 ;  /* 0x0001800d28007388 */ /* 0x000fe20000000400 */
[----:B------:R-:W-:Y:S02]  /*1000*/  LEA R35, R5, UR9, 0x1 ;  /* 0x0000000905237c11 */ /* 0x000fe4000f8e08ff */
[----:B------:R-:W-:Y:S01]  /*1010*/  LEA.HI.SX32 R11, R11, R22, 0x1b ;  /* 0x000000160b0b7211 */ /* 0x000fe200078fdaff */
[----:B------:R-:W-:Y:S01]  /*1020*/  STS.U16 [R39+0x1c0], R12 ;  /* 0x0001c00c27007388 */ /* 0x000fe20000000400 */
[----:B------:R-:W-:Y:S01]  /*1030*/  LEA R33, R9, UR9, 0x1 ;  /* 0x0000000909217c11 */ /* 0x000fe2000f8e08ff */
[----:B------:R-:W-:Y:S01]  /*1040*/  IMAD R22, R47, 0xf, R22 ;  /* 0x0000000f2f167824 */ /* 0x000fe200078e0216 */
[----:B------:R-:W-:Y:S01]  /*1050*/  LEA R32, R11, UR9, 0x1 ;  /* 0x000000090b207c11 */ /* 0x000fe2000f8e08ff */
[----:B------:R-:W-:Y:S04]  /*1060*/  STS.U16 [R38+0x200], R15 ;  /* 0x0002000f26007388 */ /* 0x000fe80000000400 */
[----:B------:R-:W-:Y:S04]  /*1070*/  STS.U16 [R37+0x240], R14 ;  /* 0x0002400e25007388 */ /* 0x000fe80000000400 */
[----:B------:R0:W-:Y:S04]  /*1080*/  STS.U16 [R36+0x280], R17 ;  /* 0x0002801124007388 */ /* 0x0001e80000000400 */
[----:B------:R-:W-:Y:S01]  /*1090*/  STS.U16 [R35+0x2c0], R16 ;  /* 0x0002c01023007388 */ /* 0x000fe20000000400 */
[----:B------:R-:W-:-:S03]  /*10a0*/  VIADD R5, R22, 0x1 ;  /* 0x0000000116057836 */ /* 0x000fc60000000000 */
[----:B------:R1:W-:Y:S01]  /*10b0*/  STS.U16 [R34+0x300], R19 ;  /* 0x0003001322007388 */ /* 0x0003e20000000400 */
[C---:B------:R-:W-:Y:S01]  /*10c0*/  VIADD R9, R22.reuse, 0x3 ;  /* 0x0000000316097836 */ /* 0x040fe20000000000 */
[C---:B------:R-:W-:Y:S01]  /*10d0*/  IADD3 R25, PT, PT, R22.reuse, 0x8, RZ ;  /* 0x0000000816197810 */ /* 0x040fe20007ffe0ff */
[C---:B0-----:R-:W-:Y:S01]  /*10e0*/  VIADD R17, R22.reuse, 0x7 ;  /* 0x0000000716117836 */ /* 0x041fe20000000000 */
[----:B------:R-:W-:Y:S01]  /*10f0*/  STS.U16 [R33+0x340], R18 ;  /* 0x0003401221007388 */ /* 0x000fe20000000400 */
[C---:B------:R-:W-:Y:S01]  /*1100*/  VIADD R13, R22.reuse, 0x5 ;  /* 0x00000005160d7836 */ /* 0x040fe20000000000 */
[C---:B------:R-:W-:Y:S01]  /*1110*/  IADD3 R7, PT, PT, R22.reuse, 0x2, RZ ;  /* 0x0000000216077810 */ /* 0x040fe20007ffe0ff */
[C---:B------:R-:W-:Y:S01]  /*1120*/  VIADD R71, R22.reuse, 0xd ;  /* 0x0000000d16477836 */ /* 0x040fe20000000000 */
[----:B------:R0:W-:Y:S01]  /*1130*/  STS.U16 [R32+0x380], R21 ;  /* 0x0003801520007388 */ /* 0x0001e20000000400 */
[C---:B------:R-:W-:Y:S02]  /*1140*/  VIADD R75, R22.reuse, 0xf ;  /* 0x0000000f164b7836 */ /* 0x040fe40000000000 */
[C---:B-1----:R-:W-:Y:S01]  /*1150*/  VIADD R19, R22.reuse, 0x9 ;  /* 0x0000000916137836 */ /* 0x042fe20000000000 */
[----:B------:R-:W-:-:S02]  /*1160*/  IADD3 R11, PT, PT, R22, 0x4, RZ ;  /* 0x00000004160b7810 */ /* 0x000fc40007ffe0ff */
[C---:B------:R-:W-:Y:S02]  /*1170*/  IADD3 R15, PT, PT, R22.reuse, 0x6, RZ ;  /* 0x00000006160f7810 */ /* 0x040fe40007ffe0ff */
[C---:B------:R-:W-:Y:S01]  /*1180*/  IADD3 R27, PT, PT, R22.reuse, 0xa, RZ ;  /* 0x0000000a161b7810 */ /* 0x040fe20007ffe0ff */
[C---:B0-----:R-:W-:Y:S01]  /*1190*/  VIADD R21, R22.reuse, 0xb ;  /* 0x0000000b16157836 */ /* 0x041fe20000000000 */
        /* <DEDUP_REMOVED lines=20> */
[----:B------:R-:W-:Y:S01]  /*12e0*/  LEA R22, R0, UR9, 0x1 ;  /* 0x0000000900167c11 */ /* 0x000fe2000f8e08ff */
[----:B------:R-:W-:Y:S01]  /*12f0*/  NOP ;  /* 0x0000000000007918 */ /* 0x000fe20000000000 */
[----:B------:R-:W-:-:S03]  /*1300*/  LEA R21, R19, UR9, 0x1 ;  /* 0x0000000913157c11 */ /* 0x000fc6000f8e08ff */
[----:B------:R-:W-:Y:S01]  /*1310*/  LDS.U16 R12, [R22+0x10] ;  /* 0x00001000160c7984 */ /* 0x000fe20000000400 */
[----:B------:R-:W-:Y:S02]  /*1320*/  LEA R30, R30, UR9, 0x1 ;  /* 0x000000091e1e7c11 */ /* 0x000fe4000f8e08ff */
[----:B------:R-:W-:Y:S02]  /*1330*/  LEA R29, R5, UR9, 0x1 ;  /* 0x00000009051d7c11 */ /* 0x000fe4000f8e08ff */
[----:B------:R-:W-:Y:S01]  /*1340*/  LEA R28, R7, UR9, 0x1 ;  /* 0x00000009071c7c11 */ /* 0x000fe2000f8e08ff */
[----:B------:R-:W-:Y:S01]  /*1350*/  LDS.U16 R88, [R30] ;  /* 0x000000001e587984 */ /* 0x000fe20000000400 */
[----:B------:R-:W-:Y:S02]  /*1360*/  LEA R27, R9, UR9, 0x1 ;  /* 0x00000009091b7c11 */ /* 0x000fe4000f8e08ff */
[----:B------:R-:W-:Y:S01]  /*1370*/  LEA R26, R11, UR9, 0x1 ;  /* 0x000000090b1a7c11 */ /* 0x000fe2000f8e08ff */
[----:B------:R-:W-:Y:S01]  /*1380*/  LDS.U16 R84, [R29+0x2] ;  /* 0x000002001d547984 */ /* 0x000fe20000000400 */
[----:B------:R-:W-:-:S02]  /*1390*/  LEA R25, R13, UR9, 0x1 ;  /* 0x000000090d197c11 */ /* 0x000fc4000f8e08ff */
[----:B------:R-:W-:Y:S01]  /*13a0*/  LEA R24, R15, UR9, 0x1 ;  /* 0x000000090f187c11 */ /* 0x000fe2000f8e08ff */
[----:B------:R-:W-:Y:S01]  /*13b0*/  LDS.U16 R87, [R28+0x4] ;  /* 0x000004001c577984 */ /* 0x000fe20000000400 */
[----:B0-----:R-:W-:Y:S02]  /*13c0*/  LEA R20, R6, UR9, 0x1 ;  /* 0x0000000906147c11 */ /* 0x001fe4000f8e08ff */
[----:B------:R-:W-:Y:S01]  /*13d0*/  LEA R19, R8, UR9, 0x1 ;  /* 0x0000000908137c11 */ /* 0x000fe2000f8e08ff */
[----:B------:R-:W-:Y:S01]  /*13e0*/  LDS.U16 R86, [R27+0x6] ;  /* 0x000006001b567984 */ /* 0x000fe20000000400 */
[----:B------:R-:W-:Y:S02]  /*13f0*/  LEA R18, R18, UR9, 0x1 ;  /* 0x0000000912127c11 */ /* 0x000fe4000f8e08ff */
[----:B------:R-:W-:Y:S01]  /*1400*/  LEA R17, R71, UR9, 0x1 ;  /* 0x0000000947117c11 */ /* 0x000fe2000f8e08ff */
[----:B------:R-:W-:Y:S01]  /*1410*/  LDS.U16 R85, [R26+0x8] ;  /* 0x000008001a557984 */ /* 0x000fe20000000400 */
[----:B------:R-:W-:-:S02]  /*1420*/  LEA R16, R16, UR9, 0x1 ;  /* 0x0000000910107c11 */ /* 0x000fc4000f8e08ff */
[----:B------:R-:W-:Y:S01]  /*1430*/  LEA R0, R75, UR9, 0x1 ;  /* 0x000000094b007c11 */ /* 0x000fe2000f8e08ff */
        /* <DEDUP_REMOVED lines=12> */
[----:B------:R-:W-:-:S04]  /*1500*/  PRMT R71, RZ, 0x7610, R71 ;  /* 0x00007610ff477816 */ /* 0x000fc80000000047 */
[----:B------:R-:W2:Y:S01]  /*1510*/  @!P0 LDG.E.U16 R73, desc[UR22][R2.64] ;  /* 0x0000001602498981 */ /* 0x000ea2000c1e1500 */
[----:B------:R-:W-:-:S03]  /*1520*/  ISETP.GE.AND P0, PT, R61, UR29, PT ;  /* 0x0000001d3d007c0c */ /* 0x000fc6000bf06270 */
[----:B------:R-:W3:Y:S01]  /*1530*/  @!P1 LDG.E.U16 R70, desc[UR22][R2.64+0x40] ;  /* 0x0000401602469981 */ /* 0x000ee2000c1e1500 */
[----:B------:R-:W-:-:S09]  /*1540*/  ISETP.GE.AND P1, PT, R60, UR29, PT ;  /* 0x0000001d3c007c0c */ /* 0x000fd2000bf26270 */
[----:B------:R-:W4:Y:S01]  /*1550*/  @!P0 LDG.E.U16 R71, desc[UR22][R2.64+0x80] ;  /* 0x0000801602478981 */ /* 0x000f22000c1e1500 */
[----:B------:R-:W-:Y:S02]  /*1560*/  ISETP.GE.AND P0, PT, R59, UR29, PT ;  /* 0x0000001d3b007c0c */ /* 0x000fe4000bf06270 */
[----:B------:R-:W-:Y:S01]  /*1570*/  PRMT R75, RZ, 0x7610, R75 ;  /* 0x00007610ff4b7816 */ /* 0x000fe2000000004b */
[----:B------:R-:W4:Y:S01]  /*1580*/  @!P1 LDG.E.U16 R72, desc[UR22][R2.64+0xc0] ;  /* 0x0000c01602489981 */ /* 0x000f22000c1e1500 */
[----:B------:R-:W-:-:S09]  /*1590*/  ISETP.GE.AND P1, PT, R58, UR29, PT ;  /* 0x0000001d3a007c0c */ /* 0x000fd2000bf26270 */
[----:B------:R-:W4:Y:S01]  /*15a0*/  @!P0 LDG.E.U16 R75, desc[UR22][R2.64+0x100] ;  /* 0x00010016024b8981 */ /* 0x000f22000c1e1500 */
[----:B------:R-:W-:-:S03]  /*15b0*/  ISETP.GE.AND P0, PT, R57, UR29, PT ;  /* 0x0000001d39007c0c */ /* 0x000fc6000bf06270 */
[----:B------:R-:W4:Y:S01]  /*15c0*/  @!P1 LDG.E.U16 R74, desc[UR22][R2.64+0x140] ;  /* 0x00014016024a9981 */ /* 0x000f22000c1e1500 */
[----:B------:R-:W-:-:S09]  /*15d0*/  ISETP.GE.AND P1, PT, R56, UR29, PT ;  /* 0x0000001d38007c0c */ /* 0x000fd2000bf26270 */
        /* <DEDUP_REMOVED lines=110> */
.L_x_2667:
[----:B------:R-:W-:Y:S05]  /*1cc0*/  BSYNC.RECONVERGENT B0 ;  /* 0x0000000000007941 */ /* 0x000fea0003800200 */
.L_x_2666:
        /* <DEDUP_REMOVED lines=35> */
.L_x_2669:
[----:B------:R-:W-:Y:S05]  /*1f00*/  BSYNC.RECONVERGENT B0 ;  /* 0x0000000000007941 */ /* 0x000fea0003800200 */
.L_x_2668:
        /* <DEDUP_REMOVED lines=37> */
.L_x_2671:
[----:B------:R-:W-:Y:S05]  /*2160*/  BSYNC.RECONVERGENT B0 ;  /* 0x0000000000007941 */ /* 0x000fea0003800200 */
.L_x_2670:
        /* <DEDUP_REMOVED lines=35> */
.L_x_2673:
[----:B------:R-:W-:Y:S05]  /*23a0*/  BSYNC.RECONVERGENT B0 ;  /* 0x0000000000007941 */ /* 0x000fea0003800200 */
.L_x_2672:
        /* <DEDUP_REMOVED lines=37> */
.L_x_2675:
[----:B------:R-:W-:Y:S05]  /*2600*/  BSYNC.RECONVERGENT B0 ;  /* 0x0000000000007941 */ /* 0x000fea0003800200 */
.L_x_2674:
        /* <DEDUP_REMOVED lines=35> */
.L_x_2677:
[----:B------:R-:W-:Y:S05]  /*2840*/  BSYNC.RECONVERGENT B0 ;  /* 0x0000000000007941 */ /* 0x000fea0003800200 */
.L_x_2676:
        /* <DEDUP_REMOVED lines=37> */
.L_x_2679:
[----:B------:R-:W-:Y:S05]  /*2aa0*/  BSYNC.RECONVERGENT B0 ;  /* 0x0000000000007941 */ /* 0x000fea0003800200 */
.L_x_2678:
        /* <DEDUP_REMOVED lines=35> */
.L_x_2681:
[----:B------:R-:W-:Y:S05]  /*2ce0*/  BSYNC.RECONVERGENT B0 ;  /* 0x0000000000007941 */ /* 0x000fea0003800200 */
.L_x_2680:
        /* <DEDUP_REMOVED lines=39> */
.L_x_2683:
[----:B------:R-:W-:Y:S05]  /*2f60*/  BSYNC.RECONVERGENT B0 ;  /* 0x0000000000007941 */ /* 0x000fea0003800200 */
.L_x_2682:
        /* <DEDUP_REMOVED lines=39> */
.L_x_2685:
[----:B------:R-:W-:Y:S05]  /*31e0*/  BSYNC.RECONVERGENT B0 ;  /* 0x0000000000007941 */ /* 0x000fea0003800200 */
.L_x_2684:
        /* <DEDUP_REMOVED lines=45> */
.L_x_2687:
[----:B------:R-:W-:Y:S05]  /*34c0*/  BSYNC.RECONVERGENT B0 ;  /* 0x0000000000007941 */ /* 0x000fea0003800200 */
.L_x_2686:
        /* <DEDUP_REMOVED lines=32> */
.L_x_2689:
[----:B------:R-:W-:Y:S05]  /*36d0*/  BSYNC.RECONVERGENT B0 ;  /* 0x0000000000007941 */ /* 0x000fea0003800200 */
.L_x_2688:
        /* <DEDUP_REMOVED lines=32> */
.L_x_2691:
[----:B------:R-:W-:Y:S05]  /*38e0*/  BSYNC.RECONVERGENT B0 ;  /* 0x0000000000007941 */ /* 0x000fea0003800200 */
.L_x_2690:
        /* <DEDUP_REMOVED lines=32> */
.L_x_2693:
[----:B------:R-:W-:Y:S05]  /*3af0*/  BSYNC.RECONVERGENT B0 ;  /* 0x0000000000007941 */ /* 0x000fea0003800200 */
.L_x_2692:
        /* <DEDUP_REMOVED lines=32> */
.L_x_2695:
[----:B------:R-:W-:Y:S05]  /*3d00*/  BSYNC.RECONVERGENT B0 ;  /* 0x0000000000007941 */ /* 0x000fea0003800200 */
.L_x_2694:
        /* <DEDUP_REMOVED lines=32> */
.L_x_2697:
[----:B------:R-:W-:Y:S05]  /*3f10*/  BSYNC.RECONVERGENT B0 ;  /* 0x0000000000007941 */ /* 0x000fea0003800200 */
.L_x_2696:
        /* <DEDUP_REMOVED lines=33> */
[----:B------:R-:W-:Y:S01]  /*4130*/  FMUL.FTZ R109, R110, R77 ;  /* 0x0000004d6e6d7220 */ /* 0x000fe20000410000 */
        /* <DEDUP_REMOVED lines=14> */
[----:B------:R-:W0:Y:S03]  /*4220*/  LDCU UR12, c[0x0][0x38c] ;  /* 0x00007180ff0c77ac */ /* 0x000e260008000800 */
[----:B------:R-:W-:-:S02]  /*4230*/  UIMAD UR16, UR16, UR13, UR11 ;  /* 0x0000000d101072a4 */ /* 0x000fc4000f8e020b */
[----:B-1----:R-:W-:Y:S02]  /*4240*/  ULEA UR15, UP0, UR10, UR36, 0x2 ;  /* 0x000000240a0f7291 */ /* 0x002fe4000f8010ff */
[----:B------:R-:W-:Y:S02]  /*4250*/  UIADD3 UR11, UPT, UPT, UR9, 0x10d0, URZ ;  /* 0x000010d0090b7890 */ /* 0x000fe4000fffe0ff */
[----:B------:R-:W-:Y:S02]  /*4260*/  ULEA.HI.X UR16, UR10, UR37, UR16, 0x2, UP0 ;  /* 0x000000250a107291 */ /* 0x000fe400080f1410 */
[----:B------:R-:W-:Y:S01]  /*4270*/  UIMAD UR10, UR4, UR14, URZ ;  /* 0x0000000e040a72a4 */ /* 0x000fe2000f8e02ff */
[----:B------:R-:W-:Y:S02]  /*4280*/  UMOV UR13, UR8 ;  /* 0x00000008000d7c82 */ /* 0x000fe40008000000 */
[----:B------:R-:W-:Y:S01]  /*4290*/  UMOV UR14, UR19 ;  /* 0x00000013000e7c82 */ /* 0x000fe20008000000 */
[----:B0-----:R-:W-:-:S04]  /*42a0*/  UISETP.LT.AND UP0, UPT, UR12, 0x1, UPT ;  /* 0x000000010c00788c */ /* 0x001fc8000bf01270 */
[----:B------:R-:W-:-:S04]  /*42b0*/  USEL UR12, UR12, 0x1, !UP0 ;  /* 0x000000010c0c7887 */ /* 0x000fc8000c000000 */
[----:B------:R-:W-:-:S12]  /*42c0*/  UIADD3 UR12, UPT, UPT, -UR12, URZ, URZ ;  /* 0x000000ff0c0c7290 */ /* 0x000fd8000fffe1ff */
.L_x_2703:
[----:B------:R-:W-:-:S05]  /*42d0*/  IMAD.SHL.U32 R6, R65, 0x10, RZ ;  /* 0x0000001041067824 */ /* 0x000fca00078e00ff */
[----:B------:R-:W-:-:S04]  /*42e0*/  LOP3.LUT R2, R6, 0x3e00, RZ, 0xc0, !PT ;  /* 0x00003e0006027812 */ /* 0x000fc800078ec0ff */
[----:B------:R-:W-:Y:S02]  /*42f0*/  LOP3.LUT R63, R2, 0x1f, R65, 0xf8, !PT ;  /* 0x0000001f023f7812 */ /* 0x000fe400078ef841 */
[----:B------:R-:W-:Y:S02]  /*4300*/  MOV R2, R4 ;  /* 0x0000000400027202 */ /* 0x000fe40000000f00 */
[C---:B------:R-:W-:Y:S02]  /*4310*/  LOP3.LUT R62, R63.reuse, 0x20, RZ, 0xfc, !PT ;  /* 0x000000203f3e7812 */ /* 0x040fe400078efcff */
[C---:B------:R-:W-:Y:S01]  /*4320*/  LOP3.LUT R61, R63.reuse, 0x40, RZ, 0xfc, !PT ;  /* 0x000000403f3d7812 */ /* 0x040fe200078efcff */
[----:B------:R-:W2:Y:S01]  /*4330*/  @!P1 LDG.E.U16 R9, desc[UR22][R2.64+-0x200] ;  /* 0xfffe001602099981 */ /* 0x000ea2000c1e1500 */
[----:B------:R-:W-:Y:S02]  /*4340*/  ISETP.GE.AND P3, PT, R62, UR29, PT ;  /* 0x0000001d3e007c0c */ /* 0x000fe4000bf66270 */
[----:B------:R-:W-:-:S02]  /*4350*/  LOP3.LUT R60, R63, 0x60, RZ, 0xfc, !PT ;  /* 0x000000603f3c7812 */ /* 0x000fc400078efcff */
[----:B------:R-:W-:Y:S02]  /*4360*/  ISETP.GE.AND P0, PT, R61, UR29, PT ;  /* 0x0000001d3d007c0c */ /* 0x000fe4000bf06270 */
[----:B------:R-:W-:-:S07]  /*4370*/  ISETP.GE.AND P2, PT, R60, UR29, PT ;  /* 0x0000001d3c007c0c */ /* 0x000fce000bf46270 */
[----:B------:R-:W3:Y:S04]  /*4380*/  @!P3 LDG.E.U16 R4, desc[UR22][R2.64+-0x1c0] ;  /* 0xfffe40160204b981 */ /* 0x000ee8000c1e1500 */
[----:B------:R-:W4:Y:S04]  /*4390*/  @!P0 LDG.E.U16 R5, desc[UR22][R2.64+-0x180] ;  /* 0xfffe801602058981 */ /* 0x000f28000c1e1500 */
[----:B------:R-:W4:Y:S01]  /*43a0*/  @!P2 LDG.E.U16 R8, desc[UR22][R2.64+-0x140] ;  /* 0xfffec0160208a981 */ /* 0x000f22000c1e1500 */
[----:B------:R-:W-:Y:S01]  /*43b0*/  IMAD.MOV.U32 R7, RZ, RZ, RZ ;  /* 0x000000ffff077224 */ /* 0x000fe200078e00ff */
[----:B------:R-:W-:-:S02]  /*43c0*/  LOP3.LUT R59, R63, 0x80, RZ, 0xfc, !PT ;  /* 0x000000803f3b7812 */ /* 0x000fc400078efcff */
[C---:B------:R-:W-:Y:S02]  /*43d0*/  LOP3.LUT R57, R63.reuse, 0xc0, RZ, 0xfc, !PT ;  /* 0x000000c03f397812 */ /* 0x040fe400078efcff */
[----:B------:R-:W-:Y:S02]  /*43e0*/  LOP3.LUT R56, R63, 0xe0, RZ, 0xfc, !PT ;  /* 0x000000e03f387812 */ /* 0x000fe400078efcff */
[----:B------:R-:W-:Y:S02]  /*43f0*/  ISETP.GE.AND P5, PT, R57, UR29, PT ;  /* 0x0000001d39007c0c */ /* 0x000fe4000bfa6270 */
[C---:B------:R-:W-:Y:S02]  /*4400*/  LOP3.LUT R55, R63.reuse, 0x100, RZ, 0xfc, !PT ;  /* 0x000001003f377812 */ /* 0x040fe400078efcff */
[----:B------:R-:W-:Y:S02]  /*4410*/  LOP3.LUT R58, R63, 0xa0, RZ, 0xfc, !PT ;  /* 0x000000a03f3a7812 */ /* 0x000fe400078efcff */
[----:B------:R-:W-:-:S02]  /*4420*/  ISETP.GE.AND P6, PT, R56, UR29, PT ;  /* 0x0000001d38007c0c */ /* 0x000fc4000bfc6270 */
[----:B------:R-:W-:Y:S02]  /*4430*/  LOP3.LUT R54, R63, 0x120, RZ, 0xfc, !PT ;  /* 0x000001203f367812 */ /* 0x000fe400078efcff */
[----:B------:R-:W-:Y:S02]  /*4440*/  ISETP.GE.AND P4, PT, R58, UR29, PT ;  /* 0x0000001d3a007c0c */ /* 0x000fe4000bf86270 */
[----:B--2---:R-:W-:Y:S01]  /*4450*/  @!P1 PRMT R7, R9, 0x5410, RZ ;  /* 0x0000541009079816 */ /* 0x004fe200000000ff */
[----:B------:R-:W-:-:S03]  /*4460*/  HFMA2 R9, -RZ, RZ, 0, 0 ;  /* 0x00000000ff097431 */ /* 0x000fc600000001ff */
[----:B---3--:R-:W-:Y:S02]  /*4470*/  @!P3 PRMT R7, R7, 0x5410, R4 ;  /* 0x000054100707b816 */ /* 0x008fe40000000004 */
[----:B------:R-:W-:-:S05]  /*4480*/  ISETP.GE.AND P3, PT, R59, UR29, PT ;  /* 0x0000001d3b007c0c */ /* 0x000fca000bf66270 */
[----:B------:R-:W2:Y:S01]  /*4490*/  @!P4 LDG.E.U16 R4, desc[UR22][R2.64+-0xc0] ;  /* 0xffff40160204c981 */ /* 0x000ea2000c1e1500 */
[----:B----4-:R-:W-:-:S03]  /*44a0*/  @!P0 PRMT R9, R5, 0x5410, RZ ;  /* 0x0000541005098816 */ /* 0x010fc600000000ff */
[----:B------:R-:W3:Y:S01]  /*44b0*/  @!P5 LDG.E.U16 R5, desc[UR22][R2.64+-0x80] ;  /* 0xffff80160205d981 */ /* 0x000ee2000c1e1500 */
[----:B------:R-:W-:Y:S02]  /*44c0*/  @!P2 PRMT R9, R9, 0x5410, R8 ;  /* 0x000054100909a816 */ /* 0x000fe40000000008 */
[----:B------:R-:W-:Y:S01]  /*44d0*/  ISETP.GE.AND P2, PT, R55, UR29, PT ;  /* 0x0000001d37007c0c */ /* 0x000fe2000bf46270 */
[----:B------:R-:W4:Y:S01]  /*44e0*/  @!P6 LDG.E.U16 R8, desc[UR22][R2.64+-0x40] ;  /* 0xffffc0160208e981 */ /* 0x000f22000c1e1500 */
[----:B------:R-:W-:-:S03]  /*44f0*/  ISETP.GE.AND P0, PT, R54, UR29, PT ;  /* 0x0000001d36007c0c */ /* 0x000fc6000bf06270 */
[----:B------:R-:W2:Y:S08]  /*4500*/  @!P3 LDG.E.U16 R14, desc[UR22][R2.64+-0x100] ;  /* 0xffff0016020eb981 */ /* 0x000eb0000c1e1500 */
[----:B------:R-:W2:Y:S04]  /*4510*/  @!P2 LDG.E.U16 R10, desc[UR22][R2.64] ;  /* 0x00000016020aa981 */ /* 0x000ea8000c1e1500 */
[----:B0-----:R-:W2:Y:S01]  /*4520*/  @!P0 LDG.E.U16 R12, desc[UR22][R2.64+0x40] ;  /* 0x00004016020c8981 */ /* 0x001ea2000c1e1500 */
[----:B------:R-:W-:Y:S01]  /*4530*/  LOP3.LUT R53, R63, 0x140, RZ, 0xfc, !PT ;  /* 0x000001403f357812 */ /* 0x000fe200078efcff */
[----:B------:R-:W-:Y:S01]  /*4540*/  IMAD.MOV.U32 R11, RZ, RZ, RZ ;  /* 0x000000ffff0b7224 */ /* 0x000fe200078e00ff */
[----:B------:R-:W-:-:S02]  /*4550*/  MOV R13, RZ ;  /* 0x000000ff000d7202 */ /* 0x000fc40000000f00 */
[C---:B------:R-:W-:Y:S02]  /*4560*/  LOP3.LUT R51, R63.reuse, 0x180, RZ, 0xfc, !PT ;  /* 0x000001803f337812 */ /* 0x040fe400078efcff */
[C---:B------:R-:W-:Y:S02]  /*4570*/  LOP3.LUT R52, R63.reuse, 0x160, RZ, 0xfc, !PT ;  /* 0x000001603f347812 */ /* 0x040fe400078efcff */
[C---:B------:R-:W-:Y:S01]  /*4580*/  LOP3.LUT R49, R63.reuse, 0x1c0, RZ, 0xfc, !PT ;  /* 0x000001c03f317812 */ /* 0x040fe200078efcff */
[----:B------:R-:W-:Y:S01]  /*4590*/  IMAD.MOV.U32 R15, RZ, RZ, RZ ;  /* 0x000000ffff0f7224 */ /* 0x000fe200078e00ff */
[C---:B------:R-:W-:Y:S02]  /*45a0*/  LOP3.LUT R50, R63.reuse, 0x1a0, RZ, 0xfc, !PT ;  /* 0x000001a03f327812 */ /* 0x040fe400078efcff */
[----:B------:R-:W-:Y:S02]  /*45b0*/  LOP3.LUT R48, R63, 0x1e0, RZ, 0xfc, !PT ;  /* 0x000001e03f307812 */ /* 0x000fe400078efcff */
[----:B---3--:R-:W-:-:S02]  /*45c0*/  @!P5 PRMT R13, R5, 0x5410, RZ ;  /* 0x00005410050dd816 */ /* 0x008fc400000000ff */
[----:B------:R-:W-:Y:S02]  /*45d0*/  ISETP.GE.AND P5, PT, R51, UR29, PT ;  /* 0x0000001d33007c0c */ /* 0x000fe4000bfa6270 */
[----:B----4-:R-:W-:Y:S02]  /*45e0*/  @!P6 PRMT R13, R13, 0x5410, R8 ;  /* 0x000054100d0de816 */ /* 0x010fe40000000008 */
[----:B--2---:R-:W-:Y:S02]  /*45f0*/  @!P3 PRMT R11, R14, 0x5410, RZ ;  /* 0x000054100e0bb816 */ /* 0x004fe400000000ff */
[----:B------:R-:W-:Y:S02]  /*4600*/  ISETP.GE.AND P3, PT, R53, UR29, PT ;  /* 0x0000001d35007c0c */ /* 0x000fe4000bf66270 */
[----:B------:R-:W-:Y:S02]  /*4610*/  ISETP.GE.AND P6, PT, R52, UR29, PT ;  /* 0x0000001d34007c0c */ /* 0x000fe4000bfc6270 */
[----:B------:R-:W-:-:S02]  /*4620*/  @!P4 PRMT R11, R11, 0x5410, R4 ;  /* 0x000054100b0bc816 */ /* 0x000fc40000000004 */
[----:B------:R-:W-:Y:S02]  /*4630*/  @!P2 PRMT R15, R10, 0x5410, RZ ;  /* 0x000054100a0fa816 */ /* 0x000fe400000000ff */
[----:B------:R-:W-:Y:S01]  /*4640*/  ISETP.GE.AND P2, PT, R49, UR29, PT ;  /* 0x0000001d31007c0c */ /* 0x000fe2000bf46270 */
[----:B------:R-:W2:Y:S01]  /*4650*/  @!P5 LDG.E.U16 R10, desc[UR22][R2.64+0x100] ;  /* 0x00010016020ad981 */ /* 0x000ea2000c1e1500 */
[----:B------:R-:W-:Y:S02]  /*4660*/  ISETP.GE.AND P4, PT, R50, UR29, PT ;  /* 0x0000001d32007c0c */ /* 0x000fe4000bf86270 */
[----:B------:R-:W-:Y:S01]  /*4670*/  @!P0 PRMT R15, R15, 0x5410, R12 ;  /* 0x000054100f0f8816 */ /* 0x000fe2000000000c */
[----:B------:R-:W3:Y:S01]  /*4680*/  @!P3 LDG.E.U16 R124, desc[UR22][R2.64+0x80] ;  /* 0x00008016027cb981 */ /* 0x000ee2000c1e1500 */
[----:B------:R-:W-:-:S03]  /*4690*/  ISETP.GE.AND P0, PT, R48, UR29, PT ;  /* 0x0000001d30007c0c */ /* 0x000fc6000bf06270 */
[----:B------:R-:W4:Y:S04]  /*46a0*/  @!P6 LDG.E.U16 R8, desc[UR22][R2.64+0xc0] ;  /* 0x0000c0160208e981 */ /* 0x000f28000c1e1500 */
[----:B------:R-:W4:Y:S04]  /*46b0*/  @!P2 LDG.E.U16 R14, desc[UR22][R2.64+0x180] ;  /* 0x00018016020ea981 */ /* 0x000f28000c1e1500 */
[----:B------:R-:W4:Y:S04]  /*46c0*/  @!P4 LDG.E.U16 R12, desc[UR22][R2.64+0x140] ;  /* 0x00014016020cc981 */ /* 0x000f28000c1e1500 */
[----:B------:R-:W4:Y:S01]  /*46d0*/  @!P0 LDG.E.U16 R118, desc[UR22][R2.64+0x1c0] ;  /* 0x0001c01602768981 */ /* 0x000f22000c1e1500 */
[----:B------:R-:W-:Y:S01]  /*46e0*/  MOV R4, UR15 ;  /* 0x0000000f00047c02 */ /* 0x000fe20008000f00 */
[----:B------:R-:W-:-:S05]  /*46f0*/  IMAD.U32 R5, RZ, RZ, UR16 ;  /* 0x00000010ff057e24 */ /* 0x000fca000f8e00ff */
[----:B------:R0:W4:Y:S01]  /*4700*/  LDG.E R4, desc[UR22][R4.64] ;  /* 0x0000001604047981 */ /* 0x000122000c1e1900 */
[----:B------:R-:W-:Y:S02]  /*4710*/  PRMT R119, R7, 0x7632, R119 ;  /* 0x0000763207777816 */ /* 0x000fe40000000077 */
[----:B------:R-:W-:Y:S01]  /*4720*/  PRMT R120, R9, 0x7632, R120 ;  /* 0x0000763209787816 */ /* 0x000fe20000000078 */
[----:B------:R1:W-:Y:S01]  /*4730*/  STS.U16 [R46], R7 ;  /* 0x000000072e007388 */ /* 0x0003e20000000400 */
[----:B0-----:R-:W-:-:S03]  /*4740*/  HFMA2 R5, -RZ, RZ, 0, 0 ;  /* 0x00000000ff057431 */ /* 0x001fc600000001ff */
[----:B------:R-:W-:Y:S01]  /*4750*/  STS.U16 [R45+0x40], R119 ;  /* 0x000040772d007388 */ /* 0x000fe20000000400 */
[----:B------:R-:W-:Y:S01]  /*4760*/  PRMT R121, R11, 0x7632, R121 ;  /* 0x000076320b797816 */ /* 0x000fe20000000079 */
[----:B-1----:R-:W-:Y:S02]  /*4770*/  IMAD.MOV.U32 R7, RZ, RZ, RZ ;  /* 0x000000ffff077224 */ /* 0x002fe400078e00ff */
[----:B------:R0:W-:Y:S01]  /*4780*/  STS.U16 [R44+0x80], R9 ;  /* 0x000080092c007388 */ /* 0x0001e20000000400 */
[----:B------:R-:W-:Y:S02]  /*4790*/  PRMT R122, R13, 0x7632, R122 ;  /* 0x000076320d7a7816 */ /* 0x000fe4000000007a */
[----:B------:R-:W-:Y:S01]  /*47a0*/  PRMT R123, R15, 0x7632, R123 ;  /* 0x000076320f7b7816 */ /* 0x000fe2000000007b */
[----:B------:R-:W-:Y:S01]  /*47b0*/  STS.U16 [R43+0xc0], R120 ;  /* 0x0000c0782b007388 */ /* 0x000fe20000000400 */
[----:B0-----:R-:W-:-:S03]  /*47c0*/  MOV R9, RZ ;  /* 0x000000ff00097202 */ /* 0x001fc60000000f00 */
[----:B------:R0:W-:Y:S04]  /*47d0*/  STS.U16 [R42+0x100], R11 ;  /* 0x0001000b2a007388 */ /* 0x0001e80000000400 */
[----:B------:R-:W-:Y:S04]  /*47e0*/  STS.U16 [R41+0x140], R121 ;  /* 0x0001407929007388 */ /* 0x000fe80000000400 */
[----:B------:R-:W-:Y:S04]  /*47f0*/  STS.U16 [R40+0x180], R13 ;  /* 0x0001800d28007388 */ /* 0x000fe80000000400 */
[----:B------:R-:W-:Y:S04]  /*4800*/  STS.U16 [R39+0x1c0], R122 ;  /* 0x0001c07a27007388 */ /* 0x000fe80000000400 */
[----:B------:R1:W-:Y:S04]  /*4810*/  STS.U16 [R38+0x200], R15 ;  /* 0x0002000f26007388 */ /* 0x0003e80000000400 */
[----:B------:R-:W-:Y:S01]  /*4820*/  STS.U16 [R37+0x240], R123 ;  /* 0x0002407b25007388 */ /* 0x000fe20000000400 */
[----:B--2---:R-:W-:-:S02]  /*4830*/  @!P5 PRMT R7, R10, 0x5410, RZ ;  /* 0x000054100a07d816 */ /* 0x004fc400000000ff */
[----:B---3--:R-:W-:-:S04]  /*4840*/  @!P3 PRMT R5, R124, 0x5410, RZ ;  /* 0x000054107c05b816 */ /* 0x008fc800000000ff */
[----:B----4-:R-:W-:Y:S02]  /*4850*/  @!P6 PRMT R5, R5, 0x5410, R8 ;  /* 0x000054100505e816 */ /* 0x010fe40000000008 */
[----:B------:R-:W-:Y:S02]  /*4860*/  @!P2 PRMT R9, R14, 0x5410, RZ ;  /* 0x000054100e09a816 */ /* 0x000fe400000000ff */
[----:B0-----:R-:W-:Y:S02]  /*4870*/  PRMT R11, R5, 0x7632, R11 ;  /* 0x00007632050b7816 */ /* 0x001fe4000000000b */
[----:B------:R-:W-:Y:S02]  /*4880*/  @!P4 PRMT R7, R7, 0x5410, R12 ;  /* 0x000054100707c816 */ /* 0x000fe4000000000c */
[----:B------:R-:W-:Y:S02]  /*4890*/  @!P0 PRMT R9, R9, 0x5410, R118 ;  /* 0x0000541009098816 */ /* 0x000fe40000000076 */
[----:B------:R-:W-:Y:S01]  /*48a0*/  PRMT R14, R7, 0x7632, R14 ;  /* 0x00007632070e7816 */ /* 0x000fe2000000000e */
[----:B------:R-:W-:Y:S01]  /*48b0*/  STS.U16 [R36+0x280], R5 ;  /* 0x0002800524007388 */ /* 0x000fe20000000400 */
[----:B-1----:R-:W-:-:S03]  /*48c0*/  PRMT R15, R9, 0x7632, R15 ;  /* 0x00007632090f7816 */ /* 0x002fc6000000000f */
[----:B------:R-:W-:Y:S04]  /*48d0*/  STS.U16 [R35+0x2c0], R11 ;  /* 0x0002c00b23007388 */ /* 0x000fe80000000400 */
[----:B------:R0:W-:Y:S04]  /*48e0*/  STS.U16 [R34+0x300], R7 ;  /* 0x0003000722007388 */ /* 0x0001e80000000400 */
[----:B------:R1:W-:Y:S04]  /*48f0*/  STS.U16 [R33+0x340], R14 ;  /* 0x0003400e21007388 */ /* 0x0003e80000000400 */
[----:B------:R-:W-:Y:S04]  /*4900*/  STS.U16 [R32+0x380], R9 ;  /* 0x0003800920007388 */ /* 0x000fe80000000400 */
[----:B------:R-:W-:Y:S01]  /*4910*/  STS.U16 [R31+0x3c0], R15 ;  /* 0x0003c00f1f007388 */ /* 0x000fe20000000400 */
[----:B------:R-:W-:-:S03]  /*4920*/  NOP ;  /* 0x0000000000007918 */ /* 0x000fc60000000000 */
[----:B------:R-:W2:Y:S04]  /*4930*/  LDS.U16 R8, [R30] ;  /* 0x000000001e087984 */ /* 0x000ea80000000400 */
[----:B------:R-:W3:Y:S01]  /*4940*/  LDS.U16 R10, [R29+0x2] ;  /* 0x000002001d0a7984 */ /* 0x000ee20000000400 */
[----:B------:R-:W-:-:S03]  /*4950*/  FMUL.FTZ R4, R4, 1.4426950216293334961 ;  /* 0x3fb8aa3b04047820 */ /* 0x000fc60000410000 */
[----:B------:R-:W4:Y:S01]  /*4960*/  LDS.U16 R11, [R28+0x4] ;  /* 0x000004001c0b7984 */ /* 0x000f220000000400 */
[----:B------:R-:W-:-:S03]  /*4970*/  FMUL.FTZ R12, R4, R70 ;  /* 0x00000046040c7220 */ /* 0x000fc60000410000 */
[----:B------:R-:W4:Y:S01]  /*4980*/  LDS.U16 R9, [R27+0x6] ;  /* 0x000006001b097984 */ /* 0x000f220000000400 */
[----:B------:R1:W3:Y:S01]  /*4990*/  MUFU.EX2 R135, R12 ;  /* 0x0000000c00877308 */ /* 0x0002e20000000800 */
[C---:B0-----:R-:W-:Y:S01]  /*49a0*/  IADD3 R7, PT, PT, R6.reuse, 0xe, RZ ;  /* 0x0000000e06077810 */ /* 0x041fe20007ffe0ff */
[C---:B------:R-:W-:Y:S01]  /*49b0*/  VIADD R5, R6.reuse, 0xf ;  /* 0x0000000f06057836 */ /* 0x040fe20000000000 */
[----:B-1----:R-:W0:Y:S02]  /*49c0*/  LDS.U16 R12, [R26+0x8] ;  /* 0x000008001a0c7984 */ /* 0x002e240000000400 */
[----:B------:R-:W-:Y:S02]  /*49d0*/  ISETP.GE.U32.AND P2, PT, R7, UR29, PT ;  /* 0x0000001d07007c0c */ /* 0x000fe4000bf46070 */
[----:B------:R-:W-:Y:S01]  /*49e0*/  IADD3 R7, PT, PT, R6, 0xc, RZ ;  /* 0x0000000c06077810 */ /* 0x000fe20007ffe0ff */
[----:B------:R-:W-:Y:S01]  /*49f0*/  FMUL.FTZ R13, R4, R71 ;  /* 0x00000047040d7220 */ /* 0x000fe20000410000 */
[----:B------:R-:W-:-:S02]  /*4a00*/  ISETP.GE.U32.AND P0, PT, R5, UR29, PT ;  /* 0x0000001d05007c0c */ /* 0x000fc4000bf06070 */
[----:B------:R-:W-:Y:S01]  /*4a10*/  ISETP.GE.U32.AND P4, PT, R7, UR29, PT ;  /* 0x0000001d07007c0c */ /* 0x000fe2000bf86070 */
[----:B------:R-:W-:Y:S02]  /*4a20*/  VIADD R5, R6, 0xd ;  /* 0x0000000d06057836 */ /* 0x000fe40000000000 */
[----:B------:R-:W-:Y:S01]  /*4a30*/  FMUL.FTZ R14, R4, R72 ;  /* 0x00000048040e7220 */ /* 0x000fe20000410000 */
[----:B------:R-:W1:Y:S01]  /*4a40*/  MUFU.EX2 R13, R13 ;  /* 0x0000000d000d7308 */ /* 0x000e620000000800 */
[----:B--2---:R-:W-:Y:S01]  /*4a50*/  HADD2.F32 R7, -RZ, R8.H0_H0 ;  /* 0x20000008ff077230 */ /* 0x004fe20000004100 */
[----:B------:R-:W-:Y:S01]  /*4a60*/  ISETP.GE.U32.AND P3, PT, R5, UR29, PT ;  /* 0x0000001d05007c0c */ /* 0x000fe2000bf66070 */
[----:B------:R-:W-:-:S05]  /*4a70*/  VIADD R5, R6, 0xb ;  /* 0x0000000b06057836 */ /* 0x000fca0000000000 */
[----:B------:R2:W0:Y:S01]  /*4a80*/  MUFU.EX2 R130, R14 ;  /* 0x0000000e00827308 */ /* 0x0004220000000800 */
[----:B------:R-:W-:Y:S01]  /*4a90*/  FMUL.FTZ R15, R4, R73 ;  /* 0x00000049040f7220 */ /* 0x000fe20000410000 */
[----:B------:R-:W-:Y:S01]  /*4aa0*/  FMUL.FTZ R134, R102, R7 ;  /* 0x0000000766867220 */ /* 0x000fe20000410000 */
[----:B---3--:R-:W-:Y:S01]  /*4ab0*/  HADD2.F32 R10, -RZ, R10.H0_H0 ;  /* 0x2000000aff0a7230 */ /* 0x008fe20000004100 */
[----:B------:R-:W3:Y:S01]  /*4ac0*/  LDS.U16 R7, [R25+0xa] ;  /* 0x00000a0019077984 */ /* 0x000ee20000000400 */
[----:B------:R-:W-:-:S03]  /*4ad0*/  ISETP.GE.U32.AND P6, PT, R6, UR29, PT ;  /* 0x0000001d06007c0c */ /* 0x000fc6000bfc6070 */
[----:B------:R-:W3:Y:S01]  /*4ae0*/  LDS.U16 R8, [R24+0xc] ;  /* 0x00000c0018087984 */ /* 0x000ee20000000400 */
[----:B------:R-:W-:Y:S02]  /*4af0*/  ISETP.GE.U32.AND P5, PT, R5, UR29, PT ;  /* 0x0000001d05007c0c */ /* 0x000fe4000bfa6070 */
[----:B------:R-:W-:Y:S01]  /*4b00*/  IADD3 R5, PT, PT, R6, 0x1, RZ ;  /* 0x0000000106057810 */ /* 0x000fe20007ffe0ff */
[----:B--2---:R-:W-:Y:S01]  /*4b10*/  FMUL.FTZ R14, R4, R74 ;  /* 0x0000004a040e7220 */ /* 0x004fe20000410000 */
[----:B------:R-:W-:Y:S01]  /*4b20*/  FMUL.FTZ R133, R103, R10 ;  /* 0x0000000a67857220 */ /* 0x000fe20000410000 */
[----:B------:R-:W2:Y:S01]  /*4b30*/  MUFU.EX2 R15, R15 ;  /* 0x0000000f000f7308 */ /* 0x000ea20000000800 */
[----:B------:R-:W-:Y:S01]  /*4b40*/  FSEL R134, R134, RZ, !P6 ;  /* 0x000000ff86867208 */ /* 0x000fe20007000000 */
[----:B------:R-:W3:Y:S01]  /*4b50*/  LDS.U16 R10, [R23+0xe] ;  /* 0x00000e00170a7984 */ /* 0x000ee20000000400 */
[----:B------:R-:W-:Y:S01]  /*4b60*/  FSEL R135, R135, 1, !P6 ;  /* 0x3f80000087877808 */ /* 0x000fe20007000000 */
[----:B----4-:R-:W-:Y:S01]  /*4b70*/  HADD2.F32 R11, -RZ, R11.H0_H0 ;  /* 0x2000000bff0b7230 */ /* 0x010fe20000004100 */
[----:B------:R-:W-:Y:S01]  /*4b80*/  ISETP.GE.U32.AND P6, PT, R5, UR29, PT ;  /* 0x0000001d05007c0c */ /* 0x000fe2000bfc6070 */
[----:B------:R-:W-:-:S02]  /*4b90*/  VIADD R5, R6, 0x2 ;  /* 0x0000000206057836 */ /* 0x000fc40000000000 */
[----:B------:R4:W3:Y:S01]  /*4ba0*/  MUFU.EX2 R126, R14 ;  /* 0x0000000e007e7308 */ /* 0x0008e20000000800 */
[----:B------:R-:W-:Y:S01]  /*4bb0*/  FSEL R133, R133, RZ, !P6 ;  /* 0x000000ff85857208 */ /* 0x000fe20007000000 */
[----:B------:R-:W-:Y:S01]  /*4bc0*/  FMUL.FTZ R11, R104, R11 ;  /* 0x0000000b680b7220 */ /* 0x000fe20000410000 */
[----:B-1----:R-:W-:Y:S02]  /*4bd0*/  FSEL R132, R13, 1, !P6 ;  /* 0x3f8000000d847808 */ /* 0x002fe40007000000 */
[----:B------:R-:W-:Y:S01]  /*4be0*/  ISETP.GE.U32.AND P6, PT, R5, UR29, PT ;  /* 0x0000001d05007c0c */ /* 0x000fe2000bfc6070 */
[----:B----4-:R-:W-:Y:S02]  /*4bf0*/  HADD2.F32 R14, -RZ, R9.H0_H0 ;  /* 0x20000009ff0e7230 */ /* 0x010fe40000004100 */
[----:B------:R-:W1:Y:S01]  /*4c00*/  LDS.U16 R9, [R22+0x10] ;  /* 0x0000100016097984 */ /* 0x000e620000000400 */
[----:B------:R-:W-:Y:S02]  /*4c10*/  IADD3 R5, PT, PT, R6, 0x3, RZ ;  /* 0x0000000306057810 */ /* 0x000fe40007ffe0ff */
[----:B------:R-:W-:Y:S01]  /*4c20*/  FSEL R131, R11, RZ, !P6 ;  /* 0x000000ff0b837208 */ /* 0x000fe20007000000 */
[----:B------:R-:W-:Y:S01]  /*4c30*/  FMUL.FTZ R14, R105, R14 ;  /* 0x0000000e690e7220 */ /* 0x000fe20000410000 */
[----:B0-----:R-:W-:Y:S01]  /*4c40*/  FSEL R130, R130, 1, !P6 ;  /* 0x3f80000082827808 */ /* 0x001fe20007000000 */
[----:B------:R-:W-:Y:S01]  /*4c50*/  HADD2.F32 R11, -RZ, R12.H0_H0 ;  /* 0x2000000cff0b7230 */ /* 0x000fe20000004100 */
[----:B------:R-:W-:Y:S01]  /*4c60*/  ISETP.GE.U32.AND P6, PT, R5, UR29, PT ;  /* 0x0000001d05007c0c */ /* 0x000fe2000bfc6070 */
[----:B------:R-:W-:-:S02]  /*4c70*/  VIADD R5, R6, 0x4 ;  /* 0x0000000406057836 */ /* 0x000fc40000000000 */
[----:B------:R-:W-:Y:S01]  /*4c80*/  FMUL.FTZ R118, R4, R75 ;  /* 0x0000004b04767220 */ /* 0x000fe20000410000 */
[----:B------:R-:W-:Y:S01]  /*4c90*/  FSEL R129, R14, RZ, !P6 ;  /* 0x000000ff0e817208 */ /* 0x000fe20007000000 */
[----:B------:R-:W-:Y:S01]  /*4ca0*/  FMUL.FTZ R11, R106, R11 ;  /* 0x0000000b6a0b7220 */ /* 0x000fe20000410000 */
[----:B--2---:R-:W-:Y:S02]  /*4cb0*/  FSEL R128, R15, 1, !P6 ;  /* 0x3f8000000f807808 */ /* 0x004fe40007000000 */
[----:B------:R-:W-:Y:S01]  /*4cc0*/  ISETP.GE.U32.AND P6, PT, R5, UR29, PT ;  /* 0x0000001d05007c0c */ /* 0x000fe2000bfc6070 */
[C---:B------:R-:W-:Y:S01]  /*4cd0*/  FMUL.FTZ R119, R4.reuse, R76 ;  /* 0x0000004c04777220 */ /* 0x040fe20000410000 */
[----:B------:R-:W0:Y:S02]  /*4ce0*/  MUFU.EX2 R118, R118 ;  /* 0x0000007600767308 */ /* 0x000e240000000800 */
[----:B------:R-:W-:Y:S02]  /*4cf0*/  FSEL R127, R11, RZ, !P6 ;  /* 0x000000ff0b7f7208 */ /* 0x000fe40007000000 */
[----:B------:R-:W2:Y:S01]  /*4d00*/  LDS.U16 R11, [R21+0x12] ;  /* 0x00001200150b7984 */ /* 0x000ea20000000400 */
[----:B------:R-:W-:Y:S01]  /*4d10*/  FMUL.FTZ R13, R4, R77 ;  /* 0x0000004d040d7220 */ /* 0x000fe20000410000 */
[----:B---3--:R-:W-:-:S02]  /*4d20*/  HADD2.F32 R12, -RZ, R7.H0_H0 ;  /* 0x20000007ff0c7230 */ /* 0x008fc40000004100 */
[----:B------:R-:W3:Y:S01]  /*4d30*/  MUFU.EX2 R119, R119 ;  /* 0x0000007700777308 */ /* 0x000ee20000000800 */
[----:B------:R-:W-:Y:S01]  /*4d40*/  IADD3 R5, PT, PT, R6, 0x5, RZ ;  /* 0x0000000506057810 */ /* 0x000fe20007ffe0ff */
[----:B------:R-:W-:Y:S01]  /*4d50*/  FMUL.FTZ R14, R4, R78 ;  /* 0x0000004e040e7220 */ /* 0x000fe20000410000 */
[----:B------:R-:W-:Y:S01]  /*4d60*/  FSEL R126, R126, 1, !P6 ;  /* 0x3f8000007e7e7808 */ /* 0x000fe20007000000 */
[----:B------:R-:W-:Y:S01]  /*4d70*/  FMUL.FTZ R12, R107, R12 ;  /* 0x0000000c6b0c7220 */ /* 0x000fe20000410000 */
[----:B------:R-:W-:Y:S01]  /*4d80*/  ISETP.GE.U32.AND P6, PT, R5, UR29, PT ;  /* 0x0000001d05007c0c */ /* 0x000fe2000bfc6070 */
[----:B------:R-:W-:Y:S02]  /*4d90*/  HADD2.F32 R7, -RZ, R8.H0_H0 ;  /* 0x20000008ff077230 */ /* 0x000fe40000004100 */
[----:B------:R-:W4:Y:S01]  /*4da0*/  MUFU.EX2 R13, R13 ;  /* 0x0000000d000d7308 */ /* 0x000f220000000800 */
[----:B------:R-:W-:Y:S01]  /*4db0*/  VIADD R5, R6, 0x6 ;  /* 0x0000000606057836 */ /* 0x000fe20000000000 */
[----:B------:R-:W-:Y:S01]  /*4dc0*/  FSEL R125, R12, RZ, !P6 ;  /* 0x000000ff0c7d7208 */ /* 0x000fe20007000000 */
[----:B------:R-:W-:Y:S01]  /*4dd0*/  FMUL.FTZ R7, R108, R7 ;  /* 0x000000076c077220 */ /* 0x000fe20000410000 */
[----:B0-----:R-:W-:Y:S01]  /*4de0*/  FSEL R124, R118, 1, !P6 ;  /* 0x3f800000767c7808 */ /* 0x001fe20007000000 */
[----:B------:R-:W-:Y:S01]  /*4df0*/  HADD2.F32 R10, -RZ, R10.H0_H0 ;  /* 0x2000000aff0a7230 */ /* 0x000fe20000004100 */
[----:B------:R-:W-:Y:S01]  /*4e00*/  ISETP.GE.U32.AND P6, PT, R5, UR29, PT ;  /* 0x0000001d05007c0c */ /* 0x000fe2000bfc6070 */
[----:B------:R-:W0:Y:S01]  /*4e10*/  LDS.U16 R12, [R20+0x14] ;  /* 0x00001400140c7984 */ /* 0x000e220000000400 */
[----:B------:R-:W2:Y:S01]  /*4e20*/  MUFU.EX2 R14, R14 ;  /* 0x0000000e000e7308 */ /* 0x000ea20000000800 */
[C---:B------:R-:W-:Y:S01]  /*4e30*/  IADD3 R5, PT, PT, R6.reuse, 0x7, RZ ;  /* 0x0000000706057810 */ /* 0x040fe20007ffe0ff */
[----:B------:R-:W-:Y:S01]  /*4e40*/  FMUL.FTZ R10, R109, R10 ;  /* 0x0000000a6d0a7220 */ /* 0x000fe20000410000 */
[----:B------:R-:W-:Y:S01]  /*4e50*/  FSEL R123, R7, RZ, !P6 ;  /* 0x000000ff077b7208 */ /* 0x000fe20007000000 */
[----:B-1----:R-:W-:Y:S01]  /*4e60*/  HADD2.F32 R9, -RZ, R9.H0_H0 ;  /* 0x20000009ff097230 */ /* 0x002fe20000004100 */
[----:B---3--:R-:W-:Y:S01]  /*4e70*/  FSEL R122, R119, 1, !P6 ;  /* 0x3f800000777a7808 */ /* 0x008fe20007000000 */
[----:B------:R-:W1:Y:S01]  /*4e80*/  LDS.U16 R7, [R19+0x16] ;  /* 0x0000160013077984 */ /* 0x000e620000000400 */
[----:B------:R-:W-:Y:S01]  /*4e90*/  ISETP.GE.U32.AND P6, PT, R5, UR29, PT ;  /* 0x0000001d05007c0c */ /* 0x000fe2000bfc6070 */
[----:B------:R-:W-:-:S02]  /*4ea0*/  VIADD R5, R6, 0x8 ;  /* 0x0000000806057836 */ /* 0x000fc40000000000 */
[----:B------:R-:W-:Y:S01]  /*4eb0*/  FMUL.FTZ R9, R110, R9 ;  /* 0x000000096e097220 */ /* 0x000fe20000410000 */
[----:B------:R-:W-:Y:S02]  /*4ec0*/  IADD3 R8, PT, PT, R6, 0x9, RZ ;  /* 0x0000000906087810 */ /* 0x000fe40007ffe0ff */
[----:B------:R-:W-:Y:S02]  /*4ed0*/  FSEL R121, R10, RZ, !P6 ;  /* 0x000000ff0a797208 */ /* 0x000fe40007000000 */
[----:B----4-:R-:W-:Y:S02]  /*4ee0*/  FSEL R120, R13, 1, !P6 ;  /* 0x3f8000000d787808 */ /* 0x010fe40007000000 */
[----:B------:R-:W-:Y:S02]  /*4ef0*/  ISETP.GE.U32.AND P6, PT, R5, UR29, PT ;  /* 0x0000001d05007c0c */ /* 0x000fe4000bfc6070 */
[----:B------:R-:W3:Y:S02]  /*4f00*/  LDS.U16 R5, [R18+0x18] ;  /* 0x0000180012057984 */ /* 0x000ee40000000400 */
[----:B------:R-:W-:-:S02]  /*4f10*/  FSEL R119, R9, RZ, !P6 ;  /* 0x000000ff09777208 */ /* 0x000fc40007000000 */
[----:B--2---:R-:W-:Y:S02]  /*4f20*/  FSEL R118, R14, 1, !P6 ;  /* 0x3f8000000e767808 */ /* 0x004fe40007000000 */
[----:B------:R-:W-:Y:S02]  /*4f30*/  ISETP.GE.U32.AND P6, PT, R8, UR29, PT ;  /* 0x0000001d08007c0c */ /* 0x000fe4000bfc6070 */
[----:B------:R-:W2:Y:S01]  /*4f40*/  LDS.U16 R8, [R17+0x1a] ;  /* 0x00001a0011087984 */ /* 0x000ea20000000400 */
[----:B------:R-:W-:-:S03]  /*4f50*/  VIADD R9, R6, 0xa ;  /* 0x0000000a06097836 */ /* 0x000fc60000000000 */
[----:B------:R-:W4:Y:S01]  /*4f60*/  LDS.U16 R6, [R16+0x1c] ;  /* 0x00001c0010067984 */ /* 0x000f220000000400 */
[----:B------:R-:W-:Y:S02]  /*4f70*/  HADD2.F32 R10, -RZ, R11.H0_H0 ;  /* 0x2000000bff0a7230 */ /* 0x000fe40000004100 */
[C---:B------:R-:W-:Y:S01]  /*4f80*/  FMUL.FTZ R137, R4.reuse, R79 ;  /* 0x0000004f04897220 */ /* 0x040fe20000410000 */
[C---:B------:R-:W-:Y:S01]  /*4f90*/  FMUL.FTZ R139, R4.reuse, R80 ;  /* 0x00000050048b7220 */ /* 0x040fe20000410000 */
[C---:B------:R-:W-:Y:S01]  /*4fa0*/  FMUL.FTZ R140, R4.reuse, R81 ;  /* 0x00000051048c7220 */ /* 0x040fe20000410000 */
[C---:B------:R-:W-:Y:S01]  /*4fb0*/  FMUL.FTZ R13, R4.reuse, R82 ;  /* 0x00000052040d7220 */ /* 0x040fe20000410000 */
[C---:B------:R-:W-:Y:S01]  /*4fc0*/  FMUL.FTZ R15, R4.reuse, R83 ;  /* 0x00000053040f7220 */ /* 0x040fe20000410000 */
[C---:B------:R-:W-:Y:S01]  /*4fd0*/  FMUL.FTZ R14, R4.reuse, R84 ;  /* 0x00000054040e7220 */ /* 0x040fe20000410000 */
[----:B------:R-:W-:Y:S01]  /*4fe0*/  FMUL.FTZ R143, R4, R85 ;  /* 0x00000055048f7220 */ /* 0x000fe20000410000 */
[----:B------:R-:W-:Y:S01]  /*4ff0*/  FFMA.FTZ R11, R134, R132, R133 ;  /* 0x00000084860b7223 */ /* 0x000fe20000010085 */
[----:B------:R-:W4:Y:S01]  /*5000*/  LDS.U16 R4, [R0+0x1e] ;  /* 0x00001e0000047984 */ /* 0x000f220000000400 */
[----:B------:R-:W-:-:S02]  /*5010*/  FMUL.FTZ R10, R111, R10 ;  /* 0x0000000a6f0a7220 */ /* 0x000fc40000410000 */
[----:B------:R-:W-:Y:S01]  /*5020*/  FFMA.FTZ R138, R130, R11, R131 ;  /* 0x0000000b828a7223 */ /* 0x000fe20000010083 */
[----:B------:R-:W1:Y:S03]  /*5030*/  MUFU.EX2 R137, R137 ;  /* 0x0000008900897308 */ /* 0x000e660000000800 */
[----:B------:R-:W-:Y:S01]  /*5040*/  FFMA.FTZ R138, R128, R138, R129 ;  /* 0x0000008a808a7223 */ /* 0x000fe20000010081 */
[----:B------:R-:W-:-:S03]  /*5050*/  FSEL R136, R10, RZ, !P6 ;  /* 0x000000ff0a887208 */ /* 0x000fc60007000000 */
[----:B------:R-:W-:Y:S01]  /*5060*/  FFMA.FTZ R10, R126, R138, R127 ;  /* 0x0000008a7e0a7223 */ /* 0x000fe2000001007f */
[----:B------:R-:W2:Y:S03]  /*5070*/  MUFU.EX2 R139, R139 ;  /* 0x0000008b008b7308 */ /* 0x000ea60000000800 */
[----:B------:R-:W-:Y:S01]  /*5080*/  FFMA.FTZ R10, R124, R10, R125 ;  /* 0x0000000a7c0a7223 */ /* 0x000fe2000001007d */
[----:B------:R-:W-:Y:S01]  /*5090*/  FMUL.FTZ R141, R135, R132 ;  /* 0x00000084878d7220 */ /* 0x000fe20000410000 */
[----:B0-----:R-:W-:-:S03]  /*50a0*/  HADD2.F32 R11, -RZ, R12.H0_H0 ;  /* 0x2000000cff0b7230 */ /* 0x001fc60000004100 */
[----:B------:R-:W0:Y:S01]  /*50b0*/  MUFU.EX2 R140, R140 ;  /* 0x0000008c008c7308 */ /* 0x000e220000000800 */
[----:B------:R-:W-:Y:S01]  /*50c0*/  FFMA.FTZ R10, R122, R10, R123 ;  /* 0x0000000a7a0a7223 */ /* 0x000fe2000001007b */
[----:B------:R-:W-:Y:S01]  /*50d0*/  FMUL.FTZ R141, R130, R141 ;  /* 0x0000008d828d7220 */ /* 0x000fe20000410000 */
[----:B-1----:R-:W-:Y:S02]  /*50e0*/  FSEL R137, R137, 1, !P6 ;  /* 0x3f80000089897808 */ /* 0x002fe40007000000 */
[----:B------:R-:W-:-:S03]  /*50f0*/  FFMA.FTZ R12, R120, R10, R121 ;  /* 0x0000000a780c7223 */ /* 0x000fc60000010079 */
[----:B------:R-:W1:Y:S01]  /*5100*/  MUFU.EX2 R13, R13 ;  /* 0x0000000d000d7308 */ /* 0x000e620000000800 */
[----:B------:R-:W-:Y:S02]  /*5110*/  HADD2.F32 R10, -RZ, R7.H0_H0 ;  /* 0x20000007ff0a7230 */ /* 0x000fe40000004100 */
[----:B------:R-:W-:Y:S01]  /*5120*/  FMUL.FTZ R11, R112, R11 ;  /* 0x0000000b700b7220 */ /* 0x000fe20000410000 */
[----:B------:R-:W-:Y:S01]  /*5130*/  ISETP.GE.U32.AND P6, PT, R9, UR29, PT ;  /* 0x0000001d09007c0c */ /* 0x000fe2000bfc6070 */
[----:B------:R-:W-:Y:S01]  /*5140*/  FMUL.FTZ R141, R128, R141 ;  /* 0x0000008d808d7220 */ /* 0x000fe20000410000 */
[----:B------:R-:W-:Y:S02]  /*5150*/  FFMA.FTZ R12, R118, R12, R119 ;  /* 0x0000000c760c7223 */ /* 0x000fe40000010077 */
[----:B------:R-:W1:Y:S01]  /*5160*/  MUFU.EX2 R15, R15 ;  /* 0x0000000f000f7308 */ /* 0x000e620000000800 */
[----:B---3--:R-:W-:Y:S02]  /*5170*/  HADD2.F32 R5, -RZ, R5.H0_H0 ;  /* 0x20000005ff057230 */ /* 0x008fe40000004100 */
[----:B------:R-:W-:Y:S01]  /*5180*/  FMUL.FTZ R10, R117, R10 ;  /* 0x0000000a750a7220 */ /* 0x000fe20000410000 */
[----:B------:R-:W-:Y:S01]  /*5190*/  FSEL R138, R11, RZ, !P6 ;  /* 0x000000ff0b8a7208 */ /* 0x000fe20007000000 */
[----:B------:R-:W-:Y:S01]  /*51a0*/  FMUL.FTZ R11, R126, R141 ;  /* 0x0000008d7e0b7220 */ /* 0x000fe20000410000 */
[----:B--2---:R-:W-:Y:S01]  /*51b0*/  FSEL R139, R139, 1, !P6 ;  /* 0x3f8000008b8b7808 */ /* 0x004fe20007000000 */
[----:B------:R-:W-:Y:S01]  /*51c0*/  FFMA.FTZ R12, R137, R12, R136 ;  /* 0x0000000c890c7223 */ /* 0x000fe20000010088 */
[----:B------:R-:W2:Y:S01]  /*51d0*/  MUFU.EX2 R14, R14 ;  /* 0x0000000e000e7308 */ /* 0x000ea20000000800 */
[----:B------:R-:W-:-:S02]  /*51e0*/  HADD2.F32 R8, -RZ, R8.H0_H0 ;  /* 0x20000008ff087230 */ /* 0x000fc40000004100 */
[----:B------:R-:W-:Y:S01]  /*51f0*/  FMUL.FTZ R144, R116, R5 ;  /* 0x0000000574907220 */ /* 0x000fe20000410000 */
[----:B0-----:R-:W-:Y:S01]  /*5200*/  FSEL R140, R140, 1, !P5 ;  /* 0x3f8000008c8c7808 */ /* 0x001fe20006800000 */
[----:B------:R-:W-:Y:S01]  /*5210*/  FMUL.FTZ R11, R124, R11 ;  /* 0x0000000b7c0b7220 */ /* 0x000fe20000410000 */
[----:B------:R-:W-:Y:S01]  /*5220*/  FSEL R145, R10, RZ, !P5 ;  /* 0x000000ff0a917208 */ /* 0x000fe20006800000 */
[----:B------:R-:W-:Y:S01]  /*5230*/  FFMA.FTZ R12, R139, R12, R138 ;  /* 0x0000000c8b0c7223 */ /* 0x000fe2000001008a */
[----:B------:R2:W0:Y:S01]  /*5240*/  MUFU.EX2 R9, R143 ;  /* 0x0000008f00097308 */ /* 0x0004220000000800 */
[----:B----4-:R-:W-:Y:S02]  /*5250*/  HADD2.F32 R5, -RZ, R6.H0_H0 ;  /* 0x20000006ff057230 */ /* 0x010fe40000004100 */
[----:B------:R-:W-:Y:S01]  /*5260*/  FMUL.FTZ R8, R115, R8 ;  /* 0x0000000873087220 */ /* 0x000fe20000410000 */
[----:B-1----:R-:W-:Y:S01]  /*5270*/  FSEL R141, R13, 1, !P4 ;  /* 0x3f8000000d8d7808 */ /* 0x002fe20006000000 */
[----:B------:R-:W-:Y:S01]  /*5280*/  FMUL.FTZ R11, R122, R11 ;  /* 0x0000000b7a0b7220 */ /* 0x000fe20000410000 */
[----:B------:R-:W-:Y:S01]  /*5290*/  FSEL R144, R144, RZ, !P4 ;  /* 0x000000ff90907208 */ /* 0x000fe20006000000 */
[----:B------:R-:W-:Y:S01]  /*52a0*/  FFMA.FTZ R12, R140, R12, R145 ;  /* 0x0000000c8c0c7223 */ /* 0x000fe20000010091 */
[----:B------:R-:W-:-:S02]  /*52b0*/  HADD2.F32 R4, -RZ, R4.H0_H0 ;  /* 0x20000004ff047230 */ /* 0x000fc40000004100 */
[----:B------:R-:W-:Y:S01]  /*52c0*/  FMUL.FTZ R5, R114, R5 ;  /* 0x0000000572057220 */ /* 0x000fe20000410000 */
[----:B------:R-:W-:Y:S01]  /*52d0*/  FSEL R142, R15, 1, !P3 ;  /* 0x3f8000000f8e7808 */ /* 0x000fe20005800000 */
[----:B------:R-:W-:Y:S01]  /*52e0*/  FMUL.FTZ R11, R120, R11 ;  /* 0x0000000b780b7220 */ /* 0x000fe20000410000 */
[----:B------:R-:W-:Y:S01]  /*52f0*/  FSEL R147, R8, RZ, !P3 ;  /* 0x000000ff08937208 */ /* 0x000fe20005800000 */
[----:B------:R-:W-:Y:S01]  /*5300*/  FFMA.FTZ R12, R141, R12, R144 ;  /* 0x0000000c8d0c7223 */ /* 0x000fe20000010090 */
[----:B------:R-:W-:Y:S01]  /*5310*/  FMUL.FTZ R4, R113, R4 ;  /* 0x0000000471047220 */ /* 0x000fe20000410000 */
[----:B--2---:R-:W-:Y:S01]  /*5320*/  FSEL R143, R14, 1, !P2 ;  /* 0x3f8000000e8f7808 */ /* 0x004fe20005000000 */
[----:B------:R-:W-:Y:S01]  /*5330*/  FMUL.FTZ R6, R118, R11 ;  /* 0x0000000b76067220 */ /* 0x000fe20000410000 */
[----:B------:R-:W-:Y:S01]  /*5340*/  FSEL R146, R5, RZ, !P2 ;  /* 0x000000ff05927208 */ /* 0x000fe20005000000 */
[----:B------:R-:W-:Y:S01]  /*5350*/  FFMA.FTZ R12, R142, R12, R147 ;  /* 0x0000000c8e0c7223 */ /* 0x000fe20000010093 */
[----:B0-----:R-:W-:Y:S01]  /*5360*/  FSEL R148, R9, 1, !P0 ;  /* 0x3f80000009947808 */ /* 0x001fe20004000000 */
[----:B------:R-:W-:Y:S01]  /*5370*/  FMUL.FTZ R6, R137, R6 ;  /* 0x0000000689067220 */ /* 0x000fe20000410000 */
[----:B------:R-:W-:Y:S01]  /*5380*/  FSEL R149, R4, RZ, !P0 ;  /* 0x000000ff04957208 */ /* 0x000fe20004000000 */
[----:B------:R-:W-:-:S02]  /*5390*/  FFMA.FTZ R12, R143, R12, R146 ;  /* 0x0000000c8f0c7223 */ /* 0x000fc40000010092 */
[----:B------:R-:W-:Y:S02]  /*53a0*/  FMUL.FTZ R5, R139, R6 ;  /* 0x000000068b057220 */ /* 0x000fe40000410000 */
[----:B------:R-:W-:Y:S02]  /*53b0*/  FFMA.FTZ R12, R148, R12, R149 ;  /* 0x0000000c940c7223 */ /* 0x000fe40000010095 */
[----:B------:R-:W-:-:S03]  /*53c0*/  FMUL.FTZ R4, R140, R5 ;  /* 0x000000058c047220 */ /* 0x000fc60000410000 */
[----:B------:R-:W0:Y:S01]  /*53d0*/  SHFL.UP PT, R7, R12, 0x1, RZ ;  /* 0x042000000c077989 */ /* 0x000e2200000e00ff */
[----:B------:R-:W-:-:S04]  /*53e0*/  FMUL.FTZ R5, R141, R4 ;  /* 0x000000048d057220 */ /* 0x000fc80000410000 */
        /* <DEDUP_REMOVED lines=17> */
[----:B------:R-:W-:Y:S01]  /*5500*/  IMAD.U32 R5, RZ, RZ, UR14 ;  /* 0x0000000eff057e24 */ /* 0x000fe2000f8e00ff */
[----:B------:R-:W-:-:S05]  /*5510*/  MOV R4, UR13 ;  /* 0x0000000d00047c02 */ /* 0x000fca0008000f00 */
[----:B------:R2:W5:Y:S01]  /*5520*/  LDG.E R150, desc[UR22][R4.64] ;  /* 0x0000001604967981 */ /* 0x000562000c1e1900 */
[----:B0-----:R-:W-:-:S05]  /*5530*/  FFMA.FTZ R7, R151, R7, R10 ;  /* 0x0000000797077223 */ /* 0x001fca000001000a */
[----:B------:R-:W-:Y:S01]  /*5540*/  FSEL R8, R10, R7, !P0 ;  /* 0x000000070a087208 */ /* 0x000fe20004000000 */
[----:B-1----:R-:W-:-:S04]  /*5550*/  @P0 FMUL.FTZ R151, R151, R6 ;  /* 0x0000000697970220 */ /* 0x002fc80000410000 */
[----:B--2---:R-:W0:Y:S04]  /*5560*/  SHFL.UP PT, R5, R8, 0x8, RZ ;  /* 0x0500000008057989 */ /* 0x004e2800000e00ff */
[----:B------:R-:W1:Y:S01]  /*5570*/  SHFL.UP PT, R4, R151, 0x8, RZ ;  /* 0x0500000097047989 */ /* 0x000e6200000e00ff */
[C---:B------:R-:W-:Y:S01]  /*5580*/  ISETP.GE.AND P0, PT, R47.reuse, 0x8, PT ;  /* 0x000000082f00780c */ /* 0x040fe20003f06270 */
[----:B------:R-:W2:Y:S01]  /*5590*/  S2UR UR31, SR_CgaCtaId ;  /* 0x00000000001f79c3 */ /* 0x000ea20000008800 */
[----:B------:R-:W-:Y:S01]  /*55a0*/  ISETP.NE.AND P2, PT, R47, 0x1f, PT ;  /* 0x0000001f2f00780c */ /* 0x000fe20003f45270 */
[----:B0-----:R-:W-:-:S10]  /*55b0*/  FFMA.FTZ R5, R151, R5, R8 ;  /* 0x0000000597057223 */ /* 0x001fd40000010008 */
[----:B-1----:R-:W-:Y:S01]  /*55c0*/  @P0 FMUL.FTZ R151, R151, R4 ;  /* 0x0000000497970220 */ /* 0x002fe20000410000 */
[----:B------:R-:W-:-:S04]  /*55d0*/  FSEL R152, R8, R5, !P0 ;  /* 0x0000000508987208 */ /* 0x000fc80004000000 */
[----:B------:R-:W0:Y:S04]  /*55e0*/  SHFL.UP PT, R14, R151, 0x10, RZ ;  /* 0x06000000970e7989 */ /* 0x000e2800000e00ff */
[----:B------:R-:W1:Y:S01]  /*55f0*/  SHFL.UP PT, R15, R152, 0x10, RZ ;  /* 0x06000000980f7989 */ /* 0x000e6200000e00ff */
[----:B------:R-:W-:Y:S01]  /*5600*/  LOP3.LUT P0, RZ, R65, 0x1f, RZ, 0xc0, !PT ;  /* 0x0000001f41ff7812 */ /* 0x000fe2000780c0ff */
[----:B------:R-:W-:-:S03]  /*5610*/  UMOV UR9, 0x400 ;  /* 0x0000040000097882 */ /* 0x000fc60000000000 */
[----:B------:R-:W-:Y:S01]  /*5620*/  ISETP.EQ.OR P0, PT, RZ, UR4, P0 ;  /* 0x00000004ff007c0c */ /* 0x000fe20008702670 */
[----:B------:R-:W-:Y:S01]  /*5630*/  HFMA2 R12, -RZ, RZ, 1.875, 0 ;  /* 0x3f800000ff0c7431 */ /* 0x000fe200000001ff */
[----:B------:R-:W-:Y:S01]  /*5640*/  @!P2 SHF.R.U32.HI R4, RZ, 0x2, R65 ;  /* 0x00000002ff04a819 */ /* 0x000fe20000011641 */
[----:B--2---:R-:W-:Y:S01]  /*5650*/  ULEA UR9, UR31, UR9, 0x18 ;  /* 0x000000091f097291 */ /* 0x004fe2000f8ec0ff */
[----:B------:R-:W-:Y:S02]  /*5660*/  IMAD.MOV.U32 R13, RZ, RZ, RZ ;  /* 0x000000ffff0d7224 */ /* 0x000fe400078e00ff */
[----:B------:R-:W-:-:S07]  /*5670*/  @!P2 LOP3.LUT R153, R4, 0xf8, RZ, 0xc0, !PT ;  /* 0x000000f80499a812 */ /* 0x000fce00078ec0ff */
[----:B------:R-:W-:Y:S01]  /*5680*/  @!P0 LDS.64 R12, [UR11] ;  /* 0x0000000bff0c8984 */ /* 0x000fe20008000a00 */
[C---:B0-----:R-:W-:Y:S01]  /*5690*/  FMUL.FTZ R14, R151.reuse, R14 ;  /* 0x0000000e970e7220 */ /* 0x041fe20000410000 */
[----:B-1----:R-:W-:-:S05]  /*56a0*/  FFMA.FTZ R15, R151, R15, R152 ;  /* 0x0000000f970f7223 */ /* 0x002fca0000010098 */
[----:B------:R-:W-:Y:S01]  /*56b0*/  @!P2 STS.64 [R153+UR9+0x1090], R14 ;  /* 0x0010900e9900a988 */ /* 0x000fe20008000a09 */
[----:B------:R-:W-:Y:S01]  /*56c0*/  BAR.SYNC.DEFER_BLOCKING 0x0 ;  /* 0x0000000000007b1d */ /* 0x000fe20000010000 */
[----:B------:R-:W-:-:S05]  /*56d0*/  ISETP.GE.AND P0, PT, R47, 0x10, PT ;  /* 0x000000102f00780c */ /* 0x000fca0003f06270 */
[----:B------:R-:W0:Y:S04]  /*56e0*/  LDS.128 R4, [UR9+0x1090] ;  /* 0x00109009ff047984 */ /* 0x000e280008000c00 */
[----:B------:R-:W1:Y:S01]  /*56f0*/  LDS.128 R8, [UR9+0x10a0] ;  /* 0x0010a009ff087984 */ /* 0x000e620008000c00 */
[----:B------:R-:W-:Y:S02]  /*5700*/  FSEL R151, R151, R14, !P0 ;  /* 0x0000000e97977208 */ /* 0x000fe40004000000 */
[----:B------:R-:W-:Y:S02]  /*5710*/  FSEL R152, R152, R15, !P0 ;  /* 0x0000000f98987208 */ /* 0x000fe40004000000 */
[----:B------:R-:W-:Y:S02]  /*5720*/  SHF.R.U32.HI R154, RZ, 0x5, R65 ;  /* 0x00000005ff9a7819 */ /* 0x000fe40000011641 */
[----:B------:R-:W2:Y:S04]  /*5730*/  SHFL.UP PT, R151, R151, 0x1, RZ ;  /* 0x0420000097977989 */ /* 0x000ea800000e00ff */
[----:B------:R-:W3:Y:S01]  /*5740*/  SHFL.UP PT, R152, R152, 0x1, RZ ;  /* 0x0420000098987989 */ /* 0x000ee200000e00ff */
[----:B------:R-:W-:-:S02]  /*5750*/  ISETP.NE.AND P3, PT, R154, 0x1, PT ;  /* 0x000000019a00780c */ /* 0x000fc40003f65270 */
[C---:B------:R-:W-:Y:S02]  /*5760*/  ISETP.NE.AND P2, PT, R154.reuse, 0x2, PT ;  /* 0x000000029a00780c */ /* 0x040fe40003f45270 */
[----:B------:R-:W-:Y:S02]  /*5770*/  ISETP.GE.U32.AND P4, PT, R65, 0x20, PT ;  /* 0x000000204100780c */ /* 0x000fe40003f86070 */
[----:B------:R-:W-:Y:S01]  /*5780*/  ISETP.NE.AND P0, PT, R154, 0x3, PT ;  /* 0x000000039a00780c */ /* 0x000fe20003f05270 */
[CC--:B0-----:R-:W-:Y:S01]  /*5790*/  FMUL.FTZ R15, R4.reuse, R6.reuse ;  /* 0x00000006040f7220 */ /* 0x0c1fe20000410000 */
[----:B------:R-:W-:Y:S01]  /*57a0*/  FSEL R4, R4, R69, !P3 ;  /* 0x0000004504047208 */ /* 0x000fe20005800000 */
[C---:B------:R-:W-:Y:S01]  /*57b0*/  FFMA.FTZ R6, R5.reuse, R6, R7 ;  /* 0x0000000605067223 */ /* 0x040fe20000010007 */
[----:B------:R-:W-:Y:S02]  /*57c0*/  FSEL R5, R5, R68, !P3 ;  /* 0x0000004405057208 */ /* 0x000fe40005800000 */
[C---:B------:R-:W-:Y:S01]  /*57d0*/  FSEL R4, R15.reuse, R4, !P2 ;  /* 0x000000040f047208 */ /* 0x040fe20005000000 */
[-C--:B-1----:R-:W-:Y:S01]  /*57e0*/  FMUL.FTZ R15, R15, R8.reuse ;  /* 0x000000080f0f7220 */ /* 0x082fe20000410000 */
[C---:B------:R-:W-:Y:S01]  /*57f0*/  FFMA.FTZ R8, R6.reuse, R8, R9 ;  /* 0x0000000806087223 */ /* 0x040fe20000010009 */
[----:B------:R-:W-:-:S03]  /*5800*/  FSEL R5, R6, R5, !P2 ;  /* 0x0000000506057208 */ /* 0x000fc60005000000 */
[----:B------:R-:W-:Y:S02]  /*5810*/  FSEL R69, R15, R4, !P0 ;  /* 0x000000040f457208 */ /* 0x000fe40004000000 */
[----:B------:R-:W-:Y:S02]  /*5820*/  FSEL R68, R8, R5, !P0 ;  /* 0x0000000508447208 */ /* 0x000fe40004000000 */
[----:B------:R-:W-:Y:S01]  /*5830*/  @P4 ISETP.NE.AND P0, PT, R47, RZ, PT ;  /* 0x000000ff2f00420c */ /* 0x000fe20003f05270 */
[C---:B--2---:R-:W-:Y:S02]  /*5840*/  @P4 FMUL.FTZ R4, R151.reuse, R69 ;  /* 0x0000004597044220 */ /* 0x044fe40000410000 */
[----:B---3--:R-:W-:Y:S01]  /*5850*/  @P4 FFMA.FTZ R5, R151, R68, R152 ;  /* 0x0000004497054223 */ /* 0x008fe20000010098 */
[----:B------:R-:W-:Y:S01]  /*5860*/  BSSY.RECONVERGENT B0, `(.L_x_2699) ;  /* 0x000000f000007945 */ /* 0x000fe20003800200 */
[C---:B------:R-:W-:Y:S01]  /*5870*/  FFMA.FTZ R11, R10.reuse, R8, R11 ;  /* 0x000000080a0b7223 */ /* 0x040fe2000001000b */
[----:B------:R-:W-:Y:S01]  /*5880*/  @P4 FSEL R151, R69, R4, !P0 ;  /* 0x0000000445974208 */ /* 0x000fe20004000000 */
[----:B------:R-:W-:Y:S01]  /*5890*/  FMUL.FTZ R10, R10, R15 ;  /* 0x0000000f0a0a7220 */ /* 0x000fe20000410000 */
[----:B------:R-:W-:Y:S01]  /*58a0*/  @P4 FSEL R152, R68, R5, !P0 ;  /* 0x0000000544984208 */ /* 0x000fe20004000000 */
[----:B------:R-:W-:Y:S01]  /*58b0*/  @P4 IMAD.MOV.U32 R4, RZ, RZ, R12 ;  /* 0x000000ffff044224 */ /* 0x000fe200078e000c */
[----:B------:R-:W-:-:S02]  /*58c0*/  ISETP.NE.AND P2, PT, R65, RZ, PT ;  /* 0x000000ff4100720c */ /* 0x000fc40003f45270 */
[----:B------:R-:W-:Y:S01]  /*58d0*/  @P4 MOV R5, R13 ;  /* 0x0000000d00054202 */ /* 0x000fe20000000f00 */
[----:B------:R-:W-:Y:S10]  /*58e0*/  @P4 BRA `(.L_x_2700) ;  /* 0x0000000000184947 */ /* 0x000ff40003800000 */
[----:B------:R-:W-:Y:S01]  /*58f0*/  ISETP.NE.AND P0, PT, R47, RZ, PT ;  /* 0x000000ff2f00720c */ /* 0x000fe20003f05270 */
[C---:B------:R-:W-:Y:S01]  /*5900*/  FMUL.FTZ R4, R10.reuse, R12 ;  /* 0x0000000c0a047220 */ /* 0x040fe20000410000 */
[----:B------:R-:W-:-:S11]  /*5910*/  FFMA.FTZ R5, R10, R13, R11 ;  /* 0x0000000d0a057223 */ /* 0x000fd6000001000b */
[----:B------:R0:W-:Y:S01]  /*5920*/  @!P0 STS.64 [UR9+0x10b8], R12 ;  /* 0x0010b80cff008988 */ /* 0x0001e20008000a09 */
[----:B------:R-:W-:Y:S02]  /*5930*/  @!P0 MOV R151, R12 ;  /* 0x0000000c00978202 */ /* 0x000fe40000000f00 */
[----:B------:R-:W-:-:S07]  /*5940*/  @!P0 MOV R152, R13 ;  /* 0x0000000d00988202 */ /* 0x000fce0000000f00 */
.L_x_2700:
[----:B------:R-:W-:Y:S05]  /*5950*/  BSYNC.RECONVERGENT B0 ;  /* 0x0000000000007941 */ /* 0x000fea0003800200 */
.L_x_2699:
[----:B------:R-:W-:Y:S01]  /*5960*/  BAR.SYNC.DEFER_BLOCKING 0x0 ;  /* 0x0000000000007b1d */ /* 0x000fe20000010000 */
[----:B------:R-:W-:-:S05]  /*5970*/  ISETP.NE.AND P0, PT, R65, RZ, PT ;  /* 0x000000ff4100720c */ /* 0x000fca0003f05270 */
[----:B------:R-:W-:Y:S01]  /*5980*/  BSSY.RECONVERGENT B0, `(.L_x_2701) ;  /* 0x000001c000007945 */ /* 0x000fe20003800200 */
[----:B------:R-:W1:Y:S02]  /*5990*/  @P2 LDS R7, [UR9+0x10bc] ;  /* 0x0010bc09ff072984 */ /* 0x000e640008000800 */
[----:B-1----:R-:W-:-:S04]  /*59a0*/  @P2 FFMA.FTZ R152, R7, R151, R152 ;  /* 0x0000009707982223 */ /* 0x002fc80000010098 */
        /* <DEDUP_REMOVED lines=17> */
[----:B------:R-:W1:Y:S01]  /*5ac0*/  LDC.64 R6, c[0x0][0x480] ;  /* 0x00012000ff067b82 */ /* 0x000e620000000a00 */
[----:B------:R-:W-:Y:S02]  /*5ad0*/  USHF.R.S32.HI UR31, URZ, 0x1f, UR10 ;  /* 0x0000001fff1f7899 */ /* 0x000fe4000801140a */
[C---:B------:R-:W-:Y:S01]  /*5ae0*/  IADD3 R8, P0, PT, R64.reuse, UR10, RZ ;  /* 0x0000000a40087c10 */ /* 0x040fe2000ff1e0ff */
[----:B------:R2:W-:Y:S03]  /*5af0*/  STS.64 [UR11], R4 ;  /* 0x00000004ff007988 */ /* 0x0005e60008000a0b */
[----:B------:R-:W-:Y:S02]  /*5b00*/  LEA.HI.X.SX32 R9, R64, UR31, 0x1, P0 ;  /* 0x0000001f40097c11 */ /* 0x000fe400080f0eff */
[----:B-1----:R-:W-:-:S04]  /*5b10*/  LEA R6, P0, R8, R6, 0x3 ;  /* 0x0000000608067211 */ /* 0x002fc800078018ff */
[----:B------:R-:W-:-:S05]  /*5b20*/  LEA.HI.X R7, R8, R7, R9, 0x3, P0 ;  /* 0x0000000708077211 */ /* 0x000fca00000f1c09 */
[----:B------:R2:W-:Y:S04]  /*5b30*/  STG.E.64 desc[UR22][R6.64], R4 ;  /* 0x0000000406007986 */ /* 0x0005e8000c101b16 */
.L_x_2702:
[----:B------:R-:W-:Y:S05]  /*5b40*/  BSYNC.RECONVERGENT B0 ;  /* 0x0000000000007941 */ /* 0x000fea0003800200 */
.L_x_2701:
[----:B------:R-:W-:Y:S01]  /*5b50*/  ULEA UR15, UP0, UR30, UR15, 0x2 ;  /* 0x0000000f1e0f7291 */ /* 0x000fe2000f8010ff */
[----:B--2---:R-:W-:Y:S01]  /*5b60*/  IMAD.U32 R5, RZ, RZ, UR34 ;  /* 0x00000022ff057e24 */ /* 0x004fe2000f8e00ff */
[----:B------:R-:W-:Y:S01]  /*5b70*/  UIADD3 UR12, UPT, UPT, UR12, 0x1, URZ ;  /* 0x000000010c0c7890 */ /* 0x000fe2000fffe0ff */
[C---:B-----5:R-:W-:Y:S01]  /*5b80*/  FFMA.FTZ R101, R150.reuse, R134, R101 ;  /* 0x0000008696657223 */ /* 0x060fe20000010065 */
[----:B------:R-:W-:Y:S01]  /*5b90*/  UIADD3.X UR16, UPT, UPT, UR16, UR20, URZ, UP0, !UPT ;  /* 0x0000001410107290 */ /* 0x000fe200087fe4ff */
[C---:B------:R-:W-:Y:S01]  /*5ba0*/  FFMA.FTZ R100, R150.reuse, R133, R100 ;  /* 0x0000008596647223 */ /* 0x040fe20000010064 */
[----:B------:R-:W-:Y:S01]  /*5bb0*/  UISETP.NE.AND UP0, UPT, UR12, URZ, UPT ;  /* 0x000000ff0c00728c */ /* 0x000fe2000bf05270 */
[----:B------:R-:W-:Y:S01]  /*5bc0*/  LEA R4, P0, R5, R2, 0x1 ;  /* 0x0000000205047211 */ /* 0x000fe200078008ff */
        /* <DEDUP_REMOVED lines=15> */
[----:B------:R-:W-:Y:S01]  /*5cc0*/  IADD3.X R3, PT, PT, R3, UR17, RZ, P0, !PT ;  /* 0x0000001103037c10 */ /* 0x000fe200087fe4ff */
[----:B------:R-:W-:-:S02]  /*5cd0*/  UIADD3 UR10, UPT, UPT, UR10, 0x1, URZ ;  /* 0x000000010a0a7890 */ /* 0x000fc4000fffe0ff */
[----:B------:R-:W-:Y:S02]  /*5ce0*/  UIADD3 UR11, UPT, UPT, UR11, 0x8, URZ ;  /* 0x000000080b0b7890 */ /* 0x000fe4000fffe0ff */
[----:B------:R-:W-:Y:S01]  /*5cf0*/  UIADD3.X UR14, UPT, UPT, UR14, UR18, URZ, UP1, !UPT ;  /* 0x000000120e0e7290 */ /* 0x000fe20008ffe4ff */
[----:B------:R-:W-:Y:S11]  /*5d00*/  BRA.U UP0, `(.L_x_2703) ;  /* 0xffffffe500707547 */ /* 0x000ff6000b83ffff */
.L_x_2698:
[----:B------:R-:W-:Y:S01]  /*5d10*/  ISETP.NE.AND P0, PT, R65, RZ, PT ;  /* 0x000000ff4100720c */ /* 0x000fe20003f05270 */
[----:B------:R-:W-:Y:S01]  /*5d20*/  BAR.SYNC.DEFER_BLOCKING 0x0 ;  /* 0x0000000000007b1d */ /* 0x000fe20000010000 */
[----:B------:R-:W-:Y:S01]  /*5d30*/  F2FP.F16.F32.PACK_AB R100, R100, R101 ;  /* 0x000000656464723e */ /* 0x000fe200000000ff */
[----:B------:R-:W-:Y:S01]  /*5d40*/  USHF.L.U32 UR12, UR4, 0xb, URZ ;  /* 0x0000000b040c7899 */ /* 0x000fe200080006ff */
[----:B------:R-:W-:Y:S01]  /*5d50*/  F2FP.F16.F32.PACK_AB R98, R98, R99 ;  /* 0x000000636262723e */ /* 0x000fe200000000ff */
[----:B------:R-:W-:Y:S01]  /*5d60*/  UIADD3 UR21, UP0, UPT, UR21, 0x1000, URZ ;  /* 0x0000100015157890 */ /* 0x000fe2000ff1e0ff */
[----:B------:R-:W-:Y:S01]  /*5d70*/  F2FP.F16.F32.PACK_AB R96, R96, R97 ;  /* 0x000000616060723e */ /* 0x000fe200000000ff */
[----:B------:R-:W1:Y:S01]  /*5d80*/  LDCU.64 UR10, c[0x0][0x478] ;  /* 0x00008f00ff0a77ac */ /* 0x000e620008000a00 */
[----:B------:R-:W-:Y:S02]  /*5d90*/  PRMT R3, R100, 0x7632, R3 ;  /* 0x0000763264037816 */ /* 0x000fe40000000003 */
[----:B------:R-:W-:Y:S01]  /*5da0*/  PRMT R4, R98, 0x7632, R4 ;  /* 0x0000763262047816 */ /* 0x000fe20000000004 */
[----:B------:R-:W-:Y:S01]  /*5db0*/  UIADD3 UR4, UPT, UPT, UR4, 0x1, URZ ;  /* 0x0000000104047890 */ /* 0x000fe2000fffe0ff */
[----:B------:R-:W-:Y:S01]  /*5dc0*/  F2FP.F16.F32.PACK_AB R94, R94, R95 ;  /* 0x0000005f5e5e723e */ /* 0x000fe200000000ff */
[----:B------:R-:W2:Y:S01]  /*5dd0*/  @!P0 LDC R2, c[0x0][0x388] ;  /* 0x0000e200ff028b82 */ /* 0x000ea20000000800 */
        /* <DEDUP_REMOVED lines=11> */
[----:B------:R-:W-:Y:S01]  /*5e90*/  STS.U16 [R30], R100 ;  /* 0x000000641e007388 */ /* 0x000fe20000000400 */
[----:B------:R-:W-:-:S03]  /*5ea0*/  PRMT R8, R88, 0x7632, R8 ;  /* 0x0000763258087816 */ /* 0x000fc60000000008 */
[----:B------:R3:W-:Y:S04]  /*5eb0*/  STS.U16 [R29+0x2], R3 ;  /* 0x000002031d007388 */ /* 0x0007e80000000400 */
[----:B------:R-:W-:Y:S04]  /*5ec0*/  STS.U16 [R28+0x4], R98 ;  /* 0x000004621c007388 */ /* 0x000fe80000000400 */
[----:B------:R4:W-:Y:S01]  /*5ed0*/  STS.U16 [R27+0x6], R4 ;  /* 0x000006041b007388 */ /* 0x0009e20000000400 */
[----:B---3--:R-:W-:-:S03]  /*5ee0*/  PRMT R3, R94, 0x7632, R3 ;  /* 0x000076325e037816 */ /* 0x008fc60000000003 */
[----:B------:R-:W-:Y:S04]  /*5ef0*/  STS.U16 [R26+0x8], R96 ;  /* 0x000008601a007388 */ /* 0x000fe80000000400 */
[----:B------:R-:W-:Y:S01]  /*5f00*/  STS.U16 [R25+0xa], R5 ;  /* 0x00000a0519007388 */ /* 0x000fe20000000400 */
[----:B----4-:R-:W-:-:S03]  /*5f10*/  PRMT R4, R90, 0x7632, R4 ;  /* 0x000076325a047816 */ /* 0x010fc60000000004 */
[----:B------:R-:W-:Y:S04]  /*5f20*/  STS.U16 [R24+0xc], R94 ;  /* 0x00000c5e18007388 */ /* 0x000fe80000000400 */
[----:B------:R3:W-:Y:S04]  /*5f30*/  STS.U16 [R23+0xe], R3 ;  /* 0x00000e0317007388 */ /* 0x0007e80000000400 */
[----:B------:R-:W-:Y:S04]  /*5f40*/  STS.U16 [R22+0x10], R92 ;  /* 0x0000105c16007388 */ /* 0x000fe80000000400 */
[----:B------:R2:W-:Y:S01]  /*5f50*/  STS.U16 [R21+0x12], R6 ;  /* 0x0000120615007388 */ /* 0x0005e20000000400 */
[----:B---3--:R-:W-:-:S03]  /*5f60*/  PRMT R3, R86, 0x7632, R3 ;  /* 0x0000763256037816 */ /* 0x008fc60000000003 */
[----:B------:R-:W-:Y:S04]  /*5f70*/  STS.U16 [R20+0x14], R90 ;  /* 0x0000145a14007388 */ /* 0x000fe80000000400 */
[----:B------:R-:W-:Y:S01]  /*5f80*/  STS.U16 [R19+0x16], R4 ;  /* 0x0000160413007388 */ /* 0x000fe20000000400 */
[----:B--2---:R-:W-:-:S03]  /*5f90*/  @!P0 IADD3 R6, PT, PT, R2, -UR12, RZ ;  /* 0x8000000c02068c10 */ /* 0x004fc6000fffe0ff */
[----:B------:R-:W-:Y:S01]  /*5fa0*/  STS.U16 [R18+0x18], R88 ;  /* 0x0000185812007388 */ /* 0x000fe20000000400 */
[----:B------:R-:W-:-:S03]  /*5fb0*/  MOV R2, UR12 ;  /* 0x0000000c00027c02 */ /* 0x000fc60008000f00 */
        /* <DEDUP_REMOVED lines=12> */
[----:B0-----:R-:W-:Y:S04]  /*6080*/  LDS.U16 R13, [R38+0x200] ;  /* 0x00020000260d7984 */ /* 0x001fe80000000400 */
        /* <DEDUP_REMOVED lines=9> */
[----:B--2---:R-:W-:-:S04]  /*6120*/  IADD3 R3, P0, P1, R63, UR6, R2 ;  /* 0x000000063f037c10 */ /* 0x004fc8000f91e002 */
[----:B------:R-:W-:Y:S02]  /*6130*/  IADD3.X R4, PT, PT, RZ, UR5, RZ, P0, P1 ;  /* 0x00000005ff047c10 */ /* 0x000fe400087e24ff */
[----:B-1----:R-:W-:-:S04]  /*6140*/  LEA R2, P3, R3, UR10, 0x1 ;  /* 0x0000000a03027c11 */ /* 0x002fc8000f8608ff */
[----:B------:R-:W-:Y:S01]  /*6150*/  LEA.HI.X R3, R3, UR11, R4, 0x1, P3 ;  /* 0x0000000b03037c11 */ /* 0x000fe200098f0c04 */
[----:B------:R-:W0:Y:S01]  /*6160*/  LDS R0, [UR9+0x1080] ;  /* 0x00108009ff007984 */ /* 0x000e220008000800 */
[----:B------:R-:W1:Y:S02]  /*6170*/  LDCU UR9, c[0x0][0x394] ;  /* 0x00007280ff0977ac */ /* 0x000e640008000800 */
[----:B-1----:R-:W-:Y:S01]  /*6180*/  UISETP.NE.AND UP0, UPT, UR4, UR9, UPT ;  /* 0x000000090400728c */ /* 0x002fe2000bf05270 */
[-C--:B0-----:R-:W-:Y:S02]  /*6190*/  ISETP.GE.AND P2, PT, R62, R0.reuse, PT ;  /* 0x000000003e00720c */ /* 0x081fe40003f46270 */
[-C--:B------:R-:W-:Y:S02]  /*61a0*/  ISETP.GE.AND P1, PT, R63, R0.reuse, PT ;  /* 0x000000003f00720c */ /* 0x080fe40003f26270 */
[-C--:B------:R-:W-:Y:S02]  /*61b0*/  ISETP.GE.AND P0, PT, R61, R0.reuse, PT ;  /* 0x000000003d00720c */ /* 0x080fe40003f06270 */
[----:B------:R-:W-:-:S02]  /*61c0*/  ISETP.GE.AND P4, PT, R60, R0, PT ;  /* 0x000000003c00720c */ /* 0x000fc40003f86270 */
        /* <DEDUP_REMOVED lines=30> */
.L_x_2705:
        /* <DEDUP_REMOVED lines=13> */
.L_x_5082:


//--------------------- .text._Z25selective_scan_fwd_kernelI32Selective_Scan_fwd_kernel_traitsILi128ELi16ELi1ELb0ELb1ELb0ELb1EN3c104HalfEfEEv13SSMParamsBase --------------------------
	.section	.text._Z25selective_scan_fwd_kernelI32Selective_Scan_fwd_kernel_traitsILi128ELi16ELi1ELb0ELb1ELb0ELb1EN3c104HalfEfEEv13SSMParamsBase,"ax",@progbits
	.align	128
        .global         _Z25selective_scan_fwd_kernelI32Selective_Scan_fwd_kernel_traitsILi128ELi16ELi1ELb0ELb1ELb0ELb1EN3c104HalfEfEEv13SSMParamsBase
        .type           _Z25selective_scan_fwd_kernelI32Selective_Scan_fwd_kernel_traitsILi128ELi16ELi1ELb0ELb1ELb0ELb1EN3c104HalfEfEEv13SSMParamsBase,@function
        .size           _Z25selective_scan_fwd_kernelI32Selective_Scan_fwd_kernel_traitsILi128ELi16ELi1ELb0ELb1ELb0ELb1EN3c104HalfEfEEv13SSMParamsBase,(.L_x_5083 - _Z25selective_scan_fwd_kernelI32Selective_Scan_fwd_kernel_traitsILi128ELi16ELi1ELb0ELb1ELb0ELb1EN3c104HalfEfEEv13SSMParamsBase)
        .other          _Z25selective_scan_fwd_kernelI32Selective_Scan_fwd_kernel_traitsILi128ELi16ELi1ELb0ELb1ELb0ELb1EN3c104HalfEfEEv13SSMParamsBase,@"STO_CUDA_ENTRY STV_DEFAULT"
_Z25selective_scan_fwd_kernelI32Selective_Scan_fwd_kernel_traitsILi128ELi16ELi1ELb0ELb1ELb0ELb1EN3c104HalfEfEEv13SSMParamsBase:
.text._Z25selective_scan_fwd_kernelI32Selective_Scan_fwd_kernel_traitsILi128ELi16ELi1ELb0ELb1ELb0ELb1EN3c104HalfEfEEv13SSMParamsBase:
[----:B------:R-:W-:Y:S01]  /*0000*/  LDC R1, c[0x0][0x37c] ;  /* 0x0000df00ff017b82 */ /* 0x000fe20000000800 */
[----:B------:R-:W0:Y:S07]  /*0010*/  LDCU UR33, c[0x0][0x398] ;  /* 0x00007300ff2177ac */ /* 0x000e2e0008000800 */
[----:B------:R-:W1:Y:S01]  /*0020*/  S2UR UR24, SR_CTAID.Y ;  /* 0x00000000001879c3 */ /* 0x000e620000002600 */
[----:B------:R-:W-:Y:S01]  /*0030*/  CS2R R66, SRZ ;  /* 0x0000000000427805 */ /* 0x000fe2000001ff00 */
[----:B------:R-:W2:Y:S01]  /*0040*/  LDCU.64 UR4, c[0x0][0x458] ;  /* 0x00008b00ff0477ac */ /* 0x000ea20008000a00 */
[----:B------:R-:W3:Y:S01]  /*0050*/  LDCU.64 UR6, c[0x0][0x470] ;  /* 0x00008e00ff0677ac */ /* 0x000ee20008000a00 */
[----:B------:R-:W4:Y:S04]  /*0060*/  LDCU.64 UR22, c[0x0][0x358] ;  /* 0x00006b00ff1677ac */ /* 0x000f280008000a00 */
[----:B------:R-:W4:Y:S01]  /*0070*/  S2UR UR25, SR_CTAID.X ;  /* 0x00000000001979c3 */ /* 0x000f220000002500 */
[----:B------:R-:W4:Y:S01]  /*0080*/  LDCU UR32, c[0x0][0x394] ;  /* 0x00007280ff2077ac */ /* 0x000f220008000800 */
[----:B0-----:R-:W-:Y:S01]  /*0090*/  MOV R0, UR33 ;  /* 0x0000002100007c02 */ /* 0x001fe20008000f00 */
[----:B------:R-:W0:Y:S03]  /*00a0*/  LDCU.128 UR16, c[0x0][0x3f0] ;  /* 0x00007e00ff1077ac */ /* 0x000e260008000c00 */
        /* <DEDUP_REMOVED lines=17> */
[----:B------:R-:W-:Y:S02]  /*01c0*/  IMAD.U32 R3, RZ, RZ, UR5 ;  /* 0x00000005ff037e24 */ /* 0x000fe4000f8e00ff */
[----:B--2---:R-:W-:-:S03]  /*01d0*/  VIADD R6, R0, 0xffffffe ;  /* 0x0ffffffe00067836 */ /* 0x004fc60000000000 */
[----:B----4-:R1:W5:Y:S01]  /*01e0*/  @P0 LDG.E R67, desc[UR22][R2.64] ;  /* 0x0000001602430981 */ /* 0x010362000c1e1900 */
[----:B------:R-:W-:Y:S01]  /*01f0*/  IMAD.U32 R5, RZ, RZ, UR7 ;  /* 0x00000007ff057e24 */ /* 0x000fe2000f8e00ff */
[----:B------:R2:W4:Y:S01]  /*0200*/  F2I.FTZ.U32.TRUNC.NTZ R7, R6 ;  /* 0x0000000600077305 */ /* 0x000522000021f000 */
[----:B------:R-:W-:-:S03]  /*0210*/  UISETP.GE.AND UP1, UPT, UR32, 0x1, UPT ;  /* 0x000000012000788c */ /* 0x000fc6000bf26270 */
[----:B------:R0:W5:Y:S01]  /*0220*/  @P1 LDG.E R66, desc[UR22][R4.64] ;  /* 0x0000001604421981 */ /* 0x000162000c1e1900 */
[----:B--2---:R-:W-:Y:S01]  /*0230*/  HFMA2 R6, -RZ, RZ, 0, 0 ;  /* 0x00000000ff067431 */ /* 0x004fe200000001ff */
[----:B----4-:R-:W-:-:S04]  /*0240*/  R2UR UR5, R7 ;  /* 0x00000000070572ca */ /* 0x010fc800000e0000 */
[----:B------:R-:W-:Y:S01]  /*0250*/  R2UR UR4, R6 ;  /* 0x00000000060472ca */ /* 0x000fe200000e0000 */
[----:B-1----:R-:W-:-:S04]  /*0260*/  IMAD.MOV R2, RZ, RZ, -R7 ;  /* 0x000000ffff027224 */ /* 0x002fc800078e0a07 */
[----:B------:R-:W-:Y:S01]  /*0270*/  IMAD R3, R2, R9, RZ ;  /* 0x0000000902037224 */ /* 0x000fe200078e02ff */
[----:B------:R-:W-:-:S07]  /*0280*/  IABS R2, UR24 ;  /* 0x0000001800027c13 */ /* 0x000fce0008000000 */
        /* <DEDUP_REMOVED lines=10> */
[----:B0-----:R-:W-:Y:S02]  /*0330*/  UIMAD.WIDE.U32 UR4, UR25, UR16, URZ ;  /* 0x00000010190472a5 */ /* 0x001fe4000f8e00ff */
[----:B---3--:R-:W-:Y:S02]  /*0340*/  UIMAD.WIDE.U32 UR6, UR25, UR28, URZ ;  /* 0x0000001c190672a5 */ /* 0x008fe4000f8e00ff */
[----:B------:R-:W-:-:S08]  /*0350*/  UIMAD UR5, UR25, UR17, UR5 ;  /* 0x00000011190572a4 */ /* 0x000fd0000f8e0205 */
[----:B------:R-:W-:Y:S01]  /*0360*/  @!P0 IMAD.IADD R0, R0, 0x1, -R9 ;  /* 0x0000000100008824 */ /* 0x000fe200078e0a09 */
[----:B------:R-:W-:Y:S01]  /*0370*/  PLOP3.LUT P0, PT, PT, PT, UP1, 0x80, 0x8 ;  /* 0x000000000008781c */ /* 0x000fe20003f0f018 */
[----:B------:R-:W-:-:S03]  /*0380*/  UIMAD UR7, UR25, UR29, UR7 ;  /* 0x0000001d190772a4 */ /* 0x000fc6000f8e0207 */
[----:B------:R-:W-:Y:S01]  /*0390*/  ISETP.GE.U32.AND P1, PT, R0, R9, PT ;  /* 0x000000090000720c */ /* 0x000fe20003f26070 */
[----:B------:R-:W-:Y:S02]  /*03a0*/  UIMAD.WIDE.U32 UR8, UR24, UR18, UR4 ;  /* 0x00000012180872a5 */ /* 0x000fe4000f8e0004 */
[----:B------:R-:W-:Y:S02]  /*03b0*/  UIMAD.WIDE.U32 UR10, UR24, UR30, UR6 ;  /* 0x0000001e180a72a5 */ /* 0x000fe4000f8e0006 */
[----:B------:R-:W-:Y:S02]  /*03c0*/  ULOP3.LUT UR12, UR24, UR33, URZ, 0x3c, !UPT ;  /* 0x00000021180c7292 */ /* 0x000fe4000f8e3cff */
[----:B------:R-:W-:Y:S02]  /*03d0*/  UIMAD UR16, UR24, UR19, UR9 ;  /* 0x00000013181072a4 */ /* 0x000fe4000f8e0209 */
[----:B------:R-:W-:Y:S02]  /*03e0*/  @!UP0 UIADD3 UR14, UPT, UPT, UR14, 0x1, URZ ;  /* 0x000000010e0e8890 */ /* 0x000fe4000fffe0ff */
[----:B------:R-:W-:Y:S01]  /*03f0*/  UIMAD UR15, UR24, UR31, UR11 ;  /* 0x0000001f180f72a4 */ /* 0x000fe2000f8e020b */
[----:B------:R-:W0:Y:S01]  /*0400*/  LDCU.64 UR18, c[0x0][0x3b0] ;  /* 0x00007600ff1277ac */ /* 0x000e220008000a00 */
[----:B------:R-:W1:Y:S01]  /*0410*/  LDCU.128 UR4, c[0x0][0x460] ;  /* 0x00008c00ff0477ac */ /* 0x000e620008000c00 */
[----:B------:R-:W-:Y:S01]  /*0420*/  UISETP.GE.AND UP1, UPT, UR12, URZ, UPT ;  /* 0x000000ff0c00728c */ /* 0x000fe2000bf26270 */
[----:B------:R-:W-:Y:S01]  /*0430*/  VOTEU.ANY UP0, P1 ;  /* 0x0000000000ff7886 */ /* 0x000fe20000800100 */
[----:B01----:R-:W-:Y:S09]  /*0440*/  @!P0 EXIT ;  /* 0x000000000000894d */ /* 0x003ff20003800000 */
[----:B------:R-:W0:Y:S01]  /*0450*/  S2R R65, SR_TID.X ;  /* 0x0000000000417919 */ /* 0x000e220000002100 */
[----:B------:R-:W-:Y:S02]  /*0460*/  @UP0 UIADD3 UR14, UPT, UPT, UR14, 0x1, URZ ;  /* 0x000000010e0e0890 */ /* 0x000fe4000fffe0ff */
[----:B------:R-:W-:Y:S01]  /*0470*/  UISETP.NE.AND UP0, UPT, UR33, URZ, UPT ;  /* 0x000000ff2100728c */ /* 0x000fe2000bf05270 */
[----:B------:R-:W1:Y:S01]  /*0480*/  LDCU UR28, c[0x0][0x384] ;  /* 0x00007080ff1c77ac */ /* 0x000e620008000800 */
[----:B------:R-:W2:Y:S01]  /*0490*/  LDCU.64 UR26, c[0x0][0x448] ;  /* 0x00008900ff1a77ac */ /* 0x000ea20008000a00 */
[----:B------:R-:W-:-:S08]  /*04a0*/  @!UP1 UIADD3 UR14, UPT, UPT, -UR14, URZ, URZ ;  /* 0x000000ff0e0e9290 */ /* 0x000fd0000fffe1ff */
[----:B------:R-:W-:Y:S02]  /*04b0*/  @!UP0 ULOP3.LUT UR14, URZ, UR33, URZ, 0x33, !UPT ;  /* 0x00000021ff0e8292 */ /* 0x000fe4000f8e33ff */
[----:B------:R-:W-:Y:S01]  /*04c0*/  UIMAD.WIDE.U32 UR12, UR25, UR18, URZ ;  /* 0x00000012190c72a5 */ /* 0x000fe2000f8e00ff */
[----:B------:R-:W3:Y:S01]  /*04d0*/  LDCU UR18, c[0x0][0x38c] ;  /* 0x00007180ff1277ac */ /* 0x000ee20008000800 */
[----:B------:R-:W-:Y:S02]  /*04e0*/  ULEA UR11, UP0, UR8, UR4, 0x1 ;  /* 0x00000004080b7291 */ /* 0x000fe4000f8008ff */
[----:B------:R-:W-:Y:S02]  /*04f0*/  USHF.R.S32.HI UR4, URZ, 0x1f, UR14 ;  /* 0x0000001fff047899 */ /* 0x000fe4000801140e */
[----:B------:R-:W-:Y:S02]  /*0500*/  ULEA UR9, UP1, UR10, UR6, 0x1 ;  /* 0x000000060a097291 */ /* 0x000fe4000f8208ff */
[----:B------:R-:W-:-:S02]  /*0510*/  UIMAD UR13, UR25, UR19, UR13 ;  /* 0x00000013190d72a4 */ /* 0x000fc4000f8e020d */
[----:B------:R-:W-:Y:S01]  /*0520*/  UIMAD UR6, UR4, UR20, URZ ;  /* 0x00000014040672a4 */ /* 0x000fe2000f8e02ff */
[----:B0-----:R-:W-:Y:S01]  /*0530*/  SHF.L.U32 R0, R65, 0x4, RZ ;  /* 0x0000000441007819 */ /* 0x001fe200000006ff */
[----:B------:R-:W-:Y:S02]  /*0540*/  ULEA.HI.X UR8, UR8, UR5, UR16, 0x1, UP0 ;  /* 0x0000000508087291 */ /* 0x000fe400080f0c10 */
[----:B------:R-:W-:Y:S01]  /*0550*/  UIMAD.WIDE.U32 UR4, UR14, UR20, UR12 ;  /* 0x000000140e0472a5 */ /* 0x000fe2000f8e000c */
[----:B------:R-:W-:Y:S01]  /*0560*/  LOP3.LUT R0, R0, 0x3e00, RZ, 0xc0, !PT ;  /* 0x00003e0000007812 */ /* 0x000fe200078ec0ff */
[----:B------:R-:W-:Y:S02]  /*0570*/  UIMAD UR17, UR14, UR21, UR6 ;  /* 0x000000150e1172a4 */ /* 0x000fe4000f8e0206 */
[----:B-1----:R-:W-:Y:S01]  /*0580*/  UIMAD UR6, UR25, UR28, UR24 ;  /* 0x0000001c190672a4 */ /* 0x002fe2000f8e0218 */
[----:B------:R-:W-:Y:S01]  /*0590*/  LOP3.LUT R64, R0, 0x1f, R65, 0xf8, !PT ;  /* 0x0000001f00407812 */ /* 0x000fe200078ef841 */
[----:B--2---:R-:W-:-:S02]  /*05a0*/  ULEA UR16, UP0, UR4, UR26, 0x1 ;  /* 0x0000001a04107291 */ /* 0x004fc4000f8008ff */
[----:B------:R-:W-:Y:S01]  /*05b0*/  UIADD3 UR17, UPT, UPT, UR5, UR17, URZ ;  /* 0x0000001105117290 */ /* 0x000fe2000fffe0ff */
[C---:B------:R-:W-:Y:S01]  /*05c0*/  LOP3.LUT R63, R64.reuse, 0x40, RZ, 0xfc, !PT ;  /* 0x00000040403f7812 */ /* 0x040fe200078efcff */
[----:B------:R-:W-:Y:S01]  /*05d0*/  UIMAD UR5, UR6, UR32, URZ ;  /* 0x00000020060572a4 */ /* 0x000fe2000f8e02ff */
[C---:B------:R-:W-:Y:S01]  /*05e0*/  LOP3.LUT R62, R64.reuse, 0x1a0, RZ, 0xfc, !PT ;  /* 0x000001a0403e7812 */ /* 0x040fe200078efcff */
[----:B------:R-:W-:Y:S01]  /*05f0*/  IMAD.SHL.U32 R61, R64, 0x2, RZ ;  /* 0x00000002403d7824 */ /* 0x000fe200078e00ff */
[----:B------:R-:W-:Y:S02]  /*0600*/  ULEA.HI.X UR17, UR4, UR27, UR17, 0x1, UP0 ;  /* 0x0000001b04117291 */ /* 0x000fe400080f0c11 */
[----:B------:R-:W-:Y:S02]  /*0610*/  ULEA.HI.X UR15, UR10, UR7, UR15, 0x1, UP1 ;  /* 0x000000070a0f7291 */ /* 0x000fe400088f0c0f */
[----:B---3--:R-:W-:Y:S01]  /*0620*/  UIMAD UR5, UR5, UR18, URZ ;  /* 0x00000012050572a4 */ /* 0x008fe2000f8e02ff */
[----:B------:R-:W-:Y:S01]  /*0630*/  UMOV UR12, UR11 ;  /* 0x0000000b000c7c82 */ /* 0x000fe20008000000 */
[----:B------:R-:W-:Y:S01]  /*0640*/  UMOV UR13, UR9 ;  /* 0x00000009000d7c82 */ /* 0x000fe20008000000 */
[----:B------:R-:W-:Y:S01]  /*0650*/  UMOV UR4, URZ ;  /* 0x000000ff00047c82 */ /* 0x000fe20008000000 */
[----:B------:R-:W-:-:S08]  /*0660*/  UMOV UR14, UR8 ;  /* 0x00000008000e7c82 */ /* 0x000fd00008000000 */
.L_x_2744:
[----:B------:R-:W0:Y:S01]  /*0670*/  LDCU UR18, c[0x0][0x388] ;  /* 0x00007100ff1277ac */ /* 0x000e220008000800 */
[----:B------:R-:W-:Y:S02]  /*0680*/  SHF.L.U32 R2, R65, 0x4, RZ ;  /* 0x0000000441027819 */ /* 0x000fe400000006ff */
[----:B------:R-:W-:Y:S01]  /*0690*/  IADD3 R4, P0, PT, R61, UR12, RZ ;  /* 0x0000000c3d047c10 */ /* 0x000fe2000ff1e0ff */
[----:B------:R-:W-:Y:S01]  /*06a0*/  USHF.L.U32 UR6, UR4, 0xb, URZ ;  /* 0x0000000b04067899 */ /* 0x000fe200080006ff */
[----:B------:R-:W-:Y:S02]  /*06b0*/  LOP3.LUT R20, R2, 0x3e00, RZ, 0xc0, !PT ;  /* 0x00003e0002147812 */ /* 0x000fe400078ec0ff */
[----:B------:R-:W-:Y:S01]  /*06c0*/  LOP3.LUT R18, R18, 0xfffffeff, RZ, 0xc0, !PT ;  /* 0xfffffeff12127812 */ /* 0x000fe200078ec0ff */
[----:B------:R-:W-:Y:S01]  /*06d0*/  IMAD.X R5, RZ, RZ, UR14, P0 ;  /* 0x0000000eff057e24 */ /* 0x000fe200080e06ff */
[----:B------:R-:W-:Y:S02]  /*06e0*/  PRMT R7, RZ, 0x7610, R7 ;  /* 0x00007610ff077816 */ /* 0x000fe40000000007 */
        /* <DEDUP_REMOVED lines=12> */
[----:B------:R-:W-:Y:S02]  /*07b0*/  SHF.L.U32 R61, R64, 0x1, RZ ;  /* 0x00000001403d7819 */ /* 0x000fe400000006ff */
[----:B------:R-:W-:Y:S02]  /*07c0*/  PRMT R6, RZ, 0x7610, R6 ;  /* 0x00007610ff067816 */ /* 0x000fe40000000006 */
[----:B------:R-:W-:-:S02]  /*07d0*/  IADD3 R2, P0, PT, R61, UR13, RZ ;  /* 0x0000000d3d027c10 */ /* 0x000fc4000ff1e0ff */
[----:B------:R-:W-:Y:S02]  /*07e0*/  PRMT R12, RZ, 0x7610, R12 ;  /* 0x00007610ff0c7816 */ /* 0x000fe4000000000c */
[----:B------:R-:W-:Y:S01]  /*07f0*/  @P1 LOP3.LUT R18, R18, 0x100, RZ, 0xfc, !PT ;  /* 0x0000010012121812 */ /* 0x000fe200078efcff */
[----:B------:R-:W-:Y:S01]  /*0800*/  IMAD.X R3, RZ, RZ, UR15, P0 ;  /* 0x0000000fff037e24 */ /* 0x000fe200080e06ff */
[----:B------:R-:W-:Y:S02]  /*0810*/  LOP3.LUT R55, R64, 0xe0, RZ, 0xfc, !PT ;  /* 0x000000e040377812 */ /* 0x000fe400078efcff */
[----:B------:R-:W-:Y:S02]  /*0820*/  LOP3.LUT P0, RZ, R18, 0x100, RZ, 0xc0, !PT ;  /* 0x0000010012ff7812 */ /* 0x000fe4000780c0ff */
[C---:B------:R-:W-:Y:S02]  /*0830*/  LOP3.LUT R54, R64.reuse, 0x100, RZ, 0xfc, !PT ;  /* 0x0000010040367812 */ /* 0x040fe400078efcff */
[----:B------:R-:W-:-:S02]  /*0840*/  LOP3.LUT R56, R64, 0xc0, RZ, 0xfc, !PT ;  /* 0x000000c040387812 */ /* 0x000fc400078efcff */
[C---:B------:R-:W-:Y:S02]  /*0850*/  LOP3.LUT R60, R64.reuse, 0x20, RZ, 0xfc, !PT ;  /* 0x00000020403c7812 */ /* 0x040fe400078efcff */
[C---:B------:R-:W-:Y:S02]  /*0860*/  LOP3.LUT R57, R64.reuse, 0xa0, RZ, 0xfc, !PT ;  /* 0x000000a040397812 */ /* 0x040fe400078efcff */
[----:B------:R-:W-:Y:S01]  /*0870*/  LOP3.LUT R58, R64, 0x80, RZ, 0xfc, !PT ;  /* 0x00000080403a7812 */ /* 0x000fe200078efcff */
[----:B------:R-:W2:Y:S01]  /*0880*/  @!P6 LDG.E.U16 R9, desc[UR22][R4.64+0x80] ;  /* 0x000080160409e981 */ /* 0x000ea2000c1e1500 */
[----:B------:R-:W-:Y:S02]  /*0890*/  ISETP.GE.AND P1, PT, R56, UR18, PT ;  /* 0x0000001238007c0c */ /* 0x000fe4000bf26270 */
[----:B------:R-:W-:Y:S01]  /*08a0*/  LOP3.LUT R59, R64, 0x60, RZ, 0xfc, !PT ;  /* 0x00000060403b7812 */ /* 0x000fe200078efcff */
[----:B------:R-:W3:Y:S01]  /*08b0*/  @!P0 LDG.E.U16 R7, desc[UR22][R4.64] ;  /* 0x0000001604078981 */ /* 0x000ee2000c1e1500 */
[----:B------:R-:W-:-:S02]  /*08c0*/  ISETP.GE.AND P0, PT, R55, UR18, PT ;  /* 0x0000001237007c0c */ /* 0x000fc4000bf06270 */
[----:B------:R-:W-:Y:S02]  /*08d0*/  ISETP.GE.AND P5, PT, R60, UR18, PT ;  /* 0x000000123c007c0c */ /* 0x000fe4000bfa6270 */
[----:B------:R-:W-:Y:S02]  /*08e0*/  ISETP.GE.AND P2, PT, R57, UR18, PT ;  /* 0x0000001239007c0c */ /* 0x000fe4000bf46270 */
[----:B------:R-:W-:Y:S02]  /*08f0*/  ISETP.GE.AND P3, PT, R58, UR18, PT ;  /* 0x000000123a007c0c */ /* 0x000fe4000bf66270 */
[----:B------:R-:W-:Y:S01]  /*0900*/  ISETP.GE.AND P4, PT, R59, UR18, PT ;  /* 0x000000123b007c0c */ /* 0x000fe2000bf86270 */
[----:B------:R-:W4:Y:S01]  /*0910*/  @!P1 LDG.E.U16 R13, desc[UR22][R4.64+0x180] ;  /* 0x00018016040d9981 */ /* 0x000f22000c1e1500 */
[----:B------:R-:W-:Y:S02]  /*0920*/  PRMT R17, RZ, 0x7610, R17 ;  /* 0x00007610ff117816 */ /* 0x000fe40000000011 */
[----:B------:R-:W-:Y:S01]  /*0930*/  PRMT R14, RZ, 0x7610, R14 ;  /* 0x00007610ff0e7816 */ /* 0x000fe2000000000e */
[----:B------:R-:W4:Y:S01]  /*0940*/  @!P0 LDG.E.U16 R10, desc[UR22][R4.64+0x1c0] ;  /* 0x0001c016040a8981 */ /* 0x000f22000c1e1500 */
[----:B------:R-:W-:-:S02]  /*0950*/  ISETP.GE.AND P0, PT, R54, UR18, PT ;  /* 0x0000001236007c0c */ /* 0x000fc4000bf06270 */
[C---:B------:R-:W-:Y:S01]  /*0960*/  LOP3.LUT R53, R64.reuse, 0x120, RZ, 0xfc, !PT ;  /* 0x0000012040357812 */ /* 0x040fe200078efcff */
[----:B------:R-:W2:Y:S01]  /*0970*/  @!P5 LDG.E.U16 R0, desc[UR22][R4.64+0x40] ;  /* 0x000040160400d981 */ /* 0x000ea2000c1e1500 */
[C---:B------:R-:W-:Y:S02]  /*0980*/  LOP3.LUT R52, R64.reuse, 0x140, RZ, 0xfc, !PT ;  /* 0x0000014040347812 */ /* 0x040fe400078efcff */
[C---:B------:R-:W-:Y:S01]  /*0990*/  LOP3.LUT R51, R64.reuse, 0x160, RZ, 0xfc, !PT ;  /* 0x0000016040337812 */ /* 0x040fe200078efcff */
[----:B------:R-:W4:Y:S01]  /*09a0*/  @!P2 LDG.E.U16 R8, desc[UR22][R4.64+0x140] ;  /* 0x000140160408a981 */ /* 0x000f22000c1e1500 */
[----:B------:R-:W-:Y:S02]  /*09b0*/  LOP3.LUT R50, R64, 0x180, RZ, 0xfc, !PT ;  /* 0x0000018040327812 */ /* 0x000fe400078efcff */
[----:B------:R-:W-:Y:S01]  /*09c0*/  ISETP.GE.AND P1, PT, R52, UR18, PT ;  /* 0x0000001234007c0c */ /* 0x000fe2000bf26270 */
[----:B------:R-:W4:Y:S01]  /*09d0*/  @!P3 LDG.E.U16 R11, desc[UR22][R4.64+0x100] ;  /* 0x00010016040bb981 */ /* 0x000f22000c1e1500 */
[----:B------:R-:W-:-:S02]  /*09e0*/  ISETP.GE.AND P2, PT, R51, UR18, PT ;  /* 0x0000001233007c0c */ /* 0x000fc4000bf46270 */
[----:B------:R-:W-:Y:S01]  /*09f0*/  PRMT R19, RZ, 0x7610, R19 ;  /* 0x00007610ff137816 */ /* 0x000fe20000000013 */
[----:B------:R-:W4:Y:S01]  /*0a00*/  @!P0 LDG.E.U16 R15, desc[UR22][R4.64+0x200] ;  /* 0x00020016040f8981 */ /* 0x000f22000c1e1500 */
[----:B------:R-:W-:Y:S02]  /*0a10*/  ISETP.GE.AND P0, PT, R53, UR18, PT ;  /* 0x0000001235007c0c */ /* 0x000fe4000bf06270 */
[----:B------:R-:W-:Y:S01]  /*0a20*/  ISETP.GE.AND P3, PT, R50, UR18, PT ;  /* 0x0000001232007c0c */ /* 0x000fe2000bf66270 */
[----:B------:R-:W4:Y:S01]  /*0a30*/  @!P4 LDG.E.U16 R6, desc[UR22][R4.64+0xc0] ;  /* 0x0000c0160406c981 */ /* 0x000f22000c1e1500 */
[----:B------:R-:W-:Y:S02]  /*0a40*/  LOP3.LUT R49, R64, 0x1c0, RZ, 0xfc, !PT ;  /* 0x000001c040317812 */ /* 0x000fe400078efcff */
[----:B------:R-:W-:Y:S01]  /*0a50*/  ISETP.GE.AND P4, PT, R62, UR18, PT ;  /* 0x000000123e007c0c */ /* 0x000fe2000bf86270 */
[----:B------:R-:W4:Y:S01]  /*0a60*/  @!P1 LDG.E.U16 R17, desc[UR22][R4.64+0x280] ;  /* 0x0002801604119981 */ /* 0x000f22000c1e1500 */
[----:B------:R-:W-:-:S02]  /*0a70*/  LOP3.LUT R48, R64, 0x1e0, RZ, 0xfc, !PT ;  /* 0x000001e040307812 */ /* 0x000fc400078efcff */
[----:B------:R-:W-:Y:S01]  /*0a80*/  ISETP.GE.AND P5, PT, R49, UR18, PT ;  /* 0x0000001231007c0c */ /* 0x000fe2000bfa6270 */
[----:B------:R-:W4:Y:S01]  /*0a90*/  @!P2 LDG.E.U16 R14, desc[UR22][R4.64+0x2c0] ;  /* 0x0002c016040ea981 */ /* 0x000f22000c1e1500 */
[----:B------:R-:W-:Y:S02]  /*0aa0*/  ISETP.GE.AND P6, PT, R48, UR18, PT ;  /* 0x0000001230007c0c */ /* 0x000fe4000bfc6270 */
[----:B------:R-:W-:Y:S01]  /*0ab0*/  PRMT R16, RZ, 0x7610, R16 ;  /* 0x00007610ff107816 */ /* 0x000fe20000000010 */
[----:B------:R-:W4:Y:S01]  /*0ac0*/  @!P0 LDG.E.U16 R12, desc[UR22][R4.64+0x240] ;  /* 0x00024016040c8981 */ /* 0x000f22000c1e1500 */
[----:B------:R-:W-:-:S03]  /*0ad0*/  P2R R78, PR, RZ, 0x1 ;  /* 0x00000001ff4e7803 */ /* 0x000fc60000000000 */
[----:B------:R-:W4:Y:S01]  /*0ae0*/  @!P3 LDG.E.U16 R19, desc[UR22][R4.64+0x300] ;  /* 0x000300160413b981 */ /* 0x000f22000c1e1500 */
[----:B------:R-:W-:Y:S02]  /*0af0*/  LOP3.LUT P0, RZ, R18, 0x100, RZ, 0xc0, !PT ;  /* 0x0000010012ff7812 */ /* 0x000fe4000780c0ff */
[----:B------:R-:W-:Y:S01]  /*0b00*/  PRMT R21, RZ, 0x7610, R21 ;  /* 0x00007610ff157816 */ /* 0x000fe20000000015 */
[----:B------:R-:W4:Y:S01]  /*0b10*/  @!P4 LDG.E.U16 R16, desc[UR22][R4.64+0x340] ;  /* 0x000340160410c981 */ /* 0x000f22000c1e1500 */
[----:B------:R-:W-:-:S04]  /*0b20*/  PRMT R18, RZ, 0x7610, R18 ;  /* 0x00007610ff127816 */ /* 0x000fc80000000012 */
[----:B------:R-:W4:Y:S04]  /*0b30*/  @!P5 LDG.E.U16 R21, desc[UR22][R4.64+0x380] ;  /* 0x000380160415d981 */ /* 0x000f28000c1e1500 */
[----:B------:R0:W4:Y:S01]  /*0b40*/  @!P6 LDG.E.U16 R18, desc[UR22][R4.64+0x3c0] ;  /* 0x0003c0160412e981 */ /* 0x000122000c1e1500 */
        /* <DEDUP_REMOVED lines=25> */
[----:B------:R-:W-:Y:S02]  /*0ce0*/  LEA R41, R5, UR19, 0x1 ;  /* 0x0000001305297c11 */ /* 0x000fe4000f8e08ff */
[----:B------:R-:W-:Y:S02]  /*0cf0*/  LEA.HI.SX32 R23, R23, R20, 0x1b ;  /* 0x0000001417177211 */ /* 0x000fe400078fdaff */
[----:B------:R-:W-:-:S02]  /*0d00*/  IADD3 R5, PT, PT, R20, 0x140, RZ ;  /* 0x0000014014057810 */ /* 0x000fc40007ffe0ff */
[-C--:B------:R-:W-:Y:S02]  /*0d10*/  LEA.HI.SX32 R25, R25, R20.reuse, 0x1b ;  /* 0x0000001419197211 */ /* 0x080fe400078fdaff */
[-C--:B------:R-:W-:Y:S02]  /*0d20*/  LEA.HI.SX32 R27, R27, R20.reuse, 0x1b ;  /* 0x000000141b1b7211 */ /* 0x080fe400078fdaff */
[-C--:B------:R-:W-:Y:S02]  /*0d30*/  LEA.HI.SX32 R29, R29, R20.reuse, 0x1b ;  /* 0x000000141d1d7211 */ /* 0x080fe400078fdaff */
[----:B------:R-:W-:Y:S02]  /*0d40*/  LEA R40, R23, UR19, 0x1 ;  /* 0x0000001317287c11 */ /* 0x000fe4000f8e08ff */
[----:B------:R-:W-:Y:S02]  /*0d50*/  LEA.HI.SX32 R5, R5, R20, 0x1b ;  /* 0x0000001405057211 */ /* 0x000fe400078fdaff */
[----:B------:R-:W-:Y:S01]  /*0d60*/  LEA R39, R25, UR19, 0x1 ;  /* 0x0000001319277c11 */ /* 0x000fe2000f8e08ff */
[----:B------:R-:W-:Y:S01]  /*0d70*/  VIADD R25, R20, 0x1e0 ;  /* 0x000001e014197836 */ /* 0x000fe20000000000 */
        /* <DEDUP_REMOVED lines=15> */
[----:B0-----:R-:W-:Y:S02]  /*0e70*/  VIADD R7, R20, 0x160 ;  /* 0x0000016014077836 */ /* 0x001fe40000000000 */
[----:B--2---:R-:W-:Y:S04]  /*0e80*/  STS.U16 [R45+0x40], R0 ;  /* 0x000040002d007388 */ /* 0x004fe80000000400 */
[----:B------:R0:W-:Y:S01]  /*0e90*/  STS.U16 [R44+0x80], R9 ;  /* 0x000080092c007388 */ /* 0x0001e20000000400 */
[----:B------:R-:W-:-:S02]  /*0ea0*/  LEA.HI.SX32 R7, R7, R20, 0x1b ;  /* 0x0000001407077211 */ /* 0x000fc400078fdaff */
[----:B0-----:R-:W-:Y:S01]  /*0eb0*/  IADD3 R9, PT, PT, R20, 0x180, RZ ;  /* 0x0000018014097810 */ /* 0x001fe20007ffe0ff */
[----:B----4-:R-:W-:Y:S03]  /*0ec0*/  STS.U16 [R43+0xc0], R6 ;  /* 0x0000c0062b007388 */ /* 0x010fe60000000400 */
[----:B------:R-:W-:Y:S01]  /*0ed0*/  LEA.HI.SX32 R9, R9, R20, 0x1b ;  /* 0x0000001409097211 */ /* 0x000fe200078fdaff */
[----:B------:R0:W-:Y:S01]  /*0ee0*/  STS.U16 [R42+0x100], R11 ;  /* 0x0001000b2a007388 */ /* 0x0001e20000000400 */
[----:B------:R-:W-:-:S03]  /*0ef0*/  LEA R35, R7, UR19, 0x1 ;  /* 0x0000001307237c11 */ /* 0x000fc6000f8e08ff */
[----:B------:R-:W-:Y:S01]  /*0f00*/  STS.U16 [R41+0x140], R8 ;  /* 0x0001400829007388 */ /* 0x000fe20000000400 */
[----:B------:R-:W-:Y:S01]  /*0f10*/  LEA R34, R9, UR19, 0x1 ;  /* 0x0000001309227c11 */ /* 0x000fe2000f8e08ff */
[----:B0-----:R-:W-:Y:S02]  /*0f20*/  VIADD R11, R20, 0x1a0 ;  /* 0x000001a0140b7836 */ /* 0x001fe40000000000 */
[----:B------:R-:W-:Y:S04]  /*0f30*/  STS.U16 [R40+0x180], R13 ;  /* 0x0001800d28007388 */ /* 0x000fe80000000400 */
[----:B------:R-:W-:Y:S01]  /*0f40*/  STS.U16 [R39+0x1c0], R10 ;  /* 0x0001c00a27007388 */ /* 0x000fe20000000400 */
[----:B------:R-:W-:Y:S01]  /*0f50*/  LEA.HI.SX32 R11, R11, R20, 0x1b ;  /* 0x000000140b0b7211 */ /* 0x000fe200078fdaff */
[----:B------:R-:W-:-:S02]  /*0f60*/  IMAD R20, R47, 0xf, R20 ;  /* 0x0000000f2f147824 */ /* 0x000fc400078e0214 */
[----:B------:R0:W-:Y:S04]  /*0f70*/  STS.U16 [R38+0x200], R15 ;  /* 0x0002000f26007388 */ /* 0x0001e80000000400 */
[----:B------:R-:W-:Y:S01]  /*0f80*/  STS.U16 [R37+0x240], R12 ;  /* 0x0002400c25007388 */ /* 0x000fe20000000400 */
[----:B------:R-:W-:-:S03]  /*0f90*/  LEA R33, R11, UR19, 0x1 ;  /* 0x000000130b217c11 */ /* 0x000fc6000f8e08ff */
[----:B------:R1:W-:Y:S01]  /*0fa0*/  STS.U16 [R36+0x280], R17 ;  /* 0x0002801124007388 */ /* 0x0003e20000000400 */
[----:B------:R-:W-:-:S03]  /*0fb0*/  VIADD R7, R20, 0x2 ;  /* 0x0000000214077836 */ /* 0x000fc60000000000 */
[----:B------:R-:W-:Y:S01]  /*0fc0*/  STS.U16 [R35+0x2c0], R14 ;  /* 0x0002c00e23007388 */ /* 0x000fe20000000400 */
[C---:B------:R-:W-:Y:S01]  /*0fd0*/  VIADD R11, R20.reuse, 0x4 ;  /* 0x00000004140b7836 */ /* 0x040fe20000000000 */
[C---:B------:R-:W-:Y:S02]  /*0fe0*/  IADD3 R29, PT, PT, R20.reuse, 0x9, RZ ;  /* 0x00000009141d7810 */ /* 0x040fe40007ffe0ff */
[----:B------:R2:W-:Y:S01]  /*0ff0*/  STS.U16 [R34+0x300], R19 ;  /* 0x0003001322007388 */ /* 0x0005e20000000400 */
[C---:B0-----:R-:W-:Y:S02]  /*1000*/  VIADD R15, R20.reuse, 0x6 ;  /* 0x00000006140f7836 */ /* 0x041fe40000000000 */
[C---:B-1----:R-:W-:Y:S01]  /*1010*/  VIADD R17, R20.reuse, 0x8 ;  /* 0x0000000814117836 */ /* 0x042fe20000000000 */
[C---:B------:R-:W-:Y:S01]  /*1020*/  IADD3 R5, PT, PT, R20.reuse, 0x1, RZ ;  /* 0x0000000114057810 */ /* 0x040fe20007ffe0ff */
[C---:B------:R-:W-:Y:S01]  /*1030*/  VIADD R73, R20.reuse, 0xc ;  /* 0x0000000c14497836 */ /* 0x040fe20000000000 */
[C---:B------:R-:W-:Y:S01]  /*1040*/  IADD3 R9, PT, PT, R20.reuse, 0x3, RZ ;  /* 0x0000000314097810 */ /* 0x040fe20007ffe0ff */
[C---:B------:R-:W-:Y:S01]  /*1050*/  VIADD R77, R20.reuse, 0xe ;  /* 0x0000000e144d7836 */ /* 0x040fe20000000000 */
[C---:B------:R-:W-:Y:S01]  /*1060*/  IADD3 R13, PT, PT, R20.reuse, 0x5, RZ ;  /* 0x00000005140d7810 */ /* 0x040fe20007ffe0ff */
[C---:B--2---:R-:W-:Y:S01]  /*1070*/  VIADD R19, R20.reuse, 0xa ;  /* 0x0000000a14137836 */ /* 0x044fe20000000000 */
[----:B------:R-:W-:-:S02]  /*1080*/  IADD3 R27, PT, PT, R20, 0x7, RZ ;  /* 0x00000007141b7810 */ /* 0x000fc40007ffe0ff */
[C---:B------:R-:W-:Y:S02]  /*1090*/  IADD3 R71, PT, PT, R20.reuse, 0xb, RZ ;  /* 0x0000000b14477810 */ /* 0x040fe40007ffe0ff */
[C---:B------:R-:W-:Y:S02]  /*10a0*/  IADD3 R75, PT, PT, R20.reuse, 0xd, RZ ;  /* 0x0000000d144b7810 */ /* 0x040fe40007ffe0ff */
[----:B------:R-:W-:Y:S01]  /*10b0*/  IADD3 R79, PT, PT, R20, 0xf, RZ ;  /* 0x0000000f144f7810 */ /* 0x000fe20007ffe0ff */
[----:B------:R0:W-:Y:S01]  /*10c0*/  STS.U16 [R33+0x340], R16 ;  /* 0x0003401021007388 */ /* 0x0001e20000000400 */
        /* <DEDUP_REMOVED lines=13> */
[-C--:B0-----:R-:W-:Y:S02]  /*11a0*/  LEA.HI.SX32 R16, R77, R20.reuse, 0x1b ;  /* 0x000000144d107211 */ /* 0x081fe400078fdaff */
[----:B------:R-:W-:-:S02]  /*11b0*/  LEA.HI.SX32 R79, R79, R20, 0x1b ;  /* 0x000000144f4f7211 */ /* 0x000fc400078fdaff */
[----:B------:R-:W-:Y:S01]  /*11c0*/  LEA.HI.SX32 R30, R20, R20, 0x1b ;  /* 0x00000014141e7211 */ /* 0x000fe200078fdaff */
[----:B------:R0:W-:Y:S01]  /*11d0*/  STS.U16 [R32+0x380], R21 ;  /* 0x0003801520007388 */ /* 0x0001e20000000400 */
[----:B------:R-:W-:Y:S02]  /*11e0*/  LEA R22, R17, UR19, 0x1 ;  /* 0x0000001311167c11 */ /* 0x000fe4000f8e08ff */
[----:B------:R-:W-:Y:S01]  /*11f0*/  LEA R20, R19, UR19, 0x1 ;  /* 0x0000001313147c11 */ /* 0x000fe2000f8e08ff */
[----:B------:R1:W-:Y:S01]  /*1200*/  STS.U16 [R31+0x3c0], R18 ;  /* 0x0003c0121f007388 */ /* 0x0003e20000000400 */
[----:B------:R-:W-:Y:S01]  /*1210*/  LEA R30, R30, UR19, 0x1 ;  /* 0x000000131e1e7c11 */ /* 0x000fe2000f8e08ff */
[----:B------:R-:W-:Y:S01]  /*1220*/  NOP ;  /* 0x0000000000007918 */ /* 0x000fe20000000000 */
[----:B0-----:R-:W-:-:S03]  /*1230*/  LEA R21, R0, UR19, 0x1 ;  /* 0x0000001300157c11 */ /* 0x001fc6000f8e08ff */
[----:B------:R-:W-:Y:S01]  /*1240*/  LDS.U16 R88, [R30] ;  /* 0x000000001e587984 */ /* 0x000fe20000000400 */
[----:B------:R-:W-:Y:S02]  /*1250*/  LEA R29, R5, UR19, 0x1 ;  /* 0x00000013051d7c11 */ /* 0x000fe4000f8e08ff */
[----:B------:R-:W-:Y:S01]  /*1260*/  LEA R28, R7, UR19, 0x1 ;  /* 0x00000013071c7c11 */ /* 0x000fe2000f8e08ff */
[----:B------:R-:W-:Y:S01]  /*1270*/  LDS.U16 R10, [R21+0x12] ;  /* 0x00001200150a7984 */ /* 0x000fe20000000400 */
[----:B------:R-:W-:Y:S02]  /*1280*/  LEA R27, R9, UR19, 0x1 ;  /* 0x00000013091b7c11 */ /* 0x000fe4000f8e08ff */
[----:B------:R-:W-:Y:S01]  /*1290*/  LEA R26, R11, UR19, 0x1 ;  /* 0x000000130b1a7c11 */ /* 0x000fe2000f8e08ff */
[----:B------:R-:W-:Y:S01]  /*12a0*/  LDS.U16 R85, [R29+0x2] ;  /* 0x000002001d557984 */ /* 0x000fe20000000400 */
[----:B------:R-:W-:Y:S02]  /*12b0*/  LEA R25, R13, UR19, 0x1 ;  /* 0x000000130d197c11 */ /* 0x000fe4000f8e08ff */
[----:B------:R-:W-:Y:S01]  /*12c0*/  LEA R24, R15, UR19, 0x1 ;  /* 0x000000130f187c11 */ /* 0x000fe2000f8e08ff */
[----:B------:R-:W-:Y:S01]  /*12d0*/  LDS.U16 R87, [R28+0x4] ;  /* 0x000004001c577984 */ /* 0x000fe20000000400 */
[----:B------:R-:W-:-:S02]  /*12e0*/  LEA R23, R23, UR19, 0x1 ;  /* 0x0000001317177c11 */ /* 0x000fc4000f8e08ff */
[----:B------:R-:W-:Y:S01]  /*12f0*/  LEA R19, R71, UR19, 0x1 ;  /* 0x0000001347137c11 */ /* 0x000fe2000f8e08ff */
[----:B------:R-:W-:Y:S01]  /*1300*/  LDS.U16 R86, [R27+0x6] ;  /* 0x000006001b567984 */ /* 0x000fe20000000400 */
[----:B-1----:R-:W-:Y:S02]  /*1310*/  LEA R18, R73, UR19, 0x1 ;  /* 0x0000001349127c11 */ /* 0x002fe4000f8e08ff */
[----:B------:R-:W-:Y:S01]  /*1320*/  LEA R17, R75, UR19, 0x1 ;  /* 0x000000134b117c11 */ /* 0x000fe2000f8e08ff */
[----:B------:R-:W-:Y:S01]  /*1330*/  LDS.U16 R15, [R26+0x8] ;  /* 0x000008001a0f7984 */ /* 0x000fe20000000400 */
[----:B------:R-:W-:Y:S02]  /*1340*/  LEA R16, R16, UR19, 0x1 ;  /* 0x0000001310107c11 */ /* 0x000fe4000f8e08ff */
        /* <DEDUP_REMOVED lines=32> */
[----:B------:R-:W-:-:S09]  /*1550*/  ISETP.NE.AND P1, PT, R80, RZ, PT ;  /* 0x000000ff5000720c */ /* 0x000fd20003f25270 */
        /* <DEDUP_REMOVED lines=104> */
.L_x_2707:
[----:B------:R-:W-:Y:S05]  /*1be0*/  BSYNC.RECONVERGENT B0 ;  /* 0x0000000000007941 */ /* 0x000fea0003800200 */
.L_x_2706:
[----:B------:R-:W-:Y:S01]  /*1bf0*/  HADD2.F32 R77, -RZ, R77.H0_H0 ;  /* 0x2000004dff4d7230 */ /* 0x000fe20000004100 */
[----:B------:R-:W-:Y:S01]  /*1c00*/  BSSY.RECONVERGENT B0, `(.L_x_2708) ;  /* 0x0000022000007945 */ /* 0x000fe20003800200 */
[----:B------:R-:W-:-:S03]  /*1c10*/  FSETP.GTU.FTZ.AND P0, PT, R76, 20, PT ;  /* 0x41a000004c00780b */ /* 0x000fc60003f1c000 */
[----:B------:R-:W-:Y:S01]  /*1c20*/  FADD.FTZ R77, R77, R66 ;  /* 0x000000424d4d7221 */ /* 0x000fe20000010000 */
        /* <DEDUP_REMOVED lines=31> */
.L_x_2709:
[----:B------:R-:W-:Y:S05]  /*1e20*/  BSYNC.RECONVERGENT B0 ;  /* 0x0000000000007941 */ /* 0x000fea0003800200 */
.L_x_2708:
        /* <DEDUP_REMOVED lines=37> */
.L_x_2711:
[----:B------:R-:W-:Y:S05]  /*2080*/  BSYNC.RECONVERGENT B0 ;  /* 0x0000000000007941 */ /* 0x000fea0003800200 */
.L_x_2710:
        /* <DEDUP_REMOVED lines=35> */
.L_x_2713:
[----:B------:R-:W-:Y:S05]  /*22c0*/  BSYNC.RECONVERGENT B0 ;  /* 0x0000000000007941 */ /* 0x000fea0003800200 */
.L_x_2712:
        /* <DEDUP_REMOVED lines=37> */
.L_x_2715:
[----:B------:R-:W-:Y:S05]  /*2520*/  BSYNC.RECONVERGENT B0 ;  /* 0x0000000000007941 */ /* 0x000fea0003800200 */
.L_x_2714:
        /* <DEDUP_REMOVED lines=35> */
.L_x_2717:
[----:B------:R-:W-:Y:S05]  /*2760*/  BSYNC.RECONVERGENT B0 ;  /* 0x0000000000007941 */ /* 0x000fea0003800200 */
.L_x_2716:
        /* <DEDUP_REMOVED lines=37> */
.L_x_2719:
[----:B------:R-:W-:Y:S05]  /*29c0*/  BSYNC.RECONVERGENT B0 ;  /* 0x0000000000007941 */ /* 0x000fea0003800200 */
.L_x_2718:
        /* <DEDUP_REMOVED lines=35> */
.L_x_2721:
[----:B------:R-:W-:Y:S05]  /*2c00*/  BSYNC.RECONVERGENT B0 ;  /* 0x0000000000007941 */ /* 0x000fea0003800200 */
.L_x_2720:
[----:B------:R-:W-:Y:S01]  /*2c10*/  ISETP.EQ.OR P4, PT, RZ, UR6, P4 ;  /* 0x00000006ff007c0c */ /* 0x000fe2000a782670 */
[----:B------:R-:W-:Y:S01]  /*2c20*/  HADD2.F32 R3, -RZ, R3.H0_H0 ;  /* 0x20000003ff037230 */ /* 0x000fe20000004100 */
[----:B------:R-:W-:Y:S01]  /*2c30*/  BSSY.RECONVERGENT B0, `(.L_x_2722) ;  /* 0x0000026000007945 */ /* 0x000fe20003800200 */
[----:B------:R-:W-:Y:S01]  /*2c40*/  HADD2.F32 R104, -RZ, R85.H0_H0 ;  /* 0x20000055ff687230 */ /* 0x000fe20000004100 */
[----:B------:R-:W-:Y:S01]  /*2c50*/  FSETP.GTU.FTZ.AND P1, PT, R83, 20, PT ;  /* 0x41a000005300780b */ /* 0x000fe20003f3c000 */
[----:B------:R-:W-:Y:S01]  /*2c60*/  HADD2.F32 R103, -RZ, R88.H0_H0 ;  /* 0x20000058ff677230 */ /* 0x000fe20000004100 */
[----:B------:R-:W-:Y:S01]  /*2c70*/  ISETP.EQ.OR P5, PT, RZ, UR6, P5 ;  /* 0x00000006ff007c0c */ /* 0x000fe2000afa2670 */
[----:B------:R-:W-:Y:S01]  /*2c80*/  FADD.FTZ R85, R3, R66 ;  /* 0x0000004203557221 */ /* 0x000fe20000010000 */
[----:B------:R-:W-:-:S05]  /*2c90*/  PRMT R84, RZ, 0x7610, R84 ;  /* 0x00007610ff547816 */ /* 0x000fca0000000054 */
        /* <DEDUP_REMOVED lines=31> */
.L_x_2723:
[----:B------:R-:W-:Y:S05]  /*2e90*/  BSYNC.RECONVERGENT B0 ;  /* 0x0000000000007941 */ /* 0x000fea0003800200 */
.L_x_2722:
        /* <DEDUP_REMOVED lines=39> */
.L_x_2725:
[----:B------:R-:W-:Y:S05]  /*3110*/  BSYNC.RECONVERGENT B0 ;  /* 0x0000000000007941 */ /* 0x000fea0003800200 */
.L_x_2724:
        /* <DEDUP_REMOVED lines=45> */
.L_x_2727:
[----:B------:R-:W-:Y:S05]  /*33f0*/  BSYNC.RECONVERGENT B0 ;  /* 0x0000000000007941 */ /* 0x000fea0003800200 */
.L_x_2726:
        /* <DEDUP_REMOVED lines=32> */
.L_x_2729:
[----:B------:R-:W-:Y:S05]  /*3600*/  BSYNC.RECONVERGENT B0 ;  /* 0x0000000000007941 */ /* 0x000fea0003800200 */
.L_x_2728:
        /* <DEDUP_REMOVED lines=32> */
.L_x_2731:
[----:B------:R-:W-:Y:S05]  /*3810*/  BSYNC.RECONVERGENT B0 ;  /* 0x0000000000007941 */ /* 0x000fea0003800200 */
.L_x_2730:
        /* <DEDUP_REMOVED lines=32> */
.L_x_2733:
[----:B------:R-:W-:Y:S05]  /*3a20*/  BSYNC.RECONVERGENT B0 ;  /* 0x0000000000007941 */ /* 0x000fea0003800200 */
.L_x_2732:
        /* <DEDUP_REMOVED lines=32> */
.L_x_2735:
[----:B------:R-:W-:Y:S05]  /*3c30*/  BSYNC.RECONVERGENT B0 ;  /* 0x0000000000007941 */ /* 0x000fea0003800200 */
.L_x_2734:
        /* <DEDUP_REMOVED lines=32> */
.L_x_2737:
[----:B------:R-:W-:Y:S05]  /*3e40*/  BSYNC.RECONVERGENT B0 ;  /* 0x0000000000007941 */ /* 0x000fea0003800200 */
.L_x_2736:
        /* <DEDUP_REMOVED lines=48> */
[----:B------:R-:W0:Y:S01]  /*4150*/  LDCU.64 UR36, c[0x0][0x3c0] ;  /* 0x00007800ff2477ac */ /* 0x000e220008000a00 */
[----:B------:R-:W-:Y:S01]  /*4160*/  FMUL.FTZ R117, R6, R85 ;  /* 0x0000005506757220 */ /* 0x000fe20000410000 */
[----:B------:R-:W-:Y:S01]  /*4170*/  FMUL.FTZ R118, R7, R86 ;  /* 0x0000005607767220 */ /* 0x000fe20000410000 */
[----:B------:R-:W-:Y:S01]  /*4180*/  IADD3.X R3, PT, PT, RZ, UR17, RZ, P0, P2 ;  /* 0x00000011ff037c10 */ /* 0x000fe200087e44ff */
[----:B------:R-:W-:-:S02]  /*4190*/  UIMAD UR26, UR24, UR27, UR7 ;  /* 0x0000001b181a72a4 */ /* 0x000fc4000f8e0207 */
[----:B------:R-:W-:Y:S02]  /*41a0*/  UIMAD UR7, UR24, UR9, UR21 ;  /* 0x00000009180772a4 */ /* 0x000fe4000f8e0215 */
[----:B--2---:R-:W-:Y:S02]  /*41b0*/  ULEA UR21, UP0, UR6, UR28, 0x2 ;  /* 0x0000001c06157291 */ /* 0x004fe4000f8010ff */
[----:B---3--:R-:W-:Y:S02]  /*41c0*/  ULEA UR9, UP1, UR20, UR30, 0x2 ;  /* 0x0000001e14097291 */ /* 0x008fe4000f8210ff */
[----:B------:R-:W-:Y:S02]  /*41d0*/  ULEA.HI.X UR26, UR6, UR29, UR26, 0x2, UP0 ;  /* 0x0000001d061a7291 */ /* 0x000fe400080f141a */
[----:B------:R-:W-:Y:S02]  /*41e0*/  UISETP.LT.AND UP0, UPT, UR32, 0x1, UPT ;  /* 0x000000012000788c */ /* 0x000fe4000bf01270 */
[----:B------:R-:W-:-:S02]  /*41f0*/  ULEA.HI.X UR20, UR20, UR31, UR7, 0x2, UP1 ;  /* 0x0000001f14147291 */ /* 0x000fc400088f1407 */
[----:B------:R-:W-:Y:S02]  /*4200*/  USEL UR6, UR32, 0x1, !UP0 ;  /* 0x0000000120067887 */ /* 0x000fe4000c000000 */
[----:B------:R-:W-:Y:S02]  /*4210*/  USHF.L.U64.HI UR28, UR10, 0x2, UR11 ;  /* 0x000000020a1c7899 */ /* 0x000fe4000801020b */
[----:B------:R-:W-:Y:S02]  /*4220*/  UIMAD UR29, UR4, UR32, URZ ;  /* 0x00000020041d72a4 */ /* 0x000fe4000f8e02ff */
[----:B------:R-:W-:Y:S01]  /*4230*/  UIADD3 UR7, UPT, UPT, UR19, 0x10d0, URZ ;  /* 0x000010d013077890 */ /* 0x000fe2000fffe0ff */
[----:B------:R-:W1:Y:S01]  /*4240*/  LDCU.64 UR38, c[0x0][0x480] ;  /* 0x00009000ff2677ac */ /* 0x000e620008000a00 */
[----:B----4-:R-:W-:Y:S02]  /*4250*/  USHF.L.U64.HI UR27, UR34, 0x2, UR35 ;  /* 0x00000002221b7899 */ /* 0x010fe40008010223 */
[----:B0-----:R-:W-:-:S02]  /*4260*/  USHF.L.U64.HI UR11, UR36, 0x1, UR37 ;  /* 0x00000001240b7899 */ /* 0x001fc40008010225 */
[----:B------:R-:W-:-:S12]  /*4270*/  UIADD3 UR6, UPT, UPT, -UR6, URZ, URZ ;  /* 0x000000ff06067290 */ /* 0x000fd8000fffe1ff */
.L_x_2743:
[----:B------:R-:W-:Y:S01]  /*4280*/  SHF.L.U32 R6, R65, 0x4, RZ ;  /* 0x0000000441067819 */ /* 0x000fe200000006ff */
[----:B------:R-:W2:Y:S03]  /*4290*/  @!P1 LDG.E.U16 R9, desc[UR22][R2.64+-0x200] ;  /* 0xfffe001602099981 */ /* 0x000ea6000c1e1500 */
[----:B------:R-:W-:-:S04]  /*42a0*/  LOP3.LUT R64, R6, 0x3e00, RZ, 0xc0, !PT ;  /* 0x00003e0006407812 */ /* 0x000fc800078ec0ff */
[----:B------:R-:W-:-:S04]  /*42b0*/  LOP3.LUT R64, R64, 0x1f, R65, 0xf8, !PT ;  /* 0x0000001f40407812 */ /* 0x000fc800078ef841 */
[C---:B------:R-:W-:Y:S02]  /*42c0*/  LOP3.LUT R60, R64.reuse, 0x20, RZ, 0xfc, !PT ;  /* 0x00000020403c7812 */ /* 0x040fe400078efcff */
[----:B------:R-:W-:Y:S02]  /*42d0*/  LOP3.LUT R59, R64, 0x60, RZ, 0xfc, !PT ;  /* 0x00000060403b7812 */ /* 0x000fe400078efcff */
[----:B------:R-:W-:Y:S02]  /*42e0*/  ISETP.GE.AND P3, PT, R60, UR18, PT ;  /* 0x000000123c007c0c */ /* 0x000fe4000bf66270 */
[----:B------:R-:W-:Y:S02]  /*42f0*/  ISETP.GE.AND P0, PT, R63, UR18, PT ;  /* 0x000000123f007c0c */ /* 0x000fe4000bf06270 */
[----:B------:R-:W-:-:S09]  /*4300*/  ISETP.GE.AND P2, PT, R59, UR18, PT ;  /* 0x000000123b007c0c */ /* 0x000fd2000bf46270 */
        /* <DEDUP_REMOVED lines=11> */
[----:B------:R-:W-:Y:S02]  /*43c0*/  ISETP.GE.AND P4, PT, R57, UR18, PT ;  /* 0x0000001239007c0c */ /* 0x000fe4000bf86270 */
[----:B------:R-:W-:Y:S02]  /*43d0*/  LOP3.LUT R53, R64, 0x120, RZ, 0xfc, !PT ;  /* 0x0000012040357812 */ /* 0x000fe400078efcff */
[----:B--2---:R-:W-:Y:S01]  /*43e0*/  @!P1 PRMT R7, R9, 0x5410, RZ ;  /* 0x0000541009079816 */ /* 0x004fe200000000ff */
[----:B------:R-:W-:-:S03]  /*43f0*/  HFMA2 R9, -RZ, RZ, 0, 0 ;  /* 0x00000000ff097431 */ /* 0x000fc600000001ff */
[----:B---3--:R-:W-:Y:S02]  /*4400*/  @!P3 PRMT R7, R7, 0x5410, R4 ;  /* 0x000054100707b816 */ /* 0x008fe40000000004 */
[----:B------:R-:W-:-:S03]  /*4410*/  ISETP.GE.AND P3, PT, R58, UR18, PT ;  /* 0x000000123a007c0c */ /* 0x000fc6000bf66270 */
        /* <DEDUP_REMOVED lines=10> */
[----:B------:R-:W-:-:S02]  /*44c0*/  MOV R13, RZ ;  /* 0x000000ff000d7202 */ /* 0x000fc40000000f00 */
[C---:B------:R-:W-:Y:S01]  /*44d0*/  LOP3.LUT R52, R64.reuse, 0x140, RZ, 0xfc, !PT ;  /* 0x0000014040347812 */ /* 0x040fe200078efcff */
[----:B------:R-:W-:Y:S01]  /*44e0*/  IMAD.MOV.U32 R11, RZ, RZ, RZ ;  /* 0x000000ffff0b7224 */ /* 0x000fe200078e00ff */
[C---:B------:R-:W-:Y:S02]  /*44f0*/  LOP3.LUT R50, R64.reuse, 0x180, RZ, 0xfc, !PT ;  /* 0x0000018040327812 */ /* 0x040fe400078efcff */
[C---:B------:R-:W-:Y:S02]  /*4500*/  LOP3.LUT R51, R64.reuse, 0x160, RZ, 0xfc, !PT ;  /* 0x0000016040337812 */ /* 0x040fe400078efcff */
[C---:B------:R-:W-:Y:S01]  /*4510*/  LOP3.LUT R49, R64.reuse, 0x1c0, RZ, 0xfc, !PT ;  /* 0x000001c040317812 */ /* 0x040fe200078efcff */
[----:B------:R-:W-:Y:S01]  /*4520*/  IMAD.MOV.U32 R15, RZ, RZ, RZ ;  /* 0x000000ffff0f7224 */ /* 0x000fe200078e00ff */
[----:B------:R-:W-:Y:S02]  /*4530*/  LOP3.LUT R48, R64, 0x1e0, RZ, 0xfc, !PT ;  /* 0x000001e040307812 */ /* 0x000fe400078efcff */
[----:B---3--:R-:W-:-:S04]  /*4540*/  @!P5 PRMT R13, R5, 0x5410, RZ ;  /* 0x00005410050dd816 */ /* 0x008fc800000000ff */
[----:B----4-:R-:W-:Y:S02]  /*4550*/  @!P6 PRMT R13, R13, 0x5410, R8 ;  /* 0x000054100d0de816 */ /* 0x010fe40000000008 */
[----:B--2---:R-:W-:Y:S02]  /*4560*/  @!P3 PRMT R11, R14, 0x5410, RZ ;  /* 0x000054100e0bb816 */ /* 0x004fe400000000ff */
[----:B------:R-:W-:Y:S02]  /*4570*/  ISETP.GE.AND P3, PT, R52, UR18, PT ;  /* 0x0000001234007c0c */ /* 0x000fe4000bf66270 */
[----:B------:R-:W-:Y:S02]  /*4580*/  ISETP.GE.AND P6, PT, R50, UR18, PT ;  /* 0x0000001232007c0c */ /* 0x000fe4000bfc6270 */
[----:B------:R-:W-:Y:S02]  /*4590*/  @!P4 PRMT R11, R11, 0x5410, R4 ;  /* 0x000054100b0bc816 */ /* 0x000fe40000000004 */
[----:B------:R-:W-:-:S02]  /*45a0*/  @!P2 PRMT R15, R10, 0x5410, RZ ;  /* 0x000054100a0fa816 */ /* 0x000fc400000000ff */
[----:B------:R-:W-:Y:S02]  /*45b0*/  ISETP.GE.AND P4, PT, R51, UR18, PT ;  /* 0x0000001233007c0c */ /* 0x000fe4000bf86270 */
[----:B------:R-:W-:Y:S02]  /*45c0*/  ISETP.GE.AND P2, PT, R49, UR18, PT ;  /* 0x0000001231007c0c */ /* 0x000fe4000bf46270 */
[----:B------:R-:W-:Y:S01]  /*45d0*/  ISETP.GE.AND P5, PT, R62, UR18, PT ;  /* 0x000000123e007c0c */ /* 0x000fe2000bfa6270 */
[----:B------:R-:W2:Y:S01]  /*45e0*/  @!P3 LDG.E.U16 R125, desc[UR22][R2.64+0x80] ;  /* 0x00008016027db981 */ /* 0x000ea2000c1e1500 */
[----:B------:R-:W-:Y:S02]  /*45f0*/  @!P0 PRMT R15, R15, 0x5410, R12 ;  /* 0x000054100f0f8816 */ /* 0x000fe4000000000c */
[----:B------:R-:W-:Y:S01]  /*4600*/  ISETP.GE.AND P0, PT, R48, UR18, PT ;  /* 0x0000001230007c0c */ /* 0x000fe2000bf06270 */
[----:B------:R-:W3:Y:S04]  /*4610*/  @!P6 LDG.E.U16 R10, desc[UR22][R2.64+0x100] ;  /* 0x00010016020ae981 */ /* 0x000ee8000c1e1500 */
        /* <DEDUP_REMOVED lines=26> */
[----:B---3--:R-:W-:Y:S02]  /*47c0*/  @!P6 PRMT R7, R10, 0x5410, RZ ;  /* 0x000054100a07e816 */ /* 0x008fe400000000ff */
[----:B----4-:R-:W-:Y:S02]  /*47d0*/  @!P4 PRMT R5, R5, 0x5410, R8 ;  /* 0x000054100505c816 */ /* 0x010fe40000000008 */
[----:B------:R-:W-:Y:S02]  /*47e0*/  @!P2 PRMT R9, R14, 0x5410, RZ ;  /* 0x000054100e09a816 */ /* 0x000fe400000000ff */
[----:B0-----:R-:W-:Y:S02]  /*47f0*/  PRMT R11, R5, 0x7632, R11 ;  /* 0x00007632050b7816 */ /* 0x001fe4000000000b */
[----:B------:R-:W-:Y:S02]  /*4800*/  @!P5 PRMT R7, R7, 0x5410, R12 ;  /* 0x000054100707d816 */ /* 0x000fe4000000000c */
[----:B------:R-:W-:-:S02]  /*4810*/  @!P0 PRMT R9, R9, 0x5410, R120 ;  /* 0x0000541009098816 */ /* 0x000fc40000000078 */
[----:B------:R-:W-:Y:S01]  /*4820*/  PRMT R14, R7, 0x7632, R14 ;  /* 0x00007632070e7816 */ /* 0x000fe2000000000e */
[----:B------:R-:W-:Y:S01]  /*4830*/  STS.U16 [R36+0x280], R5 ;  /* 0x0002800524007388 */ /* 0x000fe20000000400 */
[----:B-1----:R-:W-:-:S03]  /*4840*/  PRMT R15, R9, 0x7632, R15 ;  /* 0x00007632090f7816 */ /* 0x002fc6000000000f */
[----:B------:R-:W-:Y:S04]  /*4850*/  STS.U16 [R35+0x2c0], R11 ;  /* 0x0002c00b23007388 */ /* 0x000fe80000000400 */
[----:B------:R0:W-:Y:S04]  /*4860*/  STS.U16 [R34+0x300], R7 ;  /* 0x0003000722007388 */ /* 0x0001e80000000400 */
[----:B------:R-:W-:Y:S04]  /*4870*/  STS.U16 [R33+0x340], R14 ;  /* 0x0003400e21007388 */ /* 0x000fe80000000400 */
[----:B------:R-:W-:Y:S04]  /*4880*/  STS.U16 [R32+0x380], R9 ;  /* 0x0003800920007388 */ /* 0x000fe80000000400 */
[----:B------:R-:W-:Y:S01]  /*4890*/  STS.U16 [R31+0x3c0], R15 ;  /* 0x0003c00f1f007388 */ /* 0x000fe20000000400 */
[----:B------:R-:W-:-:S03]  /*48a0*/  NOP ;  /* 0x0000000000007918 */ /* 0x000fc60000000000 */
[----:B------:R-:W1:Y:S04]  /*48b0*/  LDS.U16 R8, [R30] ;  /* 0x000000001e087984 */ /* 0x000e680000000400 */
[----:B------:R-:W2:Y:S04]  /*48c0*/  LDS.U16 R10, [R29+0x2] ;  /* 0x000002001d0a7984 */ /* 0x000ea80000000400 */
[----:B------:R-:W3:Y:S04]  /*48d0*/  LDS.U16 R11, [R28+0x4] ;  /* 0x000004001c0b7984 */ /* 0x000ee80000000400 */
[----:B------:R-:W4:Y:S01]  /*48e0*/  LDS.U16 R9, [R27+0x6] ;  /* 0x000006001b097984 */ /* 0x000f220000000400 */
[----:B------:R-:W-:Y:S01]  /*48f0*/  FMUL.FTZ R4, R4, 1.4426950216293334961 ;  /* 0x3fb8aa3b04047820 */ /* 0x000fe20000410000 */
[----:B0-----:R-:W-:-:S03]  /*4900*/  IADD3 R7, PT, PT, R6, 0xe, RZ ;  /* 0x0000000e06077810 */ /* 0x001fc60007ffe0ff */
[----:B------:R-:W-:Y:S01]  /*4910*/  FMUL.FTZ R12, R4, R70 ;  /* 0x00000046040c7220 */ /* 0x000fe20000410000 */
[----:B------:R-:W-:Y:S02]  /*4920*/  ISETP.GE.U32.AND P2, PT, R7, UR18, PT ;  /* 0x0000001207007c0c */ /* 0x000fe4000bf46070 */
[C---:B------:R-:W-:Y:S01]  /*4930*/  IADD3 R7, PT, PT, R6.reuse, 0xc, RZ ;  /* 0x0000000c06077810 */ /* 0x040fe20007ffe0ff */
[----:B------:R0:W4:Y:S01]  /*4940*/  MUFU.EX2 R136, R12 ;  /* 0x0000000c00887308 */ /* 0x0001220000000800 */
[C---:B------:R-:W-:Y:S02]  /*4950*/  ISETP.GE.U32.AND P6, PT, R6.reuse, UR18, PT ;  /* 0x0000001206007c0c */ /* 0x040fe4000bfc6070 */
[----:B------:R-:W-:Y:S02]  /*4960*/  ISETP.GE.U32.AND P4, PT, R7, UR18, PT ;  /* 0x0000001207007c0c */ /* 0x000fe4000bf86070 */
[----:B------:R-:W-:Y:S04]  /*4970*/  LDS.U16 R7, [R25+0xa] ;  /* 0x00000a0019077984 */ /* 0x000fe80000000400 */
[----:B0-----:R-:W0:Y:S01]  /*4980*/  LDS.U16 R12, [R26+0x8] ;  /* 0x000008001a0c7984 */ /* 0x001e220000000400 */
[----:B------:R-:W-:-:S02]  /*4990*/  VIADD R5, R6, 0xf ;  /* 0x0000000f06057836 */ /* 0x000fc40000000000 */
[----:B-1----:R-:W-:-:S05]  /*49a0*/  HADD2.F32 R8, -RZ, R8.H0_H0 ;  /* 0x20000008ff087230 */ /* 0x002fca0000004100 */
[----:B------:R-:W-:Y:S01]  /*49b0*/  FMUL.FTZ R8, R103, R8 ;  /* 0x0000000867087220 */ /* 0x000fe20000410000 */
[C---:B------:R-:W-:Y:S01]  /*49c0*/  FMUL.FTZ R14, R4.reuse, R72 ;  /* 0x00000048040e7220 */ /* 0x040fe20000410000 */
[----:B------:R-:W-:-:S03]  /*49d0*/  FMUL.FTZ R13, R4, R71 ;  /* 0x00000047040d7220 */ /* 0x000fc60000410000 */
[----:B------:R-:W-:Y:S02]  /*49e0*/  FSEL R135, R8, RZ, !P6 ;  /* 0x000000ff08877208 */ /* 0x000fe40007000000 */
[----:B------:R-:W1:Y:S01]  /*49f0*/  LDS.U16 R8, [R24+0xc] ;  /* 0x00000c0018087984 */ /* 0x000e620000000400 */
[----:B------:R-:W-:Y:S01]  /*4a00*/  ISETP.GE.U32.AND P0, PT, R5, UR18, PT ;  /* 0x0000001205007c0c */ /* 0x000fe2000bf06070 */
[----:B------:R2:W-:Y:S01]  /*4a10*/  MUFU.EX2 R131, R14 ;  /* 0x0000000e00837308 */ /* 0x0005e20000000800 */
[----:B------:R-:W-:Y:S02]  /*4a20*/  VIADD R5, R6, 0xd ;  /* 0x0000000d06057836 */ /* 0x000fe40000000000 */
[----:B--2---:R-:W-:-:S05]  /*4a30*/  FMUL.FTZ R14, R4, R74 ;  /* 0x0000004a040e7220 */ /* 0x004fca0000410000 */
[----:B------:R2:W0:Y:S01]  /*4a40*/  MUFU.EX2 R133, R13 ;  /* 0x0000000d00857308 */ /* 0x0004220000000800 */
[----:B------:R-:W-:Y:S01]  /*4a50*/  ISETP.GE.U32.AND P3, PT, R5, UR18, PT ;  /* 0x0000001205007c0c */ /* 0x000fe2000bf66070 */
[----:B------:R-:W-:Y:S02]  /*4a60*/  VIADD R5, R6, 0xb ;  /* 0x0000000b06057836 */ /* 0x000fe40000000000 */
[----:B------:R-:W-:-:S04]  /*4a70*/  FMUL.FTZ R15, R4, R73 ;  /* 0x00000049040f7220 */ /* 0x000fc80000410000 */
[----:B------:R3:W-:Y:S01]  /*4a80*/  MUFU.EX2 R127, R14 ;  /* 0x0000000e007f7308 */ /* 0x0007e20000000800 */
[----:B--2---:R-:W-:Y:S02]  /*4a90*/  HADD2.F32 R13, -RZ, R10.H0_H0 ;  /* 0x2000000aff0d7230 */ /* 0x004fe40000004100 */
[----:B------:R-:W2:Y:S01]  /*4aa0*/  LDS.U16 R10, [R23+0xe] ;  /* 0x00000e00170a7984 */ /* 0x000ea20000000400 */
[----:B------:R-:W-:Y:S01]  /*4ab0*/  ISETP.GE.U32.AND P5, PT, R5, UR18, PT ;  /* 0x0000001205007c0c */ /* 0x000fe2000bfa6070 */
[----:B---3--:R-:W-:Y:S02]  /*4ac0*/  HADD2.F32 R14, -RZ, R11.H0_H0 ;  /* 0x2000000bff0e7230 */ /* 0x008fe40000004100 */
[----:B----4-:R-:W-:Y:S02]  /*4ad0*/  HADD2.F32 R11, -RZ, R9.H0_H0 ;  /* 0x20000009ff0b7230 */ /* 0x010fe40000004100 */
[----:B------:R-:W3:Y:S01]  /*4ae0*/  LDS.U16 R9, [R22+0x10] ;  /* 0x0000100016097984 */ /* 0x000ee20000000400 */
[----:B------:R-:W-:Y:S01]  /*4af0*/  IADD3 R5, PT, PT, R6, 0x1, RZ ;  /* 0x0000000106057810 */ /* 0x000fe20007ffe0ff */
[----:B------:R-:W4:Y:S01]  /*4b00*/  MUFU.EX2 R15, R15 ;  /* 0x0000000f000f7308 */ /* 0x000f220000000800 */
[----:B------:R-:W-:Y:S01]  /*4b10*/  FSEL R136, R136, 1, !P6 ;  /* 0x3f80000088887808 */ /* 0x000fe20007000000 */
[----:B------:R-:W-:Y:S01]  /*4b20*/  FMUL.FTZ R13, R104, R13 ;  /* 0x0000000d680d7220 */ /* 0x000fe20000410000 */
[----:B------:R-:W-:Y:S01]  /*4b30*/  ISETP.GE.U32.AND P6, PT, R5, UR18, PT ;  /* 0x0000001205007c0c */ /* 0x000fe2000bfc6070 */
[----:B------:R-:W-:-:S02]  /*4b40*/  VIADD R5, R6, 0x2 ;  /* 0x0000000206057836 */ /* 0x000fc40000000000 */
[----:B------:R-:W-:Y:S01]  /*4b50*/  FMUL.FTZ R119, R4, R75 ;  /* 0x0000004b04777220 */ /* 0x000fe20000410000 */
[----:B------:R-:W-:Y:S01]  /*4b60*/  FMUL.FTZ R14, R105, R14 ;  /* 0x0000000e690e7220 */ /* 0x000fe20000410000 */
[----:B------:R-:W-:Y:S02]  /*4b70*/  FSEL R134, R13, RZ, !P6 ;  /* 0x000000ff0d867208 */ /* 0x000fe40007000000 */
[----:B0-----:R-:W-:Y:S02]  /*4b80*/  FSEL R133, R133, 1, !P6 ;  /* 0x3f80000085857808 */ /* 0x001fe40007000000 */
[----:B------:R-:W-:Y:S02]  /*4b90*/  ISETP.GE.U32.AND P6, PT, R5, UR18, PT ;  /* 0x0000001205007c0c */ /* 0x000fe4000bfc6070 */
[----:B------:R-:W-:Y:S01]  /*4ba0*/  IADD3 R5, PT, PT, R6, 0x3, RZ ;  /* 0x0000000306057810 */ /* 0x000fe20007ffe0ff */
[----:B------:R-:W0:Y:S01]  /*4bb0*/  MUFU.EX2 R119, R119 ;  /* 0x0000007700777308 */ /* 0x000e220000000800 */
[----:B------:R-:W-:Y:S01]  /*4bc0*/  FSEL R132, R14, RZ, !P6 ;  /* 0x000000ff0e847208 */ /* 0x000fe20007000000 */
[----:B------:R-:W-:Y:S01]  /*4bd0*/  FMUL.FTZ R120, R4, R76 ;  /* 0x0000004c04787220 */ /* 0x000fe20000410000 */
[----:B------:R-:W-:Y:S01]  /*4be0*/  FSEL R131, R131, 1, !P6 ;  /* 0x3f80000083837808 */ /* 0x000fe20007000000 */
[----:B------:R-:W-:Y:S01]  /*4bf0*/  FMUL.FTZ R11, R106, R11 ;  /* 0x0000000b6a0b7220 */ /* 0x000fe20000410000 */
[----:B------:R-:W-:Y:S01]  /*4c00*/  ISETP.GE.U32.AND P6, PT, R5, UR18, PT ;  /* 0x0000001205007c0c */ /* 0x000fe2000bfc6070 */
[----:B------:R-:W-:-:S02]  /*4c10*/  HADD2.F32 R12, -RZ, R12.H0_H0 ;  /* 0x2000000cff0c7230 */ /* 0x000fc40000004100 */
[----:B------:R-:W-:Y:S01]  /*4c20*/  VIADD R5, R6, 0x4 ;  /* 0x0000000406057836 */ /* 0x000fe20000000000 */
[----:B------:R-:W-:Y:S01]  /*4c30*/  FSEL R130, R11, RZ, !P6 ;  /* 0x000000ff0b827208 */ /* 0x000fe20007000000 */
[----:B------:R-:W-:Y:S01]  /*4c40*/  HADD2.F32 R7, -RZ, R7.H0_H0 ;  /* 0x20000007ff077230 */ /* 0x000fe20000004100 */
[----:B----4-:R-:W-:Y:S01]  /*4c50*/  FSEL R129, R15, 1, !P6 ;  /* 0x3f8000000f817808 */ /* 0x010fe20007000000 */
[----:B------:R-:W-:Y:S01]  /*4c60*/  FMUL.FTZ R12, R107, R12 ;  /* 0x0000000c6b0c7220 */ /* 0x000fe20000410000 */
[----:B------:R-:W4:Y:S01]  /*4c70*/  MUFU.EX2 R120, R120 ;  /* 0x0000007800787308 */ /* 0x000f220000000800 */
[----:B------:R-:W-:Y:S01]  /*4c80*/  ISETP.GE.U32.AND P6, PT, R5, UR18, PT ;  /* 0x0000001205007c0c */ /* 0x000fe2000bfc6070 */
[----:B------:R-:W-:Y:S01]  /*4c90*/  FMUL.FTZ R13, R4, R77 ;  /* 0x0000004d040d7220 */ /* 0x000fe20000410000 */
[----:B------:R-:W-:Y:S01]  /*4ca0*/  IADD3 R5, PT, PT, R6, 0x5, RZ ;  /* 0x0000000506057810 */ /* 0x000fe20007ffe0ff */
[----:B------:R-:W-:Y:S01]  /*4cb0*/  FMUL.FTZ R14, R4, R78 ;  /* 0x0000004e040e7220 */ /* 0x000fe20000410000 */
[----:B------:R-:W-:Y:S01]  /*4cc0*/  FSEL R128, R12, RZ, !P6 ;  /* 0x000000ff0c807208 */ /* 0x000fe20007000000 */
[----:B------:R-:W-:Y:S01]  /*4cd0*/  FMUL.FTZ R126, R108, R7 ;  /* 0x000000076c7e7220 */ /* 0x000fe20000410000 */
[----:B------:R-:W-:Y:S01]  /*4ce0*/  FSEL R127, R127, 1, !P6 ;  /* 0x3f8000007f7f7808 */ /* 0x000fe20007000000 */
[----:B-1----:R-:W-:Y:S01]  /*4cf0*/  HADD2.F32 R8, -RZ, R8.H0_H0 ;  /* 0x20000008ff087230 */ /* 0x002fe20000004100 */
[----:B------:R2:W1:Y:S01]  /*4d00*/  MUFU.EX2 R121, R13 ;  /* 0x0000000d00797308 */ /* 0x0004620000000800 */
[----:B------:R-:W-:Y:S01]  /*4d10*/  ISETP.GE.U32.AND P6, PT, R5, UR18, PT ;  /* 0x0000001205007c0c */ /* 0x000fe2000bfc6070 */
[----:B------:R-:W-:Y:S01]  /*4d20*/  VIADD R7, R6, 0x6 ;  /* 0x0000000606077836 */ /* 0x000fe20000000000 */
[----:B------:R-:W1:Y:S01]  /*4d30*/  LDS.U16 R11, [R21+0x12] ;  /* 0x00001200150b7984 */ /* 0x000e620000000400 */
[----:B------:R-:W-:Y:S01]  /*4d40*/  FMUL.FTZ R8, R109, R8 ;  /* 0x000000086d087220 */ /* 0x000fe20000410000 */
[----:B------:R-:W-:-:S02]  /*4d50*/  FSEL R126, R126, RZ, !P6 ;  /* 0x000000ff7e7e7208 */ /* 0x000fc40007000000 */
[----:B0-----:R-:W-:Y:S01]  /*4d60*/  FSEL R125, R119, 1, !P6 ;  /* 0x3f800000777d7808 */ /* 0x001fe20007000000 */
[----:B------:R-:W0:Y:S01]  /*4d70*/  MUFU.EX2 R14, R14 ;  /* 0x0000000e000e7308 */ /* 0x000e220000000800 */
[----:B------:R-:W-:Y:S01]  /*4d80*/  ISETP.GE.U32.AND P6, PT, R7, UR18, PT ;  /* 0x0000001207007c0c */ /* 0x000fe2000bfc6070 */
[----:B--2---:R-:W-:Y:S01]  /*4d90*/  HADD2.F32 R13, -RZ, R10.H0_H0 ;  /* 0x2000000aff0d7230 */ /* 0x004fe20000004100 */
[----:B------:R-:W-:Y:S01]  /*4da0*/  IADD3 R7, PT, PT, R6, 0x7, RZ ;  /* 0x0000000706077810 */ /* 0x000fe20007ffe0ff */
[----:B------:R-:W-:Y:S01]  /*4db0*/  LDS.U16 R5, [R20+0x14] ;  /* 0x0000140014057984 */ /* 0x000fe20000000400 */
[----:B------:R-:W-:Y:S01]  /*4dc0*/  FSEL R124, R8, RZ, !P6 ;  /* 0x000000ff087c7208 */ /* 0x000fe20007000000 */
[----:B---3--:R-:W-:Y:S01]  /*4dd0*/  HADD2.F32 R8, -RZ, R9.H0_H0 ;  /* 0x20000009ff087230 */ /* 0x008fe20000004100 */
[----:B----4-:R-:W-:Y:S01]  /*4de0*/  FSEL R123, R120, 1, !P6 ;  /* 0x3f800000787b7808 */ /* 0x010fe20007000000 */
[----:B------:R-:W-:Y:S01]  /*4df0*/  FMUL.FTZ R13, R110, R13 ;  /* 0x0000000d6e0d7220 */ /* 0x000fe20000410000 */
[----:B------:R-:W-:-:S02]  /*4e00*/  ISETP.GE.U32.AND P6, PT, R7, UR18, PT ;  /* 0x0000001207007c0c */ /* 0x000fc4000bfc6070 */
[C---:B------:R-:W-:Y:S01]  /*4e10*/  IADD3 R7, PT, PT, R6.reuse, 0x8, RZ ;  /* 0x0000000806077810 */ /* 0x040fe20007ffe0ff */
[----:B------:R-:W-:Y:S01]  /*4e20*/  FMUL.FTZ R120, R111, R8 ;  /* 0x000000086f787220 */ /* 0x000fe20000410000 */
[----:B------:R-:W-:Y:S01]  /*4e30*/  FSEL R122, R13, RZ, !P6 ;  /* 0x000000ff0d7a7208 */ /* 0x000fe20007000000 */
[----:B------:R-:W2:Y:S01]  /*4e40*/  LDS.U16 R8, [R19+0x16] ;  /* 0x0000160013087984 */ /* 0x000ea20000000400 */
[----:B-1----:R-:W-:Y:S01]  /*4e50*/  FSEL R121, R121, 1, !P6 ;  /* 0x3f80000079797808 */ /* 0x002fe20007000000 */
[----:B------:R-:W-:Y:S01]  /*4e60*/  VIADD R9, R6, 0x9 ;  /* 0x0000000906097836 */ /* 0x000fe20000000000 */
[----:B------:R-:W-:Y:S02]  /*4e70*/  ISETP.GE.U32.AND P6, PT, R7, UR18, PT ;  /* 0x0000001207007c0c */ /* 0x000fe4000bfc6070 */
[----:B------:R-:W1:Y:S02]  /*4e80*/  LDS.U16 R7, [R18+0x18] ;  /* 0x0000180012077984 */ /* 0x000e640000000400 */
[----:B------:R-:W-:-:S02]  /*4e90*/  FSEL R120, R120, RZ, !P6 ;  /* 0x000000ff78787208 */ /* 0x000fc40007000000 */
[----:B0-----:R-:W-:Y:S02]  /*4ea0*/  FSEL R119, R14, 1, !P6 ;  /* 0x3f8000000e777808 */ /* 0x001fe40007000000 */
[----:B------:R-:W-:Y:S02]  /*4eb0*/  ISETP.GE.U32.AND P6, PT, R9, UR18, PT ;  /* 0x0000001209007c0c */ /* 0x000fe4000bfc6070 */
[----:B------:R-:W0:Y:S01]  /*4ec0*/  LDS.U16 R9, [R17+0x1a] ;  /* 0x00001a0011097984 */ /* 0x000e220000000400 */
[----:B------:R-:W-:-:S03]  /*4ed0*/  IADD3 R10, PT, PT, R6, 0xa, RZ ;  /* 0x0000000a060a7810 */ /* 0x000fc60007ffe0ff */
[----:B------:R-:W3:Y:S01]  /*4ee0*/  LDS.U16 R6, [R16+0x1c] ;  /* 0x00001c0010067984 */ /* 0x000ee20000000400 */
        /* <DEDUP_REMOVED lines=8> */
[----:B------:R-:W4:Y:S03]  /*4f70*/  LDS.U16 R4, [R0+0x1e] ;  /* 0x00001e0000047984 */ /* 0x000f260000000400 */
[----:B------:R-:W-:Y:S01]  /*4f80*/  FFMA.FTZ R15, R131, R15, R132 ;  /* 0x0000000f830f7223 */ /* 0x000fe20000010084 */
[----:B------:R-:W1:Y:S03]  /*4f90*/  MUFU.EX2 R140, R140 ;  /* 0x0000008c008c7308 */ /* 0x000e660000000800 */
[----:B------:R-:W-:Y:S01]  /*4fa0*/  FFMA.FTZ R15, R129, R15, R130 ;  /* 0x0000000f810f7223 */ /* 0x000fe20000010082 */
[----:B------:R-:W-:-:S03]  /*4fb0*/  HADD2.F32 R11, -RZ, R11.H0_H0 ;  /* 0x2000000bff0b7230 */ /* 0x000fc60000004100 */
[----:B------:R-:W-:Y:S01]  /*4fc0*/  FFMA.FTZ R15, R127, R15, R128 ;  /* 0x0000000f7f0f7223 */ /* 0x000fe20000010080 */
[----:B------:R-:W0:Y:S03]  /*4fd0*/  MUFU.EX2 R139, R139 ;  /* 0x0000008b008b7308 */ /* 0x000e260000000800 */
[----:B------:R-:W-:Y:S01]  /*4fe0*/  FFMA.FTZ R15, R125, R15, R126 ;  /* 0x0000000f7d0f7223 */ /* 0x000fe2000001007e */
[----:B------:R-:W-:Y:S01]  /*4ff0*/  FMUL.FTZ R11, R112, R11 ;  /* 0x0000000b700b7220 */ /* 0x000fe20000410000 */
[----:B------:R-:W-:-:S03]  /*5000*/  FMUL.FTZ R138, R136, R133 ;  /* 0x00000085888a7220 */ /* 0x000fc60000410000 */
[----:B------:R-:W3:Y:S01]  /*5010*/  MUFU.EX2 R141, R141 ;  /* 0x0000008d008d7308 */ /* 0x000ee20000000800 */
[----:B------:R-:W-:Y:S01]  /*5020*/  FFMA.FTZ R15, R123, R15, R124 ;  /* 0x0000000f7b0f7223 */ /* 0x000fe2000001007c */
[----:B------:R-:W-:Y:S01]  /*5030*/  FSEL R137, R11, RZ, !P6 ;  /* 0x000000ff0b897208 */ /* 0x000fe20007000000 */
[----:B------:R-:W-:-:S05]  /*5040*/  FMUL.FTZ R138, R131, R138 ;  /* 0x0000008a838a7220 */ /* 0x000fca0000410000 */
[----:B------:R0:W-:Y:S01]  /*5050*/  MUFU.EX2 R143, R12 ;  /* 0x0000000c008f7308 */ /* 0x0001e20000000800 */
[----:B------:R-:W-:Y:S01]  /*5060*/  FFMA.FTZ R15, R121, R15, R122 ;  /* 0x0000000f790f7223 */ /* 0x000fe2000001007a */
[----:B--2---:R-:W-:Y:S01]  /*5070*/  HADD2.F32 R11, -RZ, R8.H0_H0 ;  /* 0x20000008ff0b7230 */ /* 0x004fe20000004100 */
[----:B-1----:R-:W-:-:S05]  /*5080*/  FSEL R140, R140, 1, !P6 ;  /* 0x3f8000008c8c7808 */ /* 0x002fca0007000000 */
[----:B------:R-:W1:Y:S01]  /*5090*/  MUFU.EX2 R142, R142 ;  /* 0x0000008e008e7308 */ /* 0x000e620000000800 */
[----:B0-----:R-:W-:Y:S01]  /*50a0*/  HADD2.F32 R12, -RZ, R5.H0_H0 ;  /* 0x20000005ff0c7230 */ /* 0x001fe20000004100 */
[----:B------:R-:W-:Y:S01]  /*50b0*/  ISETP.GE.U32.AND P6, PT, R10, UR18, PT ;  /* 0x000000120a007c0c */ /* 0x000fe2000bfc6070 */
[----:B------:R-:W-:Y:S01]  /*50c0*/  FMUL.FTZ R10, R129, R138 ;  /* 0x0000008a810a7220 */ /* 0x000fe20000410000 */
[----:B------:R-:W-:Y:S02]  /*50d0*/  FFMA.FTZ R15, R119, R15, R120 ;  /* 0x0000000f770f7223 */ /* 0x000fe40000010078 */
[----:B------:R-:W-:Y:S01]  /*50e0*/  FMUL.FTZ R12, R113, R12 ;  /* 0x0000000c710c7220 */ /* 0x000fe20000410000 */
[----:B------:R-:W-:Y:S01]  /*50f0*/  HADD2.F32 R8, -RZ, R7.H0_H0 ;  /* 0x20000007ff087230 */ /* 0x000fe20000004100 */
[----:B------:R-:W0:Y:S01]  /*5100*/  MUFU.EX2 R13, R13 ;  /* 0x0000000d000d7308 */ /* 0x000e220000000800 */
[----:B------:R-:W-:Y:S01]  /*5110*/  FMUL.FTZ R11, R114, R11 ;  /* 0x0000000b720b7220 */ /* 0x000fe20000410000 */
[----:B------:R-:W-:Y:S01]  /*5120*/  FSEL R139, R139, 1, !P6 ;  /* 0x3f8000008b8b7808 */ /* 0x000fe20007000000 */
[----:B------:R-:W-:Y:S01]  /*5130*/  FMUL.FTZ R10, R127, R10 ;  /* 0x0000000a7f0a7220 */ /* 0x000fe20000410000 */
[----:B------:R-:W-:Y:S01]  /*5140*/  FSEL R138, R12, RZ, !P6 ;  /* 0x000000ff0c8a7208 */ /* 0x000fe20007000000 */
[----:B------:R-:W-:Y:S01]  /*5150*/  FFMA.FTZ R15, R140, R15, R137 ;  /* 0x0000000f8c0f7223 */ /* 0x000fe20000010089 */
[----:B------:R-:W-:-:S02]  /*5160*/  HADD2.F32 R9, -RZ, R9.H0_H0 ;  /* 0x20000009ff097230 */ /* 0x000fc40000004100 */
[----:B------:R-:W-:Y:S01]  /*5170*/  FMUL.FTZ R8, R115, R8 ;  /* 0x0000000873087220 */ /* 0x000fe20000410000 */
[----:B------:R-:W2:Y:S01]  /*5180*/  MUFU.EX2 R5, R14 ;  /* 0x0000000e00057308 */ /* 0x000ea20000000800 */
[----:B---3--:R-:W-:Y:S01]  /*5190*/  FSEL R141, R141, 1, !P5 ;  /* 0x3f8000008d8d7808 */ /* 0x008fe20006800000 */
[----:B------:R-:W-:Y:S01]  /*51a0*/  FMUL.FTZ R10, R125, R10 ;  /* 0x0000000a7d0a7220 */ /* 0x000fe20000410000 */
[----:B------:R-:W-:Y:S01]  /*51b0*/  FSEL R146, R11, RZ, !P5 ;  /* 0x000000ff0b927208 */ /* 0x000fe20006800000 */
[----:B------:R-:W-:Y:S01]  /*51c0*/  FFMA.FTZ R15, R139, R15, R138 ;  /* 0x0000000f8b0f7223 */ /* 0x000fe2000001008a */
[----:B------:R-:W-:Y:S02]  /*51d0*/  HADD2.F32 R6, -RZ, R6.H0_H0 ;  /* 0x20000006ff067230 */ /* 0x000fe40000004100 */
[----:B------:R-:W-:Y:S01]  /*51e0*/  FMUL.FTZ R9, R116, R9 ;  /* 0x0000000974097220 */ /* 0x000fe20000410000 */
[----:B-1----:R-:W-:Y:S01]  /*51f0*/  FSEL R142, R142, 1, !P4 ;  /* 0x3f8000008e8e7808 */ /* 0x002fe20006000000 */
[----:B------:R-:W-:Y:S01]  /*5200*/  FMUL.FTZ R10, R123, R10 ;  /* 0x0000000a7b0a7220 */ /* 0x000fe20000410000 */
[----:B------:R-:W-:Y:S01]  /*5210*/  FSEL R145, R8, RZ, !P4 ;  /* 0x000000ff08917208 */ /* 0x000fe20006000000 */
[----:B------:R-:W-:Y:S01]  /*5220*/  FFMA.FTZ R15, R141, R15, R146 ;  /* 0x0000000f8d0f7223 */ /* 0x000fe20000010092 */
[----:B----4-:R-:W-:-:S02]  /*5230*/  HADD2.F32 R7, -RZ, R4.H0_H0 ;  /* 0x20000004ff077230 */ /* 0x010fc40000004100 */
[----:B------:R-:W-:Y:S01]  /*5240*/  FMUL.FTZ R6, R117, R6 ;  /* 0x0000000675067220 */ /* 0x000fe20000410000 */
[----:B------:R-:W-:Y:S01]  /*5250*/  FSEL R143, R143, 1, !P3 ;  /* 0x3f8000008f8f7808 */ /* 0x000fe20005800000 */
[----:B------:R-:W-:Y:S01]  /*5260*/  FMUL.FTZ R10, R121, R10 ;  /* 0x0000000a790a7220 */ /* 0x000fe20000410000 */
[----:B------:R-:W-:Y:S01]  /*5270*/  FSEL R148, R9, RZ, !P3 ;  /* 0x000000ff09947208 */ /* 0x000fe20005800000 */
[----:B------:R-:W-:Y:S01]  /*5280*/  FFMA.FTZ R15, R142, R15, R145 ;  /* 0x0000000f8e0f7223 */ /* 0x000fe20000010091 */
[----:B------:R-:W-:Y:S01]  /*5290*/  FMUL.FTZ R7, R118, R7 ;  /* 0x0000000776077220 */ /* 0x000fe20000410000 */
[----:B0-----:R-:W-:Y:S01]  /*52a0*/  FSEL R144, R13, 1, !P2 ;  /* 0x3f8000000d907808 */ /* 0x001fe20005000000 */
[----:B------:R-:W-:Y:S01]  /*52b0*/  FMUL.FTZ R9, R119, R10 ;  /* 0x0000000a77097220 */ /* 0x000fe20000410000 */
[----:B------:R-:W-:Y:S01]  /*52c0*/  FSEL R147, R6, RZ, !P2 ;  /* 0x000000ff06937208 */ /* 0x000fe20005000000 */
[----:B------:R-:W-:Y:S01]  /*52d0*/  FFMA.FTZ R15, R143, R15, R148 ;  /* 0x0000000f8f0f7223 */ /* 0x000fe20000010094 */
[----:B--2---:R-:W-:Y:S01]  /*52e0*/  FSEL R149, R5, 1, !P0 ;  /* 0x3f80000005957808 */ /* 0x004fe20004000000 */
        /* <DEDUP_REMOVED lines=47> */
[----:B------:R-:W-:Y:S02]  /*55e0*/  MOV R13, RZ ;  /* 0x000000ff000d7202 */ /* 0x000fe40000000f00 */
        /* <DEDUP_REMOVED lines=11> */
[----:B------:R-:W-:Y:S01]  /*56a0*/  SHF.R.U32.HI R156, RZ, 0x5, R65 ;  /* 0x00000005ff9c7819 */ /* 0x000fe20000011641 */
[----:B------:R-:W2:Y:S04]  /*56b0*/  SHFL.UP PT, R152, R154, 0x1, RZ ;  /* 0x042000009a987989 */ /* 0x000ea800000e00ff */
[----:B------:R-:W3:Y:S01]  /*56c0*/  SHFL.UP PT, R153, R153, 0x1, RZ ;  /* 0x0420000099997989 */ /* 0x000ee200000e00ff */
[----:B------:R-:W-:-:S02]  /*56d0*/  ISETP.NE.AND P3, PT, R156, 0x1, PT ;  /* 0x000000019c00780c */ /* 0x000fc40003f65270 */
[C---:B------:R-:W-:Y:S02]  /*56e0*/  ISETP.NE.AND P2, PT, R156.reuse, 0x2, PT ;  /* 0x000000029c00780c */ /* 0x040fe40003f45270 */
[----:B------:R-:W-:Y:S02]  /*56f0*/  ISETP.GE.U32.AND P4, PT, R65, 0x20, PT ;  /* 0x000000204100780c */ /* 0x000fe40003f86070 */
[----:B------:R-:W-:Y:S02]  /*5700*/  ISETP.NE.AND P0, PT, R156, 0x3, PT ;  /* 0x000000039c00780c */ /* 0x000fe40003f05270 */
[C---:B0-----:R-:W-:Y:S01]  /*5710*/  FSEL R69, R4.reuse, R69, !P3 ;  /* 0x0000004504457208 */ /* 0x041fe20005800000 */
[-C--:B------:R-:W-:Y:S01]  /*5720*/  FMUL.FTZ R4, R4, R6.reuse ;  /* 0x0000000604047220 */ /* 0x080fe20000410000 */
[C---:B------:R-:W-:Y:S01]  /*5730*/  FFMA.FTZ R6, R5.reuse, R6, R7 ;  /* 0x0000000605067223 */ /* 0x040fe20000010007 */
[----:B------:R-:W-:-:S03]  /*5740*/  FSEL R5, R5, R68, !P3 ;  /* 0x0000004405057208 */ /* 0x000fc60005800000 */
        /* <DEDUP_REMOVED lines=11> */
[----:B------:R-:W-:Y:S01]  /*5800*/  FMUL.FTZ R10, R10, R4 ;  /* 0x000000040a0a7220 */ /* 0x000fe20000410000 */
[----:B------:R-:W-:-:S02]  /*5810*/  ISETP.NE.AND P2, PT, R65, RZ, PT ;  /* 0x000000ff4100720c */ /* 0x000fc40003f45270 */
[----:B------:R-:W-:Y:S01]  /*5820*/  @P4 FSEL R153, R68, R5, !P0 ;  /* 0x0000000544994208 */ /* 0x000fe20004000000 */
[----:B------:R-:W-:Y:S01]  /*5830*/  @P4 IMAD.MOV.U32 R5, RZ, RZ, R13 ;  /* 0x000000ffff054224 */ /* 0x000fe200078e000d */
[----:B------:R-:W-:Y:S02]  /*5840*/  @P4 FSEL R152, R69, R6, !P0 ;  /* 0x0000000645984208 */ /* 0x000fe40004000000 */
        /* <DEDUP_REMOVED lines=8> */
.L_x_2740:
[----:B------:R-:W-:Y:S05]  /*58d0*/  BSYNC.RECONVERGENT B0 ;  /* 0x0000000000007941 */ /* 0x000fea0003800200 */
.L_x_2739:
        /* <DEDUP_REMOVED lines=31> */
.L_x_2742:
[----:B------:R-:W-:Y:S05]  /*5ad0*/  BSYNC.RECONVERGENT B0 ;  /* 0x0000000000007941 */ /* 0x000fea0003800200 */
.L_x_2741:
[----:B------:R-:W-:Y:S01]  /*5ae0*/  ULEA UR9, UP0, UR10, UR9, 0x2 ;  /* 0x000000090a097291 */ /* 0x000fe2000f8010ff */
[----:B-1----:R-:W-:Y:S01]  /*5af0*/  IMAD.U32 R5, RZ, RZ, UR36 ;  /* 0x00000024ff057e24 */ /* 0x002fe2000f8e00ff */
[----:B------:R-:W-:Y:S01]  /*5b00*/  UIADD3 UR6, UPT, UPT, UR6, 0x1, URZ ;  /* 0x0000000106067890 */ /* 0x000fe2000fffe0ff */
[C---:B-----5:R-:W-:Y:S01]  /*5b10*/  FFMA.FTZ R102, R151.reuse, R135, R102 ;  /* 0x0000008797667223 */ /* 0x060fe20000010066 */
[----:B------:R-:W-:Y:S01]  /*5b20*/  UIADD3.X UR20, UPT, UPT, UR20, UR28, URZ, UP0, !UPT ;  /* 0x0000001c14147290 */ /* 0x000fe200087fe4ff */
[----:B------:R-:W-:Y:S01]  /*5b30*/  FFMA.FTZ R101, R151, R134, R101 ;  /* 0x0000008697657223 */ /* 0x000fe20000010065 */
        /* <DEDUP_REMOVED lines=22> */
.L_x_2738:
        /* <DEDUP_REMOVED lines=13> */
[C---:B0-----:R-:W-:Y:S02]  /*5d70*/  PRMT R13, R2.reuse, 0x7610, R13 ;  /* 0x00007610020d7816 */ /* 0x041fe4000000000d */
[----:B------:R-:W-:Y:S02]  /*5d80*/  PRMT R6, R2, 0x7632, R6 ;  /* 0x0000763202067816 */ /* 0x000fe40000000006 */
[----:B------:R-:W-:Y:S02]  /*5d90*/  F2FP.F16.F32.PACK_AB R2, R93, R94 ;  /* 0x0000005e5d02723e */ /* 0x000fe400000000ff */
[----:B------:R-:W-:Y:S01]  /*5da0*/  PRMT R12, R3, 0x7610, R12 ;  /* 0x00007610030c7816 */ /* 0x000fe2000000000c */
[----:B------:R-:W-:Y:S01]  /*5db0*/  STS.U16 [R30], R15 ;  /* 0x0000000f1e007388 */ /* 0x000fe20000000400 */
[C---:B------:R-:W-:Y:S01]  /*5dc0*/  PRMT R11, R2.reuse, 0x7610, R11 ;  /* 0x00007610020b7816 */ /* 0x040fe2000000000b */
[----:B-1----:R-:W-:Y:S01]  /*5dd0*/  UIMAD.WIDE.U32 UR20, UR25, UR8, UR6 ;  /* 0x00000008191472a5 */ /* 0x002fe2000f8e0006 */
[----:B------:R-:W-:Y:S01]  /*5de0*/  PRMT R7, R2, 0x7632, R7 ;  /* 0x0000763202077816 */ /* 0x000fe20000000007 */
[----:B------:R0:W-:Y:S01]  /*5df0*/  STS.U16 [R29+0x2], R4 ;  /* 0x000002041d007388 */ /* 0x0001e20000000400 */
[----:B------:R-:W-:Y:S01]  /*5e00*/  F2FP.F16.F32.PACK_AB R2, R89, R90 ;  /* 0x0000005a5902723e */ /* 0x000fe200000000ff */
[----:B------:R-:W-:Y:S01]  /*5e10*/  UIMAD UR21, UR25, UR9, UR21 ;  /* 0x00000009191572a4 */ /* 0x000fe2000f8e0215 */
[----:B------:R-:W-:Y:S01]  /*5e20*/  ISETP.NE.AND P0, PT, R65, RZ, PT ;  /* 0x000000ff4100720c */ /* 0x000fe20003f05270 */
[----:B------:R-:W-:Y:S01]  /*5e30*/  STS.U16 [R28+0x4], R14 ;  /* 0x0000040e1c007388 */ /* 0x000fe20000000400 */
[----:B------:R-:W-:Y:S01]  /*5e40*/  PRMT R8, R2, 0x7610, R8 ;  /* 0x0000761002087816 */ /* 0x000fe20000000008 */
[----:B------:R-:W-:-:S02]  /*5e50*/  UIMAD.WIDE.U32 UR20, UR24, UR10, UR20 ;  /* 0x0000000a181472a5 */ /* 0x000fc4000f8e0014 */
[----:B------:R-:W-:Y:S01]  /*5e60*/  STS.U16 [R27+0x6], R5 ;  /* 0x000006051b007388 */ /* 0x000fe20000000400 */
[----:B0-----:R-:W-:Y:S01]  /*5e70*/  PRMT R4, R3, 0x7632, R4 ;  /* 0x0000763203047816 */ /* 0x001fe20000000004 */
[----:B------:R-:W-:Y:S01]  /*5e80*/  UIMAD UR21, UR24, UR11, UR21 ;  /* 0x0000000b181572a4 */ /* 0x000fe2000f8e0215 */
[----:B------:R-:W-:Y:S01]  /*5e90*/  F2FP.F16.F32.PACK_AB R3, R91, R92 ;  /* 0x0000005c5b03723e */ /* 0x000fe200000000ff */
[----:B------:R-:W-:Y:S01]  /*5ea0*/  STS.U16 [R26+0x8], R13 ;  /* 0x0000080d1a007388 */ /* 0x000fe20000000400 */
[----:B------:R-:W0:Y:S02]  /*5eb0*/  LDCU.128 UR8, c[0x0][0x410] ;  /* 0x00008200ff0877ac */ /* 0x000e240008000c00 */
[C---:B------:R-:W-:Y:S01]  /*5ec0*/  PRMT R10, R3.reuse, 0x7610, R10 ;  /* 0x00007610030a7816 */ /* 0x040fe2000000000a */
[----:B------:R1:W-:Y:S04]  /*5ed0*/  STS.U16 [R25+0xa], R6 ;  /* 0x00000a0619007388 */ /* 0x0003e80000000400 */
[----:B------:R3:W-:Y:S04]  /*5ee0*/  STS.U16 [R24+0xc], R12 ;  /* 0x00000c0c18007388 */ /* 0x0007e80000000400 */
[----:B------:R4:W-:Y:S01]  /*5ef0*/  STS.U16 [R23+0xe], R4 ;  /* 0x00000e0417007388 */ /* 0x0009e20000000400 */
[----:B-1----:R-:W-:-:S02]  /*5f00*/  PRMT R6, R3, 0x7632, R6 ;  /* 0x0000763203067816 */ /* 0x002fc40000000006 */
[----:B------:R-:W-:Y:S01]  /*5f10*/  F2FP.F16.F32.PACK_AB R3, R87, R88 ;  /* 0x000000585703723e */ /* 0x000fe200000000ff */
[----:B------:R-:W-:Y:S01]  /*5f20*/  STS.U16 [R22+0x10], R11 ;  /* 0x0000100b16007388 */ /* 0x000fe20000000400 */
[----:B---3--:R-:W-:Y:S02]  /*5f30*/  PRMT R12, R2, 0x7632, R12 ;  /* 0x00007632020c7816 */ /* 0x008fe4000000000c */
[----:B------:R-:W-:Y:S01]  /*5f40*/  MOV R2, UR18 ;  /* 0x0000001200027c02 */ /* 0x000fe20008000f00 */
[----:B------:R-:W-:Y:S01]  /*5f50*/  STS.U16 [R21+0x12], R7 ;  /* 0x0000120715007388 */ /* 0x000fe20000000400 */
[----:B----4-:R-:W-:-:S03]  /*5f60*/  PRMT R4, R3, 0x7632, R4 ;  /* 0x0000763203047816 */ /* 0x010fc60000000004 */
        /* <DEDUP_REMOVED lines=8> */
[----:B-1----:R-:W-:-:S03]  /*5ff0*/  IADD3 R3, P3, PT, R64, UR20, RZ ;  /* 0x0000001440037c10 */ /* 0x002fc6000ff7e0ff */
[----:B------:R-:W-:Y:S01]  /*6000*/  LDS.U16 R7, [R45+0x40] ;  /* 0x000040002d077984 */ /* 0x000fe20000000400 */
[----:B---3--:R-:W-:Y:S01]  /*6010*/  IADD3.X R4, PT, PT, RZ, UR21, RZ, P3, !PT ;  /* 0x00000015ff047c10 */ /* 0x008fe20009ffe4ff */
[----:B0-----:R-:W-:Y:S02]  /*6020*/  UIMAD.WIDE.U32 UR20, UR25, UR8, UR6 ;  /* 0x00000008191472a5 */ /* 0x001fe4000f8e0006 */
[----:B------:R-:W-:Y:S02]  /*6030*/  LDS.U16 R9, [R44+0x80] ;  /* 0x000080002c097984 */ /* 0x000fe40000000400 */
[----:B------:R-:W-:Y:S02]  /*6040*/  UIMAD UR9, UR25, UR9, UR21 ;  /* 0x00000009190972a4 */ /* 0x000fe4000f8e0215 */
[----:B------:R-:W-:Y:S01]  /*6050*/  LDS.U16 R11, [R43+0xc0] ;  /* 0x0000c0002b0b7984 */ /* 0x000fe20000000400 */
[----:B------:R-:W-:Y:S02]  /*6060*/  UMOV UR8, UR20 ;  /* 0x0000001400087c82 */ /* 0x000fe40008000000 */
[----:B------:R-:W-:Y:S01]  /*6070*/  UIMAD.WIDE.U32 UR8, UR24, UR10, UR8 ;  /* 0x0000000a180872a5 */ /* 0x000fe2000f8e0008 */
[----:B------:R-:W-:Y:S03]  /*6080*/  LDS.U16 R13, [R42+0x100] ;  /* 0x000100002a0d7984 */ /* 0x000fe60000000400 */
[----:B------:R-:W-:Y:S01]  /*6090*/  UIMAD UR11, UR24, UR11, UR9 ;  /* 0x0000000b180b72a4 */ /* 0x000fe2000f8e0209 */
        /* <DEDUP_REMOVED lines=13> */
[----:B--2---:R-:W-:-:S04]  /*6170*/  LEA R2, P5, R3, UR26, 0x1 ;  /* 0x0000001a03027c11 */ /* 0x004fc8000f8a08ff */
[----:B------:R-:W-:Y:S01]  /*6180*/  LEA.HI.X R3, R3, UR27, R4, 0x1, P5 ;  /* 0x0000001b03037c11 */ /* 0x000fe2000a8f0c04 */
[----:B------:R-:W0:Y:S01]  /*6190*/  LDCU.64 UR26, c[0x0][0x488] ;  /* 0x00009100ff1a77ac */ /* 0x000e220008000a00 */
[----:B------:R-:W1:Y:S02]  /*61a0*/  LDS R105, [UR19+0x1080] ;  /* 0x00108013ff697984 */ /* 0x000e640008000800 */
[-C--:B-1----:R-:W-:Y:S02]  /*61b0*/  ISETP.GE.AND P1, PT, R64, R105.reuse, PT ;  /* 0x000000694000720c */ /* 0x082fe40003f26270 */
[-C--:B------:R-:W-:Y:S02]  /*61c0*/  ISETP.GE.AND P2, PT, R60, R105.reuse, PT ;  /* 0x000000693c00720c */ /* 0x080fe40003f46270 */
[-C--:B------:R-:W-:Y:S02]  /*61d0*/  ISETP.GE.AND P3, PT, R63, R105.reuse, PT ;  /* 0x000000693f00720c */ /* 0x080fe40003f66270 */
[----:B------:R-:W-:-:S02]  /*61e0*/  ISETP.GE.AND P4, PT, R59, R105, PT ;  /* 0x000000693b00720c */ /* 0x000fc40003f86270 */
        /* <DEDUP_REMOVED lines=8> */
[----:B------:R-:W-:Y:S01]  /*6270*/  @!P4 STG.E.U16 desc[UR22][R2.64+0xc0], R11 ;  /* 0x0000c00b0200c986 */ /* 0x000fe2000c101516 */
[----:B------:R-:W-:-:S03]  /*6280*/  ISETP.GE.AND P4, PT, R55, R105, PT ;  /* 0x000000693700720c */ /* 0x000fc60003f86270 */
[----:B------:R-:W-:Y:S01]  /*6290*/  @!P1 STG.E.U16 desc[UR22][R2.64+0x100], R13 ;  /* 0x0001000d02009986 */ /* 0x000fe2000c101516 */
[-C--:B------:R-:W-:Y:S02]  /*62a0*/  ISETP.GE.AND P1, PT, R52, R105.reuse, PT ;  /* 0x000000693400720c */ /* 0x080fe40003f26270 */
[----:B-1----:R-:W-:Y:S01]  /*62b0*/  PRMT R7, RZ, 0x7610, R7 ;  /* 0x00007610ff077816 */ /* 0x002fe20000000007 */
        /* <DEDUP_REMOVED lines=11> */
[----:B------:R-:W-:-:S03]  /*6370*/  IADD3 R5, P6, PT, R64, UR8, RZ ;  /* 0x0000000840057c10 */ /* 0x000fc6000ffde0ff */
[----:B------:R-:W-:Y:S01]  /*6380*/  @!P4 STG.E.U16 desc[UR22][R2.64+0x2c0], R79 ;  /* 0x0002c04f0200c986 */ /* 0x000fe2000c101516 */
[----:B--2---:R-:W-:Y:S01]  /*6390*/  PRMT R9, RZ, 0x7610, R9 ;  /* 0x00007610ff097816 */ /* 0x004fe20000000009 */
[----:B------:R-:W-:Y:S01]  /*63a0*/  IMAD.X R6, RZ, RZ, UR11, P6 ;  /* 0x0000000bff067e24 */ /* 0x000fe2000b0e06ff */
[C---:B0-----:R-:W-:Y:S01]  /*63b0*/  LEA R4, P6, R5.reuse, UR26, 0x1 ;  /* 0x0000001a05047c11 */ /* 0x041fe2000f8c08ff */
[----:B------:R-:W-:Y:S01]  /*63c0*/  @!P5 STG.E.U16 desc[UR22][R2.64+0x300], R81 ;  /* 0x000300510200d986 */ /* 0x000fe2000c101516 */
[----:B------:R-:W-:Y:S01]  /*63d0*/  ISETP.GE.AND P5, PT, R64, UR18, PT ;  /* 0x0000001240007c0c */ /* 0x000fe2000bfa6270 */
[----:B------:R-:W0:Y:S01]  /*63e0*/  LDCU.128 UR8, c[0x0][0x430] ;  /* 0x00008600ff0877ac */ /* 0x000e220008000c00 */
[--C-:B------:R-:W-:Y:S01]  /*63f0*/  LEA.HI.X R5, R5, UR27, R6.reuse, 0x1, P6 ;  /* 0x0000001b05057c11 */ /* 0x100fe2000b0f0c06 */
[----:B------:R-:W-:Y:S01]  /*6400*/  @!P2 STG.E.U16 desc[UR22][R2.64+0x340], R83 ;  /* 0x000340530200a986 */ /* 0x000fe2000c101516 */
[----:B------:R-:W-:Y:S02]  /*6410*/  ISETP.GE.AND P6, PT, R60, UR18, PT ;  /* 0x000000123c007c0c */ /* 0x000fe4000bfc6270 */
        /* <DEDUP_REMOVED lines=8> */
[----:B-1----:R-:W-:Y:S02]  /*64a0*/  PRMT R2, RZ, 0x7610, R2 ;  /* 0x00007610ff027816 */ /* 0x002fe40000000002 */
[----:B------:R-:W-:Y:S02]  /*64b0*/  PRMT R3, RZ, 0x7610, R3 ;  /* 0x00007610ff037816 */ /* 0x000fe40000000003 */
[----:B------:R-:W-:-:S02]  /*64c0*/  PRMT R8, RZ, 0x7610, R8 ;  /* 0x00007610ff087816 */ /* 0x000fc40000000008 */
        /* <DEDUP_REMOVED lines=14> */
[----:B------:R-:W-:Y:S02]  /*65b0*/  ISETP.GE.AND P3, PT, R52, UR18, PT ;  /* 0x0000001234007c0c */ /* 0x000fe4000bf66270 */
[----:B------:R-:W-:Y:S01]  /*65c0*/  ISETP.GE.AND P4, PT, R51, UR18, PT ;  /* 0x0000001233007c0c */ /* 0x000fe2000bf86270 */
        /* <DEDUP_REMOVED lines=46> */
[----:B--2---:R-:W-:Y:S02]  /*68b0*/  HADD2.F32 R70, -RZ, R5.H0_H0 ;  /* 0x20000005ff467230 */ /* 0x004fe40000004100 */
[----:B------:R-:W-:Y:S01]  /*68c0*/  FMUL.FTZ R10, R11, -1.4426950216293334961 ;  /* 0xbfb8aa3b0b0a7820 */ /* 0x000fe20000410000 */
[----:B------:R-:W-:Y:S01]  /*68d0*/  LDS.U16 R5, [R20+0x14] ;  /* 0x0000140014057984 */ /* 0x000fe20000000400 */
[----:B---3--:R-:W-:Y:S02]  /*68e0*/  HADD2.F32 R13, -RZ, R3.H0_H0 ;  /* 0x20000003ff0d7230 */ /* 0x008fe40000004100 */
[----:B------:R2:W3:Y:S01]  /*68f0*/  MUFU.EX2 R12, R10 ;  /* 0x0000000a000c7308 */ /* 0x0004e20000000800 */
[----:B------:R-:W3:Y:S01]  /*6900*/  LDS.U16 R3, [R22+0x10] ;  /* 0x0000100016037984 */ /* 0x000ee20000000400 */
[----:B----4-:R-:W-:-:S03]  /*6910*/  HADD2.F32 R15, -RZ, R4.H0_H0 ;  /* 0x20000004ff0f7230 */ /* 0x010fc60000004100 */
[----:B------:R-:W4:Y:S01]  /*6920*/  LDS.U16 R4, [R21+0x12] ;  /* 0x0000120015047984 */ /* 0x000f220000000400 */
[----:B-----5:R-:W-:Y:S02]  /*6930*/  HADD2.F32 R72, -RZ, R6.H0_H0 ;  /* 0x20000006ff487230 */ /* 0x020fe40000004100 */
[----:B--2---:R-:W-:Y:S01]  /*6940*/  FMUL.FTZ R10, R70, -1.4426950216293334961 ;  /* 0xbfb8aa3b460a7820 */ /* 0x004fe20000410000 */
[----:B------:R-:W2:Y:S01]  /*6950*/  LDS.U16 R6, [R18+0x18] ;  /* 0x0000180012067984 */ /* 0x000ea20000000400 */
[----:B0-----:R-:W-:-:S03]  /*6960*/  HADD2.F32 R74, -RZ, R7.H0_H0 ;  /* 0x20000007ff4a7230 */ /* 0x001fc60000004100 */
[----:B------:R-:W0:Y:S01]  /*6970*/  LDS.U16 R7, [R17+0x1a] ;  /* 0x00001a0011077984 */ /* 0x000e220000000400 */
[----:B------:R5:W0:Y:S01]  /*6980*/  MUFU.EX2 R71, R10 ;  /* 0x0000000a00477308 */ /* 0x000a220000000800 */
[----:B------:R-:W-:Y:S02]  /*6990*/  HADD2.F32 R76, -RZ, R8.H0_H0 ;  /* 0x20000008ff4c7230 */ /* 0x000fe40000004100 */
[----:B------:R-:W0:Y:S04]  /*69a0*/  LDS.U16 R8, [R16+0x1c] ;  /* 0x00001c0010087984 */ /* 0x000e280000000400 */
[----:B-----5:R-:W5:Y:S01]  /*69b0*/  LDS.U16 R10, [R0+0x1e] ;  /* 0x00001e00000a7984 */ /* 0x020f620000000400 */
[----:B------:R-:W-:Y:S01]  /*69c0*/  FMUL.FTZ R14, R13, -1.4426950216293334961 ;  /* 0xbfb8aa3b0d0e7820 */ /* 0x000fe20000410000 */
[----:B------:R-:W-:Y:S01]  /*69d0*/  FMUL.FTZ R47, R15, -1.4426950216293334961 ;  /* 0xbfb8aa3b0f2f7820 */ /* 0x000fe20000410000 */
[----:B------:R-:W-:Y:S01]  /*69e0*/  FMUL.FTZ R73, R72, -1.4426950216293334961 ;  /* 0xbfb8aa3b48497820 */ /* 0x000fe20000410000 */
[----:B-1----:R-:W-:-:S02]  /*69f0*/  HADD2.F32 R78, -RZ, R2.H0_H0 ;  /* 0x20000002ff4e7230 */ /* 0x002fc40000004100 */
[----:B------:R-:W-:Y:S01]  /*6a00*/  FMUL.FTZ R75, R74, -1.4426950216293334961 ;  /* 0xbfb8aa3b4a4b7820 */ /* 0x000fe20000410000 */
[----:B------:R-:W1:Y:S02]  /*6a10*/  MUFU.EX2 R14, R14 ;  /* 0x0000000e000e7308 */ /* 0x000e640000000800 */
[----:B------:R-:W-:Y:S01]  /*6a20*/  FMUL.FTZ R2, R78, -1.4426950216293334961 ;  /* 0xbfb8aa3b4e027820 */ /* 0x000fe20000410000 */
[----:B------:R-:W-:Y:S01]  /*6a30*/  FMUL.FTZ R77, R76, -1.4426950216293334961 ;  /* 0xbfb8aa3b4c4d7820 */ /* 0x000fe20000410000 */
[----:B---3--:R-:W-:-:S04]  /*6a40*/  HADD2.F32 R80, -RZ, R3.H0_H0 ;  /* 0x20000003ff507230 */ /* 0x008fc80000004100 */
[----:B------:R0:W-:Y:S01]  /*6a50*/  MUFU.EX2 R79, R2 ;  /* 0x00000002004f7308 */ /* 0x0001e20000000800 */
[----:B----4-:R-:W-:Y:S02]  /*6a60*/  HADD2.F32 R3, -RZ, R4.H0_H0 ;  /* 0x20000004ff037230 */ /* 0x010fe40000004100 */
[----:B------:R-:W-:Y:S02]  /*6a70*/  HADD2.F32 R82, -RZ, R5.H0_H0 ;  /* 0x20000005ff527230 */ /* 0x000fe40000004100 */
[----:B------:R-:W-:Y:S02]  /*6a80*/  HADD2.F32 R83, -RZ, R9.H0_H0 ;  /* 0x20000009ff537230 */ /* 0x000fe40000004100 */
[----:B--2---:R-:W-:Y:S01]  /*6a90*/  HADD2.F32 R84, -RZ, R6.H0_H0 ;  /* 0x20000006ff547230 */ /* 0x004fe20000004100 */
[----:B------:R-:W2:Y:S01]  /*6aa0*/  MUFU.EX2 R47, R47 ;  /* 0x0000002f002f7308 */ /* 0x000ea20000000800 */
[----:B0-----:R-:W-:Y:S02]  /*6ab0*/  HADD2.F32 R2, -RZ, R7.H0_H0 ;  /* 0x20000007ff027230 */ /* 0x001fe40000004100 */
[----:B------:R-:W-:Y:S01]  /*6ac0*/  FMUL.FTZ R4, R80, -1.4426950216293334961 ;  /* 0xbfb8aa3b50047820 */ /* 0x000fe20000410000 */
[----:B------:R-:W-:Y:S01]  /*6ad0*/  FMUL.FTZ R81, R3, -1.4426950216293334961 ;  /* 0xbfb8aa3b03517820 */ /* 0x000fe20000410000 */
[----:B------:R-:W-:Y:S01]  /*6ae0*/  FMUL.FTZ R5, R82, -1.4426950216293334961 ;  /* 0xbfb8aa3b52057820 */ /* 0x000fe20000410000 */
[----:B------:R-:W-:-:S02]  /*6af0*/  HADD2.F32 R85, -RZ, R8.H0_H0 ;  /* 0x20000008ff557230 */ /* 0x000fc40000004100 */
[----:B------:R-:W0:Y:S01]  /*6b00*/  MUFU.EX2 R73, R73 ;  /* 0x0000004900497308 */ /* 0x000e220000000800 */
[----:B------:R-:W-:Y:S01]  /*6b10*/  FMUL.FTZ R9, R83, -1.4426950216293334961 ;  /* 0xbfb8aa3b53097820 */ /* 0x000fe20000410000 */
[----:B------:R-:W-:Y:S01]  /*6b20*/  FMUL.FTZ R6, R84, -1.4426950216293334961 ;  /* 0xbfb8aa3b54067820 */ /* 0x000fe20000410000 */
[----:B-----5:R-:W-:Y:S02]  /*6b30*/  HADD2.F32 R10, -RZ, R10.H0_H0 ;  /* 0x2000000aff0a7230 */ /* 0x020fe40000004100 */
[----:B------:R-:W-:-:S03]  /*6b40*/  FMUL.FTZ R7, R2, -1.4426950216293334961 ;  /* 0xbfb8aa3b02077820 */ /* 0x000fc60000410000 */
[----:B------:R-:W3:Y:S01]  /*6b50*/  MUFU.EX2 R75, R75 ;  /* 0x0000004b004b7308 */ /* 0x000ee20000000800 */
[----:B------:R-:W-:Y:S01]  /*6b60*/  FMUL.FTZ R8, R85, -1.4426950216293334961 ;  /* 0xbfb8aa3b55087820 */ /* 0x000fe20000410000 */
[----:B------:R-:W-:-:S06]  /*6b70*/  FMUL.FTZ R86, R10, -1.4426950216293334961 ;  /* 0xbfb8aa3b0a567820 */ /* 0x000fcc0000410000 */
[----:B------:R-:W4:Y:S01]  /*6b80*/  MUFU.EX2 R77, R77 ;  /* 0x0000004d004d7308 */ /* 0x000f220000000800 */
[----:B------:R-:W-:Y:S01]  /*6b90*/  FADD.FTZ R12, R12, 1 ;  /* 0x3f8000000c0c7421 */ /* 0x000fe20000010000 */
[----:B------:R-:W-:-:S06]  /*6ba0*/  FADD.FTZ R71, R71, 1 ;  /* 0x3f80000047477421 */ /* 0x000fcc0000010000 */
[----:B------:R-:W5:Y:S01]  /*6bb0*/  MUFU.EX2 R4, R4 ;  /* 0x0000000400047308 */ /* 0x000f620000000800 */
[----:B-1----:R-:W-:-:S07]  /*6bc0*/  FADD.FTZ R14, R14, 1 ;  /* 0x3f8000000e0e7421 */ /* 0x002fce0000010000 */
[----:B------:R-:W1:Y:S08]  /*6bd0*/  MUFU.EX2 R81, R81 ;  /* 0x0000005100517308 */ /* 0x000e700000000800 */
[----:B------:R-:W1:Y:S08]  /*6be0*/  MUFU.EX2 R5, R5 ;  /* 0x0000000500057308 */ /* 0x000e700000000800 */
[----:B------:R-:W1:Y:S08]  /*6bf0*/  MUFU.EX2 R9, R9 ;  /* 0x0000000900097308 */ /* 0x000e700000000800 */
[----:B------:R-:W1:Y:S08]  /*6c00*/  MUFU.EX2 R6, R6 ;  /* 0x0000000600067308 */ /* 0x000e700000000800 */
[----:B------:R-:W1:Y:S01]  /*6c10*/  MUFU.EX2 R7, R7 ;  /* 0x0000000700077308 */ /* 0x000e620000000800 */
[----:B--2---:R-:W-:Y:S01]  /*6c20*/  FADD.FTZ R47, R47, 1 ;  /* 0x3f8000002f2f7421 */ /* 0x004fe20000010000 */
[----:B0-----:R-:W-:Y:S01]  /*6c30*/  FADD.FTZ R73, R73, 1 ;  /* 0x3f80000049497421 */ /* 0x001fe20000010000 */
[----:B---3--:R-:W-:-:S05]  /*6c40*/  FADD.FTZ R75, R75, 1 ;  /* 0x3f8000004b4b7421 */ /* 0x008fca0000010000 */
[----:B------:R-:W0:Y:S01]  /*6c50*/  MUFU.EX2 R8, R8 ;  /* 0x0000000800087308 */ /* 0x000e220000000800 */
[----:B----4-:R-:W-:-:S07]  /*6c60*/  FADD.FTZ R77, R77, 1 ;  /* 0x3f8000004d4d7421 */ /* 0x010fce0000010000 */
[----:B------:R-:W2:Y:S01]  /*6c70*/  MUFU.EX2 R86, R86 ;  /* 0x0000005600567308 */ /* 0x000ea20000000800 */
[----:B------:R-:W-:-:S07]  /*6c80*/  FADD.FTZ R79, R79, 1 ;  /* 0x3f8000004f4f7421 */ /* 0x000fce0000010000 */
[----:B------:R-:W3:Y:S08]  /*6c90*/  MUFU.RCP R12, R12 ;  /* 0x0000000c000c7308 */ /* 0x000ef00000001000 */
[----:B------:R-:W4:Y:S01]  /*6ca0*/  MUFU.RCP R71, R71 ;  /* 0x0000004700477308 */ /* 0x000f220000001000 */
[----:B-----5:R-:W-:Y:S01]  /*6cb0*/  FADD.FTZ R4, R4, 1 ;  /* 0x3f80000004047421 */ /* 0x020fe20000010000 */
[----:B-1----:R-:W-:-:S06]  /*6cc0*/  FADD.FTZ R81, R81, 1 ;  /* 0x3f80000051517421 */ /* 0x002fcc0000010000 */
[----:B------:R-:W1:Y:S01]  /*6cd0*/  MUFU.RCP R14, R14 ;  /* 0x0000000e000e7308 */ /* 0x000e620000001000 */
[----:B------:R-:W-:Y:S01]  /*6ce0*/  FADD.FTZ R5, R5, 1 ;  /* 0x3f80000005057421 */ /* 0x000fe20000010000 */
[----:B------:R-:W-:Y:S01]  /*6cf0*/  FADD.FTZ R9, R9, 1 ;  /* 0x3f80000009097421 */ /* 0x000fe20000010000 */
[----:B------:R-:W-:-:S05]  /*6d00*/  FADD.FTZ R6, R6, 1 ;  /* 0x3f80000006067421 */ /* 0x000fca0000010000 */
[----:B------:R-:W5:Y:S01]  /*6d10*/  MUFU.RCP R104, R47 ;  /* 0x0000002f00687308 */ /* 0x000f620000001000 */
[----:B------:R-:W-:Y:S01]  /*6d20*/  FADD.FTZ R7, R7, 1 ;  /* 0x3f80000007077421 */ /* 0x000fe20000010000 */
[----:B0-----:R-:W-:-:S06]  /*6d30*/  FADD.FTZ R8, R8, 1 ;  /* 0x3f80000008087421 */ /* 0x001fcc0000010000 */
[----:B------:R-:W0:Y:S01]  /*6d40*/  MUFU.RCP R73, R73 ;  /* 0x0000004900497308 */ /* 0x000e220000001000 */
[----:B--2---:R-:W-:-:S07]  /*6d50*/  FADD.FTZ R86, R86, 1 ;  /* 0x3f80000056567421 */ /* 0x004fce0000010000 */
[----:B------:R-:W2:Y:S01]  /*6d60*/  MUFU.RCP R75, R75 ;  /* 0x0000004b004b7308 */ /* 0x000ea20000001000 */
[----:B---3--:R-:W-:-:S07]  /*6d70*/  FMUL.FTZ R11, R11, R12 ;  /* 0x0000000c0b0b7220 */ /* 0x008fce0000410000 */
[----:B------:R-:W3:Y:S01]  /*6d80*/  MUFU.RCP R77, R77 ;  /* 0x0000004d004d7308 */ /* 0x000ee20000001000 */
[----:B----4-:R-:W-:-:S07]  /*6d90*/  FMUL.FTZ R70, R70, R71 ;  /* 0x0000004746467220 */ /* 0x010fce0000410000 */
[----:B------:R-:W4:Y:S08]  /*6da0*/  MUFU.RCP R79, R79 ;  /* 0x0000004f004f7308 */ /* 0x000f300000001000 */
[----:B------:R1:W4:Y:S08]  /*6db0*/  MUFU.RCP R47, R4 ;  /* 0x00000004002f7308 */ /* 0x0003300000001000 */
[----:B------:R-:W4:Y:S01]  /*6dc0*/  MUFU.RCP R106, R81 ;  /* 0x00000051006a7308 */ /* 0x000f220000001000 */
[----:B-1----:R-:W-:-:S07]  /*6dd0*/  FMUL.FTZ R4, R13, R14 ;  /* 0x0000000e0d047220 */ /* 0x002fce0000410000 */
[----:B------:R0:W1:Y:S08]  /*6de0*/  MUFU.RCP R103, R5 ;  /* 0x0000000500677308 */ /* 0x0000700000001000 */
[----:B------:R-:W1:Y:S08]  /*6df0*/  MUFU.RCP R108, R9 ;  /* 0x00000009006c7308 */ /* 0x000e700000001000 */
[----:B------:R-:W1:Y:S08]  /*6e00*/  MUFU.RCP R105, R6 ;  /* 0x0000000600697308 */ /* 0x000e700000001000 */
[----:B------:R3:W1:Y:S01]  /*6e10*/  MUFU.RCP R107, R7 ;  /* 0x00000007006b7308 */ /* 0x0006620000001000 */
[----:B-----5:R-:W-:-:S07]  /*6e20*/  FMUL.FTZ R15, R15, R104 ;  /* 0x000000680f0f7220 */ /* 0x020fce0000410000 */
[----:B------:R5:W5:Y:S01]  /*6e30*/  MUFU.RCP R12, R8 ;  /* 0x00000008000c7308 */ /* 0x000b620000001000 */
[----:B------:R-:W-:-:S07]  /*6e40*/  FMUL.FTZ R11, R11, R102 ;  /* 0x000000660b0b7220 */ /* 0x000fce0000410000 */
[----:B------:R-:W5:Y:S01]  /*6e50*/  MUFU.RCP R71, R86 ;  /* 0x0000005600477308 */ /* 0x000f620000001000 */
[----:B------:R-:W-:Y:S01]  /*6e60*/  FMUL.FTZ R4, R4, R101 ;  /* 0x0000006504047220 */ /* 0x000fe20000410000 */
[----:B0-----:R-:W-:Y:S01]  /*6e70*/  FMUL.FTZ R5, R72, R73 ;  /* 0x0000004948057220 */ /* 0x001fe20000410000 */
[----:B--2---:R-:W-:Y:S01]  /*6e80*/  FMUL.FTZ R74, R74, R75 ;  /* 0x0000004b4a4a7220 */ /* 0x004fe20000410000 */
[----:B------:R-:W-:Y:S01]  /*6e90*/  FMUL.FTZ R15, R15, R100 ;  /* 0x000000640f0f7220 */ /* 0x000fe20000410000 */
[----:B------:R-:W-:Y:S01]  /*6ea0*/  FMUL.FTZ R70, R70, R99 ;  /* 0x0000006346467220 */ /* 0x000fe20000410000 */
[----:B---3--:R-:W-:Y:S01]  /*6eb0*/  FMUL.FTZ R7, R76, R77 ;  /* 0x0000004d4c077220 */ /* 0x008fe20000410000 */
[----:B----4-:R-:W-:Y:S01]  /*6ec0*/  FMUL.FTZ R78, R78, R79 ;  /* 0x0000004f4e4e7220 */ /* 0x010fe20000410000 */
        /* <DEDUP_REMOVED lines=8> */
[----:B-1----:R-:W-:Y:S01]  /*6f50*/  FMUL.FTZ R3, R82, R103 ;  /* 0x0000006752037220 */ /* 0x002fe20000410000 */
[----:B-----5:R-:W-:Y:S01]  /*6f60*/  FMUL.FTZ R8, R83, R108 ;  /* 0x0000006c53087220 */ /* 0x020fe20000410000 */
[----:B------:R-:W-:Y:S01]  /*6f70*/  FMUL.FTZ R13, R84, R105 ;  /* 0x00000069540d7220 */ /* 0x000fe20000410000 */
        /* <DEDUP_REMOVED lines=8> */
[----:B------:R-:W-:Y:S01]  /*7000*/  FMUL.FTZ R85, R85, R12 ;  /* 0x0000000c55557220 */ /* 0x000fe20000410000 */
[----:B------:R-:W-:Y:S01]  /*7010*/  FMUL.FTZ R10, R10, R71 ;  /* 0x000000470a0a7220 */ /* 0x000fe20000410000 */
[----:B------:R-:W-:Y:S01]  /*7020*/  FMUL.FTZ R13, R13, R90 ;  /* 0x0000005a0d0d7220 */ /* 0x000fe20000410000 */
[----:B------:R-:W-:Y:S01]  /*7030*/  FMUL.FTZ R2, R2, R89 ;  /* 0x0000005902027220 */ /* 0x000fe20000410000 */
[----:B------:R-:W-:-:S02]  /*7040*/  PRMT R12, R15, 0x7632, R12 ;  /* 0x000076320f0c7816 */ /* 0x000fc4000000000c */
[----:B------:R-:W-:Y:S01]  /*7050*/  F2FP.F16.F32.PACK_AB R7, R78, R7 ;  /* 0x000000074e07723e */ /* 0x000fe200000000ff */
[----:B------:R-:W-:Y:S01]  /*7060*/  FMUL.FTZ R85, R85, R88 ;  /* 0x0000005855557220 */ /* 0x000fe20000410000 */
[----:B------:R-:W-:Y:S01]  /*7070*/  PRMT R14, R5, 0x7632, R14 ;  /* 0x00007632050e7816 */ /* 0x000fe2000000000e */
[----:B------:R-:W-:Y:S01]  /*7080*/  FMUL.FTZ R10, R10, R87 ;  /* 0x000000570a0a7220 */ /* 0x000fe20000410000 */
[----:B------:R0:W-:Y:S01]  /*7090*/  STS.U16 [R30], R4 ;  /* 0x000000041e007388 */ /* 0x0001e20000000400 */
[----:B------:R-:W-:Y:S02]  /*70a0*/  F2FP.F16.F32.PACK_AB R6, R6, R9 ;  /* 0x000000090606723e */ /* 0x000fe400000000ff */
[----:B------:R-:W-:Y:S01]  /*70b0*/  F2FP.F16.F32.PACK_AB R3, R8, R3 ;  /* 0x000000030803723e */ /* 0x000fe200000000ff */
[----:B------:R1:W-:Y:S01]  /*70c0*/  STS.U16 [R29+0x2], R11 ;  /* 0x0000020b1d007388 */ /* 0x0003e20000000400 */
[----:B------:R-:W-:-:S03]  /*70d0*/  F2FP.F16.F32.PACK_AB R2, R2, R13 ;  /* 0x0000000d0202723e */ /* 0x000fc600000000ff */
[----:B------:R-:W-:Y:S01]  /*70e0*/  STS.U16 [R28+0x4], R15 ;  /* 0x0000040f1c007388 */ /* 0x000fe20000000400 */
[----:B0-----:R-:W-:-:S03]  /*70f0*/  PRMT R4, R7, 0x7632, R4 ;  /* 0x0000763207047816 */ /* 0x001fc60000000004 */
[----:B------:R0:W-:Y:S01]  /*7100*/  STS.U16 [R27+0x6], R12 ;  /* 0x0000060c1b007388 */ /* 0x0001e20000000400 */
[----:B------:R-:W-:-:S03]  /*7110*/  PRMT R8, R6, 0x7632, R8 ;  /* 0x0000763206087816 */ /* 0x000fc60000000008 */
[----:B------:R-:W-:Y:S01]  /*7120*/  STS.U16 [R26+0x8], R5 ;  /* 0x000008051a007388 */ /* 0x000fe20000000400 */
[----:B------:R-:W-:Y:S02]  /*7130*/  PRMT R9, R3, 0x7632, R9 ;  /* 0x0000763203097816 */ /* 0x000fe40000000009 */
[----:B------:R-:W-:Y:S01]  /*7140*/  F2FP.F16.F32.PACK_AB R10, R10, R85 ;  /* 0x000000550a0a723e */ /* 0x000fe200000000ff */
[----:B------:R-:W-:Y:S01]  /*7150*/  STS.U16 [R25+0xa], R14 ;  /* 0x00000a0e19007388 */ /* 0x000fe20000000400 */
[----:B-1----:R-:W-:-:S03]  /*7160*/  PRMT R11, R2, 0x7610, R11 ;  /* 0x00007610020b7816 */ /* 0x002fc6000000000b */
[----:B------:R-:W-:Y:S01]  /*7170*/  STS.U16 [R24+0xc], R7 ;  /* 0x00000c0718007388 */ /* 0x000fe20000000400 */
[----:B0-----:R-:W-:-:S03]  /*7180*/  PRMT R12, R2, 0x7632, R12 ;  /* 0x00007632020c7816 */ /* 0x001fc6000000000c */
[----:B------:R0:W-:Y:S04]  /*7190*/  STS.U16 [R23+0xe], R4 ;  /* 0x00000e0417007388 */ /* 0x0001e80000000400 */
[----:B------:R-:W-:Y:S04]  /*71a0*/  STS.U16 [R22+0x10], R6 ;  /* 0x0000100616007388 */ /* 0x000fe80000000400 */
[----:B------:R-:W-:Y:S01]  /*71b0*/  STS.U16 [R21+0x12], R8 ;  /* 0x0000120815007388 */ /* 0x000fe20000000400 */
[----:B0-----:R-:W-:-:S03]  /*71c0*/  PRMT R4, R10, 0x7632, R4 ;  /* 0x000076320a047816 */ /* 0x001fc60000000004 */
[----:B------:R-:W-:Y:S01]  /*71d0*/  STS.U16 [R20+0x14], R3 ;  /* 0x0000140314007388 */ /* 0x000fe20000000400 */
[----:B------:R-:W-:-:S03]  /*71e0*/  MOV R2, UR18 ;  /* 0x0000001200027c02 */ /* 0x000fc60008000f00 */
        /* <DEDUP_REMOVED lines=25> */
[----:B------:R-:W-:Y:S01]  /*7380*/  UIMAD.WIDE.U32 UR6, UR25, UR8, UR6 ;  /* 0x00000008190672a5 */ /* 0x000fe2000f8e0006 */
[----:B------:R-:W1:Y:S03]  /*7390*/  LDCU.64 UR18, c[0x0][0x490] ;  /* 0x00009200ff1277ac */ /* 0x000e660008000a00 */
        /* <DEDUP_REMOVED lines=50> */
.L_x_2745:
        /* <DEDUP_REMOVED lines=12> */
.L_x_5083:


//--------------------- .text._Z25selective_scan_fwd_kernelI32Selective_Scan_fwd_kernel_traitsILi128ELi16ELi1ELb0ELb1ELb1ELb0EN3c104HalfEfEEv13SSMParamsBase --------------------------
	.section	.text._Z25selective_scan_fwd_kernelI32Selective_Scan_fwd_kernel_traitsILi128ELi16ELi1ELb0ELb1ELb1ELb0EN3c104HalfEfEEv13SSMParamsBase,"ax",@progbits
	.align	128
        .global         _Z25selective_scan_fwd_kernelI32Selective_Scan_fwd_kernel_traitsILi128ELi16ELi1ELb0ELb1ELb1ELb0EN3c104HalfEfEEv13SSMParamsBase
        .type           _Z25selective_scan_fwd_kernelI32Selective_Scan_fwd_kernel_traitsILi128ELi16ELi1ELb0ELb1ELb1ELb0EN3c104HalfEfEEv13SSMParamsBase,@function
        .size           _Z25selective_scan_fwd_kernelI32Selective_Scan_fwd_kernel_traitsILi128ELi16ELi1ELb0ELb1ELb1ELb0EN3c104HalfEfEEv13SSMParamsBase,(.L_x_5084 - _Z25selective_scan_fwd_kernelI32Selective_Scan_fwd_kernel_traitsILi128ELi16ELi1ELb0ELb1ELb1ELb0EN3c104HalfEfEEv13SSMParamsBase)
        .other          _Z25selective_scan_fwd_kernelI32Selective_Scan_fwd_kernel_traitsILi128ELi16ELi1ELb0ELb1ELb1ELb0EN3c104HalfEfEEv13SSMParamsBase,@"STO_CUDA_ENTRY STV_DEFAULT"
_Z25selective_scan_fwd_kernelI32Selective_Scan_fwd_kernel_traitsILi128ELi16ELi1ELb0ELb1ELb1ELb0EN3c104HalfEfEEv13SSMParamsBase:
.text._Z25selective_scan_fwd_kernelI32Selective_Scan_fwd_kernel_traitsILi128ELi16ELi1ELb0ELb1ELb1ELb0EN3c104HalfEfEEv13SSMParamsBase:
        /* <DEDUP_REMOVED lines=11> */
[----:B---3--:R-:W-:Y:S01]  /*00b0*/  IMAD.U32 R0, RZ, RZ, UR28 ;  /* 0x0000001cff007e24 */ /* 0x008fe2000f8e00ff */
[----:B------:R-:W3:Y:S04]  /*00c0*/  LDCU.64 UR32, c[0x0][0x3d0] ;  /* 0x00007a00ff2077ac */ /* 0x000ee80008000a00 */
        /* <DEDUP_REMOVED lines=14> */
[----:B------:R-:W-:Y:S02]  /*01b0*/  IMAD.U32 R2, RZ, RZ, UR10 ;  /* 0x0000000aff027e24 */ /* 0x000fe4000f8e00ff */
[----:B------:R-:W1:Y:S02]  /*01c0*/  I2F.RP R0, UR24 ;  /* 0x0000001800007d06 */ /* 0x000e640008209400 */
[----:B------:R-:W-:-:S05]  /*01d0*/  IMAD.U32 R3, RZ, RZ, UR11 ;  /* 0x0000000bff037e24 */ /* 0x000fca000f8e00ff */
[----:B------:R2:W5:Y:S01]  /*01e0*/  @P0 LDG.E R2, desc[UR26][R2.64] ;  /* 0x0000001a02020981 */ /* 0x000562000c1e1900 */
[----:B------:R-:W-:Y:S01]  /*01f0*/  UMOV UR4, URZ ;  /* 0x000000ff00047c82 */ /* 0x000fe20008000000 */
[----:B------:R-:W0:Y:S01]  /*0200*/  S2UR UR10, SR_CTAID.X ;  /* 0x00000000000a79c3 */ /* 0x000e220000002500 */
[----:B------:R-:W3:Y:S01]  /*0210*/  LDCU UR11, c[0x0][0x394] ;  /* 0x00007280ff0b77ac */ /* 0x000ee20008000800 */
[----:B-1----:R-:W1:Y:S02]  /*0220*/  MUFU.RCP R0, R0 ;  /* 0x0000000000007308 */ /* 0x002e640000001000 */
[----:B-1----:R-:W-:-:S06]  /*0230*/  IADD3 R6, PT, PT, R0, 0xffffffe, RZ ;  /* 0x0ffffffe00067810 */ /* 0x002fcc0007ffe0ff */
[----:B------:R-:W1:Y:S01]  /*0240*/  F2I.FTZ.U32.TRUNC.NTZ R6, R6 ;  /* 0x0000000600067305 */ /* 0x000e62000021f000 */
[----:B--2---:R-:W-:Y:S02]  /*0250*/  IABS R3, R7 ;  /* 0x0000000700037213 */ /* 0x004fe40000000000 */
[----:B-1----:R-:W-:Y:S02]  /*0260*/  R2UR UR5, R6 ;  /* 0x00000000060572ca */ /* 0x002fe400000e0000 */
[----:B------:R-:W-:-:S11]  /*0270*/  R2UR UR18, R3 ;  /* 0x00000000031272ca */ /* 0x000fd600000e0000 */
        /* <DEDUP_REMOVED lines=8> */
[----:B---3--:R-:W-:Y:S02]  /*0300*/  UISETP.GE.AND UP1, UPT, UR11, 0x1, UPT ;  /* 0x000000010b00788c */ /* 0x008fe4000bf26270 */
[----:B0-----:R-:W-:-:S04]  /*0310*/  UIMAD.WIDE.U32 UR4, UR10, UR20, URZ ;  /* 0x000000140a0472a5 */ /* 0x001fc8000f8e00ff */
[----:B------:R-:W-:-:S03]  /*0320*/  UIMAD UR5, UR10, UR21, UR5 ;  /* 0x000000150a0572a4 */ /* 0x000fc6000f8e0205 */
[----:B------:R-:W-:Y:S01]  /*0330*/  @!UP2 UIADD3 UR6, UPT, UPT, UR6, -UR24, URZ ;  /* 0x800000180606a290 */ /* 0x000fe2000fffe0ff */
[----:B------:R-:W-:Y:S01]  /*0340*/  PLOP3.LUT P2, PT, PT, PT, UP1, 0x80, 0x8 ;  /* 0x000000000008781c */ /* 0x000fe20003f4f018 */
[----:B------:R-:W-:Y:S02]  /*0350*/  UIMAD.WIDE.U32 UR18, UR16, UR22, UR4 ;  /* 0x00000016101272a5 */ /* 0x000fe4000f8e0004 */
[----:B------:R-:W-:Y:S02]  /*0360*/  UISETP.GE.U32.AND UP0, UPT, UR6, UR24, UPT ;  /* 0x000000180600728c */ /* 0x000fe4000bf06070 */
[----:B------:R-:W-:Y:S02]  /*0370*/  UIMAD.WIDE.U32 UR4, UR10, UR12, URZ ;  /* 0x0000000c0a0472a5 */ /* 0x000fe4000f8e00ff */
[----:B------:R-:W-:Y:S02]  /*0380*/  ULOP3.LUT UR7, UR16, UR28, URZ, 0x3c, !UPT ;  /* 0x0000001c10077292 */ /* 0x000fe4000f8e3cff */
[----:B------:R-:W-:-:S02]  /*0390*/  UIMAD UR5, UR10, UR13, UR5 ;  /* 0x0000000d0a0572a4 */ /* 0x000fc4000f8e0205 */
[----:B------:R-:W-:Y:S02]  /*03a0*/  @!UP2 UIADD3 UR17, UPT, UPT, UR17, 0x1, URZ ;  /* 0x000000011111a890 */ /* 0x000fe4000fffe0ff */
[----:B------:R-:W-:Y:S01]  /*03b0*/  UIMAD UR31, UR16, UR23, UR19 ;  /* 0x00000017101f72a4 */ /* 0x000fe2000f8e0213 */
[----:B------:R-:W0:Y:S01]  /*03c0*/  LDCU.128 UR20, c[0x0][0x460] ;  /* 0x00008c00ff1477ac */ /* 0x000e220008000c00 */
[----:B------:R-:W-:Y:S02]  /*03d0*/  UISETP.NE.AND UP1, UPT, UR28, URZ, UPT ;  /* 0x000000ff1c00728c */ /* 0x000fe4000bf25270 */
[----:B------:R-:W-:Y:S02]  /*03e0*/  UIMAD.WIDE.U32 UR24, UR10, UR32, URZ ;  /* 0x000000200a1872a5 */ /* 0x000fe4000f8e00ff */
[----:B------:R-:W-:Y:S02]  /*03f0*/  UISETP.GE.AND UP2, UPT, UR7, URZ, UPT ;  /* 0x000000ff0700728c */ /* 0x000fe4000bf46270 */
[----:B------:R-:W-:-:S02]  /*0400*/  UIMAD.WIDE.U32 UR12, UR16, UR14, UR4 ;  /* 0x0000000e100c72a5 */ /* 0x000fc4000f8e0004 */
[----:B------:R-:W-:Y:S01]  /*0410*/  @UP0 UIADD3 UR17, UPT, UPT, UR17, 0x1, URZ ;  /* 0x0000000111110890 */ /* 0x000fe2000fffe0ff */
[----:B0---4-:R-:W-:Y:S11]  /*0420*/  @!P2 EXIT ;  /* 0x000000000000a94d */ /* 0x011ff60003800000 */
[----:B------:R-:W0:Y:S01]  /*0430*/  LDCU.128 UR4, c[0x0][0x420] ;  /* 0x00008400ff0477ac */ /* 0x000e220008000c00 */
[----:B------:R-:W1:Y:S01]  /*0440*/  S2R R157, SR_TID.X ;  /* 0x00000000009d7919 */ /* 0x000e620000002100 */
[----:B------:R-:W-:Y:S02]  /*0450*/  @!UP2 UIADD3 UR17, UPT, UPT, -UR17, URZ, URZ ;  /* 0x000000ff1111a290 */ /* 0x000fe4000fffe1ff */
[----:B------:R-:W-:Y:S02]  /*0460*/  UIMAD UR29, UR16, UR15, UR13 ;  /* 0x0000000f101d72a4 */ /* 0x000fe4000f8e020d */
[----:B------:R-:W-:Y:S02]  /*0470*/  @!UP1 ULOP3.LUT UR17, URZ, UR28, URZ, 0x33, !UPT ;  /* 0x0000001cff119292 */ /* 0x000fe4000f8e33ff */
[----:B------:R-:W-:Y:S01]  /*0480*/  UIMAD UR15, UR10, UR33, UR25 ;  /* 0x000000210a0f72a4 */ /* 0x000fe2000f8e0219 */
[----:B------:R-:W2:Y:S01]  /*0490*/  LDCU.64 UR32, c[0x0][0x3b0] ;  /* 0x00007600ff2077ac */ /* 0x000ea20008000a00 */
[----:B------:R-:W-:-:S02]  /*04a0*/  ULEA UR30, UP0, UR18, UR20, 0x1 ;  /* 0x00000014121e7291 */ /* 0x000fc4000f8008ff */
[----:B------:R-:W-:Y:S02]  /*04b0*/  USHF.R.S32.HI UR19, URZ, 0x1f, UR17 ;  /* 0x0000001fff137899 */ /* 0x000fe40008011411 */
[----:B------:R-:W-:Y:S02]  /*04c0*/  ULEA UR28, UP1, UR12, UR22, 0x1 ;  /* 0x000000160c1c7291 */ /* 0x000fe4000f8208ff */
[----:B------:R-:W-:Y:S02]  /*04d0*/  ULEA.HI.X UR31, UR18, UR21, UR31, 0x1, UP0 ;  /* 0x00000015121f7291 */ /* 0x000fe400080f0c1f */
[----:B------:R-:W-:Y:S01]  /*04e0*/  UIMAD UR13, UR19, UR34, URZ ;  /* 0x00000022130d72a4 */ /* 0x000fe2000f8e02ff */
[----:B------:R-:W3:Y:S01]  /*04f0*/  LDCU.64 UR20, c[0x0][0x3c8] ;  /* 0x00007900ff1477ac */ /* 0x000ee20008000a00 */
[----:B------:R-:W-:Y:S02]  /*0500*/  ULEA.HI.X UR29, UR12, UR23, UR29, 0x1, UP1 ;  /* 0x000000170c1d7291 */ /* 0x000fe400088f0c1d */
[----:B------:R-:W-:Y:S01]  /*0510*/  UIMAD UR23, UR17, UR35, UR13 ;  /* 0x00000023111772a4 */ /* 0x000fe2000f8e020d */
[C---:B-1----:R-:W-:Y:S01]  /*0520*/  IMAD.SHL.U32 R0, R157.reuse, 0x10, RZ ;  /* 0x000000109d007824 */ /* 0x042fe200078e00ff */
[----:B0-----:R-:W-:Y:S01]  /*0530*/  UIMAD.WIDE.U32 UR12, UR16, UR6, URZ ;  /* 0x00000006100c72a5 */ /* 0x001fe2000f8e00ff */
[----:B------:R-:W-:Y:S01]  /*0540*/  LOP3.LUT R3, R157, 0x1f, RZ, 0xc0, !PT ;  /* 0x0000001f9d037812 */ /* 0x000fe200078ec0ff */
[----:B------:R-:W0:Y:S03]  /*0550*/  LDCU UR18, c[0x0][0x384] ;  /* 0x00007080ff1277ac */ /* 0x000e260008000800 */
[----:B------:R-:W-:Y:S01]  /*0560*/  LOP3.LUT R5, R3, 0x3e00, R0, 0xf8, !PT ;  /* 0x00003e0003057812 */ /* 0x000fe200078ef800 */
[----:B------:R-:W-:Y:S01]  /*0570*/  UMOV UR14, UR24 ;  /* 0x00000018000e7c82 */ /* 0x000fe20008000000 */
[----:B------:R-:W-:-:S02]  /*0580*/  UIMAD UR13, UR16, UR7, UR13 ;  /* 0x00000007100d72a4 */ /* 0x000fc4000f8e020d */
[----:B------:R-:W-:Y:S01]  /*0590*/  UIMAD.WIDE.U32 UR14, UR17, UR34, UR14 ;  /* 0x00000022110e72a5 */ /* 0x000fe2000f8e000e */
[----:B------:R-:W1:Y:S01]  /*05a0*/  LDCU.64 UR34, c[0x0][0x448] ;  /* 0x00008900ff2277ac */ /* 0x000e620008000a00 */
[----:B--2---:R-:W-:Y:S02]  /*05b0*/  UIMAD.WIDE.U32 UR6, UR10, UR32, URZ ;  /* 0x000000200a0672a5 */ /* 0x004fe4000f8e00ff */
[----:B------:R-:W-:Y:S01]  /*05c0*/  UIMAD.WIDE.U32 UR12, UR10, UR4, UR12 ;  /* 0x000000040a0c72a5 */ /* 0x000fe2000f8e000c */
[----:B------:R-:W2:Y:S01]  /*05d0*/  LDCU UR32, c[0x0][0x38c] ;  /* 0x00007180ff2077ac */ /* 0x000ea20008000800 */
[----:B------:R-:W-:Y:S02]  /*05e0*/  UIADD3 UR23, UPT, UPT, UR15, UR23, URZ ;  /* 0x000000170f177290 */ /* 0x000fe4000fffe0ff */
[----:B------:R-:W-:Y:S02]  /*05f0*/  ULEA UR22, UP0, UR14, UR8, 0x1 ;  /* 0x000000080e167291 */ /* 0x000fe4000f8008ff */
[----:B------:R-:W-:-:S02]  /*0600*/  UIMAD UR15, UR10, UR33, UR7 ;  /* 0x000000210a0f72a4 */ /* 0x000fc4000f8e0207 */
[----:B------:R-:W-:Y:S01]  /*0610*/  UIMAD UR7, UR10, UR5, UR13 ;  /* 0x000000050a0772a4 */ /* 0x000fe2000f8e020d */
[----:B------:R-:W-:Y:S02]  /*0620*/  UMOV UR4, URZ ;  /* 0x000000ff00047c82 */ /* 0x000fe40008000000 */
[----:B------:R-:W-:Y:S01]  /*0630*/  UMOV UR5, URZ ;  /* 0x000000ff00057c82 */ /* 0x000fe20008000000 */
[----:B---3--:R-:W-:Y:S01]  /*0640*/  UIMAD UR19, UR19, UR20, URZ ;  /* 0x00000014131372a4 */ /* 0x008fe2000f8e02ff */
[----:B-----5:R-:W-:Y:S01]  /*0650*/  @P0 R2UR UR5, R2 ;  /* 0x00000000020502ca */ /* 0x020fe200000e0000 */
[----:B------:R-:W-:Y:S01]  /*0660*/  ULEA.HI.X UR23, UR14, UR9, UR23, 0x1, UP0 ;  /* 0x000000090e177291 */ /* 0x000fe200080f0c17 */
[----:B------:R-:W-:Y:S01]  /*0670*/  @P1 R2UR UR4, R4 ;  /* 0x00000000040412ca */ /* 0x000fe200000e0000 */
[----:B------:R-:W-:Y:S01]  /*0680*/  UIMAD UR19, UR17, UR21, UR19 ;  /* 0x00000015111372a4 */ /* 0x000fe2000f8e0213 */
[----:B------:R-:W-:Y:S01]  /*0690*/  UMOV UR14, UR6 ;  /* 0x00000006000e7c82 */ /* 0x000fe20008000000 */
[----:B0-----:R-:W-:-:S02]  /*06a0*/  UIMAD UR10, UR10, UR18, UR16 ;  /* 0x000000120a0a72a4 */ /* 0x001fc4000f8e0210 */
[----:B------:R-:W-:Y:S02]  /*06b0*/  UIMAD.WIDE.U32 UR8, UR17, UR20, UR14 ;  /* 0x00000014110872a5 */ /* 0x000fe4000f8e000e */
[----:B------:R-:W-:Y:S02]  /*06c0*/  UIMAD UR10, UR10, UR11, URZ ;  /* 0x0000000b0a0a72a4 */ /* 0x000fe4000f8e02ff */
[----:B-1----:R-:W-:Y:S02]  /*06d0*/  ULEA UR24, UP0, UR8, UR34, 0x1 ;  /* 0x0000002208187291 */ /* 0x002fe4000f8008ff */
[----:B------:R-:W-:Y:S02]  /*06e0*/  UIADD3 UR25, UPT, UPT, UR9, UR19, URZ ;  /* 0x0000001309197290 */ /* 0x000fe4000fffe0ff */
[----:B--2---:R-:W-:Y:S02]  /*06f0*/  UIMAD UR16, UR10, UR32, URZ ;  /* 0x000000200a1072a4 */ /* 0x004fe4000f8e02ff */
[----:B------:R-:W-:Y:S01]  /*0700*/  ULEA.HI.X UR25, UR8, UR35, UR25, 0x1, UP0 ;  /* 0x0000002308197291 */ /* 0x000fe200080f0c19 */
[----:B------:R-:W-:-:S11]  /*0710*/  UMOV UR6, URZ ;  /* 0x000000ff00067c82 */ /* 0x000fd60008000000 */
.L_x_2784:
[----:B0-----:R-:W0:Y:S01]  /*0720*/  LDCU UR32, c[0x0][0x388] ;  /* 0x00007100ff2077ac */ /* 0x001e220008000800 */
[----:B------:R-:W-:Y:S01]  /*0730*/  IMAD.SHL.U32 R158, R157, 0x10, RZ ;  /* 0x000000109d9e7824 */ /* 0x000fe200078e00ff */
[----:B-1----:R-:W-:Y:S01]  /*0740*/  MOV R3, UR31 ;  /* 0x0000001f00037c02 */ /* 0x002fe20008000f00 */
[----:B------:R-:W-:Y:S01]  /*0750*/  IMAD.U32 R2, RZ, RZ, UR30 ;  /* 0x0000001eff027e24 */ /* 0x000fe2000f8e00ff */
[----:B------:R-:W-:Y:S02]  /*0760*/  PRMT R6, RZ, 0x7610, R6 ;  /* 0x00007610ff067816 */ /* 0x000fe40000000006 */
[----:B------:R-:W-:Y:S02]  /*0770*/  LOP3.LUT R22, R158, 0x3e00, RZ, 0xc0, !PT ;  /* 0x00003e009e167812 */ /* 0x000fe400078ec0ff */
[----:B------:R-:W-:Y:S02]  /*0780*/  LOP3.LUT R58, R58, 0xfffffeff, RZ, 0xc0, !PT ;  /* 0xfffffeff3a3a7812 */ /* 0x000fe400078ec0ff */
[----:B------:R-:W-:-:S02]  /*0790*/  LOP3.LUT R157, R22, 0x1f, R157, 0xf8, !PT ;  /* 0x0000001f169d7812 */ /* 0x000fc400078ef89d */
[----:B------:R-:W-:Y:S02]  /*07a0*/  PRMT R13, RZ, 0x7610, R13 ;  /* 0x00007610ff0d7816 */ /* 0x000fe4000000000d */
[----:B------:R-:W-:Y:S02]  /*07b0*/  PRMT R14, RZ, 0x7610, R14 ;  /* 0x00007610ff0e7816 */ /* 0x000fe4000000000e */
[----:B------:R-:W-:Y:S01]  /*07c0*/  PRMT R12, RZ, 0x7610, R12 ;  /* 0x00007610ff0c7816 */ /* 0x000fe2000000000c */
[----:B0-----:R-:W-:Y:S01]  /*07d0*/  UIMAD UR42, UR6, -0x800, UR32 ;  /* 0xfffff800062a78a4 */ /* 0x001fe2000f8e0220 */
[----:B------:R-:W-:Y:S02]  /*07e0*/  PRMT R11, RZ, 0x7610, R11 ;  /* 0x00007610ff0b7816 */ /* 0x000fe4000000000b */
[----:B------:R-:W-:Y:S02]  /*07f0*/  PRMT R10, RZ, 0x7610, R10 ;  /* 0x00007610ff0a7816 */ /* 0x000fe4000000000a */
[----:B------:R-:W-:-:S02]  /*0800*/  PRMT R9, RZ, 0x7610, R9 ;  /* 0x00007610ff097816 */ /* 0x000fc40000000009 */
[C---:B------:R-:W-:Y:S01]  /*0810*/  ISETP.GE.AND P0, PT, R5.reuse, UR42, PT ;  /* 0x0000002a05007c0c */ /* 0x040fe2000bf06270 */
[----:B------:R-:W-:Y:S01]  /*0820*/  IMAD.WIDE.U32 R4, R5, 0x2, R2 ;  /* 0x0000000205047825 */ /* 0x000fe200078e0002 */
[----:B------:R-:W-:Y:S01]  /*0830*/  BAR.SYNC.DEFER_BLOCKING 0x0 ;  /* 0x0000000000007b1d */ /* 0x000fe20000010000 */
[----:B------:R-:W-:Y:S02]  /*0840*/  PRMT R7, RZ, 0x7610, R7 ;  /* 0x00007610ff077816 */ /* 0x000fe40000000007 */
[C---:B------:R-:W-:Y:S01]  /*0850*/  IMAD.SHL.U32 R0, R157.reuse, 0x2, RZ ;  /* 0x000000029d007824 */ /* 0x040fe200078e00ff */
[----:B------:R-:W-:Y:S02]  /*0860*/  LOP3.LUT R150, R157, 0xe0, RZ, 0xfc, !PT ;  /* 0x000000e09d967812 */ /* 0x000fe400078efcff */
[----:B------:R-:W-:Y:S02]  /*0870*/  PRMT R8, RZ, 0x7610, R8 ;  /* 0x00007610ff087816 */ /* 0x000fe40000000008 */
[----:B------:R-:W-:-:S02]  /*0880*/  PRMT R15, RZ, 0x7610, R15 ;  /* 0x00007610ff0f7816 */ /* 0x000fc4000000000f */
[----:B------:R-:W-:Y:S02]  /*0890*/  PRMT R16, RZ, 0x7610, R16 ;  /* 0x00007610ff107816 */ /* 0x000fe40000000010 */
[----:B------:R-:W-:Y:S02]  /*08a0*/  @P0 LOP3.LUT R58, R58, 0x100, RZ, 0xfc, !PT ;  /* 0x000001003a3a0812 */ /* 0x000fe400078efcff */
[----:B------:R-:W-:Y:S02]  /*08b0*/  PRMT R17, RZ, 0x7610, R17 ;  /* 0x00007610ff117816 */ /* 0x000fe40000000011 */
[----:B------:R-:W-:Y:S02]  /*08c0*/  PRMT R18, RZ, 0x7610, R18 ;  /* 0x00007610ff127816 */ /* 0x000fe40000000012 */
[----:B------:R-:W-:Y:S01]  /*08d0*/  PRMT R19, RZ, 0x7610, R19 ;  /* 0x00007610ff137816 */ /* 0x000fe20000000013 */
[----:B------:R-:W2:Y:S01]  /*08e0*/  @!P0 LDG.E.U16 R6, desc[UR26][R4.64] ;  /* 0x0000001a04068981 */ /* 0x000ea2000c1e1500 */
[----:B------:R-:W-:-:S02]  /*08f0*/  IADD3 R2, P0, PT, R0, UR28, RZ ;  /* 0x0000001c00027c10 */ /* 0x000fc4000ff1e0ff */
[C---:B------:R-:W-:Y:S02]  /*0900*/  LOP3.LUT R149, R157.reuse, 0x100, RZ, 0xfc, !PT ;  /* 0x000001009d957812 */ /* 0x040fe400078efcff */
[----:B------:R-:W-:Y:S02]  /*0910*/  IADD3.X R3, PT, PT, RZ, UR29, RZ, P0, !PT ;  /* 0x0000001dff037c10 */ /* 0x000fe400087fe4ff */
[----:B------:R-:W-:Y:S02]  /*0920*/  ISETP.GE.AND P0, PT, R150, UR42, PT ;  /* 0x0000002a96007c0c */ /* 0x000fe4000bf06270 */
[C---:B------:R-:W-:Y:S02]  /*0930*/  LOP3.LUT R151, R157.reuse, 0xc0, RZ, 0xfc, !PT ;  /* 0x000000c09d977812 */ /* 0x040fe400078efcff */
[C---:B------:R-:W-:Y:S02]  /*0940*/  LOP3.LUT R152, R157.reuse, 0xa0, RZ, 0xfc, !PT ;  /* 0x000000a09d987812 */ /* 0x040fe400078efcff */
[----:B------:R-:W-:-:S02]  /*0950*/  LOP3.LUT R153, R157, 0x80, RZ, 0xfc, !PT ;  /* 0x000000809d997812 */ /* 0x000fc400078efcff */
[----:B------:R-:W-:Y:S02]  /*0960*/  LOP3.LUT R154, R157, 0x60, RZ, 0xfc, !PT ;  /* 0x000000609d9a7812 */ /* 0x000fe400078efcff */
[----:B------:R-:W-:Y:S02]  /*0970*/  ISETP.GE.AND P1, PT, R151, UR42, PT ;  /* 0x0000002a97007c0c */ /* 0x000fe4000bf26270 */
[----:B------:R-:W-:Y:S01]  /*0980*/  LOP3.LUT R156, R157, 0x20, RZ, 0xfc, !PT ;  /* 0x000000209d9c7812 */ /* 0x000fe200078efcff */
[----:B------:R-:W3:Y:S01]  /*0990*/  @!P0 LDG.E.U16 R13, desc[UR26][R4.64+0x1c0] ;  /* 0x0001c01a040d8981 */ /* 0x000ee2000c1e1500 */
[----:B------:R-:W-:Y:S02]  /*09a0*/  ISETP.GE.AND P0, PT, R149, UR42, PT ;  /* 0x0000002a95007c0c */ /* 0x000fe4000bf06270 */
[----:B------:R-:W-:Y:S02]  /*09b0*/  ISETP.GE.AND P2, PT, R152, UR42, PT ;  /* 0x0000002a98007c0c */ /* 0x000fe4000bf46270 */
[----:B------:R-:W-:-:S02]  /*09c0*/  LOP3.LUT R155, R157, 0x40, RZ, 0xfc, !PT ;  /* 0x000000409d9b7812 */ /* 0x000fc400078efcff */
[----:B------:R-:W-:Y:S02]  /*09d0*/  ISETP.GE.AND P3, PT, R153, UR42, PT ;  /* 0x0000002a99007c0c */ /* 0x000fe4000bf66270 */
[----:B------:R-:W-:Y:S01]  /*09e0*/  ISETP.GE.AND P4, PT, R154, UR42, PT ;  /* 0x0000002a9a007c0c */ /* 0x000fe2000bf86270 */
[----:B------:R-:W4:Y:S01]  /*09f0*/  @!P1 LDG.E.U16 R12, desc[UR26][R4.64+0x180] ;  /* 0x0001801a040c9981 */ /* 0x000f22000c1e1500 */
[----:B------:R-:W-:Y:S02]  /*0a00*/  ISETP.GE.AND P6, PT, R156, UR42, PT ;  /* 0x0000002a9c007c0c */ /* 0x000fe4000bfc6270 */
[----:B------:R-:W-:Y:S01]  /*0a10*/  ISETP.GE.AND P5, PT, R155, UR42, PT ;  /* 0x0000002a9b007c0c */ /* 0x000fe2000bfa6270 */
[----:B------:R-:W5:Y:S01]  /*0a20*/  @!P0 LDG.E.U16 R14, desc[UR26][R4.64+0x200] ;  /* 0x0002001a040e8981 */ /* 0x000f62000c1e1500 */
[C---:B------:R-:W-:Y:S02]  /*0a30*/  LOP3.LUT R148, R157.reuse, 0x120, RZ, 0xfc, !PT ;  /* 0x000001209d947812 */ /* 0x040fe400078efcff */
[C---:B------:R-:W-:Y:S01]  /*0a40*/  LOP3.LUT R147, R157.reuse, 0x140, RZ, 0xfc, !PT ;  /* 0x000001409d937812 */ /* 0x040fe200078efcff */
[----:B------:R-:W3:Y:S01]  /*0a50*/  @!P2 LDG.E.U16 R11, desc[UR26][R4.64+0x140] ;  /* 0x0001401a040ba981 */ /* 0x000ee2000c1e1500 */
[----:B------:R-:W-:-:S02]  /*0a60*/  LOP3.LUT R146, R157, 0x160, RZ, 0xfc, !PT ;  /* 0x000001609d927812 */ /* 0x000fc400078efcff */
[C---:B------:R-:W-:Y:S01]  /*0a70*/  LOP3.LUT R145, R157.reuse, 0x180, RZ, 0xfc, !PT ;  /* 0x000001809d917812 */ /* 0x040fe200078efcff */
[----:B------:R-:W4:Y:S01]  /*0a80*/  @!P3 LDG.E.U16 R10, desc[UR26][R4.64+0x100] ;  /* 0x0001001a040ab981 */ /* 0x000f22000c1e1500 */
[----:B------:R-:W-:Y:S02]  /*0a90*/  LOP3.LUT R144, R157, 0x1a0, RZ, 0xfc, !PT ;  /* 0x000001a09d907812 */ /* 0x000fe400078efcff */
[----:B------:R-:W-:Y:S01]  /*0aa0*/  ISETP.GE.AND P0, PT, R148, UR42, PT ;  /* 0x0000002a94007c0c */ /* 0x000fe2000bf06270 */
[----:B------:R-:W5:Y:S01]  /*0ab0*/  @!P4 LDG.E.U16 R9, desc[UR26][R4.64+0xc0] ;  /* 0x0000c01a0409c981 */ /* 0x000f62000c1e1500 */
[----:B------:R-:W-:Y:S02]  /*0ac0*/  ISETP.GE.AND P1, PT, R147, UR42, PT ;  /* 0x0000002a93007c0c */ /* 0x000fe4000bf26270 */
[----:B------:R-:W-:Y:S01]  /*0ad0*/  ISETP.GE.AND P2, PT, R146, UR42, PT ;  /* 0x0000002a92007c0c */ /* 0x000fe2000bf46270 */
[----:B------:R-:W3:Y:S01]  /*0ae0*/  @!P6 LDG.E.U16 R7, desc[UR26][R4.64+0x40] ;  /* 0x0000401a0407e981 */ /* 0x000ee2000c1e1500 */
[----:B------:R-:W-:-:S02]  /*0af0*/  ISETP.GE.AND P3, PT, R145, UR42, PT ;  /* 0x0000002a91007c0c */ /* 0x000fc4000bf66270 */
[----:B------:R-:W-:Y:S01]  /*0b00*/  ISETP.GE.AND P4, PT, R144, UR42, PT ;  /* 0x0000002a90007c0c */ /* 0x000fe2000bf86270 */
[----:B------:R-:W4:Y:S01]  /*0b10*/  @!P5 LDG.E.U16 R8, desc[UR26][R4.64+0x80] ;  /* 0x0000801a0408d981 */ /* 0x000f22000c1e1500 */
[C---:B------:R-:W-:Y:S02]  /*0b20*/  LOP3.LUT R143, R157.reuse, 0x1c0, RZ, 0xfc, !PT ;  /* 0x000001c09d8f7812 */ /* 0x040fe400078efcff */
[----:B------:R-:W-:Y:S01]  /*0b30*/  LOP3.LUT R142, R157, 0x1e0, RZ, 0xfc, !PT ;  /* 0x000001e09d8e7812 */ /* 0x000fe200078efcff */
[----:B------:R-:W5:Y:S01]  /*0b40*/  @!P0 LDG.E.U16 R15, desc[UR26][R4.64+0x240] ;  /* 0x0002401a040f8981 */ /* 0x000f62000c1e1500 */
[----:B------:R-:W-:-:S03]  /*0b50*/  ISETP.GE.AND P5, PT, R143, UR42, PT ;  /* 0x0000002a8f007c0c */ /* 0x000fc6000bfa6270 */
[----:B------:R-:W5:Y:S01]  /*0b60*/  @!P1 LDG.E.U16 R16, desc[UR26][R4.64+0x280] ;  /* 0x0002801a04109981 */ /* 0x000f62000c1e1500 */
[----:B------:R-:W-:-:S03]  /*0b70*/  ISETP.GE.AND P6, PT, R142, UR42, PT ;  /* 0x0000002a8e007c0c */ /* 0x000fc6000bfc6270 */
[----:B------:R-:W5:Y:S04]  /*0b80*/  @!P2 LDG.E.U16 R17, desc[UR26][R4.64+0x2c0] ;  /* 0x0002c01a0411a981 */ /* 0x000f68000c1e1500 */
[----:B------:R-:W5:Y:S04]  /*0b90*/  @!P3 LDG.E.U16 R18, desc[UR26][R4.64+0x300] ;  /* 0x0003001a0412b981 */ /* 0x000f68000c1e1500 */
[----:B------:R-:W5:Y:S01]  /*0ba0*/  @!P4 LDG.E.U16 R19, desc[UR26][R4.64+0x340] ;  /* 0x0003401a0413c981 */ /* 0x000f62000c1e1500 */
[----:B------:R-:W-:Y:S02]  /*0bb0*/  PRMT R20, RZ, 0x7610, R20 ;  /* 0x00007610ff147816 */ /* 0x000fe40000000014 */
[----:B------:R-:W-:-:S04]  /*0bc0*/  PRMT R21, RZ, 0x7610, R21 ;  /* 0x00007610ff157816 */ /* 0x000fc80000000015 */
[----:B------:R-:W5:Y:S04]  /*0bd0*/  @!P5 LDG.E.U16 R20, desc[UR26][R4.64+0x380] ;  /* 0x0003801a0414d981 */ /* 0x000f68000c1e1500 */
[----:B------:R0:W5:Y:S01]  /*0be0*/  @!P6 LDG.E.U16 R21, desc[UR26][R4.64+0x3c0] ;  /* 0x0003c01a0415e981 */ /* 0x000162000c1e1500 */
[----:B------:R-:W1:Y:S01]  /*0bf0*/  S2R R23, SR_LANEID ;  /* 0x0000000000177919 */ /* 0x000e620000000000 */
[----:B------:R-:W0:Y:S01]  /*0c00*/  S2UR UR17, SR_CgaCtaId ;  /* 0x00000000001179c3 */ /* 0x000e220000008800 */
[----:B------:R-:W-:Y:S02]  /*0c10*/  UMOV UR8, 0x400 ;  /* 0x0000040000087882 */ /* 0x000fe40000000000 */
[----:B0-----:R-:W-:Y:S01]  /*0c20*/  ULEA UR17, UR17, UR8, 0x18 ;  /* 0x0000000811117291 */ /* 0x001fe2000f8ec0ff */
[----:B-1----:R-:W-:-:S04]  /*0c30*/  IMAD.IADD R22, R22, 0x1, R23 ;  /* 0x0000000116167824 */ /* 0x002fc800078e0217 */
[----:B------:R-:W-:Y:S02]  /*0c40*/  IMAD R24, R23, 0xf, R22 ;  /* 0x0000000f17187824 */ /* 0x000fe400078e0216 */
[C---:B------:R-:W-:Y:S01]  /*0c50*/  VIADD R23, R22.reuse, 0x20 ;  /* 0x0000002016177836 */ /* 0x040fe20000000000 */
[C---:B------:R-:W-:Y:S01]  /*0c60*/  IADD3 R25, PT, PT, R22.reuse, 0x40, RZ ;  /* 0x0000004016197810 */ /* 0x040fe20007ffe0ff */
[C---:B------:R-:W-:Y:S01]  /*0c70*/  VIADD R27, R22.reuse, 0x60 ;  /* 0x00000060161b7836 */ /* 0x040fe20000000000 */
[CC--:B------:R-:W-:Y:S01]  /*0c80*/  LEA.HI.SX32 R141, R22.reuse, R22.reuse, 0x1b ;  /* 0x00000016168d7211 */ /* 0x0c0fe200078fdaff */
[C---:B------:R-:W-:Y:S01]  /*0c90*/  VIADD R5, R22.reuse, 0x80 ;  /* 0x0000008016057836 */ /* 0x040fe20000000000 */
[C---:B------:R-:W-:Y:S01]  /*0ca0*/  IADD3 R29, PT, PT, R22.reuse, 0xa0, RZ ;  /* 0x000000a0161d7810 */ /* 0x040fe20007ffe0ff */
[C---:B------:R-:W-:Y:S01]  /*0cb0*/  VIADD R31, R22.reuse, 0xc0 ;  /* 0x000000c0161f7836 */ /* 0x040fe20000000000 */
[-C--:B------:R-:W-:Y:S01]  /*0cc0*/  LEA.HI.SX32 R23, R23, R22.reuse, 0x1b ;  /* 0x0000001617177211 */ /* 0x080fe200078fdaff */
[C---:B------:R-:W-:Y:S01]  /*0cd0*/  VIADD R33, R22.reuse, 0xe0 ;  /* 0x000000e016217836 */ /* 0x040fe20000000000 */
[-C--:B------:R-:W-:Y:S01]  /*0ce0*/  LEA.HI.SX32 R25, R25, R22.reuse, 0x1b ;  /* 0x0000001619197211 */ /* 0x080fe200078fdaff */
[C---:B------:R-:W-:Y:S01]  /*0cf0*/  VIADD R37, R22.reuse, 0x120 ;  /* 0x0000012016257836 */ /* 0x040fe20000000000 */
[----:B------:R-:W-:Y:S01]  /*0d00*/  LEA.HI.SX32 R27, R27, R22, 0x1b ;  /* 0x000000161b1b7211 */ /* 0x000fe200078fdaff */
[C---:B------:R-:W-:Y:S01]  /*0d10*/  VIADD R39, R22.reuse, 0x140 ;  /* 0x0000014016277836 */ /* 0x040fe20000000000 */
[----:B------:R-:W-:-:S02]  /*0d20*/  IADD3 R35, PT, PT, R22, 0x100, RZ ;  /* 0x0000010016237810 */ /* 0x000fc40007ffe0ff */
[----:B------:R-:W-:Y:S02]  /*0d30*/  LEA R141, R141, UR17, 0x1 ;  /* 0x000000118d8d7c11 */ /* 0x000fe4000f8e08ff */
[-C--:B------:R-:W-:Y:S02]  /*0d40*/  LEA.HI.SX32 R5, R5, R22.reuse, 0x1b ;  /* 0x0000001605057211 */ /* 0x080fe400078fdaff */
[-C--:B------:R-:W-:Y:S02]  /*0d50*/  LEA.HI.SX32 R29, R29, R22.reuse, 0x1b ;  /* 0x000000161d1d7211 */ /* 0x080fe400078fdaff */
[----:B------:R-:W-:Y:S01]  /*0d60*/  LEA R140, R23, UR17, 0x1 ;  /* 0x00000011178c7c11 */ /* 0x000fe2000f8e08ff */
[C---:B------:R-:W-:Y:S01]  /*0d70*/  VIADD R43, R22.reuse, 0x180 ;  /* 0x00000180162b7836 */ /* 0x040fe20000000000 */
[----:B------:R-:W-:Y:S02]  /*0d80*/  LEA.HI.SX32 R31, R31, R22, 0x1b ;  /* 0x000000161f1f7211 */ /* 0x000fe400078fdaff */
[----:B------:R-:W-:Y:S01]  /*0d90*/  LEA R139, R25, UR17, 0x1 ;  /* 0x00000011198b7c11 */ /* 0x000fe2000f8e08ff */
[C---:B------:R-:W-:Y:S01]  /*0da0*/  VIADD R45, R22.reuse, 0x1a0 ;  /* 0x000001a0162d7836 */ /* 0x040fe20000000000 */
[----:B------:R-:W-:-:S02]  /*0db0*/  IADD3 R41, PT, PT, R22, 0x160, RZ ;  /* 0x0000016016297810 */ /* 0x000fc40007ffe0ff */
[-C--:B------:R-:W-:Y:S02]  /*0dc0*/  LEA.HI.SX32 R33, R33, R22.reuse, 0x1b ;  /* 0x0000001621217211 */ /* 0x080fe400078fdaff */
[----:B------:R-:W-:Y:S02]  /*0dd0*/  LEA R138, R27, UR17, 0x1 ;  /* 0x000000111b8a7c11 */ /* 0x000fe4000f8e08ff */
[-C--:B------:R-:W-:Y:S02]  /*0de0*/  LEA.HI.SX32 R35, R35, R22.reuse, 0x1b ;  /* 0x0000001623237211 */ /* 0x080fe400078fdaff */
[----:B------:R-:W-:Y:S02]  /*0df0*/  LEA R137, R5, UR17, 0x1 ;  /* 0x0000001105897c11 */ /* 0x000fe4000f8e08ff */
[----:B------:R-:W-:Y:S02]  /*0e00*/  LEA.HI.SX32 R37, R37, R22, 0x1b ;  /* 0x0000001625257211 */ /* 0x000fe400078fdaff */
[----:B------:R-:W-:-:S02]  /*0e10*/  LEA R136, R29, UR17, 0x1 ;  /* 0x000000111d887c11 */ /* 0x000fc4000f8e08ff */
[-C--:B------:R-:W-:Y:S02]  /*0e20*/  LEA.HI.SX32 R39, R39, R22.reuse, 0x1b ;  /* 0x0000001627277211 */ /* 0x080fe400078fdaff */
[----:B------:R-:W-:Y:S02]  /*0e30*/  LEA R135, R31, UR17, 0x1 ;  /* 0x000000111f877c11 */ /* 0x000fe4000f8e08ff */
[-C--:B------:R-:W-:Y:S02]  /*0e40*/  LEA.HI.SX32 R41, R41, R22.reuse, 0x1b ;  /* 0x0000001629297211 */ /* 0x080fe400078fdaff */
[----:B------:R-:W-:Y:S02]  /*0e50*/  LEA R134, R33, UR17, 0x1 ;  /* 0x0000001121867c11 */ /* 0x000fe4000f8e08ff */
[----:B------:R-:W-:Y:S02]  /*0e60*/  LEA.HI.SX32 R43, R43, R22, 0x1b ;  /* 0x000000162b2b7211 */ /* 0x000fe400078fdaff */
[----:B------:R-:W-:-:S02]  /*0e70*/  LEA R133, R35, UR17, 0x1 ;  /* 0x0000001123857c11 */ /* 0x000fc4000f8e08ff */
[----:B------:R-:W-:Y:S02]  /*0e80*/  LEA.HI.SX32 R45, R45, R22, 0x1b ;  /* 0x000000162d2d7211 */ /* 0x000fe400078fdaff */
[----:B------:R-:W-:Y:S02]  /*0e90*/  LEA R132, R37, UR17, 0x1 ;  /* 0x0000001125847c11 */ /* 0x000fe4000f8e08ff */
[----:B------:R-:W-:Y:S02]  /*0ea0*/  LEA R131, R39, UR17, 0x1 ;  /* 0x0000001127837c11 */ /* 0x000fe4000f8e08ff */
[----:B------:R-:W-:Y:S02]  /*0eb0*/  LEA R130, R41, UR17, 0x1 ;  /* 0x0000001129827c11 */ /* 0x000fe4000f8e08ff */
[----:B------:R-:W-:Y:S02]  /*0ec0*/  LEA R129, R43, UR17, 0x1 ;  /* 0x000000112b817c11 */ /* 0x000fe4000f8e08ff */
[----:B------:R-:W-:Y:S01]  /*0ed0*/  LEA R128, R45, UR17, 0x1 ;  /* 0x000000112d807c11 */ /* 0x000fe2000f8e08ff */
[C---:B------:R-:W-:Y:S01]  /*0ee0*/  VIADD R49, R22.reuse, 0x1e0 ;  /* 0x000001e016317836 */ /* 0x040fe20000000000 */
[----:B------:R-:W-:Y:S01]  /*0ef0*/  IADD3 R47, PT, PT, R22, 0x1c0, RZ ;  /* 0x000001c0162f7810 */ /* 0x000fe20007ffe0ff */
[C---:B------:R-:W-:Y:S01]  /*0f00*/  VIADD R5, R24.reuse, 0x1 ;  /* 0x0000000118057836 */ /* 0x040fe20000000000 */
[C---:B------:R-:W-:Y:S01]  /*0f10*/  IADD3 R25, PT, PT, R24.reuse, 0x8, RZ ;  /* 0x0000000818197810 */ /* 0x040fe20007ffe0ff */
[C---:B------:R-:W-:Y:S01]  /*0f20*/  VIADD R23, R24.reuse, 0x6 ;  /* 0x0000000618177836 */ /* 0x040fe20000000000 */
[C---:B------:R-:W-:Y:S01]  /*0f30*/  IADD3 R33, PT, PT, R24.reuse, 0xe, RZ ;  /* 0x0000000e18217810 */ /* 0x040fe20007ffe0ff */
[----:B------:R-:W-:-:S02]  /*0f40*/  VIADD R27, R24, 0xa ;  /* 0x0000000a181b7836 */ /* 0x000fc40000000000 */
[C---:B------:R-:W-:Y:S02]  /*0f50*/  VIADD R29, R24.reuse, 0xc ;  /* 0x0000000c181d7836 */ /* 0x040fe40000000000 */
[C---:B------:R-:W-:Y:S02]  /*0f60*/  VIADD R31, R24.reuse, 0xd ;  /* 0x0000000d181f7836 */ /* 0x040fe40000000000 */
[----:B------:R-:W-:Y:S01]  /*0f70*/  VIADD R35, R24, 0xf ;  /* 0x0000000f18237836 */ /* 0x000fe20000000000 */
        /* <DEDUP_REMOVED lines=22> */
[----:B------:R-:W-:Y:S02]  /*10e0*/  P2R R30, PR, RZ, 0x1 ;  /* 0x00000001ff1e7803 */ /* 0x000fe40000000000 */
[----:B------:R-:W-:Y:S02]  /*10f0*/  LOP3.LUT P0, RZ, R58, 0x100, RZ, 0xc0, !PT ;  /* 0x000001003aff7812 */ /* 0x000fe4000780c0ff */
[----:B------:R-:W-:Y:S02]  /*1100*/  P2R R28, PR, RZ, 0x2 ;  /* 0x00000002ff1c7803 */ /* 0x000fe40000000000 */
[----:B------:R-:W-:Y:S01]  /*1110*/  ISETP.GE.AND P1, PT, R156, UR42, PT ;  /* 0x0000002a9c007c0c */ /* 0x000fe2000bf26270 */
[----:B--2---:R-:W-:Y:S01]  /*1120*/  STS.U16 [R141], R6 ;  /* 0x000000068d007388 */ /* 0x004fe20000000400 */
[----:B------:R-:W-:-:S03]  /*1130*/  PRMT R22, RZ, 0x7610, R22 ;  /* 0x00007610ff167816 */ /* 0x000fc60000000016 */
[----:B---3--:R-:W-:Y:S04]  /*1140*/  STS.U16 [R140+0x40], R7 ;  /* 0x000040078c007388 */ /* 0x008fe80000000400 */
[----:B----4-:R-:W-:Y:S04]  /*1150*/  STS.U16 [R139+0x80], R8 ;  /* 0x000080088b007388 */ /* 0x010fe80000000400 */
[----:B-----5:R0:W-:Y:S04]  /*1160*/  STS.U16 [R138+0xc0], R9 ;  /* 0x0000c0098a007388 */ /* 0x0201e80000000400 */
[----:B------:R-:W-:Y:S04]  /*1170*/  STS.U16 [R137+0x100], R10 ;  /* 0x0001000a89007388 */ /* 0x000fe80000000400 */
[----:B------:R1:W-:Y:S04]  /*1180*/  STS.U16 [R136+0x140], R11 ;  /* 0x0001400b88007388 */ /* 0x0003e80000000400 */
[----:B------:R-:W-:Y:S04]  /*1190*/  STS.U16 [R135+0x180], R12 ;  /* 0x0001800c87007388 */ /* 0x000fe80000000400 */
[----:B------:R-:W-:Y:S04]  /*11a0*/  STS.U16 [R134+0x1c0], R13 ;  /* 0x0001c00d86007388 */ /* 0x000fe80000000400 */
[----:B------:R-:W-:Y:S04]  /*11b0*/  STS.U16 [R133+0x200], R14 ;  /* 0x0002000e85007388 */ /* 0x000fe80000000400 */
[----:B------:R2:W-:Y:S01]  /*11c0*/  STS.U16 [R132+0x240], R15 ;  /* 0x0002400f84007388 */ /* 0x0005e20000000400 */
[----:B0-----:R-:W-:-:S03]  /*11d0*/  VIADD R9, R24, 0x3 ;  /* 0x0000000318097836 */ /* 0x001fc60000000000 */
[----:B------:R-:W-:Y:S01]  /*11e0*/  STS.U16 [R131+0x280], R16 ;  /* 0x0002801083007388 */ /* 0x000fe20000000400 */
[----:B-1----:R-:W-:-:S03]  /*11f0*/  VIADD R11, R24, 0x4 ;  /* 0x00000004180b7836 */ /* 0x002fc60000000000 */
[----:B------:R0:W-:Y:S01]  /*1200*/  STS.U16 [R130+0x2c0], R17 ;  /* 0x0002c01182007388 */ /* 0x0001e20000000400 */
[C---:B------:R-:W-:Y:S01]  /*1210*/  IADD3 R7, PT, PT, R24.reuse, 0x2, RZ ;  /* 0x0000000218077810 */ /* 0x040fe20007ffe0ff */
[C---:B--2---:R-:W-:Y:S02]  /*1220*/  VIADD R15, R24.reuse, 0x7 ;  /* 0x00000007180f7836 */ /* 0x044fe40000000000 */
[----:B------:R-:W-:Y:S01]  /*1230*/  STS.U16 [R129+0x300], R18 ;  /* 0x0003001281007388 */ /* 0x000fe20000000400 */
[----:B------:R-:W-:-:S03]  /*1240*/  IADD3 R13, PT, PT, R24, 0x5, RZ ;  /* 0x00000005180d7810 */ /* 0x000fc60007ffe0ff */
[----:B------:R1:W-:Y:S01]  /*1250*/  STS.U16 [R128+0x340], R19 ;  /* 0x0003401380007388 */ /* 0x0003e20000000400 */
[C---:B0-----:R-:W-:Y:S01]  /*1260*/  VIADD R17, R24.reuse, 0x9 ;  /* 0x0000000918117836 */ /* 0x041fe20000000000 */
[-C--:B------:R-:W-:Y:S02]  /*1270*/  LEA.HI.SX32 R7, R7, R24.reuse, 0x1b ;  /* 0x0000001807077211 */ /* 0x080fe400078fdaff */
[-C--:B------:R-:W-:Y:S02]  /*1280*/  LEA.HI.SX32 R9, R9, R24.reuse, 0x1b ;  /* 0x0000001809097211 */ /* 0x080fe400078fdaff */
[----:B-1----:R-:W-:Y:S02]  /*1290*/  IADD3 R19, PT, PT, R24, 0xb, RZ ;  /* 0x0000000b18137810 */ /* 0x002fe40007ffe0ff */
[-C--:B------:R-:W-:Y:S02]  /*12a0*/  LEA.HI.SX32 R11, R11, R24.reuse, 0x1b ;  /* 0x000000180b0b7211 */ /* 0x080fe400078fdaff */
[----:B------:R-:W-:-:S02]  /*12b0*/  LEA.HI.SX32 R13, R13, R24, 0x1b ;  /* 0x000000180d0d7211 */ /* 0x000fc400078fdaff */
[-C--:B------:R-:W-:Y:S02]  /*12c0*/  LEA.HI.SX32 R15, R15, R24.reuse, 0x1b ;  /* 0x000000180f0f7211 */ /* 0x080fe400078fdaff */
[-C--:B------:R-:W-:Y:S02]  /*12d0*/  LEA.HI.SX32 R17, R17, R24.reuse, 0x1b ;  /* 0x0000001811117211 */ /* 0x080fe400078fdaff */
[----:B------:R-:W-:Y:S02]  /*12e0*/  LEA.HI.SX32 R19, R19, R24, 0x1b ;  /* 0x0000001813137211 */ /* 0x000fe400078fdaff */
[----:B------:R-:W-:Y:S02]  /*12f0*/  LEA R123, R7, UR17, 0x1 ;  /* 0x00000011077b7c11 */ /* 0x000fe4000f8e08ff */
[----:B------:R-:W-:Y:S02]  /*1300*/  LEA R122, R9, UR17, 0x1 ;  /* 0x00000011097a7c11 */ /* 0x000fe4000f8e08ff */
[----:B------:R-:W-:-:S02]  /*1310*/  LEA R121, R11, UR17, 0x1 ;  /* 0x000000110b797c11 */ /* 0x000fc4000f8e08ff */
        /* <DEDUP_REMOVED lines=26> */
[----:B------:R-:W-:Y:S01]  /*14c0*/  PRMT R23, RZ, 0x7610, R23 ;  /* 0x00007610ff177816 */ /* 0x000fe20000000017 */
[----:B------:R-:W2:Y:S01]  /*14d0*/  @!P0 LDG.E.U16 R22, desc[UR26][R2.64] ;  /* 0x0000001a02168981 */ /* 0x000ea2000c1e1500 */
[----:B------:R-:W-:-:S03]  /*14e0*/  ISETP.GE.AND P0, PT, R155, UR42, PT ;  /* 0x0000002a9b007c0c */ /* 0x000fc6000bf06270 */
[----:B------:R-:W3:Y:S01]  /*14f0*/  @!P1 LDG.E.U16 R21, desc[UR26][R2.64+0x40] ;  /* 0x0000401a02159981 */ /* 0x000ee2000c1e1500 */
[----:B------:R-:W-:-:S09]  /*1500*/  ISETP.GE.AND P1, PT, R154, UR42, PT ;  /* 0x0000002a9a007c0c */ /* 0x000fd2000bf26270 */
[----:B------:R-:W4:Y:S01]  /*1510*/  @!P0 LDG.E.U16 R20, desc[UR26][R2.64+0x80] ;  /* 0x0000801a02148981 */ /* 0x000f22000c1e1500 */
        /* <DEDUP_REMOVED lines=14> */
[----:B------:R-:W-:Y:S02]  /*1600*/  ISETP.NE.AND P1, PT, R28, RZ, PT ;  /* 0x000000ff1c00720c */ /* 0x000fe40003f25270 */
[----:B------:R-:W-:-:S07]  /*1610*/  PRMT R28, RZ, 0x7610, R28 ;  /* 0x00007610ff1c7816 */ /* 0x000fce000000001c */
        /* <DEDUP_REMOVED lines=104> */
.L_x_2747:
[----:B------:R-:W-:Y:S05]  /*1ca0*/  BSYNC.RECONVERGENT B0 ;  /* 0x0000000000007941 */ /* 0x000fea0003800200 */
.L_x_2746:
        /* <DEDUP_REMOVED lines=35> */
.L_x_2749:
[----:B------:R-:W-:Y:S05]  /*1ee0*/  BSYNC.RECONVERGENT B0 ;  /* 0x0000000000007941 */ /* 0x000fea0003800200 */
.L_x_2748:
        /* <DEDUP_REMOVED lines=37> */
.L_x_2751:
[----:B------:R-:W-:Y:S05]  /*2140*/  BSYNC.RECONVERGENT B0 ;  /* 0x0000000000007941 */ /* 0x000fea0003800200 */
.L_x_2750:
[----:B------:R-:W-:Y:S01]  /*2150*/  HADD2.F32 R24, -RZ, R24.H0_H0 ;  /* 0x20000018ff187230 */ /* 0x000fe20000004100 */
[----:B------:R-:W-:Y:S01]  /*2160*/  BSSY.RECONVERGENT B0, `(.L_x_2752) ;  /* 0x0000022000007945 */ /* 0x000fe20003800200 */
[----:B------:R-:W-:-:S03]  /*2170*/  FSETP.GTU.FTZ.AND P4, PT, R101, 20, PT ;  /* 0x41a000006500780b */ /* 0x000fc60003f9c000 */
[----:B------:R-:W-:Y:S01]  /*2180*/  FADD.FTZ R100, R24, UR4 ;  /* 0x0000000418647e21 */ /* 0x000fe20008010000 */
[----:B------:R-:W-:Y:S09]  /*2190*/  @P5 BRA `(.L_x_2753) ;  /* 0x0000000000785947 */ /* 0x000ff20003800000 */
[----:B------:R-:W-:Y:S01]  /*21a0*/  FMUL.FTZ R106, R106, 1.4426950216293334961 ;  /* 0x3fb8aa3b6a6a7820 */ /* 0x000fe20000410000 */
[----:B------:R-:W-:Y:S01]  /*21b0*/  MOV R29, 0x3e800000 ;  /* 0x3e800000001d7802 */ /* 0x000fe20000000f00 */
[----:B------:R-:W-:Y:S02]  /*21c0*/  IMAD.MOV.U32 R28, RZ, RZ, 0x3d39bf78 ;  /* 0x3d39bf78ff1c7424 */ /* 0x000fe400078e00ff */
        /* <DEDUP_REMOVED lines=27> */
.L_x_2753:
[----:B------:R-:W-:Y:S05]  /*2380*/  BSYNC.RECONVERGENT B0 ;  /* 0x0000000000007941 */ /* 0x000fea0003800200 */
.L_x_2752:
        /* <DEDUP_REMOVED lines=37> */
.L_x_2755:
[----:B------:R-:W-:Y:S05]  /*25e0*/  BSYNC.RECONVERGENT B0 ;  /* 0x0000000000007941 */ /* 0x000fea0003800200 */
.L_x_2754:
[----:B------:R-:W-:Y:S01]  /*25f0*/  HADD2.F32 R22, -RZ, R22.H0_H0 ;  /* 0x20000016ff167230 */ /* 0x000fe20000004100 */
[----:B------:R-:W-:Y:S01]  /*2600*/  BSSY.RECONVERGENT B0, `(.L_x_2756) ;  /* 0x0000022000007945 */ /* 0x000fe20003800200 */
[----:B------:R-:W-:-:S03]  /*2610*/  FSETP.GTU.FTZ.AND P3, PT, R99, 20, PT ;  /* 0x41a000006300780b */ /* 0x000fc60003f7c000 */
[----:B------:R-:W-:Y:S01]  /*2620*/  FADD.FTZ R98, R22, UR4 ;  /* 0x0000000416627e21 */ /* 0x000fe20008010000 */
        /* <DEDUP_REMOVED lines=31> */
.L_x_2757:
[----:B------:R-:W-:Y:S05]  /*2820*/  BSYNC.RECONVERGENT B0 ;  /* 0x0000000000007941 */ /* 0x000fea0003800200 */
.L_x_2756:
        /* <DEDUP_REMOVED lines=37> */
.L_x_2759:
[----:B------:R-:W-:Y:S05]  /*2a80*/  BSYNC.RECONVERGENT B0 ;  /* 0x0000000000007941 */ /* 0x000fea0003800200 */
.L_x_2758:
        /* <DEDUP_REMOVED lines=35> */
.L_x_2761:
[----:B------:R-:W-:Y:S05]  /*2cc0*/  BSYNC.RECONVERGENT B0 ;  /* 0x0000000000007941 */ /* 0x000fea0003800200 */
.L_x_2760:
        /* <DEDUP_REMOVED lines=39> */
.L_x_2763:
[----:B------:R-:W-:Y:S05]  /*2f40*/  BSYNC.RECONVERGENT B0 ;  /* 0x0000000000007941 */ /* 0x000fea0003800200 */
.L_x_2762:
        /* <DEDUP_REMOVED lines=39> */
.L_x_2765:
[----:B------:R-:W-:Y:S05]  /*31c0*/  BSYNC.RECONVERGENT B0 ;  /* 0x0000000000007941 */ /* 0x000fea0003800200 */
.L_x_2764:
[----:B------:R-:W-:Y:S01]  /*31d0*/  ISETP.EQ.OR P3, PT, RZ, UR8, P3 ;  /* 0x00000008ff007c0c */ /* 0x000fe20009f62670 */
[----:B------:R-:W-:Y:S01]  /*31e0*/  HADD2.F32 R14, -RZ, R13.H0_H0 ;  /* 0x2000000dff0e7230 */ /* 0x000fe20000004100 */
[----:B------:R-:W-:Y:S01]  /*31f0*/  FSETP.GTU.FTZ.AND P5, PT, R94, 20, PT ;  /* 0x41a000005e00780b */ /* 0x000fe20003fbc000 */
[----:B------:R-:W-:Y:S01]  /*3200*/  HADD2.F32 R13, -RZ, R12.H0_H0 ;  /* 0x2000000cff0d7230 */ /* 0x000fe20000004100 */
[----:B------:R-:W-:Y:S01]  /*3210*/  BSSY.RECONVERGENT B0, `(.L_x_2766) ;  /* 0x0000029000007945 */ /* 0x000fe20003800200 */
[----:B------:R-:W-:Y:S01]  /*3220*/  HADD2.F32 R12, -RZ, R11.H0_H0 ;  /* 0x2000000bff0c7230 */ /* 0x000fe20000004100 */
[----:B------:R-:W-:Y:S01]  /*3230*/  ISETP.EQ.OR P2, PT, RZ, UR8, P2 ;  /* 0x00000008ff007c0c */ /* 0x000fe20009742670 */
[----:B------:R-:W-:Y:S01]  /*3240*/  HADD2.F32 R11, -RZ, R10.H0_H0 ;  /* 0x2000000aff0b7230 */ /* 0x000fe20000004100 */
[----:B------:R-:W-:Y:S01]  /*3250*/  ISETP.EQ.OR P0, PT, RZ, UR8, P0 ;  /* 0x00000008ff007c0c */ /* 0x000fe20008702670 */
[----:B------:R-:W-:Y:S01]  /*3260*/  HADD2.F32 R10, -RZ, R9.H0_H0 ;  /* 0x20000009ff0a7230 */ /* 0x000fe20000004100 */
[----:B------:R-:W-:Y:S01]  /*3270*/  ISETP.EQ.OR P1, PT, RZ, UR8, P1 ;  /* 0x00000008ff007c0c */ /* 0x000fe20008f22670 */
[----:B------:R-:W-:Y:S01]  /*3280*/  HADD2.F32 R9, -RZ, R8.H0_H0 ;  /* 0x20000008ff097230 */ /* 0x000fe20000004100 */
[----:B------:R-:W-:-:S02]  /*3290*/  ISETP.EQ.OR P4, PT, RZ, UR8, P4 ;  /* 0x00000008ff007c0c */ /* 0x000fc4000a782670 */
[----:B------:R-:W-:Y:S01]  /*32a0*/  ISETP.EQ.OR P5, PT, RZ, UR8, P5 ;  /* 0x00000008ff007c0c */ /* 0x000fe2000afa2670 */
[----:B------:R-:W-:-:S12]  /*32b0*/  @P3 BRA `(.L_x_2767) ;  /* 0x0000000000783947 */ /* 0x000fd80003800000 */
        /* <DEDUP_REMOVED lines=30> */
.L_x_2767:
[----:B------:R-:W-:Y:S05]  /*34a0*/  BSYNC.RECONVERGENT B0 ;  /* 0x0000000000007941 */ /* 0x000fea0003800200 */
.L_x_2766:
        /* <DEDUP_REMOVED lines=32> */
.L_x_2769:
[----:B------:R-:W-:Y:S05]  /*36b0*/  BSYNC.RECONVERGENT B0 ;  /* 0x0000000000007941 */ /* 0x000fea0003800200 */
.L_x_2768:
[----:B------:R-:W-:Y:S04]  /*36c0*/  BSSY.RECONVERGENT B0, `(.L_x_2770) ;  /* 0x0000020000007945 */ /* 0x000fe80003800200 */
        /* <DEDUP_REMOVED lines=31> */
.L_x_2771:
[----:B------:R-:W-:Y:S05]  /*38c0*/  BSYNC.RECONVERGENT B0 ;  /* 0x0000000000007941 */ /* 0x000fea0003800200 */
.L_x_2770:
        /* <DEDUP_REMOVED lines=32> */
.L_x_2773:
[----:B------:R-:W-:Y:S05]  /*3ad0*/  BSYNC.RECONVERGENT B0 ;  /* 0x0000000000007941 */ /* 0x000fea0003800200 */
.L_x_2772:
        /* <DEDUP_REMOVED lines=32> */
.L_x_2775:
[----:B------:R-:W-:Y:S05]  /*3ce0*/  BSYNC.RECONVERGENT B0 ;  /* 0x0000000000007941 */ /* 0x000fea0003800200 */
.L_x_2774:
        /* <DEDUP_REMOVED lines=32> */
.L_x_2777:
[----:B------:R-:W-:Y:S05]  /*3ef0*/  BSYNC.RECONVERGENT B0 ;  /* 0x0000000000007941 */ /* 0x000fea0003800200 */
.L_x_2776:
        /* <DEDUP_REMOVED lines=25> */
[----:B------:R-:W0:Y:S01]  /*4090*/  LDCU.128 UR8, c[0x0][0x3a0] ;  /* 0x00007400ff0877ac */ /* 0x000e220008000c00 */
[----:B------:R-:W-:Y:S01]  /*40a0*/  ISETP.GE.AND P2, PT, R157, UR42, PT ;  /* 0x0000002a9d007c0c */ /* 0x000fe2000bf46270 */
[----:B------:R-:W-:Y:S01]  /*40b0*/  FMUL.FTZ R71, R20, R109 ;  /* 0x0000006d14477220 */ /* 0x000fe20000410000 */
[----:B------:R-:W-:Y:S01]  /*40c0*/  IADD3 R0, P0, PT, R0, 0x200, RZ ;  /* 0x0000020000007810 */ /* 0x000fe20007f1e0ff */
[----:B------:R-:W1:Y:S01]  /*40d0*/  LDCU.64 UR20, c[0x0][0x440] ;  /* 0x00008800ff1477ac */ /* 0x000e620008000a00 */
[----:B------:R-:W-:Y:S01]  /*40e0*/  LOP3.LUT R58, R58, 0xfffffdff, RZ, 0xc0, !PT ;  /* 0xfffffdff3a3a7812 */ /* 0x000fe200078ec0ff */
[----:B------:R-:W-:Y:S01]  /*40f0*/  FMUL.FTZ R70, R3, R108 ;  /* 0x0000006c03467220 */ /* 0x000fe20000410000 */
[----:B------:R-:W-:Y:S01]  /*4100*/  IADD3 R162, P1, PT, R0, UR22, RZ ;  /* 0x0000001600a27c10 */ /* 0x000fe2000ff3e0ff */
[----:B------:R-:W2:Y:S01]  /*4110*/  LDCU UR33, c[0x0][0x38c] ;  /* 0x00007180ff2177ac */ /* 0x000ea20008000800 */
[----:B------:R-:W-:Y:S01]  /*4120*/  IADD3.X R83, PT, PT, RZ, RZ, RZ, P0, !PT ;  /* 0x000000ffff537210 */ /* 0x000fe200007fe4ff */
[----:B------:R-:W-:Y:S01]  /*4130*/  FMUL.FTZ R69, R2, R107 ;  /* 0x0000006b02457220 */ /* 0x000fe20000410000 */
[----:B------:R-:W-:Y:S01]  /*4140*/  FMUL.FTZ R68, R17, R106 ;  /* 0x0000006a11447220 */ /* 0x000fe20000410000 */
[----:B------:R-:W3:Y:S01]  /*4150*/  LDCU.64 UR34, c[0x0][0x3e0] ;  /* 0x00007c00ff2277ac */ /* 0x000ee20008000a00 */
[----:B------:R-:W-:Y:S01]  /*4160*/  IADD3.X R163, PT, PT, R83, UR23, RZ, P1, !PT ;  /* 0x0000001753a37c10 */ /* 0x000fe20008ffe4ff */
[----:B------:R-:W-:Y:S01]  /*4170*/  FMUL.FTZ R67, R16, R105 ;  /* 0x0000006910437220 */ /* 0x000fe20000410000 */
[----:B------:R-:W-:Y:S01]  /*4180*/  @P2 LOP3.LUT R58, R58, 0x200, RZ, 0xfc, !PT ;  /* 0x000002003a3a2812 */ /* 0x000fe200078efcff */
[----:B------:R-:W4:Y:S01]  /*4190*/  LDCU.64 UR36, c[0x0][0x3c0] ;  /* 0x00007800ff2477ac */ /* 0x000f220008000a00 */
[----:B------:R-:W-:Y:S01]  /*41a0*/  IADD3 R82, P2, PT, R0, UR24, RZ ;  /* 0x0000001800527c10 */ /* 0x000fe2000ff5e0ff */
        /* <DEDUP_REMOVED lines=8> */
[----:B------:R-:W-:Y:S01]  /*4230*/  FMUL.FTZ R59, R4, R97 ;  /* 0x00000061043b7220 */ /* 0x000fe20000410000 */
[----:B------:R-:W-:Y:S01]  /*4240*/  UIMAD UR9, UR19, UR9, UR15 ;  /* 0x00000009130972a4 */ /* 0x000fe2000f8e020f */
[----:B------:R-:W-:Y:S01]  /*4250*/  FMUL.FTZ R57, R5, R96 ;  /* 0x0000006005397220 */ /* 0x000fe20000410000 */
[----:B-1----:R-:W-:Y:S01]  /*4260*/  ULEA UR20, UP0, UR14, UR20, 0x2 ;  /* 0x000000140e147291 */ /* 0x002fe2000f8010ff */
[----:B------:R-:W-:Y:S01]  /*4270*/  FMUL.FTZ R56, R6, R95 ;  /* 0x0000005f06387220 */ /* 0x000fe20000410000 */
[----:B------:R-:W-:Y:S01]  /*4280*/  USHF.L.U64.HI UR19, UR10, 0x2, UR11 ;  /* 0x000000020a137899 */ /* 0x000fe2000801020b */
[----:B------:R-:W-:Y:S01]  /*4290*/  FMUL.FTZ R55, R7, R94 ;  /* 0x0000005e07377220 */ /* 0x000fe20000410000 */
[----:B------:R-:W-:Y:S01]  /*42a0*/  ULEA.HI.X UR21, UR14, UR21, UR9, 0x2, UP0 ;  /* 0x000000150e157291 */ /* 0x000fe200080f1409 */
[----:B------:R-:W-:Y:S01]  /*42b0*/  IADD3.X R83, PT, PT, R83, UR25, RZ, P2, !PT ;  /* 0x0000001953537c10 */ /* 0x000fe200097fe4ff */
[----:B--2---:R-:W-:-:S02]  /*42c0*/  UISETP.LT.AND UP0, UPT, UR33, 0x1, UPT ;  /* 0x000000012100788c */ /* 0x004fc4000bf01270 */
[----:B------:R-:W-:Y:S02]  /*42d0*/  UIMAD UR8, UR6, UR18, URZ ;  /* 0x00000012060872a4 */ /* 0x000fe4000f8e02ff */
[----:B------:R-:W-:Y:S02]  /*42e0*/  USEL UR11, UR33, 0x1, !UP0 ;  /* 0x00000001210b7887 */ /* 0x000fe4000c000000 */
[----:B------:R-:W-:Y:S01]  /*42f0*/  UIADD3 UR9, UPT, UPT, UR17, 0x2140, URZ ;  /* 0x0000214011097890 */ /* 0x000fe2000fffe0ff */
[----:B------:R-:W0:Y:S01]  /*4300*/  LDCU UR32, c[0x0][0x388] ;  /* 0x00007100ff2077ac */ /* 0x000e220008000800 */
[----:B------:R-:W1:Y:S01]  /*4310*/  LDCU.64 UR38, c[0x0][0x480] ;  /* 0x00009000ff2677ac */ /* 0x000e620008000a00 */
[----:B---3--:R-:W-:Y:S02]  /*4320*/  USHF.L.U64.HI UR18, UR34, 0x1, UR35 ;  /* 0x0000000122127899 */ /* 0x008fe40008010223 */
[----:B----4-:R-:W-:Y:S02]  /*4330*/  USHF.L.U64.HI UR15, UR36, 0x1, UR37 ;  /* 0x00000001240f7899 */ /* 0x010fe40008010225 */
[----:B------:R-:W-:-:S12]  /*4340*/  UIADD3 UR11, UPT, UPT, -UR11, URZ, URZ ;  /* 0x000000ff0b0b7290 */ /* 0x000fd8000fffe1ff */
.L_x_2783:
[----:B------:R-:W-:Y:S02]  /*4350*/  LOP3.LUT P6, RZ, R58, 0x200, RZ, 0xc0, !PT ;  /* 0x000002003aff7812 */ /* 0x000fe400078cc0ff */
[C---:B------:R-:W-:Y:S02]  /*4360*/  LOP3.LUT R156, R157.reuse, 0x20, RZ, 0xfc, !PT ;  /* 0x000000209d9c7812 */ /* 0x040fe400078efcff */
[C---:B------:R-:W-:Y:S02]  /*4370*/  LOP3.LUT R155, R157.reuse, 0x40, RZ, 0xfc, !PT ;  /* 0x000000409d9b7812 */ /* 0x040fe400078efcff */
[----:B------:R-:W-:Y:S02]  /*4380*/  ISETP.GE.AND P4, PT, R156, UR42, PT ;  /* 0x0000002a9c007c0c */ /* 0x000fe4000bf86270 */
[----:B------:R-:W-:Y:S02]  /*4390*/  LOP3.LUT R154, R157, 0x60, RZ, 0xfc, !PT ;  /* 0x000000609d9a7812 */ /* 0x000fe400078efcff */
[----:B------:R-:W-:-:S02]  /*43a0*/  ISETP.GE.AND P3, PT, R155, UR42, PT ;  /* 0x0000002a9b007c0c */ /* 0x000fc4000bf66270 */
[----:B------:R-:W-:Y:S01]  /*43b0*/  ISETP.GE.AND P2, PT, R154, UR42, PT ;  /* 0x0000002a9a007c0c */ /* 0x000fe2000bf46270 */
[----:B------:R-:W2:Y:S01]  /*43c0*/  @!P6 LDG.E.U16 R23, desc[UR26][R82.64+-0x200] ;  /* 0xfffe001a5217e981 */ /* 0x000ea2000c1e1500 */
[C---:B------:R-:W-:Y:S02]  /*43d0*/  LOP3.LUT R153, R157.reuse, 0x80, RZ, 0xfc, !PT ;  /* 0x000000809d997812 */ /* 0x040fe400078efcff */
[----:B------:R-:W-:Y:S02]  /*43e0*/  LOP3.LUT R152, R157, 0xa0, RZ, 0xfc, !PT ;  /* 0x000000a09d987812 */ /* 0x000fe400078efcff */
[----:B------:R-:W-:Y:S01]  /*43f0*/  ISETP.GE.AND P1, PT, R153, UR42, PT ;  /* 0x0000002a99007c0c */ /* 0x000fe2000bf26270 */
[----:B------:R-:W3:Y:S01]  /*4400*/  @!P4 LDG.E.U16 R5, desc[UR26][R82.64+-0x1c0] ;  /* 0xfffe401a5205c981 */ /* 0x000ee2000c1e1500 */
[----:B------:R-:W-:Y:S02]  /*4410*/  LOP3.LUT R151, R157, 0xc0, RZ, 0xfc, !PT ;  /* 0x000000c09d977812 */ /* 0x000fe400078efcff */
[----:B------:R-:W-:Y:S01]  /*4420*/  ISETP.GE.AND P0, PT, R152, UR42, PT ;  /* 0x0000002a98007c0c */ /* 0x000fe2000bf06270 */
[----:B------:R-:W4:Y:S01]  /*4430*/  @!P3 LDG.E.U16 R6, desc[UR26][R82.64+-0x180] ;  /* 0xfffe801a5206b981 */ /* 0x000f22000c1e1500 */
[----:B------:R-:W-:-:S02]  /*4440*/  ISETP.GE.AND P5, PT, R151, UR42, PT ;  /* 0x0000002a97007c0c */ /* 0x000fc4000bfa6270 */
[C---:B------:R-:W-:Y:S01]  /*4450*/  LOP3.LUT R149, R157.reuse, 0x100, RZ, 0xfc, !PT ;  /* 0x000001009d957812 */ /* 0x040fe200078efcff */
[----:B------:R-:W5:Y:S01]  /*4460*/  @!P2 LDG.E.U16 R7, desc[UR26][R82.64+-0x140] ;  /* 0xfffec01a5207a981 */ /* 0x000f62000c1e1500 */
[C---:B------:R-:W-:Y:S02]  /*4470*/  LOP3.LUT R144, R157.reuse, 0x1a0, RZ, 0xfc, !PT ;  /* 0x000001a09d907812 */ /* 0x040fe400078efcff */
[----:B------:R-:W-:Y:S01]  /*4480*/  LOP3.LUT R150, R157, 0xe0, RZ, 0xfc, !PT ;  /* 0x000000e09d967812 */ /* 0x000fe200078efcff */
[----:B------:R-:W5:Y:S01]  /*4490*/  @!P1 LDG.E.U16 R8, desc[UR26][R82.64+-0x100] ;  /* 0xffff001a52089981 */ /* 0x000f62000c1e1500 */
[----:B------:R-:W-:Y:S02]  /*44a0*/  ISETP.GE.AND P3, PT, R149, UR42, PT ;  /* 0x0000002a95007c0c */ /* 0x000fe4000bf66270 */
[----:B------:R-:W-:Y:S01]  /*44b0*/  LOP3.LUT R145, R157, 0x180, RZ, 0xfc, !PT ;  /* 0x000001809d917812 */ /* 0x000fe200078efcff */
[----:B------:R-:W5:Y:S01]  /*44c0*/  @!P0 LDG.E.U16 R9, desc[UR26][R82.64+-0xc0] ;  /* 0xffff401a52098981 */ /* 0x000f62000c1e1500 */
[----:B------:R-:W-:-:S02]  /*44d0*/  P2R R22, PR, RZ, 0x20 ;  /* 0x00000020ff167803 */ /* 0x000fc40000000000 */
[----:B------:R-:W-:Y:S01]  /*44e0*/  LOP3.LUT R147, R157, 0x140, RZ, 0xfc, !PT ;  /* 0x000001409d937812 */ /* 0x000fe200078efcff */
[----:B------:R-:W5:Y:S01]  /*44f0*/  @!P5 LDG.E.U16 R10, desc[UR26][R82.64+-0x80] ;  /* 0xffff801a520ad981 */ /* 0x000f62000c1e1500 */
[----:B------:R-:W-:Y:S02]  /*4500*/  ISETP.GE.AND P5, PT, R144, UR42, PT ;  /* 0x0000002a90007c0c */ /* 0x000fe4000bfa6270 */
[----:B------:R-:W-:Y:S02]  /*4510*/  ISETP.GE.AND P4, PT, R150, UR42, PT ;  /* 0x0000002a96007c0c */ /* 0x000fe4000bf86270 */
[----:B------:R-:W-:Y:S01]  /*4520*/  ISETP.GE.AND P6, PT, R145, UR42, PT ;  /* 0x0000002a91007c0c */ /* 0x000fe2000bfc6270 */
[----:B------:R-:W5:Y:S01]  /*4530*/  @!P3 LDG.E.U16 R12, desc[UR26][R82.64] ;  /* 0x0000001a520cb981 */ /* 0x000f62000c1e1500 */
[C---:B------:R-:W-:Y:S02]  /*4540*/  LOP3.LUT R148, R157.reuse, 0x120, RZ, 0xfc, !PT ;  /* 0x000001209d947812 */ /* 0x040fe400078efcff */
[----:B------:R-:W-:-:S02]  /*4550*/  LOP3.LUT R146, R157, 0x160, RZ, 0xfc, !PT ;  /* 0x000001609d927812 */ /* 0x000fc400078efcff */
[----:B------:R-:W-:Y:S02]  /*4560*/  LOP3.LUT R143, R157, 0x1c0, RZ, 0xfc, !PT ;  /* 0x000001c09d8f7812 */ /* 0x000fe400078efcff */
[----:B------:R-:W-:Y:S01]  /*4570*/  ISETP.GE.AND P1, PT, R147, UR42, PT ;  /* 0x0000002a93007c0c */ /* 0x000fe2000bf26270 */
[----:B------:R-:W5:Y:S01]  /*4580*/  @!P5 LDG.E.U16 R17, desc[UR26][R82.64+0x140] ;  /* 0x0001401a5211d981 */ /* 0x000f62000c1e1500 */
[----:B------:R-:W-:Y:S02]  /*4590*/  ISETP.GE.AND P2, PT, R148, UR42, PT ;  /* 0x0000002a94007c0c */ /* 0x000fe4000bf46270 */
[----:B------:R-:W-:Y:S01]  /*45a0*/  LOP3.LUT R142, R157, 0x1e0, RZ, 0xfc, !PT ;  /* 0x000001e09d8e7812 */ /* 0x000fe200078efcff */
[----:B------:R-:W5:Y:S01]  /*45b0*/  @!P4 LDG.E.U16 R11, desc[UR26][R82.64+-0x40] ;  /* 0xffffc01a520bc981 */ /* 0x000f62000c1e1500 */
[----:B------:R-:W-:Y:S02]  /*45c0*/  ISETP.GE.AND P0, PT, R146, UR42, PT ;  /* 0x0000002a92007c0c */ /* 0x000fe4000bf06270 */
[----:B------:R-:W-:Y:S01]  /*45d0*/  ISETP.GE.AND P5, PT, R143, UR42, PT ;  /* 0x0000002a8f007c0c */ /* 0x000fe2000bfa6270 */
[----:B------:R-:W5:Y:S01]  /*45e0*/  @!P6 LDG.E.U16 R16, desc[UR26][R82.64+0x100] ;  /* 0x0001001a5210e981 */ /* 0x000f62000c1e1500 */
[----:B------:R-:W-:-:S03]  /*45f0*/  ISETP.GE.AND P6, PT, R142, UR42, PT ;  /* 0x0000002a8e007c0c */ /* 0x000fc6000bfc6270 */
[----:B------:R-:W5:Y:S04]  /*4600*/  @!P1 LDG.E.U16 R14, desc[UR26][R82.64+0x80] ;  /* 0x0000801a520e9981 */ /* 0x000f68000c1e1500 */
[----:B------:R-:W5:Y:S04]  /*4610*/  @!P2 LDG.E.U16 R13, desc[UR26][R82.64+0x40] ;  /* 0x0000401a520da981 */ /* 0x000f68000c1e1500 */
[----:B------:R-:W5:Y:S04]  /*4620*/  @!P0 LDG.E.U16 R15, desc[UR26][R82.64+0xc0] ;  /* 0x0000c01a520f8981 */ /* 0x000f68000c1e1500 */
[----:B------:R-:W5:Y:S04]  /*4630*/  @!P5 LDG.E.U16 R18, desc[UR26][R82.64+0x180] ;  /* 0x0001801a5212d981 */ /* 0x000f68000c1e1500 */
[----:B------:R-:W5:Y:S01]  /*4640*/  @!P6 LDG.E.U16 R19, desc[UR26][R82.64+0x1c0] ;  /* 0x0001c01a5213e981 */ /* 0x000f62000c1e1500 */
[----:B------:R-:W-:-:S02]  /*4650*/  P2R R21, PR, RZ, 0x10 ;  /* 0x00000010ff157803 */ /* 0x000fc40000000000 */
[----:B------:R-:W-:Y:S02]  /*4660*/  LOP3.LUT P4, RZ, R58, 0x200, RZ, 0xc0, !PT ;  /* 0x000002003aff7812 */ /* 0x000fe4000788c0ff */
[----:B------:R-:W-:Y:S01]  /*4670*/  ISETP.GE.AND P5, PT, R156, UR42, PT ;  /* 0x0000002a9c007c0c */ /* 0x000fe2000bfa6270 */
[----:B------:R-:W-:Y:S02]  /*4680*/  IMAD.MOV.U32 R0, RZ, RZ, RZ ;  /* 0x000000ffff007224 */ /* 0x000fe400078e00ff */
[----:B------:R-:W-:Y:S02]  /*4690*/  HFMA2 R4, -RZ, RZ, 0, 0 ;  /* 0x00000000ff047431 */ /* 0x000fe400000001ff */
[----:B------:R-:W-:Y:S01]  /*46a0*/  IMAD.U32 R2, RZ, RZ, UR20 ;  /* 0x00000014ff027e24 */ /* 0x000fe2000f8e00ff */
[----:B------:R-:W-:-:S05]  /*46b0*/  MOV R3, UR21 ;  /* 0x0000001500037c02 */ /* 0x000fca0008000f00 */
[----:B0-----:R0:W5:Y:S02]  /*46c0*/  LDG.E R20, desc[UR26][R2.64] ;  /* 0x0000001a02147981 */ /* 0x001164000c1e1900 */
[----:B0-----:R-:W-:Y:S02]  /*46d0*/  MOV R2, RZ ;  /* 0x000000ff00027202 */ /* 0x001fe40000000f00 */
[----:B--2---:R-:W-:Y:S02]  /*46e0*/  @!P4 PRMT R0, R23, 0x5410, RZ ;  /* 0x000054101700c816 */ /* 0x004fe400000000ff */
[----:B------:R-:W-:Y:S02]  /*46f0*/  ISETP.GE.AND P4, PT, R155, UR42, PT ;  /* 0x0000002a9b007c0c */ /* 0x000fe4000bf86270 */
[----:B---3--:R-:W-:Y:S02]  /*4700*/  @!P5 PRMT R0, R0, 0x5410, R5 ;  /* 0x000054100000d816 */ /* 0x008fe40000000005 */
[----:B------:R-:W-:-:S09]  /*4710*/  ISETP.GE.AND P5, PT, R154, UR42, PT ;  /* 0x0000002a9a007c0c */ /* 0x000fd2000bfa6270 */
[----:B----4-:R-:W-:Y:S02]  /*4720*/  @!P4 PRMT R4, R6, 0x5410, RZ ;  /* 0x000054100604c816 */ /* 0x010fe400000000ff */
[----:B------:R-:W-:Y:S02]  /*4730*/  ISETP.GE.AND P4, PT, R153, UR42, PT ;  /* 0x0000002a99007c0c */ /* 0x000fe4000bf86270 */
[----:B-----5:R-:W-:Y:S02]  /*4740*/  @!P5 PRMT R4, R4, 0x5410, R7 ;  /* 0x000054100404d816 */ /* 0x020fe40000000007 */
[----:B------:R-:W-:Y:S01]  /*4750*/  ISETP.GE.AND P5, PT, R152, UR42, PT ;  /* 0x0000002a98007c0c */ /* 0x000fe2000bfa6270 */
[----:B------:R-:W-:-:S08]  /*4760*/  IMAD.MOV.U32 R6, RZ, RZ, RZ ;  /* 0x000000ffff067224 */ /* 0x000fd000078e00ff */
[----:B------:R-:W-:-:S04]  /*4770*/  @!P4 PRMT R6, R8, 0x5410, RZ ;  /* 0x000054100806c816 */ /* 0x000fc800000000ff */
[----:B------:R-:W-:Y:S02]  /*4780*/  @!P5 PRMT R6, R6, 0x5410, R9 ;  /* 0x000054100606d816 */ /* 0x000fe40000000009 */
[----:B------:R-:W-:Y:S02]  /*4790*/  ISETP.NE.AND P5, PT, R22, RZ, PT ;  /* 0x000000ff1600720c */ /* 0x000fe40003fa5270 */
[----:B------:R-:W-:Y:S01]  /*47a0*/  ISETP.NE.AND P4, PT, R21, RZ, PT ;  /* 0x000000ff1500720c */ /* 0x000fe20003f85270 */
[----:B------:R0:W-:Y:S01]  /*47b0*/  STS.U16 [R141], R0 ;  /* 0x000000008d007388 */ /* 0x0001e20000000400 */
[----:B------:R-:W-:Y:S02]  /*47c0*/  PRMT R3, R0, 0x7632, R3 ;  /* 0x0000763200037816 */ /* 0x000fe40000000003 */
[----:B------:R-:W-:-:S07]  /*47d0*/  P2R R21, PR, RZ, 0x20 ;  /* 0x00000020ff157803 */ /* 0x000fce0000000000 */
[----:B------:R-:W-:Y:S01]  /*47e0*/  @!P5 PRMT R2, R10, 0x5410, RZ ;  /* 0x000054100a02d816 */ /* 0x000fe200000000ff */
[----:B0-----:R-:W-:Y:S01]  /*47f0*/  IMAD.MOV.U32 R0, RZ, RZ, RZ ;  /* 0x000000ffff007224 */ /* 0x001fe200078e00ff */
[----:B------:R-:W-:Y:S02]  /*4800*/  @!P3 PRMT R0, R12, 0x5410, RZ ;  /* 0x000054100c00b816 */ /* 0x000fe400000000ff */
[----:B------:R-:W-:Y:S02]  /*4810*/  P2R R10, PR, RZ, 0x8 ;  /* 0x00000008ff0a7803 */ /* 0x000fe40000000000 */
[----:B------:R-:W-:Y:S01]  /*4820*/  ISETP.GE.AND P3, PT, R145, UR42, PT ;  /* 0x0000002a91007c0c */ /* 0x000fe2000bf66270 */
[----:B------:R-:W-:Y:S01]  /*4830*/  STS.U16 [R140+0x40], R3 ;  /* 0x000040038c007388 */ /* 0x000fe20000000400 */
[----:B------:R-:W-:Y:S02]  /*4840*/  @!P4 PRMT R2, R2, 0x5410, R11 ;  /* 0x000054100202c816 */ /* 0x000fe4000000000b */
[----:B------:R-:W-:Y:S01]  /*4850*/  ISETP.GE.AND P5, PT, R143, UR42, PT ;  /* 0x0000002a8f007c0c */ /* 0x000fe2000bfa6270 */
[----:B------:R0:W-:Y:S01]  /*4860*/  STS.U16 [R139+0x80], R4 ;  /* 0x000080048b007388 */ /* 0x0001e20000000400 */
[----:B------:R-:W-:-:S02]  /*4870*/  P2R R11, PR, RZ, 0x10 ;  /* 0x00000010ff0b7803 */ /* 0x000fc40000000000 */
[----:B------:R-:W-:Y:S02]  /*4880*/  PRMT R5, R4, 0x7632, R5 ;  /* 0x0000763204057816 */ /* 0x000fe40000000005 */
[----:B------:R-:W-:Y:S02]  /*4890*/  ISETP.GE.AND P4, PT, R144, UR42, PT ;  /* 0x0000002a90007c0c */ /* 0x000fe4000bf86270 */
[----:B------:R-:W-:Y:S01]  /*48a0*/  PRMT R7, R6, 0x7632, R7 ;  /* 0x0000763206077816 */ /* 0x000fe20000000007 */
[----:B0-----:R-:W-:Y:S01]  /*48b0*/  HFMA2 R4, -RZ, RZ, 0, 0 ;  /* 0x00000000ff047431 */ /* 0x001fe200000001ff */
[----:B------:R-:W-:Y:S01]  /*48c0*/  PRMT R8, R2, 0x7632, R8 ;  /* 0x0000763202087816 */ /* 0x000fe20000000008 */
[----:B------:R-:W-:Y:S01]  /*48d0*/  STS.U16 [R138+0xc0], R5 ;  /* 0x0000c0058a007388 */ /* 0x000fe20000000400 */
[----:B------:R-:W-:-:S03]  /*48e0*/  @!P2 PRMT R0, R0, 0x5410, R13 ;  /* 0x000054100000a816 */ /* 0x000fc6000000000d */
[----:B------:R0:W-:Y:S01]  /*48f0*/  STS.U16 [R137+0x100], R6 ;  /* 0x0001000689007388 */ /* 0x0001e20000000400 */
[----:B------:R-:W-:-:S03]  /*4900*/  @!P1 PRMT R4, R14, 0x5410, RZ ;  /* 0x000054100e049816 */ /* 0x000fc600000000ff */
[----:B------:R-:W-:Y:S01]  /*4910*/  STS.U16 [R136+0x140], R7 ;  /* 0x0001400788007388 */ /* 0x000fe20000000400 */
[----:B------:R-:W-:-:S03]  /*4920*/  @!P0 PRMT R4, R4, 0x5410, R15 ;  /* 0x0000541004048816 */ /* 0x000fc6000000000f */
[----:B------:R-:W-:Y:S01]  /*4930*/  STS.U16 [R135+0x180], R2 ;  /* 0x0001800287007388 */ /* 0x000fe20000000400 */
[----:B0-----:R-:W-:Y:S01]  /*4940*/  IMAD.MOV.U32 R6, RZ, RZ, RZ ;  /* 0x000000ffff067224 */ /* 0x001fe200078e00ff */
[----:B------:R-:W-:Y:S02]  /*4950*/  @!P3 PRMT R6, R16, 0x5410, RZ ;  /* 0x000054101006b816 */ /* 0x000fe400000000ff */
[----:B------:R0:W-:Y:S01]  /*4960*/  STS.U16 [R134+0x1c0], R8 ;  /* 0x0001c00886007388 */ /* 0x0001e20000000400 */
[----:B------:R-:W-:Y:S02]  /*4970*/  PRMT R3, R0, 0x7632, R3 ;  /* 0x0000763200037816 */ /* 0x000fe40000000003 */
[----:B------:R-:W-:Y:S02]  /*4980*/  @!P4 PRMT R6, R6, 0x5410, R17 ;  /* 0x000054100606c816 */ /* 0x000fe40000000011 */
[----:B------:R-:W-:Y:S02]  /*4990*/  ISETP.GE.AND P3, PT, R157, UR42, PT ;  /* 0x0000002a9d007c0c */ /* 0x000fe4000bf66270 */
[----:B0-----:R-:W-:-:S02]  /*49a0*/  MOV R8, RZ ;  /* 0x000000ff00087202 */ /* 0x001fc40000000f00 */
[----:B------:R-:W-:Y:S02]  /*49b0*/  @!P5 PRMT R8, R18, 0x5410, RZ ;  /* 0x000054101208d816 */ /* 0x000fe400000000ff */
[----:B------:R-:W-:Y:S02]  /*49c0*/  PRMT R5, R4, 0x7632, R5 ;  /* 0x0000763204057816 */ /* 0x000fe40000000005 */
[----:B------:R-:W-:Y:S01]  /*49d0*/  @!P6 PRMT R8, R8, 0x5410, R19 ;  /* 0x000054100808e816 */ /* 0x000fe20000000013 */
[----:B------:R0:W-:Y:S01]  /*49e0*/  STS.U16 [R133+0x200], R0 ;  /* 0x0002000085007388 */ /* 0x0001e20000000400 */
[----:B------:R-:W-:Y:S02]  /*49f0*/  PRMT R7, R6, 0x7632, R7 ;  /* 0x0000763206077816 */ /* 0x000fe40000000007 */
[----:B------:R-:W-:Y:S01]  /*4a00*/  PRMT R9, R8, 0x7632, R9 ;  /* 0x0000763208097816 */ /* 0x000fe20000000009 */
[----:B------:R-:W-:Y:S04]  /*4a10*/  STS.U16 [R132+0x240], R3 ;  /* 0x0002400384007388 */ /* 0x000fe80000000400 */
[----:B------:R2:W-:Y:S04]  /*4a20*/  STS.U16 [R131+0x280], R4 ;  /* 0x0002800483007388 */ /* 0x0005e80000000400 */
[----:B------:R-:W-:Y:S04]  /*4a30*/  STS.U16 [R130+0x2c0], R5 ;  /* 0x0002c00582007388 */ /* 0x000fe80000000400 */
[----:B------:R3:W-:Y:S04]  /*4a40*/  STS.U16 [R129+0x300], R6 ;  /* 0x0003000681007388 */ /* 0x0007e80000000400 */
[----:B------:R-:W-:Y:S04]  /*4a50*/  STS.U16 [R128+0x340], R7 ;  /* 0x0003400780007388 */ /* 0x000fe80000000400 */
[----:B------:R4:W-:Y:S04]  /*4a60*/  STS.U16 [R127+0x380], R8 ;  /* 0x000380087f007388 */ /* 0x0009e80000000400 */
[----:B------:R-:W-:Y:S01]  /*4a70*/  STS.U16 [R126+0x3c0], R9 ;  /* 0x0003c0097e007388 */ /* 0x000fe20000000400 */
[----:B------:R-:W-:-:S03]  /*4a80*/  NOP ;  /* 0x0000000000007918 */ /* 0x000fc60000000000 */
[----:B0-----:R-:W5:Y:S01]  /*4a90*/  @!P3 LDG.E.U16 R0, desc[UR26][R162.64+-0x200] ;  /* 0xfffe001aa200b981 */ /* 0x001f62000c1e1500 */
[----:B------:R-:W-:Y:S01]  /*4aa0*/  ISETP.GE.AND P4, PT, R155, UR42, PT ;  /* 0x0000002a9b007c0c */ /* 0x000fe2000bf86270 */
[----:B------:R-:W-:Y:S01]  /*4ab0*/  IMAD.MOV.U32 R2, RZ, RZ, RZ ;  /* 0x000000ffff027224 */ /* 0x000fe200078e00ff */
[----:B------:R-:W-:Y:S01]  /*4ac0*/  ISETP.GE.AND P5, PT, R153, UR42, PT ;  /* 0x0000002a99007c0c */ /* 0x000fe2000bfa6270 */
[----:B--2---:R-:W-:Y:S02]  /*4ad0*/  HFMA2 R4, -RZ, RZ, 0, 0 ;  /* 0x00000000ff047431 */ /* 0x004fe400000001ff */
[----:B---3--:R-:W-:Y:S01]  /*4ae0*/  IMAD.MOV.U32 R6, RZ, RZ, RZ ;  /* 0x000000ffff067224 */ /* 0x008fe200078e00ff */
[----:B------:R-:W0:Y:S01]  /*4af0*/  LDS.U16 R5, [R125] ;  /* 0x000000007d057984 */ /* 0x000e220000000400 */
[----:B----4-:R-:W-:Y:S01]  /*4b00*/  IMAD.MOV.U32 R8, RZ, RZ, RZ ;  /* 0x000000ffff087224 */ /* 0x010fe200078e00ff */
[----:B------:R-:W2:Y:S01]  /*4b10*/  S2R R54, SR_TID.X ;  /* 0x0000000000367919 */ /* 0x000ea20000002100 */
[----:B------:R-:W-:Y:S01]  /*4b20*/  UIMAD UR14, UR6, -0x800, UR32 ;  /* 0xfffff800060e78a4 */ /* 0x000fe2000f8e0220 */
[----:B------:R-:W3:Y:S01]  /*4b30*/  S2R R17, SR_LANEID ;  /* 0x0000000000117919 */ /* 0x000ee20000000000 */
[----:B------:R-:W4:Y:S01]  /*4b40*/  @!P6 LDG.E.U16 R13, desc[UR26][R162.64+0x1c0] ;  /* 0x0001c01aa20de981 */ /* 0x000f22000c1e1500 */
[----:B-----5:R-:W-:-:S03]  /*4b50*/  @!P3 PRMT R2, R0, 0x5410, RZ ;  /* 0x000054100002b816 */ /* 0x020fc600000000ff */
[----:B------:R-:W5:Y:S01]  /*4b60*/  @!P4 LDG.E.U16 R0, desc[UR26][R162.64+-0x180] ;  /* 0xfffe801aa200c981 */ /* 0x000f62000c1e1500 */
[----:B------:R-:W-:-:S13]  /*4b70*/  ISETP.GE.AND P3, PT, R156, UR42, PT ;  /* 0x0000002a9c007c0c */ /* 0x000fda000bf66270 */
[----:B------:R-:W2:Y:S01]  /*4b80*/  @!P3 LDG.E.U16 R3, desc[UR26][R162.64+-0x1c0] ;  /* 0xfffe401aa203b981 */ /* 0x000ea2000c1e1500 */
[----:B-----5:R-:W-:-:S03]  /*4b90*/  @!P4 PRMT R4, R0, 0x5410, RZ ;  /* 0x000054100004c816 */ /* 0x020fc600000000ff */
[----:B------:R-:W5:Y:S01]  /*4ba0*/  @!P5 LDG.E.U16 R0, desc[UR26][R162.64+-0x100] ;  /* 0xffff001aa200d981 */ /* 0x000f62000c1e1500 */
[----:B------:R-:W-:Y:S02]  /*4bb0*/  ISETP.GE.AND P4, PT, R154, UR42, PT ;  /* 0x0000002a9a007c0c */ /* 0x000fe4000bf86270 */
[----:B--2---:R-:W-:-:S11]  /*4bc0*/  @!P3 PRMT R2, R2, 0x5410, R3 ;  /* 0x000054100202b816 */ /* 0x004fd60000000003 */
[----:B------:R-:W2:Y:S01]  /*4bd0*/  @!P4 LDG.E.U16 R3, desc[UR26][R162.64+-0x140] ;  /* 0xfffec01aa203c981 */ /* 0x000ea2000c1e1500 */
[----:B-----5:R-:W-:Y:S02]  /*4be0*/  @!P5 PRMT R6, R0, 0x5410, RZ ;  /* 0x000054100006d816 */ /* 0x020fe400000000ff */
[----:B------:R-:W-:Y:S02]  /*4bf0*/  ISETP.GE.AND P5, PT, R152, UR42, PT ;  /* 0x0000002a98007c0c */ /* 0x000fe4000bfa6270 */
[----:B--2---:R-:W-:-:S11]  /*4c00*/  @!P4 PRMT R4, R4, 0x5410, R3 ;  /* 0x000054100404c816 */ /* 0x004fd60000000003 */
[----:B------:R-:W2:Y:S02]  /*4c10*/  @!P5 LDG.E.U16 R3, desc[UR26][R162.64+-0xc0] ;  /* 0xffff401aa203d981 */ /* 0x000ea4000c1e1500 */
[----:B--2---:R-:W-:Y:S02]  /*4c20*/  @!P5 PRMT R6, R6, 0x5410, R3 ;  /* 0x000054100606d816 */ /* 0x004fe40000000003 */
[----:B------:R-:W-:-:S13]  /*4c30*/  ISETP.NE.AND P5, PT, R21, RZ, PT ;  /* 0x000000ff1500720c */ /* 0x000fda0003fa5270 */
[----:B------:R-:W2:Y:S01]  /*4c40*/  @!P5 LDG.E.U16 R3, desc[UR26][R162.64+-0x80] ;  /* 0xffff801aa203d981 */ /* 0x000ea2000c1e1500 */
[----:B------:R-:W-:Y:S02]  /*4c50*/  ISETP.NE.AND P4, PT, R11, RZ, PT ;  /* 0x000000ff0b00720c */ /* 0x000fe40003f85270 */
[----:B------:R-:W-:Y:S02]  /*4c60*/  MOV R0, RZ ;  /* 0x000000ff00007202 */ /* 0x000fe40000000f00 */
[----:B------:R-:W-:Y:S02]  /*4c70*/  ISETP.NE.AND P3, PT, R10, RZ, PT ;  /* 0x000000ff0a00720c */ /* 0x000fe40003f65270 */
[----:B--2---:R-:W-:-:S07]  /*4c80*/  @!P5 PRMT R0, R3, 0x5410, RZ ;  /* 0x000054100300d816 */ /* 0x004fce00000000ff */
[----:B------:R-:W2:Y:S02]  /*4c90*/  @!P4 LDG.E.U16 R3, desc[UR26][R162.64+-0x40] ;  /* 0xffffc01aa203c981 */ /* 0x000ea4000c1e1500 */
[----:B--2---:R-:W-:Y:S02]  /*4ca0*/  @!P4 PRMT R0, R0, 0x5410, R3 ;  /* 0x000054100000c816 */ /* 0x004fe40000000003 */
[----:B------:R-:W2:Y:S01]  /*4cb0*/  @!P3 LDG.E.U16 R3, desc[UR26][R162.64] ;  /* 0x0000001aa203b981 */ /* 0x000ea2000c1e1500 */
[----:B0-----:R-:W-:-:S03]  /*4cc0*/  HADD2.F32 R10, -RZ, R5.H0_H0 ;  /* 0x20000005ff0a7230 */ /* 0x001fc60000004100 */
[----:B------:R-:W0:Y:S01]  /*4cd0*/  LDS.U16 R5, [R124+0x2] ;  /* 0x000002007c057984 */ /* 0x000e220000000400 */
[----:B--2---:R-:W-:-:S03]  /*4ce0*/  @!P3 PRMT R8, R3, 0x5410, RZ ;  /* 0x000054100308b816 */ /* 0x004fc600000000ff */
[----:B------:R-:W2:Y:S01]  /*4cf0*/  @!P2 LDG.E.U16 R3, desc[UR26][R162.64+0x40] ;  /* 0x0000401aa203a981 */ /* 0x000ea2000c1e1500 */
[----:B------:R-:W-:Y:S01]  /*4d00*/  SHF.L.U32 R158, R54, 0x4, RZ ;  /* 0x00000004369e7819 */ /* 0x000fe200000006ff */
[----:B------:R-:W-:Y:S01]  /*4d10*/  FMUL.FTZ R10, R71, R10 ;  /* 0x0000000a470a7220 */ /* 0x000fe20000410000 */
[----:B0-----:R-:W-:-:S05]  /*4d20*/  HADD2.F32 R5, -RZ, R5.H0_H0 ;  /* 0x20000005ff057230 */ /* 0x001fca0000004100 */
[----:B------:R-:W-:Y:S01]  /*4d30*/  FMUL.FTZ R5, R70, R5 ;  /* 0x0000000546057220 */ /* 0x000fe20000410000 */
[----:B--2---:R-:W-:Y:S01]  /*4d40*/  @!P2 PRMT R8, R8, 0x5410, R3 ;  /* 0x000054100808a816 */ /* 0x004fe20000000003 */
[----:B------:R-:W-:-:S04]  /*4d50*/  FMUL.FTZ R3, R20, 1.4426950216293334961 ;  /* 0x3fb8aa3b14037820 */ /* 0x000fc80000410000 */
[----:B------:R-:W-:-:S06]  /*4d60*/  FMUL.FTZ R7, R3, R109 ;  /* 0x0000006d03077220 */ /* 0x000fcc0000410000 */
[----:B------:R-:W0:Y:S01]  /*4d70*/  MUFU.EX2 R7, R7 ;  /* 0x0000000700077308 */ /* 0x000e220000000800 */
[----:B------:R-:W-:-:S04]  /*4d80*/  ISETP.GE.U32.AND P2, PT, R158, UR14, PT ;  /* 0x0000000e9e007c0c */ /* 0x000fc8000bf46070 */
[----:B------:R-:W-:Y:S02]  /*4d90*/  FSEL R52, R10, RZ, !P2 ;  /* 0x000000ff0a347208 */ /* 0x000fe40005000000 */
[----:B0-----:R-:W-:Y:S01]  /*4da0*/  FSEL R53, R7, 1, !P2 ;  /* 0x3f80000007357808 */ /* 0x001fe20005000000 */
[----:B------:R-:W-:-:S05]  /*4db0*/  VIADD R7, R158, 0x1 ;  /* 0x000000019e077836 */ /* 0x000fca0000000000 */
[----:B------:R-:W-:-:S04]  /*4dc0*/  ISETP.GE.U32.AND P2, PT, R7, UR14, PT ;  /* 0x0000000e07007c0c */ /* 0x000fc8000bf46070 */
[----:B------:R-:W-:Y:S02]  /*4dd0*/  FSEL R50, R5, RZ, !P2 ;  /* 0x000000ff05327208 */ /* 0x000fe40005000000 */
[----:B------:R-:W0:Y:S01]  /*4de0*/  LDS.U16 R5, [R123+0x4] ;  /* 0x000004007b057984 */ /* 0x000e220000000400 */
[----:B------:R-:W-:-:S06]  /*4df0*/  FMUL.FTZ R9, R3, R108 ;  /* 0x0000006c03097220 */ /* 0x000fcc0000410000 */
[----:B------:R-:W2:Y:S02]  /*4e00*/  MUFU.EX2 R9, R9 ;  /* 0x0000000900097308 */ /* 0x000ea40000000800 */
[----:B--2---:R-:W-:Y:S01]  /*4e10*/  FSEL R51, R9, 1, !P2 ;  /* 0x3f80000009337808 */ /* 0x004fe20005000000 */
[----:B0-----:R-:W-:Y:S01]  /*4e20*/  HADD2.F32 R10, -RZ, R5.H0_H0 ;  /* 0x20000005ff0a7230 */ /* 0x001fe20000004100 */
[----:B------:R-:W-:-:S04]  /*4e30*/  IADD3 R5, PT, PT, R158, 0x2, RZ ;  /* 0x000000029e057810 */ /* 0x000fc80007ffe0ff */
[----:B------:R-:W-:Y:S02]  /*4e40*/  ISETP.GE.U32.AND P2, PT, R5, UR14, PT ;  /* 0x0000000e05007c0c */ /* 0x000fe4000bf46070 */
[----:B------:R-:W0:Y:S01]  /*4e50*/  LDS.U16 R5, [R122+0x6] ;  /* 0x000006007a057984 */ /* 0x000e220000000400 */
[----:B------:R-:W-:-:S06]  /*4e60*/  FMUL.FTZ R7, R3, R107 ;  /* 0x0000006b03077220 */ /* 0x000fcc0000410000 */
[----:B------:R-:W2:Y:S01]  /*4e70*/  MUFU.EX2 R7, R7 ;  /* 0x0000000700077308 */ /* 0x000ea20000000800 */
[----:B------:R-:W-:-:S05]  /*4e80*/  FMUL.FTZ R10, R69, R10 ;  /* 0x0000000a450a7220 */ /* 0x000fca0000410000 */
[----:B------:R-:W-:Y:S02]  /*4e90*/  FSEL R48, R10, RZ, !P2 ;  /* 0x000000ff0a307208 */ /* 0x000fe40005000000 */
[----:B--2---:R-:W-:Y:S01]  /*4ea0*/  FSEL R49, R7, 1, !P2 ;  /* 0x3f80000007317808 */ /* 0x004fe20005000000 */
[----:B------:R-:W-:-:S05]  /*4eb0*/  VIADD R7, R158, 0x3 ;  /* 0x000000039e077836 */ /* 0x000fca0000000000 */
[----:B------:R-:W-:Y:S01]  /*4ec0*/  ISETP.GE.U32.AND P2, PT, R7, UR14, PT ;  /* 0x0000000e07007c0c */ /* 0x000fe2000bf46070 */
[----:B0-----:R-:W-:-:S05]  /*4ed0*/  HADD2.F32 R5, -RZ, R5.H0_H0 ;  /* 0x20000005ff057230 */ /* 0x001fca0000004100 */
[----:B------:R-:W-:-:S05]  /*4ee0*/  FMUL.FTZ R5, R68, R5 ;  /* 0x0000000544057220 */ /* 0x000fca0000410000 */
        /* <DEDUP_REMOVED lines=86> */
[----:B0-----:R-:W-:Y:S02]  /*5450*/  HADD2.F32 R10, -RZ, R5.H0_H0 ;  /* 0x20000005ff0a7230 */ /* 0x001fe40000004100 */
[----:B------:R-:W-:-:S05]  /*5460*/  VIADD R5, R158, 0xd ;  /* 0x0000000d9e057836 */ /* 0x000fca0000000000 */
[----:B------:R-:W-:Y:S02]  /*5470*/  ISETP.GE.U32.AND P2, PT, R5, UR14, PT ;  /* 0x0000000e05007c0c */ /* 0x000fe4000bf46070 */
[----:B------:R-:W0:Y:S01]  /*5480*/  LDS.U16 R5, [R111+0x1c] ;  /* 0x00001c006f057984 */ /* 0x000e220000000400 */
[----:B------:R-:W-:-:S06]  /*5490*/  FMUL.FTZ R9, R3, R96 ;  /* 0x0000006003097220 */ /* 0x000fcc0000410000 */
[----:B------:R-:W2:Y:S01]  /*54a0*/  MUFU.EX2 R9, R9 ;  /* 0x0000000900097308 */ /* 0x000ea20000000800 */
[----:B------:R-:W-:Y:S01]  /*54b0*/  FMUL.FTZ R10, R57, R10 ;  /* 0x0000000a390a7220 */ /* 0x000fe20000410000 */
[----:B------:R-:W-:-:S04]  /*54c0*/  IADD3 R7, PT, PT, R158, 0xe, RZ ;  /* 0x0000000e9e077810 */ /* 0x000fc80007ffe0ff */
[----:B------:R-:W-:Y:S01]  /*54d0*/  FSEL R22, R10, RZ, !P2 ;  /* 0x000000ff0a167208 */ /* 0x000fe20005000000 */
[----:B------:R-:W-:Y:S01]  /*54e0*/  FMUL.FTZ R11, R3, R95 ;  /* 0x0000005f030b7220 */ /* 0x000fe20000410000 */
[----:B--2---:R-:W-:Y:S02]  /*54f0*/  FSEL R23, R9, 1, !P2 ;  /* 0x3f80000009177808 */ /* 0x004fe40005000000 */
[----:B------:R-:W-:Y:S01]  /*5500*/  ISETP.GE.U32.AND P2, PT, R7, UR14, PT ;  /* 0x0000000e07007c0c */ /* 0x000fe2000bf46070 */
[----:B0-----:R-:W-:-:S05]  /*5510*/  HADD2.F32 R5, -RZ, R5.H0_H0 ;  /* 0x20000005ff057230 */ /* 0x001fca0000004100 */
[----:B------:R-:W-:-:S05]  /*5520*/  FMUL.FTZ R5, R56, R5 ;  /* 0x0000000538057220 */ /* 0x000fca0000410000 */
[----:B------:R-:W-:Y:S02]  /*5530*/  FSEL R20, R5, RZ, !P2 ;  /* 0x000000ff05147208 */ /* 0x000fe40005000000 */
[----:B------:R-:W0:Y:S01]  /*5540*/  LDS.U16 R5, [R110+0x1e] ;  /* 0x00001e006e057984 */ /* 0x000e220000000400 */
[----:B------:R-:W2:Y:S01]  /*5550*/  MUFU.EX2 R11, R11 ;  /* 0x0000000b000b7308 */ /* 0x000ea20000000800 */
[----:B------:R-:W-:Y:S01]  /*5560*/  FMUL.FTZ R7, R3, R94 ;  /* 0x0000005e03077220 */ /* 0x000fe20000410000 */
[----:B------:R-:W-:Y:S01]  /*5570*/  VIADD R3, R158, 0xf ;  /* 0x0000000f9e037836 */ /* 0x000fe20000000000 */
[----:B--2---:R-:W-:-:S04]  /*5580*/  FSEL R21, R11, 1, !P2 ;  /* 0x3f8000000b157808 */ /* 0x004fc80005000000 */
[----:B------:R-:W-:Y:S01]  /*5590*/  ISETP.GE.U32.AND P2, PT, R3, UR14, PT ;  /* 0x0000000e03007c0c */ /* 0x000fe2000bf46070 */
[----:B------:R-:W-:-:S04]  /*55a0*/  FFMA.FTZ R3, R52, R51, R50 ;  /* 0x0000003334037223 */ /* 0x000fc80000010032 */
[----:B------:R-:W-:-:S04]  /*55b0*/  FFMA.FTZ R3, R49, R3, R48 ;  /* 0x0000000331037223 */ /* 0x000fc80000010030 */
[----:B------:R-:W-:-:S04]  /*55c0*/  FFMA.FTZ R3, R47, R3, R46 ;  /* 0x000000032f037223 */ /* 0x000fc8000001002e */
[----:B------:R-:W-:-:S04]  /*55d0*/  FFMA.FTZ R3, R45, R3, R44 ;  /* 0x000000032d037223 */ /* 0x000fc8000001002c */
[----:B------:R-:W-:Y:S01]  /*55e0*/  FFMA.FTZ R3, R39, R3, R38 ;  /* 0x0000000327037223 */ /* 0x000fe20000010026 */
[----:B0-----:R-:W-:-:S03]  /*55f0*/  HADD2.F32 R10, -RZ, R5.H0_H0 ;  /* 0x20000005ff0a7230 */ /* 0x001fc60000004100 */
[----:B------:R-:W-:Y:S01]  /*5600*/  FFMA.FTZ R3, R37, R3, R36 ;  /* 0x0000000325037223 */ /* 0x000fe20000010024 */
[----:B------:R-:W0:Y:S01]  /*5610*/  MUFU.EX2 R7, R7 ;  /* 0x0000000700077308 */ /* 0x000e220000000800 */
[----:B------:R-:W-:Y:S01]  /*5620*/  ISETP.GE.AND P3, PT, R145, UR42, PT ;  /* 0x0000002a91007c0c */ /* 0x000fe2000bf66270 */
[----:B------:R-:W2:Y:S01]  /*5630*/  @!P0 LDG.E.U16 R5, desc[UR26][R162.64+0xc0] ;  /* 0x0000c01aa2058981 */ /* 0x000ea2000c1e1500 */
[----:B------:R-:W-:Y:S01]  /*5640*/  FMUL.FTZ R10, R55, R10 ;  /* 0x0000000a370a7220 */ /* 0x000fe20000410000 */
[----:B------:R-:W-:-:S04]  /*5650*/  FFMA.FTZ R3, R35, R3, R34 ;  /* 0x0000000323037223 */ /* 0x000fc80000010022 */
[----:B------:R-:W-:Y:S01]  /*5660*/  FSEL R18, R10, RZ, !P2 ;  /* 0x000000ff0a127208 */ /* 0x000fe20005000000 */
[----:B------:R-:W-:Y:S01]  /*5670*/  FMUL.FTZ R10, R53, R51 ;  /* 0x00000033350a7220 */ /* 0x000fe20000410000 */
[----:B------:R-:W-:-:S03]  /*5680*/  FFMA.FTZ R3, R33, R3, R32 ;  /* 0x0000000321037223 */ /* 0x000fc60000010020 */
        /* <DEDUP_REMOVED lines=9> */
[----:B------:R-:W-:Y:S01]  /*5720*/  FFMA.FTZ R3, R23, R3, R22 ;  /* 0x0000000317037223 */ /* 0x000fe20000010016 */
[----:B0-----:R-:W-:Y:S02]  /*5730*/  FSEL R19, R7, 1, !P2 ;  /* 0x3f80000007137808 */ /* 0x001fe40005000000 */
[----:B------:R-:W-:Y:S01]  /*5740*/  FMUL.FTZ R10, R35, R10 ;  /* 0x0000000a230a7220 */ /* 0x000fe20000410000 */
[----:B------:R-:W-:Y:S01]  /*5750*/  FFMA.FTZ R3, R21, R3, R20 ;  /* 0x0000000315037223 */ /* 0x000fe20000010014 */
[----:B---3--:R-:W-:Y:S01]  /*5760*/  ISETP.GE.AND P2, PT, R17, 0x1, PT ;  /* 0x000000011100780c */ /* 0x008fe20003f46270 */
[----:B------:R-:W3:Y:S01]  /*5770*/  @!P3 LDG.E.U16 R7, desc[UR26][R162.64+0x100] ;  /* 0x0001001aa207b981 */ /* 0x000ee2000c1e1500 */
[----:B------:R-:W-:Y:S01]  /*5780*/  FMUL.FTZ R10, R33, R10 ;  /* 0x0000000a210a7220 */ /* 0x000fe20000410000 */
[----:B------:R-:W-:-:S03]  /*5790*/  FFMA.FTZ R12, R19, R3, R18 ;  /* 0x00000003130c7223 */ /* 0x000fc60000010012 */
[----:B------:R-:W-:Y:S02]  /*57a0*/  FMUL.FTZ R10, R31, R10 ;  /* 0x0000000a1f0a7220 */ /* 0x000fe40000410000 */
[----:B------:R-:W0:Y:S02]  /*57b0*/  SHFL.UP PT, R3, R12, 0x1, RZ ;  /* 0x042000000c037989 */ /* 0x000e2400000e00ff */
[----:B------:R-:W-:-:S04]  /*57c0*/  FMUL.FTZ R10, R29, R10 ;  /* 0x0000000a1d0a7220 */ /* 0x000fc80000410000 */
[----:B------:R-:W-:-:S04]  /*57d0*/  FMUL.FTZ R10, R27, R10 ;  /* 0x0000000a1b0a7220 */ /* 0x000fc80000410000 */
[----:B------:R-:W-:-:S04]  /*57e0*/  FMUL.FTZ R10, R25, R10 ;  /* 0x0000000a190a7220 */ /* 0x000fc80000410000 */
[----:B------:R-:W-:-:S04]  /*57f0*/  FMUL.FTZ R10, R23, R10 ;  /* 0x0000000a170a7220 */ /* 0x000fc80000410000 */
[----:B------:R-:W-:-:S04]  /*5800*/  FMUL.FTZ R10, R21, R10 ;  /* 0x0000000a150a7220 */ /* 0x000fc80000410000 */
[----:B------:R-:W-:-:S04]  /*5810*/  FMUL.FTZ R41, R19, R10 ;  /* 0x0000000a13297220 */ /* 0x000fc80000410000 */
[----:B0-----:R-:W-:Y:S01]  /*5820*/  FFMA.FTZ R3, R41, R3, R12 ;  /* 0x0000000329037223 */ /* 0x001fe2000001000c */
[----:B------:R-:W0:Y:S04]  /*5830*/  SHFL.UP PT, R10, R41, 0x1, RZ ;  /* 0x04200000290a7989 */ /* 0x000e2800000e00ff */
[----:B------:R-:W-:-:S05]  /*5840*/  FSEL R14, R12, R3, !P2 ;  /* 0x000000030c0e7208 */ /* 0x000fca0005000000 */
[----:B------:R-:W5:Y:S01]  /*5850*/  SHFL.UP PT, R3, R14, 0x2, RZ ;  /* 0x044000000e037989 */ /* 0x000f6200000e00ff */
[----:B0-----:R-:W-:Y:S01]  /*5860*/  @P2 FMUL.FTZ R41, R41, R10 ;  /* 0x0000000a29292220 */ /* 0x001fe20000410000 */
[----:B------:R-:W-:-:S03]  /*5870*/  ISETP.GE.AND P2, PT, R17, 0x2, PT ;  /* 0x000000021100780c */ /* 0x000fc60003f46270 */
[----:B-----5:R-:W-:-:S05]  /*5880*/  FFMA.FTZ R3, R41, R3, R14 ;  /* 0x0000000329037223 */ /* 0x020fca000001000e */
[----:B------:R-:W-:Y:S02]  /*5890*/  FSEL R16, R14, R3, !P2 ;  /* 0x000000030e107208 */ /* 0x000fe40005000000 */
[----:B------:R-:W5:Y:S01]  /*58a0*/  @!P1 LDG.E.U16 R3, desc[UR26][R162.64+0x80] ;  /* 0x0000801aa2039981 */ /* 0x000f62000c1e1500 */
[----:B------:R-:W-:Y:S02]  /*58b0*/  ISETP.GE.AND P4, PT, R144, UR42, PT ;  /* 0x0000002a90007c0c */ /* 0x000fe4000bf86270 */
[----:B------:R-:W-:-:S11]  /*58c0*/  ISETP.GE.AND P5, PT, R143, UR42, PT ;  /* 0x0000002a8f007c0c */ /* 0x000fd6000bfa6270 */
[----:B------:R-:W4:Y:S04]  /*58d0*/  @!P4 LDG.E.U16 R9, desc[UR26][R162.64+0x140] ;  /* 0x0001401aa209c981 */ /* 0x000f28000c1e1500 */
[----:B------:R-:W4:Y:S04]  /*58e0*/  @!P5 LDG.E.U16 R11, desc[UR26][R162.64+0x180] ;  /* 0x0001801aa20bd981 */ /* 0x000f28000c1e1500 */
[----:B------:R-:W0:Y:S04]  /*58f0*/  SHFL.UP PT, R10, R41, 0x2, RZ ;  /* 0x04400000290a7989 */ /* 0x000e2800000e00ff */
[----:B------:R-:W1:Y:S01]  /*5900*/  SHFL.UP PT, R12, R16, 0x4, RZ ;  /* 0x04800000100c7989 */ /* 0x000e6200000e00ff */
[----:B0-----:R-:W-:Y:S01]  /*5910*/  @P2 FMUL.FTZ R41, R41, R10 ;  /* 0x0000000a29292220 */ /* 0x001fe20000410000 */
[----:B------:R-:W-:-:S04]  /*5920*/  HFMA2 R10, -RZ, RZ, 0, 0 ;  /* 0x00000000ff0a7431 */ /* 0x000fc800000001ff */
[----:B------:R-:W0:Y:S01]  /*5930*/  SHFL.UP PT, R40, R41, 0x4, RZ ;  /* 0x0480000029287989 */ /* 0x000e2200000e00ff */
[----:B------:R-:W1:Y:S01]  /*5940*/  S2UR UR14, SR_CgaCtaId ;  /* 0x00000000000e79c3 */ /* 0x000e620000008800 */
[----:B------:R-:W-:Y:S02]  /*5950*/  MOV R14, RZ ;  /* 0x000000ff000e7202 */ /* 0x000fe40000000f00 */
[----:B------:R-:W-:Y:S01]  /*5960*/  STS.U16 [R141+0x1080], R2 ;  /* 0x001080028d007388 */ /* 0x000fe20000000400 */
[----:B------:R-:W-:Y:S01]  /*5970*/  UMOV UR17, 0x400 ;  /* 0x0000040000117882 */ /* 0x000fe20000000000 */
[----:B------:R-:W-:Y:S02]  /*5980*/  HFMA2 R85, -RZ, RZ, 0, 0 ;  /* 0x00000000ff557431 */ /* 0x000fe400000001ff */
[----:B------:R-:W-:Y:S01]  /*5990*/  IMAD.MOV.U32 R84, RZ, RZ, 0x3f800000 ;  /* 0x3f800000ff547424 */ /* 0x000fe200078e00ff */
[----:B-1----:R-:W-:Y:S01]  /*59a0*/  ULEA UR17, UR14, UR17, 0x18 ;  /* 0x000000110e117291 */ /* 0x002fe2000f8ec0ff */
[----:B------:R-:W-:Y:S01]  /*59b0*/  BSSY.RECONVERGENT B0, `(.L_x_2779) ;  /* 0x000006d000007945 */ /* 0x000fe20003800200 */
[----:B-----5:R-:W-:Y:S01]  /*59c0*/  @!P1 PRMT R10, R3, 0x5410, RZ ;  /* 0x00005410030a9816 */ /* 0x020fe200000000ff */
[----:B------:R-:W-:Y:S01]  /*59d0*/  FFMA.FTZ R3, R41, R12, R16 ;  /* 0x0000000c29037223 */ /* 0x000fe20000010010 */
[----:B------:R-:W-:-:S04]  /*59e0*/  ISETP.GE.AND P1, PT, R17, 0x4, PT ;  /* 0x000000041100780c */ /* 0x000fc80003f26270 */
[----:B------:R-:W-:Y:S02]  /*59f0*/  FSEL R164, R16, R3, !P1 ;  /* 0x0000000310a47208 */ /* 0x000fe40004800000 */
[----:B------:R-:W-:Y:S01]  /*5a00*/  SHF.R.U32.HI R3, RZ, 0x5, R54 ;  /* 0x00000005ff037819 */ /* 0x000fe20000011636 */
[----:B------:R-:W-:Y:S01]  /*5a10*/  IMAD.MOV.U32 R12, RZ, RZ, RZ ;  /* 0x000000ffff0c7224 */ /* 0x000fe200078e00ff */
[----:B--2---:R-:W-:Y:S02]  /*5a20*/  @!P0 PRMT R10, R10, 0x5410, R5 ;  /* 0x000054100a0a8816 */ /* 0x004fe40000000005 */
[----:B---3--:R-:W-:Y:S02]  /*5a30*/  @!P3 PRMT R12, R7, 0x5410, RZ ;  /* 0x00005410070cb816 */ /* 0x008fe400000000ff */
[----:B------:R-:W-:Y:S01]  /*5a40*/  ISETP.NE.AND P2, PT, R3, 0x3, PT ;  /* 0x000000030300780c */ /* 0x000fe20003f45270 */
[----:B0-----:R-:W-:Y:S01]  /*5a50*/  @P1 FMUL.FTZ R41, R41, R40 ;  /* 0x0000002829291220 */ /* 0x001fe20000410000 */
[----:B------:R-:W-:-:S02]  /*5a60*/  ISETP.NE.AND P0, PT, R3, 0x2, PT ;  /* 0x000000020300780c */ /* 0x000fc40003f05270 */
[----:B------:R-:W-:Y:S02]  /*5a70*/  ISETP.NE.AND P3, PT, R3, 0x1, PT ;  /* 0x000000010300780c */ /* 0x000fe40003f65270 */
[----:B------:R-:W0:Y:S04]  /*5a80*/  SHFL.UP PT, R3, R164, 0x8, RZ ;  /* 0x05000000a4037989 */ /* 0x000e2800000e00ff */
[----:B------:R-:W1:Y:S01]  /*5a90*/  SHFL.UP PT, R16, R41, 0x8, RZ ;  /* 0x0500000029107989 */ /* 0x000e6200000e00ff */
[----:B------:R-:W-:Y:S02]  /*5aa0*/  ISETP.GE.AND P1, PT, R17, 0x8, PT ;  /* 0x000000081100780c */ /* 0x000fe40003f26270 */
[----:B------:R-:W-:Y:S02]  /*5ab0*/  PRMT R5, R2, 0x7632, R5 ;  /* 0x0000763202057816 */ /* 0x000fe40000000005 */
[----:B------:R-:W-:Y:S01]  /*5ac0*/  PRMT R7, R4, 0x7632, R7 ;  /* 0x0000763204077816 */ /* 0x000fe20000000007 */
[----:B0-----:R-:W-:-:S08]  /*5ad0*/  FFMA.FTZ R3, R41, R3, R164 ;  /* 0x0000000329037223 */ /* 0x001fd000000100a4 */
[----:B-1----:R-:W-:Y:S01]  /*5ae0*/  @P1 FMUL.FTZ R41, R41, R16 ;  /* 0x0000001029291220 */ /* 0x002fe20000410000 */
[----:B------:R-:W-:-:S04]  /*5af0*/  FSEL R164, R164, R3, !P1 ;  /* 0x00000003a4a47208 */ /* 0x000fc80004800000 */
[----:B------:R-:W0:Y:S04]  /*5b00*/  SHFL.UP PT, R86, R41, 0x10, RZ ;  /* 0x0600000029567989 */ /* 0x000e2800000e00ff */
[----:B------:R-:W1:Y:S01]  /*5b10*/  SHFL.UP PT, R87, R164, 0x10, RZ ;  /* 0x06000000a4577989 */ /* 0x000e6200000e00ff */
[--C-:B----4-:R-:W-:Y:S02]  /*5b20*/  @!P4 PRMT R12, R12, 0x5410, R9.reuse ;  /* 0x000054100c0cc816 */ /* 0x110fe40000000009 */
[----:B------:R-:W-:Y:S01]  /*5b30*/  @!P5 PRMT R14, R11, 0x5410, RZ ;  /* 0x000054100b0ed816 */ /* 0x000fe200000000ff */
[----:B------:R-:W-:Y:S01]  /*5b40*/  STS.U16 [R140+0x10c0], R5 ;  /* 0x0010c0058c007388 */ /* 0x000fe20000000400 */
[----:B------:R-:W-:Y:S02]  /*5b50*/  PRMT R9, R6, 0x7632, R9 ;  /* 0x0000763206097816 */ /* 0x000fe40000000009 */
[----:B------:R-:W-:Y:S01]  /*5b60*/  ISETP.NE.AND P5, PT, R17, 0x1f, PT ;  /* 0x0000001f1100780c */ /* 0x000fe20003fa5270 */
[----:B------:R-:W-:Y:S01]  /*5b70*/  STS.U16 [R139+0x1100], R4 ;  /* 0x001100048b007388 */ /* 0x000fe20000000400 */
[----:B------:R-:W-:-:S02]  /*5b80*/  PRMT R11, R0, 0x7632, R11 ;  /* 0x00007632000b7816 */ /* 0x000fc4000000000b */
[----:B------:R-:W-:Y:S01]  /*5b90*/  PRMT R2, R8, 0x7632, R2 ;  /* 0x0000763208027816 */ /* 0x000fe20000000002 */
[----:B------:R-:W-:Y:S01]  /*5ba0*/  STS.U16 [R138+0x1140], R7 ;  /* 0x001140078a007388 */ /* 0x000fe20000000400 */
[--C-:B------:R-:W-:Y:S02]  /*5bb0*/  @!P6 PRMT R14, R14, 0x5410, R13.reuse ;  /* 0x000054100e0ee816 */ /* 0x100fe4000000000d */
[----:B------:R-:W-:Y:S01]  /*5bc0*/  LOP3.LUT P1, RZ, R54, 0x1f, RZ, 0xc0, !PT ;  /* 0x0000001f36ff7812 */ /* 0x000fe2000782c0ff */
[----:B------:R-:W-:Y:S01]  /*5bd0*/  STS.U16 [R137+0x1180], R6 ;  /* 0x0011800689007388 */ /* 0x000fe20000000400 */
[----:B------:R-:W-:-:S03]  /*5be0*/  PRMT R13, R10, 0x7632, R13 ;  /* 0x000076320a0d7816 */ /* 0x000fc6000000000d */
[----:B------:R-:W-:Y:S01]  /*5bf0*/  STS.U16 [R136+0x11c0], R9 ;  /* 0x0011c00988007388 */ /* 0x000fe20000000400 */
[----:B------:R-:W-:-:S03]  /*5c00*/  ISETP.EQ.OR P1, PT, RZ, UR6, P1 ;  /* 0x00000006ff007c0c */ /* 0x000fc60008f22670 */
[----:B------:R2:W-:Y:S04]  /*5c10*/  STS.U16 [R135+0x1200], R0 ;  /* 0x0012000087007388 */ /* 0x0005e80000000400 */
[----:B------:R-:W-:Y:S04]  /*5c20*/  STS.U16 [R134+0x1240], R11 ;  /* 0x0012400b86007388 */ /* 0x000fe80000000400 */
[----:B------:R-:W-:Y:S01]  /*5c30*/  STS.U16 [R133+0x1280], R8 ;  /* 0x0012800885007388 */ /* 0x000fe20000000400 */
[----:B--2---:R-:W-:-:S03]  /*5c40*/  PRMT R0, R12, 0x7632, R0 ;  /* 0x000076320c007816 */ /* 0x004fc60000000000 */
[----:B------:R-:W-:Y:S04]  /*5c50*/  STS.U16 [R132+0x12c0], R2 ;  /* 0x0012c00284007388 */ /* 0x000fe80000000400 */
[----:B------:R-:W-:Y:S04]  /*5c60*/  STS.U16 [R131+0x1300], R10 ;  /* 0x0013000a83007388 */ /* 0x000fe80000000400 */
[----:B------:R-:W-:Y:S01]  /*5c70*/  STS.U16 [R130+0x1340], R13 ;  /* 0x0013400d82007388 */ /* 0x000fe20000000400 */
[----:B------:R-:W-:-:S03]  /*5c80*/  PRMT R4, R14, 0x7632, R4 ;  /* 0x000076320e047816 */ /* 0x000fc60000000004 */
[----:B------:R-:W-:Y:S04]  /*5c90*/  STS.U16 [R129+0x1380], R12 ;  /* 0x0013800c81007388 */ /* 0x000fe80000000400 */
[----:B------:R2:W-:Y:S01]  /*5ca0*/  STS.U16 [R128+0x13c0], R0 ;  /* 0x0013c00080007388 */ /* 0x0005e20000000400 */
[C---:B0-----:R-:W-:Y:S01]  /*5cb0*/  FMUL.FTZ R86, R41.reuse, R86 ;  /* 0x0000005629567220 */ /* 0x041fe20000410000 */
[----:B-1----:R-:W-:Y:S02]  /*5cc0*/  FFMA.FTZ R87, R41, R87, R164 ;  /* 0x0000005729577223 */ /* 0x002fe400000100a4 */
[----:B------:R-:W-:Y:S01]  /*5cd0*/  STS.U16 [R127+0x1400], R14 ;  /* 0x0014000e7f007388 */ /* 0x000fe20000000400 */
[----:B--2---:R-:W-:-:S03]  /*5ce0*/  @!P5 SHF.R.U32.HI R0, RZ, 0x2, R54 ;  /* 0x00000002ff00d819 */ /* 0x004fc60000011636 */
[----:B------:R-:W-:Y:S01]  /*5cf0*/  STS.U16 [R126+0x1440], R4 ;  /* 0x001440047e007388 */ /* 0x000fe20000000400 */
[----:B------:R-:W-:Y:S01]  /*5d00*/  NOP ;  /* 0x0000000000007918 */ /* 0x000fe20000000000 */
[----:B------:R-:W-:Y:S02]  /*5d10*/  @!P5 LOP3.LUT R165, R0, 0xf8, RZ, 0xc0, !PT ;  /* 0x000000f800a5d812 */ /* 0x000fe400078ec0ff */
[----:B------:R-:W-:Y:S04]  /*5d20*/  LDS.U16 R16, [R125+0x1080] ;  /* 0x001080007d107984 */ /* 0x000fe80000000400 */
        /* <DEDUP_REMOVED lines=16> */
[----:B------:R0:W-:Y:S01]  /*5e30*/  @!P5 STS.64 [R165+UR17+0x2100], R86 ;  /* 0x00210056a500d988 */ /* 0x0001e20008000a11 */
[----:B------:R-:W-:Y:S01]  /*5e40*/  BAR.SYNC.DEFER_BLOCKING 0x0 ;  /* 0x0000000000007b1d */ /* 0x000fe20000010000 */
[----:B------:R-:W-:-:S04]  /*5e50*/  ISETP.GE.AND P4, PT, R17, 0x10, PT ;  /* 0x000000101100780c */ /* 0x000fc80003f86270 */
[----:B0-----:R-:W-:Y:S02]  /*5e60*/  FSEL R86, R41, R86, !P4 ;  /* 0x0000005629567208 */ /* 0x001fe40006000000 */
[----:B------:R-:W0:Y:S01]  /*5e70*/  LDS.128 R40, [UR17+0x2100] ;  /* 0x00210011ff287984 */ /* 0x000e220008000c00 */
[----:B------:R-:W-:-:S03]  /*5e80*/  FSEL R87, R164, R87, !P4 ;  /* 0x00000057a4577208 */ /* 0x000fc60006000000 */
[----:B------:R-:W-:Y:S04]  /*5e90*/  SHFL.UP PT, R86, R86, 0x1, RZ ;  /* 0x0420000056567989 */ /* 0x000fe800000e00ff */
[----:B------:R-:W-:Y:S01]  /*5ea0*/  SHFL.UP PT, R87, R87, 0x1, RZ ;  /* 0x0420000057577989 */ /* 0x000fe200000e00ff */
[C---:B0-----:R-:W-:Y:S01]  /*5eb0*/  FSEL R159, R41.reuse, R159, !P3 ;  /* 0x0000009f299f7208 */ /* 0x041fe20005800000 */
[----:B------:R-:W-:Y:S01]  /*5ec0*/  FFMA.FTZ R161, R41, R42, R43 ;  /* 0x0000002a29a17223 */ /* 0x000fe2000001002b */
[C---:B------:R-:W-:Y:S01]  /*5ed0*/  FSEL R160, R40.reuse, R160, !P3 ;  /* 0x000000a028a07208 */ /* 0x040fe20005800000 */
[----:B------:R-:W-:Y:S02]  /*5ee0*/  FMUL.FTZ R164, R40, R42 ;  /* 0x0000002a28a47220 */ /* 0x000fe40000410000 */
[----:B------:R-:W0:Y:S01]  /*5ef0*/  LDS.128 R40, [UR17+0x2110] ;  /* 0x00211011ff287984 */ /* 0x000e220008000c00 */
[----:B------:R-:W-:-:S02]  /*5f00*/  ISETP.GE.U32.AND P1, PT, R54, 0x20, PT ;  /* 0x000000203600780c */ /* 0x000fc40003f26070 */
[----:B------:R-:W-:Y:S02]  /*5f10*/  FSEL R159, R161, R159, !P0 ;  /* 0x0000009fa19f7208 */ /* 0x000fe40004000000 */
[----:B------:R-:W-:-:S09]  /*5f20*/  FSEL R160, R164, R160, !P0 ;  /* 0x000000a0a4a07208 */ /* 0x000fd20004000000 */
[----:B------:R-:W-:Y:S01]  /*5f30*/  @P1 ISETP.NE.AND P0, PT, R17, RZ, PT ;  /* 0x000000ff1100120c */ /* 0x000fe20003f05270 */
[-C--:B0-----:R-:W-:Y:S01]  /*5f40*/  FFMA.FTZ R41, R161, R40.reuse, R41 ;  /* 0x00000028a1297223 */ /* 0x081fe20000010029 */
[----:B------:R-:W-:-:S04]  /*5f50*/  FMUL.FTZ R161, R164, R40 ;  /* 0x00000028a4a17220 */ /* 0x000fc80000410000 */
[----:B------:R-:W-:Y:S02]  /*5f60*/  FSEL R159, R41, R159, !P2 ;  /* 0x0000009f299f7208 */ /* 0x000fe40005000000 */
[----:B------:R-:W-:Y:S01]  /*5f70*/  FSEL R160, R161, R160, !P2 ;  /* 0x000000a0a1a07208 */ /* 0x000fe20005000000 */
[----:B------:R-:W-:Y:S02]  /*5f80*/  FFMA.FTZ R164, R42, R41, R43 ;  /* 0x000000292aa47223 */ /* 0x000fe4000001002b */
[C---:B------:R-:W-:Y:S02]  /*5f90*/  @P1 FFMA.FTZ R40, R86.reuse, R159, R87 ;  /* 0x0000009f56281223 */ /* 0x040fe40000010057 */
[----:B------:R-:W-:Y:S01]  /*5fa0*/  @P1 FMUL.FTZ R41, R86, R160 ;  /* 0x000000a056291220 */ /* 0x000fe20000410000 */
[----:B------:R-:W-:Y:S01]  /*5fb0*/  FMUL.FTZ R161, R42, R161 ;  /* 0x000000a12aa17220 */ /* 0x000fe20000410000 */
[----:B------:R-:W-:Y:S02]  /*5fc0*/  ISETP.NE.AND P2, PT, R54, RZ, PT ;  /* 0x000000ff3600720c */ /* 0x000fe40003f45270 */
[----:B------:R-:W-:-:S02]  /*5fd0*/  @P1 FSEL R87, R159, R40, !P0 ;  /* 0x000000289f571208 */ /* 0x000fc40004000000 */
        /* <DEDUP_REMOVED lines=8> */
[----:B------:R-:W-:Y:S01]  /*6060*/  @!P0 IMAD.MOV.U32 R86, RZ, RZ, R84 ;  /* 0x000000ffff568224 */ /* 0x000fe200078e0054 */
[----:B------:R-:W-:-:S07]  /*6070*/  @!P0 MOV R87, R85 ;  /* 0x0000005500578202 */ /* 0x000fce0000000f00 */
.L_x_2780:
[----:B------:R-:W-:Y:S05]  /*6080*/  BSYNC.RECONVERGENT B0 ;  /* 0x0000000000007941 */ /* 0x000fea0003800200 */
.L_x_2779:
        /* <DEDUP_REMOVED lines=13> */
[----:B------:R-:W-:Y:S01]  /*6160*/  HADD2.F32 R6, -RZ, R6.H0_H0 ;  /* 0x20000006ff067230 */ /* 0x000fe20000004100 */
[----:B------:R-:W1:Y:S01]  /*6170*/  @P2 LDS R42, [UR17+0x212c] ;  /* 0x00212c11ff2a2984 */ /* 0x000e620008000800 */
[----:B------:R-:W-:-:S02]  /*6180*/  HADD2.F32 R5, -RZ, R5.H0_H0 ;  /* 0x20000005ff057230 */ /* 0x000fc40000004100 */
[----:B------:R-:W-:Y:S02]  /*6190*/  HADD2.F32 R4, -RZ, R4.H0_H0 ;  /* 0x20000004ff047230 */ /* 0x000fe40000004100 */
[----:B------:R-:W-:Y:S02]  /*61a0*/  HADD2.F32 R17, -RZ, R3.H0_H0 ;  /* 0x20000003ff117230 */ /* 0x000fe40000004100 */
        /* <DEDUP_REMOVED lines=17> */
[----:B------:R-:W-:Y:S02]  /*62c0*/  HADD2.F32 R18, -RZ, R2.H0_H0 ;  /* 0x20000002ff127230 */ /* 0x000fe40000004100 */
[----:B------:R-:W-:Y:S01]  /*62d0*/  HADD2.F32 R19, -RZ, R0.H0_H0 ;  /* 0x20000000ff137230 */ /* 0x000fe20000004100 */
[----:B------:R-:W-:Y:S06]  /*62e0*/  @P0 BRA `(.L_x_2782) ;  /* 0x0000000000240947 */ /* 0x000fec0003800000 */
[----:B------:R-:W-:Y:S01]  /*62f0*/  USHF.R.S32.HI UR14, URZ, 0x1f, UR8 ;  /* 0x0000001fff0e7899 */ /* 0x000fe20008011408 */
[----:B------:R1:W-:Y:S01]  /*6300*/  STS.64 [UR9], R40 ;  /* 0x00000028ff007988 */ /* 0x0003e20008000a09 */
[----:B------:R-:W-:-:S04]  /*6310*/  UIADD3 UR33, UP0, UPT, UR16, UR8, URZ ;  /* 0x0000000810217290 */ /* 0x000fc8000ff1e0ff */
[----:B------:R-:W-:Y:S02]  /*6320*/  ULEA.HI.X.SX32 UR14, UR16, UR14, 0x1, UP0 ;  /* 0x0000000e100e7291 */ /* 0x000fe400080f0eff */
[----:B------:R-:W-:-:S04]  /*6330*/  ULEA UR40, UP0, UR33, UR38, 0x3 ;  /* 0x0000002621287291 */ /* 0x000fc8000f8018ff */
[----:B------:R-:W-:Y:S02]  /*6340*/  ULEA.HI.X UR41, UR33, UR39, UR14, 0x3, UP0 ;  /* 0x0000002721297291 */ /* 0x000fe400080f1c0e */
[----:B------:R-:W-:-:S04]  /*6350*/  IMAD.U32 R2, RZ, RZ, UR40 ;  /* 0x00000028ff027e24 */ /* 0x000fc8000f8e00ff */
[----:B------:R-:W-:-:S05]  /*6360*/  MOV R3, UR41 ;  /* 0x0000002900037c02 */ /* 0x000fca0008000f00 */
[----:B------:R1:W-:Y:S02]  /*6370*/  STG.E.64 desc[UR26][R2.64], R40 ;  /* 0x0000002802007986 */ /* 0x0003e4000c101b1a */
.L_x_2782:
[----:B------:R-:W-:Y:S05]  /*6380*/  BSYNC.RECONVERGENT B0 ;  /* 0x0000000000007941 */ /* 0x000fea0003800200 */
.L_x_2781:
[----:B------:R-:W-:Y:S01]  /*6390*/  ULEA UR20, UP0, UR10, UR20, 0x2 ;  /* 0x000000140a147291 */ /* 0x000fe2000f8010ff */
[----:B------:R-:W-:Y:S01]  /*63a0*/  FFMA.FTZ R76, R5, R26, R76 ;  /* 0x0000001a054c7223 */ /* 0x000fe2000001004c */
[----:B------:R-:W-:Y:S01]  /*63b0*/  UIADD3 UR11, UPT, UPT, UR11, 0x1, URZ ;  /* 0x000000010b0b7890 */ /* 0x000fe2000fffe0ff */
[----:B-1----:R-:W-:Y:S01]  /*63c0*/  IMAD.U32 R3, RZ, RZ, UR34 ;  /* 0x00000022ff037e24 */ /* 0x002fe2000f8e00ff */
[----:B------:R-:W-:Y:S01]  /*63d0*/  UIADD3.X UR21, UPT, UPT, UR21, UR19, URZ, UP0, !UPT ;  /* 0x0000001315157290 */ /* 0x000fe200087fe4ff */
[----:B------:R-:W-:Y:S01]  /*63e0*/  MOV R5, UR36 ;  /* 0x0000002400057c02 */ /* 0x000fe20008000f00 */
[----:B------:R-:W-:Y:S01]  /*63f0*/  UISETP.NE.AND UP0, UPT, UR11, URZ, UPT ;  /* 0x000000ff0b00728c */ /* 0x000fe2000bf05270 */
[----:B------:R-:W-:Y:S01]  /*6400*/  FFMA.FTZ R93, R16, R52, R93 ;  /* 0x00000034105d7223 */ /* 0x000fe2000001005d */
[----:B------:R-:W-:Y:S01]  /*6410*/  LEA R162, P0, R3, R162, 0x1 ;  /* 0x000000a203a27211 */ /* 0x000fe200078008ff */
[----:B------:R-:W-:Y:S01]  /*6420*/  FFMA.FTZ R92, R15, R51, R92 ;  /* 0x000000330f5c7223 */ /* 0x000fe2000001005c */
[----:B------:R-:W-:Y:S01]  /*6430*/  LEA R82, P1, R5, R82, 0x1 ;  /* 0x0000005205527211 */ /* 0x000fe200078208ff */
        /* <DEDUP_REMOVED lines=14> */
[----:B------:R-:W-:Y:S01]  /*6520*/  UIADD3 UR8, UPT, UPT, UR8, 0x1, URZ ;  /* 0x0000000108087890 */ /* 0x000fe2000fffe0ff */
[----:B------:R-:W-:Y:S01]  /*6530*/  IADD3.X R83, PT, PT, R83, UR15, RZ, P1, !PT ;  /* 0x0000000f53537c10 */ /* 0x000fe20008ffe4ff */
[----:B------:R-:W-:Y:S01]  /*6540*/  UIADD3 UR9, UPT, UPT, UR9, 0x8, URZ ;  /* 0x0000000809097890 */ /* 0x000fe2000fffe0ff */
[----:B------:R-:W-:Y:S11]  /*6550*/  BRA.U UP0, `(.L_x_2783) ;  /* 0xffffffdd007c7547 */ /* 0x000ff6000b83ffff */
.L_x_2778:
[----:B------:R-:W1:Y:S01]  /*6560*/  S2R R157, SR_TID.X ;  /* 0x00000000009d7919 */ /* 0x000e620000002100 */
[----:B------:R-:W-:Y:S01]  /*6570*/  F2FP.F16.F32.PACK_AB R92, R92, R93 ;  /* 0x0000005d5c5c723e */ /* 0x000fe200000000ff */
[----:B------:R-:W-:Y:S01]  /*6580*/  USHF.L.U32 UR10, UR6, 0xb, URZ ;  /* 0x0000000b060a7899 */ /* 0x000fe200080006ff */
[----:B------:R-:W-:Y:S01]  /*6590*/  F2FP.F16.F32.PACK_AB R90, R90, R91 ;  /* 0x0000005b5a5a723e */ /* 0x000fe200000000ff */
[----:B------:R-:W-:Y:S01]  /*65a0*/  BAR.SYNC.DEFER_BLOCKING 0x0 ;  /* 0x0000000000007b1d */ /* 0x000fe20000010000 */
[----:B------:R-:W-:Y:S01]  /*65b0*/  F2FP.F16.F32.PACK_AB R88, R88, R89 ;  /* 0x000000595858723e */ /* 0x000fe200000000ff */
[----:B------:R-:W-:Y:S01]  /*65c0*/  UIADD3 UR6, UPT, UPT, UR6, 0x1, URZ ;  /* 0x0000000106067890 */ /* 0x000fe2000fffe0ff */
[----:B------:R-:W-:Y:S01]  /*65d0*/  PRMT R62, R92, 0x7632, R62 ;  /* 0x000076325c3e7816 */ /* 0x000fe2000000003e */
[----:B------:R-:W-:Y:S01]  /*65e0*/  UIADD3 UR22, UP1, UPT, UR22, 0x1000, URZ ;  /* 0x0000100016167890 */ /* 0x000fe2000ff3e0ff */
[----:B------:R-:W-:Y:S01]  /*65f0*/  PRMT R61, R90, 0x7632, R61 ;  /* 0x000076325a3d7816 */ /* 0x000fe2000000003d */
        /* <DEDUP_REMOVED lines=8> */
[----:B------:R-:W-:Y:S01]  /*6680*/  UIADD3.X UR31, UPT, UPT, URZ, UR31, URZ, UP3, !UPT ;  /* 0x0000001fff1f7290 */ /* 0x000fe20009ffe4ff */
[----:B------:R-:W-:-:S02]  /*6690*/  PRMT R59, R80, 0x7632, R59 ;  /* 0x00007632503b7816 */ /* 0x000fc4000000003b */
[----:B------:R-:W-:Y:S02]  /*66a0*/  PRMT R0, R78, 0x7632, R0 ;  /* 0x000076324e007816 */ /* 0x000fe40000000000 */
[----:B------:R-:W-:Y:S02]  /*66b0*/  F2FP.F16.F32.PACK_AB R74, R74, R75 ;  /* 0x0000004b4a4a723e */ /* 0x000fe400000000ff */
[----:B------:R-:W-:Y:S02]  /*66c0*/  PRMT R57, R76, 0x7632, R57 ;  /* 0x000076324c397816 */ /* 0x000fe40000000039 */
[----:B------:R-:W-:Y:S01]  /*66d0*/  F2FP.F16.F32.PACK_AB R72, R72, R73 ;  /* 0x000000494848723e */ /* 0x000fe200000000ff */
[----:B------:R-:W-:Y:S01]  /*66e0*/  STS.U16 [R125], R92 ;  /* 0x0000005c7d007388 */ /* 0x000fe20000000400 */
[----:B------:R-:W-:Y:S02]  /*66f0*/  PRMT R56, R74, 0x7632, R56 ;  /* 0x000076324a387816 */ /* 0x000fe40000000038 */
[----:B------:R-:W-:Y:S01]  /*6700*/  PRMT R55, R72, 0x7632, R55 ;  /* 0x0000763248377816 */ /* 0x000fe20000000037 */
[----:B------:R-:W-:Y:S01]  /*6710*/  STS.U16 [R124+0x2], R62 ;  /* 0x0000023e7c007388 */ /* 0x000fe20000000400 */
[----:B-1----:R-:W-:-:S02]  /*6720*/  ISETP.NE.AND P0, PT, R157, RZ, PT ;  /* 0x000000ff9d00720c */ /* 0x002fc40003f05270 */
[----:B------:R-:W-:Y:S01]  /*6730*/  LOP3.LUT R158, R158, 0x3e00, RZ, 0xc0, !PT ;  /* 0x00003e009e9e7812 */ /* 0x000fe200078ec0ff */
[----:B------:R-:W-:Y:S01]  /*6740*/  STS.U16 [R123+0x4], R90 ;  /* 0x0000045a7b007388 */ /* 0x000fe20000000400 */
[----:B------:R-:W-:Y:S02]  /*6750*/  MOV R4, UR10 ;  /* 0x0000000a00047c02 */ /* 0x000fe40008000f00 */
[----:B------:R-:W-:Y:S01]  /*6760*/  LOP3.LUT R5, R158, 0x1f, R157, 0xf8, !PT ;  /* 0x0000001f9e057812 */ /* 0x000fe200078ef89d */
[----:B------:R-:W-:Y:S04]  /*6770*/  STS.U16 [R122+0x6], R61 ;  /* 0x0000063d7a007388 */ /* 0x000fe80000000400 */
[----:B------:R-:W-:Y:S02]  /*6780*/  STS.U16 [R121+0x8], R88 ;  /* 0x0000085879007388 */ /* 0x000fe40000000400 */
[----:B------:R-:W-:-:S02]  /*6790*/  VOTEU.ALL UP0, P0 ;  /* 0x0000000000ff7886 */ /* 0x000fc40000000000 */
[----:B------:R-:W-:Y:S03]  /*67a0*/  STS.U16 [R120+0xa], R60 ;  /* 0x00000a3c78007388 */ /* 0x000fe60000000400 */
[----:B------:R-:W-:Y:S01]  /*67b0*/  @!UP0 UIADD3 UR8, UPT, UPT, -UR10, UR32, URZ ;  /* 0x000000200a088290 */ /* 0x000fe2000fffe1ff */
[----:B------:R-:W-:Y:S01]  /*67c0*/  STS.U16 [R119+0xc], R80 ;  /* 0x00000c5077007388 */ /* 0x000fe20000000400 */
[----:B------:R-:W-:-:S03]  /*67d0*/  UIADD3 UR24, UP0, UPT, UR24, 0x1000, URZ ;  /* 0x0000100018187890 */ /* 0x000fc6000ff1e0ff */
[----:B------:R-:W-:Y:S01]  /*67e0*/  STS.U16 [R118+0xe], R59 ;  /* 0x00000e3b76007388 */ /* 0x000fe20000000400 */
[----:B------:R-:W-:Y:S01]  /*67f0*/  IMAD.U32 R2, RZ, RZ, UR8 ;  /* 0x00000008ff027e24 */ /* 0x000fe2000f8e00ff */
[----:B------:R-:W-:Y:S02]  /*6800*/  UIADD3.X UR25, UPT, UPT, URZ, UR25, URZ, UP0, !UPT ;  /* 0x00000019ff197290 */ /* 0x000fe400087fe4ff */
[----:B------:R-:W-:Y:S02]  /*6810*/  STS.U16 [R117+0x10], R78 ;  /* 0x0000104e75007388 */ /* 0x000fe40000000400 */
[----:B------:R-:W1:Y:S02]  /*6820*/  LDCU.64 UR8, c[0x0][0x478] ;  /* 0x00008f00ff0877ac */ /* 0x000e640008000a00 */
        /* <DEDUP_REMOVED lines=26> */
[----:B------:R-:W-:-:S04]  /*69d0*/  IADD3 R3, P0, P1, R5, UR12, R4 ;  /* 0x0000000c05037c10 */ /* 0x000fc8000f91e004 */
[----:B------:R-:W-:Y:S02]  /*69e0*/  IADD3.X R4, PT, PT, RZ, UR7, RZ, P0, P1 ;  /* 0x00000007ff047c10 */ /* 0x000fe400087e24ff */
[C---:B-1----:R-:W-:Y:S01]  /*69f0*/  LEA R2, P3, R3.reuse, UR8, 0x1 ;  /* 0x0000000803027c11 */ /* 0x042fe2000f8608ff */
[----:B------:R-:W1:Y:S03]  /*6a00*/  LDCU UR8, c[0x0][0x394] ;  /* 0x00007280ff0877ac */ /* 0x000e660008000800 */
[----:B------:R-:W-:Y:S01]  /*6a10*/  LEA.HI.X R3, R3, UR9, R4, 0x1, P3 ;  /* 0x0000000903037c11 */ /* 0x000fe200098f0c04 */
[----:B------:R-:W2:Y:S01]  /*6a20*/  LDS R0, [UR17+0x1080] ;  /* 0x00108011ff007984 */ /* 0x000ea20008000800 */
[----:B-1----:R-:W-:Y:S01]  /*6a30*/  UISETP.NE.AND UP0, UPT, UR6, UR8, UPT ;  /* 0x000000080600728c */ /* 0x002fe2000bf05270 */
        /* <DEDUP_REMOVED lines=34> */
.L_x_2785:
        /* <DEDUP_REMOVED lines=10> */
.L_x_5084:


//--------------------- .text._Z25selective_scan_fwd_kernelI32Selective_Scan_fwd_kernel_traitsILi128ELi16ELi1ELb0ELb1ELb1ELb1EN3c104HalfEfEEv13SSMParamsBase --------------------------
	.section	.text._Z25selective_scan_fwd_kernelI32Selective_Scan_fwd_kernel_traitsILi128ELi16ELi1ELb0ELb1ELb1ELb1EN3c104HalfEfEEv13SSMParamsBase,"ax",@progbits
	.align	128
        .global         _Z25selective_scan_fwd_kernelI32Selective_Scan_fwd_kernel_traitsILi128ELi16ELi1ELb0ELb1ELb1ELb1EN3c104HalfEfEEv13SSMParamsBase
        .type           _Z25selective_scan_fwd_kernelI32Selective_Scan_fwd_kernel_traitsILi128ELi16ELi1ELb0ELb1ELb1ELb1EN3c104HalfEfEEv13SSMParamsBase,@function
        .size           _Z25selective_scan_fwd_kernelI32Selective_Scan_fwd_kernel_traitsILi128ELi16ELi1ELb0ELb1ELb1ELb1EN3c104HalfEfEEv13SSMParamsBase,(.L_x_5085 - _Z25selective_scan_fwd_kernelI32Selective_Scan_fwd_kernel_traitsILi128ELi16ELi1ELb0ELb1ELb1ELb1EN3c104HalfEfEEv13SSMParamsBase)
        .other          _Z25selective_scan_fwd_kernelI32Selective_Scan_fwd_kernel_traitsILi128ELi16ELi1ELb0ELb1ELb1ELb1EN3c104HalfEfEEv13SSMParamsBase,@"STO_CUDA_ENTRY STV_DEFAULT"
_Z25selective_scan_fwd_kernelI32Selective_Scan_fwd_kernel_traitsILi128ELi16ELi1ELb0ELb1ELb1ELb1EN3c104HalfEfEEv13SSMParamsBase:
.text._Z25selective_scan_fwd_kernelI32Selective_Scan_fwd_kernel_traitsILi128ELi16ELi1ELb0ELb1ELb1ELb1EN3c104HalfEfEEv13SSMParamsBase:
        /* <DEDUP_REMOVED lines=9> */
[----:B------:R-:W0:Y:S03]  /*0090*/  LDCU UR34, c[0x0][0x394] ;  /* 0x00007280ff2277ac */ /* 0x000e260008000800 */
        /* <DEDUP_REMOVED lines=11> */
[----:B------:R-:W1:Y:S01]  /*0150*/  LDCU.64 UR30, c[0x0][0x3c8] ;  /* 0x00007900ff1e77ac */ /* 0x000e620008000a00 */
[----:B------:R-:W-:Y:S02]  /*0160*/  R2UR UR28, R0 ;  /* 0x00000000001c72ca */ /* 0x000fe400000e0000 */
[----:B------:R-:W-:Y:S01]  /*0170*/  IMAD.U32 R5, RZ, RZ, UR5 ;  /* 0x00000005ff057e24 */ /* 0x000fe2000f8e00ff */
[----:B------:R-:W-:Y:S02]  /*0180*/  PLOP3.LUT P0, PT, PT, PT, UP0, 0x80, 0x8 ;  /* 0x000000000008781c */ /* 0x000fe40003f0f008 */
[----:B------:R-:W-:Y:S02]  /*0190*/  @UP0 ULEA UR10, UP2, UR12, UR10, 0x2 ;  /* 0x0000000a0c0a0291 */ /* 0x000fe4000f8410ff */
[----:B--2---:R-:W5:Y:S02]  /*01a0*/  @P1 LDG.E R4, desc[UR26][R4.64] ;  /* 0x0000001a04041981 */ /* 0x004f64000c1e1900 */
[----:B------:R-:W-:-:S02]  /*01b0*/  @UP0 ULEA.HI.X UR11, UR12, UR11, URZ, 0x2, UP2 ;  /* 0x0000000b0c0b0291 */ /* 0x000fc400090f14ff */
[----:B------:R-:W-:Y:S02]  /*01c0*/  IMAD.U32 R2, RZ, RZ, UR10 ;  /* 0x0000000aff027e24 */ /* 0x000fe4000f8e00ff */
[----:B------:R-:W2:Y:S02]  /*01d0*/  I2F.RP R0, UR28 ;  /* 0x0000001c00007d06 */ /* 0x000ea40008209400 */
[----:B------:R-:W-:Y:S01]  /*01e0*/  IMAD.U32 R3, RZ, RZ, UR11 ;  /* 0x0000000bff037e24 */ /* 0x000fe2000f8e00ff */
[----:B------:R-:W0:Y:S04]  /*01f0*/  S2UR UR10, SR_CTAID.X ;  /* 0x00000000000a79c3 */ /* 0x000e280000002500 */
[----:B------:R3:W5:Y:S01]  /*0200*/  @P0 LDG.E R2, desc[UR26][R2.64] ;  /* 0x0000001a02020981 */ /* 0x000762000c1e1900 */
[----:B--2---:R-:W2:Y:S02]  /*0210*/  MUFU.RCP R0, R0 ;  /* 0x0000000000007308 */ /* 0x004ea40000001000 */
[----:B--2---:R-:W-:-:S06]  /*0220*/  IADD3 R6, PT, PT, R0, 0xffffffe, RZ ;  /* 0x0ffffffe00067810 */ /* 0x004fcc0007ffe0ff */
[----:B------:R-:W2:Y:S01]  /*0230*/  F2I.FTZ.U32.TRUNC.NTZ R6, R6 ;  /* 0x0000000600067305 */ /* 0x000ea2000021f000 */
[----:B---3--:R-:W-:Y:S02]  /*0240*/  IABS R3, R7 ;  /* 0x0000000700037213 */ /* 0x008fe40000000000 */
[----:B--2---:R-:W-:Y:S02]  /*0250*/  R2UR UR5, R6 ;  /* 0x00000000060572ca */ /* 0x004fe400000e0000 */
[----:B------:R-:W-:Y:S01]  /*0260*/  R2UR UR13, R3 ;  /* 0x00000000030d72ca */ /* 0x000fe200000e0000 */
[----:B------:R-:W-:-:S10]  /*0270*/  UMOV UR4, URZ ;  /* 0x000000ff00047c82 */ /* 0x000fd40008000000 */
[----:B------:R-:W-:-:S04]  /*0280*/  UIADD3 UR14, UPT, UPT, URZ, -UR5, URZ ;  /* 0x80000005ff0e7290 */ /* 0x000fc8000fffe0ff */
[----:B------:R-:W-:-:S04]  /*0290*/  UIMAD UR14, UR14, UR28, URZ ;  /* 0x0000001c0e0e72a4 */ /* 0x000fc8000f8e02ff */
[----:B------:R-:W-:Y:S01]  /*02a0*/  UIMAD.WIDE.U32 UR14, UR5, UR14, UR4 ;  /* 0x0000000e050e72a5 */ /* 0x000fe2000f8e0004 */
[----:B------:R-:W2:Y:S03]  /*02b0*/  LDCU.128 UR4, c[0x0][0x400] ;  /* 0x00008000ff0477ac */ /* 0x000ea60008000c00 */
[----:B------:R-:W-:Y:S02]  /*02c0*/  UIMAD.WIDE.U32 UR20, UR15, UR13, URZ ;  /* 0x0000000d0f1472a5 */ /* 0x000fe4000f8e00ff */
[----:B0-----:R-:W-:-:S05]  /*02d0*/  UIMAD.WIDE.U32 UR14, UR10, UR16, URZ ;  /* 0x000000100a0e72a5 */ /* 0x001fca000f8e00ff */
[----:B------:R-:W-:Y:S02]  /*02e0*/  UMOV UR11, UR21 ;  /* 0x00000015000b7c82 */ /* 0x000fe40008000000 */
[----:B------:R-:W-:-:S04]  /*02f0*/  UIADD3 UR16, UPT, UPT, -UR11, URZ, URZ ;  /* 0x000000ff0b107290 */ /* 0x000fc8000fffe1ff */
[----:B------:R-:W-:-:S04]  /*0300*/  UIMAD UR13, UR28, UR16, UR13 ;  /* 0x000000101c0d72a4 */ /* 0x000fc8000f8e020d */
[----:B------:R-:W-:-:S11]  /*0310*/  UISETP.GT.U32.AND UP1, UPT, UR28, UR13, UPT ;  /* 0x0000000d1c00728c */ /* 0x000fd6000bf24070 */
[----:B------:R-:W-:-:S04]  /*0320*/  @!UP1 UIADD3 UR13, UPT, UPT, UR13, -UR28, URZ ;  /* 0x8000001c0d0d9290 */ /* 0x000fc8000fffe0ff */
[----:B------:R-:W-:Y:S02]  /*0330*/  UISETP.GE.U32.AND UP0, UPT, UR13, UR28, UPT ;  /* 0x0000001c0d00728c */ /* 0x000fe4000bf06070 */
[----:B--2---:R-:W-:Y:S02]  /*0340*/  UIMAD.WIDE.U32 UR20, UR10, UR4, URZ ;  /* 0x000000040a1472a5 */ /* 0x004fe4000f8e00ff */
[----:B------:R-:W-:Y:S02]  /*0350*/  ULOP3.LUT UR4, UR12, UR35, URZ, 0x3c, !UPT ;  /* 0x000000230c047292 */ /* 0x000fe4000f8e3cff */
[----:B------:R-:W-:Y:S01]  /*0360*/  @!UP1 UIADD3 UR11, UPT, UPT, UR11, 0x1, URZ ;  /* 0x000000010b0b9890 */ /* 0x000fe2000fffe0ff */
[----:B------:R-:W0:Y:S01]  /*0370*/  LDCU.64 UR28, c[0x0][0x3b0] ;  /* 0x00007600ff1c77ac */ /* 0x000e220008000a00 */
[----:B------:R-:W-:Y:S02]  /*0380*/  UISETP.GE.AND UP2, UPT, UR34, 0x1, UPT ;  /* 0x000000012200788c */ /* 0x000fe4000bf46270 */
[----:B------:R-:W-:-:S02]  /*0390*/  UISETP.GE.AND UP1, UPT, UR4, URZ, UPT ;  /* 0x000000ff0400728c */ /* 0x000fc4000bf26270 */
[----:B------:R-:W-:Y:S02]  /*03a0*/  @UP0 UIADD3 UR11, UPT, UPT, UR11, 0x1, URZ ;  /* 0x000000010b0b0890 */ /* 0x000fe4000fffe0ff */
[----:B------:R-:W-:Y:S01]  /*03b0*/  UISETP.NE.AND UP0, UPT, UR35, URZ, UPT ;  /* 0x000000ff2300728c */ /* 0x000fe2000bf05270 */
[----:B------:R-:W-:Y:S01]  /*03c0*/  PLOP3.LUT P2, PT, PT, PT, UP2, 0x80, 0x8 ;  /* 0x000000000008781c */ /* 0x000fe20003f4f028 */
[----:B------:R-:W-:Y:S02]  /*03d0*/  UIMAD UR15, UR10, UR17, UR15 ;  /* 0x000000110a0f72a4 */ /* 0x000fe4000f8e020f */
[----:B------:R-:W-:Y:S02]  /*03e0*/  UIMAD UR21, UR10, UR5, UR21 ;  /* 0x000000050a1572a4 */ /* 0x000fe4000f8e0215 */
[----:B------:R-:W-:Y:S02]  /*03f0*/  UIMAD.WIDE.U32 UR16, UR12, UR18, UR14 ;  /* 0x000000120c1072a5 */ /* 0x000fe4000f8e000e */
[----:B------:R-:W-:-:S02]  /*0400*/  UIMAD.WIDE.U32 UR14, UR12, UR6, UR20 ;  /* 0x000000060c0e72a5 */ /* 0x000fc4000f8e0014 */
[----:B------:R-:W-:Y:S02]  /*0410*/  @!UP1 UIADD3 UR11, UPT, UPT, -UR11, URZ, URZ ;  /* 0x000000ff0b0b9290 */ /* 0x000fe4000fffe1ff */
[----:B------:R-:W-:Y:S02]  /*0420*/  UIMAD.WIDE.U32 UR20, UR10, UR22, URZ ;  /* 0x000000160a1472a5 */ /* 0x000fe4000f8e00ff */
[----:B------:R-:W-:Y:S02]  /*0430*/  @!UP0 ULOP3.LUT UR11, URZ, UR35, URZ, 0x33, !UPT ;  /* 0x00000023ff0b8292 */ /* 0x000fe4000f8e33ff */
[----:B------:R-:W-:Y:S02]  /*0440*/  UIMAD UR25, UR12, UR19, UR17 ;  /* 0x000000130c1972a4 */ /* 0x000fe4000f8e0211 */
[----:B------:R-:W-:Y:S02]  /*0450*/  UIMAD UR24, UR12, UR7, UR15 ;  /* 0x000000070c1872a4 */ /* 0x000fe4000f8e020f */
[----:B------:R-:W-:Y:S01]  /*0460*/  UIMAD UR22, UR10, UR23, UR21 ;  /* 0x000000170a1672a4 */ /* 0x000fe2000f8e0215 */
[----:B------:R-:W2:Y:S01]  /*0470*/  LDCU.128 UR4, c[0x0][0x460] ;  /* 0x00008c00ff0477ac */ /* 0x000ea20008000c00 */
[----:B0-----:R-:W-:-:S02]  /*0480*/  UIMAD.WIDE.U32 UR18, UR10, UR28, URZ ;  /* 0x0000001c0a1272a5 */ /* 0x001fc4000f8e00ff */
[----:B------:R-:W-:Y:S01]  /*0490*/  USHF.R.S32.HI UR13, URZ, 0x1f, UR11 ;  /* 0x0000001fff0d7899 */ /* 0x000fe2000801140b */
[----:B-12-4-:R-:W-:Y:S11]  /*04a0*/  @!P2 EXIT ;  /* 0x000000000000a94d */ /* 0x016ff60003800000 */
[----:B------:R-:W0:Y:S01]  /*04b0*/  S2R R157, SR_TID.X ;  /* 0x00000000009d7919 */ /* 0x000e220000002100 */
[----:B------:R-:W-:Y:S01]  /*04c0*/  UMOV UR21, UR22 ;  /* 0x0000001600157c82 */ /* 0x000fe20008000000 */
[----:B------:R-:W1:Y:S01]  /*04d0*/  LDCU UR22, c[0x0][0x384] ;  /* 0x00007080ff1677ac */ /* 0x000e620008000800 */
[----:B------:R-:W-:Y:S01]  /*04e0*/  UIMAD UR19, UR10, UR29, UR19 ;  /* 0x0000001d0a1372a4 */ /* 0x000fe2000f8e0213 */
[----:B------:R-:W2:Y:S01]  /*04f0*/  LDCU.64 UR28, c[0x0][0x448] ;  /* 0x00008900ff1c77ac */ /* 0x000ea20008000a00 */
[----:B------:R-:W-:Y:S02]  /*0500*/  UIMAD UR15, UR13, UR32, URZ ;  /* 0x000000200d0f72a4 */ /* 0x000fe4000f8e02ff */
[----:B------:R-:W-:Y:S02]  /*0510*/  UIMAD.WIDE.U32 UR20, UR11, UR32, UR20 ;  /* 0x000000200b1472a5 */ /* 0x000fe4000f8e0014 */
[----:B------:R-:W-:Y:S01]  /*0520*/  ULEA UR17, UP0, UR16, UR4, 0x1 ;  /* 0x0000000410117291 */ /* 0x000fe2000f8008ff */
[----:B------:R-:W3:Y:S01]  /*0530*/  LDCU UR32, c[0x0][0x38c] ;  /* 0x00007180ff2077ac */ /* 0x000ee20008000800 */
[----:B------:R-:W-:-:S02]  /*0540*/  UIMAD UR23, UR11, UR33, UR15 ;  /* 0x000000210b1772a4 */ /* 0x000fc4000f8e020f */
[----:B------:R-:W-:Y:S02]  /*0550*/  ULEA UR15, UP1, UR14, UR6, 0x1 ;  /* 0x000000060e0f7291 */ /* 0x000fe4000f8208ff */
[----:B------:R-:W-:Y:S02]  /*0560*/  ULEA.HI.X UR25, UR16, UR5, UR25, 0x1, UP0 ;  /* 0x0000000510197291 */ /* 0x000fe400080f0c19 */
[----:B------:R-:W-:Y:S01]  /*0570*/  UIMAD UR13, UR13, UR30, URZ ;  /* 0x0000001e0d0d72a4 */ /* 0x000fe2000f8e02ff */
[----:B------:R-:W-:Y:S01]  /*0580*/  UMOV UR5, URZ ;  /* 0x000000ff00057c82 */ /* 0x000fe20008000000 */
[----:B------:R-:W-:Y:S01]  /*0590*/  UMOV UR4, URZ ;  /* 0x000000ff00047c82 */ /* 0x000fe20008000000 */
[----:B-----5:R-:W-:Y:S01]  /*05a0*/  @P0 R2UR UR5, R2 ;  /* 0x00000000020502ca */ /* 0x020fe200000e0000 */
[----:B0-----:R-:W-:Y:S01]  /*05b0*/  IMAD.SHL.U32 R0, R157, 0x10, RZ ;  /* 0x000000109d007824 */ /* 0x001fe200078e00ff */
[----:B------:R-:W-:Y:S01]  /*05c0*/  @P1 R2UR UR4, R4 ;  /* 0x00000000040412ca */ /* 0x000fe200000e0000 */
[----:B------:R-:W-:-:S02]  /*05d0*/  ULEA UR8, UP0, UR20, UR8, 0x1 ;  /* 0x0000000814087291 */ /* 0x000fc4000f8008ff */
[----:B------:R-:W-:Y:S01]  /*05e0*/  UIADD3 UR23, UPT, UPT, UR21, UR23, URZ ;  /* 0x0000001715177290 */ /* 0x000fe2000fffe0ff */
[----:B------:R-:W-:Y:S01]  /*05f0*/  LOP3.LUT R0, R0, 0x3e00, RZ, 0xc0, !PT ;  /* 0x00003e0000007812 */ /* 0x000fe200078ec0ff */
[----:B------:R-:W-:Y:S02]  /*0600*/  ULEA.HI.X UR14, UR14, UR7, UR24, 0x1, UP1 ;  /* 0x000000070e0e7291 */ /* 0x000fe400088f0c18 */
[----:B------:R-:W-:Y:S01]  /*0610*/  UIMAD.WIDE.U32 UR6, UR11, UR30, UR18 ;  /* 0x0000001e0b0672a5 */ /* 0x000fe2000f8e0012 */
[----:B------:R-:W-:Y:S01]  /*0620*/  LOP3.LUT R0, R0, 0x1f, R157, 0xf8, !PT ;  /* 0x0000001f00007812 */ /* 0x000fe200078ef89d */
[----:B------:R-:W-:Y:S02]  /*0630*/  UIMAD UR13, UR11, UR31, UR13 ;  /* 0x0000001f0b0d72a4 */ /* 0x000fe4000f8e020d */
[----:B-1----:R-:W-:Y:S02]  /*0640*/  UIMAD UR10, UR10, UR22, UR12 ;  /* 0x000000160a0a72a4 */ /* 0x002fe4000f8e020c */
[----:B------:R-:W-:-:S02]  /*0650*/  ULEA.HI.X UR23, UR20, UR9, UR23, 0x1, UP0 ;  /* 0x0000000914177291 */ /* 0x000fc400080f0c17 */
[----:B--2---:R-:W-:Y:S02]  /*0660*/  ULEA UR20, UP0, UR6, UR28, 0x1 ;  /* 0x0000001c06147291 */ /* 0x004fe4000f8008ff */
[----:B------:R-:W-:Y:S02]  /*0670*/  UIADD3 UR22, UPT, UPT, UR7, UR13, URZ ;  /* 0x0000000d07167290 */ /* 0x000fe4000fffe0ff */
[----:B------:R-:W-:Y:S02]  /*0680*/  UIMAD UR10, UR10, UR34, URZ ;  /* 0x000000220a0a72a4 */ /* 0x000fe4000f8e02ff */
[----:B------:R-:W-:Y:S01]  /*0690*/  ULEA.HI.X UR22, UR6, UR29, UR22, 0x1, UP0 ;  /* 0x0000001d06167291 */ /* 0x000fe200080f0c16 */
[----:B------:R-:W-:Y:S01]  /*06a0*/  UMOV UR7, UR17 ;  /* 0x0000001100077c82 */ /* 0x000fe20008000000 */
[----:B---3--:R-:W-:Y:S01]  /*06b0*/  UIMAD UR16, UR10, UR32, URZ ;  /* 0x000000200a1072a4 */ /* 0x008fe2000f8e02ff */
[----:B------:R-:W-:Y:S01]  /*06c0*/  UMOV UR18, UR15 ;  /* 0x0000000f00127c82 */ /* 0x000fe20008000000 */
[----:B------:R-:W-:Y:S01]  /*06d0*/  UMOV UR6, URZ ;  /* 0x000000ff00067c82 */ /* 0x000fe20008000000 */
[----:B------:R-:W-:Y:S01]  /*06e0*/  UMOV UR17, UR25 ;  /* 0x0000001900117c82 */ /* 0x000fe20008000000 */
[----:B------:R-:W-:Y:S01]  /*06f0*/  UMOV UR19, UR14 ;  /* 0x0000000e00137c82 */ /* 0x000fe20008000000 */
[----:B------:R-:W-:-:S07]  /*0700*/  UMOV UR21, UR8 ;  /* 0x0000000800157c82 */ /* 0x000fce0008000000 */
.L_x_2824:
[----:B------:R-:W0:Y:S01]  /*0710*/  LDCU UR8, c[0x0][0x388] ;  /* 0x00007100ff0877ac */ /* 0x000e220008000800 */
[----:B------:R-:W-:Y:S01]  /*0720*/  IMAD.SHL.U32 R156, R157, 0x10, RZ ;  /* 0x000000109d9c7824 */ /* 0x000fe200078e00ff */
[----:B------:R-:W-:Y:S01]  /*0730*/  MOV R3, UR17 ;  /* 0x0000001100037c02 */ /* 0x000fe20008000f00 */
[----:B------:R-:W-:Y:S01]  /*0740*/  IMAD.U32 R2, RZ, RZ, UR7 ;  /* 0x00000007ff027e24 */ /* 0x000fe2000f8e00ff */
[----:B------:R-:W-:Y:S02]  /*0750*/  PRMT R6, RZ, 0x7610, R6 ;  /* 0x00007610ff067816 */ /* 0x000fe40000000006 */
[----:B------:R-:W-:Y:S01]  /*0760*/  LOP3.LUT R22, R156, 0x3e00, RZ, 0xc0, !PT ;  /* 0x00003e009c167812 */ /* 0x000fe200078ec0ff */
[----:B------:R-:W-:Y:S01]  /*0770*/  IMAD.WIDE.U32 R4, R0, 0x2, R2 ;  /* 0x0000000200047825 */ /* 0x000fe200078e0002 */
        /* <DEDUP_REMOVED lines=9> */
[----:B------:R-:W-:Y:S01]  /*0810*/  ISETP.GE.AND P0, PT, R0, UR30, PT ;  /* 0x0000001e00007c0c */ /* 0x000fe2000bf06270 */
[----:B------:R-:W-:Y:S01]  /*0820*/  BAR.SYNC.DEFER_BLOCKING 0x0 ;  /* 0x0000000000007b1d */ /* 0x000fe20000010000 */
[C---:B------:R-:W-:Y:S01]  /*0830*/  IMAD.SHL.U32 R0, R155.reuse, 0x2, RZ ;  /* 0x000000029b007824 */ /* 0x040fe200078e00ff */
[----:B------:R-:W-:Y:S02]  /*0840*/  LOP3.LUT R148, R155, 0xe0, RZ, 0xfc, !PT ;  /* 0x000000e09b947812 */ /* 0x000fe400078efcff */
[----:B------:R-:W-:Y:S02]  /*0850*/  PRMT R7, RZ, 0x7610, R7 ;  /* 0x00007610ff077816 */ /* 0x000fe40000000007 */
[----:B------:R-:W-:Y:S02]  /*0860*/  PRMT R8, RZ, 0x7610, R8 ;  /* 0x00007610ff087816 */ /* 0x000fe40000000008 */
[----:B------:R-:W-:Y:S02]  /*0870*/  PRMT R15, RZ, 0x7610, R15 ;  /* 0x00007610ff0f7816 */ /* 0x000fe4000000000f */
[----:B------:R-:W-:-:S02]  /*0880*/  PRMT R16, RZ, 0x7610, R16 ;  /* 0x00007610ff107816 */ /* 0x000fc40000000010 */
[----:B------:R-:W-:Y:S02]  /*0890*/  @P0 LOP3.LUT R57, R57, 0x100, RZ, 0xfc, !PT ;  /* 0x0000010039390812 */ /* 0x000fe400078efcff */
[----:B------:R-:W-:Y:S02]  /*08a0*/  PRMT R17, RZ, 0x7610, R17 ;  /* 0x00007610ff117816 */ /* 0x000fe40000000011 */
[----:B------:R-:W-:Y:S02]  /*08b0*/  PRMT R18, RZ, 0x7610, R18 ;  /* 0x00007610ff127816 */ /* 0x000fe40000000012 */
[----:B------:R-:W-:Y:S01]  /*08c0*/  PRMT R19, RZ, 0x7610, R19 ;  /* 0x00007610ff137816 */ /* 0x000fe20000000013 */
[----:B------:R-:W2:Y:S01]  /*08d0*/  @!P0 LDG.E.U16 R6, desc[UR26][R4.64] ;  /* 0x0000001a04068981 */ /* 0x000ea2000c1e1500 */
[----:B------:R-:W-:Y:S02]  /*08e0*/  IADD3 R2, P0, PT, R0, UR18, RZ ;  /* 0x0000001200027c10 */ /* 0x000fe4000ff1e0ff */
[----:B------:R-:W-:-:S02]  /*08f0*/  LOP3.LUT R147, R155, 0x100, RZ, 0xfc, !PT ;  /* 0x000001009b937812 */ /* 0x000fc400078efcff */
[----:B------:R-:W-:Y:S02]  /*0900*/  IADD3.X R3, PT, PT, RZ, UR19, RZ, P0, !PT ;  /* 0x00000013ff037c10 */ /* 0x000fe400087fe4ff */
[----:B------:R-:W-:Y:S02]  /*0910*/  ISETP.GE.AND P0, PT, R148, UR30, PT ;  /* 0x0000001e94007c0c */ /* 0x000fe4000bf06270 */
[C---:B------:R-:W-:Y:S02]  /*0920*/  LOP3.LUT R149, R155.reuse, 0xc0, RZ, 0xfc, !PT ;  /* 0x000000c09b957812 */ /* 0x040fe400078efcff */
[C---:B------:R-:W-:Y:S02]  /*0930*/  LOP3.LUT R150, R155.reuse, 0xa0, RZ, 0xfc, !PT ;  /* 0x000000a09b967812 */ /* 0x040fe400078efcff */
[C---:B------:R-:W-:Y:S02]  /*0940*/  LOP3.LUT R151, R155.reuse, 0x80, RZ, 0xfc, !PT ;  /* 0x000000809b977812 */ /* 0x040fe400078efcff */
[----:B------:R-:W-:-:S02]  /*0950*/  LOP3.LUT R152, R155, 0x60, RZ, 0xfc, !PT ;  /* 0x000000609b987812 */ /* 0x000fc400078efcff */
[----:B------:R-:W-:Y:S02]  /*0960*/  ISETP.GE.AND P1, PT, R149, UR30, PT ;  /* 0x0000001e95007c0c */ /* 0x000fe4000bf26270 */
[----:B------:R-:W-:Y:S01]  /*0970*/  LOP3.LUT R154, R155, 0x20, RZ, 0xfc, !PT ;  /* 0x000000209b9a7812 */ /* 0x000fe200078efcff */
[----:B------:R-:W3:Y:S01]  /*0980*/  @!P0 LDG.E.U16 R13, desc[UR26][R4.64+0x1c0] ;  /* 0x0001c01a040d8981 */ /* 0x000ee2000c1e1500 */
[----:B------:R-:W-:Y:S02]  /*0990*/  ISETP.GE.AND P0, PT, R147, UR30, PT ;  /* 0x0000001e93007c0c */ /* 0x000fe4000bf06270 */
[----:B------:R-:W-:Y:S02]  /*09a0*/  ISETP.GE.AND P2, PT, R150, UR30, PT ;  /* 0x0000001e96007c0c */ /* 0x000fe4000bf46270 */
[----:B------:R-:W-:Y:S02]  /*09b0*/  LOP3.LUT R153, R155, 0x40, RZ, 0xfc, !PT ;  /* 0x000000409b997812 */ /* 0x000fe400078efcff */
[----:B------:R-:W-:-:S02]  /*09c0*/  ISETP.GE.AND P3, PT, R151, UR30, PT ;  /* 0x0000001e97007c0c */ /* 0x000fc4000bf66270 */
        /* <DEDUP_REMOVED lines=300> */
.L_x_2787:
[----:B------:R-:W-:Y:S05]  /*1c90*/  BSYNC.RECONVERGENT B0 ;  /* 0x0000000000007941 */ /* 0x000fea0003800200 */
.L_x_2786:
        /* <DEDUP_REMOVED lines=35> */
.L_x_2789:
[----:B------:R-:W-:Y:S05]  /*1ed0*/  BSYNC.RECONVERGENT B0 ;  /* 0x0000000000007941 */ /* 0x000fea0003800200 */
.L_x_2788:
        /* <DEDUP_REMOVED lines=37> */
.L_x_2791:
[----:B------:R-:W-:Y:S05]  /*2130*/  BSYNC.RECONVERGENT B0 ;  /* 0x0000000000007941 */ /* 0x000fea0003800200 */
.L_x_2790:
        /* <DEDUP_REMOVED lines=35> */
.L_x_2793:
[----:B------:R-:W-:Y:S05]  /*2370*/  BSYNC.RECONVERGENT B0 ;  /* 0x0000000000007941 */ /* 0x000fea0003800200 */
.L_x_2792:
        /* <DEDUP_REMOVED lines=37> */
.L_x_2795:
[----:B------:R-:W-:Y:S05]  /*25d0*/  BSYNC.RECONVERGENT B0 ;  /* 0x0000000000007941 */ /* 0x000fea0003800200 */
.L_x_2794:
        /* <DEDUP_REMOVED lines=35> */
.L_x_2797:
[----:B------:R-:W-:Y:S05]  /*2810*/  BSYNC.RECONVERGENT B0 ;  /* 0x0000000000007941 */ /* 0x000fea0003800200 */
.L_x_2796:
        /* <DEDUP_REMOVED lines=37> */
.L_x_2799:
[----:B------:R-:W-:Y:S05]  /*2a70*/  BSYNC.RECONVERGENT B0 ;  /* 0x0000000000007941 */ /* 0x000fea0003800200 */
.L_x_2798:
        /* <DEDUP_REMOVED lines=35> */
.L_x_2801:
[----:B------:R-:W-:Y:S05]  /*2cb0*/  BSYNC.RECONVERGENT B0 ;  /* 0x0000000000007941 */ /* 0x000fea0003800200 */
.L_x_2800:
        /* <DEDUP_REMOVED lines=40> */
.L_x_2803:
[----:B------:R-:W-:Y:S05]  /*2f40*/  BSYNC.RECONVERGENT B0 ;  /* 0x0000000000007941 */ /* 0x000fea0003800200 */
.L_x_2802:
        /* <DEDUP_REMOVED lines=39> */
.L_x_2805:
[----:B------:R-:W-:Y:S05]  /*31c0*/  BSYNC.RECONVERGENT B0 ;  /* 0x0000000000007941 */ /* 0x000fea0003800200 */
.L_x_2804:
        /* <DEDUP_REMOVED lines=45> */
.L_x_2807:
[----:B------:R-:W-:Y:S05]  /*34a0*/  BSYNC.RECONVERGENT B0 ;  /* 0x0000000000007941 */ /* 0x000fea0003800200 */
.L_x_2806:
        /* <DEDUP_REMOVED lines=32> */
.L_x_2809:
[----:B------:R-:W-:Y:S05]  /*36b0*/  BSYNC.RECONVERGENT B0 ;  /* 0x0000000000007941 */ /* 0x000fea0003800200 */
.L_x_2808:
        /* <DEDUP_REMOVED lines=32> */
.L_x_2811:
[----:B------:R-:W-:Y:S05]  /*38c0*/  BSYNC.RECONVERGENT B0 ;  /* 0x0000000000007941 */ /* 0x000fea0003800200 */
.L_x_2810:
        /* <DEDUP_REMOVED lines=32> */
.L_x_2813:
[----:B------:R-:W-:Y:S05]  /*3ad0*/  BSYNC.RECONVERGENT B0 ;  /* 0x0000000000007941 */ /* 0x000fea0003800200 */
.L_x_2812:
        /* <DEDUP_REMOVED lines=32> */
.L_x_2815:
[----:B------:R-:W-:Y:S05]  /*3ce0*/  BSYNC.RECONVERGENT B0 ;  /* 0x0000000000007941 */ /* 0x000fea0003800200 */
.L_x_2814:
        /* <DEDUP_REMOVED lines=32> */
.L_x_2817:
[----:B------:R-:W-:Y:S05]  /*3ef0*/  BSYNC.RECONVERGENT B0 ;  /* 0x0000000000007941 */ /* 0x000fea0003800200 */
.L_x_2816:
        /* <DEDUP_REMOVED lines=33> */
[----:B------:R-:W2:Y:S01]  /*4110*/  LDCU.64 UR34, c[0x0][0x3e0] ;  /* 0x00007c00ff2277ac */ /* 0x000ea20008000a00 */
[----:B------:R-:W-:Y:S01]  /*4120*/  IADD3.X R83, PT, PT, RZ, RZ, RZ, P0, !PT ;  /* 0x000000ffff537210 */ /* 0x000fe200007fe4ff */
[----:B------:R-:W-:Y:S01]  /*4130*/  FMUL.FTZ R68, R68, R105 ;  /* 0x0000006944447220 */ /* 0x000fe20000410000 */
[----:B------:R-:W-:Y:S01]  /*4140*/  FMUL.FTZ R67, R67, R104 ;  /* 0x0000006843437220 */ /* 0x000fe20000410000 */
[----:B------:R-:W3:Y:S01]  /*4150*/  LDCU.64 UR36, c[0x0][0x3c0] ;  /* 0x00007800ff2477ac */ /* 0x000ee20008000a00 */
[----:B------:R-:W-:Y:S01]  /*4160*/  IADD3.X R165, PT, PT, R83, UR23, RZ, P1, !PT ;  /* 0x0000001753a57c10 */ /* 0x000fe20008ffe4ff */
[----:B------:R-:W-:Y:S01]  /*4170*/  FMUL.FTZ R66, R66, R103 ;  /* 0x0000006742427220 */ /* 0x000fe20000410000 */
[----:B------:R-:W-:Y:S01]  /*4180*/  @P2 LOP3.LUT R57, R57, 0x200, RZ, 0xfc, !PT ;  /* 0x0000020039392812 */ /* 0x000fe200078efcff */
[----:B------:R-:W-:Y:S01]  /*4190*/  UISETP.LT.AND UP1, UPT, UR31, 0x1, UPT ;  /* 0x000000011f00788c */ /* 0x000fe2000bf21270 */
        /* <DEDUP_REMOVED lines=8> */
[----:B------:R-:W-:Y:S01]  /*4220*/  USEL UR8, UR31, 0x1, !UP1 ;  /* 0x000000011f087887 */ /* 0x000fe2000c800000 */
[----:B------:R-:W-:Y:S01]  /*4230*/  FMUL.FTZ R59, R59, R96 ;  /* 0x000000603b3b7220 */ /* 0x000fe20000410000 */
[----:B------:R-:W-:Y:S01]  /*4240*/  UIMAD UR9, UR14, UR9, UR13 ;  /* 0x000000090e0972a4 */ /* 0x000fe2000f8e020d */
[----:B------:R-:W-:Y:S01]  /*4250*/  FMUL.FTZ R58, R4, R95 ;  /* 0x0000005f043a7220 */ /* 0x000fe20000410000 */
[----:B-1----:R-:W-:Y:S01]  /*4260*/  ULEA UR15, UP0, UR12, UR28, 0x2 ;  /* 0x0000001c0c0f7291 */ /* 0x002fe2000f8010ff */
[----:B------:R-:W-:Y:S01]  /*4270*/  FMUL.FTZ R56, R5, R94 ;  /* 0x0000005e05387220 */ /* 0x000fe20000410000 */
[----:B------:R-:W-:Y:S01]  /*4280*/  FMUL.FTZ R55, R55, R92 ;  /* 0x0000005c37377220 */ /* 0x000fe20000410000 */
[----:B------:R-:W-:Y:S01]  /*4290*/  FMUL.FTZ R54, R54, R91 ;  /* 0x0000005b36367220 */ /* 0x000fe20000410000 */
[----:B------:R-:W-:Y:S01]  /*42a0*/  IADD3.X R83, PT, PT, R83, UR22, RZ, P2, !PT ;  /* 0x0000001653537c10 */ /* 0x000fe200097fe4ff */
[----:B------:R-:W-:-:S02]  /*42b0*/  ULEA.HI.X UR25, UR12, UR29, UR9, 0x2, UP0 ;  /* 0x0000001d0c197291 */ /* 0x000fc400080f1409 */
[----:B------:R-:W-:Y:S02]  /*42c0*/  UIMAD UR28, UR6, UR31, URZ ;  /* 0x0000001f061c72a4 */ /* 0x000fe4000f8e02ff */
[----:B------:R-:W-:Y:S01]  /*42d0*/  UIADD3 UR9, UPT, UPT, UR24, 0x2140, URZ ;  /* 0x0000214018097890 */ /* 0x000fe2000fffe0ff */
[----:B------:R-:W0:Y:S01]  /*42e0*/  LDCU.64 UR38, c[0x0][0x480] ;  /* 0x00009000ff2677ac */ /* 0x000e220008000a00 */
[----:B------:R-:W-:Y:S02]  /*42f0*/  USHF.L.U64.HI UR14, UR10, 0x2, UR11 ;  /* 0x000000020a0e7899 */ /* 0x000fe4000801020b */
[----:B--2---:R-:W-:Y:S02]  /*4300*/  USHF.L.U64.HI UR13, UR34, 0x1, UR35 ;  /* 0x00000001220d7899 */ /* 0x004fe40008010223 */
[----:B---3--:R-:W-:Y:S02]  /*4310*/  USHF.L.U64.HI UR12, UR36, 0x1, UR37 ;  /* 0x00000001240c7899 */ /* 0x008fe40008010225 */
[----:B------:R-:W-:-:S12]  /*4320*/  UIADD3 UR8, UPT, UPT, -UR8, URZ, URZ ;  /* 0x000000ff08087290 */ /* 0x000fd8000fffe1ff */
.L_x_2823:
        /* <DEDUP_REMOVED lines=12> */
[----:B------:R-:W-:Y:S02]  /*43f0*/  ISETP.GE.AND P0, PT, R150, UR30, PT ;  /* 0x0000001e96007c0c */ /* 0x000fe4000bf06270 */
[C---:B------:R-:W-:Y:S01]  /*4400*/  LOP3.LUT R149, R155.reuse, 0xc0, RZ, 0xfc, !PT ;  /* 0x000000c09b957812 */ /* 0x040fe200078efcff */
[----:B------:R-:W4:Y:S01]  /*4410*/  @!P3 LDG.E.U16 R9, desc[UR26][R82.64+-0x180] ;  /* 0xfffe801a5209b981 */ /* 0x000f22000c1e1500 */
[----:B------:R-:W-:-:S02]  /*4420*/  LOP3.LUT R148, R155, 0xe0, RZ, 0xfc, !PT ;  /* 0x000000e09b947812 */ /* 0x000fc400078efcff */
[----:B------:R-:W-:Y:S01]  /*4430*/  ISETP.GE.AND P5, PT, R149, UR30, PT ;  /* 0x0000001e95007c0c */ /* 0x000fe2000bfa6270 */
[----:B------:R-:W5:Y:S01]  /*4440*/  @!P2 LDG.E.U16 R11, desc[UR26][R82.64+-0x140] ;  /* 0xfffec01a520ba981 */ /* 0x000f62000c1e1500 */
[C---:B------:R-:W-:Y:S02]  /*4450*/  LOP3.LUT R142, R155.reuse, 0x1a0, RZ, 0xfc, !PT ;  /* 0x000001a09b8e7812 */ /* 0x040fe400078efcff */
[C---:B------:R-:W-:Y:S01]  /*4460*/  LOP3.LUT R147, R155.reuse, 0x100, RZ, 0xfc, !PT ;  /* 0x000001009b937812 */ /* 0x040fe200078efcff */
[----:B------:R-:W5:Y:S01]  /*4470*/  @!P1 LDG.E.U16 R13, desc[UR26][R82.64+-0x100] ;  /* 0xffff001a520d9981 */ /* 0x000f62000c1e1500 */
[C---:B------:R-:W-:Y:S02]  /*4480*/  LOP3.LUT R145, R155.reuse, 0x140, RZ, 0xfc, !PT ;  /* 0x000001409b917812 */ /* 0x040fe400078efcff */
[----:B------:R-:W-:Y:S01]  /*4490*/  LOP3.LUT R146, R155, 0x120, RZ, 0xfc, !PT ;  /* 0x000001209b927812 */ /* 0x000fe200078efcff */
[----:B------:R-:W5:Y:S01]  /*44a0*/  @!P0 LDG.E.U16 R15, desc[UR26][R82.64+-0xc0] ;  /* 0xffff401a520f8981 */ /* 0x000f62000c1e1500 */
[----:B------:R-:W-:-:S02]  /*44b0*/  P2R R12, PR, RZ, 0x20 ;  /* 0x00000020ff0c7803 */ /* 0x000fc40000000000 */
[----:B------:R-:W-:Y:S01]  /*44c0*/  ISETP.GE.AND P0, PT, R148, UR30, PT ;  /* 0x0000001e94007c0c */ /* 0x000fe2000bf06270 */
[----:B------:R-:W5:Y:S01]  /*44d0*/  @!P5 LDG.E.U16 R17, desc[UR26][R82.64+-0x80] ;  /* 0xffff801a5211d981 */ /* 0x000f62000c1e1500 */
[----:B------:R-:W-:Y:S02]  /*44e0*/  ISETP.GE.AND P5, PT, R142, UR30, PT ;  /* 0x0000001e8e007c0c */ /* 0x000fe4000bfa6270 */
[----:B------:R-:W-:Y:S02]  /*44f0*/  ISETP.GE.AND P4, PT, R147, UR30, PT ;  /* 0x0000001e93007c0c */ /* 0x000fe4000bf86270 */
[C---:B------:R-:W-:Y:S02]  /*4500*/  LOP3.LUT R143, R155.reuse, 0x180, RZ, 0xfc, !PT ;  /* 0x000001809b8f7812 */ /* 0x040fe400078efcff */
[C---:B------:R-:W-:Y:S02]  /*4510*/  LOP3.LUT R144, R155.reuse, 0x160, RZ, 0xfc, !PT ;  /* 0x000001609b907812 */ /* 0x040fe400078efcff */
[----:B------:R-:W-:-:S02]  /*4520*/  LOP3.LUT R141, R155, 0x1c0, RZ, 0xfc, !PT ;  /* 0x000001c09b8d7812 */ /* 0x000fc400078efcff */
[----:B------:R-:W-:Y:S01]  /*4530*/  ISETP.GE.AND P2, PT, R145, UR30, PT ;  /* 0x0000001e91007c0c */ /* 0x000fe2000bf46270 */
[----:B------:R-:W5:Y:S01]  /*4540*/  @!P0 LDG.E.U16 R19, desc[UR26][R82.64+-0x40] ;  /* 0xffffc01a52138981 */ /* 0x000f62000c1e1500 */
[----:B------:R-:W-:Y:S02]  /*4550*/  ISETP.GE.AND P3, PT, R146, UR30, PT ;  /* 0x0000001e92007c0c */ /* 0x000fe4000bf66270 */
[----:B------:R-:W-:Y:S01]  /*4560*/  ISETP.GE.AND P1, PT, R143, UR30, PT ;  /* 0x0000001e8f007c0c */ /* 0x000fe2000bf26270 */
[----:B------:R-:W5:Y:S01]  /*4570*/  @!P5 LDG.E.U16 R31, desc[UR26][R82.64+0x140] ;  /* 0x0001401a521fd981 */ /* 0x000f62000c1e1500 */
[----:B------:R-:W-:Y:S02]  /*4580*/  LOP3.LUT R140, R155, 0x1e0, RZ, 0xfc, !PT ;  /* 0x000001e09b8c7812 */ /* 0x000fe400078efcff */
[----:B------:R-:W-:Y:S01]  /*4590*/  ISETP.GE.AND P0, PT, R144, UR30, PT ;  /* 0x0000001e90007c0c */ /* 0x000fe2000bf06270 */
[----:B------:R-:W5:Y:S01]  /*45a0*/  @!P4 LDG.E.U16 R21, desc[UR26][R82.64] ;  /* 0x0000001a5215c981 */ /* 0x000f62000c1e1500 */
[----:B------:R-:W-:-:S02]  /*45b0*/  ISETP.GE.AND P5, PT, R141, UR30, PT ;  /* 0x0000001e8d007c0c */ /* 0x000fc4000bfa6270 */
[----:B------:R-:W-:Y:S01]  /*45c0*/  ISETP.GE.AND P6, PT, R140, UR30, PT ;  /* 0x0000001e8c007c0c */ /* 0x000fe2000bfc6270 */
[----:B------:R-:W5:Y:S04]  /*45d0*/  @!P2 LDG.E.U16 R25, desc[UR26][R82.64+0x80] ;  /* 0x0000801a5219a981 */ /* 0x000f68000c1e1500 */
        /* <DEDUP_REMOVED lines=8> */
[----:B------:R-:W-:Y:S02]  /*4660*/  HFMA2 R4, -RZ, RZ, 0, 0 ;  /* 0x00000000ff047431 */ /* 0x000fe400000001ff */
[----:B------:R-:W-:-:S04]  /*4670*/  IMAD.MOV.U32 R0, RZ, RZ, RZ ;  /* 0x000000ffff007224 */ /* 0x000fc800078e00ff */
[----:B------:R-:W-:Y:S01]  /*4680*/  IMAD.MOV.U32 R6, RZ, RZ, R0 ;  /* 0x000000ffff067224 */ /* 0x000fe200078e0000 */
[----:B------:R-:W-:Y:S01]  /*4690*/  MOV R8, R0 ;  /* 0x0000000000087202 */ /* 0x000fe20000000f00 */
[----:B------:R-:W-:Y:S01]  /*46a0*/  IMAD.U32 R2, RZ, RZ, UR15 ;  /* 0x0000000fff027e24 */ /* 0x000fe2000f8e00ff */
[----:B------:R-:W-:-:S05]  /*46b0*/  MOV R3, UR25 ;  /* 0x0000001900037c02 */ /* 0x000fca0008000f00 */
[----:B------:R1:W5:Y:S02]  /*46c0*/  LDG.E R14, desc[UR26][R2.64] ;  /* 0x0000001a020e7981 */ /* 0x000364000c1e1900 */
[--C-:B-1----:R-:W-:Y:S01]  /*46d0*/  IMAD.MOV.U32 R2, RZ, RZ, R0.reuse ;  /* 0x000000ffff027224 */ /* 0x102fe200078e0000 */
[----:B--2---:R-:W-:Y:S02]  /*46e0*/  @!P4 PRMT R4, R5, 0x7610, R0 ;  /* 0x000076100504c816 */ /* 0x004fe40000000000 */
[----:B------:R-:W-:Y:S02]  /*46f0*/  ISETP.GE.AND P4, PT, R153, UR30, PT ;  /* 0x0000001e99007c0c */ /* 0x000fe4000bf86270 */
[----:B---3--:R-:W-:Y:S02]  /*4700*/  @!P5 PRMT R4, R4, 0x5410, R7 ;  /* 0x000054100404d816 */ /* 0x008fe40000000007 */
[----:B------:R-:W-:-:S09]  /*4710*/  ISETP.GE.AND P5, PT, R152, UR30, PT ;  /* 0x0000001e98007c0c */ /* 0x000fd2000bfa6270 */
[----:B----4-:R-:W-:Y:S02]  /*4720*/  @!P4 PRMT R6, R9, 0x7610, R0 ;  /* 0x000076100906c816 */ /* 0x010fe40000000000 */
[----:B------:R-:W-:Y:S02]  /*4730*/  ISETP.GE.AND P4, PT, R151, UR30, PT ;  /* 0x0000001e97007c0c */ /* 0x000fe4000bf86270 */
[----:B-----5:R-:W-:Y:S02]  /*4740*/  @!P5 PRMT R6, R6, 0x5410, R11 ;  /* 0x000054100606d816 */ /* 0x020fe4000000000b */
[----:B------:R-:W-:-:S09]  /*4750*/  ISETP.GE.AND P5, PT, R150, UR30, PT ;  /* 0x0000001e96007c0c */ /* 0x000fd2000bfa6270 */
[----:B------:R-:W-:-:S04]  /*4760*/  @!P4 PRMT R8, R13, 0x7610, R0 ;  /* 0x000076100d08c816 */ /* 0x000fc80000000000 */
[----:B------:R-:W-:Y:S02]  /*4770*/  @!P5 PRMT R8, R8, 0x5410, R15 ;  /* 0x000054100808d816 */ /* 0x000fe4000000000f */
[----:B------:R-:W-:-:S04]  /*4780*/  ISETP.NE.AND P5, PT, R12, RZ, PT ;  /* 0x000000ff0c00720c */ /* 0x000fc80003fa5270 */
[----:B------:R-:W-:Y:S02]  /*4790*/  P2R R13, PR, RZ, 0x20 ;  /* 0x00000020ff0d7803 */ /* 0x000fe40000000000 */
[----:B------:R-:W-:-:S07]  /*47a0*/  ISETP.NE.AND P4, PT, R10, RZ, PT ;  /* 0x000000ff0a00720c */ /* 0x000fce0003f85270 */
[----:B------:R-:W-:Y:S02]  /*47b0*/  @!P5 PRMT R2, R17, 0x7610, R0 ;  /* 0x000076101102d816 */ /* 0x000fe40000000000 */
[----:B------:R-:W-:Y:S01]  /*47c0*/  ISETP.GE.AND P5, PT, R148, UR30, PT ;  /* 0x0000001e94007c0c */ /* 0x000fe2000bfa6270 */
[----:B------:R1:W-:Y:S01]  /*47d0*/  STS.U16 [R139], R4 ;  /* 0x000000048b007388 */ /* 0x0003e20000000400 */
[----:B------:R-:W-:Y:S02]  /*47e0*/  PRMT R3, R4, 0x7632, R3 ;  /* 0x0000763204037816 */ /* 0x000fe40000000003 */
[----:B------:R-:W-:Y:S02]  /*47f0*/  P2R R11, PR, RZ, 0x10 ;  /* 0x00000010ff0b7803 */ /* 0x000fe40000000000 */
[----:B------:R-:W-:Y:S02]  /*4800*/  PRMT R5, R6, 0x7632, R5 ;  /* 0x0000763206057816 */ /* 0x000fe40000000005 */
[----:B-1----:R-:W-:-:S05]  /*4810*/  MOV R4, R0 ;  /* 0x0000000000047202 */ /* 0x002fca0000000f00 */
[----:B------:R-:W-:Y:S02]  /*4820*/  @!P5 PRMT R2, R2, 0x5410, R19 ;  /* 0x000054100202d816 */ /* 0x000fe40000000013 */
[----:B------:R-:W-:Y:S02]  /*4830*/  ISETP.GE.AND P5, PT, R141, UR30, PT ;  /* 0x0000001e8d007c0c */ /* 0x000fe4000bfa6270 */
[----:B------:R-:W-:Y:S02]  /*4840*/  @!P4 PRMT R4, R21, 0x7610, R0 ;  /* 0x000076101504c816 */ /* 0x000fe40000000000 */
[----:B------:R-:W-:Y:S01]  /*4850*/  ISETP.GE.AND P4, PT, R142, UR30, PT ;  /* 0x0000001e8e007c0c */ /* 0x000fe2000bf86270 */
[----:B------:R-:W-:Y:S01]  /*4860*/  STS.U16 [R138+0x40], R3 ;  /* 0x000040038a007388 */ /* 0x000fe20000000400 */
[----:B------:R-:W-:Y:S02]  /*4870*/  PRMT R7, R8, 0x7632, R7 ;  /* 0x0000763208077816 */ /* 0x000fe40000000007 */
[----:B------:R-:W-:Y:S01]  /*4880*/  PRMT R9, R2, 0x7632, R9 ;  /* 0x0000763202097816 */ /* 0x000fe20000000009 */
[----:B------:R1:W-:Y:S01]  /*4890*/  STS.U16 [R137+0x80], R6 ;  /* 0x0000800689007388 */ /* 0x0003e20000000400 */
[----:B------:R-:W-:-:S03]  /*48a0*/  @!P3 PRMT R4, R4, 0x5410, R23 ;  /* 0x000054100404b816 */ /* 0x000fc60000000017 */
[----:B------:R-:W-:Y:S01]  /*48b0*/  STS.U16 [R136+0xc0], R5 ;  /* 0x0000c00588007388 */ /* 0x000fe20000000400 */
[----:B------:R-:W-:-:S03]  /*48c0*/  IMAD.MOV.U32 R12, RZ, RZ, R0 ;  /* 0x000000ffff0c7224 */ /* 0x000fc600078e0000 */
[----:B------:R2:W-:Y:S01]  /*48d0*/  STS.U16 [R135+0x100], R8 ;  /* 0x0001000887007388 */ /* 0x0005e20000000400 */
[--C-:B-1----:R-:W-:Y:S01]  /*48e0*/  IMAD.MOV.U32 R6, RZ, RZ, R0.reuse ;  /* 0x000000ffff067224 */ /* 0x102fe200078e0000 */
[--C-:B------:R-:W-:Y:S02]  /*48f0*/  @!P2 PRMT R6, R25, 0x7610, R0.reuse ;  /* 0x000076101906a816 */ /* 0x100fe40000000000 */
[----:B------:R-:W-:Y:S01]  /*4900*/  STS.U16 [R134+0x140], R7 ;  /* 0x0001400786007388 */ /* 0x000fe20000000400 */
[--C-:B------:R-:W-:Y:S02]  /*4910*/  @!P5 PRMT R12, R33, 0x7610, R0.reuse ;  /* 0x00007610210cd816 */ /* 0x100fe40000000000 */
[----:B------:R-:W-:Y:S01]  /*4920*/  @!P0 PRMT R6, R6, 0x5410, R27 ;  /* 0x0000541006068816 */ /* 0x000fe2000000001b */
[----:B------:R-:W-:Y:S01]  /*4930*/  STS.U16 [R133+0x180], R2 ;  /* 0x0001800285007388 */ /* 0x000fe20000000400 */
[----:B--2---:R-:W-:Y:S02]  /*4940*/  MOV R8, R0 ;  /* 0x0000000000087202 */ /* 0x004fe40000000f00 */
[----:B------:R-:W-:Y:S01]  /*4950*/  @!P1 PRMT R8, R29, 0x7610, R0 ;  /* 0x000076101d089816 */ /* 0x000fe20000000000 */
[----:B------:R1:W-:Y:S01]  /*4960*/  STS.U16 [R132+0x1c0], R9 ;  /* 0x0001c00984007388 */ /* 0x0003e20000000400 */
[----:B------:R-:W-:-:S02]  /*4970*/  PRMT R3, R4, 0x7632, R3 ;  /* 0x0000763204037816 */ /* 0x000fc40000000003 */
[----:B------:R-:W-:Y:S01]  /*4980*/  @!P4 PRMT R8, R8, 0x5410, R31 ;  /* 0x000054100808c816 */ /* 0x000fe2000000001f */
[----:B------:R2:W-:Y:S01]  /*4990*/  STS.U16 [R131+0x200], R4 ;  /* 0x0002000483007388 */ /* 0x0005e20000000400 */
[----:B------:R-:W-:Y:S02]  /*49a0*/  PRMT R5, R6, 0x7632, R5 ;  /* 0x0000763206057816 */ /* 0x000fe40000000005 */
[----:B------:R-:W-:Y:S02]  /*49b0*/  @!P6 PRMT R12, R12, 0x5410, R35 ;  /* 0x000054100c0ce816 */ /* 0x000fe40000000023 */
[----:B-1----:R-:W-:Y:S02]  /*49c0*/  P2R R9, PR, RZ, 0x8 ;  /* 0x00000008ff097803 */ /* 0x002fe40000000000 */
[----:B------:R-:W-:Y:S01]  /*49d0*/  ISETP.GE.AND P3, PT, R155, UR30, PT ;  /* 0x0000001e9b007c0c */ /* 0x000fe2000bf66270 */
[----:B------:R1:W-:Y:S01]  /*49e0*/  STS.U16 [R130+0x240], R3 ;  /* 0x0002400382007388 */ /* 0x0003e20000000400 */
[----:B--2---:R-:W-:-:S02]  /*49f0*/  PRMT R4, R8, 0x7632, R4 ;  /* 0x0000763208047816 */ /* 0x004fc40000000004 */
[----:B------:R-:W-:Y:S01]  /*4a00*/  PRMT R7, R12, 0x7632, R7 ;  /* 0x000076320c077816 */ /* 0x000fe20000000007 */
[----:B------:R-:W-:Y:S04]  /*4a10*/  STS.U16 [R129+0x280], R6 ;  /* 0x0002800681007388 */ /* 0x000fe80000000400 */
[----:B------:R-:W-:Y:S04]  /*4a20*/  STS.U16 [R128+0x2c0], R5 ;  /* 0x0002c00580007388 */ /* 0x000fe80000000400 */
[----:B------:R2:W-:Y:S04]  /*4a30*/  STS.U16 [R127+0x300], R8 ;  /* 0x000300087f007388 */ /* 0x0005e80000000400 */
[----:B------:R3:W-:Y:S04]  /*4a40*/  STS.U16 [R126+0x340], R4 ;  /* 0x000340047e007388 */ /* 0x0007e80000000400 */
[----:B------:R-:W-:Y:S04]  /*4a50*/  STS.U16 [R125+0x380], R12 ;  /* 0x0003800c7d007388 */ /* 0x000fe80000000400 */
[----:B------:R-:W-:Y:S01]  /*4a60*/  STS.U16 [R124+0x3c0], R7 ;  /* 0x0003c0077c007388 */ /* 0x000fe20000000400 */
[----:B------:R-:W-:-:S03]  /*4a70*/  NOP ;  /* 0x0000000000007918 */ /* 0x000fc60000000000 */
[----:B-1----:R-:W4:Y:S01]  /*4a80*/  @!P3 LDG.E.U16 R3, desc[UR26][R164.64+-0x200] ;  /* 0xfffe001aa403b981 */ /* 0x002f22000c1e1500 */
[----:B------:R-:W-:Y:S02]  /*4a90*/  ISETP.GE.AND P4, PT, R153, UR30, PT ;  /* 0x0000001e99007c0c */ /* 0x000fe4000bf86270 */
[-C--:B------:R-:W-:Y:S02]  /*4aa0*/  MOV R10, R0.reuse ;  /* 0x00000000000a7202 */ /* 0x080fe40000000f00 */
[----:B------:R-:W-:Y:S01]  /*4ab0*/  ISETP.GE.AND P5, PT, R151, UR30, PT ;  /* 0x0000001e97007c0c */ /* 0x000fe2000bfa6270 */
[--C-:B------:R-:W-:Y:S01]  /*4ac0*/  IMAD.MOV.U32 R2, RZ, RZ, R0.reuse ;  /* 0x000000ffff027224 */ /* 0x100fe200078e0000 */
[-C--:B--2---:R-:W-:Y:S01]  /*4ad0*/  MOV R8, R0.reuse ;  /* 0x0000000000087202 */ /* 0x084fe20000000f00 */
[--C-:B---3--:R-:W-:Y:S01]  /*4ae0*/  IMAD.MOV.U32 R4, RZ, RZ, R0.reuse ;  /* 0x000000ffff047224 */ /* 0x108fe200078e0000 */
[----:B------:R-:W-:Y:S01]  /*4af0*/  MOV R6, R0 ;  /* 0x0000000000067202 */ /* 0x000fe20000000f00 */
[----:B------:R-:W1:Y:S01]  /*4b00*/  LDS.U16 R5, [R123] ;  /* 0x000000007b057984 */ /* 0x000e620000000400 */
[----:B----4-:R-:W-:-:S03]  /*4b10*/  @!P3 PRMT R10, R3, 0x7610, R0 ;  /* 0x00007610030ab816 */ /* 0x010fc60000000000 */
[----:B------:R-:W2:Y:S01]  /*4b20*/  @!P4 LDG.E.U16 R3, desc[UR26][R164.64+-0x180] ;  /* 0xfffe801aa403c981 */ /* 0x000ea2000c1e1500 */
[----:B------:R-:W-:Y:S02]  /*4b30*/  ISETP.GE.AND P3, PT, R154, UR30, PT ;  /* 0x0000001e9a007c0c */ /* 0x000fe4000bf66270 */
[--C-:B--2---:R-:W-:Y:S02]  /*4b40*/  @!P4 PRMT R2, R3, 0x7610, R0.reuse ;  /* 0x000076100302c816 */ /* 0x104fe40000000000 */
[----:B------:R-:W2:Y:S01]  /*4b50*/  @!P5 LDG.E.U16 R3, desc[UR26][R164.64+-0x100] ;  /* 0xffff001aa403d981 */ /* 0x000ea2000c1e1500 */
[----:B------:R-:W-:Y:S02]  /*4b60*/  ISETP.GE.AND P4, PT, R152, UR30, PT ;  /* 0x0000001e98007c0c */ /* 0x000fe4000bf86270 */
[----:B--2---:R-:W-:-:S06]  /*4b70*/  @!P5 PRMT R8, R3, 0x7610, R0 ;  /* 0x000076100308d816 */ /* 0x004fcc0000000000 */
[----:B------:R-:W2:Y:S01]  /*4b80*/  @!P3 LDG.E.U16 R3, desc[UR26][R164.64+-0x1c0] ;  /* 0xfffe401aa403b981 */ /* 0x000ea2000c1e1500 */
[----:B------:R-:W-:Y:S02]  /*4b90*/  ISETP.GE.AND P5, PT, R150, UR30, PT ;  /* 0x0000001e96007c0c */ /* 0x000fe4000bfa6270 */
[----:B--2---:R-:W-:Y:S02]  /*4ba0*/  @!P3 PRMT R10, R10, 0x5410, R3 ;  /* 0x000054100a0ab816 */ /* 0x004fe40000000003 */
[----:B------:R-:W2:Y:S02]  /*4bb0*/  @!P4 LDG.E.U16 R3, desc[UR26][R164.64+-0x140] ;  /* 0xfffec01aa403c981 */ /* 0x000ea4000c1e1500 */
[----:B--2---:R-:W-:-:S07]  /*4bc0*/  @!P4 PRMT R2, R2, 0x5410, R3 ;  /* 0x000054100202c816 */ /* 0x004fce0000000003 */
[----:B------:R-:W2:Y:S02]  /*4bd0*/  @!P5 LDG.E.U16 R3, desc[UR26][R164.64+-0xc0] ;  /* 0xffff401aa403d981 */ /* 0x000ea4000c1e1500 */
[----:B--2---:R-:W-:Y:S02]  /*4be0*/  @!P5 PRMT R8, R8, 0x5410, R3 ;  /* 0x000054100808d816 */ /* 0x004fe40000000003 */
[----:B------:R-:W-:Y:S02]  /*4bf0*/  ISETP.NE.AND P5, PT, R13, RZ, PT ;  /* 0x000000ff0d00720c */ /* 0x000fe40003fa5270 */
[----:B------:R-:W-:Y:S01]  /*4c00*/  ISETP.NE.AND P4, PT, R11, RZ, PT ;  /* 0x000000ff0b00720c */ /* 0x000fe20003f85270 */
[----:B-1----:R-:W-:Y:S01]  /*4c10*/  HADD2.F32 R5, -RZ, R5.H0_H0 ;  /* 0x20000005ff057230 */ /* 0x002fe20000004100 */
[----:B------:R-:W-:Y:S01]  /*4c20*/  ISETP.NE.AND P3, PT, R9, RZ, PT ;  /* 0x000000ff0900720c */ /* 0x000fe20003f65270 */
[----:B------:R-:W-:Y:S01]  /*4c30*/  IMAD.SHL.U32 R156, R157, 0x10, RZ ;  /* 0x000000109d9c7824 */ /* 0x000fe200078e00ff */
[----:B------:R-:W2:Y:S07]  /*4c40*/  @!P2 LDG.E.U16 R13, desc[UR26][R164.64+0x80] ;  /* 0x0000801aa40da981 */ /* 0x000eae000c1e1500 */
[----:B------:R-:W3:Y:S02]  /*4c50*/  @!P5 LDG.E.U16 R3, desc[UR26][R164.64+-0x80] ;  /* 0xffff801aa403d981 */ /* 0x000ee4000c1e1500 */
[----:B---3--:R-:W-:-:S02]  /*4c60*/  @!P5 PRMT R4, R3, 0x7610, R0 ;  /* 0x000076100304d816 */ /* 0x008fc40000000000 */
[----:B------:R-:W-:-:S13]  /*4c70*/  ISETP.GE.AND P5, PT, R148, UR30, PT ;  /* 0x0000001e94007c0c */ /* 0x000fda000bfa6270 */
[----:B------:R-:W3:Y:S02]  /*4c80*/  @!P5 LDG.E.U16 R3, desc[UR26][R164.64+-0x40] ;  /* 0xffffc01aa403d981 */ /* 0x000ee4000c1e1500 */
[----:B---3--:R-:W-:Y:S02]  /*4c90*/  @!P5 PRMT R4, R4, 0x5410, R3 ;  /* 0x000054100404d816 */ /* 0x008fe40000000003 */
[----:B------:R-:W3:Y:S02]  /*4ca0*/  @!P4 LDG.E.U16 R3, desc[UR26][R164.64] ;  /* 0x0000001aa403c981 */ /* 0x000ee4000c1e1500 */
[----:B---3--:R-:W-:Y:S02]  /*4cb0*/  @!P4 PRMT R6, R3, 0x7610, R0 ;  /* 0x000076100306c816 */ /* 0x008fe40000000000 */
[----:B------:R-:W3:Y:S01]  /*4cc0*/  @!P3 LDG.E.U16 R3, desc[UR26][R164.64+0x40] ;  /* 0x0000401aa403b981 */ /* 0x000ee2000c1e1500 */
[----:B------:R-:W-:Y:S01]  /*4cd0*/  FMUL.FTZ R5, R70, R5 ;  /* 0x0000000546057220 */ /* 0x000fe20000410000 */
[----:B---3--:R-:W-:-:S02]  /*4ce0*/  @!P3 PRMT R6, R6, 0x5410, R3 ;  /* 0x000054100606b816 */ /* 0x008fc40000000003 */
[----:B------:R-:W-:-:S04]  /*4cf0*/  ISETP.GE.U32.AND P3, PT, R156, UR30, PT ;  /* 0x0000001e9c007c0c */ /* 0x000fc8000bf66070 */
[----:B------:R-:W-:Y:S02]  /*4d00*/  FSEL R52, R5, RZ, !P3 ;  /* 0x000000ff05347208 */ /* 0x000fe40005800000 */
[----:B------:R-:W1:Y:S01]  /*4d10*/  LDS.U16 R5, [R122+0x2] ;  /* 0x000002007a057984 */ /* 0x000e620000000400 */
[----:B------:R-:W-:-:S04]  /*4d20*/  FMUL.FTZ R3, R14, 1.4426950216293334961 ;  /* 0x3fb8aa3b0e037820 */ /* 0x000fc80000410000 */
[----:B------:R-:W-:-:S06]  /*4d30*/  FMUL.FTZ R7, R3, R107 ;  /* 0x0000006b03077220 */ /* 0x000fcc0000410000 */
[----:B------:R-:W3:Y:S02]  /*4d40*/  MUFU.EX2 R7, R7 ;  /* 0x0000000700077308 */ /* 0x000ee40000000800 */
[----:B---3--:R-:W-:Y:S01]  /*4d50*/  FSEL R53, R7, 1, !P3 ;  /* 0x3f80000007357808 */ /* 0x008fe20005800000 */
[----:B-1----:R-:W-:Y:S01]  /*4d60*/  HADD2.F32 R12, -RZ, R5.H0_H0 ;  /* 0x20000005ff0c7230 */ /* 0x002fe20000004100 */
[----:B------:R-:W-:-:S04]  /*4d70*/  IADD3 R5, PT, PT, R156, 0x1, RZ ;  /* 0x000000019c057810 */ /* 0x000fc80007ffe0ff */
[----:B------:R-:W-:Y:S02]  /*4d80*/  ISETP.GE.U32.AND P3, PT, R5, UR30, PT ;  /* 0x0000001e05007c0c */ /* 0x000fe4000bf66070 */
[----:B------:R-:W1:Y:S01]  /*4d90*/  LDS.U16 R5, [R121+0x4] ;  /* 0x0000040079057984 */ /* 0x000e620000000400 */
[----:B------:R-:W-:-:S06]  /*4da0*/  FMUL.FTZ R9, R3, R106 ;  /* 0x0000006a03097220 */ /* 0x000fcc0000410000 */
[----:B------:R-:W3:Y:S01]  /*4db0*/  MUFU.EX2 R9, R9 ;  /* 0x0000000900097308 */ /* 0x000ee20000000800 */
[----:B------:R-:W-:Y:S01]  /*4dc0*/  FMUL.FTZ R12, R69, R12 ;  /* 0x0000000c450c7220 */ /* 0x000fe20000410000 */
[----:B------:R-:W-:-:S04]  /*4dd0*/  VIADD R7, R156, 0x2 ;  /* 0x000000029c077836 */ /* 0x000fc80000000000 */
[----:B------:R-:W-:Y:S02]  /*4de0*/  FSEL R50, R12, RZ, !P3 ;  /* 0x000000ff0c327208 */ /* 0x000fe40005800000 */
[----:B---3--:R-:W-:Y:S02]  /*4df0*/  FSEL R51, R9, 1, !P3 ;  /* 0x3f80000009337808 */ /* 0x008fe40005800000 */
[----:B------:R-:W-:Y:S01]  /*4e00*/  ISETP.GE.U32.AND P3, PT, R7, UR30, PT ;  /* 0x0000001e07007c0c */ /* 0x000fe2000bf66070 */
[----:B-1----:R-:W-:-:S05]  /*4e10*/  HADD2.F32 R5, -RZ, R5.H0_H0 ;  /* 0x20000005ff057230 */ /* 0x002fca0000004100 */
[----:B------:R-:W-:-:S05]  /*4e20*/  FMUL.FTZ R5, R68, R5 ;  /* 0x0000000544057220 */ /* 0x000fca0000410000 */
[----:B------:R-:W-:Y:S02]  /*4e30*/  FSEL R48, R5, RZ, !P3 ;  /* 0x000000ff05307208 */ /* 0x000fe40005800000 */
[----:B------:R-:W1:Y:S01]  /*4e40*/  LDS.U16 R5, [R120+0x6] ;  /* 0x0000060078057984 */ /* 0x000e620000000400 */
        /* <DEDUP_REMOVED lines=9> */
[----:B------:R-:W-:-:S05]  /*4ee0*/  FMUL.FTZ R12, R67, R12 ;  /* 0x0000000c430c7220 */ /* 0x000fca0000410000 */
[----:B------:R-:W-:Y:S02]  /*4ef0*/  FSEL R46, R12, RZ, !P3 ;  /* 0x000000ff0c2e7208 */ /* 0x000fe40005800000 */
[----:B---3--:R-:W-:Y:S01]  /*4f00*/  FSEL R47, R7, 1, !P3 ;  /* 0x3f800000072f7808 */ /* 0x008fe20005800000 */
[----:B------:R-:W-:-:S05]  /*4f10*/  VIADD R7, R156, 0x4 ;  /* 0x000000049c077836 */ /* 0x000fca0000000000 */
        /* <DEDUP_REMOVED lines=78> */
[----:B------:R-:W3:Y:S01]  /*5400*/  MUFU.EX2 R9, R9 ;  /* 0x0000000900097308 */ /* 0x000ee20000000800 */
[----:B------:R-:W-:Y:S02]  /*5410*/  IADD3 R7, PT, PT, R156, 0xd, RZ ;  /* 0x0000000d9c077810 */ /* 0x000fe40007ffe0ff */
        /* <DEDUP_REMOVED lines=9> */
[----:B-1----:R-:W-:Y:S02]  /*54b0*/  HADD2.F32 R12, -RZ, R5.H0_H0 ;  /* 0x20000005ff0c7230 */ /* 0x002fe40000004100 */
[----:B------:R-:W-:-:S05]  /*54c0*/  VIADD R5, R156, 0xe ;  /* 0x0000000e9c057836 */ /* 0x000fca0000000000 */
[----:B------:R-:W-:Y:S02]  /*54d0*/  ISETP.GE.U32.AND P3, PT, R5, UR30, PT ;  /* 0x0000001e05007c0c */ /* 0x000fe4000bf66070 */
[----:B------:R-:W1:Y:S01]  /*54e0*/  LDS.U16 R5, [R108+0x1e] ;  /* 0x00001e006c057984 */ /* 0x000e620000000400 */
[----:B------:R-:W-:-:S06]  /*54f0*/  FMUL.FTZ R7, R3, R92 ;  /* 0x0000005c03077220 */ /* 0x000fcc0000410000 */
[----:B------:R-:W3:Y:S01]  /*5500*/  MUFU.EX2 R7, R7 ;  /* 0x0000000700077308 */ /* 0x000ee20000000800 */
[----:B------:R-:W-:Y:S01]  /*5510*/  FMUL.FTZ R12, R55, R12 ;  /* 0x0000000c370c7220 */ /* 0x000fe20000410000 */
[----:B------:R-:W-:Y:S01]  /*5520*/  FMUL.FTZ R9, R3, R91 ;  /* 0x0000005b03097220 */ /* 0x000fe20000410000 */
[----:B------:R-:W-:-:S03]  /*5530*/  IADD3 R3, PT, PT, R156, 0xf, RZ ;  /* 0x0000000f9c037810 */ /* 0x000fc60007ffe0ff */
[----:B------:R-:W-:Y:S02]  /*5540*/  FSEL R20, R12, RZ, !P3 ;  /* 0x000000ff0c147208 */ /* 0x000fe40005800000 */
[----:B---3--:R-:W-:Y:S02]  /*5550*/  FSEL R21, R7, 1, !P3 ;  /* 0x3f80000007157808 */ /* 0x008fe40005800000 */
[----:B------:R-:W-:Y:S01]  /*5560*/  ISETP.GE.U32.AND P3, PT, R3, UR30, PT ;  /* 0x0000001e03007c0c */ /* 0x000fe2000bf66070 */
[----:B-1----:R-:W-:Y:S01]  /*5570*/  HADD2.F32 R5, -RZ, R5.H0_H0 ;  /* 0x20000005ff057230 */ /* 0x002fe20000004100 */
[----:B------:R-:W3:Y:S04]  /*5580*/  @!P0 LDG.E.U16 R3, desc[UR26][R164.64+0xc0] ;  /* 0x0000c01aa4038981 */ /* 0x000ee8000c1e1500 */
[----:B------:R-:W-:Y:S01]  /*5590*/  FMUL.FTZ R5, R54, R5 ;  /* 0x0000000536057220 */ /* 0x000fe20000410000 */
[----:B------:R-:W1:Y:S01]  /*55a0*/  MUFU.EX2 R9, R9 ;  /* 0x0000000900097308 */ /* 0x000e620000000800 */
[----:B------:R-:W-:Y:S01]  /*55b0*/  ISETP.GE.AND P5, PT, R141, UR30, PT ;  /* 0x0000001e8d007c0c */ /* 0x000fe2000bfa6270 */
[----:B------:R-:W4:Y:S02]  /*55c0*/  @!P6 LDG.E.U16 R7, desc[UR26][R164.64+0x1c0] ;  /* 0x0001c01aa407e981 */ /* 0x000f24000c1e1500 */
[----:B------:R-:W-:-:S02]  /*55d0*/  FSEL R18, R5, RZ, !P3 ;  /* 0x000000ff05127208 */ /* 0x000fc40005800000 */
[----:B------:R-:W5:Y:S01]  /*55e0*/  @!P1 LDG.E.U16 R5, desc[UR26][R164.64+0x100] ;  /* 0x0001001aa4059981 */ /* 0x000f62000c1e1500 */
[----:B------:R-:W-:Y:S02]  /*55f0*/  ISETP.GE.AND P4, PT, R142, UR30, PT ;  /* 0x0000001e8e007c0c */ /* 0x000fe4000bf86270 */
[----:B-1----:R-:W-:-:S05]  /*5600*/  FSEL R19, R9, 1, !P3 ;  /* 0x3f80000009137808 */ /* 0x002fca0005800000 */
[----:B------:R-:W4:Y:S06]  /*5610*/  @!P5 LDG.E.U16 R9, desc[UR26][R164.64+0x180] ;  /* 0x0001801aa409d981 */ /* 0x000f2c000c1e1500 */
[----:B------:R-:W4:Y:S01]  /*5620*/  @!P4 LDG.E.U16 R11, desc[UR26][R164.64+0x140] ;  /* 0x0001401aa40bc981 */ /* 0x000f22000c1e1500 */
[----:B------:R-:W-:-:S04]  /*5630*/  FFMA.FTZ R12, R52, R51, R50 ;  /* 0x00000033340c7223 */ /* 0x000fc80000010032 */
[----:B------:R-:W-:-:S04]  /*5640*/  FFMA.FTZ R12, R49, R12, R48 ;  /* 0x0000000c310c7223 */ /* 0x000fc80000010030 */
[----:B------:R-:W-:-:S04]  /*5650*/  FFMA.FTZ R12, R47, R12, R46 ;  /* 0x0000000c2f0c7223 */ /* 0x000fc8000001002e */
[----:B------:R-:W-:-:S04]  /*5660*/  FFMA.FTZ R12, R45, R12, R44 ;  /* 0x0000000c2d0c7223 */ /* 0x000fc8000001002c */
[----:B------:R-:W-:-:S04]  /*5670*/  FFMA.FTZ R12, R39, R12, R38 ;  /* 0x0000000c270c7223 */ /* 0x000fc80000010026 */
[----:B------:R-:W-:Y:S01]  /*5680*/  FFMA.FTZ R14, R37, R12, R36 ;  /* 0x0000000c250e7223 */ /* 0x000fe20000010024 */
[----:B------:R-:W-:-:S03]  /*5690*/  FMUL.FTZ R12, R53, R51 ;  /* 0x00000033350c7220 */ /* 0x000fc60000410000 */
        /* <DEDUP_REMOVED lines=13> */
[----:B------:R-:W-:Y:S01]  /*5770*/  FMUL.FTZ R12, R33, R12 ;  /* 0x0000000c210c7220 */ /* 0x000fe20000410000 */
[----:B------:R-:W1:Y:S02]  /*5780*/  S2R R17, SR_LANEID ;  /* 0x0000000000117919 */ /* 0x000e640000000000 */
[----:B------:R-:W-:Y:S01]  /*5790*/  FFMA.FTZ R14, R21, R14, R20 ;  /* 0x0000000e150e7223 */ /* 0x000fe20000010014 */
[----:B------:R-:W-:-:S03]  /*57a0*/  FMUL.FTZ R12, R31, R12 ;  /* 0x0000000c1f0c7220 */ /* 0x000fc60000410000 */
[----:B------:R-:W-:Y:S01]  /*57b0*/  FFMA.FTZ R16, R19, R14, R18 ;  /* 0x0000000e13107223 */ /* 0x000fe20000010012 */
[----:B------:R-:W-:-:S04]  /*57c0*/  FMUL.FTZ R12, R29, R12 ;  /* 0x0000000c1d0c7220 */ /* 0x000fc80000410000 */
[----:B------:R-:W-:Y:S01]  /*57d0*/  FMUL.FTZ R12, R27, R12 ;  /* 0x0000000c1b0c7220 */ /* 0x000fe20000410000 */
[----:B0-----:R-:W0:Y:S03]  /*57e0*/  SHFL.UP PT, R15, R16, 0x1, RZ ;  /* 0x04200000100f7989 */ /* 0x001e2600000e00ff */
[----:B------:R-:W-:-:S04]  /*57f0*/  FMUL.FTZ R12, R25, R12 ;  /* 0x0000000c190c7220 */ /* 0x000fc80000410000 */
[----:B------:R-:W-:-:S04]  /*5800*/  FMUL.FTZ R12, R23, R12 ;  /* 0x0000000c170c7220 */ /* 0x000fc80000410000 */
[----:B------:R-:W-:-:S04]  /*5810*/  FMUL.FTZ R14, R21, R12 ;  /* 0x0000000c150e7220 */ /* 0x000fc80000410000 */
[----:B------:R-:W-:Y:S01]  /*5820*/  FMUL.FTZ R43, R19, R14 ;  /* 0x0000000e132b7220 */ /* 0x000fe20000410000 */
[----:B------:R-:W-:-:S04]  /*5830*/  IMAD.MOV.U32 R12, RZ, RZ, R0 ;  /* 0x000000ffff0c7224 */ /* 0x000fc800078e0000 */
[----:B------:R-:W0:Y:S01]  /*5840*/  SHFL.UP PT, R14, R43, 0x1, RZ ;  /* 0x042000002b0e7989 */ /* 0x000e2200000e00ff */
[----:B--2---:R-:W-:Y:S02]  /*5850*/  @!P2 PRMT R12, R13, 0x7610, R0 ;  /* 0x000076100d0ca816 */ /* 0x004fe40000000000 */
[----:B-1----:R-:W-:Y:S01]  /*5860*/  ISETP.GE.AND P2, PT, R17, 0x1, PT ;  /* 0x000000011100780c */ /* 0x002fe20003f46270 */
[----:B0-----:R-:W-:-:S05]  /*5870*/  FFMA.FTZ R15, R43, R15, R16 ;  /* 0x0000000f2b0f7223 */ /* 0x001fca0000010010 */
[----:B------:R-:W-:-:S05]  /*5880*/  FSEL R40, R16, R15, !P2 ;  /* 0x0000000f10287208 */ /* 0x000fca0005000000 */
[----:B------:R-:W0:Y:S02]  /*5890*/  SHFL.UP PT, R13, R40, 0x2, RZ ;  /* 0x04400000280d7989 */ /* 0x000e2400000e00ff */
[----:B------:R-:W-:-:S05]  /*58a0*/  @P2 FMUL.FTZ R43, R43, R14 ;  /* 0x0000000e2b2b2220 */ /* 0x000fca0000410000 */
[----:B------:R-:W1:Y:S01]  /*58b0*/  SHFL.UP PT, R14, R43, 0x2, RZ ;  /* 0x044000002b0e7989 */ /* 0x000e6200000e00ff */
[----:B------:R-:W-:Y:S01]  /*58c0*/  ISETP.GE.AND P2, PT, R17, 0x2, PT ;  /* 0x000000021100780c */ /* 0x000fe20003f46270 */
[----:B0-----:R-:W-:-:S05]  /*58d0*/  FFMA.FTZ R13, R43, R13, R40 ;  /* 0x0000000d2b0d7223 */ /* 0x001fca0000010028 */
[----:B------:R-:W-:-:S05]  /*58e0*/  FSEL R16, R40, R13, !P2 ;  /* 0x0000000d28107208 */ /* 0x000fca0005000000 */
[----:B------:R-:W0:Y:S02]  /*58f0*/  SHFL.UP PT, R13, R16, 0x4, RZ ;  /* 0x04800000100d7989 */ /* 0x000e2400000e00ff */
[----:B-1----:R-:W-:-:S05]  /*5900*/  @P2 FMUL.FTZ R43, R43, R14 ;  /* 0x0000000e2b2b2220 */ /* 0x002fca0000410000 */
[----:B------:R-:W1:Y:S01]  /*5910*/  SHFL.UP PT, R84, R43, 0x4, RZ ;  /* 0x048000002b547989 */ /* 0x000e6200000e00ff */
[----:B------:R-:W-:Y:S02]  /*5920*/  ISETP.GE.AND P2, PT, R17, 0x4, PT ;  /* 0x000000041100780c */ /* 0x000fe40003f46270 */
[----:B------:R-:W-:Y:S01]  /*5930*/  MOV R14, R0 ;  /* 0x00000000000e7202 */ /* 0x000fe20000000f00 */
[----:B0-----:R-:W-:-:S05]  /*5940*/  FFMA.FTZ R13, R43, R13, R16 ;  /* 0x0000000d2b0d7223 */ /* 0x001fca0000010010 */
[----:B------:R-:W-:-:S05]  /*5950*/  FSEL R42, R16, R13, !P2 ;  /* 0x0000000d102a7208 */ /* 0x000fca0005000000 */
[----:B-1----:R-:W-:-:S05]  /*5960*/  @P2 FMUL.FTZ R43, R43, R84 ;  /* 0x000000542b2b2220 */ /* 0x002fca0000410000 */
[----:B------:R-:W-:Y:S01]  /*5970*/  SHFL.UP PT, R16, R43, 0x8, RZ ;  /* 0x050000002b107989 */ /* 0x000fe200000e00ff */
[----:B------:R-:W-:Y:S01]  /*5980*/  ISETP.GE.AND P2, PT, R17, 0x8, PT ;  /* 0x000000081100780c */ /* 0x000fe20003f46270 */
[----:B------:R-:W0:Y:S02]  /*5990*/  S2UR UR11, SR_CgaCtaId ;  /* 0x00000000000b79c3 */ /* 0x000e240000008800 */
[----:B------:R-:W-:Y:S01]  /*59a0*/  STS.U16 [R139+0x1080], R10 ;  /* 0x0010800a8b007388 */ /* 0x000fe20000000400 */
[----:B------:R-:W-:Y:S01]  /*59b0*/  PRMT R13, R6, 0x7632, R13 ;  /* 0x00007632060d7816 */ /* 0x000fe2000000000d */
[----:B------:R-:W-:Y:S01]  /*59c0*/  UMOV UR24, 0x400 ;  /* 0x0000040000187882 */ /* 0x000fe20000000000 */
[----:B------:R-:W-:Y:S02]  /*59d0*/  HFMA2 R85, -RZ, RZ, 0, 0 ;  /* 0x00000000ff557431 */ /* 0x000fe400000001ff */
[----:B------:R-:W-:Y:S01]  /*59e0*/  IMAD.MOV.U32 R84, RZ, RZ, 0x3f800000 ;  /* 0x3f800000ff547424 */ /* 0x000fe200078e00ff */
[----:B0-----:R-:W-:Y:S01]  /*59f0*/  ULEA UR24, UR11, UR24, 0x18 ;  /* 0x000000180b187291 */ /* 0x001fe2000f8ec0ff */
[----:B---3--:R-:W-:-:S02]  /*5a00*/  @!P0 PRMT R12, R12, 0x5410, R3 ;  /* 0x000054100c0c8816 */ /* 0x008fc40000000003 */
[----:B------:R-:W-:-:S04]  /*5a10*/  SHF.R.U32.HI R3, RZ, 0x5, R157 ;  /* 0x00000005ff037819 */ /* 0x000fc8000001169d */
[C---:B------:R-:W-:Y:S02]  /*5a20*/  ISETP.NE.AND P0, PT, R3.reuse, 0x3, PT ;  /* 0x000000030300780c */ /* 0x040fe40003f05270 */
[----:B------:R-:W-:Y:S02]  /*5a30*/  ISETP.NE.AND P3, PT, R3, 0x1, PT ;  /* 0x000000010300780c */ /* 0x000fe40003f65270 */
[--C-:B-----5:R-:W-:Y:S02]  /*5a40*/  @!P1 PRMT R14, R5, 0x7610, R0.reuse ;  /* 0x00007610050e9816 */ /* 0x120fe40000000000 */
[----:B------:R-:W-:Y:S02]  /*5a50*/  ISETP.NE.AND P1, PT, R3, 0x2, PT ;  /* 0x000000020300780c */ /* 0x000fe40003f25270 */
[----:B------:R-:W0:Y:S01]  /*5a60*/  SHFL.UP PT, R3, R42, 0x8, RZ ;  /* 0x050000002a037989 */ /* 0x000e2200000e00ff */
[----:B------:R-:W-:Y:S02]  /*5a70*/  PRMT R5, R10, 0x7632, R5 ;  /* 0x000076320a057816 */ /* 0x000fe40000000005 */
[----:B----4-:R-:W-:Y:S01]  /*5a80*/  @!P5 PRMT R0, R9, 0x7610, R0 ;  /* 0x000076100900d816 */ /* 0x010fe20000000000 */
[C---:B0-----:R-:W-:Y:S01]  /*5a90*/  FFMA.FTZ R3, R43.reuse, R3, R42 ;  /* 0x000000032b037223 */ /* 0x041fe2000001002a */
[----:B------:R-:W-:-:S04]  /*5aa0*/  @P2 FMUL.FTZ R43, R43, R16 ;  /* 0x000000102b2b2220 */ /* 0x000fc80000410000 */
[----:B------:R-:W-:Y:S01]  /*5ab0*/  FSEL R42, R42, R3, !P2 ;  /* 0x000000032a2a7208 */ /* 0x000fe20005000000 */
[----:B------:R-:W0:Y:S04]  /*5ac0*/  SHFL.UP PT, R40, R43, 0x10, RZ ;  /* 0x060000002b287989 */ /* 0x000e2800000e00ff */
[----:B------:R-:W1:Y:S01]  /*5ad0*/  SHFL.UP PT, R41, R42, 0x10, RZ ;  /* 0x060000002a297989 */ /* 0x000e6200000e00ff */
[----:B------:R-:W-:Y:S02]  /*5ae0*/  @!P4 PRMT R14, R14, 0x5410, R11 ;  /* 0x000054100e0ec816 */ /* 0x000fe4000000000b */
[----:B------:R-:W-:Y:S02]  /*5af0*/  ISETP.NE.AND P4, PT, R17, 0x1f, PT ;  /* 0x0000001f1100780c */ /* 0x000fe40003f85270 */
[----:B------:R-:W-:-:S02]  /*5b00*/  @!P6 PRMT R0, R0, 0x5410, R7 ;  /* 0x000054100000e816 */ /* 0x000fc40000000007 */
[----:B------:R-:W-:Y:S01]  /*5b10*/  PRMT R7, R2, 0x7632, R7 ;  /* 0x0000763202077816 */ /* 0x000fe20000000007 */
[----:B------:R-:W-:Y:S01]  /*5b20*/  STS.U16 [R138+0x10c0], R5 ;  /* 0x0010c0058a007388 */ /* 0x000fe20000000400 */
[----:B------:R-:W-:Y:S02]  /*5b30*/  PRMT R9, R8, 0x7632, R9 ;  /* 0x0000763208097816 */ /* 0x000fe40000000009 */
[----:B------:R-:W-:Y:S01]  /*5b40*/  LOP3.LUT P2, RZ, R157, 0x1f, RZ, 0xc0, !PT ;  /* 0x0000001f9dff7812 */ /* 0x000fe2000784c0ff */
[----:B------:R2:W-:Y:S01]  /*5b50*/  STS.U16 [R137+0x1100], R2 ;  /* 0x0011000289007388 */ /* 0x0005e20000000400 */
[----:B------:R-:W-:Y:S02]  /*5b60*/  PRMT R11, R4, 0x7632, R11 ;  /* 0x00007632040b7816 */ /* 0x000fe4000000000b */
[----:B------:R-:W-:Y:S01]  /*5b70*/  ISETP.EQ.OR P2, PT, RZ, UR6, P2 ;  /* 0x00000006ff007c0c */ /* 0x000fe20009742670 */
[----:B------:R-:W-:Y:S01]  /*5b80*/  STS.U16 [R136+0x1140], R7 ;  /* 0x0011400788007388 */ /* 0x000fe20000000400 */
[----:B------:R-:W-:-:S03]  /*5b90*/  PRMT R10, R12, 0x7632, R10 ;  /* 0x000076320c0a7816 */ /* 0x000fc6000000000a */
[----:B------:R-:W-:Y:S04]  /*5ba0*/  STS.U16 [R135+0x1180], R8 ;  /* 0x0011800887007388 */ /* 0x000fe80000000400 */
[----:B------:R-:W-:Y:S01]  /*5bb0*/  STS.U16 [R134+0x11c0], R9 ;  /* 0x0011c00986007388 */ /* 0x000fe20000000400 */
[----:B--2---:R-:W-:-:S03]  /*5bc0*/  @!P4 SHF.R.U32.HI R2, RZ, 0x2, R157 ;  /* 0x00000002ff02c819 */ /* 0x004fc6000001169d */
[----:B------:R2:W-:Y:S01]  /*5bd0*/  STS.U16 [R133+0x1200], R4 ;  /* 0x0012000485007388 */ /* 0x0005e20000000400 */
[----:B------:R-:W-:-:S03]  /*5be0*/  PRMT R5, R0, 0x7632, R5 ;  /* 0x0000763200057816 */ /* 0x000fc60000000005 */
[----:B------:R-:W-:Y:S04]  /*5bf0*/  STS.U16 [R132+0x1240], R11 ;  /* 0x0012400b84007388 */ /* 0x000fe80000000400 */
[----:B------:R-:W-:Y:S01]  /*5c00*/  STS.U16 [R131+0x1280], R6 ;  /* 0x0012800683007388 */ /* 0x000fe20000000400 */
[----:B--2---:R-:W-:-:S03]  /*5c10*/  PRMT R4, R14, 0x7632, R4 ;  /* 0x000076320e047816 */ /* 0x004fc60000000004 */
[----:B------:R-:W-:Y:S01]  /*5c20*/  STS.U16 [R130+0x12c0], R13 ;  /* 0x0012c00d82007388 */ /* 0x000fe20000000400 */
[----:B------:R-:W-:-:S03]  /*5c30*/  @!P4 LOP3.LUT R161, R2, 0xf8, RZ, 0xc0, !PT ;  /* 0x000000f802a1c812 */ /* 0x000fc600078ec0ff */
[----:B------:R-:W-:Y:S01]  /*5c40*/  STS.U16 [R129+0x1300], R12 ;  /* 0x0013000c81007388 */ /* 0x000fe20000000400 */
[C---:B0-----:R-:W-:Y:S01]  /*5c50*/  FMUL.FTZ R40, R43.reuse, R40 ;  /* 0x000000282b287220 */ /* 0x041fe20000410000 */
[----:B-1----:R-:W-:Y:S02]  /*5c60*/  FFMA.FTZ R41, R43, R41, R42 ;  /* 0x000000292b297223 */ /* 0x002fe4000001002a */
[----:B------:R-:W-:Y:S04]  /*5c70*/  STS.U16 [R128+0x1340], R10 ;  /* 0x0013400a80007388 */ /* 0x000fe80000000400 */
[----:B------:R-:W-:Y:S04]  /*5c80*/  STS.U16 [R127+0x1380], R14 ;  /* 0x0013800e7f007388 */ /* 0x000fe80000000400 */
[----:B------:R-:W-:Y:S04]  /*5c90*/  STS.U16 [R126+0x13c0], R4 ;  /* 0x0013c0047e007388 */ /* 0x000fe80000000400 */
[----:B------:R-:W-:Y:S04]  /*5ca0*/  STS.U16 [R125+0x1400], R0 ;  /* 0x001400007d007388 */ /* 0x000fe80000000400 */
[----:B------:R-:W-:Y:S01]  /*5cb0*/  STS.U16 [R124+0x1440], R5 ;  /* 0x001440057c007388 */ /* 0x000fe20000000400 */
[----:B------:R-:W-:-:S03]  /*5cc0*/  NOP ;  /* 0x0000000000007918 */ /* 0x000fc60000000000 */
        /* <DEDUP_REMOVED lines=20> */
[----:B------:R-:W-:Y:S02]  /*5e10*/  FSEL R160, R43, R40, !P5 ;  /* 0x000000282ba07208 */ /* 0x000fe40006800000 */
[----:B0-----:R-:W-:Y:S02]  /*5e20*/  FSEL R161, R42, R41, !P5 ;  /* 0x000000292aa17208 */ /* 0x001fe40006800000 */
[----:B------:R-:W0:Y:S04]  /*5e30*/  LDS.128 R40, [UR24+0x2100] ;  /* 0x00210018ff287984 */ /* 0x000e280008000c00 */
[----:B------:R-:W-:Y:S04]  /*5e40*/  SHFL.UP PT, R160, R160, 0x1, RZ ;  /* 0x04200000a0a07989 */ /* 0x000fe800000e00ff */
[----:B------:R-:W-:Y:S01]  /*5e50*/  SHFL.UP PT, R161, R161, 0x1, RZ ;  /* 0x04200000a1a17989 */ /* 0x000fe200000e00ff */
[C---:B0-----:R-:W-:Y:S01]  /*5e60*/  FSEL R158, R41.reuse, R158, !P3 ;  /* 0x0000009e299e7208 */ /* 0x041fe20005800000 */
[-C--:B------:R-:W-:Y:S01]  /*5e70*/  FFMA.FTZ R162, R41, R42.reuse, R43 ;  /* 0x0000002a29a27223 */ /* 0x080fe2000001002b */
[C---:B------:R-:W-:Y:S01]  /*5e80*/  FSEL R159, R40.reuse, R159, !P3 ;  /* 0x0000009f289f7208 */ /* 0x040fe20005800000 */
[----:B------:R-:W-:-:S02]  /*5e90*/  FMUL.FTZ R163, R40, R42 ;  /* 0x0000002a28a37220 */ /* 0x000fc40000410000 */
[----:B------:R-:W0:Y:S01]  /*5ea0*/  LDS.128 R40, [UR24+0x2110] ;  /* 0x00211018ff287984 */ /* 0x000e220008000c00 */
[C---:B------:R-:W-:Y:S02]  /*5eb0*/  FSEL R158, R162.reuse, R158, !P1 ;  /* 0x0000009ea29e7208 */ /* 0x040fe40004800000 */
[----:B------:R-:W-:Y:S02]  /*5ec0*/  FSEL R159, R163, R159, !P1 ;  /* 0x0000009fa39f7208 */ /* 0x000fe40004800000 */
[C---:B------:R-:W-:Y:S01]  /*5ed0*/  ISETP.GE.U32.AND P1, PT, R157.reuse, 0x20, PT ;  /* 0x000000209d00780c */ /* 0x040fe20003f26070 */
[----:B------:R-:W-:Y:S01]  /*5ee0*/  BSSY.RECONVERGENT B0, `(.L_x_2819) ;  /* 0x0000016000007945 */ /* 0x000fe20003800200 */
[----:B------:R-:W-:Y:S01]  /*5ef0*/  ISETP.NE.AND P2, PT, R157, RZ, PT ;  /* 0x000000ff9d00720c */ /* 0x000fe20003f45270 */
[-C--:B0-----:R-:W-:Y:S01]  /*5f00*/  FMUL.FTZ R163, R163, R40.reuse ;  /* 0x00000028a3a37220 */ /* 0x081fe20000410000 */
[----:B------:R-:W-:-:S04]  /*5f10*/  FFMA.FTZ R41, R162, R40, R41 ;  /* 0x00000028a2297223 */ /* 0x000fc80000010029 */
[----:B------:R-:W-:Y:S02]  /*5f20*/  FSEL R159, R163, R159, !P0 ;  /* 0x0000009fa39f7208 */ /* 0x000fe40004000000 */
[----:B------:R-:W-:Y:S01]  /*5f30*/  FSEL R158, R41, R158, !P0 ;  /* 0x0000009e299e7208 */ /* 0x000fe20004000000 */
[----:B------:R-:W-:Y:S02]  /*5f40*/  FFMA.FTZ R162, R42, R41, R43 ;  /* 0x000000292aa27223 */ /* 0x000fe4000001002b */
[----:B------:R-:W-:Y:S01]  /*5f50*/  @P1 ISETP.NE.AND P0, PT, R17, RZ, PT ;  /* 0x000000ff1100120c */ /* 0x000fe20003f05270 */
[C---:B------:R-:W-:Y:S01]  /*5f60*/  @P1 FMUL.FTZ R40, R160.reuse, R159 ;  /* 0x0000009fa0281220 */ /* 0x040fe20000410000 */
[----:B------:R-:W-:Y:S01]  /*5f70*/  @P1 FFMA.FTZ R41, R160, R158, R161 ;  /* 0x0000009ea0291223 */ /* 0x000fe200000100a1 */
[----:B------:R-:W-:-:S03]  /*5f80*/  FMUL.FTZ R163, R42, R163 ;  /* 0x000000a32aa37220 */ /* 0x000fc60000410000 */
        /* <DEDUP_REMOVED lines=11> */
.L_x_2820:
[----:B------:R-:W-:Y:S05]  /*6040*/  BSYNC.RECONVERGENT B0 ;  /* 0x0000000000007941 */ /* 0x000fea0003800200 */
.L_x_2819:
[----:B------:R-:W-:Y:S01]  /*6050*/  BAR.SYNC.DEFER_BLOCKING 0x0 ;  /* 0x0000000000007b1d */ /* 0x000fe20000010000 */
[----:B------:R-:W-:Y:S01]  /*6060*/  ISETP.NE.AND P0, PT, R157, RZ, PT ;  /* 0x000000ff9d00720c */ /* 0x000fe20003f05270 */
[----:B------:R-:W-:Y:S02]  /*6070*/  HADD2.F32 R17, -RZ, R16.H0_H0 ;  /* 0x20000010ff117230 */ /* 0x000fe40000004100 */
[----:B------:R-:W-:Y:S02]  /*6080*/  HADD2.F32 R16, -RZ, R15.H0_H0 ;  /* 0x2000000fff107230 */ /* 0x000fe40000004100 */
[----:B------:R-:W-:Y:S01]  /*6090*/  HADD2.F32 R15, -RZ, R14.H0_H0 ;  /* 0x2000000eff0f7230 */ /* 0x000fe20000004100 */
[----:B------:R-:W-:Y:S01]  /*60a0*/  BSSY.RECONVERGENT B0, `(.L_x_2821) ;  /* 0x000002a000007945 */ /* 0x000fe20003800200 */
        /* <DEDUP_REMOVED lines=41> */
.L_x_2822:
[----:B------:R-:W-:Y:S05]  /*6340*/  BSYNC.RECONVERGENT B0 ;  /* 0x0000000000007941 */ /* 0x000fea0003800200 */
.L_x_2821:
        /* <DEDUP_REMOVED lines=29> */
.L_x_2818:
[----:B------:R-:W-:Y:S01]  /*6520*/  BAR.SYNC.DEFER_BLOCKING 0x0 ;  /* 0x0000000000007b1d */ /* 0x000fe20000010000 */
[----:B------:R-:W-:Y:S01]  /*6530*/  F2FP.F16.F32.PACK_AB R0, R89, R90 ;  /* 0x0000005a5900723e */ /* 0x000fe200000000ff */
[----:B------:R-:W-:Y:S01]  /*6540*/  USHF.L.U32 UR8, UR6, 0xb, URZ ;  /* 0x0000000b06087899 */ /* 0x000fe200080006ff */
[----:B------:R-:W-:Y:S02]  /*6550*/  F2FP.F16.F32.PACK_AB R2, R87, R88 ;  /* 0x000000585702723e */ /* 0x000fe400000000ff */
[C---:B------:R-:W-:Y:S01]  /*6560*/  PRMT R3, R0.reuse, 0x7610, R3 ;  /* 0x0000761000037816 */ /* 0x040fe20000000003 */
[----:B------:R-:W1:Y:S01]  /*6570*/  LDCU UR25, c[0x0][0x388] ;  /* 0x00007100ff1977ac */ /* 0x000e620008000800 */
[----:B------:R-:W-:Y:S01]  /*6580*/  PRMT R61, R0, 0x7632, R61 ;  /* 0x00007632003d7816 */ /* 0x000fe2000000003d */
[----:B------:R-:W2:Y:S01]  /*6590*/  S2UR UR28, SR_CTAID.X ;  /* 0x00000000001c79c3 */ /* 0x000ea20000002500 */
[----:B------:R-:W-:Y:S01]  /*65a0*/  F2FP.F16.F32.PACK_AB R0, R81, R86 ;  /* 0x000000565100723e */ /* 0x000fe200000000ff */
[----:B------:R-:W2:Y:S01]  /*65b0*/  LDCU.128 UR12, c[0x0][0x420] ;  /* 0x00008400ff0c77ac */ /* 0x000ea20008000c00 */
[----:B------:R-:W-:-:S02]  /*65c0*/  PRMT R4, R2, 0x7610, R4 ;  /* 0x0000761002047816 */ /* 0x000fc40000000004 */
[----:B------:R-:W-:Y:S01]  /*65d0*/  PRMT R60, R2, 0x7632, R60 ;  /* 0x00007632023c7816 */ /* 0x000fe2000000003c */
[----:B------:R-:W-:Y:S01]  /*65e0*/  UMOV UR9, URZ ;  /* 0x000000ff00097c82 */ /* 0x000fe20008000000 */
[----:B------:R-:W-:Y:S01]  /*65f0*/  F2FP.F16.F32.PACK_AB R2, R79, R80 ;  /* 0x000000504f02723e */ /* 0x000fe200000000ff */
[----:B------:R-:W3:Y:S01]  /*6600*/  S2UR UR29, SR_CTAID.Y ;  /* 0x00000000001d79c3 */ /* 0x000ee20000002600 */
[C---:B------:R-:W-:Y:S01]  /*6610*/  PRMT R5, R0.reuse, 0x7610, R5 ;  /* 0x0000761000057816 */ /* 0x040fe20000000005 */
[----:B------:R-:W4:Y:S01]  /*6620*/  LDCU.64 UR30, c[0x0][0x478] ;  /* 0x00008f00ff1e77ac */ /* 0x000f220008000a00 */
[----:B------:R-:W-:Y:S02]  /*6630*/  PRMT R59, R0, 0x7632, R59 ;  /* 0x00007632003b7816 */ /* 0x000fe4000000003b */
[----:B------:R-:W-:Y:S02]  /*6640*/  F2FP.F16.F32.PACK_AB R0, R77, R78 ;  /* 0x0000004e4d00723e */ /* 0x000fe400000000ff */
[C---:B------:R-:W-:Y:S01]  /*6650*/  PRMT R6, R2.reuse, 0x7610, R6 ;  /* 0x0000761002067816 */ /* 0x040fe20000000006 */
[----:B------:R5:W-:Y:S01]  /*6660*/  STS.U16 [R123], R3 ;  /* 0x000000037b007388 */ /* 0x000be20000000400 */
[----:B------:R-:W-:Y:S01]  /*6670*/  PRMT R58, R2, 0x7632, R58 ;  /* 0x00007632023a7816 */ /* 0x000fe2000000003a */
[----:B-1----:R-:W-:Y:S01]  /*6680*/  UIADD3 UR25, UPT, UPT, -UR8, UR25, URZ ;  /* 0x0000001908197290 */ /* 0x002fe2000fffe1ff */
[----:B------:R-:W-:Y:S01]  /*6690*/  F2FP.F16.F32.PACK_AB R2, R75, R76 ;  /* 0x0000004c4b02723e */ /* 0x000fe200000000ff */
[----:B------:R-:W-:Y:S01]  /*66a0*/  STS.U16 [R122+0x2], R61 ;  /* 0x0000023d7a007388 */ /* 0x000fe20000000400 */
[----:B------:R-:W-:-:S02]  /*66b0*/  ISETP.NE.AND P0, PT, R157, RZ, PT ;  /* 0x000000ff9d00720c */ /* 0x000fc40003f05270 */
[C---:B------:R-:W-:Y:S01]  /*66c0*/  PRMT R7, R2.reuse, 0x7610, R7 ;  /* 0x0000761002077816 */ /* 0x040fe20000000007 */
[----:B------:R1:W-:Y:S01]  /*66d0*/  STS.U16 [R121+0x4], R4 ;  /* 0x0000040479007388 */ /* 0x0003e20000000400 */
[----:B------:R-:W-:Y:S01]  /*66e0*/  PRMT R56, R2, 0x7632, R56 ;  /* 0x0000763202387816 */ /* 0x000fe20000000038 */
[----:B--2---:R-:W-:Y:S01]  /*66f0*/  UIMAD.WIDE.U32 UR10, UR28, UR12, UR8 ;  /* 0x0000000c1c0a72a5 */ /* 0x004fe2000f8e0008 */
[----:B-----5:R-:W-:Y:S01]  /*6700*/  PRMT R3, R0, 0x7610, R3 ;  /* 0x0000761000037816 */ /* 0x020fe20000000003 */
[----:B------:R-:W-:Y:S01]  /*6710*/  STS.U16 [R120+0x6], R60 ;  /* 0x0000063c78007388 */ /* 0x000fe20000000400 */
[----:B------:R-:W-:Y:S01]  /*6720*/  F2FP.F16.F32.PACK_AB R2, R71, R72 ;  /* 0x000000484702723e */ /* 0x000fe200000000ff */
[----:B------:R-:W-:Y:S01]  /*6730*/  UIMAD UR11, UR28, UR13, UR11 ;  /* 0x0000000d1c0b72a4 */ /* 0x000fe2000f8e020b */
[----:B------:R-:W-:Y:S01]  /*6740*/  PRMT R10, RZ, 0x7610, R10 ;  /* 0x00007610ff0a7816 */ /* 0x000fe2000000000a */
[----:B------:R-:W-:Y:S01]  /*6750*/  STS.U16 [R119+0x8], R5 ;  /* 0x0000080577007388 */ /* 0x000fe20000000400 */
[----:B------:R-:W-:Y:S01]  /*6760*/  PRMT R54, R2, 0x7632, R54 ;  /* 0x0000763202367816 */ /* 0x000fe20000000036 */
[----:B---3--:R-:W-:Y:S01]  /*6770*/  UIMAD.WIDE.U32 UR10, UR29, UR14, UR10 ;  /* 0x0000000e1d0a72a5 */ /* 0x008fe2000f8e000a */
[----:B-1----:R-:W-:Y:S01]  /*6780*/  PRMT R4, R0, 0x7632, R4 ;  /* 0x0000763200047816 */ /* 0x002fe20000000004 */
[----:B------:R-:W-:Y:S01]  /*6790*/  STS.U16 [R118+0xa], R59 ;  /* 0x00000a3b76007388 */ /* 0x000fe20000000400 */
[----:B------:R-:W-:Y:S01]  /*67a0*/  F2FP.F16.F32.PACK_AB R0, R73, R74 ;  /* 0x0000004a4900723e */ /* 0x000fe200000000ff */
[----:B------:R-:W-:Y:S01]  /*67b0*/  UIMAD UR11, UR29, UR15, UR11 ;  /* 0x0000000f1d0b72a4 */ /* 0x000fe2000f8e020b */
[----:B------:R-:W-:Y:S01]  /*67c0*/  PRMT R12, RZ, 0x7610, R12 ;  /* 0x00007610ff0c7816 */ /* 0x000fe2000000000c */
[----:B------:R1:W-:Y:S01]  /*67d0*/  STS.U16 [R117+0xc], R6 ;  /* 0x00000c0675007388 */ /* 0x0003e20000000400 */
[----:B------:R-:W-:Y:S01]  /*67e0*/  PRMT R55, R0, 0x7632, R55 ;  /* 0x0000763200377816 */ /* 0x000fe20000000037 */
[----:B------:R-:W2:Y:S02]  /*67f0*/  LDCU.128 UR12, c[0x0][0x410] ;  /* 0x00008200ff0c77ac */ /* 0x000ea40008000c00 */
[----:B------:R-:W-:Y:S04]  /*6800*/  STS.U16 [R116+0xe], R58 ;  /* 0x00000e3a74007388 */ /* 0x000fe80000000400 */
[----:B------:R-:W-:Y:S01]  /*6810*/  STS.U16 [R115+0x10], R3 ;  /* 0x0000100373007388 */ /* 0x000fe20000000400 */
[----:B-1----:R-:W-:-:S03]  /*6820*/  IMAD.U32 R6, RZ, RZ, UR25 ;  /* 0x00000019ff067e24 */ /* 0x002fc6000f8e00ff */
[----:B------:R-:W-:Y:S04]  /*6830*/  STS.U16 [R114+0x12], R4 ;  /* 0x0000120472007388 */ /* 0x000fe80000000400 */
[----:B------:R-:W-:Y:S04]  /*6840*/  STS.U16 [R113+0x14], R7 ;  /* 0x0000140771007388 */ /* 0x000fe80000000400 */
[----:B------:R-:W-:Y:S04]  /*6850*/  STS.U16 [R112+0x16], R56 ;  /* 0x0000163870007388 */ /* 0x000fe80000000400 */
[----:B------:R1:W-:Y:S04]  /*6860*/  STS.U16 [R111+0x18], R0 ;  /* 0x000018006f007388 */ /* 0x0003e80000000400 */
[----:B------:R-:W-:Y:S04]  /*6870*/  STS.U16 [R110+0x1a], R55 ;  /* 0x00001a376e007388 */ /* 0x000fe80000000400 */
[----:B------:R4:W-:Y:S01]  /*6880*/  STS.U16 [R109+0x1c], R2 ;  /* 0x00001c026d007388 */ /* 0x0009e20000000400 */
[----:B-1----:R-:W-:-:S03]  /*6890*/  LOP3.LUT R0, R156, 0x3e00, RZ, 0xc0, !PT ;  /* 0x00003e009c007812 */ /* 0x002fc600078ec0ff */
[----:B------:R-:W-:Y:S01]  /*68a0*/  STS.U16 [R108+0x1e], R54 ;  /* 0x00001e366c007388 */ /* 0x000fe20000000400 */
[----:B------:R-:W-:-:S03]  /*68b0*/  NOP ;  /* 0x0000000000007918 */ /* 0x000fc60000000000 */
[----:B------:R-:W-:Y:S01]  /*68c0*/  LDS.U16 R5, [R139] ;  /* 0x000000008b057984 */ /* 0x000fe20000000400 */
[----:B------:R-:W-:-:S03]  /*68d0*/  LOP3.LUT R0, R0, 0x1f, R157, 0xf8, !PT ;  /* 0x0000001f00007812 */ /* 0x000fc600078ef89d */
[----:B------:R-:W-:Y:S01]  /*68e0*/  LDS.U16 R7, [R138+0x40] ;  /* 0x000040008a077984 */ /* 0x000fe20000000400 */
[----:B------:R-:W-:-:S03]  /*68f0*/  IADD3 R3, P1, PT, R0, UR10, RZ ;  /* 0x0000000a00037c10 */ /* 0x000fc6000ff3e0ff */
[----:B------:R-:W-:Y:S01]  /*6900*/  LDS.U16 R9, [R137+0x80] ;  /* 0x0000800089097984 */ /* 0x000fe20000000400 */
[----:B------:R-:W-:Y:S01]  /*6910*/  IADD3.X R4, PT, PT, RZ, UR11, RZ, P1, !PT ;  /* 0x0000000bff047c10 */ /* 0x000fe20008ffe4ff */
[----:B--2---:R-:W-:Y:S01]  /*6920*/  UIMAD.WIDE.U32 UR10, UR28, UR12, UR8 ;  /* 0x0000000c1c0a72a5 */ /* 0x004fe2000f8e0008 */
[C---:B----4-:R-:W-:Y:S01]  /*6930*/  LEA R2, P6, R3.reuse, UR30, 0x1 ;  /* 0x0000001e03027c11 */ /* 0x050fe2000f8c08ff */
[----:B------:R-:W-:Y:S02]  /*6940*/  LDS.U16 R11, [R136+0xc0] ;  /* 0x0000c000880b7984 */ /* 0x000fe40000000400 */
[----:B------:R-:W-:Y:S01]  /*6950*/  UIMAD UR11, UR28, UR13, UR11 ;  /* 0x0000000d1c0b72a4 */ /* 0x000fe2000f8e020b */
[----:B------:R-:W-:Y:S01]  /*6960*/  LEA.HI.X R3, R3, UR31, R4, 0x1, P6 ;  /* 0x0000001f03037c11 */ /* 0x000fe2000b0f0c04 */
[----:B------:R-:W-:Y:S01]  /*6970*/  LDS.U16 R13, [R135+0x100] ;  /* 0x00010000870d7984 */ /* 0x000fe20000000400 */
[----:B------:R-:W1:Y:S03]  /*6980*/  LDCU.64 UR12, c[0x0][0x488] ;  /* 0x00009100ff0c77ac */ /* 0x000e660008000a00 */
[----:B------:R-:W-:Y:S01]  /*6990*/  LDS.U16 R15, [R134+0x140] ;  /* 0x00014000860f7984 */ /* 0x000fe20000000400 */
[----:B------:R-:W-:-:S03]  /*69a0*/  UIMAD.WIDE.U32 UR10, UR29, UR14, UR10 ;  /* 0x0000000e1d0a72a5 */ /* 0x000fc6000f8e000a */
[----:B------:R-:W-:Y:S01]  /*69b0*/  LDS.U16 R17, [R133+0x180] ;  /* 0x0001800085117984 */ /* 0x000fe20000000400 */
[----:B------:R-:W-:-:S03]  /*69c0*/  UIMAD UR15, UR29, UR15, UR11 ;  /* 0x0000000f1d0f72a4 */ /* 0x000fc6000f8e020b */
        /* <DEDUP_REMOVED lines=28> */
[----:B--2---:R-:W-:Y:S01]  /*6b90*/  PRMT R7, RZ, 0x7610, R7 ;  /* 0x00007610ff077816 */ /* 0x004fe20000000007 */
[----:B------:R-:W-:Y:S01]  /*6ba0*/  @!P1 STG.E.U16 desc[UR26][R2.64+0x140], R15 ;  /* 0x0001400f02009986 */ /* 0x000fe2000c10151a */
[-C--:B------:R-:W-:Y:S02]  /*6bb0*/  ISETP.GE.AND P1, PT, R140, R37.reuse, PT ;  /* 0x000000258c00720c */ /* 0x080fe40003f26270 */
[----:B---3--:R-:W-:Y:S01]  /*6bc0*/  PRMT R9, RZ, 0x7610, R9 ;  /* 0x00007610ff097816 */ /* 0x008fe20000000009 */
[----:B------:R-:W-:Y:S01]  /*6bd0*/  @!P2 STG.E.U16 desc[UR26][R2.64+0x180], R17 ;  /* 0x000180110200a986 */ /* 0x000fe2000c10151a */
[-C--:B------:R-:W-:Y:S02]  /*6be0*/  ISETP.GE.AND P2, PT, R141, R37.reuse, PT ;  /* 0x000000258d00720c */ /* 0x080fe40003f46270 */
[----:B----4-:R-:W-:Y:S01]  /*6bf0*/  PRMT R11, RZ, 0x7610, R11 ;  /* 0x00007610ff0b7816 */ /* 0x010fe2000000000b */
[----:B------:R-:W-:Y:S01]  /*6c00*/  @!P3 STG.E.U16 desc[UR26][R2.64+0x1c0], R19 ;  /* 0x0001c0130200b986 */ /* 0x000fe2000c10151a */
[----:B------:R-:W-:-:S03]  /*6c10*/  ISETP.GE.AND P3, PT, R142, R37, PT ;  /* 0x000000258e00720c */ /* 0x000fc60003f66270 */
[----:B------:R-:W-:Y:S01]  /*6c20*/  @!P4 STG.E.U16 desc[UR26][R2.64+0x200], R21 ;  /* 0x000200150200c986 */ /* 0x000fe2000c10151a */
[----:B------:R-:W-:-:S03]  /*6c30*/  ISETP.GE.AND P4, PT, R143, R37, PT ;  /* 0x000000258f00720c */ /* 0x000fc60003f86270 */
[----:B------:R-:W-:Y:S01]  /*6c40*/  @!P5 STG.E.U16 desc[UR26][R2.64+0x240], R23 ;  /* 0x000240170200d986 */ /* 0x000fe2000c10151a */
[----:B------:R-:W-:-:S03]  /*6c50*/  ISETP.GE.AND P5, PT, R144, R37, PT ;  /* 0x000000259000720c */ /* 0x000fc60003fa6270 */
[----:B------:R-:W-:Y:S01]  /*6c60*/  @!P6 STG.E.U16 desc[UR26][R2.64+0x280], R25 ;  /* 0x000280190200e986 */ /* 0x000fe2000c10151a */
[----:B------:R-:W-:Y:S01]  /*6c70*/  IADD3 R5, P6, PT, R0, UR10, RZ ;  /* 0x0000000a00057c10 */ /* 0x000fe2000ffde0ff */
[----:B------:R-:W2:Y:S02]  /*6c80*/  LDCU.64 UR10, c[0x0][0x490] ;  /* 0x00009200ff0a77ac */ /* 0x000ea40008000a00 */
[----:B------:R-:W-:Y:S01]  /*6c90*/  @!P3 STG.E.U16 desc[UR26][R2.64+0x340], R31 ;  /* 0x0003401f0200b986 */ /* 0x000fe2000c10151a */
[----:B------:R-:W-:Y:S01]  /*6ca0*/  ISETP.GE.AND P3, PT, R154, UR25, PT ;  /* 0x000000199a007c0c */ /* 0x000fe2000bf66270 */
[----:B------:R-:W-:Y:S01]  /*6cb0*/  IMAD.X R8, RZ, RZ, UR15, P6 ;  /* 0x0000000fff087e24 */ /* 0x000fe2000b0e06ff */
[----:B-1----:R-:W-:Y:S01]  /*6cc0*/  LEA R4, P6, R5, UR12, 0x1 ;  /* 0x0000000c05047c11 */ /* 0x002fe2000f8c08ff */
[----:B------:R-:W-:Y:S01]  /*6cd0*/  @!P4 STG.E.U16 desc[UR26][R2.64+0x300], R29 ;  /* 0x0003001d0200c986 */ /* 0x000fe2000c10151a */
[----:B------:R-:W-:Y:S02]  /*6ce0*/  ISETP.GE.AND P4, PT, R153, UR25, PT ;  /* 0x0000001999007c0c */ /* 0x000fe4000bf86270 */
[--C-:B------:R-:W-:Y:S01]  /*6cf0*/  LEA.HI.X R5, R5, UR13, R8.reuse, 0x1, P6 ;  /* 0x0000000d05057c11 */ /* 0x100fe2000b0f0c08 */
[----:B------:R-:W-:Y:S01]  /*6d00*/  @!P5 STG.E.U16 desc[UR26][R2.64+0x2c0], R27 ;  /* 0x0002c01b0200d986 */ /* 0x000fe2000c10151a */
[----:B------:R-:W-:Y:S01]  /*6d10*/  ISETP.GE.AND P5, PT, R152, UR25, PT ;  /* 0x0000001998007c0c */ /* 0x000fe2000bfa6270 */
[----:B------:R-:W1:Y:S01]  /*6d20*/  LDCU.128 UR12, c[0x0][0x430] ;  /* 0x00008600ff0c77ac */ /* 0x000e620008000c00 */
[----:B------:R-:W-:Y:S01]  /*6d30*/  PRMT R8, RZ, 0x7610, R8 ;  /* 0x00007610ff087816 */ /* 0x000fe20000000008 */
[----:B------:R-:W-:Y:S01]  /*6d40*/  @!P2 STG.E.U16 desc[UR26][R2.64+0x380], R33 ;  /* 0x000380210200a986 */ /* 0x000fe2000c10151a */
[----:B------:R-:W-:-:S02]  /*6d50*/  ISETP.GE.AND P2, PT, R0, UR25, PT ;  /* 0x0000001900007c0c */ /* 0x000fc4000bf46270 */
[----:B------:R-:W-:Y:S01]  /*6d60*/  ISETP.GE.AND P6, PT, R151, UR25, PT ;  /* 0x0000001997007c0c */ /* 0x000fe2000bfc6270 */
[----:B------:R3:W-:Y:S01]  /*6d70*/  @!P1 STG.E.U16 desc[UR26][R2.64+0x3c0], R35 ;  /* 0x0003c02302009986 */ /* 0x0007e2000c10151a */
[----:B------:R-:W-:Y:S01]  /*6d80*/  ISETP.GE.AND P1, PT, R150, UR25, PT ;  /* 0x0000001996007c0c */ /* 0x000fe2000bf26270 */
[----:B------:R-:W-:Y:S01]  /*6d90*/  BAR.SYNC.DEFER_BLOCKING 0x0 ;  /* 0x0000000000007b1d */ /* 0x000fe20000010000 */
[----:B------:R-:W-:Y:S02]  /*6da0*/  PRMT R14, RZ, 0x7610, R14 ;  /* 0x00007610ff0e7816 */ /* 0x000fe4000000000e */
[----:B-----5:R-:W-:Y:S02]  /*6db0*/  PRMT R13, RZ, 0x7610, R13 ;  /* 0x00007610ff0d7816 */ /* 0x020fe4000000000d */
        /* <DEDUP_REMOVED lines=84> */
[----:B------:R-:W-:Y:S02]  /*7300*/  HADD2.F32 R29, -RZ, R10.H0_H0 ;  /* 0x2000000aff1d7230 */ /* 0x000fe40000004100 */
[----:B------:R-:W-:Y:S01]  /*7310*/  FMUL.FTZ R26, R25, -1.4426950216293334961 ;  /* 0xbfb8aa3b191a7820 */ /* 0x000fe20000410000 */
[----:B-----5:R-:W-:Y:S01]  /*7320*/  HADD2.F32 R31, -RZ, R8.H0_H0 ;  /* 0x20000008ff1f7230 */ /* 0x020fe20000004100 */
[----:B------:R-:W4:Y:S01]  /*7330*/  MUFU.EX2 R12, R12 ;  /* 0x0000000c000c7308 */ /* 0x000f220000000800 */
[----:B0-----:R-:W-:Y:S02]  /*7340*/  HADD2.F32 R5, -RZ, R5.H0_H0 ;  /* 0x20000005ff057230 */ /* 0x001fe40000004100 */
[----:B------:R-:W-:Y:S01]  /*7350*/  FMUL.FTZ R28, R27, -1.4426950216293334961 ;  /* 0xbfb8aa3b1b1c7820 */ /* 0x000fe20000410000 */
[----:B-1----:R-:W-:Y:S02]  /*7360*/  HADD2.F32 R7, -RZ, R7.H0_H0 ;  /* 0x20000007ff077230 */ /* 0x002fe40000004100 */
[----:B------:R-:W-:-:S02]  /*7370*/  FMUL.FTZ R4, R3, -1.4426950216293334961 ;  /* 0xbfb8aa3b03047820 */ /* 0x000fc40000410000 */
[----:B------:R-:W0:Y:S01]  /*7380*/  MUFU.EX2 R14, R14 ;  /* 0x0000000e000e7308 */ /* 0x000e220000000800 */
[----:B------:R-:W-:Y:S01]  /*7390*/  FMUL.FTZ R30, R29, -1.4426950216293334961 ;  /* 0xbfb8aa3b1d1e7820 */ /* 0x000fe20000410000 */
[----:B------:R-:W-:Y:S01]  /*73a0*/  FMUL.FTZ R32, R31, -1.4426950216293334961 ;  /* 0xbfb8aa3b1f207820 */ /* 0x000fe20000410000 */
[----:B------:R-:W-:Y:S01]  /*73b0*/  FMUL.FTZ R10, R5, -1.4426950216293334961 ;  /* 0xbfb8aa3b050a7820 */ /* 0x000fe20000410000 */
[----:B------:R-:W-:-:S04]  /*73c0*/  HADD2.F32 R9, -RZ, R9.H0_H0 ;  /* 0x20000009ff097230 */ /* 0x000fc80000004100 */
[----:B------:R-:W1:Y:S01]  /*73d0*/  MUFU.EX2 R16, R16 ;  /* 0x0000001000107308 */ /* 0x000e620000000800 */
[----:B------:R-:W-:Y:S01]  /*73e0*/  FMUL.FTZ R8, R7, -1.4426950216293334961 ;  /* 0xbfb8aa3b07087820 */ /* 0x000fe20000410000 */
[----:B--2---:R-:W-:-:S06]  /*73f0*/  HADD2.F32 R34, -RZ, R2.H0_H0 ;  /* 0x20000002ff227230 */ /* 0x004fcc0000004100 */
[----:B------:R-:W2:Y:S01]  /*7400*/  MUFU.EX2 R20, R20 ;  /* 0x0000001400147308 */ /* 0x000ea20000000800 */
[----:B------:R-:W-:-:S07]  /*7410*/  FMUL.FTZ R35, R34, -1.4426950216293334961 ;  /* 0xbfb8aa3b22237820 */ /* 0x000fce0000410000 */
[----:B------:R-:W5:Y:S01]  /*7420*/  MUFU.EX2 R22, R22 ;  /* 0x0000001600167308 */ /* 0x000f620000000800 */
[----:B------:R-:W-:Y:S01]  /*7430*/  FMUL.FTZ R2, R9, -1.4426950216293334961 ;  /* 0xbfb8aa3b09027820 */ /* 0x000fe20000410000 */
[----:B---3--:R-:W-:-:S06]  /*7440*/  FADD.FTZ R18, R18, 1 ;  /* 0x3f80000012127421 */ /* 0x008fcc0000010000 */
        /* <DEDUP_REMOVED lines=9> */
[----:B------:R-:W1:Y:S08]  /*74e0*/  MUFU.EX2 R10, R10 ;  /* 0x0000000a000a7308 */ /* 0x000e700000000800 */
[----:B------:R-:W1:Y:S08]  /*74f0*/  MUFU.EX2 R8, R8 ;  /* 0x0000000800087308 */ /* 0x000e700000000800 */
[----:B------:R-:W1:Y:S01]  /*7500*/  MUFU.EX2 R35, R35 ;  /* 0x0000002300237308 */ /* 0x000e620000000800 */
[----:B--2---:R-:W-:Y:S01]  /*7510*/  FADD.FTZ R20, R20, 1 ;  /* 0x3f80000014147421 */ /* 0x004fe20000010000 */
[----:B-----5:R-:W-:-:S06]  /*7520*/  FADD.FTZ R22, R22, 1 ;  /* 0x3f80000016167421 */ /* 0x020fcc0000010000 */
[----:B------:R-:W2:Y:S01]  /*7530*/  MUFU.EX2 R33, R2 ;  /* 0x0000000200217308 */ /* 0x000ea20000000800 */
[----:B---3--:R-:W-:Y:S01]  /*7540*/  FADD.FTZ R24, R24, 1 ;  /* 0x3f80000018187421 */ /* 0x008fe20000010000 */
[----:B------:R-:W-:-:S06]  /*7550*/  FADD.FTZ R26, R26, 1 ;  /* 0x3f8000001a1a7421 */ /* 0x000fcc0000010000 */
[----:B------:R-:W3:Y:S01]  /*7560*/  MUFU.RCP R18, R18 ;  /* 0x0000001200127308 */ /* 0x000ee20000001000 */
[----:B------:R-:W-:Y:S01]  /*7570*/  FADD.FTZ R28, R28, 1 ;  /* 0x3f8000001c1c7421 */ /* 0x000fe20000010000 */
[----:B----4-:R-:W-:Y:S01]  /*7580*/  FADD.FTZ R4, R4, 1 ;  /* 0x3f80000004047421 */ /* 0x010fe20000010000 */
[----:B0-----:R-:W-:-:S05]  /*7590*/  FADD.FTZ R30, R30, 1 ;  /* 0x3f8000001e1e7421 */ /* 0x001fca0000010000 */
[----:B------:R-:W0:Y:S01]  /*75a0*/  MUFU.RCP R12, R12 ;  /* 0x0000000c000c7308 */ /* 0x000e220000001000 */
[----:B------:R-:W-:Y:S01]  /*75b0*/  FADD.FTZ R32, R32, 1 ;  /* 0x3f80000020207421 */ /* 0x000fe20000010000 */
[----:B-1----:R-:W-:-:S06]  /*75c0*/  FADD.FTZ R10, R10, 1 ;  /* 0x3f8000000a0a7421 */ /* 0x002fcc0000010000 */
[----:B------:R-:W1:Y:S01]  /*75d0*/  MUFU.RCP R14, R14 ;  /* 0x0000000e000e7308 */ /* 0x000e620000001000 */
[----:B------:R-:W-:Y:S01]  /*75e0*/  FADD.FTZ R8, R8, 1 ;  /* 0x3f80000008087421 */ /* 0x000fe20000010000 */
[----:B------:R-:W-:-:S06]  /*75f0*/  FADD.FTZ R35, R35, 1 ;  /* 0x3f80000023237421 */ /* 0x000fcc0000010000 */
[----:B------:R-:W4:Y:S01]  /*7600*/  MUFU.RCP R16, R16 ;  /* 0x0000001000107308 */ /* 0x000f220000001000 */
[----:B--2---:R-:W-:-:S07]  /*7610*/  FADD.FTZ R33, R33, 1 ;  /* 0x3f80000021217421 */ /* 0x004fce0000010000 */
[----:B------:R-:W2:Y:S08]  /*7620*/  MUFU.RCP R20, R20 ;  /* 0x0000001400147308 */ /* 0x000eb00000001000 */
[----:B------:R-:W5:Y:S08]  /*7630*/  MUFU.RCP R22, R22 ;  /* 0x0000001600167308 */ /* 0x000f700000001000 */
[----:B------:R-:W5:Y:S08]  /*7640*/  MUFU.RCP R24, R24 ;  /* 0x0000001800187308 */ /* 0x000f700000001000 */
[----:B------:R-:W5:Y:S08]  /*7650*/  MUFU.RCP R26, R26 ;  /* 0x0000001a001a7308 */ /* 0x000f700000001000 */
[----:B------:R3:W5:Y:S08]  /*7660*/  MUFU.RCP R36, R4 ;  /* 0x0000000400247308 */ /* 0x0007700000001000 */
[----:B------:R-:W5:Y:S01]  /*7670*/  MUFU.RCP R28, R28 ;  /* 0x0000001c001c7308 */ /* 0x000f620000001000 */
[----:B---3--:R-:W-:Y:S01]  /*7680*/  FMUL.FTZ R4, R17, R18 ;  /* 0x0000001211047220 */ /* 0x008fe20000410000 */
[----:B------:R-:W-:Y:S06]  /*7690*/  BAR.SYNC.DEFER_BLOCKING 0x0 ;  /* 0x0000000000007b1d */ /* 0x000fec0000010000 */
[----:B------:R-:W3:Y:S01]  /*76a0*/  MUFU.RCP R38, R10 ;  /* 0x0000000a00267308 */ /* 0x000ee20000001000 */
[----:B0-----:R-:W-:-:S07]  /*76b0*/  FMUL.FTZ R11, R11, R12 ;  /* 0x0000000c0b0b7220 */ /* 0x001fce0000410000 */
[----:B------:R-:W0:Y:S01]  /*76c0*/  MUFU.RCP R30, R30 ;  /* 0x0000001e001e7308 */ /* 0x000e220000001000 */
[----:B-1----:R-:W-:-:S07]  /*76d0*/  FMUL.FTZ R2, R13, R14 ;  /* 0x0000000e0d027220 */ /* 0x002fce0000410000 */
[----:B------:R5:W1:Y:S08]  /*76e0*/  MUFU.RCP R40, R8 ;  /* 0x0000000800287308 */ /* 0x000a700000001000 */
[----:B------:R-:W1:Y:S01]  /*76f0*/  MUFU.RCP R32, R32 ;  /* 0x0000002000207308 */ /* 0x000e620000001000 */
[----:B----4-:R-:W-:-:S07]  /*7700*/  FMUL.FTZ R15, R15, R16 ;  /* 0x000000100f0f7220 */ /* 0x010fce0000410000 */
[----:B------:R-:W4:Y:S08]  /*7710*/  MUFU.RCP R18, R33 ;  /* 0x0000002100127308 */ /* 0x000f300000001000 */
[----:B------:R-:W4:Y:S01]  /*7720*/  MUFU.RCP R35, R35 ;  /* 0x0000002300237308 */ /* 0x000f220000001000 */
[----:B------:R-:W-:Y:S01]  /*7730*/  FMUL.FTZ R11, R11, R90 ;  /* 0x0000005a0b0b7220 */ /* 0x000fe20000410000 */
[----:B------:R-:W-:Y:S01]  /*7740*/  FMUL.FTZ R2, R2, R89 ;  /* 0x0000005902027220 */ /* 0x000fe20000410000 */
[----:B--2---:R-:W-:Y:S01]  /*7750*/  FMUL.FTZ R19, R19, R20 ;  /* 0x0000001413137220 */ /* 0x004fe20000410000 */
        /* <DEDUP_REMOVED lines=14> */
[----:B-1----:R-:W-:Y:S01]  /*7840*/  FMUL.FTZ R7, R7, R40 ;  /* 0x0000002807077220 */ /* 0x002fe20000410000 */
[----:B------:R-:W-:Y:S01]  /*7850*/  FMUL.FTZ R16, R31, R32 ;  /* 0x000000201f107220 */ /* 0x000fe20000410000 */
[----:B------:R-:W-:Y:S01]  /*7860*/  F2FP.F16.F32.PACK_AB R4, R4, R15 ;  /* 0x0000000f0404723e */ /* 0x000fe200000000ff */
[----:B------:R-:W-:Y:S01]  /*7870*/  FMUL.FTZ R3, R3, R78 ;  /* 0x0000004e03037220 */ /* 0x000fe20000410000 */
[----:B------:R-:W-:Y:S01]  /*7880*/  FMUL.FTZ R12, R12, R77 ;  /* 0x0000004d0c0c7220 */ /* 0x000fe20000410000 */
[----:B----4-:R-:W-:Y:S01]  /*7890*/  FMUL.FTZ R9, R9, R18 ;  /* 0x0000001209097220 */ /* 0x010fe20000410000 */
[----:B------:R-:W-:Y:S01]  /*78a0*/  FMUL.FTZ R34, R34, R35 ;  /* 0x0000002322227220 */ /* 0x000fe20000410000 */
        /* <DEDUP_REMOVED lines=9> */
[----:B------:R-:W-:Y:S01]  /*7940*/  FMUL.FTZ R34, R34, R71 ;  /* 0x0000004722227220 */ /* 0x000fe20000410000 */
[----:B------:R0:W-:Y:S01]  /*7950*/  STS.U16 [R123], R2 ;  /* 0x000000027b007388 */ /* 0x0001e20000000400 */
[----:B------:R-:W-:Y:S02]  /*7960*/  PRMT R59, R8, 0x7632, R59 ;  /* 0x00007632083b7816 */ /* 0x000fe4000000003b */
[----:B------:R-:W-:Y:S01]  /*7970*/  F2FP.F16.F32.PACK_AB R3, R12, R3 ;  /* 0x000000030c03723e */ /* 0x000fe200000000ff */
[----:B------:R-:W-:Y:S01]  /*7980*/  STS.U16 [R122+0x2], R61 ;  /* 0x0000023d7a007388 */ /* 0x000fe20000000400 */
[----:B------:R-:W-:Y:S02]  /*7990*/  PRMT R58, R10, 0x7632, R58 ;  /* 0x000076320a3a7816 */ /* 0x000fe4000000003a */
[----:B------:R-:W-:Y:S01]  /*79a0*/  F2FP.F16.F32.PACK_AB R5, R14, R5 ;  /* 0x000000050e05723e */ /* 0x000fe200000000ff */
[----:B------:R1:W-:Y:S01]  /*79b0*/  STS.U16 [R121+0x4], R4 ;  /* 0x0000040479007388 */ /* 0x0003e20000000400 */
[----:B------:R-:W-:-:S02]  /*79c0*/  F2FP.F16.F32.PACK_AB R7, R16, R7 ;  /* 0x000000071007723e */ /* 0x000fc400000000ff */
[----:B0-----:R-:W-:Y:S01]  /*79d0*/  PRMT R2, R3, 0x7632, R2 ;  /* 0x0000763203027816 */ /* 0x001fe20000000002 */
[----:B------:R-:W-:Y:S01]  /*79e0*/  STS.U16 [R120+0x6], R60 ;  /* 0x0000063c78007388 */ /* 0x000fe20000000400 */
[----:B------:R-:W-:-:S03]  /*79f0*/  F2FP.F16.F32.PACK_AB R9, R34, R9 ;  /* 0x000000092209723e */ /* 0x000fc600000000ff */
[----:B------:R0:W-:Y:S01]  /*7a00*/  STS.U16 [R119+0x8], R8 ;  /* 0x0000080877007388 */ /* 0x0001e20000000400 */
[----:B------:R-:W-:-:S03]  /*7a10*/  PRMT R56, R5, 0x7632, R56 ;  /* 0x0000763205387816 */ /* 0x000fc60000000038 */
[----:B------:R-:W-:Y:S01]  /*7a20*/  STS.U16 [R118+0xa], R59 ;  /* 0x00000a3b76007388 */ /* 0x000fe20000000400 */
[----:B-1----:R-:W-:-:S03]  /*7a30*/  PRMT R4, R7, 0x7610, R4 ;  /* 0x0000761007047816 */ /* 0x002fc60000000004 */
[----:B------:R-:W-:Y:S01]  /*7a40*/  STS.U16 [R117+0xc], R10 ;  /* 0x00000c0a75007388 */ /* 0x000fe20000000400 */
[----:B------:R-:W-:-:S03]  /*7a50*/  PRMT R55, R7, 0x7632, R55 ;  /* 0x0000763207377816 */ /* 0x000fc60000000037 */
[----:B------:R-:W-:Y:S01]  /*7a60*/  STS.U16 [R116+0xe], R58 ;  /* 0x00000e3a74007388 */ /* 0x000fe20000000400 */
[----:B0-----:R-:W-:-:S03]  /*7a70*/  PRMT R8, R9, 0x7610, R8 ;  /* 0x0000761009087816 */ /* 0x001fc60000000008 */
[----:B------:R0:W-:Y:S01]  /*7a80*/  STS.U16 [R115+0x10], R3 ;  /* 0x0000100373007388 */ /* 0x0001e20000000400 */
[----:B------:R-:W-:-:S03]  /*7a90*/  PRMT R54, R9, 0x7632, R54 ;  /* 0x0000763209367816 */ /* 0x000fc60000000036 */
[----:B------:R-:W-:Y:S04]  /*7aa0*/  STS.U16 [R114+0x12], R2 ;  /* 0x0000120272007388 */ /* 0x000fe80000000400 */
[----:B------:R-:W-:Y:S04]  /*7ab0*/  STS.U16 [R113+0x14], R5 ;  /* 0x0000140571007388 */ /* 0x000fe80000000400 */
        /* <DEDUP_REMOVED lines=30> */
[----:B-1----:R-:W-:Y:S01]  /*7ca0*/  IADD3.X R4, PT, PT, RZ, UR15, RZ, P0, !PT ;  /* 0x0000000fff047c10 */ /* 0x002fe200087fe4ff */
[----:B------:R-:W0:Y:S01]  /*7cb0*/  LDCU UR8, c[0x0][0x394] ;  /* 0x00007280ff0877ac */ /* 0x000e220008000800 */
        /* <DEDUP_REMOVED lines=40> */
[----:B------:R-:W-:-:S02]  /*7f40*/  UIADD3 UR7, UP3, UPT, UR7, 0x1000, URZ ;  /* 0x0000100007077890 */ /* 0x000fc4000ff7e0ff */
[----:B------:R-:W-:Y:S02]  /*7f50*/  UIADD3.X UR23, UPT, UPT, URZ, UR23, URZ, UP1, !UPT ;  /* 0x00000017ff177290 */ /* 0x000fe40008ffe4ff */
[----:B------:R-:W-:Y:S02]  /*7f60*/  UIADD3.X UR19, UPT, UPT, URZ, UR19, URZ, UP2, !UPT ;  /* 0x00000013ff137290 */ /* 0x000fe400097fe4ff */
[----:B------:R-:W-:Y:S01]  /*7f70*/  UIADD3.X UR17, UPT, UPT, URZ, UR17, URZ, UP3, !UPT ;  /* 0x00000011ff117290 */ /* 0x000fe20009ffe4ff */
[----:B-1----:R-:W-:Y:S11]  /*7f80*/  BRA.U !UP0, `(.L_x_2824) ;  /* 0xffffff8508e07547 */ /* 0x002ff6000b83ffff */
[----:B------:R-:W-:Y:S05]  /*7f90*/  EXIT ;  /* 0x000000000000794d */ /* 0x000fea0003800000 */
.L_x_2825:
        /* <DEDUP_REMOVED lines=14> */
.L_x_5085:


//--------------------- .text._Z25selective_scan_fwd_kernelI32Selective_Scan_fwd_kernel_traitsILi128ELi16ELi1ELb1ELb0ELb0ELb0EN3c104HalfEfEEv13SSMParamsBase --------------------------
	.section	.text._Z25selective_scan_fwd_kernelI32Selective_Scan_fwd_kernel_traitsILi128ELi16ELi1ELb1ELb0ELb0ELb0EN3c104HalfEfEEv13SSMParamsBase,"ax",@progbits
	.align	128
        .global         _Z25selective_scan_fwd_kernelI32Selective_Scan_fwd_kernel_traitsILi128ELi16ELi1ELb1ELb0ELb0ELb0EN3c104HalfEfEEv13SSMParamsBase
        .type           _Z25selective_scan_fwd_kernelI32Selective_Scan_fwd_kernel_traitsILi128ELi16ELi1ELb1ELb0ELb0ELb0EN3c104HalfEfEEv13SSMParamsBase,@function
        .size           _Z25selective_scan_fwd_kernelI32Selective_Scan_fwd_kernel_traitsILi128ELi16ELi1ELb1ELb0ELb0ELb0EN3c104HalfEfEEv13SSMParamsBase,(.L_x_5086 - _Z25selective_scan_fwd_kernelI32Selective_Scan_fwd_kernel_traitsILi128ELi16ELi1ELb1ELb0ELb0ELb0EN3c104HalfEfEEv13SSMParamsBase)
        .other          _Z25selective_scan_fwd_kernelI32Selective_Scan_fwd_kernel_traitsILi128ELi16ELi1ELb1ELb0ELb0ELb0EN3c104HalfEfEEv13SSMParamsBase,@"STO_CUDA_ENTRY STV_DEFAULT"
_Z25selective_scan_fwd_kernelI32Selective_Scan_fwd_kernel_traitsILi128ELi16ELi1ELb1ELb0ELb0ELb0EN3c104HalfEfEEv13SSMParamsBase:
.text._Z25selective_scan_fwd_kernelI32Selective_Scan_fwd_kernel_traitsILi128ELi16ELi1ELb1ELb0ELb0ELb0EN3c104HalfEfEEv13SSMParamsBase:
[----:B------:R-:W-:Y:S08]  /*0000*/  LDC R1, c[0x0][0x37c] ;  /* 0x0000df00ff017b82 */ /* 0x000ff00000000800 */
[----:B------:R-:W0:Y:S01]  /*0010*/  LDC.64 R2, c[0x0][0x458] ;  /* 0x00011600ff027b82 */ /* 0x000e220000000a00 */
[----:B------:R-:W1:Y:S01]  /*0020*/  S2R R11, SR_CTAID.Y ;  /* 0x00000000000b7919 */ /* 0x000e620000002600 */
[----:B------:R-:W2:Y:S01]  /*0030*/  LDCU.64 UR16, c[0x0][0x358] ;  /* 0x00006b00ff1077ac */ /* 0x000ea20008000a00 */
[----:B------:R-:W-:Y:S01]  /*0040*/  HFMA2 R44, -RZ, RZ, 0, 0 ;  /* 0x00000000ff2c7431 */ /* 0x000fe200000001ff */
[----:B------:R-:W-:Y:S01]  /*0050*/  MOV R43, RZ ;  /* 0x000000ff002b7202 */ /* 0x000fe20000000f00 */
        /* <DEDUP_REMOVED lines=31> */
[----:B------:R-:W2:Y:S01]  /*0250*/  S2R R42, SR_TID.X ;  /* 0x00000000002a7919 */ /* 0x000ea20000002100 */
[----:B------:R-:W-:Y:S01]  /*0260*/  MOV R2, R6 ;  /* 0x0000000600027202 */ /* 0x000fe20000000f00 */
[----:B------:R-:W3:Y:S01]  /*0270*/  LDC.64 R14, c[0x0][0x428] ;  /* 0x00010a00ff0e7b82 */ /* 0x000ee20000000a00 */
[----:B------:R-:W-:Y:S01]  /*0280*/  MOV R4, R8 ;  /* 0x0000000800047202 */ /* 0x000fe20000000f00 */
[----:B------:R-:W0:Y:S01]  /*0290*/  LDCU.64 UR8, c[0x0][0x3d8] ;  /* 0x00007b00ff0877ac */ /* 0x000e220008000a00 */
[----:B----4-:R-:W-:Y:S01]  /*02a0*/  IMAD R0, R0, UR18, R11 ;  /* 0x0000001200007c24 */ /* 0x010fe2000f8e020b */
[----:B------:R-:W-:Y:S01]  /*02b0*/  MOV R35, RZ ;  /* 0x000000ff00237202 */ /* 0x000fe20000000f00 */
[C---:B------:R-:W-:Y:S01]  /*02c0*/  IMAD.WIDE.U32 R2, R11.reuse, UR10, R2 ;  /* 0x0000000a0b027c25 */ /* 0x040fe2000f8e0002 */
[----:B------:R-:W-:Y:S02]  /*02d0*/  UMOV UR4, 0x400 ;  /* 0x0000040000047882 */ /* 0x000fe40000000000 */
[----:B------:R-:W4:Y:S01]  /*02e0*/  LDC.64 R18, c[0x0][0x448] ;  /* 0x00011200ff127b82 */ /* 0x000f220000000a00 */
[C---:B------:R-:W-:Y:S01]  /*02f0*/  IMAD R47, R11.reuse, UR11, R3 ;  /* 0x0000000b0b2f7c24 */ /* 0x040fe2000f8e0203 */
[----:B-1----:R-:W-:Y:S01]  /*0300*/  LEA R50, P0, R2, R50, 0x1 ;  /* 0x0000003202327211 */ /* 0x002fe200078008ff */
[----:B------:R-:W-:-:S03]  /*0310*/  IMAD.WIDE.U32 R4, R11, UR14, R4 ;  /* 0x0000000e0b047c25 */ /* 0x000fc6000f8e0004 */
[----:B------:R-:W-:Y:S01]  /*0320*/  LEA.HI.X R47, R2, R51, R47, 0x1, P0 ;  /* 0x00000033022f7211 */ /* 0x000fe200000f0c2f */
[C---:B0-----:R-:W-:Y:S01]  /*0330*/  IMAD.WIDE.U32 R40, R11.reuse, UR6, RZ ;  /* 0x000000060b287c25 */ /* 0x041fe2000f8e00ff */
[----:B------:R-:W0:Y:S01]  /*0340*/  LDC.64 R22, c[0x0][0x3a0] ;  /* 0x0000e800ff167b82 */ /* 0x000e220000000a00 */
[----:B------:R-:W1:Y:S01]  /*0350*/  LDCU UR6, c[0x0][0x38c] ;  /* 0x00007180ff0677ac */ /* 0x000e620008000800 */
[C---:B------:R-:W-:Y:S01]  /*0360*/  LEA R48, P1, R4.reuse, R48, 0x1 ;  /* 0x0000003004307211 */ /* 0x040fe200078208ff */
[C---:B------:R-:W-:Y:S02]  /*0370*/  IMAD R45, R11.reuse, UR15, R5 ;  /* 0x0000000f0b2d7c24 */ /* 0x040fe4000f8e0205 */
[C---:B------:R-:W-:Y:S02]  /*0380*/  IMAD R8, R11.reuse, UR7, R41 ;  /* 0x000000070b087c24 */ /* 0x040fe4000f8e0229 */
[----:B------:R-:W-:Y:S01]  /*0390*/  IMAD.WIDE.U32 R6, R11, UR8, RZ ;  /* 0x000000080b067c25 */ /* 0x000fe2000f8e00ff */
[----:B------:R-:W0:Y:S01]  /*03a0*/  S2UR UR5, SR_CgaCtaId ;  /* 0x00000000000579c3 */ /* 0x000e220000008800 */
[----:B------:R-:W-:-:S02]  /*03b0*/  LEA.HI.X R45, R4, R49, R45, 0x1, P1 ;  /* 0x00000031042d7211 */ /* 0x000fc400008f0c2d */
[----:B---3--:R-:W-:Y:S01]  /*03c0*/  IMAD.WIDE.U32 R4, R11, R14, RZ ;  /* 0x0000000e0b047225 */ /* 0x008fe200078e00ff */
[----:B--2---:R-:W-:-:S03]  /*03d0*/  SHF.L.U32 R49, R42, 0x1, RZ ;  /* 0x000000012a317819 */ /* 0x004fc600000006ff */
[C---:B------:R-:W-:Y:S01]  /*03e0*/  IMAD R5, R11.reuse, R15, R5 ;  /* 0x0000000f0b057224 */ /* 0x040fe200078e0205 */
[----:B------:R-:W2:Y:S01]  /*03f0*/  LDC.64 R20, c[0x0][0x450] ;  /* 0x00011400ff147b82 */ /* 0x000ea20000000a00 */
[----:B----4-:R-:W-:Y:S01]  /*0400*/  LEA R41, P0, R40, R18, 0x2 ;  /* 0x0000001228297211 */ /* 0x010fe200078010ff */
[----:B------:R-:W-:Y:S01]  /*0410*/  IMAD R0, R0, R13, RZ ;  /* 0x0000000d00007224 */ /* 0x000fe200078e02ff */
[----:B-1----:R-:W-:Y:S01]  /*0420*/  UISETP.LT.AND UP0, UPT, UR6, 0x1, UPT ;  /* 0x000000010600788c */ /* 0x002fe2000bf01270 */
[----:B------:R-:W-:Y:S02]  /*0430*/  SHF.R.U32.HI R61, RZ, 0x5, R42 ;  /* 0x00000005ff3d7819 */ /* 0x000fe4000001162a */
[----:B------:R-:W-:Y:S01]  /*0440*/  LEA.HI.X R40, R40, R19, R8, 0x2, P0 ;  /* 0x0000001328287211 */ /* 0x000fe200000f1408 */
[----:B------:R-:W-:Y:S01]  /*0450*/  IMAD R0, R0, UR6, RZ ;  /* 0x0000000600007c24 */ /* 0x000fe2000f8e02ff */
[----:B------:R-:W1:Y:S01]  /*0460*/  LDC.64 R24, c[0x0][0x440] ;  /* 0x00011000ff187b82 */ /* 0x000e620000000a00 */
[----:B0-----:R-:W-:Y:S01]  /*0470*/  IMAD.WIDE.U32 R36, R11, R22, RZ ;  /* 0x000000160b247225 */ /* 0x001fe200078e00ff */
[----:B------:R-:W-:-:S02]  /*0480*/  LOP3.LUT R49, R49, 0x7c0, RZ, 0xc0, !PT ;  /* 0x000007c031317812 */ /* 0x000fc400078ec0ff */
[----:B------:R-:W-:Y:S01]  /*0490*/  LOP3.LUT R62, R42, 0x1f, RZ, 0xc0, !PT ;  /* 0x0000001f2a3e7812 */ /* 0x000fe200078ec0ff */
[C---:B------:R-:W-:Y:S02]  /*04a0*/  IMAD R8, R11.reuse, R23, R37 ;  /* 0x000000170b087224 */ /* 0x040fe400078e0225 */
[----:B------:R-:W-:Y:S01]  /*04b0*/  IMAD R37, R11, UR9, R7 ;  /* 0x000000090b257c24 */ /* 0x000fe2000f8e0207 */
[----:B------:R-:W0:Y:S01]  /*04c0*/  LDC.64 R16, c[0x0][0x420] ;  /* 0x00010800ff107b82 */ /* 0x000e220000000a00 */
[----:B------:R-:W-:Y:S02]  /*04d0*/  ULEA UR4, UR5, UR4, 0x18 ;  /* 0x0000000405047291 */ /* 0x000fe4000f8ec0ff */
[----:B------:R-:W-:Y:S01]  /*04e0*/  USEL UR5, UR6, 0x1, !UP0 ;  /* 0x0000000106057887 */ /* 0x000fe2000c000000 */
[----:B------:R-:W3:Y:S03]  /*04f0*/  LDCU.U8 UR9, c[0x0][0x39e] ;  /* 0x000073c0ff0977ac */ /* 0x000ee60008000000 */
[----:B------:R-:W-:Y:S01]  /*0500*/  LEA R46, R61, UR4, 0x3 ;  /* 0x000000043d2e7c11 */ /* 0x000fe2000f8e18ff */
[----:B------:R-:W4:Y:S01]  /*0510*/  LDC.64 R30, c[0x0][0x3a8] ;  /* 0x0000ea00ff1e7b82 */ /* 0x000f220000000a00 */
[----:B--2---:R-:W-:Y:S01]  /*0520*/  LEA R39, P0, R6, R20, 0x2 ;  /* 0x0000001406277211 */ /* 0x004fe200078010ff */
[----:B------:R-:W-:-:S03]  /*0530*/  UIADD3 UR7, UPT, UPT, -UR5, URZ, URZ ;  /* 0x000000ff05077290 */ /* 0x000fc6000fffe1ff */
[----:B------:R-:W-:-:S03]  /*0540*/  LEA.HI.X R37, R6, R21, R37, 0x2, P0 ;  /* 0x0000001506257211 */ /* 0x000fc600000f1425 */
[----:B------:R-:W2:Y:S01]  /*0550*/  LDC.64 R2, c[0x0][0x3c0] ;  /* 0x0000f000ff027b82 */ /* 0x000ea20000000a00 */
[----:B-1----:R-:W-:-:S04]  /*0560*/  LEA R38, P1, R36, R24, 0x2 ;  /* 0x0000001824267211 */ /* 0x002fc800078210ff */
[----:B------:R-:W-:-:S03]  /*0570*/  LEA.HI.X R36, R36, R25, R8, 0x2, P1 ;  /* 0x0000001924247211 */ /* 0x000fc600008f1408 */
[----:B------:R-:W1:Y:S01]  /*0580*/  LDC.64 R28, c[0x0][0x3e0] ;  /* 0x0000f800ff1c7b82 */ /* 0x000e620000000a00 */
[----:B0-----:R-:W-:-:S04]  /*0590*/  IMAD.WIDE.U32 R32, R16, UR18, R4 ;  /* 0x0000001210207c25 */ /* 0x001fc8000f8e0004 */
[----:B------:R-:W-:Y:S01]  /*05a0*/  IMAD R34, R17, UR18, R33 ;  /* 0x0000001211227c24 */ /* 0x000fe2000f8e0221 */
[----:B----4-:R-:W-:Y:S02]  /*05b0*/  SHF.L.U64.HI R51, R30, 0x2, R31 ;  /* 0x000000021e337819 */ /* 0x010fe4000001021f */
[----:B------:R-:W-:Y:S02]  /*05c0*/  LOP3.LUT R31, R49, 0x1f, R42, 0xf8, !PT ;  /* 0x0000001f311f7812 */ /* 0x000fe400078ef82a */
[----:B--2---:R-:W-:Y:S02]  /*05d0*/  SHF.L.U64.HI R3, R2, 0x2, R3 ;  /* 0x0000000202037819 */ /* 0x004fe40000010203 */
[----:B-1-3--:R-:W-:-:S07]  /*05e0*/  SHF.L.U64.HI R29, R28, 0x2, R29 ;  /* 0x000000021c1d7819 */ /* 0x00afce000001021d */
.L_x_2862:
        /* <DEDUP_REMOVED lines=39> */
[----:B------:R-:W-:Y:S01]  /*0860*/  ISETP.EQ.OR P0, PT, RZ, UR9, P0 ;  /* 0x00000009ff007c0c */ /* 0x000fe20008702670 */
        /* <DEDUP_REMOVED lines=9> */
[----:B-12---:R-:W-:-:S12]  /*0900*/  @P0 BRA `(.L_x_2827) ;  /* 0x0000000000780947 */ /* 0x006fd80003800000 */
        /* <DEDUP_REMOVED lines=13> */
[----:B------:R-:W-:-:S03]  /*09e0*/  @P0 MOV R25, 0x7f800000 ;  /* 0x7f80000000190802 */ /* 0x000fc60000000f00 */
        /* <DEDUP_REMOVED lines=16> */
.L_x_2827:
[----:B------:R-:W-:Y:S05]  /*0af0*/  BSYNC.RECONVERGENT B0 ;  /* 0x0000000000007941 */ /* 0x000fea0003800200 */
.L_x_2826:
        /* <DEDUP_REMOVED lines=35> */
.L_x_2829:
[----:B------:R-:W-:Y:S05]  /*0d30*/  BSYNC.RECONVERGENT B0 ;  /* 0x0000000000007941 */ /* 0x000fea0003800200 */
.L_x_2828:
        /* <DEDUP_REMOVED lines=37> */
.L_x_2831:
[----:B------:R-:W-:Y:S05]  /*0f90*/  BSYNC.RECONVERGENT B0 ;  /* 0x0000000000007941 */ /* 0x000fea0003800200 */
.L_x_2830:
        /* <DEDUP_REMOVED lines=35> */
.L_x_2833:
[----:B------:R-:W-:Y:S05]  /*11d0*/  BSYNC.RECONVERGENT B0 ;  /* 0x0000000000007941 */ /* 0x000fea0003800200 */
.L_x_2832:
        /* <DEDUP_REMOVED lines=38> */
.L_x_2835:
[----:B------:R-:W-:Y:S05]  /*1440*/  BSYNC.RECONVERGENT B0 ;  /* 0x0000000000007941 */ /* 0x000fea0003800200 */
.L_x_2834:
        /* <DEDUP_REMOVED lines=39> */
.L_x_2837:
[----:B------:R-:W-:Y:S05]  /*16c0*/  BSYNC.RECONVERGENT B0 ;  /* 0x0000000000007941 */ /* 0x000fea0003800200 */
.L_x_2836:
        /* <DEDUP_REMOVED lines=41> */
.L_x_2839:
[----:B------:R-:W-:Y:S05]  /*1960*/  BSYNC.RECONVERGENT B0 ;  /* 0x0000000000007941 */ /* 0x000fea0003800200 */
.L_x_2838:
        /* <DEDUP_REMOVED lines=39> */
.L_x_2841:
[----:B------:R-:W-:Y:S05]  /*1be0*/  BSYNC.RECONVERGENT B0 ;  /* 0x0000000000007941 */ /* 0x000fea0003800200 */
.L_x_2840:
        /* <DEDUP_REMOVED lines=41> */
.L_x_2843:
[----:B------:R-:W-:Y:S05]  /*1e80*/  BSYNC.RECONVERGENT B0 ;  /* 0x0000000000007941 */ /* 0x000fea0003800200 */
.L_x_2842:
        /* <DEDUP_REMOVED lines=39> */
.L_x_2845:
[----:B------:R-:W-:Y:S05]  /*2100*/  BSYNC.RECONVERGENT B0 ;  /* 0x0000000000007941 */ /* 0x000fea0003800200 */
.L_x_2844:
        /* <DEDUP_REMOVED lines=45> */
.L_x_2847:
[----:B------:R-:W-:Y:S05]  /*23e0*/  BSYNC.RECONVERGENT B0 ;  /* 0x0000000000007941 */ /* 0x000fea0003800200 */
.L_x_2846:
        /* <DEDUP_REMOVED lines=32> */
.L_x_2849:
[----:B------:R-:W-:Y:S05]  /*25f0*/  BSYNC.RECONVERGENT B0 ;  /* 0x0000000000007941 */ /* 0x000fea0003800200 */
.L_x_2848:
        /* <DEDUP_REMOVED lines=32> */
.L_x_2851:
[----:B------:R-:W-:Y:S05]  /*2800*/  BSYNC.RECONVERGENT B0 ;  /* 0x0000000000007941 */ /* 0x000fea0003800200 */
.L_x_2850:
        /* <DEDUP_REMOVED lines=32> */
.L_x_2853:
[----:B------:R-:W-:Y:S05]  /*2a10*/  BSYNC.RECONVERGENT B0 ;  /* 0x0000000000007941 */ /* 0x000fea0003800200 */
.L_x_2852:
        /* <DEDUP_REMOVED lines=32> */
.L_x_2855:
[----:B------:R-:W-:Y:S05]  /*2c20*/  BSYNC.RECONVERGENT B0 ;  /* 0x0000000000007941 */ /* 0x000fea0003800200 */
.L_x_2854:
        /* <DEDUP_REMOVED lines=32> */
.L_x_2857:
[----:B------:R-:W-:Y:S05]  /*2e30*/  BSYNC.RECONVERGENT B0 ;  /* 0x0000000000007941 */ /* 0x000fea0003800200 */
.L_x_2856:
        /* <DEDUP_REMOVED lines=24> */
[----:B------:R-:W-:Y:S01]  /*2fc0*/  ISETP.NE.AND P0, PT, R35, RZ, PT ;  /* 0x000000ff2300720c */ /* 0x000fe20003f05270 */
[----:B------:R-:W-:Y:S01]  /*2fd0*/  FMUL.FTZ R82, R11, R100 ;  /* 0x000000640b527220 */ /* 0x000fe20000410000 */
[----:B------:R-:W-:Y:S01]  /*2fe0*/  MOV R79, R38 ;  /* 0x00000026004f7202 */ /* 0x000fe20000000f00 */
[----:B------:R-:W-:Y:S01]  /*2ff0*/  IMAD R81, R35, UR6, RZ ;  /* 0x0000000623517c24 */ /* 0x000fe2000f8e02ff */
[----:B------:R-:W-:Y:S01]  /*3000*/  ISETP.EQ.AND P0, PT, R62, RZ, P0 ;  /* 0x000000ff3e00720c */ /* 0x000fe20000702270 */
[----:B------:R-:W-:Y:S01]  /*3010*/  UIADD3 UR5, UPT, UPT, UR4, 0x10d0, URZ ;  /* 0x000010d004057890 */ /* 0x000fe2000fffe0ff */
[----:B------:R-:W-:Y:S01]  /*3020*/  MOV R80, R36 ;  /* 0x0000002400507202 */ /* 0x000fe20000000f00 */
[----:B------:R-:W-:Y:S01]  /*3030*/  UMOV UR6, UR7 ;  /* 0x0000000700067c82 */ /* 0x000fe20008000000 */
[----:B------:R-:W-:Y:S02]  /*3040*/  MOV R77, R39 ;  /* 0x00000027004d7202 */ /* 0x000fe40000000f00 */
[----:B------:R-:W-:-:S02]  /*3050*/  MOV R78, R37 ;  /* 0x00000025004e7202 */ /* 0x000fc40000000f00 */
[----:B------:R-:W-:Y:S02]  /*3060*/  MOV R75, R41 ;  /* 0x00000029004b7202 */ /* 0x000fe40000000f00 */
[----:B------:R-:W-:-:S07]  /*3070*/  MOV R76, R40 ;  /* 0x00000028004c7202 */ /* 0x000fce0000000f00 */
.L_x_2861:
[----:B------:R-:W-:Y:S02]  /*3080*/  MOV R4, R79 ;  /* 0x0000004f00047202 */ /* 0x000fe40000000f00 */
[----:B------:R-:W-:-:S05]  /*3090*/  MOV R5, R80 ;  /* 0x0000005000057202 */ /* 0x000fca0000000f00 */
[----:B------:R-:W2:Y:S01]  /*30a0*/  LDG.E R6, desc[UR16][R4.64] ;  /* 0x0000001004067981 */ /* 0x000ea2000c1e1900 */
[----:B------:R-:W-:Y:S01]  /*30b0*/  ISETP.GE.AND P1, PT, R56, 0x1, PT ;  /* 0x000000013800780c */ /* 0x000fe20003f26270 */
[----:B------:R-:W-:Y:S01]  /*30c0*/  HFMA2 R12, -RZ, RZ, 1.875, 0 ;  /* 0x3f800000ff0c7431 */ /* 0x000fe200000001ff */
[----:B------:R-:W0:Y:S01]  /*30d0*/  S2UR UR8, SR_CgaCtaId ;  /* 0x00000000000879c3 */ /* 0x000e220000008800 */
[----:B------:R-:W-:-:S06]  /*30e0*/  MOV R13, RZ ;  /* 0x000000ff000d7202 */ /* 0x000fcc0000000f00 */
[----:B------:R-:W-:Y:S01]  /*30f0*/  @P0 LDS.64 R12, [UR5] ;  /* 0x00000005ff0c0984 */ /* 0x000fe20008000a00 */
[----:B------:R-:W-:Y:S02]  /*3100*/  UMOV UR4, 0x400 ;  /* 0x0000040000047882 */ /* 0x000fe40000000000 */
[----:B0-----:R-:W-:Y:S01]  /*3110*/  ULEA UR4, UR8, UR4, 0x18 ;  /* 0x0000000408047291 */ /* 0x001fe2000f8ec0ff */
[----:B--2---:R-:W-:-:S04]  /*3120*/  FMUL.FTZ R6, R6, 1.4426950216293334961 ;  /* 0x3fb8aa3b06067820 */ /* 0x004fc80000410000 */
[C---:B------:R-:W-:Y:S01]  /*3130*/  FMUL.FTZ R117, R6.reuse, R21 ;  /* 0x0000001506757220 */ /* 0x040fe20000410000 */
[C---:B------:R-:W-:Y:S01]  /*3140*/  FMUL.FTZ R114, R6.reuse, R20 ;  /* 0x0000001406727220 */ /* 0x040fe20000410000 */
[C---:B------:R-:W-:Y:S01]  /*3150*/  FMUL.FTZ R115, R6.reuse, R19 ;  /* 0x0000001306737220 */ /* 0x040fe20000410000 */
[C---:B------:R-:W-:Y:S01]  /*3160*/  FMUL.FTZ R112, R6.reuse, R18 ;  /* 0x0000001206707220 */ /* 0x040fe20000410000 */
[C---:B------:R-:W-:Y:S01]  /*3170*/  FMUL.FTZ R113, R6.reuse, R17 ;  /* 0x0000001106717220 */ /* 0x040fe20000410000 */
[C---:B------:R-:W-:Y:S01]  /*3180*/  FMUL.FTZ R116, R6.reuse, R24 ;  /* 0x0000001806747220 */ /* 0x040fe20000410000 */
[----:B------:R-:W0:Y:S01]  /*3190*/  MUFU.EX2 R117, R117 ;  /* 0x0000007500757308 */ /* 0x000e220000000800 */
[C---:B------:R-:W-:Y:S01]  /*31a0*/  FMUL.FTZ R110, R6.reuse, R16 ;  /* 0x00000010066e7220 */ /* 0x040fe20000410000 */
[C---:B------:R-:W-:Y:S01]  /*31b0*/  FMUL.FTZ R111, R6.reuse, R23 ;  /* 0x00000017066f7220 */ /* 0x040fe20000410000 */
[C---:B------:R-:W-:Y:S01]  /*31c0*/  FMUL.FTZ R108, R6.reuse, R22 ;  /* 0x00000016066c7220 */ /* 0x040fe20000410000 */
[C---:B------:R-:W-:Y:S01]  /*31d0*/  FMUL.FTZ R109, R6.reuse, R26 ;  /* 0x0000001a066d7220 */ /* 0x040fe20000410000 */
[C---:B------:R-:W-:Y:S01]  /*31e0*/  FMUL.FTZ R106, R6.reuse, R25 ;  /* 0x00000019066a7220 */ /* 0x040fe20000410000 */
[C---:B------:R-:W-:Y:S01]  /*31f0*/  FMUL.FTZ R103, R6.reuse, R27 ;  /* 0x0000001b06677220 */ /* 0x040fe20000410000 */
[C---:B------:R-:W-:Y:S01]  /*3200*/  FMUL.FTZ R102, R6.reuse, R63 ;  /* 0x0000003f06667220 */ /* 0x040fe20000410000 */
[----:B------:R-:W1:Y:S01]  /*3210*/  MUFU.EX2 R114, R114 ;  /* 0x0000007200727308 */ /* 0x000e620000000800 */
[C---:B------:R-:W-:Y:S01]  /*3220*/  FMUL.FTZ R105, R6.reuse, R70 ;  /* 0x0000004606697220 */ /* 0x040fe20000410000 */
[C---:B------:R-:W-:Y:S01]  /*3230*/  FMUL.FTZ R104, R6.reuse, R101 ;  /* 0x0000006506687220 */ /* 0x040fe20000410000 */
[----:B------:R-:W-:-:S05]  /*3240*/  FMUL.FTZ R107, R6, R100 ;  /* 0x00000064066b7220 */ /* 0x000fca0000410000 */
[----:B------:R-:W2:Y:S01]  /*3250*/  MUFU.EX2 R115, R115 ;  /* 0x0000007300737308 */ /* 0x000ea20000000800 */
[----:B0-----:R-:W-:-:S07]  /*3260*/  FFMA.FTZ R4, R97, R117, R96 ;  /* 0x0000007561047223 */ /* 0x001fce0000010060 */
[----:B------:R-:W0:Y:S01]  /*3270*/  MUFU.EX2 R112, R112 ;  /* 0x0000007000707308 */ /* 0x000e220000000800 */
[----:B-1----:R-:W-:-:S07]  /*3280*/  FFMA.FTZ R4, R114, R4, R95 ;  /* 0x0000000472047223 */ /* 0x002fce000001005f */
[----:B------:R-:W1:Y:S01]  /*3290*/  MUFU.EX2 R113, R113 ;  /* 0x0000007100717308 */ /* 0x000e620000000800 */
[----:B--2---:R-:W-:-:S07]  /*32a0*/  FFMA.FTZ R4, R115, R4, R94 ;  /* 0x0000000473047223 */ /* 0x004fce000001005e */
[----:B------:R-:W2:Y:S01]  /*32b0*/  MUFU.EX2 R116, R116 ;  /* 0x0000007400747308 */ /* 0x000ea20000000800 */
[----:B0-----:R-:W-:-:S07]  /*32c0*/  FFMA.FTZ R4, R112, R4, R93 ;  /* 0x0000000470047223 */ /* 0x001fce000001005d */
[----:B------:R-:W0:Y:S01]  /*32d0*/  MUFU.EX2 R110, R110 ;  /* 0x0000006e006e7308 */ /* 0x000e220000000800 */
[----:B-1----:R-:W-:-:S07]  /*32e0*/  FFMA.FTZ R4, R113, R4, R92 ;  /* 0x0000000471047223 */ /* 0x002fce000001005c */
[----:B------:R-:W1:Y:S01]  /*32f0*/  MUFU.EX2 R111, R111 ;  /* 0x0000006f006f7308 */ /* 0x000e620000000800 */
[----:B--2---:R-:W-:-:S07]  /*3300*/  FMUL.FTZ R5, R116, R117 ;  /* 0x0000007574057220 */ /* 0x004fce0000410000 */
[----:B------:R-:W2:Y:S01]  /*3310*/  MUFU.EX2 R108, R108 ;  /* 0x0000006c006c7308 */ /* 0x000ea20000000800 */
[----:B0-----:R-:W-:Y:S01]  /*3320*/  FFMA.FTZ R7, R110, R4, R91 ;  /* 0x000000046e077223 */ /* 0x001fe2000001005b */
[----:B------:R-:W-:-:S04]  /*3330*/  FMUL.FTZ R4, R114, R5 ;  /* 0x0000000572047220 */ /* 0x000fc80000410000 */
[----:B------:R-:W-:Y:S02]  /*3340*/  FMUL.FTZ R5, R115, R4 ;  /* 0x0000000473057220 */ /* 0x000fe40000410000 */
[----:B------:R-:W0:Y:S01]  /*3350*/  MUFU.EX2 R109, R109 ;  /* 0x0000006d006d7308 */ /* 0x000e220000000800 */
[----:B-1----:R-:W-:Y:S01]  /*3360*/  FFMA.FTZ R7, R111, R7, R90 ;  /* 0x000000076f077223 */ /* 0x002fe2000001005a */
[----:B------:R-:W-:-:S04]  /*3370*/  FMUL.FTZ R4, R112, R5 ;  /* 0x0000000570047220 */ /* 0x000fc80000410000 */
[----:B------:R-:W-:Y:S02]  /*3380*/  FMUL.FTZ R5, R113, R4 ;  /* 0x0000000471057220 */ /* 0x000fe40000410000 */
[----:B------:R-:W1:Y:S01]  /*3390*/  MUFU.EX2 R106, R106 ;  /* 0x0000006a006a7308 */ /* 0x000e620000000800 */
[----:B--2---:R-:W-:Y:S01]  /*33a0*/  FFMA.FTZ R7, R108, R7, R89 ;  /* 0x000000076c077223 */ /* 0x004fe20000010059 */
[----:B------:R-:W-:-:S04]  /*33b0*/  FMUL.FTZ R4, R110, R5 ;  /* 0x000000056e047220 */ /* 0x000fc80000410000 */
[----:B------:R-:W-:Y:S02]  /*33c0*/  FMUL.FTZ R5, R111, R4 ;  /* 0x000000046f057220 */ /* 0x000fe40000410000 */
[----:B------:R-:W2:Y:S01]  /*33d0*/  MUFU.EX2 R103, R103 ;  /* 0x0000006700677308 */ /* 0x000ea20000000800 */
[----:B0-----:R-:W-:Y:S01]  /*33e0*/  FFMA.FTZ R7, R109, R7, R88 ;  /* 0x000000076d077223 */ /* 0x001fe20000010058 */
[----:B------:R-:W-:-:S04]  /*33f0*/  FMUL.FTZ R4, R108, R5 ;  /* 0x000000056c047220 */ /* 0x000fc80000410000 */
[----:B------:R-:W-:Y:S02]  /*3400*/  FMUL.FTZ R5, R109, R4 ;  /* 0x000000046d057220 */ /* 0x000fe40000410000 */
[----:B------:R-:W0:Y:S01]  /*3410*/  MUFU.EX2 R102, R102 ;  /* 0x0000006600667308 */ /* 0x000e220000000800 */
[C---:B-1----:R-:W-:Y:S01]  /*3420*/  FFMA.FTZ R7, R106.reuse, R7, R87 ;  /* 0x000000076a077223 */ /* 0x042fe20000010057 */
[----:B------:R-:W-:-:S06]  /*3430*/  FMUL.FTZ R4, R106, R5 ;  /* 0x000000056a047220 */ /* 0x000fcc0000410000 */
[----:B------:R-:W1:Y:S01]  /*3440*/  MUFU.EX2 R105, R105 ;  /* 0x0000006900697308 */ /* 0x000e620000000800 */
[C---:B--2---:R-:W-:Y:S01]  /*3450*/  FFMA.FTZ R7, R103.reuse, R7, R86 ;  /* 0x0000000767077223 */ /* 0x044fe20000010056 */
[----:B------:R-:W-:-:S06]  /*3460*/  FMUL.FTZ R5, R103, R4 ;  /* 0x0000000467057220 */ /* 0x000fcc0000410000 */
[----:B------:R-:W2:Y:S01]  /*3470*/  MUFU.EX2 R104, R104 ;  /* 0x0000006800687308 */ /* 0x000ea20000000800 */
[C---:B0-----:R-:W-:Y:S01]  /*3480*/  FFMA.FTZ R7, R102.reuse, R7, R85 ;  /* 0x0000000766077223 */ /* 0x041fe20000010055 */
[----:B------:R-:W-:Y:S01]  /*3490*/  FMUL.FTZ R4, R102, R5 ;  /* 0x0000000566047220 */ /* 0x000fe20000410000 */
[----:B------:R-:W-:-:S05]  /*34a0*/  MOV R5, R76 ;  /* 0x0000004c00057202 */ /* 0x000fca0000000f00 */
[----:B------:R-:W0:Y:S01]  /*34b0*/  MUFU.EX2 R107, R107 ;  /* 0x0000006b006b7308 */ /* 0x000e220000000800 */
[----:B-1----:R-:W-:-:S04]  /*34c0*/  FFMA.FTZ R7, R105, R7, R84 ;  /* 0x0000000769077223 */ /* 0x002fc80000010054 */
[----:B--2---:R-:W-:-:S04]  /*34d0*/  FFMA.FTZ R7, R104, R7, R83 ;  /* 0x0000000768077223 */ /* 0x004fc80000010053 */
[----:B0-----:R-:W-:Y:S01]  /*34e0*/  FFMA.FTZ R8, R107, R7, R82 ;  /* 0x000000076b087223 */ /* 0x001fe20000010052 */
[----:B------:R-:W-:Y:S01]  /*34f0*/  FMUL.FTZ R7, R105, R4 ;  /* 0x0000000469077220 */ /* 0x000fe20000410000 */
[----:B------:R-:W-:-:S03]  /*3500*/  MOV R4, R75 ;  /* 0x0000004b00047202 */ /* 0x000fc60000000f00 */
[----:B------:R-:W0:Y:S01]  /*3510*/  SHFL.UP PT, R9, R8, 0x1, RZ ;  /* 0x0420000008097989 */ /* 0x000e2200000e00ff */
[----:B------:R-:W-:-:S03]  /*3520*/  FMUL.FTZ R6, R104, R7 ;  /* 0x0000000768067220 */ /* 0x000fc60000410000 */
[----:B------:R1:W5:Y:S01]  /*3530*/  LDG.E R118, desc[UR16][R4.64] ;  /* 0x0000001004767981 */ /* 0x000362000c1e1900 */
[----:B------:R-:W-:-:S05]  /*3540*/  FMUL.FTZ R121, R107, R6 ;  /* 0x000000066b797220 */ /* 0x000fca0000410000 */
[----:B------:R-:W2:Y:S01]  /*3550*/  SHFL.UP PT, R6, R121, 0x1, RZ ;  /* 0x0420000079067989 */ /* 0x000ea200000e00ff */
[----:B-1----:R-:W-:Y:S02]  /*3560*/  MOV R4, R77 ;  /* 0x0000004d00047202 */ /* 0x002fe40000000f00 */
[----:B------:R-:W-:-:S05]  /*3570*/  MOV R5, R78 ;  /* 0x0000004e00057202 */ /* 0x000fca0000000f00 */
[----:B------:R1:W5:Y:S01]  /*3580*/  LDG.E R119, desc[UR16][R4.64] ;  /* 0x0000001004777981 */ /* 0x000362000c1e1900 */
[----:B------:R-:W-:Y:S01]  /*3590*/  ISETP.NE.AND P2, PT, R61, 0x2, PT ;  /* 0x000000023d00780c */ /* 0x000fe20003f45270 */
[----:B------:R-:W-:Y:S01]  /*35a0*/  BSSY.RECONVERGENT B0, `(.L_x_2859) ;  /* 0x0000042000007945 */ /* 0x000fe20003800200 */
[----:B0-----:R-:W-:Y:S01]  /*35b0*/  FFMA.FTZ R9, R121, R9, R8 ;  /* 0x0000000979097223 */ /* 0x001fe20000010008 */
[----:B------:R-:W-:-:S04]  /*35c0*/  ISETP.GE.U32.AND P3, PT, R42, 0x20, PT ;  /* 0x000000202a00780c */ /* 0x000fc80003f66070 */
[----:B------:R-:W-:-:S05]  /*35d0*/  FSEL R8, R8, R9, !P1 ;  /* 0x0000000908087208 */ /* 0x000fca0004800000 */
[----:B------:R-:W0:Y:S01]  /*35e0*/  SHFL.UP PT, R7, R8, 0x2, RZ ;  /* 0x0440000008077989 */ /* 0x000e2200000e00ff */
[----:B--2---:R-:W-:Y:S01]  /*35f0*/  @P1 FMUL.FTZ R121, R121, R6 ;  /* 0x0000000679791220 */ /* 0x004fe20000410000 */
[----:B------:R-:W-:-:S04]  /*3600*/  ISETP.GE.AND P1, PT, R56, 0x2, PT ;  /* 0x000000023800780c */ /* 0x000fc80003f26270 */
[----:B------:R-:W2:Y:S01]  /*3610*/  SHFL.UP PT, R6, R121, 0x2, RZ ;  /* 0x0440000079067989 */ /* 0x000ea200000e00ff */
[----:B0-----:R-:W-:-:S05]  /*3620*/  FFMA.FTZ R7, R121, R7, R8 ;  /* 0x0000000779077223 */ /* 0x001fca0000010008 */
[----:B-1----:R-:W-:-:S03]  /*3630*/  FSEL R4, R8, R7, !P1 ;  /* 0x0000000708047208 */ /* 0x002fc60004800000 */
[----:B--2---:R-:W-:Y:S01]  /*3640*/  @P1 FMUL.FTZ R121, R121, R6 ;  /* 0x0000000679791220 */ /* 0x004fe20000410000 */
[----:B------:R-:W-:Y:S01]  /*3650*/  ISETP.GE.AND P1, PT, R56, 0x4, PT ;  /* 0x000000043800780c */ /* 0x000fe20003f26270 */
[----:B------:R-:W0:Y:S04]  /*3660*/  SHFL.UP PT, R5, R4, 0x4, RZ ;  /* 0x0480000004057989 */ /* 0x000e2800000e00ff */
[----:B------:R-:W1:Y:S01]  /*3670*/  SHFL.UP PT, R6, R121, 0x4, RZ ;  /* 0x0480000079067989 */ /* 0x000e6200000e00ff */
[----:B0-----:R-:W-:-:S07]  /*3680*/  FFMA.FTZ R5, R121, R5, R4 ;  /* 0x0000000579057223 */ /* 0x001fce0000010004 */
[----:B-1----:R-:W-:Y:S01]  /*3690*/  @P1 FMUL.FTZ R121, R121, R6 ;  /* 0x0000000679791220 */ /* 0x002fe20000410000 */
[----:B------:R-:W-:Y:S02]  /*36a0*/  FSEL R8, R4, R5, !P1 ;  /* 0x0000000504087208 */ /* 0x000fe40004800000 */
[----:B------:R-:W-:Y:S02]  /*36b0*/  ISETP.GE.AND P1, PT, R56, 0x8, PT ;  /* 0x000000083800780c */ /* 0x000fe40003f26270 */
[----:B------:R-:W-:Y:S04]  /*36c0*/  SHFL.UP PT, R6, R121, 0x8, RZ ;  /* 0x0500000079067989 */ /* 0x000fe800000e00ff */
[----:B------:R-:W0:Y:S02]  /*36d0*/  SHFL.UP PT, R5, R8, 0x8, RZ ;  /* 0x0500000008057989 */ /* 0x000e2400000e00ff */
[----:B0-----:R-:W-:-:S05]  /*36e0*/  FFMA.FTZ R5, R121, R5, R8 ;  /* 0x0000000579057223 */ /* 0x001fca0000010008 */
[----:B------:R-:W-:Y:S01]  /*36f0*/  @P1 FMUL.FTZ R121, R121, R6 ;  /* 0x0000000679791220 */ /* 0x000fe20000410000 */
[----:B------:R-:W-:-:S04]  /*3700*/  FSEL R120, R8, R5, !P1 ;  /* 0x0000000508787208 */ /* 0x000fc80004800000 */
[----:B------:R-:W0:Y:S01]  /*3710*/  SHFL.UP PT, R14, R121, 0x10, RZ ;  /* 0x06000000790e7989 */ /* 0x000e2200000e00ff */
[----:B------:R-:W-:-:S03]  /*3720*/  ISETP.NE.AND P1, PT, R56, 0x1f, PT ;  /* 0x0000001f3800780c */ /* 0x000fc60003f25270 */
[----:B------:R-:W1:Y:S01]  /*3730*/  SHFL.UP PT, R15, R120, 0x10, RZ ;  /* 0x06000000780f7989 */ /* 0x000e6200000e00ff */
[C---:B0-----:R-:W-:Y:S01]  /*3740*/  FMUL.FTZ R14, R121.reuse, R14 ;  /* 0x0000000e790e7220 */ /* 0x041fe20000410000 */
[----:B-1----:R-:W-:-:S08]  /*3750*/  FFMA.FTZ R15, R121, R15, R120 ;  /* 0x0000000f790f7223 */ /* 0x002fd00000010078 */
[----:B------:R-:W-:Y:S01]  /*3760*/  @!P1 STS.64 [R46+0x1090], R14 ;  /* 0x0010900e2e009388 */ /* 0x000fe20000000a00 */
[----:B------:R-:W-:Y:S01]  /*3770*/  BAR.SYNC.DEFER_BLOCKING 0x0 ;  /* 0x0000000000007b1d */ /* 0x000fe20000010000 */
[----:B------:R-:W-:-:S04]  /*3780*/  ISETP.GE.AND P1, PT, R56, 0x10, PT ;  /* 0x000000103800780c */ /* 0x000fc80003f26270 */
[----:B------:R-:W-:Y:S02]  /*3790*/  FSEL R122, R121, R14, !P1 ;  /* 0x0000000e797a7208 */ /* 0x000fe40004800000 */
[----:B------:R-:W-:Y:S02]  /*37a0*/  FSEL R121, R120, R15, !P1 ;  /* 0x0000000f78797208 */ /* 0x000fe40004800000 */
[----:B------:R-:W-:Y:S01]  /*37b0*/  ISETP.NE.AND P1, PT, R61, 0x1, PT ;  /* 0x000000013d00780c */ /* 0x000fe20003f25270 */
        /* <DEDUP_REMOVED lines=17> */
[----:B------:R-:W-:-:S02]  /*38d0*/  FSEL R53, R4, R53, !P1 ;  /* 0x0000003504357208 */ /* 0x000fc40004800000 */
[----:B------:R-:W-:Y:S01]  /*38e0*/  @P3 ISETP.NE.AND P1, PT, R56, RZ, PT ;  /* 0x000000ff3800320c */ /* 0x000fe20003f25270 */
[C---:B------:R-:W-:Y:S01]  /*38f0*/  @P3 FFMA.FTZ R5, R120.reuse, R52, R121 ;  /* 0x0000003478053223 */ /* 0x040fe20000010079 */
[----:B------:R-:W-:Y:S01]  /*3900*/  @P3 MOV R4, R12 ;  /* 0x0000000c00043202 */ /* 0x000fe20000000f00 */
        /* <DEDUP_REMOVED lines=11> */
.L_x_2860:
[----:B------:R-:W-:Y:S05]  /*39c0*/  BSYNC.RECONVERGENT B0 ;  /* 0x0000000000007941 */ /* 0x000fea0003800200 */
.L_x_2859:
[----:B------:R-:W-:Y:S01]  /*39d0*/  BAR.SYNC.DEFER_BLOCKING 0x0 ;  /* 0x0000000000007b1d */ /* 0x000fe20000010000 */
[----:B------:R-:W-:Y:S01]  /*39e0*/  ISETP.NE.AND P1, PT, R42, RZ, PT ;  /* 0x000000ff2a00720c */ /* 0x000fe20003f25270 */
[----:B-----5:R-:W-:Y:S01]  /*39f0*/  FMUL.FTZ R118, R118, R119 ;  /* 0x0000007776767220 */ /* 0x020fe20000410000 */
[----:B------:R-:W-:Y:S01]  /*3a00*/  UIADD3 UR6, UPT, UPT, UR6, 0x1, URZ ;  /* 0x0000000106067890 */ /* 0x000fe2000fffe0ff */
[----:B------:R-:W-:-:S03]  /*3a10*/  LEA R79, P3, R30, R79, 0x2 ;  /* 0x0000004f1e4f7211 */ /* 0x000fc600078610ff */
[----:B------:R-:W-:Y:S01]  /*3a20*/  UISETP.NE.AND UP0, UPT, UR6, URZ, UPT ;  /* 0x000000ff0600728c */ /* 0x000fe2000bf05270 */
[----:B------:R-:W-:Y:S01]  /*3a30*/  IADD3.X R80, PT, PT, R80, R51, RZ, P3, !PT ;  /* 0x0000003350507210 */ /* 0x000fe20001ffe4ff */
[----:B------:R-:W1:Y:S05]  /*3a40*/  @P2 LDS R6, [UR4+0x10bc] ;  /* 0x0010bc04ff062984 */ /* 0x000e6a0008000800 */
[----:B------:R2:W-:Y:S01]  /*3a50*/  @!P1 STS.64 [UR5], R4 ;  /* 0x00000004ff009988 */ /* 0x0005e20008000a05 */
[----:B------:R-:W-:Y:S01]  /*3a60*/  UIADD3 UR5, UPT, UPT, UR5, 0x8, URZ ;  /* 0x0000000805057890 */ /* 0x000fe2000fffe0ff */
[----:B-1----:R-:W-:Y:S02]  /*3a70*/  @P2 FFMA.FTZ R121, R6, R120, R121 ;  /* 0x0000007806792223 */ /* 0x002fe40000010079 */
[----:B------:R-:W1:Y:S02]  /*3a80*/  @!P1 LDC.64 R6, c[0x0][0x480] ;  /* 0x00012000ff069b82 */ /* 0x000e640000000a00 */
[----:B------:R-:W-:-:S04]  /*3a90*/  FFMA.FTZ R116, R116, R121, R97 ;  /* 0x0000007974747223 */ /* 0x000fc80000010061 */
[-C--:B------:R-:W-:Y:S01]  /*3aa0*/  FFMA.FTZ R117, R117, R116.reuse, R96 ;  /* 0x0000007475757223 */ /* 0x080fe20000010060 */
[----:B------:R-:W-:-:S03]  /*3ab0*/  FFMA.FTZ R69, R118, R116, R69 ;  /* 0x0000007476457223 */ /* 0x000fc60000010045 */
[-C--:B------:R-:W-:Y:S01]  /*3ac0*/  FFMA.FTZ R9, R114, R117.reuse, R95 ;  /* 0x0000007572097223 */ /* 0x080fe2000001005f */
[----:B------:R-:W-:-:S03]  /*3ad0*/  FFMA.FTZ R68, R118, R117, R68 ;  /* 0x0000007576447223 */ /* 0x000fc60000010044 */
[-C--:B------:R-:W-:Y:S01]  /*3ae0*/  FFMA.FTZ R8, R115, R9.reuse, R94 ;  /* 0x0000000973087223 */ /* 0x080fe2000001005e */
[----:B------:R-:W-:-:S03]  /*3af0*/  FFMA.FTZ R72, R118, R9, R72 ;  /* 0x0000000976487223 */ /* 0x000fc60000010048 */
[-C--:B------:R-:W-:Y:S01]  /*3b00*/  FFMA.FTZ R11, R112, R8.reuse, R93 ;  /* 0x00000008700b7223 */ /* 0x080fe2000001005d */
[----:B------:R-:W-:Y:S01]  /*3b10*/  FFMA.FTZ R71, R118, R8, R71 ;  /* 0x0000000876477223 */ /* 0x000fe20000010047 */
[----:B------:R-:W-:Y:S02]  /*3b20*/  @!P1 IADD3 R8, P2, PT, R0, R81, RZ ;  /* 0x0000005100089210 */ /* 0x000fe40007f5e0ff */
[-C--:B------:R-:W-:Y:S01]  /*3b30*/  FFMA.FTZ R10, R113, R11.reuse, R92 ;  /* 0x0000000b710a7223 */ /* 0x080fe2000001005c */
[----:B------:R-:W-:Y:S01]  /*3b40*/  FFMA.FTZ R74, R118, R11, R74 ;  /* 0x0000000b764a7223 */ /* 0x000fe2000001004a */
[----:B------:R-:W-:Y:S02]  /*3b50*/  @!P1 LEA.HI.X.SX32 R9, R0, RZ, 0x1, P2 ;  /* 0x000000ff00099211 */ /* 0x000fe400010f0eff */
[----:B------:R-:W-:Y:S01]  /*3b60*/  FFMA.FTZ R110, R110, R10, R91 ;  /* 0x0000000a6e6e7223 */ /* 0x000fe2000001005b */
[----:B-1----:R-:W-:Y:S01]  /*3b70*/  @!P1 LEA R6, P2, R8, R6, 0x3 ;  /* 0x0000000608069211 */ /* 0x002fe200078418ff */
[----:B------:R-:W-:Y:S01]  /*3b80*/  FFMA.FTZ R73, R118, R10, R73 ;  /* 0x0000000a76497223 */ /* 0x000fe20000010049 */
[----:B------:R-:W-:Y:S01]  /*3b90*/  IADD3 R81, PT, PT, R81, 0x1, RZ ;  /* 0x0000000151517810 */ /* 0x000fe20007ffe0ff */
[-C--:B------:R-:W-:Y:S01]  /*3ba0*/  FFMA.FTZ R111, R111, R110.reuse, R90 ;  /* 0x0000006e6f6f7223 */ /* 0x080fe2000001005a */
[----:B------:R-:W-:Y:S01]  /*3bb0*/  @!P1 LEA.HI.X R7, R8, R7, R9, 0x3, P2 ;  /* 0x0000000708079211 */ /* 0x000fe200010f1c09 */
[----:B------:R-:W-:Y:S01]  /*3bc0*/  FFMA.FTZ R99, R118, R110, R99 ;  /* 0x0000006e76637223 */ /* 0x000fe20000010063 */
[----:B------:R-:W-:Y:S01]  /*3bd0*/  LEA R77, P2, R28, R77, 0x2 ;  /* 0x0000004d1c4d7211 */ /* 0x000fe200078410ff */
[-C--:B0-----:R-:W-:Y:S01]  /*3be0*/  FFMA.FTZ R13, R108, R111.reuse, R89 ;  /* 0x0000006f6c0d7223 */ /* 0x081fe20000010059 */
[----:B------:R-:W-:Y:S01]  /*3bf0*/  FFMA.FTZ R98, R118, R111, R98 ;  /* 0x0000006f76627223 */ /* 0x000fe20000010062 */
[----:B------:R2:W-:Y:S01]  /*3c00*/  @!P1 STG.E.64 desc[UR16][R6.64], R4 ;  /* 0x0000000406009986 */ /* 0x0005e2000c101b10 */
[----:B------:R-:W-:Y:S01]  /*3c10*/  LEA R75, P1, R2, R75, 0x2 ;  /* 0x0000004b024b7211 */ /* 0x000fe200078210ff */
[-C--:B------:R-:W-:Y:S01]  /*3c20*/  FFMA.FTZ R12, R109, R13.reuse, R88 ;  /* 0x0000000d6d0c7223 */ /* 0x080fe20000010058 */
[----:B------:R-:W-:Y:S01]  /*3c30*/  FFMA.FTZ R58, R118, R13, R58 ;  /* 0x0000000d763a7223 */ /* 0x000fe2000001003a */
[----:B------:R-:W-:-:S02]  /*3c40*/  IADD3.X R78, PT, PT, R78, R29, RZ, P2, !PT ;  /* 0x0000001d4e4e7210 */ /* 0x000fc400017fe4ff */
[-C--:B------:R-:W-:Y:S01]  /*3c50*/  FFMA.FTZ R11, R106, R12.reuse, R87 ;  /* 0x0000000c6a0b7223 */ /* 0x080fe20000010057 */
[----:B------:R-:W-:Y:S01]  /*3c60*/  FFMA.FTZ R57, R118, R12, R57 ;  /* 0x0000000c76397223 */ /* 0x000fe20000010039 */
[----:B------:R-:W-:Y:S02]  /*3c70*/  IADD3.X R76, PT, PT, R76, R3, RZ, P1, !PT ;  /* 0x000000034c4c7210 */ /* 0x000fe40000ffe4ff */
[-C--:B------:R-:W-:Y:S01]  /*3c80*/  FFMA.FTZ R103, R103, R11.reuse, R86 ;  /* 0x0000000b67677223 */ /* 0x080fe20000010056 */
[----:B------:R-:W-:-:S03]  /*3c90*/  FFMA.FTZ R60, R118, R11, R60 ;  /* 0x0000000b763c7223 */ /* 0x000fc6000001003c */
        /* <DEDUP_REMOVED lines=8> */
[----:B------:R-:W-:Y:S01]  /*3d20*/  FFMA.FTZ R66, R118, R107, R66 ;  /* 0x0000006b76427223 */ /* 0x000fe20000010042 */
[----:B--2---:R-:W-:Y:S06]  /*3d30*/  BRA.U UP0, `(.L_x_2861) ;  /* 0xfffffff100d07547 */ /* 0x004fec000b83ffff */
.L_x_2858:
        /* <DEDUP_REMOVED lines=9> */
[----:B------:R-:W-:Y:S02]  /*3dd0*/  F2FP.F16.F32.PACK_AB R9, R59, R60 ;  /* 0x0000003c3b09723e */ /* 0x000fe400000000ff */
[----:B------:R-:W-:Y:S02]  /*3de0*/  F2FP.F16.F32.PACK_AB R8, R57, R58 ;  /* 0x0000003a3908723e */ /* 0x000fe400000000ff */
[----:B------:R-:W-:-:S02]  /*3df0*/  LEA R21, P0, R35, R32, 0xb ;  /* 0x0000002023157211 */ /* 0x000fc400078058ff */
[----:B------:R-:W-:Y:S02]  /*3e00*/  IADD3 R35, PT, PT, R35, 0x1, RZ ;  /* 0x0000000123237810 */ /* 0x000fe40007ffe0ff */
[----:B------:R-:W-:Y:S02]  /*3e10*/  IADD3.X R22, PT, PT, RZ, R34, RZ, P0, !PT ;  /* 0x00000022ff167210 */ /* 0x000fe400007fe4ff */
[----:B------:R-:W-:Y:S01]  /*3e20*/  IADD3 R48, P1, PT, R48, 0x1000, RZ ;  /* 0x0000100030307810 */ /* 0x000fe20007f3e0ff */
[----:B------:R2:W-:Y:S01]  /*3e30*/  STS.128 [R55], R4 ;  /* 0x0000000437007388 */ /* 0x0005e20000000c00 */
[----:B------:R-:W-:Y:S02]  /*3e40*/  IADD3 R50, P2, PT, R50, 0x1000, RZ ;  /* 0x0000100032327810 */ /* 0x000fe40007f5e0ff */
[----:B------:R-:W-:Y:S01]  /*3e50*/  IADD3.X R45, PT, PT, RZ, R45, RZ, P1, !PT ;  /* 0x0000002dff2d7210 */ /* 0x000fe20000ffe4ff */
[----:B------:R-:W-:Y:S01]  /*3e60*/  STS.128 [R55+0x10], R8 ;  /* 0x0000100837007388 */ /* 0x000fe20000000c00 */
[----:B------:R-:W-:-:S03]  /*3e70*/  NOP ;  /* 0x0000000000007918 */ /* 0x000fc60000000000 */
[----:B------:R-:W3:Y:S01]  /*3e80*/  LDS.128 R12, [R54] ;  /* 0x00000000360c7984 */ /* 0x000ee20000000c00 */
[C---:B0-----:R-:W-:Y:S02]  /*3e90*/  LEA R20, P0, R21.reuse, R24, 0x1 ;  /* 0x0000001815147211 */ /* 0x041fe400078008ff */
[----:B------:R-:W-:Y:S01]  /*3ea0*/  IADD3.X R47, PT, PT, RZ, R47, RZ, P2, !PT ;  /* 0x0000002fff2f7210 */ /* 0x000fe200017fe4ff */
[----:B------:R-:W0:Y:S01]  /*3eb0*/  LDS.128 R16, [R54+0x200] ;  /* 0x0002000036107984 */ /* 0x000e220000000c00 */
[----:B------:R-:W-:Y:S02]  /*3ec0*/  LEA.HI.X R21, R21, R25, R22, 0x1, P0 ;  /* 0x0000001915157211 */ /* 0x000fe400000f0c16 */
[----:B-1----:R-:W-:Y:S01]  /*3ed0*/  ISETP.GE.AND P0, PT, R35, UR5, PT ;  /* 0x0000000523007c0c */ /* 0x002fe2000bf06270 */
[----:B--2---:R-:W-:-:S05]  /*3ee0*/  IMAD.WIDE.U32 R4, R31, 0x10, R20 ;  /* 0x000000101f047825 */ /* 0x004fca00078e0014 */
[----:B---3--:R1:W-:Y:S04]  /*3ef0*/  STG.E.128 desc[UR16][R4.64], R12 ;  /* 0x0000000c04007986 */ /* 0x0083e8000c101d10 */
[----:B0-----:R1:W-:Y:S03]  /*3f00*/  STG.E.128 desc[UR16][R4.64+0x200], R16 ;  /* 0x0002001004007986 */ /* 0x0013e6000c101d10 */
[----:B------:R-:W-:Y:S05]  /*3f10*/  @!P0 BRA `(.L_x_2862) ;  /* 0xffffffc400b48947 */ /* 0x000fea000383ffff */
[----:B------:R-:W-:Y:S05]  /*3f20*/  EXIT ;  /* 0x000000000000794d */ /* 0x000fea0003800000 */
.L_x_2863:
        /* <DEDUP_REMOVED lines=13> */
.L_x_5086:


//--------------------- .text._Z25selective_scan_fwd_kernelI32Selective_Scan_fwd_kernel_traitsILi128ELi16ELi1ELb1ELb0ELb0ELb1EN3c104HalfEfEEv13SSMParamsBase --------------------------
	.section	.text._Z25selective_scan_fwd_kernelI32Selective_Scan_fwd_kernel_traitsILi128ELi16ELi1ELb1ELb0ELb0ELb1EN3c104HalfEfEEv13SSMParamsBase,"ax",@progbits
	.align	128
        .global         _Z25selective_scan_fwd_kernelI32Selective_Scan_fwd_kernel_traitsILi128ELi16ELi1ELb1ELb0ELb0ELb1EN3c104HalfEfEEv13SSMParamsBase
        .type           _Z25selective_scan_fwd_kernelI32Selective_Scan_fwd_kernel_traitsILi128ELi16ELi1ELb1ELb0ELb0ELb1EN3c104HalfEfEEv13SSMParamsBase,@function
        .size           _Z25selective_scan_fwd_kernelI32Selective_Scan_fwd_kernel_traitsILi128ELi16ELi1ELb1ELb0ELb0ELb1EN3c104HalfEfEEv13SSMParamsBase,(.L_x_5087 - _Z25selective_scan_fwd_kernelI32Selective_Scan_fwd_kernel_traitsILi128ELi16ELi1ELb1ELb0ELb0ELb1EN3c104HalfEfEEv13SSMParamsBase)
        .other          _Z25selective_scan_fwd_kernelI32Selective_Scan_fwd_kernel_traitsILi128ELi16ELi1ELb1ELb0ELb0ELb1EN3c104HalfEfEEv13SSMParamsBase,@"STO_CUDA_ENTRY STV_DEFAULT"
_Z25selective_scan_fwd_kernelI32Selective_Scan_fwd_kernel_traitsILi128ELi16ELi1ELb1ELb0ELb0ELb1EN3c104HalfEfEEv13SSMParamsBase:
.text._Z25selective_scan_fwd_kernelI32Selective_Scan_fwd_kernel_traitsILi128ELi16ELi1ELb1ELb0ELb0ELb1EN3c104HalfEfEEv13SSMParamsBase:
        /* <DEDUP_REMOVED lines=34> */
[----:B------:R-:W-:Y:S01]  /*0220*/  MOV R5, UR7 ;  /* 0x0000000700057c02 */ /* 0x000fe20008000f00 */
[----:B------:R-:W2:Y:S01]  /*0230*/  S2UR UR5, SR_CgaCtaId ;  /* 0x00000000000579c3 */ /* 0x000ea20000008800 */
[----:B------:R-:W3:Y:S01]  /*0240*/  LDCU.64 UR20, c[0x0][0x3d8] ;  /* 0x00007b00ff1477ac */ /* 0x000ee20008000a00 */
[----:B------:R-:W-:Y:S01]  /*0250*/  MOV R5, UR8 ;  /* 0x0000000800057c02 */ /* 0x000fe20008000f00 */
[----:B----4-:R-:W-:Y:S01]  /*0260*/  IMAD R0, R0, UR18, R45 ;  /* 0x0000001200007c24 */ /* 0x010fe2000f8e022d */
[----:B------:R-:W-:Y:S01]  /*0270*/  MOV R2, R4 ;  /* 0x0000000400027202 */ /* 0x000fe20000000f00 */
[----:B------:R-:W4:Y:S01]  /*0280*/  LDCU.64 UR12, c[0x0][0x3b8] ;  /* 0x00007700ff0c77ac */ /* 0x000f220008000a00 */
[----:B------:R-:W-:Y:S01]  /*0290*/  MOV R4, UR6 ;  /* 0x0000000600047c02 */ /* 0x000fe20008000f00 */
[----:B------:R-:W-:Y:S01]  /*02a0*/  IMAD R0, R0, R7, RZ ;  /* 0x0000000700007224 */ /* 0x000fe200078e02ff */
[----:B------:R-:W0:Y:S01]  /*02b0*/  LDC.64 R12, c[0x0][0x440] ;  /* 0x00011000ff0c7b82 */ /* 0x000e220000000a00 */
[----:B------:R-:W0:Y:S01]  /*02c0*/  LDCU.64 UR8, c[0x0][0x3a0] ;  /* 0x00007400ff0877ac */ /* 0x000e220008000a00 */
[C---:B------:R-:W-:Y:S01]  /*02d0*/  IMAD.WIDE.U32 R2, R45.reuse, UR10, R2 ;  /* 0x0000000a2d027c25 */ /* 0x040fe2000f8e0002 */
[----:B------:R-:W0:Y:S03]  /*02e0*/  LDCU UR6, c[0x0][0x38c] ;  /* 0x00007180ff0677ac */ /* 0x000e260008000800 */
[C---:B------:R-:W-:Y:S01]  /*02f0*/  IMAD.WIDE.U32 R4, R45.reuse, UR14, R4 ;  /* 0x0000000e2d047c25 */ /* 0x040fe2000f8e0004 */
[----:B-1----:R-:W-:Y:S01]  /*0300*/  LEA R34, P0, R2, R34, 0x1 ;  /* 0x0000002202227211 */ /* 0x002fe200078008ff */
[----:B------:R-:W1:Y:S01]  /*0310*/  LDC.64 R8, c[0x0][0x448] ;  /* 0x00011200ff087b82 */ /* 0x000e620000000a00 */
[----:B------:R-:W-:Y:S01]  /*0320*/  UMOV UR4, 0x400 ;  /* 0x0000040000047882 */ /* 0x000fe20000000000 */
[C---:B------:R-:W-:Y:S01]  /*0330*/  IMAD R31, R45.reuse, UR11, R3 ;  /* 0x0000000b2d1f7c24 */ /* 0x040fe2000f8e0203 */
[----:B------:R-:W-:Y:S01]  /*0340*/  LEA R32, P1, R4, R32, 0x1 ;  /* 0x0000002004207211 */ /* 0x000fe200078208ff */
[C---:B------:R-:W-:Y:S01]  /*0350*/  IMAD R29, R45.reuse, UR15, R5 ;  /* 0x0000000f2d1d7c24 */ /* 0x040fe2000f8e0205 */
[----:B------:R-:W1:Y:S02]  /*0360*/  LDCU.U8 UR7, c[0x0][0x39e] ;  /* 0x000073c0ff0777ac */ /* 0x000e640008000000 */
[----:B------:R-:W-:Y:S01]  /*0370*/  LEA.HI.X R31, R2, R35, R31, 0x1, P0 ;  /* 0x00000023021f7211 */ /* 0x000fe200000f0c1f */
[----:B------:R-:W1:Y:S01]  /*0380*/  LDC.64 R10, c[0x0][0x450] ;  /* 0x00011400ff0a7b82 */ /* 0x000e620000000a00 */
[C---:B---3--:R-:W-:Y:S01]  /*0390*/  IMAD.WIDE.U32 R2, R45.reuse, UR20, RZ ;  /* 0x000000142d027c25 */ /* 0x048fe2000f8e00ff */
[----:B------:R-:W-:Y:S01]  /*03a0*/  LEA.HI.X R29, R4, R33, R29, 0x1, P1 ;  /* 0x00000021041d7211 */ /* 0x000fe200008f0c1d */
[----:B--2---:R-:W-:Y:S01]  /*03b0*/  ULEA UR4, UR5, UR4, 0x18 ;  /* 0x0000000405047291 */ /* 0x004fe2000f8ec0ff */
[----:B------:R-:W-:Y:S01]  /*03c0*/  MOV R33, RZ ;  /* 0x000000ff00217202 */ /* 0x000fe20000000f00 */
[----:B----4-:R-:W-:Y:S01]  /*03d0*/  IMAD.WIDE.U32 R38, R45, UR12, RZ ;  /* 0x0000000c2d267c25 */ /* 0x010fe2000f8e00ff */
[----:B0-----:R-:W-:-:S02]  /*03e0*/  SHF.L.U32 R30, R43, 0x1, RZ ;  /* 0x000000012b1e7819 */ /* 0x001fc400000006ff */
[----:B------:R-:W-:Y:S01]  /*03f0*/  SHF.R.U32.HI R66, RZ, 0x5, R43 ;  /* 0x00000005ff427819 */ /* 0x000fe2000001162b */
[----:B------:R-:W-:Y:S01]  /*0400*/  IMAD.WIDE.U32 R36, R45, UR8, RZ ;  /* 0x000000082d247c25 */ /* 0x000fe2000f8e00ff */
[----:B------:R-:W-:Y:S02]  /*0410*/  LOP3.LUT R30, R30, 0x7c0, RZ, 0xc0, !PT ;  /* 0x000007c01e1e7812 */ /* 0x000fe400078ec0ff */
[----:B------:R-:W-:Y:S01]  /*0420*/  LOP3.LUT R67, R43, 0x1f, RZ, 0xc0, !PT ;  /* 0x0000001f2b437812 */ /* 0x000fe200078ec0ff */
[C---:B------:R-:W-:Y:S01]  /*0430*/  IMAD R4, R45.reuse, UR21, R3 ;  /* 0x000000152d047c24 */ /* 0x040fe2000f8e0203 */
[----:B------:R-:W-:Y:S01]  /*0440*/  LEA R28, R66, UR4, 0x3 ;  /* 0x00000004421c7c11 */ /* 0x000fe2000f8e18ff */
[C---:B------:R-:W-:Y:S01]  /*0450*/  IMAD R5, R45.reuse, UR13, R39 ;  /* 0x0000000d2d057c24 */ /* 0x040fe2000f8e0227 */
[----:B------:R-:W-:Y:S01]  /*0460*/  LEA R39, P2, R36, R12, 0x2 ;  /* 0x0000000c24277211 */ /* 0x000fe200078410ff */
[----:B------:R-:W-:Y:S01]  /*0470*/  IMAD R3, R45, UR9, R37 ;  /* 0x000000092d037c24 */ /* 0x000fe2000f8e0225 */
[----:B-1----:R-:W-:Y:S01]  /*0480*/  LEA R41, P0, R38, R8, 0x2 ;  /* 0x0000000826297211 */ /* 0x002fe200078010ff */
[----:B------:R-:W-:-:S03]  /*0490*/  IMAD R35, R0, UR6, RZ ;  /* 0x0000000600237c24 */ /* 0x000fc6000f8e02ff */
[----:B------:R-:W-:Y:S02]  /*04a0*/  LEA.HI.X R36, R36, R13, R3, 0x2, P2 ;  /* 0x0000000d24247211 */ /* 0x000fe400010f1403 */
[----:B------:R-:W-:Y:S02]  /*04b0*/  LEA R40, P1, R2, R10, 0x2 ;  /* 0x0000000a02287211 */ /* 0x000fe400078210ff */
[----:B------:R-:W-:Y:S02]  /*04c0*/  LEA.HI.X R38, R38, R9, R5, 0x2, P0 ;  /* 0x0000000926267211 */ /* 0x000fe400000f1405 */
[----:B------:R-:W-:Y:S02]  /*04d0*/  LEA.HI.X R37, R2, R11, R4, 0x2, P1 ;  /* 0x0000000b02257211 */ /* 0x000fe400008f1404 */
[----:B------:R-:W-:-:S07]  /*04e0*/  LOP3.LUT R3, R30, 0x1f, R43, 0xf8, !PT ;  /* 0x0000001f1e037812 */ /* 0x000fce00078ef82b */
.L_x_2902:
        /* <DEDUP_REMOVED lines=78> */
.L_x_2865:
[----:B------:R-:W-:Y:S05]  /*09d0*/  BSYNC.RECONVERGENT B0 ;  /* 0x0000000000007941 */ /* 0x000fea0003800200 */
.L_x_2864:
        /* <DEDUP_REMOVED lines=37> */
.L_x_2867:
[----:B------:R-:W-:Y:S05]  /*0c30*/  BSYNC.RECONVERGENT B0 ;  /* 0x0000000000007941 */ /* 0x000fea0003800200 */
.L_x_2866:
        /* <DEDUP_REMOVED lines=35> */
.L_x_2869:
[----:B------:R-:W-:Y:S05]  /*0e70*/  BSYNC.RECONVERGENT B0 ;  /* 0x0000000000007941 */ /* 0x000fea0003800200 */
.L_x_2868:
        /* <DEDUP_REMOVED lines=37> */
.L_x_2871:
[----:B------:R-:W-:Y:S05]  /*10d0*/  BSYNC.RECONVERGENT B0 ;  /* 0x0000000000007941 */ /* 0x000fea0003800200 */
.L_x_2870:
        /* <DEDUP_REMOVED lines=35> */
.L_x_2873:
[----:B------:R-:W-:Y:S05]  /*1310*/  BSYNC.RECONVERGENT B0 ;  /* 0x0000000000007941 */ /* 0x000fea0003800200 */
.L_x_2872:
        /* <DEDUP_REMOVED lines=41> */
.L_x_2875:
[----:B------:R-:W-:Y:S05]  /*15b0*/  BSYNC.RECONVERGENT B0 ;  /* 0x0000000000007941 */ /* 0x000fea0003800200 */
.L_x_2874:
        /* <DEDUP_REMOVED lines=39> */
.L_x_2877:
[----:B------:R-:W-:Y:S05]  /*1830*/  BSYNC.RECONVERGENT B0 ;  /* 0x0000000000007941 */ /* 0x000fea0003800200 */
.L_x_2876:
        /* <DEDUP_REMOVED lines=41> */
.L_x_2879:
[----:B------:R-:W-:Y:S05]  /*1ad0*/  BSYNC.RECONVERGENT B0 ;  /* 0x0000000000007941 */ /* 0x000fea0003800200 */
.L_x_2878:
        /* <DEDUP_REMOVED lines=39> */
.L_x_2881:
[----:B------:R-:W-:Y:S05]  /*1d50*/  BSYNC.RECONVERGENT B0 ;  /* 0x0000000000007941 */ /* 0x000fea0003800200 */
.L_x_2880:
        /* <DEDUP_REMOVED lines=41> */
.L_x_2883:
[----:B------:R-:W-:Y:S05]  /*1ff0*/  BSYNC.RECONVERGENT B0 ;  /* 0x0000000000007941 */ /* 0x000fea0003800200 */
.L_x_2882:
        /* <DEDUP_REMOVED lines=39> */
.L_x_2885:
[----:B------:R-:W-:Y:S05]  /*2270*/  BSYNC.RECONVERGENT B0 ;  /* 0x0000000000007941 */ /* 0x000fea0003800200 */
.L_x_2884:
        /* <DEDUP_REMOVED lines=44> */
.L_x_2887:
[----:B------:R-:W-:Y:S05]  /*2540*/  BSYNC.RECONVERGENT B0 ;  /* 0x0000000000007941 */ /* 0x000fea0003800200 */
.L_x_2886:
        /* <DEDUP_REMOVED lines=32> */
.L_x_2889:
[----:B------:R-:W-:Y:S05]  /*2750*/  BSYNC.RECONVERGENT B0 ;  /* 0x0000000000007941 */ /* 0x000fea0003800200 */
.L_x_2888:
        /* <DEDUP_REMOVED lines=32> */
.L_x_2891:
[----:B------:R-:W-:Y:S05]  /*2960*/  BSYNC.RECONVERGENT B0 ;  /* 0x0000000000007941 */ /* 0x000fea0003800200 */
.L_x_2890:
        /* <DEDUP_REMOVED lines=32> */
.L_x_2893:
[----:B------:R-:W-:Y:S05]  /*2b70*/  BSYNC.RECONVERGENT B0 ;  /* 0x0000000000007941 */ /* 0x000fea0003800200 */
.L_x_2892:
        /* <DEDUP_REMOVED lines=32> */
.L_x_2895:
[----:B------:R-:W-:Y:S05]  /*2d80*/  BSYNC.RECONVERGENT B0 ;  /* 0x0000000000007941 */ /* 0x000fea0003800200 */
.L_x_2894:
        /* <DEDUP_REMOVED lines=21> */
[----:B------:R-:W-:Y:S01]  /*2ee0*/  IMAD R84, R33, R78, RZ ;  /* 0x0000004e21547224 */ /* 0x000fe200078e02ff */
[----:B------:R-:W-:Y:S01]  /*2ef0*/  IADD3 R83, PT, PT, -R78, RZ, RZ ;  /* 0x000000ff4e537210 */ /* 0x000fe20007ffe1ff */
[----:B------:R-:W-:Y:S01]  /*2f00*/  FMUL.FTZ R85, R11, R101 ;  /* 0x000000650b557220 */ /* 0x000fe20000410000 */
[----:B------:R-:W-:Y:S01]  /*2f10*/  MOV R82, R39 ;  /* 0x0000002700527202 */ /* 0x000fe20000000f00 */
[----:B------:R-:W-:Y:S01]  /*2f20*/  UIADD3 UR5, UPT, UPT, UR4, 0x10d0, URZ ;  /* 0x000010d004057890 */ /* 0x000fe2000fffe0ff */
[----:B------:R-:W-:Y:S01]  /*2f30*/  MOV R81, R36 ;  /* 0x0000002400517202 */ /* 0x000fe20000000f00 */
[----:B------:R-:W1:Y:S01]  /*2f40*/  LDC.64 R16, c[0x0][0x3e0] ;  /* 0x0000f800ff107b82 */ /* 0x000e620000000a00 */
[----:B------:R-:W-:Y:S02]  /*2f50*/  MOV R80, R40 ;  /* 0x0000002800507202 */ /* 0x000fe40000000f00 */
[----:B------:R-:W-:-:S02]  /*2f60*/  ISETP.EQ.AND P0, PT, R67, RZ, P0 ;  /* 0x000000ff4300720c */ /* 0x000fc40000702270 */
[----:B------:R-:W-:Y:S02]  /*2f70*/  MOV R79, R37 ;  /* 0x00000025004f7202 */ /* 0x000fe40000000f00 */
[----:B------:R-:W-:Y:S01]  /*2f80*/  MOV R78, R41 ;  /* 0x00000029004e7202 */ /* 0x000fe20000000f00 */
[----:B------:R-:W2:Y:S01]  /*2f90*/  LDC.64 R18, c[0x0][0x3a8] ;  /* 0x0000ea00ff127b82 */ /* 0x000ea20000000a00 */
[----:B------:R-:W-:-:S07]  /*2fa0*/  MOV R77, R38 ;  /* 0x00000026004d7202 */ /* 0x000fce0000000f00 */
[----:B------:R-:W3:Y:S01]  /*2fb0*/  LDC.64 R12, c[0x0][0x480] ;  /* 0x00012000ff0c7b82 */ /* 0x000ee20000000a00 */
[----:B0-----:R-:W-:Y:S02]  /*2fc0*/  SHF.L.U64.HI R104, R14, 0x2, R15 ;  /* 0x000000020e687819 */ /* 0x001fe4000001020f */
[----:B-1----:R-:W-:Y:S02]  /*2fd0*/  SHF.L.U64.HI R106, R16, 0x2, R17 ;  /* 0x00000002106a7819 */ /* 0x002fe40000010211 */
[----:B--2---:R-:W-:-:S07]  /*2fe0*/  SHF.L.U64.HI R108, R18, 0x2, R19 ;  /* 0x00000002126c7819 */ /* 0x004fce0000010213 */
.L_x_2901:
[----:B0-----:R-:W-:Y:S02]  /*2ff0*/  MOV R4, R82 ;  /* 0x0000005200047202 */ /* 0x001fe40000000f00 */
        /* <DEDUP_REMOVED lines=64> */
[----:B------:R-:W-:-:S06]  /*3400*/  FMUL.FTZ R5, R17, R4 ;  /* 0x0000000411057220 */ /* 0x000fcc0000410000 */
[----:B------:R-:W0:Y:S01]  /*3410*/  MUFU.EX2 R110, R110 ;  /* 0x0000006e006e7308 */ /* 0x000e220000000800 */
[C---:B-1----:R-:W-:Y:S01]  /*3420*/  FFMA.FTZ R6, R112.reuse, R6, R87 ;  /* 0x0000000670067223 */ /* 0x042fe20000010057 */
[----:B------:R-:W-:Y:S01]  /*3430*/  FMUL.FTZ R4, R112, R5 ;  /* 0x0000000570047220 */ /* 0x000fe20000410000 */
[----:B------:R-:W-:Y:S02]  /*3440*/  MOV R5, R77 ;  /* 0x0000004d00057202 */ /* 0x000fe40000000f00 */
[C---:B--2---:R-:W-:Y:S01]  /*3450*/  FFMA.FTZ R6, R15.reuse, R6, R86 ;  /* 0x000000060f067223 */ /* 0x044fe20000010056 */
[----:B------:R-:W-:Y:S01]  /*3460*/  FMUL.FTZ R117, R15, R4 ;  /* 0x000000040f757220 */ /* 0x000fe20000410000 */
[----:B------:R-:W-:-:S05]  /*3470*/  MOV R4, R78 ;  /* 0x0000004e00047202 */ /* 0x000fca0000000f00 */
[----:B------:R1:W5:Y:S01]  /*3480*/  LDG.E R113, desc[UR16][R4.64] ;  /* 0x0000001004717981 */ /* 0x000362000c1e1900 */
[C---:B0-----:R-:W-:Y:S01]  /*3490*/  FFMA.FTZ R6, R110.reuse, R6, R85 ;  /* 0x000000066e067223 */ /* 0x041fe20000010055 */
[----:B------:R-:W-:-:S04]  /*34a0*/  FMUL.FTZ R117, R110, R117 ;  /* 0x000000756e757220 */ /* 0x000fc80000410000 */
[----:B------:R-:W0:Y:S04]  /*34b0*/  SHFL.UP PT, R7, R6, 0x1, RZ ;  /* 0x0420000006077989 */ /* 0x000e2800000e00ff */
[----:B------:R-:W2:Y:S01]  /*34c0*/  SHFL.UP PT, R8, R117, 0x1, RZ ;  /* 0x0420000075087989 */ /* 0x000ea200000e00ff */
[----:B0-----:R-:W-:-:S05]  /*34d0*/  FFMA.FTZ R7, R117, R7, R6 ;  /* 0x0000000775077223 */ /* 0x001fca0000010006 */
[----:B------:R-:W-:-:S05]  /*34e0*/  FSEL R10, R6, R7, !P1 ;  /* 0x00000007060a7208 */ /* 0x000fca0004800000 */
[----:B------:R-:W0:Y:S01]  /*34f0*/  SHFL.UP PT, R7, R10, 0x2, RZ ;  /* 0x044000000a077989 */ /* 0x000e2200000e00ff */
[----:B--2---:R-:W-:-:S05]  /*3500*/  @P1 FMUL.FTZ R117, R117, R8 ;  /* 0x0000000875751220 */ /* 0x004fca0000410000 */
[----:B------:R-:W2:Y:S01]  /*3510*/  SHFL.UP PT, R6, R117, 0x2, RZ ;  /* 0x0440000075067989 */ /* 0x000ea200000e00ff */
[----:B------:R-:W-:Y:S01]  /*3520*/  ISETP.GE.AND P1, PT, R25, 0x2, PT ;  /* 0x000000021900780c */ /* 0x000fe20003f26270 */
[----:B0-----:R-:W-:-:S05]  /*3530*/  FFMA.FTZ R7, R117, R7, R10 ;  /* 0x0000000775077223 */ /* 0x001fca000001000a */
[----:B------:R-:W-:-:S05]  /*3540*/  FSEL R8, R10, R7, !P1 ;  /* 0x000000070a087208 */ /* 0x000fca0004800000 */
[----:B------:R-:W0:Y:S02]  /*3550*/  SHFL.UP PT, R7, R8, 0x4, RZ ;  /* 0x0480000008077989 */ /* 0x000e2400000e00ff */
[----:B--2---:R-:W-:-:S05]  /*3560*/  @P1 FMUL.FTZ R117, R117, R6 ;  /* 0x0000000675751220 */ /* 0x004fca0000410000 */
[----:B------:R-:W2:Y:S01]  /*3570*/  SHFL.UP PT, R6, R117, 0x4, RZ ;  /* 0x0480000075067989 */ /* 0x000ea200000e00ff */
[----:B------:R-:W-:Y:S02]  /*3580*/  ISETP.GE.AND P1, PT, R25, 0x4, PT ;  /* 0x000000041900780c */ /* 0x000fe40003f26270 */
[----:B-1----:R-:W-:Y:S02]  /*3590*/  MOV R4, R80 ;  /* 0x0000005000047202 */ /* 0x002fe40000000f00 */
[----:B------:R-:W-:-:S05]  /*35a0*/  MOV R5, R79 ;  /* 0x0000004f00057202 */ /* 0x000fca0000000f00 */
[----:B------:R1:W5:Y:S01]  /*35b0*/  LDG.E R115, desc[UR16][R4.64] ;  /* 0x0000001004737981 */ /* 0x000362000c1e1900 */
[----:B0-----:R-:W-:-:S05]  /*35c0*/  FFMA.FTZ R7, R117, R7, R8 ;  /* 0x0000000775077223 */ /* 0x001fca0000010008 */
[----:B------:R-:W-:Y:S01]  /*35d0*/  FSEL R10, R8, R7, !P1 ;  /* 0x00000007080a7208 */ /* 0x000fe20004800000 */
[----:B--2---:R-:W-:-:S04]  /*35e0*/  @P1 FMUL.FTZ R117, R117, R6 ;  /* 0x0000000675751220 */ /* 0x004fc80000410000 */
[----:B-1----:R-:W0:Y:S04]  /*35f0*/  SHFL.UP PT, R5, R10, 0x8, RZ ;  /* 0x050000000a057989 */ /* 0x002e2800000e00ff */
[----:B------:R-:W1:Y:S01]  /*3600*/  SHFL.UP PT, R4, R117, 0x8, RZ ;  /* 0x0500000075047989 */ /* 0x000e6200000e00ff */
[----:B------:R-:W-:Y:S01]  /*3610*/  ISETP.GE.AND P1, PT, R25, 0x8, PT ;  /* 0x000000081900780c */ /* 0x000fe20003f26270 */
[----:B0-----:R-:W-:-:S12]  /*3620*/  FFMA.FTZ R5, R117, R5, R10 ;  /* 0x0000000575057223 */ /* 0x001fd8000001000a */
[----:B-1----:R-:W-:Y:S01]  /*3630*/  @P1 FMUL.FTZ R117, R117, R4 ;  /* 0x0000000475751220 */ /* 0x002fe20000410000 */
[----:B------:R-:W-:-:S04]  /*3640*/  FSEL R119, R10, R5, !P1 ;  /* 0x000000050a777208 */ /* 0x000fc80004800000 */
[----:B------:R-:W0:Y:S04]  /*3650*/  SHFL.UP PT, R22, R117, 0x10, RZ ;  /* 0x0600000075167989 */ /* 0x000e2800000e00ff */
[----:B------:R-:W1:Y:S01]  /*3660*/  SHFL.UP PT, R4, R119, 0x10, RZ ;  /* 0x0600000077047989 */ /* 0x000e6200000e00ff */
[----:B------:R-:W-:Y:S01]  /*3670*/  ISETP.NE.AND P1, PT, R25, 0x1f, PT ;  /* 0x0000001f1900780c */ /* 0x000fe20003f25270 */
[C---:B0-----:R-:W-:Y:S01]  /*3680*/  FMUL.FTZ R22, R117.reuse, R22 ;  /* 0x0000001675167220 */ /* 0x041fe20000410000 */
[----:B-1----:R-:W-:-:S11]  /*3690*/  FFMA.FTZ R23, R117, R4, R119 ;  /* 0x0000000475177223 */ /* 0x002fd60000010077 */
[----:B------:R-:W-:Y:S01]  /*36a0*/  @!P1 STS.64 [R28+0x1090], R22 ;  /* 0x001090161c009388 */ /* 0x000fe20000000a00 */
[----:B------:R-:W-:Y:S06]  /*36b0*/  BAR.SYNC.DEFER_BLOCKING 0x0 ;  /* 0x0000000000007b1d */ /* 0x000fec0000010000 */
[----:B------:R-:W0:Y:S04]  /*36c0*/  LDS.128 R4, [UR4+0x1090] ;  /* 0x00109004ff047984 */ /* 0x000e280008000c00 */
[----:B------:R-:W1:Y:S01]  /*36d0*/  LDS.128 R8, [UR4+0x10a0] ;  /* 0x0010a004ff087984 */ /* 0x000e620008000c00 */
[----:B------:R-:W-:-:S04]  /*36e0*/  ISETP.GE.AND P1, PT, R25, 0x10, PT ;  /* 0x000000101900780c */ /* 0x000fc80003f26270 */
[----:B------:R-:W-:Y:S02]  /*36f0*/  FSEL R117, R117, R22, !P1 ;  /* 0x0000001675757208 */ /* 0x000fe40004800000 */
[----:B------:R-:W-:Y:S02]  /*3700*/  FSEL R119, R119, R23, !P1 ;  /* 0x0000001777777208 */ /* 0x000fe40004800000 */
[C---:B------:R-:W-:Y:S02]  /*3710*/  ISETP.NE.AND P1, PT, R66.reuse, 0x1, PT ;  /* 0x000000014200780c */ /* 0x040fe40003f25270 */
[----:B------:R-:W2:Y:S04]  /*3720*/  SHFL.UP PT, R117, R117, 0x1, RZ ;  /* 0x0420000075757989 */ /* 0x000ea800000e00ff */
[----:B------:R-:W4:Y:S01]  /*3730*/  SHFL.UP PT, R119, R119, 0x1, RZ ;  /* 0x0420000077777989 */ /* 0x000f2200000e00ff */
[----:B------:R-:W-:-:S02]  /*3740*/  ISETP.NE.AND P2, PT, R66, 0x2, PT ;  /* 0x000000024200780c */ /* 0x000fc40003f45270 */
[----:B------:R-:W-:Y:S02]  /*3750*/  ISETP.GE.U32.AND P3, PT, R43, 0x20, PT ;  /* 0x000000202b00780c */ /* 0x000fe40003f66070 */
[C---:B0-----:R-:W-:Y:S01]  /*3760*/  FSEL R47, R4.reuse, R47, !P1 ;  /* 0x0000002f042f7208 */ /* 0x041fe20004800000 */
[-C--:B------:R-:W-:Y:S01]  /*3770*/  FMUL.FTZ R4, R4, R6.reuse ;  /* 0x0000000604047220 */ /* 0x080fe20000410000 */
[C---:B------:R-:W-:Y:S01]  /*3780*/  FFMA.FTZ R6, R5.reuse, R6, R7 ;  /* 0x0000000605067223 */ /* 0x040fe20000010007 */
[----:B------:R-:W-:-:S03]  /*3790*/  FSEL R5, R5, R46, !P1 ;  /* 0x0000002e05057208 */ /* 0x000fc60004800000 */
[C---:B------:R-:W-:Y:S01]  /*37a0*/  FSEL R47, R4.reuse, R47, !P2 ;  /* 0x0000002f042f7208 */ /* 0x040fe20005000000 */
[-C--:B-1----:R-:W-:Y:S01]  /*37b0*/  FMUL.FTZ R4, R4, R8.reuse ;  /* 0x0000000804047220 */ /* 0x082fe20000410000 */
[----:B------:R-:W-:Y:S01]  /*37c0*/  FFMA.FTZ R8, R6, R8, R9 ;  /* 0x0000000806087223 */ /* 0x000fe20000010009 */
[----:B------:R-:W-:Y:S02]  /*37d0*/  ISETP.NE.AND P1, PT, R66, 0x3, PT ;  /* 0x000000034200780c */ /* 0x000fe40003f25270 */
[----:B------:R-:W-:Y:S02]  /*37e0*/  FSEL R5, R6, R5, !P2 ;  /* 0x0000000506057208 */ /* 0x000fe40005000000 */
[----:B------:R-:W-:Y:S02]  /*37f0*/  FSEL R47, R4, R47, !P1 ;  /* 0x0000002f042f7208 */ /* 0x000fe40004800000 */
[----:B------:R-:W-:Y:S02]  /*3800*/  FSEL R46, R8, R5, !P1 ;  /* 0x00000005082e7208 */ /* 0x000fe40004800000 */
[----:B------:R-:W-:Y:S01]  /*3810*/  @P3 ISETP.NE.AND P1, PT, R25, RZ, PT ;  /* 0x000000ff1900320c */ /* 0x000fe20003f25270 */
[----:B--2---:R-:W-:-:S02]  /*3820*/  @P3 FMUL.FTZ R6, R117, R47 ;  /* 0x0000002f75063220 */ /* 0x004fc40000410000 */
[----:B----4-:R-:W-:Y:S01]  /*3830*/  @P3 FFMA.FTZ R5, R117, R46, R119 ;  /* 0x0000002e75053223 */ /* 0x010fe20000010077 */
[----:B------:R-:W-:Y:S01]  /*3840*/  BSSY.RECONVERGENT B0, `(.L_x_2897) ;  /* 0x000000f000007945 */ /* 0x000fe20003800200 */
[C---:B------:R-:W-:Y:S01]  /*3850*/  FFMA.FTZ R11, R10.reuse, R8, R11 ;  /* 0x000000080a0b7223 */ /* 0x040fe2000001000b */
[----:B------:R-:W-:Y:S01]  /*3860*/  FMUL.FTZ R10, R10, R4 ;  /* 0x000000040a0a7220 */ /* 0x000fe20000410000 */
[----:B------:R-:W-:Y:S02]  /*3870*/  ISETP.NE.AND P2, PT, R43, RZ, PT ;  /* 0x000000ff2b00720c */ /* 0x000fe40003f45270 */
[----:B------:R-:W-:Y:S02]  /*3880*/  @P3 FSEL R119, R46, R5, !P1 ;  /* 0x000000052e773208 */ /* 0x000fe40004800000 */
[----:B------:R-:W-:Y:S02]  /*3890*/  @P3 FSEL R117, R47, R6, !P1 ;  /* 0x000000062f753208 */ /* 0x000fe40004800000 */
[----:B------:R-:W-:-:S02]  /*38a0*/  @P3 MOV R5, R21 ;  /* 0x0000001500053202 */ /* 0x000fc40000000f00 */
        /* <DEDUP_REMOVED lines=8> */
.L_x_2898:
[----:B------:R-:W-:Y:S05]  /*3930*/  BSYNC.RECONVERGENT B0 ;  /* 0x0000000000007941 */ /* 0x000fea0003800200 */
.L_x_2897:
[----:B------:R-:W-:Y:S01]  /*3940*/  BAR.SYNC.DEFER_BLOCKING 0x0 ;  /* 0x0000000000007b1d */ /* 0x000fe20000010000 */
[----:B------:R-:W-:Y:S01]  /*3950*/  ISETP.NE.AND P1, PT, R43, RZ, PT ;  /* 0x000000ff2b00720c */ /* 0x000fe20003f25270 */
[----:B-----5:R-:W-:-:S04]  /*3960*/  FMUL.FTZ R113, R113, R115 ;  /* 0x0000007371717220 */ /* 0x020fc80000410000 */
[----:B------:R-:W-:Y:S01]  /*3970*/  BSSY.RECONVERGENT B0, `(.L_x_2899) ;  /* 0x000001b000007945 */ /* 0x000fe20003800200 */
[----:B------:R-:W1:Y:S02]  /*3980*/  @P2 LDS R6, [UR4+0x10bc] ;  /* 0x0010bc04ff062984 */ /* 0x000e640008000800 */
[----:B-1----:R-:W-:-:S04]  /*3990*/  @P2 FFMA.FTZ R119, R6, R117, R119 ;  /* 0x0000007506772223 */ /* 0x002fc80000010077 */
[----:B------:R-:W-:-:S04]  /*39a0*/  FFMA.FTZ R8, R111, R119, R100 ;  /* 0x000000776f087223 */ /* 0x000fc80000010064 */
[----:B------:R-:W-:-:S04]  /*39b0*/  FFMA.FTZ R9, R124, R8, R99 ;  /* 0x000000087c097223 */ /* 0x000fc80000010063 */
[----:B------:R-:W-:-:S04]  /*39c0*/  FFMA.FTZ R10, R109, R9, R98 ;  /* 0x000000096d0a7223 */ /* 0x000fc80000010062 */
[----:B------:R-:W-:-:S04]  /*39d0*/  FFMA.FTZ R11, R122, R10, R97 ;  /* 0x0000000a7a0b7223 */ /* 0x000fc80000010061 */
[----:B0-----:R-:W-:-:S04]  /*39e0*/  FFMA.FTZ R20, R107, R11, R96 ;  /* 0x0000000b6b147223 */ /* 0x001fc80000010060 */
        /* <DEDUP_REMOVED lines=12> */
[----:B------:R-:W-:Y:S01]  /*3ab0*/  SHF.R.S32.HI R6, RZ, 0x1f, R84 ;  /* 0x0000001fff067819 */ /* 0x000fe20000011454 */
[----:B------:R0:W-:Y:S01]  /*3ac0*/  STS.64 [UR5], R4 ;  /* 0x00000004ff007988 */ /* 0x0001e20008000a05 */
[----:B------:R-:W-:-:S04]  /*3ad0*/  IADD3 R7, P1, PT, R35, R84, RZ ;  /* 0x0000005423077210 */ /* 0x000fc80007f3e0ff */
[----:B------:R-:W-:Y:S02]  /*3ae0*/  LEA.HI.X.SX32 R22, R35, R6, 0x1, P1 ;  /* 0x0000000623167211 */ /* 0x000fe400008f0eff */
[----:B---3--:R-:W-:-:S04]  /*3af0*/  LEA R6, P1, R7, R12, 0x3 ;  /* 0x0000000c07067211 */ /* 0x008fc800078218ff */
[----:B------:R-:W-:-:S05]  /*3b00*/  LEA.HI.X R7, R7, R13, R22, 0x3, P1 ;  /* 0x0000000d07077211 */ /* 0x000fca00008f1c16 */
[----:B------:R0:W-:Y:S04]  /*3b10*/  STG.E.64 desc[UR16][R6.64], R4 ;  /* 0x0000000406007986 */ /* 0x0001e8000c101b10 */
.L_x_2900:
[----:B------:R-:W-:Y:S05]  /*3b20*/  BSYNC.RECONVERGENT B0 ;  /* 0x0000000000007941 */ /* 0x000fea0003800200 */
.L_x_2899:
[----:B------:R-:W-:Y:S01]  /*3b30*/  IADD3 R83, PT, PT, R83, 0x1, RZ ;  /* 0x0000000153537810 */ /* 0x000fe20007ffe0ff */
[----:B------:R-:W-:Y:S01]  /*3b40*/  UIADD3 UR5, UPT, UPT, UR5, 0x8, URZ ;  /* 0x0000000805057890 */ /* 0x000fe2000fffe0ff */
[----:B------:R-:W-:Y:S01]  /*3b50*/  LEA R78, P2, R14, R78, 0x2 ;  /* 0x0000004e0e4e7211 */ /* 0x000fe200078410ff */
[----:B------:R-:W-:Y:S01]  /*3b60*/  FFMA.FTZ R63, R113, R8, R63 ;  /* 0x00000008713f7223 */ /* 0x000fe2000001003f */
[----:B------:R-:W-:Y:S01]  /*3b70*/  ISETP.NE.AND P1, PT, R83, RZ, PT ;  /* 0x000000ff5300720c */ /* 0x000fe20003f25270 */
[C---:B------:R-:W-:Y:S01]  /*3b80*/  FFMA.FTZ R62, R113.reuse, R9, R62 ;  /* 0x00000009713e7223 */ /* 0x040fe2000001003e */
[----:B------:R-:W-:Y:S01]  /*3b90*/  LEA R80, P3, R16, R80, 0x2 ;  /* 0x0000005010507211 */ /* 0x000fe200078610ff */
[C---:B------:R-:W-:Y:S01]  /*3ba0*/  FFMA.FTZ R61, R113.reuse, R10, R61 ;  /* 0x0000000a713d7223 */ /* 0x040fe2000001003d */
[----:B------:R-:W-:Y:S01]  /*3bb0*/  LEA R82, P4, R18, R82, 0x2 ;  /* 0x0000005212527211 */ /* 0x000fe200078810ff */
        /* <DEDUP_REMOVED lines=13> */
[----:B------:R-:W-:-:S02]  /*3c90*/  IADD3 R84, PT, PT, R84, 0x1, RZ ;  /* 0x0000000154547810 */ /* 0x000fc40007ffe0ff */
[----:B------:R-:W-:Y:S02]  /*3ca0*/  IADD3.X R77, PT, PT, R77, R104, RZ, P2, !PT ;  /* 0x000000684d4d7210 */ /* 0x000fe400017fe4ff */
[----:B------:R-:W-:Y:S02]  /*3cb0*/  IADD3.X R79, PT, PT, R79, R106, RZ, P3, !PT ;  /* 0x0000006a4f4f7210 */ /* 0x000fe40001ffe4ff */
[----:B------:R-:W-:Y:S01]  /*3cc0*/  IADD3.X R81, PT, PT, R81, R108, RZ, P4, !PT ;  /* 0x0000006c51517210 */ /* 0x000fe200027fe4ff */
[----:B------:R-:W-:Y:S06]  /*3cd0*/  @P1 BRA `(.L_x_2901) ;  /* 0xfffffff000c41947 */ /* 0x000fec000383ffff */
.L_x_2896:
[----:B------:R-:W-:Y:S01]  /*3ce0*/  BAR.SYNC.DEFER_BLOCKING 0x0 ;  /* 0x0000000000007b1d */ /* 0x000fe20000010000 */
[----:B0-----:R-:W-:Y:S01]  /*3cf0*/  F2FP.F16.F32.PACK_AB R7, R56, R57 ;  /* 0x000000393807723e */ /* 0x001fe200000000ff */
        /* <DEDUP_REMOVED lines=12> */
[----:B------:R-:W4:Y:S01]  /*3dc0*/  LDC.64 R70, c[0x0][0x478] ;  /* 0x00011e00ff467b82 */ /* 0x000f220000000a00 */
[----:B------:R0:W-:Y:S04]  /*3dd0*/  STS.128 [R0], R4 ;  /* 0x0000000400007388 */ /* 0x0001e80000000c00 */
[----:B------:R5:W-:Y:S01]  /*3de0*/  STS.128 [R0+0x10], R8 ;  /* 0x0000100800007388 */ /* 0x000be20000000c00 */
[----:B------:R-:W-:-:S03]  /*3df0*/  NOP ;  /* 0x0000000000007918 */ /* 0x000fc60000000000 */
[----:B---3--:R-:W3:Y:S01]  /*3e00*/  LDS.128 R12, [R2] ;  /* 0x00000000020c7984 */ /* 0x008ee20000000c00 */
[----:B------:R-:W1:Y:S03]  /*3e10*/  LDC.64 R24, c[0x0][0x410] ;  /* 0x00010400ff187b82 */ /* 0x000e660000000a00 */
[----:B------:R-:W3:Y:S01]  /*3e20*/  LDS.128 R16, [R2+0x200] ;  /* 0x0002000002107984 */ /* 0x000ee20000000c00 */
[----:B0-----:R-:W-:-:S04]  /*3e30*/  IMAD.WIDE.U32 R4, R20, UR18, R64 ;  /* 0x0000001214047c25 */ /* 0x001fc8000f8e0040 */
[----:B------:R-:W-:Y:S01]  /*3e40*/  IMAD R5, R21, UR18, R5 ;  /* 0x0000001215057c24 */ /* 0x000fe2000f8e0205 */
[----:B------:R-:W0:Y:S01]  /*3e50*/  LDC.64 R26, c[0x0][0x418] ;  /* 0x00010600ff1a7b82 */ /* 0x000e220000000a00 */
[----:B--2---:R-:W-:-:S04]  /*3e60*/  IMAD.WIDE.U32 R4, R45, R22, R4 ;  /* 0x000000162d047225 */ /* 0x004fc800078e0004 */
[----:B-----5:R-:W-:Y:S01]  /*3e70*/  IMAD R8, R45, R23, R5 ;  /* 0x000000172d087224 */ /* 0x020fe200078e0205 */
[C---:B----4-:R-:W-:Y:S02]  /*3e80*/  LEA R70, P0, R4.reuse, R70, 0x1 ;  /* 0x0000004604467211 */ /* 0x050fe400078008ff */
[----:B------:R-:W2:Y:S02]  /*3e90*/  LDC.64 R72, c[0x0][0x488] ;  /* 0x00012200ff487b82 */ /* 0x000ea40000000a00 */
[----:B------:R-:W-:Y:S01]  /*3ea0*/  LEA.HI.X R71, R4, R71, R8, 0x1, P0 ;  /* 0x0000004704477211 */ /* 0x000fe200000f0c08 */
[----:B-1----:R-:W-:-:S04]  /*3eb0*/  IMAD.WIDE.U32 R6, R24, UR18, R64 ;  /* 0x0000001218067c25 */ /* 0x002fc8000f8e0040 */
[----:B------:R-:W-:-:S04]  /*3ec0*/  IMAD.WIDE.U32 R70, R3, 0x10, R70 ;  /* 0x0000001003467825 */ /* 0x000fc800078e0046 */
[----:B------:R-:W-:Y:S02]  /*3ed0*/  IMAD R7, R25, UR18, R7 ;  /* 0x0000001219077c24 */ /* 0x000fe4000f8e0207 */
[C---:B0-----:R-:W-:Y:S01]  /*3ee0*/  IMAD.WIDE.U32 R6, R45.reuse, R26, R6 ;  /* 0x0000001a2d067225 */ /* 0x041fe200078e0006 */
[----:B---3--:R-:W-:Y:S03]  /*3ef0*/  STG.E.128 desc[UR16][R70.64], R12 ;  /* 0x0000000c46007986 */ /* 0x008fe6000c101d10 */
[----:B------:R-:W-:Y:S01]  /*3f00*/  IMAD R5, R45, R27, R7 ;  /* 0x0000001b2d057224 */ /* 0x000fe200078e0207 */
[C---:B--2---:R-:W-:Y:S01]  /*3f10*/  LEA R72, P1, R6.reuse, R72, 0x1 ;  /* 0x0000004806487211 */ /* 0x044fe200078208ff */
[----:B------:R-:W-:Y:S03]  /*3f20*/  STG.E.128 desc[UR16][R70.64+0x200], R16 ;  /* 0x0002001046007986 */ /* 0x000fe6000c101d10 */
        /* <DEDUP_REMOVED lines=25> */
[--C-:B------:R-:W-:Y:S01]  /*40c0*/  HADD2.F32 R9, -RZ, R23.reuse.H0_H0 ;  /* 0x20000017ff097230 */ /* 0x100fe20000004100 */
[----:B------:R-:W0:Y:S01]  /*40d0*/  MUFU.EX2 R14, R14 ;  /* 0x0000000e000e7308 */ /* 0x000e220000000800 */
[----:B------:R-:W-:Y:S01]  /*40e0*/  FMUL.FTZ R5, R21, -1.4426950216293334961 ;  /* 0xbfb8aa3b15057820 */ /* 0x000fe20000410000 */
[----:B------:R-:W-:Y:S01]  /*40f0*/  FMUL.FTZ R7, R22, -1.4426950216293334961 ;  /* 0xbfb8aa3b16077820 */ /* 0x000fe20000410000 */
[----:B------:R-:W-:-:S02]  /*4100*/  HADD2.F32 R23, -RZ, R23.H1_H1 ;  /* 0x30000017ff177230 */ /* 0x000fc40000004100 */
[----:B------:R-:W-:-:S03]  /*4110*/  FMUL.FTZ R17, R9, -1.4426950216293334961 ;  /* 0xbfb8aa3b09117820 */ /* 0x000fc60000410000 */
[----:B------:R1:W2:Y:S01]  /*4120*/  MUFU.EX2 R10, R4 ;  /* 0x00000004000a7308 */ /* 0x0002a20000000800 */
[----:B------:R-:W-:-:S07]  /*4130*/  FMUL.FTZ R18, R23, -1.4426950216293334961 ;  /* 0xbfb8aa3b17127820 */ /* 0x000fce0000410000 */
[----:B------:R3:W4:Y:S01]  /*4140*/  MUFU.EX2 R15, R6 ;  /* 0x00000006000f7308 */ /* 0x0007220000000800 */
[--C-:B-1----:R-:W-:Y:S02]  /*4150*/  HADD2.F32 R4, -RZ, R24.reuse.H0_H0 ;  /* 0x20000018ff047230 */ /* 0x102fe40000004100 */
[----:B0-----:R-:W-:Y:S01]  /*4160*/  FADD.FTZ R14, R14, 1 ;  /* 0x3f8000000e0e7421 */ /* 0x001fe20000010000 */
[----:B------:R-:W-:Y:S02]  /*4170*/  HADD2.F32 R24, -RZ, R24.H1_H1 ;  /* 0x30000018ff187230 */ /* 0x000fe40000004100 */
[----:B------:R-:W-:Y:S02]  /*4180*/  FMUL.FTZ R19, R4, -1.4426950216293334961 ;  /* 0xbfb8aa3b04137820 */ /* 0x000fe40000410000 */
[----:B------:R0:W1:Y:S01]  /*4190*/  MUFU.EX2 R11, R5 ;  /* 0x00000005000b7308 */ /* 0x0000620000000800 */
[--C-:B---3--:R-:W-:Y:S02]  /*41a0*/  HADD2.F32 R6, -RZ, R26.reuse.H0_H0 ;  /* 0x2000001aff067230 */ /* 0x108fe40000004100 */
[----:B------:R-:W-:Y:S01]  /*41b0*/  FMUL.FTZ R69, R24, -1.4426950216293334961 ;  /* 0xbfb8aa3b18457820 */ /* 0x000fe20000410000 */
[----:B------:R-:W-:-:S02]  /*41c0*/  HADD2.F32 R26, -RZ, R26.H1_H1 ;  /* 0x3000001aff1a7230 */ /* 0x000fc40000004100 */
[----:B--2---:R-:W-:Y:S01]  /*41d0*/  FADD.FTZ R10, R10, 1 ;  /* 0x3f8000000a0a7421 */ /* 0x004fe20000010000 */
[----:B------:R-:W-:Y:S01]  /*41e0*/  FMUL.FTZ R72, R6, -1.4426950216293334961 ;  /* 0xbfb8aa3b06487820 */ /* 0x000fe20000410000 */
[----:B------:R2:W3:Y:S01]  /*41f0*/  MUFU.EX2 R16, R7 ;  /* 0x0000000700107308 */ /* 0x0004e20000000800 */
[--C-:B0-----:R-:W-:Y:S02]  /*4200*/  HADD2.F32 R5, -RZ, R25.reuse.H0_H0 ;  /* 0x20000019ff057230 */ /* 0x101fe40000004100 */
[----:B------:R-:W-:Y:S01]  /*4210*/  FMUL.FTZ R73, R26, -1.4426950216293334961 ;  /* 0xbfb8aa3b1a497820 */ /* 0x000fe20000410000 */
[----:B------:R-:W-:Y:S02]  /*4220*/  HADD2.F32 R25, -RZ, R25.H1_H1 ;  /* 0x30000019ff197230 */ /* 0x000fe40000004100 */
[----:B----4-:R-:W-:Y:S01]  /*4230*/  FADD.FTZ R15, R15, 1 ;  /* 0x3f8000000f0f7421 */ /* 0x010fe20000010000 */
[----:B------:R-:W-:Y:S02]  /*4240*/  FMUL.FTZ R70, R5, -1.4426950216293334961 ;  /* 0xbfb8aa3b05467820 */ /* 0x000fe40000410000 */
[----:B------:R-:W-:Y:S01]  /*4250*/  FMUL.FTZ R71, R25, -1.4426950216293334961 ;  /* 0xbfb8aa3b19477820 */ /* 0x000fe20000410000 */
[--C-:B--2---:R-:W-:Y:S01]  /*4260*/  HADD2.F32 R7, -RZ, R27.reuse.H0_H0 ;  /* 0x2000001bff077230 */ /* 0x104fe20000004100 */
[----:B------:R-:W0:Y:S01]  /*4270*/  MUFU.EX2 R19, R19 ;  /* 0x0000001300137308 */ /* 0x000e220000000800 */
[----:B------:R-:W-:-:S02]  /*4280*/  HADD2.F32 R27, -RZ, R27.H1_H1 ;  /* 0x3000001bff1b7230 */ /* 0x000fc40000004100 */
[----:B-1----:R-:W-:Y:S01]  /*4290*/  FADD.FTZ R11, R11, 1 ;  /* 0x3f8000000b0b7421 */ /* 0x002fe20000010000 */
[----:B------:R-:W-:Y:S02]  /*42a0*/  FMUL.FTZ R74, R7, -1.4426950216293334961 ;  /* 0xbfb8aa3b074a7820 */ /* 0x000fe40000410000 */
[----:B------:R-:W-:Y:S01]  /*42b0*/  FMUL.FTZ R75, R27, -1.4426950216293334961 ;  /* 0xbfb8aa3b1b4b7820 */ /* 0x000fe20000410000 */
[----:B---3--:R-:W-:Y:S01]  /*42c0*/  FADD.FTZ R16, R16, 1 ;  /* 0x3f80000010107421 */ /* 0x008fe20000010000 */
        /* <DEDUP_REMOVED lines=21> */
[----:B------:R2:W0:Y:S01]  /*4420*/  MUFU.RCP R76, R11 ;  /* 0x0000000b004c7308 */ /* 0x0004220000001000 */
[----:B-1----:R-:W-:-:S07]  /*4430*/  FADD.FTZ R72, R72, 1 ;  /* 0x3f80000048487421 */ /* 0x002fce0000010000 */
[----:B------:R-:W1:Y:S01]  /*4440*/  MUFU.RCP R15, R15 ;  /* 0x0000000f000f7308 */ /* 0x000e620000001000 */
[----:B--2---:R-:W-:-:S04]  /*4450*/  FMUL.FTZ R11, R20, R77 ;  /* 0x0000004d140b7220 */ /* 0x004fc80000410000 */
[----:B------:R-:W-:-:S03]  /*4460*/  FMUL.FTZ R11, R11, R62 ;  /* 0x0000003e0b0b7220 */ /* 0x000fc60000410000 */
[----:B------:R-:W2:Y:S01]  /*4470*/  MUFU.RCP R19, R19 ;  /* 0x0000001300137308 */ /* 0x000ea20000001000 */
[----:B0-----:R-:W-:-:S07]  /*4480*/  FMUL.FTZ R21, R21, R76 ;  /* 0x0000004c15157220 */ /* 0x001fce0000410000 */
[----:B------:R-:W0:Y:S01]  /*4490*/  MUFU.RCP R81, R16 ;  /* 0x0000001000517308 */ /* 0x000e220000001000 */
[----:B-1----:R-:W-:-:S04]  /*44a0*/  FMUL.FTZ R8, R8, R15 ;  /* 0x0000000f08087220 */ /* 0x002fc80000410000 */
[----:B------:R-:W-:-:S03]  /*44b0*/  FMUL.FTZ R8, R8, R59 ;  /* 0x0000003b08087220 */ /* 0x000fc60000410000 */
[----:B------:R-:W1:Y:S01]  /*44c0*/  MUFU.RCP R18, R18 ;  /* 0x0000001200127308 */ /* 0x000e620000001000 */
[----:B--2---:R-:W-:-:S04]  /*44d0*/  FMUL.FTZ R4, R4, R19 ;  /* 0x0000001304047220 */ /* 0x004fc80000410000 */
[----:B------:R-:W-:-:S03]  /*44e0*/  FMUL.FTZ R4, R4, R55 ;  /* 0x0000003704047220 */ /* 0x000fc60000410000 */
[----:B------:R-:W2:Y:S01]  /*44f0*/  MUFU.RCP R69, R69 ;  /* 0x0000004500457308 */ /* 0x000ea20000001000 */
[----:B0-----:R-:W-:-:S07]  /*4500*/  FMUL.FTZ R15, R22, R81 ;  /* 0x00000051160f7220 */ /* 0x001fce0000410000 */
[----:B------:R-:W0:Y:S01]  /*4510*/  MUFU.RCP R73, R73 ;  /* 0x0000004900497308 */ /* 0x000e220000001000 */
[----:B-1----:R-:W-:-:S07]  /*4520*/  FMUL.FTZ R23, R23, R18 ;  /* 0x0000001217177220 */ /* 0x002fce0000410000 */
[----:B------:R2:W1:Y:S08]  /*4530*/  MUFU.RCP R78, R17 ;  /* 0x00000011004e7308 */ /* 0x0004700000001000 */
[----:B------:R-:W3:Y:S01]  /*4540*/  MUFU.RCP R70, R70 ;  /* 0x0000004600467308 */ /* 0x000ee20000001000 */
[----:B--2---:R-:W-:Y:S01]  /*4550*/  FMUL.FTZ R17, R24, R69 ;  /* 0x0000004518117220 */ /* 0x004fe20000410000 */
[----:B0-----:R-:W-:-:S06]  /*4560*/  FMUL.FTZ R19, R26, R73 ;  /* 0x000000491a137220 */ /* 0x001fcc0000410000 */
[----:B------:R-:W0:Y:S01]  /*4570*/  MUFU.RCP R80, R71 ;  /* 0x0000004700507308 */ /* 0x000e220000001000 */
[----:B-1----:R-:W-:Y:S01]  /*4580*/  FMUL.FTZ R14, R9, R78 ;  /* 0x0000004e090e7220 */ /* 0x002fe20000410000 */
[----:B------:R-:W-:Y:S01]  /*4590*/  FMUL.FTZ R9, R15, R58 ;  /* 0x0000003a0f097220 */ /* 0x000fe20000410000 */
[----:B------:R-:W-:Y:S02]  /*45a0*/  FMUL.FTZ R15, R23, R56 ;  /* 0x00000038170f7220 */ /* 0x000fe40000410000 */
[----:B------:R-:W-:Y:S01]  /*45b0*/  FMUL.FTZ R14, R14, R57 ;  /* 0x000000390e0e7220 */ /* 0x000fe20000410000 */
[----:B------:R-:W1:Y:S02]  /*45c0*/  LDC.64 R22, c[0x0][0x438] ;  /* 0x00010e00ff167b82 */ /* 0x000e640000000a00 */
[----:B------:R-:W2:Y:S01]  /*45d0*/  MUFU.RCP R74, R74 ;  /* 0x0000004a004a7308 */ /* 0x000ea20000001000 */
[----:B---3--:R-:W-:Y:S01]  /*45e0*/  FMUL.FTZ R16, R5, R70 ;  /* 0x0000004605107220 */ /* 0x008fe20000410000 */
[----:B------:R-:W-:Y:S01]  /*45f0*/  FMUL.FTZ R5, R17, R54 ;  /* 0x0000003611057220 */ /* 0x000fe20000410000 */
[----:B------:R-:W-:-:S02]  /*4600*/  F2FP.F16.F32.PACK_AB R15, R15, R14 ;  /* 0x0000000e0f0f723e */ /* 0x000fc400000000ff */
[----:B------:R-:W-:Y:S01]  /*4610*/  FMUL.FTZ R16, R16, R53 ;  /* 0x0000003510107220 */ /* 0x000fe20000410000 */
[----:B------:R-:W-:Y:S02]  /*4620*/  F2FP.F16.F32.PACK_AB R14, R9, R8 ;  /* 0x00000008090e723e */ /* 0x000fe400000000ff */
[----:B------:R-:W3:Y:S01]  /*4630*/  MUFU.RCP R20, R75 ;  /* 0x0000004b00147308 */ /* 0x000ee20000001000 */
[----:B0-----:R-:W-:-:S04]  /*4640*/  FMUL.FTZ R25, R25, R80 ;  /* 0x0000005019197220 */ /* 0x001fc80000410000 */
[----:B------:R-:W-:Y:S02]  /*4650*/  FMUL.FTZ R17, R25, R52 ;  /* 0x0000003419117220 */ /* 0x000fe40000410000 */
[----:B------:R-:W0:Y:S01]  /*4660*/  LDC.64 R24, c[0x0][0x490] ;  /* 0x00012400ff187b82 */ /* 0x000e220000000a00 */
[----:B------:R-:W4:Y:S01]  /*4670*/  MUFU.RCP R13, R13 ;  /* 0x0000000d000d7308 */ /* 0x000f220000001000 */
[----:B--2---:R-:W-:Y:S01]  /*4680*/  FMUL.FTZ R18, R7, R74 ;  /* 0x0000004a07127220 */ /* 0x004fe20000410000 */
[----:B------:R-:W-:Y:S01]  /*4690*/  FMUL.FTZ R7, R19, R50 ;  /* 0x0000003213077220 */ /* 0x000fe20000410000 */
[----:B------:R-:W-:Y:S02]  /*46a0*/  F2FP.F16.F32.PACK_AB R17, R17, R16 ;  /* 0x000000101111723e */ /* 0x000fe400000000ff */
[----:B------:R-:W-:Y:S01]  /*46b0*/  FMUL.FTZ R18, R18, R49 ;  /* 0x0000003112127220 */ /* 0x000fe20000410000 */
[----:B------:R-:W-:Y:S02]  /*46c0*/  F2FP.F16.F32.PACK_AB R16, R5, R4 ;  /* 0x000000040510723e */ /* 0x000fe400000000ff */
[----:B------:R-:W2:Y:S01]  /*46d0*/  MUFU.RCP R79, R10 ;  /* 0x0000000a004f7308 */ /* 0x000ea20000001000 */
[----:B---3--:R-:W-:-:S04]  /*46e0*/  FMUL.FTZ R27, R27, R20 ;  /* 0x000000141b1b7220 */ /* 0x008fc80000410000 */
[----:B------:R-:W-:-:S03]  /*46f0*/  FMUL.FTZ R19, R27, R48 ;  /* 0x000000301b137220 */ /* 0x000fc60000410000 */
[----:B------:R-:W3:Y:S01]  /*4700*/  MUFU.RCP R83, R72 ;  /* 0x0000004800537308 */ /* 0x000ee20000001000 */
[----:B----4-:R-:W-:Y:S01]  /*4710*/  FMUL.FTZ R68, R68, R13 ;  /* 0x0000000d44447220 */ /* 0x010fe20000410000 */
[----:B------:R-:W-:Y:S01]  /*4720*/  FMUL.FTZ R13, R21, R60 ;  /* 0x0000003c150d7220 */ /* 0x000fe20000410000 */
[----:B------:R-:W-:Y:S01]  /*4730*/  F2FP.F16.F32.PACK_AB R19, R19, R18 ;  /* 0x000000121313723e */ /* 0x000fe200000000ff */
[----:B------:R-:W4:Y:S01]  /*4740*/  LDC.64 R20, c[0x0][0x430] ;  /* 0x00010c00ff147b82 */ /* 0x000f220000000a00 */
[----:B--2---:R-:W-:Y:S01]  /*4750*/  FMUL.FTZ R10, R12, R79 ;  /* 0x0000004f0c0a7220 */ /* 0x004fe20000410000 */
[----:B------:R-:W-:-:S03]  /*4760*/  FMUL.FTZ R12, R68, R63 ;  /* 0x0000003f440c7220 */ /* 0x000fc60000410000 */
[----:B------:R-:W-:Y:S02]  /*4770*/  FMUL.FTZ R10, R10, R61 ;  /* 0x0000003d0a0a7220 */ /* 0x000fe40000410000 */
[----:B------:R-:W-:Y:S01]  /*4780*/  F2FP.F16.F32.PACK_AB R12, R11, R12 ;  /* 0x0000000c0b0c723e */ /* 0x000fe200000000ff */
[----:B---3--:R-:W-:Y:S02]  /*4790*/  FMUL.FTZ R6, R6, R83 ;  /* 0x0000005306067220 */ /* 0x008fe40000410000 */
[----:B------:R-:W-:Y:S01]  /*47a0*/  F2FP.F16.F32.PACK_AB R13, R13, R10 ;  /* 0x0000000a0d0d723e */ /* 0x000fe200000000ff */
[----:B------:R-:W-:Y:S01]  /*47b0*/  BAR.SYNC.DEFER_BLOCKING 0x0 ;  /* 0x0000000000007b1d */ /* 0x000fe20000010000 */
[----:B------:R-:W-:-:S05]  /*47c0*/  FMUL.FTZ R6, R6, R51 ;  /* 0x0000003306067220 */ /* 0x000fca0000410000 */
[----:B------:R-:W-:Y:S01]  /*47d0*/  F2FP.F16.F32.PACK_AB R18, R7, R6 ;  /* 0x000000060712723e */ /* 0x000fe200000000ff */
[----:B----4-:R-:W-:-:S04]  /*47e0*/  IMAD.WIDE.U32 R64, R20, UR18, R64 ;  /* 0x0000001214407c25 */ /* 0x010fc8000f8e0040 */
[----:B------:R-:W-:Y:S02]  /*47f0*/  IMAD R65, R21, UR18, R65 ;  /* 0x0000001215417c24 */ /* 0x000fe4000f8e0241 */
[----:B-1----:R-:W-:Y:S01]  /*4800*/  IMAD.WIDE.U32 R20, R45, R22, R64 ;  /* 0x000000162d147225 */ /* 0x002fe200078e0040 */
[----:B------:R1:W-:Y:S04]  /*4810*/  STS.128 [R0], R12 ;  /* 0x0000000c00007388 */ /* 0x0003e80000000c00 */
[----:B------:R-:W-:Y:S01]  /*4820*/  STS.128 [R0+0x10], R16 ;  /* 0x0000101000007388 */ /* 0x000fe20000000c00 */
[----:B------:R-:W-:-:S03]  /*4830*/  NOP ;  /* 0x0000000000007918 */ /* 0x000fc60000000000 */
[----:B------:R-:W2:Y:S04]  /*4840*/  LDS.128 R4, [R2] ;  /* 0x0000000002047984 */ /* 0x000ea80000000c00 */
[----:B------:R-:W3:Y:S01]  /*4850*/  LDS.128 R8, [R2+0x200] ;  /* 0x0002000002087984 */ /* 0x000ee20000000c00 */
[----:B-1----:R-:W-:Y:S01]  /*4860*/  IMAD R13, R45, R23, R21 ;  /* 0x000000172d0d7224 */ /* 0x002fe200078e0215 */
[----:B0-----:R-:W-:-:S04]  /*4870*/  LEA R12, P0, R20, R24, 0x1 ;  /* 0x00000018140c7211 */ /* 0x001fc800078008ff */
[----:B------:R-:W-:Y:S02]  /*4880*/  LEA.HI.X R13, R20, R25, R13, 0x1, P0 ;  /* 0x00000019140d7211 */ /* 0x000fe400000f0c0d */
[----:B------:R-:W-:Y:S01]  /*4890*/  ISETP.GE.AND P0, PT, R33, UR5, PT ;  /* 0x0000000521007c0c */ /* 0x000fe2000bf06270 */
[----:B------:R-:W-:-:S05]  /*48a0*/  IMAD.WIDE.U32 R12, R3, 0x10, R12 ;  /* 0x00000010030c7825 */ /* 0x000fca00078e000c */
[----:B--2---:R0:W-:Y:S04]  /*48b0*/  STG.E.128 desc[UR16][R12.64], R4 ;  /* 0x000000040c007986 */ /* 0x0041e8000c101d10 */
[----:B---3--:R0:W-:Y:S03]  /*48c0*/  STG.E.128 desc[UR16][R12.64+0x200], R8 ;  /* 0x000200080c007986 */ /* 0x0081e6000c101d10 */
[----:B------:R-:W-:Y:S05]  /*48d0*/  @!P0 BRA `(.L_x_2902) ;  /* 0xffffffbc00048947 */ /* 0x000fea000383ffff */
[----:B------:R-:W-:Y:S05]  /*48e0*/  EXIT ;  /* 0x000000000000794d */ /* 0x000fea0003800000 */
.L_x_2903:
        /* <DEDUP_REMOVED lines=9> */
.L_x_5087:


//--------------------- .text._Z25selective_scan_fwd_kernelI32Selective_Scan_fwd_kernel_traitsILi128ELi16ELi1ELb1ELb0ELb1ELb0EN3c104HalfEfEEv13SSMParamsBase --------------------------
	.section	.text._Z25selective_scan_fwd_kernelI32Selective_Scan_fwd_kernel_traitsILi128ELi16ELi1ELb1ELb0ELb1ELb0EN3c104HalfEfEEv13SSMParamsBase,"ax",@progbits
	.align	128
        .global         _Z25selective_scan_fwd_kernelI32Selective_Scan_fwd_kernel_traitsILi128ELi16ELi1ELb1ELb0ELb1ELb0EN3c104HalfEfEEv13SSMParamsBase
        .type           _Z25selective_scan_fwd_kernelI32Selective_Scan_fwd_kernel_traitsILi128ELi16ELi1ELb1ELb0ELb1ELb0EN3c104HalfEfEEv13SSMParamsBase,@function
        .size           _Z25selective_scan_fwd_kernelI32Selective_Scan_fwd_kernel_traitsILi128ELi16ELi1ELb1ELb0ELb1ELb0EN3c104HalfEfEEv13SSMParamsBase,(.L_x_5088 - _Z25selective_scan_fwd_kernelI32Selective_Scan_fwd_kernel_traitsILi128ELi16ELi1ELb1ELb0ELb1ELb0EN3c104HalfEfEEv13SSMParamsBase)
        .other          _Z25selective_scan_fwd_kernelI32Selective_Scan_fwd_kernel_traitsILi128ELi16ELi1ELb1ELb0ELb1ELb0EN3c104HalfEfEEv13SSMParamsBase,@"STO_CUDA_ENTRY STV_DEFAULT"
_Z25selective_scan_fwd_kernelI32Selective_Scan_fwd_kernel_traitsILi128ELi16ELi1ELb1ELb0ELb1ELb0EN3c104HalfEfEEv13SSMParamsBase:
.text._Z25selective_scan_fwd_kernelI32Selective_Scan_fwd_kernel_traitsILi128ELi16ELi1ELb1ELb0ELb1ELb0EN3c104HalfEfEEv13SSMParamsBase:
        /* <DEDUP_REMOVED lines=41> */
[----:B------:R-:W-:Y:S01]  /*0290*/  LOP3.LUT R0, R9, R8, RZ, 0x3c, !PT ;  /* 0x0000000809007212 */ /* 0x000fe200078e3cff */
[----:B------:R-:W-:Y:S01]  /*02a0*/  UIMAD.WIDE.U32 UR4, UR20, UR8, URZ ;  /* 0x00000008140472a5 */ /* 0x000fe2000f8e00ff */
[----:B------:R-:W-:Y:S01]  /*02b0*/  @!P1 IADD3 R7, PT, PT, R7, 0x1, RZ ;  /* 0x0000000107079810 */ /* 0x000fe20007ffe0ff */
[----:B------:R-:W0:Y:S01]  /*02c0*/  LDC.64 R10, c[0x0][0x460] ;  /* 0x00011800ff0a7b82 */ /* 0x000e220000000a00 */
[----:B------:R-:W-:Y:S02]  /*02d0*/  ISETP.GE.AND P2, PT, R0, RZ, PT ;  /* 0x000000ff0000720c */ /* 0x000fe40003f46270 */
[----:B------:R-:W-:-:S05]  /*02e0*/  ISETP.NE.AND P1, PT, R8, RZ, PT ;  /* 0x000000ff0800720c */ /* 0x000fca0003f25270 */
[----:B------:R-:W-:-:S04]  /*02f0*/  @P0 IADD3 R7, PT, PT, R7, 0x1, RZ ;  /* 0x0000000107070810 */ /* 0x000fc80007ffe0ff */
[----:B------:R-:W-:-:S04]  /*0300*/  MOV R0, R7 ;  /* 0x0000000700007202 */ /* 0x000fc80000000f00 */
[----:B------:R-:W-:Y:S02]  /*0310*/  @!P2 IADD3 R0, PT, PT, -R0, RZ, RZ ;  /* 0x000000ff0000a210 */ /* 0x000fe40007ffe1ff */
[----:B------:R-:W-:Y:S02]  /*0320*/  @!P1 LOP3.LUT R0, RZ, R8, RZ, 0x33, !PT ;  /* 0x00000008ff009212 */ /* 0x000fe400078e33ff */
[----:B------:R-:W3:Y:S01]  /*0330*/  LDC R8, c[0x0][0x384] ;  /* 0x0000e100ff087b82 */ /* 0x000ee20000000800 */
[----:B------:R-:W-:Y:S01]  /*0340*/  UIMAD UR9, UR20, UR9, UR5 ;  /* 0x00000009140972a4 */ /* 0x000fe2000f8e0205 */
[----:B----4-:R-:W-:Y:S01]  /*0350*/  ISETP.GE.AND P0, PT, R17, 0x1, PT ;  /* 0x000000011100780c */ /* 0x010fe20003f06270 */
[----:B------:R-:W-:Y:S01]  /*0360*/  UIMAD.WIDE.U32 UR6, UR20, UR12, URZ ;  /* 0x0000000c140672a5 */ /* 0x000fe2000f8e00ff */
[----:B------:R-:W-:Y:S02]  /*0370*/  MOV R3, UR5 ;  /* 0x0000000500037c02 */ /* 0x000fe40008000f00 */
[----:B------:R-:W-:-:S02]  /*0380*/  MOV R2, UR4 ;  /* 0x0000000400027c02 */ /* 0x000fc40008000f00 */
[----:B------:R-:W-:Y:S01]  /*0390*/  MOV R3, UR9 ;  /* 0x0000000900037c02 */ /* 0x000fe20008000f00 */
[----:B------:R-:W-:Y:S02]  /*03a0*/  UIMAD UR8, UR20, UR13, UR7 ;  /* 0x0000000d140872a4 */ /* 0x000fe4000f8e0207 */
[----:B------:R-:W-:Y:S01]  /*03b0*/  UIMAD.WIDE.U32 UR4, UR20, UR16, URZ ;  /* 0x00000010140472a5 */ /* 0x000fe2000f8e00ff */
[C---:B------:R-:W-:Y:S01]  /*03c0*/  IMAD.WIDE.U32 R2, R9.reuse, UR10, R2 ;  /* 0x0000000a09027c25 */ /* 0x040fe2000f8e0002 */
[----:B------:R-:W-:Y:S02]  /*03d0*/  MOV R4, UR6 ;  /* 0x0000000600047c02 */ /* 0x000fe40008000f00 */
[----:B------:R-:W-:Y:S01]  /*03e0*/  UIMAD UR6, UR20, UR17, UR5 ;  /* 0x00000011140672a4 */ /* 0x000fe2000f8e0205 */
[----:B------:R-:W-:Y:S01]  /*03f0*/  MOV R5, UR7 ;  /* 0x0000000700057c02 */ /* 0x000fe20008000f00 */
[----:B------:R-:W-:Y:S01]  /*0400*/  IMAD R41, R9, UR11, R3 ;  /* 0x0000000b09297c24 */ /* 0x000fe2000f8e0203 */
[----:B------:R-:W-:Y:S01]  /*0410*/  MOV R5, UR8 ;  /* 0x0000000800057c02 */ /* 0x000fe20008000f00 */
[----:B-12---:R-:W-:Y:S08]  /*0420*/  @!P0 EXIT ;  /* 0x000000000000894d */ /* 0x006ff00003800000 */
[----:B------:R-:W1:Y:S01]  /*0430*/  S2R R51, SR_TID.X ;  /* 0x0000000000337919 */ /* 0x000e620000002100 */
[----:B------:R-:W2:Y:S01]  /*0440*/  LDC.64 R18, c[0x0][0x428] ;  /* 0x00010a00ff127b82 */ /* 0x000ea20000000a00 */
[----:B------:R-:W4:Y:S01]  /*0450*/  LDCU.64 UR8, c[0x0][0x3b8] ;  /* 0x00007700ff0877ac */ /* 0x000f220008000a00 */
[----:B------:R-:W-:Y:S01]  /*0460*/  SHF.R.S32.HI R3, RZ, 0x1f, R0 ;  /* 0x0000001fff037819 */ /* 0x000fe20000011400 */
[----:B------:R-:W-:Y:S01]  /*0470*/  IMAD.WIDE.U32 R4, R9, UR14, R4 ;  /* 0x0000000e09047c25 */ /* 0x000fe2000f8e0004 */
[----:B0-----:R-:W-:Y:S01]  /*0480*/  LEA R45, P0, R2, R10, 0x1 ;  /* 0x0000000a022d7211 */ /* 0x001fe200078008ff */
[----:B------:R-:W-:Y:S01]  /*0490*/  UMOV UR5, UR6 ;  /* 0x0000000600057c82 */ /* 0x000fe20008000000 */
[----:B------:R-:W0:Y:S01]  /*04a0*/  LDCU.64 UR10, c[0x0][0x3a0] ;  /* 0x00007400ff0a77ac */ /* 0x000e220008000a00 */
[----:B------:R-:W-:Y:S01]  /*04b0*/  IMAD.WIDE.U32 R6, R0, R14, UR4 ;  /* 0x0000000400067e25 */ /* 0x000fe2000f8e000e */
[----:B------:R-:W0:Y:S01]  /*04c0*/  LDC.64 R20, c[0x0][0x448] ;  /* 0x00011200ff147b82 */ /* 0x000e220000000a00 */
[----:B------:R-:W-:Y:S01]  /*04d0*/  LEA R43, P1, R4, R12, 0x1 ;  /* 0x0000000c042b7211 */ /* 0x000fe200078208ff */
[----:B------:R-:W0:Y:S01]  /*04e0*/  LDCU UR6, c[0x0][0x38c] ;  /* 0x00007180ff0677ac */ /* 0x000e220008000800 */
[----:B------:R-:W-:Y:S01]  /*04f0*/  IMAD R3, R3, R14, RZ ;  /* 0x0000000e03037224 */ /* 0x000fe200078e02ff */
[----:B------:R-:W-:Y:S01]  /*0500*/  LEA.HI.X R41, R2, R11, R41, 0x1, P0 ;  /* 0x0000000b02297211 */ /* 0x000fe200000f0c29 */
[C---:B------:R-:W-:Y:S01]  /*0510*/  IMAD R39, R9.reuse, UR15, R5 ;  /* 0x0000000f09277c24 */ /* 0x040fe2000f8e0205 */
[----:B------:R-:W-:Y:S01]  /*0520*/  LEA R36, P0, R6, R36, 0x1 ;  /* 0x0000002406247211 */ /* 0x000fe200078008ff */
[----:B------:R-:W-:Y:S01]  /*0530*/  IMAD R3, R0, R15, R3 ;  /* 0x0000000f00037224 */ /* 0x000fe200078e0203 */
[----:B------:R-:W0:Y:S01]  /*0540*/  LDC.64 R22, c[0x0][0x420] ;  /* 0x00010800ff167b82 */ /* 0x000e220000000a00 */
[----:B---3--:R-:W-:Y:S01]  /*0550*/  IMAD R0, R8, UR20, R9 ;  /* 0x0000001408007c24 */ /* 0x008fe2000f8e0209 */
[----:B------:R-:W-:Y:S01]  /*0560*/  LEA.HI.X R39, R4, R13, R39, 0x1, P1 ;  /* 0x0000000d04277211 */ /* 0x000fe200008f0c27 */
[----:B----4-:R-:W-:Y:S01]  /*0570*/  IMAD.WIDE.U32 R4, R9, UR8, RZ ;  /* 0x0000000809047c25 */ /* 0x010fe2000f8e00ff */
[----:B------:R-:W-:Y:S01]  /*0580*/  IADD3 R35, PT, PT, R7, R3, RZ ;  /* 0x0000000307237210 */ /* 0x000fe20007ffe0ff */
[----:B------:R-:W-:Y:S01]  /*0590*/  UMOV UR4, 0x400 ;  /* 0x0000040000047882 */ /* 0x000fe20000000000 */
[----:B------:R-:W3:Y:S01]  /*05a0*/  LDCU.U8 UR7, c[0x0][0x39e] ;  /* 0x000073c0ff0777ac */ /* 0x000ee20008000000 */
[C---:B------:R-:W-:Y:S01]  /*05b0*/  IMAD R49, R9.reuse, UR9, R5 ;  /* 0x0000000909317c24 */ /* 0x040fe2000f8e0205 */
[----:B------:R-:W4:Y:S01]  /*05c0*/  S2UR UR5, SR_CgaCtaId ;  /* 0x00000000000579c3 */ /* 0x000f220000008800 */
[----:B--2---:R-:W-:Y:S01]  /*05d0*/  IMAD.WIDE.U32 R2, R9, R18, RZ ;  /* 0x0000001209027225 */ /* 0x004fe200078e00ff */
[----:B------:R-:W-:-:S03]  /*05e0*/  LEA.HI.X R35, R6, R37, R35, 0x1, P0 ;  /* 0x0000002506237211 */ /* 0x000fc600000f0c23 */
[----:B------:R-:W-:Y:S01]  /*05f0*/  IMAD R3, R9, R19, R3 ;  /* 0x0000001309037224 */ /* 0x000fe200078e0203 */
[----:B-1----:R-:W-:Y:S02]  /*0600*/  SHF.L.U32 R42, R51, 0x1, RZ ;  /* 0x00000001332a7819 */ /* 0x002fe400000006ff */
[----:B------:R-:W1:Y:S01]  /*0610*/  LDC.64 R24, c[0x0][0x440] ;  /* 0x00011000ff187b82 */ /* 0x000e620000000a00 */
[----:B0-----:R-:W-:Y:S01]  /*0620*/  LEA R50, P0, R4, R20, 0x2 ;  /* 0x0000001404327211 */ /* 0x001fe200078010ff */
[C---:B------:R-:W-:Y:S01]  /*0630*/  IMAD.WIDE.U32 R46, R9.reuse, UR10, RZ ;  /* 0x0000000a092e7c25 */ /* 0x040fe2000f8e00ff */
[----:B------:R-:W-:Y:S02]  /*0640*/  LOP3.LUT R42, R42, 0x7c0, RZ, 0xc0, !PT ;  /* 0x000007c02a2a7812 */ /* 0x000fe400078ec0ff */
[----:B------:R-:W-:Y:S01]  /*0650*/  LEA.HI.X R49, R4, R21, R49, 0x2, P0 ;  /* 0x0000001504317211 */ /* 0x000fe200000f1431 */
[----:B------:R-:W-:Y:S01]  /*0660*/  IMAD R9, R9, UR11, R47 ;  /* 0x0000000b09097c24 */ /* 0x000fe2000f8e022f */
[----:B------:R-:W-:Y:S01]  /*0670*/  SHF.R.U32.HI R109, RZ, 0x5, R51 ;  /* 0x00000005ff6d7819 */ /* 0x000fe20000011633 */
[----:B------:R-:W-:Y:S01]  /*0680*/  IMAD.WIDE.U32 R20, R22, UR20, R2 ;  /* 0x0000001416147c25 */ /* 0x000fe2000f8e0002 */
[----:B------:R-:W-:-:S02]  /*0690*/  LOP3.LUT R2, R42, 0x1f, R51, 0xf8, !PT ;  /* 0x0000001f2a027812 */ /* 0x000fc400078ef833 */
[----:B------:R-:W-:Y:S01]  /*06a0*/  MOV R47, RZ ;  /* 0x000000ff002f7202 */ /* 0x000fe20000000f00 */
[----:B------:R-:W-:Y:S01]  /*06b0*/  IMAD R0, R0, R17, RZ ;  /* 0x0000001100007224 */ /* 0x000fe200078e02ff */
[----:B------:R-:W-:Y:S01]  /*06c0*/  LOP3.LUT R110, R51, 0x1f, RZ, 0xc0, !PT ;  /* 0x0000001f336e7812 */ /* 0x000fe200078ec0ff */
[----:B------:R-:W-:Y:S01]  /*06d0*/  IMAD.WIDE.U32 R2, R2, 0x10, RZ ;  /* 0x0000001002027825 */ /* 0x000fe200078e00ff */
[----:B----4-:R-:W-:-:S03]  /*06e0*/  ULEA UR4, UR5, UR4, 0x18 ;  /* 0x0000000405047291 */ /* 0x010fc6000f8ec0ff */
[----:B------:R-:W-:Y:S01]  /*06f0*/  IMAD R44, R23, UR20, R21 ;  /* 0x00000014172c7c24 */ /* 0x000fe2000f8e0215 */
[----:B------:R-:W-:Y:S01]  /*0700*/  LOP3.LUT R37, R2, 0x200, RZ, 0xfc, !PT ;  /* 0x0000020002257812 */ /* 0x000fe200078efcff */
[----:B------:R-:W-:Y:S01]  /*0710*/  IMAD R40, R0, UR6, RZ ;  /* 0x0000000600287c24 */ /* 0x000fe2000f8e02ff */
[----:B------:R-:W-:Y:S02]  /*0720*/  LEA R38, R109, UR4, 0x3 ;  /* 0x000000046d267c11 */ /* 0x000fe4000f8e18ff */
[----:B-1----:R-:W-:-:S04]  /*0730*/  LEA R48, P0, R46, R24, 0x2 ;  /* 0x000000182e307211 */ /* 0x002fc800078010ff */
[----:B---3--:R-:W-:-:S09]  /*0740*/  LEA.HI.X R46, R46, R25, R9, 0x2, P0 ;  /* 0x000000192e2e7211 */ /* 0x008fd200000f1409 */
.L_x_2942:
[----:B------:R-:W-:Y:S01]  /*0750*/  BAR.SYNC.DEFER_BLOCKING 0x0 ;  /* 0x0000000000007b1d */ /* 0x000fe20000010000 */
[----:B------:R-:W-:-:S04]  /*0760*/  IADD3 R4, P0, PT, R2, R45, RZ ;  /* 0x0000002d02047210 */ /* 0x000fc80007f1e0ff */
[----:B------:R-:W-:-:S03]  /*0770*/  IADD3.X R5, PT, PT, R3, R41, RZ, P0, !PT ;  /* 0x0000002903057210 */ /* 0x000fc600007fe4ff */
[----:B------:R-:W0:Y:S02]  /*0780*/  LDC R28, c[0x0][0x38c] ;  /* 0x0000e300ff1c7b82 */ /* 0x000e240000000800 */
[----:B-1----:R-:W2:Y:S04]  /*0790*/  LDG.E.128 R16, desc[UR18][R4.64] ;  /* 0x0000001204107981 */ /* 0x002ea8000c1e1d00 */
[----:B------:R-:W3:Y:S01]  /*07a0*/  LDG.E.128 R24, desc[UR18][R4.64+0x200] ;  /* 0x0002001204187981 */ /* 0x000ee2000c1e1d00 */
[----:B------:R-:W-:Y:S01]  /*07b0*/  IADD3 R22, P0, PT, R2, R43, RZ ;  /* 0x0000002b02167210 */ /* 0x000fe20007f1e0ff */
[----:B------:R-:W1:Y:S03]  /*07c0*/  S2R R57, SR_LANEID ;  /* 0x0000000000397919 */ /* 0x000e660000000000 */
[----:B------:R-:W-:-:S02]  /*07d0*/  IADD3.X R23, PT, PT, R3, R39, RZ, P0, !PT ;  /* 0x0000002703177210 */ /* 0x000fc400007fe4ff */
[----:B-1----:R-:W-:-:S04]  /*07e0*/  IADD3 R34, PT, PT, R42, R57, RZ ;  /* 0x000000392a227210 */ /* 0x002fc80007ffe0ff */
        /* <DEDUP_REMOVED lines=66> */
.L_x_2905:
[----:B------:R-:W-:Y:S05]  /*0c10*/  BSYNC.RECONVERGENT B0 ;  /* 0x0000000000007941 */ /* 0x000fea0003800200 */
.L_x_2904:
        /* <DEDUP_REMOVED lines=37> */
.L_x_2907:
[----:B------:R-:W-:Y:S05]  /*0e70*/  BSYNC.RECONVERGENT B0 ;  /* 0x0000000000007941 */ /* 0x000fea0003800200 */
.L_x_2906:
        /* <DEDUP_REMOVED lines=35> */
.L_x_2909:
[----:B------:R-:W-:Y:S05]  /*10b0*/  BSYNC.RECONVERGENT B0 ;  /* 0x0000000000007941 */ /* 0x000fea0003800200 */
.L_x_2908:
        /* <DEDUP_REMOVED lines=37> */
.L_x_2911:
[----:B------:R-:W-:Y:S05]  /*1310*/  BSYNC.RECONVERGENT B0 ;  /* 0x0000000000007941 */ /* 0x000fea0003800200 */
.L_x_2910:
        /* <DEDUP_REMOVED lines=35> */
.L_x_2913:
[----:B------:R-:W-:Y:S05]  /*1550*/  BSYNC.RECONVERGENT B0 ;  /* 0x0000000000007941 */ /* 0x000fea0003800200 */
.L_x_2912:
        /* <DEDUP_REMOVED lines=41> */
.L_x_2915:
[----:B------:R-:W-:Y:S05]  /*17f0*/  BSYNC.RECONVERGENT B0 ;  /* 0x0000000000007941 */ /* 0x000fea0003800200 */
.L_x_2914:
[----:B------:R-:W-:Y:S01]  /*1800*/  HADD2.F32 R5, -RZ, R5.H1_H1 ;  /* 0x30000005ff057230 */ /* 0x000fe20000004100 */
[----:B------:R-:W-:Y:S01]  /*1810*/  BSSY.RECONVERGENT B0, `(.L_x_2916) ;  /* 0x0000026000007945 */ /* 0x000fe20003800200 */
[--C-:B------:R-:W-:Y:S01]  /*1820*/  HADD2.F32 R93, -RZ, R14.reuse.H0_H0 ;  /* 0x2000000eff5d7230 */ /* 0x100fe20000004100 */
[----:B------:R-:W-:Y:S01]  /*1830*/  FSETP.GTU.FTZ.AND P1, PT, R67, 20, PT ;  /* 0x41a000004300780b */ /* 0x000fe20003f3c000 */
[----:B------:R-:W-:Y:S02]  /*1840*/  HADD2.F32 R14, -RZ, R14.H1_H1 ;  /* 0x3000000eff0e7230 */ /* 0x000fe40000004100 */
[----:B------:R-:W-:Y:S01]  /*1850*/  FADD.FTZ R68, R5, R52 ;  /* 0x0000003405447221 */ /* 0x000fe20000010000 */
        /* <DEDUP_REMOVED lines=33> */
.L_x_2917:
[----:B------:R-:W-:Y:S05]  /*1a70*/  BSYNC.RECONVERGENT B0 ;  /* 0x0000000000007941 */ /* 0x000fea0003800200 */
.L_x_2916:
[----:B------:R-:W-:Y:S01]  /*1a80*/  ISETP.EQ.OR P6, PT, RZ, UR7, P3 ;  /* 0x00000007ff007c0c */ /* 0x000fe20009fc2670 */
[----:B------:R-:W-:Y:S01]  /*1a90*/  HADD2.F32 R77, -RZ, R6.H0_H0 ;  /* 0x20000006ff4d7230 */ /* 0x000fe20000004100 */
[----:B------:R-:W-:Y:S01]  /*1aa0*/  BSSY.RECONVERGENT B0, `(.L_x_2918) ;  /* 0x0000027000007945 */ /* 0x000fe20003800200 */
[--C-:B------:R-:W-:Y:S01]  /*1ab0*/  HADD2.F32 R97, -RZ, R8.reuse.H0_H0 ;  /* 0x20000008ff617230 */ /* 0x100fe20000004100 */
[----:B------:R-:W-:Y:S01]  /*1ac0*/  FSETP.GTU.FTZ.AND P0, PT, R68, 20, PT ;  /* 0x41a000004400780b */ /* 0x000fe20003f1c000 */
[----:B------:R-:W-:Y:S01]  /*1ad0*/  HADD2.F32 R5, -RZ, R8.H1_H1 ;  /* 0x30000008ff057230 */ /* 0x000fe20000004100 */
[----:B------:R-:W-:Y:S01]  /*1ae0*/  ISETP.EQ.OR P3, PT, RZ, UR7, P4 ;  /* 0x00000007ff007c0c */ /* 0x000fe2000a762670 */
[--C-:B------:R-:W-:Y:S02]  /*1af0*/  HADD2.F32 R8, -RZ, R9.reuse.H0_H0 ;  /* 0x20000009ff087230 */ /* 0x100fe40000004100 */
        /* <DEDUP_REMOVED lines=33> */
.L_x_2919:
[----:B------:R-:W-:Y:S05]  /*1d10*/  BSYNC.RECONVERGENT B0 ;  /* 0x0000000000007941 */ /* 0x000fea0003800200 */
.L_x_2918:
        /* <DEDUP_REMOVED lines=39> */
.L_x_2921:
[----:B------:R-:W-:Y:S05]  /*1f90*/  BSYNC.RECONVERGENT B0 ;  /* 0x0000000000007941 */ /* 0x000fea0003800200 */
.L_x_2920:
        /* <DEDUP_REMOVED lines=41> */
.L_x_2923:
[----:B------:R-:W-:Y:S05]  /*2230*/  BSYNC.RECONVERGENT B0 ;  /* 0x0000000000007941 */ /* 0x000fea0003800200 */
.L_x_2922:
        /* <DEDUP_REMOVED lines=39> */
.L_x_2925:
[----:B------:R-:W-:Y:S05]  /*24b0*/  BSYNC.RECONVERGENT B0 ;  /* 0x0000000000007941 */ /* 0x000fea0003800200 */
.L_x_2924:
        /* <DEDUP_REMOVED lines=44> */
.L_x_2927:
[----:B------:R-:W-:Y:S05]  /*2780*/  BSYNC.RECONVERGENT B0 ;  /* 0x0000000000007941 */ /* 0x000fea0003800200 */
.L_x_2926:
        /* <DEDUP_REMOVED lines=32> */
.L_x_2929:
[----:B------:R-:W-:Y:S05]  /*2990*/  BSYNC.RECONVERGENT B0 ;  /* 0x0000000000007941 */ /* 0x000fea0003800200 */
.L_x_2928:
        /* <DEDUP_REMOVED lines=32> */
.L_x_2931:
[----:B------:R-:W-:Y:S05]  /*2ba0*/  BSYNC.RECONVERGENT B0 ;  /* 0x0000000000007941 */ /* 0x000fea0003800200 */
.L_x_2930:
        /* <DEDUP_REMOVED lines=32> */
.L_x_2933:
[----:B------:R-:W-:Y:S05]  /*2db0*/  BSYNC.RECONVERGENT B0 ;  /* 0x0000000000007941 */ /* 0x000fea0003800200 */
.L_x_2932:
        /* <DEDUP_REMOVED lines=32> */
.L_x_2935:
[----:B------:R-:W-:Y:S05]  /*2fc0*/  BSYNC.RECONVERGENT B0 ;  /* 0x0000000000007941 */ /* 0x000fea0003800200 */
.L_x_2934:
        /* <DEDUP_REMOVED lines=20> */
[C---:B------:R-:W-:Y:S01]  /*3110*/  IMAD R105, R47.reuse, R28, RZ ;  /* 0x0000001c2f697224 */ /* 0x040fe200078e02ff */
[----:B------:R-:W-:Y:S01]  /*3120*/  IADD3 R112, PT, PT, -R28, RZ, RZ ;  /* 0x000000ff1c707210 */ /* 0x000fe20007ffe1ff */
[----:B------:R-:W-:Y:S01]  /*3130*/  FMUL.FTZ R104, R6, R85 ;  /* 0x0000005506687220 */ /* 0x000fe20000410000 */
[----:B------:R-:W-:Y:S01]  /*3140*/  ISETP.NE.AND P0, PT, R47, RZ, PT ;  /* 0x000000ff2f00720c */ /* 0x000fe20003f05270 */
[----:B------:R-:W-:Y:S01]  /*3150*/  UIADD3 UR5, UPT, UPT, UR4, 0x10d0, URZ ;  /* 0x000010d004057890 */ /* 0x000fe2000fffe0ff */
[----:B------:R-:W-:Y:S02]  /*3160*/  IADD3 R28, P1, PT, R36, R37, RZ ;  /* 0x00000025241c7210 */ /* 0x000fe40007f3e0ff */
[----:B------:R-:W1:Y:S01]  /*3170*/  LDC.64 R24, c[0x0][0x3c0] ;  /* 0x0000f000ff187b82 */ /* 0x000e620000000a00 */
[----:B------:R-:W-:Y:S02]  /*3180*/  MOV R111, R48 ;  /* 0x00000030006f7202 */ /* 0x000fe40000000f00 */
[----:B------:R-:W-:-:S02]  /*3190*/  MOV R108, R46 ;  /* 0x0000002e006c7202 */ /* 0x000fc40000000f00 */
[----:B------:R-:W-:Y:S02]  /*31a0*/  ISETP.EQ.AND P0, PT, R110, RZ, P0 ;  /* 0x000000ff6e00720c */ /* 0x000fe40000702270 */
[----:B------:R-:W-:Y:S01]  /*31b0*/  MOV R107, R50 ;  /* 0x00000032006b7202 */ /* 0x000fe20000000f00 */
[----:B------:R-:W2:Y:S01]  /*31c0*/  LDC.64 R26, c[0x0][0x3a8] ;  /* 0x0000ea00ff1a7b82 */ /* 0x000ea20000000a00 */
[----:B------:R-:W-:Y:S02]  /*31d0*/  MOV R106, R49 ;  /* 0x00000031006a7202 */ /* 0x000fe40000000f00 */
[----:B------:R-:W-:Y:S02]  /*31e0*/  IADD3.X R29, PT, PT, R3, R35, RZ, P1, !PT ;  /* 0x00000023031d7210 */ /* 0x000fe40000ffe4ff */
[----:B0-----:R-:W-:Y:S02]  /*31f0*/  SHF.L.U64.HI R23, R22, 0x1, R23 ;  /* 0x0000000116177819 */ /* 0x001fe40000010217 */
[----:B-1----:R-:W-:-:S02]  /*3200*/  SHF.L.U64.HI R25, R24, 0x2, R25 ;  /* 0x0000000218197819 */ /* 0x002fc40000010219 */
[----:B--2---:R-:W-:-:S07]  /*3210*/  SHF.L.U64.HI R27, R26, 0x2, R27 ;  /* 0x000000021a1b7819 */ /* 0x004fce000001021b */
.L_x_2941:
[----:B------:R-:W-:Y:S01]  /*3220*/  MOV R12, R111 ;  /* 0x0000006f000c7202 */ /* 0x000fe20000000f00 */
[----:B------:R-:W2:Y:S01]  /*3230*/  LDG.E.128 R4, desc[UR18][R28.64+-0x200] ;  /* 0xfffe00121c047981 */ /* 0x000ea2000c1e1d00 */
[----:B------:R-:W-:-:S03]  /*3240*/  MOV R13, R108 ;  /* 0x0000006c000d7202 */ /* 0x000fc60000000f00 */
[----:B------:R-:W3:Y:S04]  /*3250*/  LDG.E.128 R8, desc[UR18][R28.64] ;  /* 0x000000121c087981 */ /* 0x000ee8000c1e1d00 */
[----:B------:R-:W4:Y:S01]  /*3260*/  LDG.E R12, desc[UR18][R12.64] ;  /* 0x000000120c0c7981 */ /* 0x000f22000c1e1900 */
[----:B------:R-:W-:Y:S01]  /*3270*/  ISETP.GE.AND P1, PT, R57, 0x1, PT ;  /* 0x000000013900780c */ /* 0x000fe20003f26270 */
[----:B------:R-:W-:Y:S01]  /*3280*/  HFMA2 R30, -RZ, RZ, 1.875, 0 ;  /* 0x3f800000ff1e7431 */ /* 0x000fe200000001ff */
[----:B------:R-:W0:Y:S01]  /*3290*/  S2UR UR6, SR_CgaCtaId ;  /* 0x00000000000679c3 */ /* 0x000e220000008800 */
[----:B------:R-:W-:Y:S01]  /*32a0*/  MOV R31, RZ ;  /* 0x000000ff001f7202 */ /* 0x000fe20000000f00 */
[----:B------:R-:W-:Y:S02]  /*32b0*/  UMOV UR4, 0x400 ;  /* 0x0000040000047882 */ /* 0x000fe40000000000 */
[----:B0-----:R-:W-:Y:S01]  /*32c0*/  ULEA UR4, UR6, UR4, 0x18 ;  /* 0x0000000406047291 */ /* 0x001fe2000f8ec0ff */
[----:B----4-:R-:W-:-:S04]  /*32d0*/  FMUL.FTZ R15, R12, 1.4426950216293334961 ;  /* 0x3fb8aa3b0c0f7820 */ /* 0x010fc80000410000 */
[C---:B------:R-:W-:Y:S01]  /*32e0*/  FMUL.FTZ R115, R15.reuse, R60 ;  /* 0x0000003c0f737220 */ /* 0x040fe20000410000 */
[C---:B------:R-:W-:Y:S01]  /*32f0*/  FMUL.FTZ R118, R15.reuse, R59 ;  /* 0x0000003b0f767220 */ /* 0x040fe20000410000 */
[----:B------:R-:W-:-:S04]  /*3300*/  FMUL.FTZ R117, R15, R58 ;  /* 0x0000003a0f757220 */ /* 0x000fc80000410000 */
[----:B------:R-:W0:Y:S01]  /*3310*/  MUFU.EX2 R115, R115 ;  /* 0x0000007300737308 */ /* 0x000e220000000800 */
[C---:B------:R-:W-:Y:S01]  /*3320*/  FMUL.FTZ R120, R15.reuse, R56 ;  /* 0x000000380f787220 */ /* 0x040fe20000410000 */
[----:B------:R-:W-:-:S06]  /*3330*/  FMUL.FTZ R119, R15, R63 ;  /* 0x0000003f0f777220 */ /* 0x000fcc0000410000 */
[----:B------:R-:W1:Y:S01]  /*3340*/  MUFU.EX2 R118, R118 ;  /* 0x0000007600767308 */ /* 0x000e620000000800 */
[C---:B------:R-:W-:Y:S01]  /*3350*/  FMUL.FTZ R116, R15.reuse, R61 ;  /* 0x0000003d0f747220 */ /* 0x040fe20000410000 */
[----:B------:R-:W-:-:S06]  /*3360*/  FMUL.FTZ R122, R15, R62 ;  /* 0x0000003e0f7a7220 */ /* 0x000fcc0000410000 */
[----:B------:R-:W4:Y:S01]  /*3370*/  MUFU.EX2 R117, R117 ;  /* 0x0000007500757308 */ /* 0x000f220000000800 */
[----:B0-----:R-:W-:Y:S01]  /*3380*/  FFMA.FTZ R12, R89, R115, R90 ;  /* 0x00000073590c7223 */ /* 0x001fe2000001005a */
[----:B------:R-:W-:-:S06]  /*3390*/  FMUL.FTZ R121, R15, R65 ;  /* 0x000000410f797220 */ /* 0x000fcc0000410000 */
[----:B------:R-:W0:Y:S01]  /*33a0*/  MUFU.EX2 R120, R120 ;  /* 0x0000007800787308 */ /* 0x000e220000000800 */
[----:B-1----:R-:W-:Y:S01]  /*33b0*/  FFMA.FTZ R12, R118, R12, R91 ;  /* 0x0000000c760c7223 */ /* 0x002fe2000001005b */
[----:B------:R-:W-:-:S06]  /*33c0*/  FMUL.FTZ R124, R15, R64 ;  /* 0x000000400f7c7220 */ /* 0x000fcc0000410000 */
[----:B------:R-:W1:Y:S01]  /*33d0*/  MUFU.EX2 R119, R119 ;  /* 0x0000007700777308 */ /* 0x000e620000000800 */
[----:B----4-:R-:W-:Y:S01]  /*33e0*/  FFMA.FTZ R12, R117, R12, R92 ;  /* 0x0000000c750c7223 */ /* 0x010fe2000001005c */
[----:B------:R-:W-:-:S06]  /*33f0*/  FMUL.FTZ R125, R15, R66 ;  /* 0x000000420f7d7220 */ /* 0x000fcc0000410000 */
[----:B------:R-:W4:Y:S08]  /*3400*/  MUFU.EX2 R116, R116 ;  /* 0x0000007400747308 */ /* 0x000f300000000800 */
[----:B------:R-:W2:Y:S01]  /*3410*/  MUFU.EX2 R122, R122 ;  /* 0x0000007a007a7308 */ /* 0x000ea20000000800 */
[----:B0-----:R-:W-:Y:S01]  /*3420*/  FFMA.FTZ R12, R120, R12, R93 ;  /* 0x0000000c780c7223 */ /* 0x001fe2000001005d */
[----:B------:R-:W-:-:S06]  /*3430*/  FMUL.FTZ R126, R15, R67 ;  /* 0x000000430f7e7220 */ /* 0x000fcc0000410000 */
[----:B------:R-:W0:Y:S01]  /*3440*/  MUFU.EX2 R121, R121 ;  /* 0x0000007900797308 */ /* 0x000e220000000800 */
[----:B-1----:R-:W-:Y:S01]  /*3450*/  FFMA.FTZ R14, R119, R12, R94 ;  /* 0x0000000c770e7223 */ /* 0x002fe2000001005e */
[----:B------:R-:W-:-:S06]  /*3460*/  FMUL.FTZ R113, R15, R68 ;  /* 0x000000440f717220 */ /* 0x000fcc0000410000 */
[----:B------:R-:W1:Y:S01]  /*3470*/  MUFU.EX2 R124, R124 ;  /* 0x0000007c007c7308 */ /* 0x000e620000000800 */
[----:B----4-:R-:W-:Y:S01]  /*3480*/  FMUL.FTZ R13, R116, R115 ;  /* 0x00000073740d7220 */ /* 0x010fe20000410000 */
[----:B--2---:R-:W-:-:S06]  /*3490*/  FFMA.FTZ R14, R122, R14, R95 ;  /* 0x0000000e7a0e7223 */ /* 0x004fcc000001005f */
[----:B------:R-:W2:Y:S01]  /*34a0*/  MUFU.EX2 R125, R125 ;  /* 0x0000007d007d7308 */ /* 0x000ea20000000800 */
[----:B------:R-:W-:Y:S01]  /*34b0*/  FMUL.FTZ R114, R15, R77 ;  /* 0x0000004d0f727220 */ /* 0x000fe20000410000 */
[----:B------:R-:W-:Y:S01]  /*34c0*/  FMUL.FTZ R12, R118, R13 ;  /* 0x0000000d760c7220 */ /* 0x000fe20000410000 */
[----:B0-----:R-:W-:-:S05]  /*34d0*/  FFMA.FTZ R14, R121, R14, R96 ;  /* 0x0000000e790e7223 */ /* 0x001fca0000010060 */
[----:B------:R-:W0:Y:S01]  /*34e0*/  MUFU.EX2 R126, R126 ;  /* 0x0000007e007e7308 */ /* 0x000e220000000800 */
[----:B------:R-:W-:Y:S01]  /*34f0*/  FMUL.FTZ R123, R15, R84 ;  /* 0x000000540f7b7220 */ /* 0x000fe20000410000 */
[----:B------:R-:W-:Y:S01]  /*3500*/  FMUL.FTZ R13, R117, R12 ;  /* 0x0000000c750d7220 */ /* 0x000fe20000410000 */
[----:B-1----:R-:W-:-:S05]  /*3510*/  FFMA.FTZ R14, R124, R14, R97 ;  /* 0x0000000e7c0e7223 */ /* 0x002fca0000010061 */
[----:B------:R-:W1:Y:S01]  /*3520*/  MUFU.EX2 R113, R113 ;  /* 0x0000007100717308 */ /* 0x000e620000000800 */
[----:B------:R-:W-:Y:S01]  /*3530*/  FMUL.FTZ R128, R15, R88 ;  /* 0x000000580f807220 */ /* 0x000fe20000410000 */
[----:B------:R-:W-:Y:S01]  /*3540*/  FMUL.FTZ R12, R120, R13 ;  /* 0x0000000d780c7220 */ /* 0x000fe20000410000 */
[----:B--2---:R-:W-:-:S05]  /*3550*/  FFMA.FTZ R14, R125, R14, R98 ;  /* 0x0000000e7d0e7223 */ /* 0x004fca0000010062 */
[----:B------:R-:W2:Y:S01]  /*3560*/  MUFU.EX2 R114, R114 ;  /* 0x0000007200727308 */ /* 0x000ea20000000800 */
[----:B------:R-:W-:Y:S01]  /*3570*/  FMUL.FTZ R127, R15, R85 ;  /* 0x000000550f7f7220 */ /* 0x000fe20000410000 */
[----:B------:R-:W-:Y:S01]  /*3580*/  FMUL.FTZ R13, R119, R12 ;  /* 0x0000000c770d7220 */ /* 0x000fe20000410000 */
[----:B0-----:R-:W-:-:S05]  /*3590*/  FFMA.FTZ R14, R126, R14, R99 ;  /* 0x0000000e7e0e7223 */ /* 0x001fca0000010063 */
[----:B------:R-:W0:Y:S01]  /*35a0*/  MUFU.EX2 R123, R123 ;  /* 0x0000007b007b7308 */ /* 0x000e220000000800 */
[----:B------:R-:W-:Y:S01]  /*35b0*/  FMUL.FTZ R12, R122, R13 ;  /* 0x0000000d7a0c7220 */ /* 0x000fe20000410000 */
[----:B-1----:R-:W-:-:S06]  /*35c0*/  FFMA.FTZ R14, R113, R14, R100 ;  /* 0x0000000e710e7223 */ /* 0x002fcc0000010064 */
[----:B------:R-:W1:Y:S01]  /*35d0*/  MUFU.EX2 R128, R128 ;  /* 0x0000008000807308 */ /* 0x000e620000000800 */
[----:B------:R-:W-:Y:S01]  /*35e0*/  FMUL.FTZ R13, R121, R12 ;  /* 0x0000000c790d7220 */ /* 0x000fe20000410000 */
[----:B--2---:R-:W-:-:S06]  /*35f0*/  FFMA.FTZ R14, R114, R14, R101 ;  /* 0x0000000e720e7223 */ /* 0x004fcc0000010065 */
[----:B------:R-:W2:Y:S01]  /*3600*/  MUFU.EX2 R127, R127 ;  /* 0x0000007f007f7308 */ /* 0x000ea20000000800 */
[----:B------:R-:W-:Y:S01]  /*3610*/  FMUL.FTZ R12, R124, R13 ;  /* 0x0000000d7c0c7220 */ /* 0x000fe20000410000 */
[----:B0-----:R-:W-:-:S03]  /*3620*/  FFMA.FTZ R14, R123, R14, R102 ;  /* 0x0000000e7b0e7223 */ /* 0x001fc60000010066 */
[----:B------:R-:W-:Y:S01]  /*3630*/  FMUL.FTZ R13, R125, R12 ;  /* 0x0000000c7d0d7220 */ /* 0x000fe20000410000 */
[----:B-1----:R-:W-:-:S03]  /*3640*/  FFMA.FTZ R14, R128, R14, R103 ;  /* 0x0000000e800e7223 */ /* 0x002fc60000010067 */
[----:B------:R-:W-:Y:S01]  /*3650*/  FMUL.FTZ R12, R126, R13 ;  /* 0x0000000d7e0c7220 */ /* 0x000fe20000410000 */
[----:B--2---:R-:W-:-:S03]  /*3660*/  FFMA.FTZ R14, R127, R14, R104 ;  /* 0x0000000e7f0e7223 */ /* 0x004fc60000010068 */
[----:B------:R-:W-:Y:S02]  /*3670*/  FMUL.FTZ R13, R113, R12 ;  /* 0x0000000c710d7220 */ /* 0x000fe40000410000 */
[----:B------:R-:W0:Y:S02]  /*3680*/  SHFL.UP PT, R15, R14, 0x1, RZ ;  /* 0x042000000e0f7989 */ /* 0x000e2400000e00ff */
[----:B------:R-:W-:-:S04]  /*3690*/  FMUL.FTZ R12, R114, R13 ;  /* 0x0000000d720c7220 */ /* 0x000fc80000410000 */
[----:B------:R-:W-:-:S04]  /*36a0*/  FMUL.FTZ R13, R123, R12 ;  /* 0x0000000c7b0d7220 */ /* 0x000fc80000410000 */
[----:B------:R-:W-:-:S04]  /*36b0*/  FMUL.FTZ R12, R128, R13 ;  /* 0x0000000d800c7220 */ /* 0x000fc80000410000 */
[----:B------:R-:W-:-:S05]  /*36c0*/  FMUL.FTZ R131, R127, R12 ;  /* 0x0000000c7f837220 */ /* 0x000fca0000410000 */
[----:B------:R-:W1:Y:S01]  /*36d0*/  SHFL.UP PT, R12, R131, 0x1, RZ ;  /* 0x04200000830c7989 */ /* 0x000e6200000e00ff */
[----:B0-----:R-:W-:-:S05]  /*36e0*/  FFMA.FTZ R15, R131, R15, R14 ;  /* 0x0000000f830f7223 */ /* 0x001fca000001000e */
[----:B------:R-:W-:-:S05]  /*36f0*/  FSEL R16, R14, R15, !P1 ;  /* 0x0000000f0e107208 */ /* 0x000fca0004800000 */
[----:B------:R-:W0:Y:S01]  /*3700*/  SHFL.UP PT, R13, R16, 0x2, RZ ;  /* 0x04400000100d7989 */ /* 0x000e2200000e00ff */
[----:B-1----:R-:W-:-:S05]  /*3710*/  @P1 FMUL.FTZ R131, R131, R12 ;  /* 0x0000000c83831220 */ /* 0x002fca0000410000 */
[----:B------:R-:W1:Y:S01]  /*3720*/  SHFL.UP PT, R12, R131, 0x2, RZ ;  /* 0x04400000830c7989 */ /* 0x000e6200000e00ff */
[----:B------:R-:W-:Y:S01]  /*3730*/  ISETP.GE.AND P1, PT, R57, 0x2, PT ;  /* 0x000000023900780c */ /* 0x000fe20003f26270 */
[----:B0-----:R-:W-:-:S05]  /*3740*/  FFMA.FTZ R13, R131, R13, R16 ;  /* 0x0000000d830d7223 */ /* 0x001fca0000010010 */
[----:B------:R-:W-:-:S05]  /*3750*/  FSEL R14, R16, R13, !P1 ;  /* 0x0000000d100e7208 */ /* 0x000fca0004800000 */
[----:B------:R-:W0:Y:S02]  /*3760*/  SHFL.UP PT, R13, R14, 0x4, RZ ;  /* 0x048000000e0d7989 */ /* 0x000e2400000e00ff */
[----:B-1----:R-:W-:Y:S02]  /*3770*/  @P1 FMUL.FTZ R131, R131, R12 ;  /* 0x0000000c83831220 */ /* 0x002fe40000410000 */
[----:B------:R1:W-:Y:S04]  /*3780*/  STS.128 [R34], R4 ;  /* 0x0000000422007388 */ /* 0x0003e80000000c00 */
[----:B------:R-:W2:Y:S01]  /*3790*/  SHFL.UP PT, R6, R131, 0x4, RZ ;  /* 0x0480000083067989 */ /* 0x000ea200000e00ff */
[----:B------:R-:W-:-:S03]  /*37a0*/  ISETP.GE.AND P1, PT, R57, 0x4, PT ;  /* 0x000000043900780c */ /* 0x000fc60003f26270 */
[----:B---3--:R3:W-:Y:S01]  /*37b0*/  STS.128 [R34+0x200], R8 ;  /* 0x0002000822007388 */ /* 0x0087e20000000c00 */
[----:B------:R-:W-:-:S03]  /*37c0*/  NOP ;  /* 0x0000000000007918 */ /* 0x000fc60000000000 */
[----:B------:R-:W-:Y:S01]  /*37d0*/  @P0 LDS.64 R30, [UR5] ;  /* 0x00000005ff1e0984 */ /* 0x000fe20008000a00 */
[----:B-1----:R-:W-:Y:S01]  /*37e0*/  MOV R4, R107 ;  /* 0x0000006b00047202 */ /* 0x002fe20000000f00 */
[----:B0-----:R-:W-:Y:S01]  /*37f0*/  FFMA.FTZ R13, R131, R13, R14 ;  /* 0x0000000d830d7223 */ /* 0x001fe2000001000e */
[----:B------:R-:W-:-:S04]  /*3800*/  MOV R5, R106 ;  /* 0x0000006a00057202 */ /* 0x000fc80000000f00 */
[----:B---3--:R-:W-:Y:S01]  /*3810*/  FSEL R8, R14, R13, !P1 ;  /* 0x0000000d0e087208 */ /* 0x008fe20004800000 */
[----:B------:R0:W5:Y:S01]  /*3820*/  LDG.E R129, desc[UR18][R4.64] ;  /* 0x0000001204817981 */ /* 0x000162000c1e1900 */
[----:B--2---:R-:W-:-:S03]  /*3830*/  @P1 FMUL.FTZ R131, R131, R6 ;  /* 0x0000000683831220 */ /* 0x004fc60000410000 */
[----:B0-----:R-:W0:Y:S04]  /*3840*/  SHFL.UP PT, R5, R8, 0x8, RZ ;  /* 0x0500000008057989 */ /* 0x001e2800000e00ff */
[----:B------:R-:W1:Y:S01]  /*3850*/  SHFL.UP PT, R4, R131, 0x8, RZ ;  /* 0x0500000083047989 */ /* 0x000e6200000e00ff */
[----:B------:R-:W-:Y:S01]  /*3860*/  ISETP.GE.AND P1, PT, R57, 0x8, PT ;  /* 0x000000083900780c */ /* 0x000fe20003f26270 */
[----:B0-----:R-:W-:-:S12]  /*3870*/  FFMA.FTZ R5, R131, R5, R8 ;  /* 0x0000000583057223 */ /* 0x001fd80000010008 */
[----:B-1----:R-:W-:Y:S01]  /*3880*/  @P1 FMUL.FTZ R131, R131, R4 ;  /* 0x0000000483831220 */ /* 0x002fe20000410000 */
[----:B------:R-:W-:-:S04]  /*3890*/  FSEL R130, R8, R5, !P1 ;  /* 0x0000000508827208 */ /* 0x000fc80004800000 */
[----:B------:R-:W0:Y:S04]  /*38a0*/  SHFL.UP PT, R32, R131, 0x10, RZ ;  /* 0x0600000083207989 */ /* 0x000e2800000e00ff */
[----:B------:R-:W1:Y:S01]  /*38b0*/  SHFL.UP PT, R33, R130, 0x10, RZ ;  /* 0x0600000082217989 */ /* 0x000e6200000e00ff */
[----:B------:R-:W-:-:S03]  /*38c0*/  ISETP.NE.AND P1, PT, R57, 0x1f, PT ;  /* 0x0000001f3900780c */ /* 0x000fc60003f25270 */
[----:B------:R-:W-:Y:S04]  /*38d0*/  LDS.128 R4, [R0] ;  /* 0x0000000000047984 */ /* 0x000fe80000000c00 */
[----:B------:R-:W-:Y:S01]  /*38e0*/  LDS.128 R8, [R0+0x10] ;  /* 0x0000100000087984 */ /* 0x000fe20000000c00 */
[C---:B0-----:R-:W-:Y:S01]  /*38f0*/  FMUL.FTZ R32, R131.reuse, R32 ;  /* 0x0000002083207220 */ /* 0x041fe20000410000 */
[----:B-1----:R-:W-:-:S05]  /*3900*/  FFMA.FTZ R33, R131, R33, R130 ;  /* 0x0000002183217223 */ /* 0x002fca0000010082 */
        /* <DEDUP_REMOVED lines=9> */
[----:B------:R-:W3:Y:S01]  /*39a0*/  SHFL.UP PT, R130, R130, 0x1, RZ ;  /* 0x0420000082827989 */ /* 0x000ee200000e00ff */
        /* <DEDUP_REMOVED lines=8> */
[C---:B------:R-:W-:Y:S01]  /*3a30*/  FFMA.FTZ R16, R14.reuse, R16, R17 ;  /* 0x000000100e107223 */ /* 0x040fe20000010011 */
[----:B------:R-:W-:Y:S02]  /*3a40*/  ISETP.NE.AND P1, PT, R109, 0x3, PT ;  /* 0x000000036d00780c */ /* 0x000fe40003f25270 */
[----:B------:R-:W-:Y:S02]  /*3a50*/  FSEL R13, R14, R13, !P2 ;  /* 0x0000000d0e0d7208 */ /* 0x000fe40005000000 */
[----:B------:R-:W-:Y:S02]  /*3a60*/  FSEL R55, R12, R55, !P1 ;  /* 0x000000370c377208 */ /* 0x000fe40004800000 */
[----:B------:R-:W-:Y:S02]  /*3a70*/  FSEL R54, R16, R13, !P1 ;  /* 0x0000000d10367208 */ /* 0x000fe40004800000 */
[----:B------:R-:W-:Y:S01]  /*3a80*/  @P3 ISETP.NE.AND P1, PT, R57, RZ, PT ;  /* 0x000000ff3900320c */ /* 0x000fe20003f25270 */
[----:B--2---:R-:W-:-:S02]  /*3a90*/  @P3 FMUL.FTZ R14, R131, R55 ;  /* 0x00000037830e3220 */ /* 0x004fc40000410000 */
[----:B---3--:R-:W-:Y:S01]  /*3aa0*/  @P3 FFMA.FTZ R13, R131, R54, R130 ;  /* 0x00000036830d3223 */ /* 0x008fe20000010082 */
        /* <DEDUP_REMOVED lines=15> */
.L_x_2938:
[----:B------:R-:W-:Y:S05]  /*3ba0*/  BSYNC.RECONVERGENT B0 ;  /* 0x0000000000007941 */ /* 0x000fea0003800200 */
.L_x_2937:
[----:B------:R-:W-:Y:S01]  /*3bb0*/  BAR.SYNC.DEFER_BLOCKING 0x0 ;  /* 0x0000000000007b1d */ /* 0x000fe20000010000 */
[----:B------:R-:W-:Y:S01]  /*3bc0*/  ISETP.NE.AND P1, PT, R51, RZ, PT ;  /* 0x000000ff3300720c */ /* 0x000fe20003f25270 */
[----:B------:R-:W-:Y:S02]  /*3bd0*/  HADD2.F32 R32, -RZ, R6.H0_H0 ;  /* 0x20000006ff207230 */ /* 0x000fe40000004100 */
[----:B------:R-:W-:Y:S02]  /*3be0*/  HADD2.F32 R134, -RZ, R10.H0_H0 ;  /* 0x2000000aff867230 */ /* 0x000fe40000004100 */
[----:B------:R-:W-:Y:S01]  /*3bf0*/  BSSY.RECONVERGENT B0, `(.L_x_2939) ;  /* 0x000002a000007945 */ /* 0x000fe20003800200 */
[--C-:B------:R-:W-:Y:S02]  /*3c00*/  HADD2.F32 R14, -RZ, R4.reuse.H0_H0 ;  /* 0x20000004ff0e7230 */ /* 0x100fe40000004100 */
[----:B------:R-:W-:Y:S02]  /*3c10*/  HADD2.F32 R16, -RZ, R4.H1_H1 ;  /* 0x30000004ff107230 */ /* 0x000fe40000004100 */
[----:B------:R-:W-:-:S02]  /*3c20*/  HADD2.F32 R18, -RZ, R5.H0_H0 ;  /* 0x20000005ff127230 */ /* 0x000fc40000004100 */
[----:B0-----:R-:W-:Y:S02]  /*3c30*/  HADD2.F32 R30, -RZ, R5.H1_H1 ;  /* 0x30000005ff1e7230 */ /* 0x001fe40000004100 */
[----:B------:R-:W-:Y:S02]  /*3c40*/  HADD2.F32 R6, -RZ, R6.H1_H1 ;  /* 0x30000006ff067230 */ /* 0x000fe40000004100 */
[----:B------:R-:W-:Y:S02]  /*3c50*/  HADD2.F32 R132, -RZ, R9.H1_H1 ;  /* 0x30000009ff847230 */ /* 0x000fe40000004100 */
[----:B------:R-:W-:Y:S02]  /*3c60*/  HADD2.F32 R10, -RZ, R10.H1_H1 ;  /* 0x3000000aff0a7230 */ /* 0x000fe40000004100 */
[----:B------:R-:W-:Y:S01]  /*3c70*/  HADD2.F32 R136, -RZ, R11.H1_H1 ;  /* 0x3000000bff887230 */ /* 0x000fe20000004100 */
[----:B------:R-:W0:Y:S02]  /*3c80*/  @P2 LDS R15, [UR4+0x10bc] ;  /* 0x0010bc04ff0f2984 */ /* 0x000e240008000800 */
[----:B0-----:R-:W-:-:S04]  /*3c90*/  @P2 FFMA.FTZ R130, R15, R131, R130 ;  /* 0x000000830f822223 */ /* 0x001fc80000010082 */
[----:B------:R-:W-:Y:S01]  /*3ca0*/  FFMA.FTZ R116, R116, R130, R89 ;  /* 0x0000008274747223 */ /* 0x000fe20000010059 */
[----:B------:R-:W-:-:S03]  /*3cb0*/  HADD2.F32 R130, -RZ, R9.H0_H0 ;  /* 0x20000009ff827230 */ /* 0x000fc60000004100 */
        /* <DEDUP_REMOVED lines=11> */
[----:B------:R-:W-:-:S03]  /*3d70*/  HADD2.F32 R126, -RZ, R7.H1_H1 ;  /* 0x30000007ff7e7230 */ /* 0x000fc60000004100 */
[----:B------:R-:W-:-:S04]  /*3d80*/  FFMA.FTZ R142, R113, R17, R100 ;  /* 0x00000011718e7223 */ /* 0x000fc80000010064 */
[----:B------:R-:W-:Y:S01]  /*3d90*/  FFMA.FTZ R19, R114, R142, R101 ;  /* 0x0000008e72137223 */ /* 0x000fe20000010065 */
[--C-:B------:R-:W-:Y:S02]  /*3da0*/  HADD2.F32 R114, -RZ, R8.reuse.H0_H0 ;  /* 0x20000008ff727230 */ /* 0x100fe40000004100 */
[----:B------:R-:W-:Y:S02]  /*3db0*/  HADD2.F32 R8, -RZ, R8.H1_H1 ;  /* 0x30000008ff087230 */ /* 0x000fe40000004100 */
[----:B------:R-:W-:-:S04]  /*3dc0*/  FFMA.FTZ R144, R123, R19, R102 ;  /* 0x000000137b907223 */ /* 0x000fc80000010066 */
[----:B------:R-:W-:Y:S01]  /*3dd0*/  FFMA.FTZ R31, R128, R144, R103 ;  /* 0x00000090801f7223 */ /* 0x000fe20000010067 */
[----:B------:R-:W-:-:S03]  /*3de0*/  HADD2.F32 R128, -RZ, R11.H0_H0 ;  /* 0x2000000bff807230 */ /* 0x000fc60000004100 */
[----:B------:R-:W-:Y:S01]  /*3df0*/  FFMA.FTZ R146, R127, R31, R104 ;  /* 0x0000001f7f927223 */ /* 0x000fe20000010068 */
[----:B------:R-:W-:Y:S06]  /*3e00*/  @P1 BRA `(.L_x_2940) ;  /* 0x0000000000201947 */ /* 0x000fec0003800000 */
[----:B------:R-:W0:Y:S01]  /*3e10*/  LDC.64 R4, c[0x0][0x480] ;  /* 0x00012000ff047b82 */ /* 0x000e220000000a00 */
[----:B------:R-:W-:Y:S01]  /*3e20*/  SHF.R.S32.HI R7, RZ, 0x1f, R105 ;  /* 0x0000001fff077819 */ /* 0x000fe20000011469 */
[----:B------:R1:W-:Y:S01]  /*3e30*/  STS.64 [UR5], R12 ;  /* 0x0000000cff007988 */ /* 0x0003e20008000a05 */
[----:B------:R-:W-:-:S04]  /*3e40*/  IADD3 R9, P1, PT, R40, R105, RZ ;  /* 0x0000006928097210 */ /* 0x000fc80007f3e0ff */
[----:B------:R-:W-:Y:S02]  /*3e50*/  LEA.HI.X.SX32 R138, R40, R7, 0x1, P1 ;  /* 0x00000007288a7211 */ /* 0x000fe400008f0eff */
[----:B0-----:R-:W-:-:S04]  /*3e60*/  LEA R4, P1, R9, R4, 0x3 ;  /* 0x0000000409047211 */ /* 0x001fc800078218ff */
[----:B------:R-:W-:-:S05]  /*3e70*/  LEA.HI.X R5, R9, R5, R138, 0x3, P1 ;  /* 0x0000000509057211 */ /* 0x000fca00008f1c8a */
[----:B------:R1:W-:Y:S04]  /*3e80*/  STG.E.64 desc[UR18][R4.64], R12 ;  /* 0x0000000c04007986 */ /* 0x0003e8000c101b12 */
.L_x_2940:
[----:B------:R-:W-:Y:S05]  /*3e90*/  BSYNC.RECONVERGENT B0 ;  /* 0x0000000000007941 */ /* 0x000fea0003800200 */
.L_x_2939:
[----:B------:R-:W-:Y:S01]  /*3ea0*/  IADD3 R112, PT, PT, R112, 0x1, RZ ;  /* 0x0000000170707810 */ /* 0x000fe20007ffe0ff */
[-C--:B-----5:R-:W-:Y:S01]  /*3eb0*/  FMUL.FTZ R14, R14, R129.reuse ;  /* 0x000000810e0e7220 */ /* 0x0a0fe20000410000 */
[-C--:B------:R-:W-:Y:S01]  /*3ec0*/  FMUL.FTZ R16, R16, R129.reuse ;  /* 0x0000008110107220 */ /* 0x080fe20000410000 */
[-C--:B------:R-:W-:Y:S01]  /*3ed0*/  FMUL.FTZ R18, R18, R129.reuse ;  /* 0x0000008112127220 */ /* 0x080fe20000410000 */
[----:B------:R-:W-:Y:S01]  /*3ee0*/  ISETP.NE.AND P1, PT, R112, RZ, PT ;  /* 0x000000ff7000720c */ /* 0x000fe20003f25270 */
[-C--:B------:R-:W-:Y:S01]  /*3ef0*/  FMUL.FTZ R30, R30, R129.reuse ;  /* 0x000000811e1e7220 */ /* 0x080fe20000410000 */
[-C--:B------:R-:W-:Y:S01]  /*3f00*/  FMUL.FTZ R32, R32, R129.reuse ;  /* 0x0000008120207220 */ /* 0x080fe20000410000 */
[-C--:B------:R-:W-:Y:S01]  /*3f10*/  FMUL.FTZ R6, R6, R129.reuse ;  /* 0x0000008106067220 */ /* 0x080fe20000410000 */
[-C--:B------:R-:W-:Y:S01]  /*3f20*/  FMUL.FTZ R124, R124, R129.reuse ;  /* 0x000000817c7c7220 */ /* 0x080fe20000410000 */
[-C--:B------:R-:W-:Y:S01]  /*3f30*/  FMUL.FTZ R126, R126, R129.reuse ;  /* 0x000000817e7e7220 */ /* 0x080fe20000410000 */
[-C--:B-1----:R-:W-:Y:S01]  /*3f40*/  FMUL.FTZ R5, R114, R129.reuse ;  /* 0x0000008172057220 */ /* 0x082fe20000410000 */
        /* <DEDUP_REMOVED lines=8> */
[----:B------:R-:W-:Y:S01]  /*3fd0*/  UIADD3 UR5, UPT, UPT, UR5, 0x8, URZ ;  /* 0x0000000805057890 */ /* 0x000fe2000fffe0ff */
        /* <DEDUP_REMOVED lines=18> */
[----:B------:R-:W-:-:S02]  /*4100*/  IADD3.X R29, PT, PT, R29, R23, RZ, P2, !PT ;  /* 0x000000171d1d7210 */ /* 0x000fc400017fe4ff */
[----:B------:R-:W-:Y:S02]  /*4110*/  IADD3 R105, PT, PT, R105, 0x1, RZ ;  /* 0x0000000169697810 */ /* 0x000fe40007ffe0ff */
[----:B------:R-:W-:Y:S02]  /*4120*/  IADD3.X R106, PT, PT, R106, R25, RZ, P3, !PT ;  /* 0x000000196a6a7210 */ /* 0x000fe40001ffe4ff */
[----:B------:R-:W-:Y:S01]  /*4130*/  IADD3.X R108, PT, PT, R108, R27, RZ, P4, !PT ;  /* 0x0000001b6c6c7210 */ /* 0x000fe200027fe4ff */
[----:B------:R-:W-:Y:S06]  /*4140*/  @P1 BRA `(.L_x_2941) ;  /* 0xfffffff000341947 */ /* 0x000fec000383ffff */
.L_x_2936:
        /* <DEDUP_REMOVED lines=15> */
[----:B------:R-:W-:Y:S01]  /*4240*/  STS.128 [R0], R4 ;  /* 0x0000000400007388 */ /* 0x000fe20000000c00 */
[----:B------:R-:W-:Y:S02]  /*4250*/  IADD3 R43, P2, PT, R43, 0x1000, RZ ;  /* 0x000010002b2b7810 */ /* 0x000fe40007f5e0ff */
[----:B------:R-:W-:Y:S01]  /*4260*/  IADD3 R45, P3, PT, R45, 0x1000, RZ ;  /* 0x000010002d2d7810 */ /* 0x000fe20007f7e0ff */
[----:B------:R-:W-:Y:S01]  /*4270*/  STS.128 [R0+0x10], R76 ;  /* 0x0000104c00007388 */ /* 0x000fe20000000c00 */
[----:B------:R-:W-:-:S03]  /*4280*/  NOP ;  /* 0x0000000000007918 */ /* 0x000fc60000000000 */
[----:B------:R-:W2:Y:S01]  /*4290*/  LDS.128 R12, [R34] ;  /* 0x00000000220c7984 */ /* 0x000ea20000000c00 */
[C---:B0-----:R-:W-:Y:S02]  /*42a0*/  LEA R9, P0, R11.reuse, R22, 0x1 ;  /* 0x000000160b097211 */ /* 0x041fe400078008ff */
[----:B------:R-:W-:Y:S01]  /*42b0*/  IADD3.X R35, PT, PT, RZ, R35, RZ, P1, !PT ;  /* 0x00000023ff237210 */ /* 0x000fe20000ffe4ff */
[----:B------:R-:W0:Y:S01]  /*42c0*/  LDS.128 R16, [R34+0x200] ;  /* 0x0002000022107984 */ /* 0x000e220000000c00 */
[----:B------:R-:W-:Y:S02]  /*42d0*/  LEA.HI.X R11, R11, R23, R8, 0x1, P0 ;  /* 0x000000170b0b7211 */ /* 0x000fe400000f0c08 */
[----:B------:R-:W-:Y:S02]  /*42e0*/  IADD3 R8, P0, PT, R2, R9, RZ ;  /* 0x0000000902087210 */ /* 0x000fe40007f1e0ff */
[----:B------:R-:W-:Y:S02]  /*42f0*/  IADD3.X R39, PT, PT, RZ, R39, RZ, P2, !PT ;  /* 0x00000027ff277210 */ /* 0x000fe400017fe4ff */
[----:B------:R-:W-:-:S02]  /*4300*/  IADD3.X R9, PT, PT, R3, R11, RZ, P0, !PT ;  /* 0x0000000b03097210 */ /* 0x000fc400007fe4ff */
[----:B-1----:R-:W-:Y:S02]  /*4310*/  ISETP.GE.AND P0, PT, R47, UR5, PT ;  /* 0x000000052f007c0c */ /* 0x002fe4000bf06270 */
[----:B------:R-:W-:Y:S01]  /*4320*/  IADD3.X R41, PT, PT, RZ, R41, RZ, P3, !PT ;  /* 0x00000029ff297210 */ /* 0x000fe20001ffe4ff */
[----:B--2---:R1:W-:Y:S04]  /*4330*/  STG.E.128 desc[UR18][R8.64], R12 ;  /* 0x0000000c08007986 */ /* 0x0043e8000c101d12 */
[----:B0-----:R1:W-:Y:S06]  /*4340*/  STG.E.128 desc[UR18][R8.64+0x200], R16 ;  /* 0x0002001008007986 */ /* 0x0013ec000c101d12 */
[----:B------:R-:W-:Y:S05]  /*4350*/  @!P0 BRA `(.L_x_2942) ;  /* 0xffffffc000fc8947 */ /* 0x000fea000383ffff */
[----:B------:R-:W-:Y:S05]  /*4360*/  EXIT ;  /* 0x000000000000794d */ /* 0x000fea0003800000 */
.L_x_2943:
        /* <DEDUP_REMOVED lines=9> */
.L_x_5088:


//--------------------- .text._Z25selective_scan_fwd_kernelI32Selective_Scan_fwd_kernel_traitsILi128ELi16ELi1ELb1ELb0ELb1ELb1EN3c104HalfEfEEv13SSMParamsBase --------------------------
	.section	.text._Z25selective_scan_fwd_kernelI32Selective_Scan_fwd_kernel_traitsILi128ELi16ELi1ELb1ELb0ELb1ELb1EN3c104HalfEfEEv13SSMParamsBase,"ax",@progbits
	.align	128
        .global         _Z25selective_scan_fwd_kernelI32Selective_Scan_fwd_kernel_traitsILi128ELi16ELi1ELb1ELb0ELb1ELb1EN3c104HalfEfEEv13SSMParamsBase
        .type           _Z25selective_scan_fwd_kernelI32Selective_Scan_fwd_kernel_traitsILi128ELi16ELi1ELb1ELb0ELb1ELb1EN3c104HalfEfEEv13SSMParamsBase,@function
        .size           _Z25selective_scan_fwd_kernelI32Selective_Scan_fwd_kernel_traitsILi128ELi16ELi1ELb1ELb0ELb1ELb1EN3c104HalfEfEEv13SSMParamsBase,(.L_x_5089 - _Z25selective_scan_fwd_kernelI32Selective_Scan_fwd_kernel_traitsILi128ELi16ELi1ELb1ELb0ELb1ELb1EN3c104HalfEfEEv13SSMParamsBase)
        .other          _Z25selective_scan_fwd_kernelI32Selective_Scan_fwd_kernel_traitsILi128ELi16ELi1ELb1ELb0ELb1ELb1EN3c104HalfEfEEv13SSMParamsBase,@"STO_CUDA_ENTRY STV_DEFAULT"
_Z25selective_scan_fwd_kernelI32Selective_Scan_fwd_kernel_traitsILi128ELi16ELi1ELb1ELb0ELb1ELb1EN3c104HalfEfEEv13SSMParamsBase:
.text._Z25selective_scan_fwd_kernelI32Selective_Scan_fwd_kernel_traitsILi128ELi16ELi1ELb1ELb0ELb1ELb1EN3c104HalfEfEEv13SSMParamsBase:
        /* <DEDUP_REMOVED lines=35> */
[----:B------:R-:W0:Y:S02]  /*0230*/  LDC.64 R10, c[0x0][0x460] ;  /* 0x00011800ff0a7b82 */ /* 0x000e240000000a00 */
[----:B------:R-:W-:-:S06]  /*0240*/  IMAD.HI.U32 R7, R7, R3, R6 ;  /* 0x0000000307077227 */ /* 0x000fcc00078e0006 */
[----:B------:R-:W-:Y:S01]  /*0250*/  IMAD.HI.U32 R7, R7, R2, RZ ;  /* 0x0000000207077227 */ /* 0x000fe200078e00ff */
[----:B------:R-:W3:Y:S04]  /*0260*/  LDC R6, c[0x0][0x384] ;  /* 0x0000e100ff067b82 */ /* 0x000ee80000000800 */
[----:B------:R-:W-:-:S05]  /*0270*/  IADD3 R0, PT, PT, -R7, RZ, RZ ;  /* 0x000000ff07007210 */ /* 0x000fca0007ffe1ff */
[----:B------:R-:W-:-:S05]  /*0280*/  IMAD R0, R9, R0, R2 ;  /* 0x0000000009007224 */ /* 0x000fca00078e0202 */
[----:B------:R-:W-:Y:S01]  /*0290*/  ISETP.GT.U32.AND P1, PT, R9, R0, PT ;  /* 0x000000000900720c */ /* 0x000fe20003f24070 */
[----:B------:R-:W-:Y:S02]  /*02a0*/  UIMAD.WIDE.U32 UR4, UR20, UR8, URZ ;  /* 0x00000008140472a5 */ /* 0x000fe4000f8e00ff */
[----:B------:R-:W-:Y:S02]  /*02b0*/  UIMAD.WIDE.U32 UR6, UR20, UR12, URZ ;  /* 0x0000000c140672a5 */ /* 0x000fe4000f8e00ff */
[----:B------:R-:W-:-:S08]  /*02c0*/  UIMAD UR9, UR20, UR9, UR5 ;  /* 0x00000009140972a4 */ /* 0x000fd0000f8e0205 */
[-C--:B------:R-:W-:Y:S02]  /*02d0*/  @!P1 IADD3 R0, PT, PT, R0, -R9.reuse, RZ ;  /* 0x8000000900009210 */ /* 0x080fe40007ffe0ff */
[----:B------:R-:W-:Y:S02]  /*02e0*/  @!P1 IADD3 R7, PT, PT, R7, 0x1, RZ ;  /* 0x0000000107079810 */ /* 0x000fe40007ffe0ff */
[----:B------:R-:W-:Y:S02]  /*02f0*/  ISETP.GE.U32.AND P0, PT, R0, R9, PT ;  /* 0x000000090000720c */ /* 0x000fe40003f06070 */
[----:B------:R-:W-:Y:S02]  /*0300*/  LOP3.LUT R0, R47, R8, RZ, 0x3c, !PT ;  /* 0x000000082f007212 */ /* 0x000fe400078e3cff */
[----:B----4-:R-:W-:Y:S02]  /*0310*/  ISETP.GE.AND P1, PT, R15, 0x1, PT ;  /* 0x000000010f00780c */ /* 0x010fe40003f26270 */
[----:B------:R-:W-:Y:S01]  /*0320*/  ISETP.GE.AND P2, PT, R0, RZ, PT ;  /* 0x000000ff0000720c */ /* 0x000fe20003f46270 */
[----:B------:R-:W-:Y:S01]  /*0330*/  UIMAD UR8, UR20, UR13, UR7 ;  /* 0x0000000d140872a4 */ /* 0x000fe2000f8e0207 */
[----:B------:R-:W-:-:S02]  /*0340*/  MOV R3, UR5 ;  /* 0x0000000500037c02 */ /* 0x000fc40008000f00 */
[----:B------:R-:W-:Y:S01]  /*0350*/  MOV R2, UR4 ;  /* 0x0000000400027c02 */ /* 0x000fe20008000f00 */
[----:B------:R-:W-:Y:S01]  /*0360*/  UIMAD.WIDE.U32 UR4, UR20, UR16, URZ ;  /* 0x00000010140472a5 */ /* 0x000fe2000f8e00ff */
[----:B------:R-:W-:Y:S02]  /*0370*/  MOV R3, UR9 ;  /* 0x0000000900037c02 */ /* 0x000fe40008000f00 */
[----:B------:R-:W-:Y:S01]  /*0380*/  MOV R4, UR6 ;  /* 0x0000000600047c02 */ /* 0x000fe20008000f00 */
[----:B------:R-:W-:Y:S01]  /*0390*/  UIMAD UR6, UR20, UR17, UR5 ;  /* 0x00000011140672a4 */ /* 0x000fe2000f8e0205 */
[----:B------:R-:W-:Y:S01]  /*03a0*/  MOV R5, UR7 ;  /* 0x0000000700057c02 */ /* 0x000fe20008000f00 */
[----:B------:R-:W-:Y:S01]  /*03b0*/  IMAD.WIDE.U32 R2, R47, UR10, R2 ;  /* 0x0000000a2f027c25 */ /* 0x000fe2000f8e0002 */
[----:B------:R-:W-:Y:S02]  /*03c0*/  @P0 IADD3 R7, PT, PT, R7, 0x1, RZ ;  /* 0x0000000107070810 */ /* 0x000fe40007ffe0ff */
[----:B------:R-:W-:-:S02]  /*03d0*/  MOV R5, UR8 ;  /* 0x0000000800057c02 */ /* 0x000fc40008000f00 */
[----:B------:R-:W-:Y:S02]  /*03e0*/  ISETP.NE.AND P0, PT, R8, RZ, PT ;  /* 0x000000ff0800720c */ /* 0x000fe40003f05270 */
[----:B------:R-:W-:Y:S01]  /*03f0*/  @!P2 IADD3 R7, PT, PT, -R7, RZ, RZ ;  /* 0x000000ff0707a210 */ /* 0x000fe20007ffe1ff */
[----:B0123--:R-:W-:Y:S10]  /*0400*/  @!P1 EXIT ;  /* 0x000000000000994d */ /* 0x00fff40003800000 */
[----:B------:R-:W0:Y:S01]  /*0410*/  S2R R45, SR_TID.X ;  /* 0x00000000002d7919 */ /* 0x000e220000002100 */
[----:B------:R-:W-:Y:S01]  /*0420*/  @!P0 LOP3.LUT R7, RZ, R8, RZ, 0x33, !PT ;  /* 0x00000008ff078212 */ /* 0x000fe200078e33ff */
[C---:B------:R-:W-:Y:S01]  /*0430*/  IMAD R35, R47.reuse, UR11, R3 ;  /* 0x0000000b2f237c24 */ /* 0x040fe2000f8e0203 */
[----:B------:R-:W1:Y:S01]  /*0440*/  LDC.64 R16, c[0x0][0x440] ;  /* 0x00011000ff107b82 */ /* 0x000e620000000a00 */
[----:B------:R-:W2:Y:S01]  /*0450*/  LDCU.64 UR10, c[0x0][0x3a0] ;  /* 0x00007400ff0a77ac */ /* 0x000ea20008000a00 */
[----:B------:R-:W-:Y:S01]  /*0460*/  SHF.R.S32.HI R3, RZ, 0x1f, R7 ;  /* 0x0000001fff037819 */ /* 0x000fe20000011407 */
[----:B------:R-:W-:Y:S01]  /*0470*/  IMAD.WIDE.U32 R4, R47, UR14, R4 ;  /* 0x0000000e2f047c25 */ /* 0x000fe2000f8e0004 */
[C---:B------:R-:W-:Y:S01]  /*0480*/  LEA R39, P0, R2.reuse, R10, 0x1 ;  /* 0x0000000a02277211 */ /* 0x040fe200078008ff */
[----:B------:R-:W-:Y:S01]  /*0490*/  UMOV UR5, UR6 ;  /* 0x0000000600057c82 */ /* 0x000fe20008000000 */
[----:B------:R-:W3:Y:S01]  /*04a0*/  LDCU.64 UR8, c[0x0][0x3b8] ;  /* 0x00007700ff0877ac */ /* 0x000ee20008000a00 */
[-C--:B------:R-:W-:Y:S01]  /*04b0*/  IMAD R0, R3, R28.reuse, RZ ;  /* 0x0000001c03007224 */ /* 0x080fe200078e02ff */
[----:B------:R-:W4:Y:S01]  /*04c0*/  LDC.64 R8, c[0x0][0x448] ;  /* 0x00011200ff087b82 */ /* 0x000f220000000a00 */
[----:B------:R-:W-:Y:S01]  /*04d0*/  LEA.HI.X R35, R2, R11, R35, 0x1, P0 ;  /* 0x0000000b02237211 */ /* 0x000fe200000f0c23 */
[C---:B------:R-:W-:Y:S01]  /*04e0*/  IMAD.WIDE.U32 R2, R7.reuse, R28, UR4 ;  /* 0x0000000407027e25 */ /* 0x040fe2000f8e001c */
[----:B------:R-:W-:Y:S01]  /*04f0*/  LEA R37, P0, R4, R12, 0x1 ;  /* 0x0000000c04257211 */ /* 0x000fe200078008ff */
[----:B------:R-:W4:Y:S01]  /*0500*/  LDCU UR6, c[0x0][0x38c] ;  /* 0x00007180ff0677ac */ /* 0x000f220008000800 */
[----:B------:R-:W-:Y:S01]  /*0510*/  MOV R34, RZ ;  /* 0x000000ff00227202 */ /* 0x000fe20000000f00 */
[----:B------:R-:W-:Y:S01]  /*0520*/  IMAD R29, R7, R29, R0 ;  /* 0x0000001d071d7224 */ /* 0x000fe200078e0200 */
[----:B------:R-:W-:Y:S01]  /*0530*/  LEA R30, P1, R2, R30, 0x1 ;  /* 0x0000001e021e7211 */ /* 0x000fe200078208ff */
[----:B------:R-:W4:Y:S01]  /*0540*/  S2UR UR5, SR_CgaCtaId ;  /* 0x00000000000579c3 */ /* 0x000f220000008800 */
[----:B------:R-:W-:Y:S01]  /*0550*/  IMAD R33, R47, UR15, R5 ;  /* 0x0000000f2f217c24 */ /* 0x000fe2000f8e0205 */
[----:B------:R-:W-:Y:S01]  /*0560*/  UMOV UR4, 0x400 ;  /* 0x0000040000047882 */ /* 0x000fe20000000000 */
[----:B------:R-:W-:Y:S01]  /*0570*/  IADD3 R29, PT, PT, R3, R29, RZ ;  /* 0x0000001d031d7210 */ /* 0x000fe20007ffe0ff */
[----:B--2---:R-:W-:Y:S01]  /*0580*/  IMAD.WIDE.U32 R40, R47, UR10, RZ ;  /* 0x0000000a2f287c25 */ /* 0x004fe2000f8e00ff */
[----:B------:R-:W2:Y:S01]  /*0590*/  LDCU.U8 UR7, c[0x0][0x39e] ;  /* 0x000073c0ff0777ac */ /* 0x000ea20008000000 */
[----:B------:R-:W-:-:S02]  /*05a0*/  LEA.HI.X R33, R4, R13, R33, 0x1, P0 ;  /* 0x0000000d04217211 */ /* 0x000fc400000f0c21 */
[----:B------:R-:W-:Y:S01]  /*05b0*/  LEA.HI.X R29, R2, R31, R29, 0x1, P1 ;  /* 0x0000001f021d7211 */ /* 0x000fe200008f0c1d */
[C---:B------:R-:W-:Y:S01]  /*05c0*/  IMAD R2, R47.reuse, UR11, R41 ;  /* 0x0000000b2f027c24 */ /* 0x040fe2000f8e0229 */
[----:B-1----:R-:W-:Y:S01]  /*05d0*/  LEA R42, P1, R40, R16, 0x2 ;  /* 0x00000010282a7211 */ /* 0x002fe200078210ff */
[----:B---3--:R-:W-:Y:S01]  /*05e0*/  IMAD.WIDE.U32 R4, R47, UR8, RZ ;  /* 0x000000082f047c25 */ /* 0x008fe2000f8e00ff */
[----:B0-----:R-:W-:-:S03]  /*05f0*/  SHF.L.U32 R38, R45, 0x1, RZ ;  /* 0x000000012d267819 */ /* 0x001fc600000006ff */
[----:B------:R-:W-:Y:S01]  /*0600*/  IMAD R3, R47, UR9, R5 ;  /* 0x000000092f037c24 */ /* 0x000fe2000f8e0205 */
[----:B------:R-:W-:Y:S01]  /*0610*/  LEA.HI.X R40, R40, R17, R2, 0x2, P1 ;  /* 0x0000001128287211 */ /* 0x000fe200008f1402 */
[----:B------:R-:W-:Y:S01]  /*0620*/  IMAD R0, R6, UR20, R47 ;  /* 0x0000001406007c24 */ /* 0x000fe2000f8e022f */
[----:B------:R-:W-:Y:S02]  /*0630*/  LOP3.LUT R38, R38, 0x7c0, RZ, 0xc0, !PT ;  /* 0x000007c026267812 */ /* 0x000fe400078ec0ff */
[----:B----4-:R-:W-:Y:S01]  /*0640*/  LEA R43, P0, R4, R8, 0x2 ;  /* 0x00000008042b7211 */ /* 0x010fe200078010ff */
[----:B------:R-:W-:Y:S01]  /*0650*/  IMAD R0, R0, R15, RZ ;  /* 0x0000000f00007224 */ /* 0x000fe200078e02ff */
[----:B------:R-:W-:Y:S02]  /*0660*/  LOP3.LUT R2, R38, 0x1f, R45, 0xf8, !PT ;  /* 0x0000001f26027812 */ /* 0x000fe400078ef82d */
[----:B------:R-:W-:Y:S01]  /*0670*/  LEA.HI.X R41, R4, R9, R3, 0x2, P0 ;  /* 0x0000000904297211 */ /* 0x000fe200000f1403 */
[----:B------:R-:W-:Y:S01]  /*0680*/  ULEA UR4, UR5, UR4, 0x18 ;  /* 0x0000000405047291 */ /* 0x000fe2000f8ec0ff */
[----:B------:R-:W-:Y:S01]  /*0690*/  SHF.R.U32.HI R92, RZ, 0x5, R45 ;  /* 0x00000005ff5c7819 */ /* 0x000fe2000001162d */
[----:B------:R-:W-:Y:S01]  /*06a0*/  IMAD.WIDE.U32 R2, R2, 0x10, RZ ;  /* 0x0000001002027825 */ /* 0x000fe200078e00ff */
[----:B------:R-:W-:-:S03]  /*06b0*/  LOP3.LUT R93, R45, 0x1f, RZ, 0xc0, !PT ;  /* 0x0000001f2d5d7812 */ /* 0x000fc600078ec0ff */
[----:B------:R-:W-:Y:S01]  /*06c0*/  IMAD R36, R0, UR6, RZ ;  /* 0x0000000600247c24 */ /* 0x000fe2000f8e02ff */
[----:B------:R-:W-:Y:S02]  /*06d0*/  LEA R32, R92, UR4, 0x3 ;  /* 0x000000045c207c11 */ /* 0x000fe4000f8e18ff */
[----:B--2---:R-:W-:-:S07]  /*06e0*/  LOP3.LUT R31, R2, 0x200, RZ, 0xfc, !PT ;  /* 0x00000200021f7812 */ /* 0x004fce00078efcff */
.L_x_2982:
[----:B------:R-:W-:Y:S01]  /*06f0*/  BAR.SYNC.DEFER_BLOCKING 0x0 ;  /* 0x0000000000007b1d */ /* 0x000fe20000010000 */
[----:B0-----:R-:W-:-:S04]  /*0700*/  IADD3 R4, P0, PT, R2, R39, RZ ;  /* 0x0000002702047210 */ /* 0x001fc80007f1e0ff */
[----:B------:R-:W-:-:S05]  /*0710*/  IADD3.X R5, PT, PT, R3, R35, RZ, P0, !PT ;  /* 0x0000002303057210 */ /* 0x000fca00007fe4ff */
[----:B------:R-:W2:Y:S04]  /*0720*/  LDG.E.128 R16, desc[UR18][R4.64] ;  /* 0x0000001204107981 */ /* 0x000ea8000c1e1d00 */
[----:B------:R-:W3:Y:S01]  /*0730*/  LDG.E.128 R24, desc[UR18][R4.64+0x200] ;  /* 0x0002001204187981 */ /* 0x000ee2000c1e1d00 */
[----:B------:R-:W-:Y:S01]  /*0740*/  IADD3 R20, P0, PT, R2, R37, RZ ;  /* 0x0000002502147210 */ /* 0x000fe20007f1e0ff */
[----:B------:R-:W0:Y:S03]  /*0750*/  S2R R71, SR_LANEID ;  /* 0x0000000000477919 */ /* 0x000e260000000000 */
[----:B------:R-:W-:Y:S02]  /*0760*/  IADD3.X R21, PT, PT, R3, R33, RZ, P0, !PT ;  /* 0x0000002103157210 */ /* 0x000fe400007fe4ff */
[----:B0-----:R-:W-:-:S04]  /*0770*/  IADD3 R28, PT, PT, R38, R71, RZ ;  /* 0x00000047261c7210 */ /* 0x001fc80007ffe0ff */
[----:B------:R-:W-:-:S04]  /*0780*/  LEA R28, R28, UR4, 0x4 ;  /* 0x000000041c1c7c11 */ /* 0x000fc8000f8e20ff */
[----:B------:R-:W-:Y:S01]  /*0790*/  LEA R0, R71, R28, 0x4 ;  /* 0x0000001c47007211 */ /* 0x000fe200078e20ff */
[----:B--2---:R-:W-:Y:S04]  /*07a0*/  STS.128 [R28], R16 ;  /* 0x000000101c007388 */ /* 0x004fe80000000c00 */
[----:B---3--:R0:W-:Y:S01]  /*07b0*/  STS.128 [R28+0x200], R24 ;  /* 0x000200181c007388 */ /* 0x0081e20000000c00 */
[----:B------:R-:W-:-:S03]  /*07c0*/  NOP ;  /* 0x0000000000007918 */ /* 0x000fc60000000000 */
[----:B------:R-:W-:Y:S04]  /*07d0*/  LDS.128 R12, [R0] ;  /* 0x00000000000c7984 */ /* 0x000fe80000000c00 */
[----:B------:R-:W-:Y:S01]  /*07e0*/  LDS.128 R8, [R0+0x10] ;  /* 0x0000100000087984 */ /* 0x000fe20000000c00 */
[----:B------:R-:W-:Y:S08]  /*07f0*/  BAR.SYNC.DEFER_BLOCKING 0x0 ;  /* 0x0000000000007b1d */ /* 0x000ff00000010000 */
[----:B0-----:R-:W0:Y:S01]  /*0800*/  LDC R27, c[0x0][0x38c] ;  /* 0x0000e300ff1b7b82 */ /* 0x001e220000000800 */
        /* <DEDUP_REMOVED lines=58> */
.L_x_2945:
[----:B------:R-:W-:Y:S05]  /*0bb0*/  BSYNC.RECONVERGENT B0 ;  /* 0x0000000000007941 */ /* 0x000fea0003800200 */
.L_x_2944:
        /* <DEDUP_REMOVED lines=37> */
.L_x_2947:
[----:B------:R-:W-:Y:S05]  /*0e10*/  BSYNC.RECONVERGENT B0 ;  /* 0x0000000000007941 */ /* 0x000fea0003800200 */
.L_x_2946:
        /* <DEDUP_REMOVED lines=35> */
.L_x_2949:
[----:B------:R-:W-:Y:S05]  /*1050*/  BSYNC.RECONVERGENT B0 ;  /* 0x0000000000007941 */ /* 0x000fea0003800200 */
.L_x_2948:
        /* <DEDUP_REMOVED lines=37> */
.L_x_2951:
[----:B------:R-:W-:Y:S05]  /*12b0*/  BSYNC.RECONVERGENT B0 ;  /* 0x0000000000007941 */ /* 0x000fea0003800200 */
.L_x_2950:
        /* <DEDUP_REMOVED lines=35> */
.L_x_2953:
[----:B------:R-:W-:Y:S05]  /*14f0*/  BSYNC.RECONVERGENT B0 ;  /* 0x0000000000007941 */ /* 0x000fea0003800200 */
.L_x_2952:
        /* <DEDUP_REMOVED lines=41> */
.L_x_2955:
[----:B------:R-:W-:Y:S05]  /*1790*/  BSYNC.RECONVERGENT B0 ;  /* 0x0000000000007941 */ /* 0x000fea0003800200 */
.L_x_2954:
        /* <DEDUP_REMOVED lines=39> */
.L_x_2957:
[----:B------:R-:W-:Y:S05]  /*1a10*/  BSYNC.RECONVERGENT B0 ;  /* 0x0000000000007941 */ /* 0x000fea0003800200 */
.L_x_2956:
        /* <DEDUP_REMOVED lines=41> */
.L_x_2959:
[----:B------:R-:W-:Y:S05]  /*1cb0*/  BSYNC.RECONVERGENT B0 ;  /* 0x0000000000007941 */ /* 0x000fea0003800200 */
.L_x_2958:
        /* <DEDUP_REMOVED lines=39> */
.L_x_2961:
[----:B------:R-:W-:Y:S05]  /*1f30*/  BSYNC.RECONVERGENT B0 ;  /* 0x0000000000007941 */ /* 0x000fea0003800200 */
.L_x_2960:
        /* <DEDUP_REMOVED lines=41> */
.L_x_2963:
[----:B------:R-:W-:Y:S05]  /*21d0*/  BSYNC.RECONVERGENT B0 ;  /* 0x0000000000007941 */ /* 0x000fea0003800200 */
.L_x_2962:
        /* <DEDUP_REMOVED lines=39> */
.L_x_2965:
[----:B------:R-:W-:Y:S05]  /*2450*/  BSYNC.RECONVERGENT B0 ;  /* 0x0000000000007941 */ /* 0x000fea0003800200 */
.L_x_2964:
        /* <DEDUP_REMOVED lines=44> */
.L_x_2967:
[----:B------:R-:W-:Y:S05]  /*2720*/  BSYNC.RECONVERGENT B0 ;  /* 0x0000000000007941 */ /* 0x000fea0003800200 */
.L_x_2966:
        /* <DEDUP_REMOVED lines=32> */
.L_x_2969:
[----:B------:R-:W-:Y:S05]  /*2930*/  BSYNC.RECONVERGENT B0 ;  /* 0x0000000000007941 */ /* 0x000fea0003800200 */
.L_x_2968:
        /* <DEDUP_REMOVED lines=32> */
.L_x_2971:
[----:B------:R-:W-:Y:S05]  /*2b40*/  BSYNC.RECONVERGENT B0 ;  /* 0x0000000000007941 */ /* 0x000fea0003800200 */
.L_x_2970:
        /* <DEDUP_REMOVED lines=32> */
.L_x_2973:
[----:B------:R-:W-:Y:S05]  /*2d50*/  BSYNC.RECONVERGENT B0 ;  /* 0x0000000000007941 */ /* 0x000fea0003800200 */
.L_x_2972:
        /* <DEDUP_REMOVED lines=32> */
.L_x_2975:
[----:B------:R-:W-:Y:S05]  /*2f60*/  BSYNC.RECONVERGENT B0 ;  /* 0x0000000000007941 */ /* 0x000fea0003800200 */
.L_x_2974:
        /* <DEDUP_REMOVED lines=22> */
[----:B------:R-:W-:Y:S01]  /*30d0*/  IADD3 R26, P1, PT, R30, R31, RZ ;  /* 0x0000001f1e1a7210 */ /* 0x000fe20007f3e0ff */
[----:B------:R-:W-:Y:S01]  /*30e0*/  FMUL.FTZ R104, R11, R85 ;  /* 0x000000550b687220 */ /* 0x000fe20000410000 */
[----:B------:R-:W-:Y:S01]  /*30f0*/  IADD3 R110, PT, PT, -R27, RZ, RZ ;  /* 0x000000ff1b6e7210 */ /* 0x000fe20007ffe1ff */
        /* <DEDUP_REMOVED lines=8> */
[----:B------:R-:W-:Y:S02]  /*3180*/  IADD3.X R27, PT, PT, R3, R29, RZ, P1, !PT ;  /* 0x0000001d031b7210 */ /* 0x000fe40000ffe4ff */
[----:B0-----:R-:W-:Y:S02]  /*3190*/  SHF.L.U64.HI R21, R20, 0x1, R21 ;  /* 0x0000000114157819 */ /* 0x001fe40000010215 */
[----:B-1----:R-:W-:Y:S02]  /*31a0*/  SHF.L.U64.HI R23, R22, 0x2, R23 ;  /* 0x0000000216177819 */ /* 0x002fe40000010217 */
[----:B--2---:R-:W-:-:S07]  /*31b0*/  SHF.L.U64.HI R25, R24, 0x2, R25 ;  /* 0x0000000218197819 */ /* 0x004fce0000010219 */
.L_x_2981:
        /* <DEDUP_REMOVED lines=152> */
.L_x_2978:
[----:B------:R-:W-:Y:S05]  /*3b40*/  BSYNC.RECONVERGENT B0 ;  /* 0x0000000000007941 */ /* 0x000fea0003800200 */
.L_x_2977:
        /* <DEDUP_REMOVED lines=11> */
[----:B------:R-:W-:Y:S01]  /*3c00*/  HADD2.F32 R132, -RZ, R11.H1_H1 ;  /* 0x3000000bff847230 */ /* 0x000fe20000004100 */
[----:B------:R-:W0:Y:S02]  /*3c10*/  @P2 LDS R15, [UR4+0x10bc] ;  /* 0x0010bc04ff0f2984 */ /* 0x000e240008000800 */
[----:B0-----:R-:W-:-:S04]  /*3c20*/  @P2 FFMA.FTZ R128, R15, R129, R128 ;  /* 0x000000810f802223 */ /* 0x001fc80000010080 */
[----:B------:R-:W-:Y:S01]  /*3c30*/  FFMA.FTZ R112, R112, R128, R87 ;  /* 0x0000008070707223 */ /* 0x000fe20000010057 */
[----:B------:R-:W-:-:S03]  /*3c40*/  HADD2.F32 R128, -RZ, R9.H1_H1 ;  /* 0x30000009ff807230 */ /* 0x000fc60000004100 */
        /* <DEDUP_REMOVED lines=12> */
[----:B------:R-:W-:-:S03]  /*3d10*/  HADD2.F32 R124, -RZ, R9.H0_H0 ;  /* 0x20000009ff7c7230 */ /* 0x000fc60000004100 */
        /* <DEDUP_REMOVED lines=17> */
.L_x_2980:
[----:B------:R-:W-:Y:S05]  /*3e30*/  BSYNC.RECONVERGENT B0 ;  /* 0x0000000000007941 */ /* 0x000fea0003800200 */
.L_x_2979:
        /* <DEDUP_REMOVED lines=43> */
.L_x_2976:
        /* <DEDUP_REMOVED lines=17> */
[----:B------:R-:W-:Y:S02]  /*4200*/  NOP ;  /* 0x0000000000007918 */ /* 0x000fe40000000000 */
[----:B------:R-:W4:Y:S01]  /*4210*/  LDC.64 R52, c[0x0][0x418] ;  /* 0x00010600ff347b82 */ /* 0x000f220000000a00 */
[----:B------:R-:W5:Y:S04]  /*4220*/  LDS.128 R12, [R28] ;  /* 0x000000001c0c7984 */ /* 0x000f680000000c00 */
[----:B------:R-:W1:Y:S01]  /*4230*/  LDS.128 R16, [R28+0x200] ;  /* 0x000200001c107984 */ /* 0x000e620000000c00 */
[----:B0-----:R-:W-:-:S02]  /*4240*/  IMAD.WIDE.U32 R4, R20, UR20, R50 ;  /* 0x0000001414047c25 */ /* 0x001fc4000f8e0032 */
[----:B------:R-:W0:Y:S02]  /*4250*/  LDC.64 R24, c[0x0][0x478] ;  /* 0x00011e00ff187b82 */ /* 0x000e240000000a00 */
[----:B--2---:R-:W-:-:S04]  /*4260*/  IMAD.WIDE.U32 R6, R26, UR20, R50 ;  /* 0x000000141a067c25 */ /* 0x004fc8000f8e0032 */
[----:B------:R-:W-:Y:S02]  /*4270*/  IMAD R5, R21, UR20, R5 ;  /* 0x0000001415057c24 */ /* 0x000fe4000f8e0205 */
[----:B------:R-:W-:Y:S01]  /*4280*/  IMAD R7, R27, UR20, R7 ;  /* 0x000000141b077c24 */ /* 0x000fe2000f8e0207 */
[----:B------:R-:W2:Y:S01]  /*4290*/  LDC.64 R72, c[0x0][0x488] ;  /* 0x00012200ff487b82 */ /* 0x000ea20000000a00 */
[----:B---3--:R-:W-:-:S04]  /*42a0*/  IMAD.WIDE.U32 R4, R47, R22, R4 ;  /* 0x000000162f047225 */ /* 0x008fc800078e0004 */
[C---:B------:R-:W-:Y:S02]  /*42b0*/  IMAD R5, R47.reuse, R23, R5 ;  /* 0x000000172f057224 */ /* 0x040fe400078e0205 */
[----:B----4-:R-:W-:-:S04]  /*42c0*/  IMAD.WIDE.U32 R6, R47, R52, R6 ;  /* 0x000000342f067225 */ /* 0x010fc800078e0006 */
[----:B------:R-:W-:Y:S01]  /*42d0*/  IMAD R7, R47, R53, R7 ;  /* 0x000000352f077224 */ /* 0x000fe200078e0207 */
[----:B0-----:R-:W-:-:S04]  /*42e0*/  LEA R53, P0, R4, R24, 0x1 ;  /* 0x0000001804357211 */ /* 0x001fc800078008ff */
[----:B------:R-:W-:Y:S02]  /*42f0*/  LEA.HI.X R5, R4, R25, R5, 0x1, P0 ;  /* 0x0000001904057211 */ /* 0x000fe400000f0c05 */
[----:B------:R-:W-:Y:S02]  /*4300*/  IADD3 R52, P0, PT, R2, R53, RZ ;  /* 0x0000003502347210 */ /* 0x000fe40007f1e0ff */
[C---:B--2---:R-:W-:Y:S02]  /*4310*/  LEA R71, P1, R6.reuse, R72, 0x1 ;  /* 0x0000004806477211 */ /* 0x044fe400078208ff */
[C---:B------:R-:W-:Y:S02]  /*4320*/  IADD3.X R53, PT, PT, R3.reuse, R5, RZ, P0, !PT ;  /* 0x0000000503357210 */ /* 0x040fe400007fe4ff */
[----:B------:R-:W-:Y:S02]  /*4330*/  LEA.HI.X R7, R6, R73, R7, 0x1, P1 ;  /* 0x0000004906077211 */ /* 0x000fe400008f0c07 */
[----:B------:R-:W-:Y:S01]  /*4340*/  IADD3 R70, P1, PT, R2, R71, RZ ;  /* 0x0000004702467210 */ /* 0x000fe20007f3e0ff */
[----:B-----5:R-:W-:Y:S03]  /*4350*/  STG.E.128 desc[UR18][R52.64], R12 ;  /* 0x0000000c34007986 */ /* 0x020fe6000c101d12 */
[----:B------:R-:W-:Y:S01]  /*4360*/  IADD3.X R71, PT, PT, R3, R7, RZ, P1, !PT ;  /* 0x0000000703477210 */ /* 0x000fe20000ffe4ff */
[----:B-1----:R-:W-:Y:S01]  /*4370*/  STG.E.128 desc[UR18][R52.64+0x200], R16 ;  /* 0x0002001034007986 */ /* 0x002fe2000c101d12 */
        /* <DEDUP_REMOVED lines=16> */
[----:B------:R-:W-:Y:S02]  /*4480*/  HADD2.F32 R9, -RZ, R23.H0_H0 ;  /* 0x20000017ff097230 */ /* 0x000fe40000004100 */
[----:B------:R-:W-:Y:S02]  /*4490*/  HADD2.F32 R22, -RZ, R22.H1_H1 ;  /* 0x30000016ff167230 */ /* 0x000fe40000004100 */
[----:B------:R-:W-:Y:S01]  /*44a0*/  FMUL.FTZ R7, R6, -1.4426950216293334961 ;  /* 0xbfb8aa3b06077820 */ /* 0x000fe20000410000 */
[----:B------:R-:W-:-:S02]  /*44b0*/  HADD2.F32 R72, -RZ, R20.H0_H0 ;  /* 0x20000014ff487230 */ /* 0x000fc40000004100 */
[----:B------:R-:W-:Y:S01]  /*44c0*/  FMUL.FTZ R10, R9, -1.4426950216293334961 ;  /* 0xbfb8aa3b090a7820 */ /* 0x000fe20000410000 */
[----:B------:R-:W-:Y:S02]  /*44d0*/  HADD2.F32 R20, -RZ, R20.H1_H1 ;  /* 0x30000014ff147230 */ /* 0x000fe40000004100 */
[----:B------:R-:W-:Y:S01]  /*44e0*/  FMUL.FTZ R8, R22, -1.4426950216293334961 ;  /* 0xbfb8aa3b16087820 */ /* 0x000fe20000410000 */
[--C-:B-1----:R-:W-:Y:S01]  /*44f0*/  HADD2.F32 R15, -RZ, R24.reuse.H0_H0 ;  /* 0x20000018ff0f7230 */ /* 0x102fe20000004100 */
[----:B------:R-:W0:Y:S01]  /*4500*/  MUFU.EX2 R7, R7 ;  /* 0x0000000700077308 */ /* 0x000e220000000800 */
[----:B------:R-:W-:Y:S02]  /*4510*/  HADD2.F32 R24, -RZ, R24.H1_H1 ;  /* 0x30000018ff187230 */ /* 0x000fe40000004100 */
[----:B------:R-:W-:Y:S01]  /*4520*/  FMUL.FTZ R13, R20, -1.4426950216293334961 ;  /* 0xbfb8aa3b140d7820 */ /* 0x000fe20000410000 */
[--C-:B------:R-:W-:Y:S02]  /*4530*/  HADD2.F32 R18, -RZ, R25.reuse.H0_H0 ;  /* 0x20000019ff127230 */ /* 0x100fe40000004100 */
[----:B------:R-:W-:Y:S01]  /*4540*/  FMUL.FTZ R16, R15, -1.4426950216293334961 ;  /* 0xbfb8aa3b0f107820 */ /* 0x000fe20000410000 */
[----:B------:R-:W-:-:S02]  /*4550*/  HADD2.F32 R25, -RZ, R25.H1_H1 ;  /* 0x30000019ff197230 */ /* 0x000fc40000004100 */
[----:B------:R-:W-:Y:S01]  /*4560*/  FMUL.FTZ R17, R24, -1.4426950216293334961 ;  /* 0xbfb8aa3b18117820 */ /* 0x000fe20000410000 */
[--C-:B------:R-:W-:Y:S01]  /*4570*/  HADD2.F32 R53, -RZ, R26.reuse.H0_H0 ;  /* 0x2000001aff357230 */ /* 0x100fe20000004100 */
[----:B------:R-:W1:Y:S01]  /*4580*/  MUFU.EX2 R10, R10 ;  /* 0x0000000a000a7308 */ /* 0x000e620000000800 */
[----:B------:R-:W-:Y:S02]  /*4590*/  HADD2.F32 R70, -RZ, R26.H1_H1 ;  /* 0x3000001aff467230 */ /* 0x000fe40000004100 */
[----:B------:R-:W-:Y:S01]  /*45a0*/  FMUL.FTZ R12, R72, -1.4426950216293334961 ;  /* 0xbfb8aa3b480c7820 */ /* 0x000fe20000410000 */
[----:B------:R-:W-:Y:S02]  /*45b0*/  HADD2.F32 R74, -RZ, R27.H1_H1 ;  /* 0x3000001bff4a7230 */ /* 0x000fe40000004100 */
[----:B------:R-:W-:Y:S01]  /*45c0*/  FMUL.FTZ R19, R18, -1.4426950216293334961 ;  /* 0xbfb8aa3b12137820 */ /* 0x000fe20000410000 */
[----:B------:R-:W-:Y:S02]  /*45d0*/  HADD2.F32 R14, -RZ, R21.H0_H0 ;  /* 0x20000015ff0e7230 */ /* 0x000fe40000004100 */
[----:B------:R-:W-:Y:S01]  /*45e0*/  FMUL.FTZ R52, R25, -1.4426950216293334961 ;  /* 0xbfb8aa3b19347820 */ /* 0x000fe20000410000 */
[----:B------:R-:W-:Y:S01]  /*45f0*/  HADD2.F32 R23, -RZ, R23.H1_H1 ;  /* 0x30000017ff177230 */ /* 0x000fe20000004100 */
[----:B------:R-:W2:Y:S01]  /*4600*/  MUFU.EX2 R8, R8 ;  /* 0x0000000800087308 */ /* 0x000ea20000000800 */
[----:B------:R-:W-:-:S02]  /*4610*/  HADD2.F32 R21, -RZ, R21.H1_H1 ;  /* 0x30000015ff157230 */ /* 0x000fc40000004100 */
[----:B------:R-:W-:Y:S01]  /*4620*/  FMUL.FTZ R26, R53, -1.4426950216293334961 ;  /* 0xbfb8aa3b351a7820 */ /* 0x000fe20000410000 */
[----:B------:R-:W-:Y:S02]  /*4630*/  HADD2.F32 R73, -RZ, R27.H0_H0 ;  /* 0x2000001bff497230 */ /* 0x000fe40000004100 */
[----:B------:R-:W-:Y:S01]  /*4640*/  FMUL.FTZ R71, R70, -1.4426950216293334961 ;  /* 0xbfb8aa3b46477820 */ /* 0x000fe20000410000 */
[----:B------:R-:W-:Y:S01]  /*4650*/  FMUL.FTZ R75, R74, -1.4426950216293334961 ;  /* 0xbfb8aa3b4a4b7820 */ /* 0x000fe20000410000 */
[----:B------:R-:W-:Y:S01]  /*4660*/  FMUL.FTZ R11, R23, -1.4426950216293334961 ;  /* 0xbfb8aa3b170b7820 */ /* 0x000fe20000410000 */
[----:B------:R-:W-:Y:S01]  /*4670*/  FMUL.FTZ R4, R14, -1.4426950216293334961 ;  /* 0xbfb8aa3b0e047820 */ /* 0x000fe20000410000 */
[----:B------:R-:W3:Y:S01]  /*4680*/  MUFU.EX2 R13, R13 ;  /* 0x0000000d000d7308 */ /* 0x000ee20000000800 */
[----:B------:R-:W-:Y:S01]  /*4690*/  FMUL.FTZ R5, R21, -1.4426950216293334961 ;  /* 0xbfb8aa3b15057820 */ /* 0x000fe20000410000 */
[----:B------:R-:W-:Y:S01]  /*46a0*/  FMUL.FTZ R27, R73, -1.4426950216293334961 ;  /* 0xbfb8aa3b491b7820 */ /* 0x000fe20000410000 */
[----:B0-----:R-:W-:Y:S01]  /*46b0*/  FADD.FTZ R7, R7, 1 ;  /* 0x3f80000007077421 */ /* 0x001fe20000010000 */
[----:B-1----:R-:W-:-:S04]  /*46c0*/  FADD.FTZ R10, R10, 1 ;  /* 0x3f8000000a0a7421 */ /* 0x002fc80000010000 */
        /* <DEDUP_REMOVED lines=26> */
[----:B------:R-:W1:Y:S01]  /*4870*/  MUFU.RCP R81, R8 ;  /* 0x0000000800517308 */ /* 0x000e620000001000 */
[----:B--2---:R-:W-:-:S07]  /*4880*/  FADD.FTZ R27, R27, 1 ;  /* 0x3f8000001b1b7421 */ /* 0x004fce0000010000 */
[----:B------:R-:W2:Y:S01]  /*4890*/  MUFU.RCP R10, R10 ;  /* 0x0000000a000a7308 */ /* 0x000ea20000001000 */
[----:B0-----:R-:W-:-:S04]  /*48a0*/  FMUL.FTZ R6, R6, R7 ;  /* 0x0000000706067220 */ /* 0x001fc80000410000 */
[----:B------:R-:W-:-:S03]  /*48b0*/  FMUL.FTZ R6, R6, R65 ;  /* 0x0000004106067220 */ /* 0x000fc60000410000 */
[----:B------:R-:W-:Y:S01]  /*48c0*/  MUFU.RCP R13, R13 ;  /* 0x0000000d000d7308 */ /* 0x000fe20000001000 */
[----:B-1----:R-:W-:-:S07]  /*48d0*/  FMUL.FTZ R7, R22, R81 ;  /* 0x0000005116077220 */ /* 0x002fce0000410000 */
[----:B------:R-:W0:Y:S01]  /*48e0*/  MUFU.RCP R77, R12 ;  /* 0x0000000c004d7308 */ /* 0x000e220000001000 */
[----:B--2---:R-:W-:-:S07]  /*48f0*/  FMUL.FTZ R8, R9, R10 ;  /* 0x0000000a09087220 */ /* 0x004fce0000410000 */
[----:B------:R-:W1:Y:S08]  /*4900*/  MUFU.RCP R16, R16 ;  /* 0x0000001000107308 */ /* 0x000e700000001000 */
[----:B------:R-:W-:Y:S01]  /*4910*/  MUFU.RCP R17, R17 ;  /* 0x0000001100117308 */ /* 0x000fe20000001000 */
[----:B0-----:R-:W-:-:S07]  /*4920*/  FMUL.FTZ R72, R72, R77 ;  /* 0x0000004d48487220 */ /* 0x001fce0000410000 */
[----:B------:R0:W2:Y:S08]  /*4930*/  MUFU.RCP R12, R11 ;  /* 0x0000000b000c7308 */ /* 0x0000b00000001000 */
[----:B------:R3:W4:Y:S01]  /*4940*/  MUFU.RCP R79, R4 ;  /* 0x00000004004f7308 */ /* 0x0007220000001000 */
[----:B0-----:R-:W-:Y:S01]  /*4950*/  FMUL.FTZ R11, R7, R64 ;  /* 0x00000040070b7220 */ /* 0x001fe20000410000 */
[----:B------:R-:W-:Y:S01]  /*4960*/  FMUL.FTZ R7, R8, R63 ;  /* 0x0000003f08077220 */ /* 0x000fe20000410000 */
[----:B-1----:R-:W-:-:S03]  /*4970*/  FMUL.FTZ R8, R15, R16 ;  /* 0x000000100f087220 */ /* 0x002fc60000410000 */
[----:B------:R-:W-:Y:S01]  /*4980*/  F2FP.F16.F32.PACK_AB R6, R11, R6 ;  /* 0x000000060b06723e */ /* 0x000fe200000000ff */
[----:B------:R-:W-:Y:S01]  /*4990*/  FMUL.FTZ R8, R8, R61 ;  /* 0x0000003d08087220 */ /* 0x000fe20000410000 */
[----:B------:R0:W1:Y:S01]  /*49a0*/  MUFU.RCP R76, R5 ;  /* 0x00000005004c7308 */ /* 0x0000620000001000 */
[----:B--2---:R-:W-:Y:S01]  /*49b0*/  FMUL.FTZ R23, R23, R12 ;  /* 0x0000000c17177220 */ /* 0x004fe20000410000 */
[----:B---3--:R-:W-:-:S03]  /*49c0*/  FMUL.FTZ R4, R72, R69 ;  /* 0x0000004548047220 */ /* 0x008fc60000410000 */
[----:B------:R-:W-:-:S03]  /*49d0*/  FMUL.FTZ R62, R23, R62 ;  /* 0x0000003e173e7220 */ /* 0x000fc60000410000 */
[----:B------:R-:W2:Y:S01]  /*49e0*/  MUFU.RCP R19, R19 ;  /* 0x0000001300137308 */ /* 0x000ea20000001000 */
[----:B0-----:R-:W-:Y:S01]  /*49f0*/  FMUL.FTZ R5, R20, R13 ;  /* 0x0000000d14057220 */ /* 0x001fe20000410000 */
[----:B------:R-:W-:Y:S01]  /*4a00*/  FMUL.FTZ R13, R24, R17 ;  /* 0x00000011180d7220 */ /* 0x000fe20000410000 */
[----:B----4-:R-:W-:Y:S01]  /*4a10*/  FMUL.FTZ R14, R14, R79 ;  /* 0x0000004f0e0e7220 */ /* 0x010fe20000410000 */
[----:B------:R-:W-:Y:S01]  /*4a20*/  F2FP.F16.F32.PACK_AB R7, R62, R7 ;  /* 0x000000073e07723e */ /* 0x000fe200000000ff */
[----:B------:R-:W-:Y:S01]  /*4a30*/  FMUL.FTZ R9, R5, R68 ;  /* 0x0000004405097220 */ /* 0x000fe20000410000 */
[----:B------:R-:W-:Y:S01]  /*4a40*/  FMUL.FTZ R13, R13, R60 ;  /* 0x0000003c0d0d7220 */ /* 0x000fe20000410000 */
[----:B------:R-:W-:Y:S01]  /*4a50*/  FMUL.FTZ R5, R14, R67 ;  /* 0x000000430e057220 */ /* 0x000fe20000410000 */
[----:B------:R-:W0:Y:S01]  /*4a60*/  MUFU.RCP R52, R52 ;  /* 0x0000003400347308 */ /* 0x000e220000001000 */
[----:B-1----:R-:W-:Y:S01]  /*4a70*/  FMUL.FTZ R21, R21, R76 ;  /* 0x0000004c15157220 */ /* 0x002fe20000410000 */
[----:B------:R-:W-:-:S02]  /*4a80*/  F2FP.F16.F32.PACK_AB R4, R9, R4 ;  /* 0x000000040904723e */ /* 0x000fc400000000ff */
[----:B------:R-:W-:Y:S01]  /*4a90*/  F2FP.F16.F32.PACK_AB R24, R13, R8 ;  /* 0x000000080d18723e */ /* 0x000fe200000000ff */
[----:B------:R-:W-:Y:S01]  /*4aa0*/  FMUL.FTZ R66, R21, R66 ;  /* 0x0000004215427220 */ /* 0x000fe20000410000 */
[----:B------:R-:W1:Y:S02]  /*4ab0*/  LDC.64 R8, c[0x0][0x430] ;  /* 0x00010c00ff087b82 */ /* 0x000e640000000a00 */
[----:B------:R-:W3:Y:S01]  /*4ac0*/  MUFU.RCP R26, R26 ;  /* 0x0000001a001a7308 */ /* 0x000ee20000001000 */
[----:B--2---:R-:W-:Y:S01]  /*4ad0*/  FMUL.FTZ R18, R18, R19 ;  /* 0x0000001312127220 */ /* 0x004fe20000410000 */
[----:B------:R-:W-:-:S04]  /*4ae0*/  F2FP.F16.F32.PACK_AB R5, R66, R5 ;  /* 0x000000054205723e */ /* 0x000fc800000000ff */
[----:B------:R-:W-:Y:S01]  /*4af0*/  BAR.SYNC.DEFER_BLOCKING 0x0 ;  /* 0x0000000000007b1d */ /* 0x000fe20000010000 */
[----:B------:R-:W-:-:S05]  /*4b00*/  FMUL.FTZ R18, R18, R59 ;  /* 0x0000003b12127220 */ /* 0x000fca0000410000 */
[----:B------:R-:W2:Y:S01]  /*4b10*/  MUFU.RCP R71, R71 ;  /* 0x0000004700477308 */ /* 0x000ea20000001000 */
[----:B0-----:R-:W-:Y:S01]  /*4b20*/  FMUL.FTZ R25, R25, R52 ;  /* 0x0000003419197220 */ /* 0x001fe20000410000 */
[----:B------:R-:W0:Y:S03]  /*4b30*/  LDC.64 R20, c[0x0][0x490] ;  /* 0x00012400ff147b82 */ /* 0x000e260000000a00 */
[----:B------:R-:W-:-:S03]  /*4b40*/  FMUL.FTZ R25, R25, R58 ;  /* 0x0000003a19197220 */ /* 0x000fc60000410000 */
[----:B------:R-:W4:Y:S01]  /*4b50*/  MUFU.RCP R78, R27 ;  /* 0x0000001b004e7308 */ /* 0x000f220000001000 */
[----:B---3--:R-:W-:Y:S01]  /*4b60*/  FMUL.FTZ R10, R53, R26 ;  /* 0x0000001a350a7220 */ /* 0x008fe20000410000 */
[----:B------:R-:W-:-:S03]  /*4b70*/  F2FP.F16.F32.PACK_AB R25, R25, R18 ;  /* 0x000000121919723e */ /* 0x000fc600000000ff */
[----:B------:R-:W-:Y:S01]  /*4b80*/  FMUL.FTZ R10, R10, R57 ;  /* 0x000000390a0a7220 */ /* 0x000fe20000410000 */
[----:B-1----:R-:W-:Y:S02]  /*4b90*/  IMAD.WIDE.U32 R50, R8, UR20, R50 ;  /* 0x0000001408327c25 */ /* 0x002fe4000f8e0032 */
[----:B------:R-:W1:Y:S02]  /*4ba0*/  MUFU.RCP R75, R75 ;  /* 0x0000004b004b7308 */ /* 0x000e640000001000 */
[----:B--2---:R-:W-:Y:S01]  /*4bb0*/  FMUL.FTZ R15, R70, R71 ;  /* 0x00000047460f7220 */ /* 0x004fe20000410000 */
[----:B------:R0:W-:Y:S01]  /*4bc0*/  STS.128 [R0], R4 ;  /* 0x0000000400007388 */ /* 0x0001e20000000c00 */
[----:B------:R-:W-:Y:S02]  /*4bd0*/  IMAD R51, R9, UR20, R51 ;  /* 0x0000001409337c24 */ /* 0x000fe4000f8e0233 */
[----:B------:R-:W-:Y:S01]  /*4be0*/  FMUL.FTZ R15, R15, R56 ;  /* 0x000000380f0f7220 */ /* 0x000fe20000410000 */
[----:B----4-:R-:W-:-:S04]  /*4bf0*/  FMUL.FTZ R12, R73, R78 ;  /* 0x0000004e490c7220 */ /* 0x010fc80000410000 */
[----:B------:R-:W-:Y:S02]  /*4c00*/  F2FP.F16.F32.PACK_AB R26, R15, R10 ;  /* 0x0000000a0f1a723e */ /* 0x000fe400000000ff */
[----:B------:R-:W2:Y:S01]  /*4c10*/  LDC.64 R10, c[0x0][0x438] ;  /* 0x00010e00ff0a7b82 */ /* 0x000ea20000000a00 */
[----:B------:R-:W-:Y:S01]  /*4c20*/  FMUL.FTZ R12, R12, R55 ;  /* 0x000000370c0c7220 */ /* 0x000fe20000410000 */
[----:B-1----:R-:W-:-:S04]  /*4c30*/  FMUL.FTZ R17, R74, R75 ;  /* 0x0000004b4a117220 */ /* 0x002fc80000410000 */
[----:B------:R-:W-:-:S05]  /*4c40*/  FMUL.FTZ R17, R17, R54 ;  /* 0x0000003611117220 */ /* 0x000fca0000410000 */
[----:B------:R-:W-:-:S05]  /*4c50*/  F2FP.F16.F32.PACK_AB R27, R17, R12 ;  /* 0x0000000c111b723e */ /* 0x000fca00000000ff */
[----:B------:R-:W-:Y:S01]  /*4c60*/  STS.128 [R0+0x10], R24 ;  /* 0x0000101800007388 */ /* 0x000fe20000000c00 */
[----:B------:R-:W-:-:S03]  /*4c70*/  NOP ;  /* 0x0000000000007918 */ /* 0x000fc60000000000 */
[----:B------:R-:W1:Y:S01]  /*4c80*/  LDS.128 R12, [R28] ;  /* 0x000000001c0c7984 */ /* 0x000e620000000c00 */
[----:B--2---:R-:W-:-:S03]  /*4c90*/  IMAD.WIDE.U32 R8, R47, R10, R50 ;  /* 0x0000000a2f087225 */ /* 0x004fc600078e0032 */
[----:B------:R-:W2:Y:S01]  /*4ca0*/  LDS.128 R16, [R28+0x200] ;  /* 0x000200001c107984 */ /* 0x000ea20000000c00 */
[----:B------:R-:W-:Y:S01]  /*4cb0*/  IMAD R9, R47, R11, R9 ;  /* 0x0000000b2f097224 */ /* 0x000fe200078e0209 */
[----:B0-----:R-:W-:-:S04]  /*4cc0*/  LEA R5, P0, R8, R20, 0x1 ;  /* 0x0000001408057211 */ /* 0x001fc800078008ff */
[----:B------:R-:W-:Y:S02]  /*4cd0*/  LEA.HI.X R9, R8, R21, R9, 0x1, P0 ;  /* 0x0000001508097211 */ /* 0x000fe400000f0c09 */
[----:B------:R-:W-:-:S04]  /*4ce0*/  IADD3 R4, P0, PT, R2, R5, RZ ;  /* 0x0000000502047210 */ /* 0x000fc80007f1e0ff */
[----:B------:R-:W-:Y:S02]  /*4cf0*/  IADD3.X R5, PT, PT, R3, R9, RZ, P0, !PT ;  /* 0x0000000903057210 */ /* 0x000fe400007fe4ff */
[----:B------:R-:W-:-:S03]  /*4d00*/  ISETP.GE.AND P0, PT, R34, UR5, PT ;  /* 0x0000000522007c0c */ /* 0x000fc6000bf06270 */
[----:B-1----:R0:W-:Y:S04]  /*4d10*/  STG.E.128 desc[UR18][R4.64], R12 ;  /* 0x0000000c04007986 */ /* 0x0021e8000c101d12 */
[----:B--2---:R0:W-:Y:S06]  /*4d20*/  STG.E.128 desc[UR18][R4.64+0x200], R16 ;  /* 0x0002001004007986 */ /* 0x0041ec000c101d12 */
[----:B------:R-:W-:Y:S05]  /*4d30*/  @!P0 BRA `(.L_x_2982) ;  /* 0xffffffb8006c8947 */ /* 0x000fea000383ffff */
[----:B------:R-:W-:Y:S05]  /*4d40*/  EXIT ;  /* 0x000000000000794d */ /* 0x000fea0003800000 */
.L_x_2983:
        /* <DEDUP_REMOVED lines=11> */
.L_x_5089:


//--------------------- .text._Z25selective_scan_fwd_kernelI32Selective_Scan_fwd_kernel_traitsILi128ELi16ELi1ELb1ELb1ELb0ELb0EN3c104HalfEfEEv13SSMParamsBase --------------------------
	.section	.text._Z25selective_scan_fwd_kernelI32Selective_Scan_fwd_kernel_traitsILi128ELi16ELi1ELb1ELb1ELb0ELb0EN3c104HalfEfEEv13SSMParamsBase,"ax",@progbits
	.align	128
        .global         _Z25selective_scan_fwd_kernelI32Selective_Scan_fwd_kernel_traitsILi128ELi16ELi1ELb1ELb1ELb0ELb0EN3c104HalfEfEEv13SSMParamsBase
        .type           _Z25selective_scan_fwd_kernelI32Selective_Scan_fwd_kernel_traitsILi128ELi16ELi1ELb1ELb1ELb0ELb0EN3c104HalfEfEEv13SSMParamsBase,@function
        .size           _Z25selective_scan_fwd_kernelI32Selective_Scan_fwd_kernel_traitsILi128ELi16ELi1ELb1ELb1ELb0ELb0EN3c104HalfEfEEv13SSMParamsBase,(.L_x_5090 - _Z25selective_scan_fwd_kernelI32Selective_Scan_fwd_kernel_traitsILi128ELi16ELi1ELb1ELb1ELb0ELb0EN3c104HalfEfEEv13SSMParamsBase)
        .other          _Z25selective_scan_fwd_kernelI32Selective_Scan_fwd_kernel_traitsILi128ELi16ELi1ELb1ELb1ELb0ELb0EN3c104HalfEfEEv13SSMParamsBase,@"STO_CUDA_ENTRY STV_DEFAULT"
_Z25selective_scan_fwd_kernelI32Selective_Scan_fwd_kernel_traitsILi128ELi16ELi1ELb1ELb1ELb0ELb0EN3c104HalfEfEEv13SSMParamsBase:
.text._Z25selective_scan_fwd_kernelI32Selective_Scan_fwd_kernel_traitsILi128ELi16ELi1ELb1ELb1ELb0ELb0EN3c104HalfEfEEv13SSMParamsBase:
        /* <DEDUP_REMOVED lines=69> */
[----:B------:R-:W-:Y:S01]  /*0450*/  SHF.R.S32.HI R3, RZ, 0x1f, R0 ;  /* 0x0000001fff037819 */ /* 0x000fe20000011400 */
[----:B------:R-:W-:Y:S01]  /*0460*/  UMOV UR5, UR6 ;  /* 0x0000000600057c82 */ /* 0x000fe20008000000 */
[----:B------:R-:W4:Y:S01]  /*0470*/  LDCU.64 UR8, c[0x0][0x3d8] ;  /* 0x00007b00ff0877ac */ /* 0x000f220008000a00 */
[----:B------:R-:W-:Y:S01]  /*0480*/  IMAD.WIDE.U32 R6, R0, R14, UR4 ;  /* 0x0000000400067e25 */ /* 0x000fe2000f8e000e */
[C---:B0-----:R-:W-:Y:S01]  /*0490*/  LEA R37, P0, R2.reuse, R10, 0x1 ;  /* 0x0000000a02257211 */ /* 0x041fe200078008ff */
[----:B------:R-:W0:Y:S02]  /*04a0*/  LDCU.64 UR10, c[0x0][0x3a0] ;  /* 0x00007400ff0a77ac */ /* 0x000e240008000a00 */
[----:B------:R-:W0:Y:S01]  /*04b0*/  LDC.64 R20, c[0x0][0x420] ;  /* 0x00010800ff147b82 */ /* 0x000e220000000a00 */
[----:B------:R-:W-:Y:S01]  /*04c0*/  IMAD R3, R3, R14, RZ ;  /* 0x0000000e03037224 */ /* 0x000fe200078e02ff */
[----:B------:R-:W-:Y:S01]  /*04d0*/  LEA.HI.X R33, R2, R11, R33, 0x1, P0 ;  /* 0x0000000b02217211 */ /* 0x000fe200000f0c21 */
[----:B------:R-:W-:Y:S01]  /*04e0*/  IMAD.WIDE.U32 R4, R9, UR14, R4 ;  /* 0x0000000e09047c25 */ /* 0x000fe2000f8e0004 */
[----:B------:R-:W0:Y:S01]  /*04f0*/  LDCU UR6, c[0x0][0x38c] ;  /* 0x00007180ff0677ac */ /* 0x000e220008000800 */
[----:B------:R-:W-:-:S02]  /*0500*/  LEA R28, P0, R6, R28, 0x1 ;  /* 0x0000001c061c7211 */ /* 0x000fc400078008ff */
[----:B------:R-:W-:Y:S01]  /*0510*/  IMAD R3, R0, R15, R3 ;  /* 0x0000000f00037224 */ /* 0x000fe200078e0203 */
[----:B------:R-:W0:Y:S01]  /*0520*/  LDC.64 R22, c[0x0][0x450] ;  /* 0x00011400ff167b82 */ /* 0x000e220000000a00 */
[----:B------:R-:W-:Y:S01]  /*0530*/  IMAD R31, R9, UR15, R5 ;  /* 0x0000000f091f7c24 */ /* 0x000fe2000f8e0205 */
[----:B------:R-:W-:Y:S01]  /*0540*/  LEA R35, P1, R4, R12, 0x1 ;  /* 0x0000000c04237211 */ /* 0x000fe200078208ff */
[----:B---3--:R-:W-:Y:S01]  /*0550*/  IMAD R0, R8, UR20, R9 ;  /* 0x0000001408007c24 */ /* 0x008fe2000f8e0209 */
[----:B------:R-:W-:Y:S01]  /*0560*/  IADD3 R27, PT, PT, R7, R3, RZ ;  /* 0x00000003071b7210 */ /* 0x000fe20007ffe0ff */
[----:B------:R-:W-:Y:S01]  /*0570*/  UMOV UR4, 0x400 ;  /* 0x0000040000047882 */ /* 0x000fe20000000000 */
[----:B------:R-:W-:Y:S01]  /*0580*/  LEA.HI.X R31, R4, R13, R31, 0x1, P1 ;  /* 0x0000000d041f7211 */ /* 0x000fe200008f0c1f */
[C---:B----4-:R-:W-:Y:S01]  /*0590*/  IMAD.WIDE.U32 R4, R9.reuse, UR8, RZ ;  /* 0x0000000809047c25 */ /* 0x050fe2000f8e00ff */
[----:B------:R-:W3:Y:S01]  /*05a0*/  S2UR UR5, SR_CgaCtaId ;  /* 0x00000000000579c3 */ /* 0x000ee20000008800 */
[----:B------:R-:W-:Y:S01]  /*05b0*/  LEA.HI.X R27, R6, R29, R27, 0x1, P0 ;  /* 0x0000001d061b7211 */ /* 0x000fe200000f0c1b */
[----:B------:R-:W4:Y:S01]  /*05c0*/  LDCU.U8 UR7, c[0x0][0x39e] ;  /* 0x000073c0ff0777ac */ /* 0x000f220008000000 */
[----:B--2---:R-:W-:Y:S01]  /*05d0*/  IMAD.WIDE.U32 R2, R9, R18, RZ ;  /* 0x0000001209027225 */ /* 0x004fe200078e00ff */
[----:B-1----:R-:W-:-:S04]  /*05e0*/  SHF.L.U32 R34, R43, 0x1, RZ ;  /* 0x000000012b227819 */ /* 0x002fc800000006ff */
[----:B------:R-:W1:Y:S01]  /*05f0*/  LDC.64 R24, c[0x0][0x440] ;  /* 0x00011000ff187b82 */ /* 0x000e620000000a00 */
[----:B------:R-:W-:Y:S01]  /*0600*/  IMAD R3, R9, R19, R3 ;  /* 0x0000001309037224 */ /* 0x000fe200078e0203 */
[----:B------:R-:W-:Y:S01]  /*0610*/  SHF.R.U32.HI R103, RZ, 0x5, R43 ;  /* 0x00000005ff677819 */ /* 0x000fe2000001162b */
[----:B------:R-:W-:Y:S01]  /*0620*/  IMAD R0, R0, R17, RZ ;  /* 0x0000001100007224 */ /* 0x000fe200078e02ff */
[----:B------:R-:W-:Y:S01]  /*0630*/  LOP3.LUT R34, R34, 0x7c0, RZ, 0xc0, !PT ;  /* 0x000007c022227812 */ /* 0x000fe200078ec0ff */
[----:B0-----:R-:W-:Y:S01]  /*0640*/  IMAD.WIDE.U32 R16, R20, UR20, R2 ;  /* 0x0000001414107c25 */ /* 0x001fe2000f8e0002 */
[----:B------:R-:W-:Y:S02]  /*0650*/  LOP3.LUT R104, R43, 0x1f, RZ, 0xc0, !PT ;  /* 0x0000001f2b687812 */ /* 0x000fe400078ec0ff */
[----:B------:R-:W-:Y:S01]  /*0660*/  LOP3.LUT R2, R34, 0x1f, R43, 0xf8, !PT ;  /* 0x0000001f22027812 */ /* 0x000fe200078ef82b */
[C---:B------:R-:W-:Y:S01]  /*0670*/  IMAD R41, R9.reuse, UR9, R5 ;  /* 0x0000000909297c24 */ /* 0x040fe2000f8e0205 */
[----:B------:R-:W-:Y:S01]  /*0680*/  LEA R42, P0, R4, R22, 0x2 ;  /* 0x00000016042a7211 */ /* 0x000fe200078010ff */
[----:B------:R-:W-:-:S03]  /*0690*/  IMAD.WIDE.U32 R38, R9, UR10, RZ ;  /* 0x0000000a09267c25 */ /* 0x000fc6000f8e00ff */
[----:B------:R-:W-:Y:S01]  /*06a0*/  LEA.HI.X R41, R4, R23, R41, 0x2, P0 ;  /* 0x0000001704297211 */ /* 0x000fe200000f1429 */
[----:B------:R-:W-:Y:S01]  /*06b0*/  IMAD R9, R9, UR11, R39 ;  /* 0x0000000b09097c24 */ /* 0x000fe2000f8e0227 */
[----:B---3--:R-:W-:Y:S01]  /*06c0*/  ULEA UR4, UR5, UR4, 0x18 ;  /* 0x0000000405047291 */ /* 0x008fe2000f8ec0ff */
[----:B------:R-:W-:Y:S01]  /*06d0*/  IMAD.WIDE.U32 R2, R2, 0x10, RZ ;  /* 0x0000001002027825 */ /* 0x000fe200078e00ff */
[----:B------:R-:W-:-:S03]  /*06e0*/  MOV R39, RZ ;  /* 0x000000ff00277202 */ /* 0x000fc60000000f00 */
[----:B------:R-:W-:Y:S01]  /*06f0*/  IMAD R36, R21, UR20, R17 ;  /* 0x0000001415247c24 */ /* 0x000fe2000f8e0211 */
[----:B------:R-:W-:Y:S01]  /*0700*/  LEA R30, R103, UR4, 0x3 ;  /* 0x00000004671e7c11 */ /* 0x000fe2000f8e18ff */
[----:B------:R-:W-:Y:S01]  /*0710*/  IMAD R32, R0, UR6, RZ ;  /* 0x0000000600207c24 */ /* 0x000fe2000f8e02ff */
[----:B-1----:R-:W-:Y:S02]  /*0720*/  LEA R40, P0, R38, R24, 0x2 ;  /* 0x0000001826287211 */ /* 0x002fe400078010ff */
[----:B------:R-:W-:Y:S02]  /*0730*/  LOP3.LUT R29, R2, 0x200, RZ, 0xfc, !PT ;  /* 0x00000200021d7812 */ /* 0x000fe400078efcff */
[----:B----4-:R-:W-:-:S09]  /*0740*/  LEA.HI.X R38, R38, R25, R9, 0x2, P0 ;  /* 0x0000001926267211 */ /* 0x010fd200000f1409 */
.L_x_3022:
[----:B------:R-:W-:Y:S01]  /*0750*/  BAR.SYNC.DEFER_BLOCKING 0x0 ;  /* 0x0000000000007b1d */ /* 0x000fe20000010000 */
[----:B------:R-:W-:-:S04]  /*0760*/  IADD3 R4, P0, PT, R2, R37, RZ ;  /* 0x0000002502047210 */ /* 0x000fc80007f1e0ff */
[----:B------:R-:W-:-:S03]  /*0770*/  IADD3.X R5, PT, PT, R3, R33, RZ, P0, !PT ;  /* 0x0000002103057210 */ /* 0x000fc600007fe4ff */
[----:B0-----:R-:W0:Y:S02]  /*0780*/  LDC R102, c[0x0][0x38c] ;  /* 0x0000e300ff667b82 */ /* 0x001e240000000800 */
[----:B------:R-:W2:Y:S04]  /*0790*/  LDG.E.128 R20, desc[UR18][R4.64] ;  /* 0x0000001204147981 */ /* 0x000ea8000c1e1d00 */
        /* <DEDUP_REMOVED lines=25> */
[----:B------:R-:W-:-:S02]  /*0930*/  HADD2.F32 R19, -RZ, R22.H1_H1 ;  /* 0x30000016ff137230 */ /* 0x000fc40000004100 */
[--C-:B------:R-:W-:Y:S01]  /*0940*/  FADD.FTZ R54, R25, R44.reuse ;  /* 0x0000002c19367221 */ /* 0x100fe20000010000 */
[----:B------:R-:W-:Y:S02]  /*0950*/  HADD2.F32 R21, -RZ, R21.H1_H1 ;  /* 0x30000015ff157230 */ /* 0x000fe40000004100 */
[--C-:B------:R-:W-:Y:S01]  /*0960*/  FADD.FTZ R53, R53, R44.reuse ;  /* 0x0000002c35357221 */ /* 0x100fe20000010000 */
[----:B------:R-:W-:Y:S01]  /*0970*/  FSETP.GTU.FTZ.AND P0, PT, R55, 20, PT ;  /* 0x41a000003700780b */ /* 0x000fe20003f1c000 */
[----:B------:R-:W-:Y:S02]  /*0980*/  HADD2.F32 R51, -RZ, R22.H0_H0 ;  /* 0x20000016ff337230 */ /* 0x000fe40000004100 */
        /* <DEDUP_REMOVED lines=12> */
[----:B0-23--:R-:W-:-:S12]  /*0a50*/  @P0 BRA `(.L_x_2985) ;  /* 0x0000000000780947 */ /* 0x00dfd80003800000 */
        /* <DEDUP_REMOVED lines=30> */
.L_x_2985:
[----:B------:R-:W-:Y:S05]  /*0c40*/  BSYNC.RECONVERGENT B0 ;  /* 0x0000000000007941 */ /* 0x000fea0003800200 */
.L_x_2984:
        /* <DEDUP_REMOVED lines=35> */
.L_x_2987:
[----:B------:R-:W-:Y:S05]  /*0e80*/  BSYNC.RECONVERGENT B0 ;  /* 0x0000000000007941 */ /* 0x000fea0003800200 */
.L_x_2986:
        /* <DEDUP_REMOVED lines=37> */
.L_x_2989:
[----:B------:R-:W-:Y:S05]  /*10e0*/  BSYNC.RECONVERGENT B0 ;  /* 0x0000000000007941 */ /* 0x000fea0003800200 */
.L_x_2988:
        /* <DEDUP_REMOVED lines=35> */
.L_x_2991:
[----:B------:R-:W-:Y:S05]  /*1320*/  BSYNC.RECONVERGENT B0 ;  /* 0x0000000000007941 */ /* 0x000fea0003800200 */
.L_x_2990:
        /* <DEDUP_REMOVED lines=37> */
.L_x_2993:
[----:B------:R-:W-:Y:S05]  /*1580*/  BSYNC.RECONVERGENT B0 ;  /* 0x0000000000007941 */ /* 0x000fea0003800200 */
.L_x_2992:
        /* <DEDUP_REMOVED lines=35> */
.L_x_2995:
[----:B------:R-:W-:Y:S05]  /*17c0*/  BSYNC.RECONVERGENT B0 ;  /* 0x0000000000007941 */ /* 0x000fea0003800200 */
.L_x_2994:
        /* <DEDUP_REMOVED lines=37> */
.L_x_2997:
[----:B------:R-:W-:Y:S05]  /*1a20*/  BSYNC.RECONVERGENT B0 ;  /* 0x0000000000007941 */ /* 0x000fea0003800200 */
.L_x_2996:
        /* <DEDUP_REMOVED lines=37> */
.L_x_2999:
[----:B------:R-:W-:Y:S05]  /*1c80*/  BSYNC.RECONVERGENT B0 ;  /* 0x0000000000007941 */ /* 0x000fea0003800200 */
.L_x_2998:
[----:B------:R-:W-:Y:S01]  /*1c90*/  ISETP.EQ.OR P4, PT, RZ, UR7, P4 ;  /* 0x00000007ff007c0c */ /* 0x000fe2000a782670 */
[----:B------:R-:W-:Y:S01]  /*1ca0*/  BSSY.RECONVERGENT B0, `(.L_x_3000) ;  /* 0x0000028000007945 */ /* 0x000fe20003800200 */
[--C-:B------:R-:W-:Y:S01]  /*1cb0*/  HADD2.F32 R18, -RZ, R12.reuse.H0_H0 ;  /* 0x2000000cff127230 */ /* 0x100fe20000004100 */
[----:B------:R-:W-:Y:S01]  /*1cc0*/  FSETP.GTU.FTZ.AND P1, PT, R62, 20, PT ;  /* 0x41a000003e00780b */ /* 0x000fe20003f3c000 */
[--C-:B------:R-:W-:Y:S01]  /*1cd0*/  HADD2.F32 R6, -RZ, R13.reuse.H0_H0 ;  /* 0x2000000dff067230 */ /* 0x100fe20000004100 */
[----:B------:R-:W-:Y:S01]  /*1ce0*/  ISETP.EQ.OR P5, PT, RZ, UR7, P5 ;  /* 0x00000007ff007c0c */ /* 0x000fe2000afa2670 */
[----:B------:R-:W-:Y:S02]  /*1cf0*/  HADD2.F32 R12, -RZ, R12.H1_H1 ;  /* 0x3000000cff0c7230 */ /* 0x000fe40000004100 */
[----:B------:R-:W-:Y:S01]  /*1d00*/  FADD.FTZ R63, R63, R44 ;  /* 0x0000002c3f3f7221 */ /* 0x000fe20000010000 */
[----:B------:R-:W-:Y:S02]  /*1d10*/  HADD2.F32 R13, -RZ, R13.H1_H1 ;  /* 0x3000000dff0d7230 */ /* 0x000fe40000004100 */
        /* <DEDUP_REMOVED lines=32> */
.L_x_3001:
[----:B------:R-:W-:Y:S05]  /*1f20*/  BSYNC.RECONVERGENT B0 ;  /* 0x0000000000007941 */ /* 0x000fea0003800200 */
.L_x_3000:
[----:B------:R-:W-:Y:S01]  /*1f30*/  BSSY.RECONVERGENT B0, `(.L_x_3002) ;  /* 0x0000027000007945 */ /* 0x000fe20003800200 */
[----:B------:R-:W-:Y:S01]  /*1f40*/  HADD2.F32 R89, -RZ, R8.H0_H0 ;  /* 0x20000008ff597230 */ /* 0x000fe20000004100 */
[----:B------:R-:W-:Y:S01]  /*1f50*/  FSETP.GTU.FTZ.AND P4, PT, R63, 20, PT ;  /* 0x41a000003f00780b */ /* 0x000fe20003f9c000 */
[----:B------:R-:W-:Y:S02]  /*1f60*/  HADD2.F32 R14, -RZ, R14.H1_H1 ;  /* 0x3000000eff0e7230 */ /* 0x000fe40000004100 */
[----:B------:R-:W-:Y:S01]  /*1f70*/  FADD.FTZ R74, R21, R44 ;  /* 0x0000002c154a7221 */ /* 0x000fe20000010000 */
        /* <DEDUP_REMOVED lines=34> */
.L_x_3003:
[----:B------:R-:W-:Y:S05]  /*21a0*/  BSYNC.RECONVERGENT B0 ;  /* 0x0000000000007941 */ /* 0x000fea0003800200 */
.L_x_3002:
        /* <DEDUP_REMOVED lines=45> */
.L_x_3005:
[----:B------:R-:W-:Y:S05]  /*2480*/  BSYNC.RECONVERGENT B0 ;  /* 0x0000000000007941 */ /* 0x000fea0003800200 */
.L_x_3004:
        /* <DEDUP_REMOVED lines=32> */
.L_x_3007:
[----:B------:R-:W-:Y:S05]  /*2690*/  BSYNC.RECONVERGENT B0 ;  /* 0x0000000000007941 */ /* 0x000fea0003800200 */
.L_x_3006:
        /* <DEDUP_REMOVED lines=32> */
.L_x_3009:
[----:B------:R-:W-:Y:S05]  /*28a0*/  BSYNC.RECONVERGENT B0 ;  /* 0x0000000000007941 */ /* 0x000fea0003800200 */
.L_x_3008:
        /* <DEDUP_REMOVED lines=32> */
.L_x_3011:
[----:B------:R-:W-:Y:S05]  /*2ab0*/  BSYNC.RECONVERGENT B0 ;  /* 0x0000000000007941 */ /* 0x000fea0003800200 */
.L_x_3010:
        /* <DEDUP_REMOVED lines=32> */
.L_x_3013:
[----:B------:R-:W-:Y:S05]  /*2cc0*/  BSYNC.RECONVERGENT B0 ;  /* 0x0000000000007941 */ /* 0x000fea0003800200 */
.L_x_3012:
        /* <DEDUP_REMOVED lines=32> */
.L_x_3015:
[----:B------:R-:W-:Y:S05]  /*2ed0*/  BSYNC.RECONVERGENT B0 ;  /* 0x0000000000007941 */ /* 0x000fea0003800200 */
.L_x_3014:
[----:B------:R-:W-:Y:S01]  /*2ee0*/  ISETP.GE.AND P0, PT, R102, 0x1, PT ;  /* 0x000000016600780c */ /* 0x000fe20003f06270 */
        /* <DEDUP_REMOVED lines=19> */
[----:B------:R-:W0:Y:S01]  /*3020*/  LDC.64 R20, c[0x0][0x3e0] ;  /* 0x0000f800ff147b82 */ /* 0x000e220000000a00 */
[C---:B------:R-:W-:Y:S01]  /*3030*/  ISETP.NE.AND P0, PT, R39.reuse, RZ, PT ;  /* 0x000000ff2700720c */ /* 0x040fe20003f05270 */
[----:B------:R-:W-:Y:S01]  /*3040*/  IMAD R97, R39, R102, RZ ;  /* 0x0000006627617224 */ /* 0x000fe200078e02ff */
[----:B------:R-:W-:Y:S01]  /*3050*/  IADD3 R24, P1, PT, R28, R29, RZ ;  /* 0x0000001d1c187210 */ /* 0x000fe20007f3e0ff */
        /* <DEDUP_REMOVED lines=15> */
[----:B------:R-:W-:Y:S01]  /*3150*/  FMUL.FTZ R95, R10, R63 ;  /* 0x0000003f0a5f7220 */ /* 0x000fe20000410000 */
[----:B------:R-:W-:Y:S01]  /*3160*/  FMUL.FTZ R96, R11, R74 ;  /* 0x0000004a0b607220 */ /* 0x000fe20000410000 */
[----:B------:R-:W-:Y:S01]  /*3170*/  IADD3 R102, PT, PT, -R102, RZ, RZ ;  /* 0x000000ff66667210 */ /* 0x000fe20007ffe1ff */
[----:B------:R-:W-:Y:S01]  /*3180*/  UIADD3 UR5, UPT, UPT, UR4, 0x10d0, URZ ;  /* 0x000010d004057890 */ /* 0x000fe2000fffe0ff */
[----:B------:R-:W-:-:S02]  /*3190*/  MOV R101, R40 ;  /* 0x0000002800657202 */ /* 0x000fc40000000f00 */
[----:B------:R-:W-:Y:S02]  /*31a0*/  MOV R100, R38 ;  /* 0x0000002600647202 */ /* 0x000fe40000000f00 */
[----:B------:R-:W-:Y:S02]  /*31b0*/  ISETP.EQ.AND P0, PT, R104, RZ, P0 ;  /* 0x000000ff6800720c */ /* 0x000fe40000702270 */
[----:B------:R-:W-:Y:S02]  /*31c0*/  MOV R99, R42 ;  /* 0x0000002a00637202 */ /* 0x000fe40000000f00 */
[----:B------:R-:W-:Y:S02]  /*31d0*/  MOV R98, R41 ;  /* 0x0000002900627202 */ /* 0x000fe40000000f00 */
[----:B------:R-:W-:Y:S02]  /*31e0*/  IADD3.X R25, PT, PT, R3, R27, RZ, P1, !PT ;  /* 0x0000001b03197210 */ /* 0x000fe40000ffe4ff */
[----:B-1----:R-:W-:-:S02]  /*31f0*/  SHF.L.U64.HI R19, R18, 0x1, R19 ;  /* 0x0000000112137819 */ /* 0x002fc40000010213 */
[----:B0-----:R-:W-:Y:S02]  /*3200*/  SHF.L.U64.HI R21, R20, 0x2, R21 ;  /* 0x0000000214157819 */ /* 0x001fe40000010215 */
[----:B--2---:R-:W-:-:S07]  /*3210*/  SHF.L.U64.HI R23, R22, 0x2, R23 ;  /* 0x0000000216177819 */ /* 0x004fce0000010217 */
.L_x_3021:
[----:B0-----:R-:W-:Y:S01]  /*3220*/  MOV R12, R101 ;  /* 0x00000065000c7202 */ /* 0x001fe20000000f00 */
[----:B--2---:R-:W2:Y:S01]  /*3230*/  LDG.E.128 R4, desc[UR18][R24.64+-0x200] ;  /* 0xfffe001218047981 */ /* 0x004ea2000c1e1d00 */
[----:B------:R-:W-:-:S03]  /*3240*/  MOV R13, R100 ;  /* 0x00000064000d7202 */ /* 0x000fc60000000f00 */
[----:B------:R-:W3:Y:S04]  /*3250*/  LDG.E.128 R8, desc[UR18][R24.64] ;  /* 0x0000001218087981 */ /* 0x000ee8000c1e1d00 */
[----:B------:R-:W4:Y:S01]  /*3260*/  LDG.E R12, desc[UR18][R12.64] ;  /* 0x000000120c0c7981 */ /* 0x000f22000c1e1900 */
[----:B------:R-:W-:Y:S01]  /*3270*/  ISETP.GE.AND P1, PT, R49, 0x1, PT ;  /* 0x000000013100780c */ /* 0x000fe20003f26270 */
[----:B------:R-:W0:Y:S02]  /*3280*/  S2UR UR6, SR_CgaCtaId ;  /* 0x00000000000679c3 */ /* 0x000e240000008800 */
[----:B--2---:R-:W-:Y:S04]  /*3290*/  STS.128 [R26], R4 ;  /* 0x000000041a007388 */ /* 0x004fe80000000c00 */
[----:B---3--:R-:W-:Y:S01]  /*32a0*/  STS.128 [R26+0x200], R8 ;  /* 0x000200081a007388 */ /* 0x008fe20000000c00 */
[----:B------:R-:W-:Y:S01]  /*32b0*/  NOP ;  /* 0x0000000000007918 */ /* 0x000fe20000000000 */
[----:B----4-:R-:W-:-:S02]  /*32c0*/  FMUL.FTZ R125, R12, 1.4426950216293334961 ;  /* 0x3fb8aa3b0c7d7820 */ /* 0x010fc40000410000 */
[----:B------:R-:W-:Y:S04]  /*32d0*/  LDS.128 R4, [R0+0x10] ;  /* 0x0000100000047984 */ /* 0x000fe80000000c00 */
[----:B------:R-:W1:Y:S01]  /*32e0*/  LDS.128 R12, [R0] ;  /* 0x00000000000c7984 */ /* 0x000e620000000c00 */
[C---:B------:R-:W-:Y:S01]  /*32f0*/  FMUL.FTZ R106, R125.reuse, R54 ;  /* 0x000000367d6a7220 */ /* 0x040fe20000410000 */
[C---:B------:R-:W-:Y:S01]  /*3300*/  FMUL.FTZ R107, R125.reuse, R53 ;  /* 0x000000357d6b7220 */ /* 0x040fe20000410000 */
[----:B------:R-:W-:-:S04]  /*3310*/  FMUL.FTZ R108, R125, R52 ;  /* 0x000000347d6c7220 */ /* 0x000fc80000410000 */
[----:B------:R-:W2:Y:S01]  /*3320*/  MUFU.EX2 R106, R106 ;  /* 0x0000006a006a7308 */ /* 0x000ea20000000800 */
[C---:B------:R-:W-:Y:S01]  /*3330*/  FMUL.FTZ R109, R125.reuse, R51 ;  /* 0x000000337d6d7220 */ /* 0x040fe20000410000 */
[----:B------:R-:W-:-:S06]  /*3340*/  FMUL.FTZ R110, R125, R50 ;  /* 0x000000327d6e7220 */ /* 0x000fcc0000410000 */
[----:B------:R-:W3:Y:S01]  /*3350*/  MUFU.EX2 R107, R107 ;  /* 0x0000006b006b7308 */ /* 0x000ee20000000800 */
[C---:B------:R-:W-:Y:S01]  /*3360*/  FMUL.FTZ R105, R125.reuse, R55 ;  /* 0x000000377d697220 */ /* 0x040fe20000410000 */
[----:B------:R-:W-:-:S06]  /*3370*/  FMUL.FTZ R111, R125, R48 ;  /* 0x000000307d6f7220 */ /* 0x000fcc0000410000 */
[----:B------:R-:W4:Y:S01]  /*3380*/  MUFU.EX2 R108, R108 ;  /* 0x0000006c006c7308 */ /* 0x000f220000000800 */
[----:B------:R-:W-:-:S07]  /*3390*/  FMUL.FTZ R112, R125, R57 ;  /* 0x000000397d707220 */ /* 0x000fce0000410000 */
[----:B------:R-:W0:Y:S01]  /*33a0*/  MUFU.EX2 R109, R109 ;  /* 0x0000006d006d7308 */ /* 0x000e220000000800 */
[--C-:B-1----:R-:W-:Y:S02]  /*33b0*/  HADD2.F32 R118, -RZ, R12.reuse.H0_H0 ;  /* 0x2000000cff767230 */ /* 0x102fe40000004100 */
[----:B------:R-:W-:Y:S02]  /*33c0*/  HADD2.F32 R119, -RZ, R12.H1_H1 ;  /* 0x3000000cff777230 */ /* 0x000fe40000004100 */
[--C-:B------:R-:W-:Y:S02]  /*33d0*/  HADD2.F32 R122, -RZ, R13.reuse.H0_H0 ;  /* 0x2000000dff7a7230 */ /* 0x100fe40000004100 */
[----:B------:R-:W-:Y:S01]  /*33e0*/  FMUL.FTZ R118, R81, R118 ;  /* 0x0000007651767220 */ /* 0x000fe20000410000 */
[----:B------:R-:W-:Y:S01]  /*33f0*/  FMUL.FTZ R119, R82, R119 ;  /* 0x0000007752777220 */ /* 0x000fe20000410000 */
[----:B------:R-:W1:Y:S01]  /*3400*/  MUFU.EX2 R110, R110 ;  /* 0x0000006e006e7308 */ /* 0x000e620000000800 */
[----:B------:R-:W-:-:S02]  /*3410*/  HADD2.F32 R121, -RZ, R13.H1_H1 ;  /* 0x3000000dff797230 */ /* 0x000fc40000004100 */
[----:B------:R-:W-:Y:S01]  /*3420*/  FMUL.FTZ R122, R83, R122 ;  /* 0x0000007a537a7220 */ /* 0x000fe20000410000 */
[----:B--2---:R-:W-:Y:S01]  /*3430*/  FFMA.FTZ R8, R118, R106, R119 ;  /* 0x0000006a76087223 */ /* 0x004fe20000010077 */
[--C-:B------:R-:W-:Y:S02]  /*3440*/  HADD2.F32 R124, -RZ, R14.reuse.H0_H0 ;  /* 0x2000000eff7c7230 */ /* 0x100fe40000004100 */
[----:B------:R-:W-:Y:S01]  /*3450*/  FMUL.FTZ R113, R125, R56 ;  /* 0x000000387d717220 */ /* 0x000fe20000410000 */
[----:B------:R-:W-:Y:S01]  /*3460*/  FMUL.FTZ R121, R84, R121 ;  /* 0x0000007954797220 */ /* 0x000fe20000410000 */
[----:B---3--:R-:W-:Y:S01]  /*3470*/  FFMA.FTZ R8, R107, R8, R122 ;  /* 0x000000086b087223 */ /* 0x008fe2000001007a */
[----:B------:R-:W2:Y:S01]  /*3480*/  MUFU.EX2 R105, R105 ;  /* 0x0000006900697308 */ /* 0x000ea20000000800 */
[----:B------:R-:W-:Y:S02]  /*3490*/  HADD2.F32 R9, -RZ, R14.H1_H1 ;  /* 0x3000000eff097230 */ /* 0x000fe40000004100 */
[----:B------:R-:W-:Y:S01]  /*34a0*/  FMUL.FTZ R124, R85, R124 ;  /* 0x0000007c557c7220 */ /* 0x000fe20000410000 */
[----:B----4-:R-:W-:-:S04]  /*34b0*/  FFMA.FTZ R8, R108, R8, R121 ;  /* 0x000000086c087223 */ /* 0x010fc80000010079 */
[----:B------:R-:W3:Y:S01]  /*34c0*/  MUFU.EX2 R111, R111 ;  /* 0x0000006f006f7308 */ /* 0x000ee20000000800 */
[C---:B------:R-:W-:Y:S01]  /*34d0*/  FMUL.FTZ R114, R125.reuse, R59 ;  /* 0x0000003b7d727220 */ /* 0x040fe20000410000 */
[C---:B------:R-:W-:Y:S01]  /*34e0*/  FMUL.FTZ R115, R125.reuse, R58 ;  /* 0x0000003a7d737220 */ /* 0x040fe20000410000 */
[C---:B------:R-:W-:Y:S01]  /*34f0*/  FMUL.FTZ R116, R125.reuse, R61 ;  /* 0x0000003d7d747220 */ /* 0x040fe20000410000 */
[----:B------:R-:W-:-:S04]  /*3500*/  FMUL.FTZ R117, R125, R60 ;  /* 0x0000003c7d757220 */ /* 0x000fc80000410000 */
[----:B------:R-:W4:Y:S01]  /*3510*/  MUFU.EX2 R112, R112 ;  /* 0x0000007000707308 */ /* 0x000f220000000800 */
[C---:B------:R-:W-:Y:S01]  /*3520*/  FMUL.FTZ R120, R125.reuse, R62 ;  /* 0x0000003e7d787220 */ /* 0x040fe20000410000 */
[C---:B------:R-:W-:Y:S01]  /*3530*/  FMUL.FTZ R123, R125.reuse, R63 ;  /* 0x0000003f7d7b7220 */ /* 0x040fe20000410000 */
[----:B------:R-:W-:Y:S01]  /*3540*/  FMUL.FTZ R126, R125, R74 ;  /* 0x0000004a7d7e7220 */ /* 0x000fe20000410000 */
[--C-:B------:R-:W-:Y:S02]  /*3550*/  HADD2.F32 R128, -RZ, R15.reuse.H0_H0 ;  /* 0x2000000fff807230 */ /* 0x100fe40000004100 */
[----:B------:R-:W-:Y:S01]  /*3560*/  FMUL.FTZ R125, R86, R9 ;  /* 0x00000009567d7220 */ /* 0x000fe20000410000 */
[----:B0-----:R-:W-:Y:S01]  /*3570*/  FFMA.FTZ R8, R109, R8, R124 ;  /* 0x000000086d087223 */ /* 0x001fe2000001007c */
[----:B------:R-:W0:Y:S01]  /*3580*/  MUFU.EX2 R113, R113 ;  /* 0x0000007100717308 */ /* 0x000e220000000800 */
[----:B------:R-:W-:Y:S02]  /*3590*/  HADD2.F32 R127, -RZ, R15.H1_H1 ;  /* 0x3000000fff7f7230 */ /* 0x000fe40000004100 */
[----:B------:R-:W-:Y:S01]  /*35a0*/  FMUL.FTZ R128, R87, R128 ;  /* 0x0000008057807220 */ /* 0x000fe20000410000 */
[----:B-1----:R-:W-:Y:S01]  /*35b0*/  FFMA.FTZ R9, R110, R8, R125 ;  /* 0x000000086e097223 */ /* 0x002fe2000001007d */
[----:B------:R-:W-:-:S03]  /*35c0*/  HADD2.F32 R130, -RZ, R4.H0_H0 ;  /* 0x20000004ff827230 */ /* 0x000fc60000004100 */
[----:B------:R-:W1:Y:S01]  /*35d0*/  MUFU.EX2 R114, R114 ;  /* 0x0000007200727308 */ /* 0x000e620000000800 */
[----:B--2---:R-:W-:Y:S01]  /*35e0*/  FMUL.FTZ R8, R105, R106 ;  /* 0x0000006a69087220 */ /* 0x004fe20000410000 */
[----:B------:R-:W-:Y:S01]  /*35f0*/  FMUL.FTZ R127, R88, R127 ;  /* 0x0000007f587f7220 */ /* 0x000fe20000410000 */
[----:B---3--:R-:W-:Y:S01]  /*3600*/  FFMA.FTZ R10, R111, R9, R128 ;  /* 0x000000096f0a7223 */ /* 0x008fe20000010080 */
[----:B------:R-:W-:-:S04]  /*3610*/  HADD2.F32 R129, -RZ, R4.H1_H1 ;  /* 0x30000004ff817230 */ /* 0x000fc80000004100 */
[----:B------:R-:W2:Y:S01]  /*3620*/  MUFU.EX2 R115, R115 ;  /* 0x0000007300737308 */ /* 0x000ea20000000800 */
[----:B------:R-:W-:Y:S01]  /*3630*/  FMUL.FTZ R9, R107, R8 ;  /* 0x000000086b097220 */ /* 0x000fe20000410000 */
[----:B------:R-:W-:Y:S01]  /*3640*/  FMUL.FTZ R130, R89, R130 ;  /* 0x0000008259827220 */ /* 0x000fe20000410000 */
[----:B----4-:R-:W-:Y:S01]  /*3650*/  FFMA.FTZ R10, R112, R10, R127 ;  /* 0x0000000a700a7223 */ /* 0x010fe2000001007f */
[----:B------:R-:W-:-:S04]  /*3660*/  HADD2.F32 R132, -RZ, R5.H0_H0 ;  /* 0x20000005ff847230 */ /* 0x000fc80000004100 */
[----:B------:R-:W3:Y:S01]  /*3670*/  MUFU.EX2 R116, R116 ;  /* 0x0000007400747308 */ /* 0x000ee20000000800 */
[----:B------:R-:W-:Y:S01]  /*3680*/  FMUL.FTZ R129, R90, R129 ;  /* 0x000000815a817220 */ /* 0x000fe20000410000 */
[----:B------:R-:W-:Y:S01]  /*3690*/  FMUL.FTZ R4, R108, R9 ;  /* 0x000000096c047220 */ /* 0x000fe20000410000 */
[----:B0-----:R-:W-:Y:S01]  /*36a0*/  FFMA.FTZ R10, R113, R10, R130 ;  /* 0x0000000a710a7223 */ /* 0x001fe20000010082 */
[----:B------:R-:W-:-:S04]  /*36b0*/  HADD2.F32 R131, -RZ, R5.H1_H1 ;  /* 0x30000005ff837230 */ /* 0x000fc80000004100 */
[----:B------:R-:W0:Y:S01]  /*36c0*/  MUFU.EX2 R117, R117 ;  /* 0x0000007500757308 */ /* 0x000e220000000800 */
[----:B------:R-:W-:Y:S01]  /*36d0*/  FMUL.FTZ R132, R91, R132 ;  /* 0x000000845b847220 */ /* 0x000fe20000410000 */
[----:B------:R-:W-:Y:S01]  /*36e0*/  FMUL.FTZ R5, R109, R4 ;  /* 0x000000046d057220 */ /* 0x000fe20000410000 */
[----:B-1----:R-:W-:Y:S01]  /*36f0*/  FFMA.FTZ R10, R114, R10, R129 ;  /* 0x0000000a720a7223 */ /* 0x002fe20000010081 */
[----:B------:R-:W-:-:S04]  /*3700*/  HADD2.F32 R134, -RZ, R6.H0_H0 ;  /* 0x20000006ff867230 */ /* 0x000fc80000004100 */
[----:B------:R-:W1:Y:S01]  /*3710*/  MUFU.EX2 R120, R120 ;  /* 0x0000007800787308 */ /* 0x000e620000000800 */
[----:B------:R-:W-:Y:S01]  /*3720*/  FMUL.FTZ R131, R92, R131 ;  /* 0x000000835c837220 */ /* 0x000fe20000410000 */
[----:B------:R-:W-:Y:S01]  /*3730*/  FMUL.FTZ R4, R110, R5 ;  /* 0x000000056e047220 */ /* 0x000fe20000410000 */
[----:B--2---:R-:W-:Y:S01]  /*3740*/  FFMA.FTZ R10, R115, R10, R132 ;  /* 0x0000000a730a7223 */ /* 0x004fe20000010084 */
[----:B------:R-:W-:-:S04]  /*3750*/  HADD2.F32 R133, -RZ, R6.H1_H1 ;  /* 0x30000006ff857230 */ /* 0x000fc80000004100 */
[----:B------:R-:W2:Y:S01]  /*3760*/  MUFU.EX2 R123, R123 ;  /* 0x0000007b007b7308 */ /* 0x000ea20000000800 */
[----:B------:R-:W-:Y:S01]  /*3770*/  FMUL.FTZ R134, R93, R134 ;  /* 0x000000865d867220 */ /* 0x000fe20000410000 */
[----:B------:R-:W-:Y:S01]  /*3780*/  FMUL.FTZ R5, R111, R4 ;  /* 0x000000046f057220 */ /* 0x000fe20000410000 */
[----:B---3--:R-:W-:Y:S01]  /*3790*/  FFMA.FTZ R10, R116, R10, R131 ;  /* 0x0000000a740a7223 */ /* 0x008fe20000010083 */
[----:B------:R-:W-:-:S04]  /*37a0*/  HADD2.F32 R136, -RZ, R7.H0_H0 ;  /* 0x20000007ff887230 */ /* 0x000fc80000004100 */
[----:B------:R-:W3:Y:S01]  /*37b0*/  MUFU.EX2 R126, R126 ;  /* 0x0000007e007e7308 */ /* 0x000ee20000000800 */
[----:B------:R-:W-:Y:S01]  /*37c0*/  FMUL.FTZ R133, R94, R133 ;  /* 0x000000855e857220 */ /* 0x000fe20000410000 */
[----:B------:R-:W-:Y:S01]  /*37d0*/  FMUL.FTZ R4, R112, R5 ;  /* 0x0000000570047220 */ /* 0x000fe20000410000 */
[----:B0-----:R-:W-:Y:S01]  /*37e0*/  FFMA.FTZ R10, R117, R10, R134 ;  /* 0x0000000a750a7223 */ /* 0x001fe20000010086 */
[----:B------:R-:W-:Y:S02]  /*37f0*/  HADD2.F32 R135, -RZ, R7.H1_H1 ;  /* 0x30000007ff877230 */ /* 0x000fe40000004100 */
[----:B------:R-:W-:Y:S01]  /*3800*/  FMUL.FTZ R136, R95, R136 ;  /* 0x000000885f887220 */ /* 0x000fe20000410000 */
[----:B------:R-:W-:Y:S01]  /*3810*/  FMUL.FTZ R5, R113, R4 ;  /* 0x0000000471057220 */ /* 0x000fe20000410000 */
[----:B-1----:R-:W-:Y:S01]  /*3820*/  FFMA.FTZ R10, R120, R10, R133 ;  /* 0x0000000a780a7223 */ /* 0x002fe20000010085 */
[----:B------:R-:W-:Y:S02]  /*3830*/  FMUL.FTZ R135, R96, R135 ;  /* 0x0000008760877220 */ /* 0x000fe40000410000 */
[----:B------:R-:W-:Y:S01]  /*3840*/  FMUL.FTZ R4, R114, R5 ;  /* 0x0000000572047220 */ /* 0x000fe20000410000 */
[----:B--2---:R-:W-:-:S03]  /*3850*/  FFMA.FTZ R10, R123, R10, R136 ;  /* 0x0000000a7b0a7223 */ /* 0x004fc60000010088 */
[----:B------:R-:W-:Y:S01]  /*3860*/  FMUL.FTZ R5, R115, R4 ;  /* 0x0000000473057220 */ /* 0x000fe20000410000 */
[----:B---3--:R-:W-:-:S03]  /*3870*/  FFMA.FTZ R10, R126, R10, R135 ;  /* 0x0000000a7e0a7223 */ /* 0x008fc60000010087 */
        /* <DEDUP_REMOVED lines=19> */
[----:B------:R-:W-:Y:S02]  /*39b0*/  MOV R4, R99 ;  /* 0x0000006300047202 */ /* 0x000fe40000000f00 */
[----:B------:R-:W-:-:S05]  /*39c0*/  MOV R5, R98 ;  /* 0x0000006200057202 */ /* 0x000fca0000000f00 */
[----:B------:R2:W5:Y:S01]  /*39d0*/  LDG.E R137, desc[UR18][R4.64] ;  /* 0x0000001204897981 */ /* 0x000562000c1e1900 */
[----:B0-----:R-:W-:-:S05]  /*39e0*/  FFMA.FTZ R7, R139, R7, R10 ;  /* 0x000000078b077223 */ /* 0x001fca000001000a */
[----:B------:R-:W-:Y:S01]  /*39f0*/  FSEL R6, R10, R7, !P1 ;  /* 0x000000070a067208 */ /* 0x000fe20004800000 */
[----:B-1----:R-:W-:-:S04]  /*3a00*/  @P1 FMUL.FTZ R139, R139, R8 ;  /* 0x000000088b8b1220 */ /* 0x002fc80000410000 */
[----:B--2---:R-:W0:Y:S04]  /*3a10*/  SHFL.UP PT, R5, R6, 0x8, RZ ;  /* 0x0500000006057989 */ /* 0x004e2800000e00ff */
        /* <DEDUP_REMOVED lines=8> */
[----:B------:R-:W-:Y:S01]  /*3aa0*/  HFMA2 R12, -RZ, RZ, 1.875, 0 ;  /* 0x3f800000ff0c7431 */ /* 0x000fe200000001ff */
[----:B------:R-:W-:-:S06]  /*3ab0*/  MOV R13, RZ ;  /* 0x000000ff000d7202 */ /* 0x000fcc0000000f00 */
[----:B------:R-:W-:Y:S01]  /*3ac0*/  @P0 LDS.64 R12, [UR5] ;  /* 0x00000005ff0c0984 */ /* 0x000fe20008000a00 */
[C---:B0-----:R-:W-:Y:S01]  /*3ad0*/  FMUL.FTZ R14, R139.reuse, R14 ;  /* 0x0000000e8b0e7220 */ /* 0x041fe20000410000 */
[----:B-1----:R-:W-:-:S05]  /*3ae0*/  FFMA.FTZ R15, R139, R15, R138 ;  /* 0x0000000f8b0f7223 */ /* 0x002fca000001008a */
[----:B------:R-:W-:Y:S01]  /*3af0*/  @!P1 STS.64 [R30+0x1090], R14 ;  /* 0x0010900e1e009388 */ /* 0x000fe20000000a00 */
[----:B------:R-:W-:Y:S02]  /*3b00*/  UMOV UR4, 0x400 ;  /* 0x0000040000047882 */ /* 0x000fe40000000000 */
[----:B------:R-:W-:Y:S01]  /*3b10*/  ULEA UR4, UR6, UR4, 0x18 ;  /* 0x0000000406047291 */ /* 0x000fe2000f8ec0ff */
[----:B------:R-:W-:Y:S08]  /*3b20*/  BAR.SYNC.DEFER_BLOCKING 0x0 ;  /* 0x0000000000007b1d */ /* 0x000ff00000010000 */
        /* <DEDUP_REMOVED lines=39> */
.L_x_3018:
[----:B------:R-:W-:Y:S05]  /*3da0*/  BSYNC.RECONVERGENT B0 ;  /* 0x0000000000007941 */ /* 0x000fea0003800200 */
.L_x_3017:
        /* <DEDUP_REMOVED lines=23> */
[----:B------:R-:W-:Y:S01]  /*3f20*/  SHF.R.S32.HI R9, RZ, 0x1f, R97 ;  /* 0x0000001fff097819 */ /* 0x000fe20000011461 */
[----:B------:R2:W-:Y:S01]  /*3f30*/  STS.64 [UR5], R4 ;  /* 0x00000004ff007988 */ /* 0x0005e20008000a05 */
[----:B------:R-:W-:-:S04]  /*3f40*/  IADD3 R8, P1, PT, R32, R97, RZ ;  /* 0x0000006120087210 */ /* 0x000fc80007f3e0ff */
[----:B------:R-:W-:Y:S02]  /*3f50*/  LEA.HI.X.SX32 R9, R32, R9, 0x1, P1 ;  /* 0x0000000920097211 */ /* 0x000fe400008f0eff */
[----:B-1----:R-:W-:-:S04]  /*3f60*/  LEA R6, P1, R8, R6, 0x3 ;  /* 0x0000000608067211 */ /* 0x002fc800078218ff */
[----:B------:R-:W-:-:S05]  /*3f70*/  LEA.HI.X R7, R8, R7, R9, 0x3, P1 ;  /* 0x0000000708077211 */ /* 0x000fca00008f1c09 */
[----:B------:R2:W-:Y:S04]  /*3f80*/  STG.E.64 desc[UR18][R6.64], R4 ;  /* 0x0000000406007986 */ /* 0x0005e8000c101b12 */
.L_x_3020:
[----:B------:R-:W-:Y:S05]  /*3f90*/  BSYNC.RECONVERGENT B0 ;  /* 0x0000000000007941 */ /* 0x000fea0003800200 */
.L_x_3019:
[----:B------:R-:W-:Y:S01]  /*3fa0*/  IADD3 R102, PT, PT, R102, 0x1, RZ ;  /* 0x0000000166667810 */ /* 0x000fe20007ffe0ff */
[----:B------:R-:W-:Y:S01]  /*3fb0*/  UIADD3 UR5, UPT, UPT, UR5, 0x8, URZ ;  /* 0x0000000805057890 */ /* 0x000fe2000fffe0ff */
[----:B------:R-:W-:Y:S01]  /*3fc0*/  LEA R99, P3, R20, R99, 0x2 ;  /* 0x0000006314637211 */ /* 0x000fe200078610ff */
[C---:B-----5:R-:W-:Y:S01]  /*3fd0*/  FFMA.FTZ R73, R137.reuse, R118, R73 ;  /* 0x0000007689497223 */ /* 0x060fe20000010049 */
        /* <DEDUP_REMOVED lines=18> */
[----:B------:R-:W-:-:S02]  /*4100*/  IADD3.X R25, PT, PT, R25, R19, RZ, P2, !PT ;  /* 0x0000001319197210 */ /* 0x000fc400017fe4ff */
[----:B------:R-:W-:Y:S02]  /*4110*/  IADD3 R97, PT, PT, R97, 0x1, RZ ;  /* 0x0000000161617810 */ /* 0x000fe40007ffe0ff */
[----:B------:R-:W-:Y:S02]  /*4120*/  IADD3.X R98, PT, PT, R98, R21, RZ, P3, !PT ;  /* 0x0000001562627210 */ /* 0x000fe40001ffe4ff */
[----:B------:R-:W-:Y:S01]  /*4130*/  IADD3.X R100, PT, PT, R100, R23, RZ, P4, !PT ;  /* 0x0000001764647210 */ /* 0x000fe200027fe4ff */
[----:B------:R-:W-:Y:S06]  /*4140*/  @P1 BRA `(.L_x_3021) ;  /* 0xfffffff000341947 */ /* 0x000fec000383ffff */
.L_x_3016:
[----:B------:R-:W-:Y:S01]  /*4150*/  BAR.SYNC.DEFER_BLOCKING 0x0 ;  /* 0x0000000000007b1d */ /* 0x000fe20000010000 */
[----:B--2---:R-:W-:Y:S02]  /*4160*/  F2FP.F16.F32.PACK_AB R7, R79, R80 ;  /* 0x000000504f07723e */ /* 0x004fe400000000ff */
[----:B------:R-:W-:Y:S02]  /*4170*/  F2FP.F16.F32.PACK_AB R6, R77, R78 ;  /* 0x0000004e4d06723e */ /* 0x000fe400000000ff */
[----:B------:R-:W-:-:S03]  /*4180*/  F2FP.F16.F32.PACK_AB R5, R75, R76 ;  /* 0x0000004c4b05723e */ /* 0x000fc600000000ff */
[----:B------:R-:W1:Y:S01]  /*4190*/  LDC.64 R18, c[0x0][0x478] ;  /* 0x00011e00ff127b82 */ /* 0x000e620000000a00 */
[----:B------:R-:W-:Y:S01]  /*41a0*/  F2FP.F16.F32.PACK_AB R4, R72, R73 ;  /* 0x000000494804723e */ /* 0x000fe200000000ff */
[----:B------:R-:W2:Y:S01]  /*41b0*/  LDCU UR5, c[0x0][0x394] ;  /* 0x00007280ff0577ac */ /* 0x000ea20008000800 */
[----:B------:R-:W-:Y:S02]  /*41c0*/  F2FP.F16.F32.PACK_AB R15, R64, R65 ;  /* 0x00000041400f723e */ /* 0x000fe400000000ff */
[----:B------:R-:W-:Y:S02]  /*41d0*/  F2FP.F16.F32.PACK_AB R14, R66, R67 ;  /* 0x00000043420e723e */ /* 0x000fe400000000ff */
[----:B0-----:R-:W-:Y:S02]  /*41e0*/  F2FP.F16.F32.PACK_AB R13, R68, R69 ;  /* 0x00000045440d723e */ /* 0x001fe400000000ff */
        /* <DEDUP_REMOVED lines=10> */
[----:B------:R-:W0:Y:S01]  /*4290*/  LDS.128 R20, [R26] ;  /* 0x000000001a147984 */ /* 0x000e220000000c00 */
[C---:B-1----:R-:W-:Y:S02]  /*42a0*/  LEA R9, P0, R11.reuse, R18, 0x1 ;  /* 0x000000120b097211 */ /* 0x042fe400078008ff */
[----:B------:R-:W-:Y:S01]  /*42b0*/  IADD3.X R27, PT, PT, RZ, R27, RZ, P1, !PT ;  /* 0x0000001bff1b7210 */ /* 0x000fe20000ffe4ff */
[----:B------:R-:W1:Y:S01]  /*42c0*/  LDS.128 R48, [R26+0x200] ;  /* 0x000200001a307984 */ /* 0x000e620000000c00 */
[----:B------:R-:W-:Y:S02]  /*42d0*/  LEA.HI.X R11, R11, R19, R8, 0x1, P0 ;  /* 0x000000130b0b7211 */ /* 0x000fe400000f0c08 */
[----:B------:R-:W-:Y:S02]  /*42e0*/  IADD3 R8, P0, PT, R2, R9, RZ ;  /* 0x0000000902087210 */ /* 0x000fe40007f1e0ff */
[----:B------:R-:W-:Y:S02]  /*42f0*/  IADD3.X R31, PT, PT, RZ, R31, RZ, P2, !PT ;  /* 0x0000001fff1f7210 */ /* 0x000fe400017fe4ff */
[----:B------:R-:W-:-:S02]  /*4300*/  IADD3.X R9, PT, PT, R3, R11, RZ, P0, !PT ;  /* 0x0000000b03097210 */ /* 0x000fc400007fe4ff */
[----:B--2---:R-:W-:Y:S02]  /*4310*/  ISETP.GE.AND P0, PT, R39, UR5, PT ;  /* 0x0000000527007c0c */ /* 0x004fe4000bf06270 */
[----:B------:R-:W-:Y:S01]  /*4320*/  IADD3.X R33, PT, PT, RZ, R33, RZ, P3, !PT ;  /* 0x00000021ff217210 */ /* 0x000fe20001ffe4ff */
[----:B0-----:R0:W-:Y:S04]  /*4330*/  STG.E.128 desc[UR18][R8.64], R20 ;  /* 0x0000001408007986 */ /* 0x0011e8000c101d12 */
[----:B-1----:R0:W-:Y:S06]  /*4340*/  STG.E.128 desc[UR18][R8.64+0x200], R48 ;  /* 0x0002003008007986 */ /* 0x0021ec000c101d12 */
[----:B------:R-:W-:Y:S05]  /*4350*/  @!P0 BRA `(.L_x_3022) ;  /* 0xffffffc000fc8947 */ /* 0x000fea000383ffff */
[----:B------:R-:W-:Y:S05]  /*4360*/  EXIT ;  /* 0x000000000000794d */ /* 0x000fea0003800000 */
.L_x_3023:
        /* <DEDUP_REMOVED lines=9> */
.L_x_5090:


//--------------------- .text._Z25selective_scan_fwd_kernelI32Selective_Scan_fwd_kernel_traitsILi128ELi16ELi1ELb1ELb1ELb0ELb1EN3c104HalfEfEEv13SSMParamsBase --------------------------
	.section	.text._Z25selective_scan_fwd_kernelI32Selective_Scan_fwd_kernel_traitsILi128ELi16ELi1ELb1ELb1ELb0ELb1EN3c104HalfEfEEv13SSMParamsBase,"ax",@progbits
	.align	128
        .global         _Z25selective_scan_fwd_kernelI32Selective_Scan_fwd_kernel_traitsILi128ELi16ELi1ELb1ELb1ELb0ELb1EN3c104HalfEfEEv13SSMParamsBase
        .type           _Z25selective_scan_fwd_kernelI32Selective_Scan_fwd_kernel_traitsILi128ELi16ELi1ELb1ELb1ELb0ELb1EN3c104HalfEfEEv13SSMParamsBase,@function
        .size           _Z25selective_scan_fwd_kernelI32Selective_Scan_fwd_kernel_traitsILi128ELi16ELi1ELb1ELb1ELb0ELb1EN3c104HalfEfEEv13SSMParamsBase,(.L_x_5091 - _Z25selective_scan_fwd_kernelI32Selective_Scan_fwd_kernel_traitsILi128ELi16ELi1ELb1ELb1ELb0ELb1EN3c104HalfEfEEv13SSMParamsBase)
        .other          _Z25selective_scan_fwd_kernelI32Selective_Scan_fwd_kernel_traitsILi128ELi16ELi1ELb1ELb1ELb0ELb1EN3c104HalfEfEEv13SSMParamsBase,@"STO_CUDA_ENTRY STV_DEFAULT"
_Z25selective_scan_fwd_kernelI32Selective_Scan_fwd_kernel_traitsILi128ELi16ELi1ELb1ELb1ELb0ELb1EN3c104HalfEfEEv13SSMParamsBase:
.text._Z25selective_scan_fwd_kernelI32Selective_Scan_fwd_kernel_traitsILi128ELi16ELi1ELb1ELb1ELb0ELb1EN3c104HalfEfEEv13SSMParamsBase:
        /* <DEDUP_REMOVED lines=111> */
.L_x_3062:
[----:B------:R-:W-:Y:S01]  /*06f0*/  BAR.SYNC.DEFER_BLOCKING 0x0 ;  /* 0x0000000000007b1d */ /* 0x000fe20000010000 */
[----:B0-----:R-:W-:-:S04]  /*0700*/  IADD3 R4, P0, PT, R2, R39, RZ ;  /* 0x0000002702047210 */ /* 0x001fc80007f1e0ff */
[----:B------:R-:W-:-:S03]  /*0710*/  IADD3.X R5, PT, PT, R3, R35, RZ, P0, !PT ;  /* 0x0000002303057210 */ /* 0x000fc600007fe4ff */
[----:B------:R-:W0:Y:S02]  /*0720*/  LDC R23, c[0x0][0x38c] ;  /* 0x0000e300ff177b82 */ /* 0x000e240000000800 */
        /* <DEDUP_REMOVED lines=75> */
.L_x_3025:
[----:B------:R-:W-:Y:S05]  /*0be0*/  BSYNC.RECONVERGENT B0 ;  /* 0x0000000000007941 */ /* 0x000fea0003800200 */
.L_x_3024:
        /* <DEDUP_REMOVED lines=35> */
.L_x_3027:
[----:B------:R-:W-:Y:S05]  /*0e20*/  BSYNC.RECONVERGENT B0 ;  /* 0x0000000000007941 */ /* 0x000fea0003800200 */
.L_x_3026:
        /* <DEDUP_REMOVED lines=37> */
.L_x_3029:
[----:B------:R-:W-:Y:S05]  /*1080*/  BSYNC.RECONVERGENT B0 ;  /* 0x0000000000007941 */ /* 0x000fea0003800200 */
.L_x_3028:
        /* <DEDUP_REMOVED lines=35> */
.L_x_3031:
[----:B------:R-:W-:Y:S05]  /*12c0*/  BSYNC.RECONVERGENT B0 ;  /* 0x0000000000007941 */ /* 0x000fea0003800200 */
.L_x_3030:
        /* <DEDUP_REMOVED lines=37> */
.L_x_3033:
[----:B------:R-:W-:Y:S05]  /*1520*/  BSYNC.RECONVERGENT B0 ;  /* 0x0000000000007941 */ /* 0x000fea0003800200 */
.L_x_3032:
        /* <DEDUP_REMOVED lines=35> */
.L_x_3035:
[----:B------:R-:W-:Y:S05]  /*1760*/  BSYNC.RECONVERGENT B0 ;  /* 0x0000000000007941 */ /* 0x000fea0003800200 */
.L_x_3034:
        /* <DEDUP_REMOVED lines=37> */
.L_x_3037:
[----:B------:R-:W-:Y:S05]  /*19c0*/  BSYNC.RECONVERGENT B0 ;  /* 0x0000000000007941 */ /* 0x000fea0003800200 */
.L_x_3036:
        /* <DEDUP_REMOVED lines=37> */
.L_x_3039:
[----:B------:R-:W-:Y:S05]  /*1c20*/  BSYNC.RECONVERGENT B0 ;  /* 0x0000000000007941 */ /* 0x000fea0003800200 */
.L_x_3038:
        /* <DEDUP_REMOVED lines=41> */
.L_x_3041:
[----:B------:R-:W-:Y:S05]  /*1ec0*/  BSYNC.RECONVERGENT B0 ;  /* 0x0000000000007941 */ /* 0x000fea0003800200 */
.L_x_3040:
        /* <DEDUP_REMOVED lines=39> */
.L_x_3043:
[----:B------:R-:W-:Y:S05]  /*2140*/  BSYNC.RECONVERGENT B0 ;  /* 0x0000000000007941 */ /* 0x000fea0003800200 */
.L_x_3042:
        /* <DEDUP_REMOVED lines=45> */
.L_x_3045:
[----:B------:R-:W-:Y:S05]  /*2420*/  BSYNC.RECONVERGENT B0 ;  /* 0x0000000000007941 */ /* 0x000fea0003800200 */
.L_x_3044:
        /* <DEDUP_REMOVED lines=32> */
.L_x_3047:
[----:B------:R-:W-:Y:S05]  /*2630*/  BSYNC.RECONVERGENT B0 ;  /* 0x0000000000007941 */ /* 0x000fea0003800200 */
.L_x_3046:
        /* <DEDUP_REMOVED lines=32> */
.L_x_3049:
[----:B------:R-:W-:Y:S05]  /*2840*/  BSYNC.RECONVERGENT B0 ;  /* 0x0000000000007941 */ /* 0x000fea0003800200 */
.L_x_3048:
        /* <DEDUP_REMOVED lines=32> */
.L_x_3051:
[----:B------:R-:W-:Y:S05]  /*2a50*/  BSYNC.RECONVERGENT B0 ;  /* 0x0000000000007941 */ /* 0x000fea0003800200 */
.L_x_3050:
        /* <DEDUP_REMOVED lines=32> */
.L_x_3053:
[----:B------:R-:W-:Y:S05]  /*2c60*/  BSYNC.RECONVERGENT B0 ;  /* 0x0000000000007941 */ /* 0x000fea0003800200 */
.L_x_3052:
        /* <DEDUP_REMOVED lines=32> */
.L_x_3055:
[----:B------:R-:W-:Y:S05]  /*2e70*/  BSYNC.RECONVERGENT B0 ;  /* 0x0000000000007941 */ /* 0x000fea0003800200 */
.L_x_3054:
        /* <DEDUP_REMOVED lines=40> */
[----:B------:R-:W-:Y:S01]  /*3100*/  FMUL.FTZ R93, R93, R77 ;  /* 0x0000004d5d5d7220 */ /* 0x000fe20000410000 */
[----:B------:R-:W-:Y:S01]  /*3110*/  FMUL.FTZ R96, R11, R78 ;  /* 0x0000004e0b607220 */ /* 0x000fe20000410000 */
[----:B------:R-:W-:Y:S01]  /*3120*/  MOV R99, R42 ;  /* 0x0000002a00637202 */ /* 0x000fe20000000f00 */
[----:B------:R-:W-:Y:S01]  /*3130*/  UIADD3 UR5, UPT, UPT, UR4, 0x10d0, URZ ;  /* 0x000010d004057890 */ /* 0x000fe2000fffe0ff */
[----:B------:R-:W-:-:S02]  /*3140*/  MOV R100, R40 ;  /* 0x0000002800647202 */ /* 0x000fc40000000f00 */
[----:B------:R-:W-:Y:S02]  /*3150*/  ISETP.EQ.AND P0, PT, R95, RZ, P0 ;  /* 0x000000ff5f00720c */ /* 0x000fe40000702270 */
[----:B------:R-:W-:Y:S02]  /*3160*/  MOV R101, R43 ;  /* 0x0000002b00657202 */ /* 0x000fe40000000f00 */
[----:B------:R-:W-:Y:S02]  /*3170*/  MOV R102, R41 ;  /* 0x0000002900667202 */ /* 0x000fe40000000f00 */
[----:B------:R-:W-:Y:S02]  /*3180*/  IADD3.X R23, PT, PT, R3, R29, RZ, P1, !PT ;  /* 0x0000001d03177210 */ /* 0x000fe40000ffe4ff */
[----:B0-----:R-:W-:Y:S02]  /*3190*/  SHF.L.U64.HI R17, R16, 0x1, R17 ;  /* 0x0000000110117819 */ /* 0x001fe40000010211 */
[----:B-1----:R-:W-:-:S02]  /*31a0*/  SHF.L.U64.HI R19, R18, 0x2, R19 ;  /* 0x0000000212137819 */ /* 0x002fc40000010213 */
[----:B--2---:R-:W-:-:S07]  /*31b0*/  SHF.L.U64.HI R21, R20, 0x2, R21 ;  /* 0x0000000214157819 */ /* 0x004fce0000010215 */
.L_x_3061:
        /* <DEDUP_REMOVED lines=184> */
.L_x_3058:
[----:B------:R-:W-:Y:S05]  /*3d40*/  BSYNC.RECONVERGENT B0 ;  /* 0x0000000000007941 */ /* 0x000fea0003800200 */
.L_x_3057:
        /* <DEDUP_REMOVED lines=30> */
.L_x_3060:
[----:B------:R-:W-:Y:S05]  /*3f30*/  BSYNC.RECONVERGENT B0 ;  /* 0x0000000000007941 */ /* 0x000fea0003800200 */
.L_x_3059:
        /* <DEDUP_REMOVED lines=27> */
.L_x_3056:
[----:B------:R-:W-:Y:S01]  /*40f0*/  BAR.SYNC.DEFER_BLOCKING 0x0 ;  /* 0x0000000000007b1d */ /* 0x000fe20000010000 */
[----:B--2---:R-:W-:Y:S01]  /*4100*/  F2FP.F16.F32.PACK_AB R7, R57, R56 ;  /* 0x000000383907723e */ /* 0x004fe200000000ff */
[----:B------:R-:W-:Y:S01]  /*4110*/  HFMA2 R67, -RZ, RZ, 0, 0 ;  /* 0x00000000ff437431 */ /* 0x000fe200000001ff */
[----:B------:R-:W-:Y:S02]  /*4120*/  F2FP.F16.F32.PACK_AB R6, R55, R54 ;  /* 0x000000363706723e */ /* 0x000fe400000000ff */
[----:B------:R-:W-:-:S03]  /*4130*/  F2FP.F16.F32.PACK_AB R5, R53, R52 ;  /* 0x000000343505723e */ /* 0x000fc600000000ff */
[----:B------:R-:W1:Y:S01]  /*4140*/  LDC.64 R20, c[0x0][0x420] ;  /* 0x00010800ff147b82 */ /* 0x000e620000000a00 */
[----:B------:R-:W-:Y:S01]  /*4150*/  F2FP.F16.F32.PACK_AB R4, R51, R50 ;  /* 0x000000323304723e */ /* 0x000fe200000000ff */
[----:B------:R-:W2:Y:S01]  /*4160*/  LDCU UR5, c[0x0][0x394] ;  /* 0x00007280ff0577ac */ /* 0x000ea20008000800 */
[----:B------:R-:W-:Y:S02]  /*4170*/  F2FP.F16.F32.PACK_AB R11, R65, R64 ;  /* 0x00000040410b723e */ /* 0x000fe400000000ff */
[----:B------:R-:W-:Y:S02]  /*4180*/  F2FP.F16.F32.PACK_AB R10, R63, R62 ;  /* 0x0000003e3f0a723e */ /* 0x000fe400000000ff */
[----:B------:R-:W-:Y:S01]  /*4190*/  F2FP.F16.F32.PACK_AB R9, R61, R60 ;  /* 0x0000003c3d09723e */ /* 0x000fe200000000ff */
[----:B------:R-:W3:Y:S01]  /*41a0*/  LDC.64 R26, c[0x0][0x410] ;  /* 0x00010400ff1a7b82 */ /* 0x000ee20000000a00 */
[----:B------:R-:W-:Y:S02]  /*41b0*/  F2FP.F16.F32.PACK_AB R8, R59, R58 ;  /* 0x0000003a3b08723e */ /* 0x000fe400000000ff */
[----:B------:R-:W-:-:S05]  /*41c0*/  SHF.L.U32 R66, R34, 0xb, RZ ;  /* 0x0000000b22427819 */ /* 0x000fca00000006ff */
[----:B------:R-:W4:Y:S01]  /*41d0*/  LDC.64 R22, c[0x0][0x428] ;  /* 0x00010a00ff167b82 */ /* 0x000f220000000a00 */
[----:B------:R1:W-:Y:S04]  /*41e0*/  STS.128 [R0], R4 ;  /* 0x0000000400007388 */ /* 0x0003e80000000c00 */
[----:B------:R-:W-:Y:S01]  /*41f0*/  STS.128 [R0+0x10], R8 ;  /* 0x0000100800007388 */ /* 0x000fe20000000c00 */
[----:B------:R-:W-:Y:S02]  /*4200*/  NOP ;  /* 0x0000000000007918 */ /* 0x000fe40000000000 */
[----:B------:R-:W5:Y:S01]  /*4210*/  LDC.64 R68, c[0x0][0x418] ;  /* 0x00010600ff447b82 */ /* 0x000f620000000a00 */
[----:B0-----:R-:W0:Y:S04]  /*4220*/  LDS.128 R12, [R28] ;  /* 0x000000001c0c7984 */ /* 0x001e280000000c00 */
[----:B------:R-:W2:Y:S01]  /*4230*/  LDS.128 R16, [R28+0x200] ;  /* 0x000200001c107984 */ /* 0x000ea20000000c00 */
[----:B-1----:R-:W-:-:S02]  /*4240*/  IMAD.WIDE.U32 R4, R20, UR20, R66 ;  /* 0x0000001414047c25 */ /* 0x002fc4000f8e0042 */
[----:B------:R-:W1:Y:S02]  /*4250*/  LDC.64 R24, c[0x0][0x478] ;  /* 0x00011e00ff187b82 */ /* 0x000e640000000a00 */
[----:B---3--:R-:W-:-:S04]  /*4260*/  IMAD.WIDE.U32 R6, R26, UR20, R66 ;  /* 0x000000141a067c25 */ /* 0x008fc8000f8e0042 */
[----:B------:R-:W-:Y:S02]  /*4270*/  IMAD R5, R21, UR20, R5 ;  /* 0x0000001415057c24 */ /* 0x000fe4000f8e0205 */
[----:B------:R-:W-:Y:S01]  /*4280*/  IMAD R7, R27, UR20, R7 ;  /* 0x000000141b077c24 */ /* 0x000fe2000f8e0207 */
[----:B------:R-:W3:Y:S01]  /*4290*/  LDC.64 R72, c[0x0][0x488] ;  /* 0x00012200ff487b82 */ /* 0x000ee20000000a00 */
[----:B----4-:R-:W-:-:S04]  /*42a0*/  IMAD.WIDE.U32 R4, R47, R22, R4 ;  /* 0x000000162f047225 */ /* 0x010fc800078e0004 */
[C---:B------:R-:W-:Y:S02]  /*42b0*/  IMAD R5, R47.reuse, R23, R5 ;  /* 0x000000172f057224 */ /* 0x040fe400078e0205 */
[----:B-----5:R-:W-:-:S04]  /*42c0*/  IMAD.WIDE.U32 R6, R47, R68, R6 ;  /* 0x000000442f067225 */ /* 0x020fc800078e0006 */
[----:B------:R-:W-:Y:S01]  /*42d0*/  IMAD R7, R47, R69, R7 ;  /* 0x000000452f077224 */ /* 0x000fe200078e0207 */
[----:B-1----:R-:W-:-:S04]  /*42e0*/  LEA R69, P0, R4, R24, 0x1 ;  /* 0x0000001804457211 */ /* 0x002fc800078008ff */
[----:B------:R-:W-:Y:S02]  /*42f0*/  LEA.HI.X R5, R4, R25, R5, 0x1, P0 ;  /* 0x0000001904057211 */ /* 0x000fe400000f0c05 */
[----:B------:R-:W-:Y:S02]  /*4300*/  IADD3 R68, P0, PT, R2, R69, RZ ;  /* 0x0000004502447210 */ /* 0x000fe40007f1e0ff */
[C---:B---3--:R-:W-:Y:S02]  /*4310*/  LEA R71, P1, R6.reuse, R72, 0x1 ;  /* 0x0000004806477211 */ /* 0x048fe400078208ff */
[C---:B------:R-:W-:Y:S02]  /*4320*/  IADD3.X R69, PT, PT, R3.reuse, R5, RZ, P0, !PT ;  /* 0x0000000503457210 */ /* 0x040fe400007fe4ff */
[----:B------:R-:W-:Y:S02]  /*4330*/  LEA.HI.X R7, R6, R73, R7, 0x1, P1 ;  /* 0x0000004906077211 */ /* 0x000fe400008f0c07 */
[----:B------:R-:W-:Y:S01]  /*4340*/  IADD3 R70, P1, PT, R2, R71, RZ ;  /* 0x0000004702467210 */ /* 0x000fe20007f3e0ff */
[----:B0-----:R-:W-:Y:S03]  /*4350*/  STG.E.128 desc[UR18][R68.64], R12 ;  /* 0x0000000c44007986 */ /* 0x001fe6000c101d12 */
[----:B------:R-:W-:Y:S01]  /*4360*/  IADD3.X R71, PT, PT, R3, R7, RZ, P1, !PT ;  /* 0x0000000703477210 */ /* 0x000fe20000ffe4ff */
[----:B--2---:R-:W-:Y:S01]  /*4370*/  STG.E.128 desc[UR18][R68.64+0x200], R16 ;  /* 0x0002001044007986 */ /* 0x004fe2000c101d12 */
        /* <DEDUP_REMOVED lines=21> */
[----:B-1----:R-:W-:Y:S02]  /*44d0*/  HADD2.F32 R18, -RZ, R25.H0_H0 ;  /* 0x20000019ff127230 */ /* 0x002fe40000004100 */
[----:B------:R-:W-:Y:S01]  /*44e0*/  FMUL.FTZ R5, R21, -1.4426950216293334961 ;  /* 0xbfb8aa3b15057820 */ /* 0x000fe20000410000 */
[----:B------:R-:W-:Y:S01]  /*44f0*/  HADD2.F32 R10, -RZ, R23.H0_H0 ;  /* 0x20000017ff0a7230 */ /* 0x000fe20000004100 */
[----:B------:R-:W0:Y:S01]  /*4500*/  MUFU.EX2 R12, R12 ;  /* 0x0000000c000c7308 */ /* 0x000e220000000800 */
        /* <DEDUP_REMOVED lines=11> */
[----:B------:R-:W1:Y:S01]  /*45c0*/  MUFU.EX2 R5, R5 ;  /* 0x0000000500057308 */ /* 0x000e620000000800 */
[----:B------:R-:W-:Y:S02]  /*45d0*/  HADD2.F32 R70, -RZ, R26.H1_H1 ;  /* 0x3000001aff467230 */ /* 0x000fe40000004100 */
[----:B------:R-:W-:Y:S01]  /*45e0*/  FMUL.FTZ R13, R20, -1.4426950216293334961 ;  /* 0xbfb8aa3b140d7820 */ /* 0x000fe20000410000 */
[----:B------:R-:W-:-:S02]  /*45f0*/  HADD2.F32 R74, -RZ, R27.H1_H1 ;  /* 0x3000001bff4a7230 */ /* 0x000fc40000004100 */
[----:B------:R-:W-:Y:S01]  /*4600*/  FMUL.FTZ R16, R15, -1.4426950216293334961 ;  /* 0xbfb8aa3b0f107820 */ /* 0x000fe20000410000 */
[----:B------:R-:W-:Y:S02]  /*4610*/  HADD2.F32 R22, -RZ, R22.H1_H1 ;  /* 0x30000016ff167230 */ /* 0x000fe40000004100 */
[----:B------:R-:W-:Y:S01]  /*4620*/  FMUL.FTZ R17, R24, -1.4426950216293334961 ;  /* 0xbfb8aa3b18117820 */ /* 0x000fe20000410000 */
[----:B------:R-:W-:Y:S01]  /*4630*/  HADD2.F32 R73, -RZ, R27.H0_H0 ;  /* 0x2000001bff497230 */ /* 0x000fe20000004100 */
[----:B------:R-:W2:Y:S01]  /*4640*/  MUFU.EX2 R6, R6 ;  /* 0x0000000600067308 */ /* 0x000ea20000000800 */
[----:B------:R-:W-:Y:S01]  /*4650*/  FMUL.FTZ R26, R69, -1.4426950216293334961 ;  /* 0xbfb8aa3b451a7820 */ /* 0x000fe20000410000 */
[----:B------:R-:W-:Y:S01]  /*4660*/  FMUL.FTZ R71, R70, -1.4426950216293334961 ;  /* 0xbfb8aa3b46477820 */ /* 0x000fe20000410000 */
[----:B------:R-:W-:Y:S01]  /*4670*/  FMUL.FTZ R75, R74, -1.4426950216293334961 ;  /* 0xbfb8aa3b4a4b7820 */ /* 0x000fe20000410000 */
[----:B------:R-:W-:Y:S01]  /*4680*/  FMUL.FTZ R7, R22, -1.4426950216293334961 ;  /* 0xbfb8aa3b16077820 */ /* 0x000fe20000410000 */
[----:B------:R-:W-:Y:S01]  /*4690*/  FMUL.FTZ R27, R73, -1.4426950216293334961 ;  /* 0xbfb8aa3b491b7820 */ /* 0x000fe20000410000 */
[----:B0-----:R-:W-:-:S02]  /*46a0*/  FADD.FTZ R12, R12, 1 ;  /* 0x3f8000000c0c7421 */ /* 0x001fc40000010000 */
        /* <DEDUP_REMOVED lines=28> */
[----:B------:R1:W2:Y:S01]  /*4870*/  MUFU.RCP R76, R5 ;  /* 0x00000005004c7308 */ /* 0x0002a20000001000 */
[----:B0-----:R-:W-:-:S07]  /*4880*/  FADD.FTZ R27, R27, 1 ;  /* 0x3f8000001b1b7421 */ /* 0x001fce0000010000 */
[----:B------:R2:W0:Y:S01]  /*4890*/  MUFU.RCP R81, R6 ;  /* 0x0000000600517308 */ /* 0x0004220000001000 */
[----:B-1----:R-:W-:-:S07]  /*48a0*/  FMUL.FTZ R5, R72, R77 ;  /* 0x0000004d48057220 */ /* 0x002fce0000410000 */
[----:B------:R0:W1:Y:S01]  /*48b0*/  MUFU.RCP R85, R9 ;  /* 0x0000000900557308 */ /* 0x0000620000001000 */
[----:B--2---:R-:W-:-:S07]  /*48c0*/  FMUL.FTZ R6, R21, R76 ;  /* 0x0000004c15067220 */ /* 0x004fce0000410000 */
[----:B------:R1:W2:Y:S01]  /*48d0*/  MUFU.RCP R12, R11 ;  /* 0x0000000b000c7308 */ /* 0x0002a20000001000 */
[----:B0-----:R-:W-:Y:S01]  /*48e0*/  FMUL.FTZ R9, R8, R81 ;  /* 0x0000005108097220 */ /* 0x001fe20000410000 */
[----:B------:R-:W-:-:S03]  /*48f0*/  FMUL.FTZ R8, R6, R53 ;  /* 0x0000003506087220 */ /* 0x000fc60000410000 */
[----:B------:R-:W-:-:S03]  /*4900*/  FMUL.FTZ R6, R9, R54 ;  /* 0x0000003609067220 */ /* 0x000fc60000410000 */
[----:B------:R0:W-:Y:S01]  /*4910*/  MUFU.RCP R79, R4 ;  /* 0x00000004004f7308 */ /* 0x0001e20000001000 */
[----:B-1----:R-:W-:-:S07]  /*4920*/  FMUL.FTZ R11, R10, R85 ;  /* 0x000000550a0b7220 */ /* 0x002fce0000410000 */
[----:B------:R-:W1:Y:S01]  /*4930*/  MUFU.RCP R19, R19 ;  /* 0x0000001300137308 */ /* 0x000e620000001000 */
[----:B--2---:R-:W-:Y:S01]  /*4940*/  FMUL.FTZ R10, R23, R12 ;  /* 0x0000000c170a7220 */ /* 0x004fe20000410000 */
[----:B0-----:R-:W-:-:S03]  /*4950*/  FMUL.FTZ R4, R5, R50 ;  /* 0x0000003205047220 */ /* 0x001fc60000410000 */
[----:B------:R-:W-:-:S03]  /*4960*/  FMUL.FTZ R10, R10, R57 ;  /* 0x000000390a0a7220 */ /* 0x000fc60000410000 */
[----:B------:R-:W0:Y:S08]  /*4970*/  MUFU.RCP R68, R68 ;  /* 0x0000004400447308 */ /* 0x000e300000001000 */
[----:B------:R-:W2:Y:S01]  /*4980*/  MUFU.RCP R13, R13 ;  /* 0x0000000d000d7308 */ /* 0x000ea20000001000 */
[----:B-1----:R-:W-:-:S04]  /*4990*/  FMUL.FTZ R9, R18, R19 ;  /* 0x0000001312097220 */ /* 0x002fc80000410000 */
[----:B------:R-:W-:-:S03]  /*49a0*/  FMUL.FTZ R9, R9, R60 ;  /* 0x0000003c09097220 */ /* 0x000fc60000410000 */
[----:B------:R1:W3:Y:S01]  /*49b0*/  MUFU.RCP R83, R7 ;  /* 0x0000000700537308 */ /* 0x0002e20000001000 */
[----:B0-----:R-:W-:-:S04]  /*49c0*/  FMUL.FTZ R12, R25, R68 ;  /* 0x00000044190c7220 */ /* 0x001fc80000410000 */
[----:B------:R-:W-:-:S03]  /*49d0*/  FMUL.FTZ R12, R12, R61 ;  /* 0x0000003d0c0c7220 */ /* 0x000fc60000410000 */
[----:B------:R-:W0:Y:S01]  /*49e0*/  MUFU.RCP R16, R16 ;  /* 0x0000001000107308 */ /* 0x000e220000001000 */
[----:B-1----:R-:W-:Y:S01]  /*49f0*/  FMUL.FTZ R7, R14, R79 ;  /* 0x0000004f0e077220 */ /* 0x002fe20000410000 */
[----:B--2---:R-:W-:Y:S01]  /*4a00*/  FMUL.FTZ R20, R20, R13 ;  /* 0x0000000d14147220 */ /* 0x004fe20000410000 */
[----:B------:R-:W-:Y:S02]  /*4a10*/  F2FP.F16.F32.PACK_AB R25, R12, R9 ;  /* 0x000000090c19723e */ /* 0x000fe400000000ff */
[----:B------:R-:W-:Y:S01]  /*4a20*/  FMUL.FTZ R5, R7, R52 ;  /* 0x0000003407057220 */ /* 0x000fe20000410000 */
[----:B------:R-:W-:Y:S01]  /*4a30*/  FMUL.FTZ R51, R20, R51 ;  /* 0x0000003314337220 */ /* 0x000fe20000410000 */
[----:B------:R-:W-:Y:S01]  /*4a40*/  FMUL.FTZ R7, R11, R56 ;  /* 0x000000380b077220 */ /* 0x000fe20000410000 */
[----:B------:R-:W1:Y:S01]  /*4a50*/  MUFU.RCP R17, R17 ;  /* 0x0000001100117308 */ /* 0x000e620000001000 */
[----:B---3--:R-:W-:Y:S01]  /*4a60*/  FMUL.FTZ R22, R22, R83 ;  /* 0x0000005316167220 */ /* 0x008fe20000410000 */
[----:B------:R-:W-:Y:S01]  /*4a70*/  F2FP.F16.F32.PACK_AB R5, R8, R5 ;  /* 0x000000050805723e */ /* 0x000fe200000000ff */
[----:B------:R-:W2:Y:S01]  /*4a80*/  LDC.64 R20, c[0x0][0x490] ;  /* 0x00012400ff147b82 */ /* 0x000ea20000000a00 */
[----:B------:R-:W-:Y:S01]  /*4a90*/  F2FP.F16.F32.PACK_AB R7, R10, R7 ;  /* 0x000000070a07723e */ /* 0x000fe200000000ff */
[----:B------:R-:W-:Y:S01]  /*4aa0*/  FMUL.FTZ R55, R22, R55 ;  /* 0x0000003716377220 */ /* 0x000fe20000410000 */
[----:B------:R-:W-:-:S02]  /*4ab0*/  F2FP.F16.F32.PACK_AB R4, R51, R4 ;  /* 0x000000043304723e */ /* 0x000fc400000000ff */
[----:B------:R-:W3:Y:S01]  /*4ac0*/  MUFU.RCP R26, R26 ;  /* 0x0000001a001a7308 */ /* 0x000ee20000001000 */
[----:B0-----:R-:W-:Y:S01]  /*4ad0*/  FMUL.FTZ R15, R15, R16 ;  /* 0x000000100f0f7220 */ /* 0x001fe20000410000 */
[----:B------:R-:W-:Y:S01]  /*4ae0*/  F2FP.F16.F32.PACK_AB R6, R55, R6 ;  /* 0x000000063706723e */ /* 0x000fe200000000ff */
[----:B------:R-:W-:Y:S02]  /*4af0*/  BAR.SYNC.DEFER_BLOCKING 0x0 ;  /* 0x0000000000007b1d */ /* 0x000fe40000010000 */
[----:B------:R-:W-:-:S04]  /*4b00*/  FMUL.FTZ R15, R15, R58 ;  /* 0x0000003a0f0f7220 */ /* 0x000fc80000410000 */
[----:B------:R-:W0:Y:S01]  /*4b10*/  MUFU.RCP R71, R71 ;  /* 0x0000004700477308 */ /* 0x000e220000001000 */
[----:B-1----:R-:W-:Y:S01]  /*4b20*/  FMUL.FTZ R24, R24, R17 ;  /* 0x0000001118187220 */ /* 0x002fe20000410000 */
[----:B------:R-:W1:Y:S03]  /*4b30*/  LDC.64 R8, c[0x0][0x430] ;  /* 0x00010c00ff087b82 */ /* 0x000e660000000a00 */
        /* <DEDUP_REMOVED lines=9> */
[----:B------:R-:W-:Y:S01]  /*4bd0*/  FMUL.FTZ R70, R70, R63 ;  /* 0x0000003f46467220 */ /* 0x000fe20000410000 */
[----:B----4-:R-:W-:-:S04]  /*4be0*/  FMUL.FTZ R73, R73, R72 ;  /* 0x0000004849497220 */ /* 0x010fc80000410000 */
[----:B------:R-:W-:Y:S01]  /*4bf0*/  F2FP.F16.F32.PACK_AB R26, R70, R69 ;  /* 0x00000045461a723e */ /* 0x000fe200000000ff */
[----:B-1----:R-:W-:-:S04]  /*4c00*/  IMAD.WIDE.U32 R66, R8, UR20, R66 ;  /* 0x0000001408427c25 */ /* 0x002fc8000f8e0042 */
[----:B------:R-:W-:Y:S01]  /*4c10*/  FMUL.FTZ R73, R73, R64 ;  /* 0x0000004049497220 */ /* 0x000fe20000410000 */
[----:B------:R-:W-:Y:S02]  /*4c20*/  IMAD R67, R9, UR20, R67 ;  /* 0x0000001409437c24 */ /* 0x000fe4000f8e0243 */
[----:B-----5:R-:W-:Y:S01]  /*4c30*/  FMUL.FTZ R74, R74, R75 ;  /* 0x0000004b4a4a7220 */ /* 0x020fe20000410000 */
[----:B---3--:R-:W-:-:S04]  /*4c40*/  IMAD.WIDE.U32 R8, R47, R10, R66 ;  /* 0x0000000a2f087225 */ /* 0x008fc800078e0042 */
[----:B------:R-:W-:Y:S01]  /*4c50*/  FMUL.FTZ R74, R74, R65 ;  /* 0x000000414a4a7220 */ /* 0x000fe20000410000 */
[----:B------:R-:W-:Y:S01]  /*4c60*/  IMAD R9, R47, R11, R9 ;  /* 0x0000000b2f097224 */ /* 0x000fe200078e0209 */
[----:B--2---:R-:W-:-:S03]  /*4c70*/  LEA R5, P0, R8, R20, 0x1 ;  /* 0x0000001408057211 */ /* 0x004fc600078008ff */
[----:B------:R-:W-:Y:S02]  /*4c80*/  F2FP.F16.F32.PACK_AB R27, R74, R73 ;  /* 0x000000494a1b723e */ /* 0x000fe400000000ff */
[----:B------:R-:W-:Y:S02]  /*4c90*/  LEA.HI.X R9, R8, R21, R9, 0x1, P0 ;  /* 0x0000001508097211 */ /* 0x000fe400000f0c09 */
[----:B------:R-:W-:Y:S01]  /*4ca0*/  IADD3 R4, P0, PT, R2, R5, RZ ;  /* 0x0000000502047210 */ /* 0x000fe20007f1e0ff */
[----:B------:R-:W-:Y:S01]  /*4cb0*/  STS.128 [R0+0x10], R24 ;  /* 0x0000101800007388 */ /* 0x000fe20000000c00 */
[----:B------:R-:W-:-:S03]  /*4cc0*/  NOP ;  /* 0x0000000000007918 */ /* 0x000fc60000000000 */
[----:B------:R-:W0:Y:S01]  /*4cd0*/  LDS.128 R12, [R28] ;  /* 0x000000001c0c7984 */ /* 0x000e220000000c00 */
[----:B------:R-:W-:Y:S02]  /*4ce0*/  IADD3.X R5, PT, PT, R3, R9, RZ, P0, !PT ;  /* 0x0000000903057210 */ /* 0x000fe400007fe4ff */
[----:B------:R-:W-:Y:S01]  /*4cf0*/  ISETP.GE.AND P0, PT, R34, UR5, PT ;  /* 0x0000000522007c0c */ /* 0x000fe2000bf06270 */
[----:B------:R-:W1:Y:S04]  /*4d00*/  LDS.128 R16, [R28+0x200] ;  /* 0x000200001c107984 */ /* 0x000e680000000c00 */
[----:B0-----:R0:W-:Y:S04]  /*4d10*/  STG.E.128 desc[UR18][R4.64], R12 ;  /* 0x0000000c04007986 */ /* 0x0011e8000c101d12 */
[----:B-1----:R0:W-:Y:S04]  /*4d20*/  STG.E.128 desc[UR18][R4.64+0x200], R16 ;  /* 0x0002001004007986 */ /* 0x0021e8000c101d12 */
[----:B------:R-:W-:Y:S05]  /*4d30*/  @!P0 BRA `(.L_x_3062) ;  /* 0xffffffb8006c8947 */ /* 0x000fea000383ffff */
[----:B------:R-:W-:Y:S05]  /*4d40*/  EXIT ;  /* 0x000000000000794d */ /* 0x000fea0003800000 */
.L_x_3063:
        /* <DEDUP_REMOVED lines=11> */
.L_x_5091:


//--------------------- .text._Z25selective_scan_fwd_kernelI32Selective_Scan_fwd_kernel_traitsILi128ELi16ELi1ELb1ELb1ELb1ELb0EN3c104HalfEfEEv13SSMParamsBase --------------------------
	.section	.text._Z25selective_scan_fwd_kernelI32Selective_Scan_fwd_kernel_traitsILi128ELi16ELi1ELb1ELb1ELb1ELb0EN3c104HalfEfEEv13SSMParamsBase,"ax",@progbits
	.align	128
        .global         _Z25selective_scan_fwd_kernelI32Selective_Scan_fwd_kernel_traitsILi128ELi16ELi1ELb1ELb1ELb1ELb0EN3c104HalfEfEEv13SSMParamsBase
        .type           _Z25selective_scan_fwd_kernelI32Selective_Scan_fwd_kernel_traitsILi128ELi16ELi1ELb1ELb1ELb1ELb0EN3c104HalfEfEEv13SSMParamsBase,@function
        .size           _Z25selective_scan_fwd_kernelI32Selective_Scan_fwd_kernel_traitsILi128ELi16ELi1ELb1ELb1ELb1ELb0EN3c104HalfEfEEv13SSMParamsBase,(.L_x_5092 - _Z25selective_scan_fwd_kernelI32Selective_Scan_fwd_kernel_traitsILi128ELi16ELi1ELb1ELb1ELb1ELb0EN3c104HalfEfEEv13SSMParamsBase)
        .other          _Z25selective_scan_fwd_kernelI32Selective_Scan_fwd_kernel_traitsILi128ELi16ELi1ELb1ELb1ELb1ELb0EN3c104HalfEfEEv13SSMParamsBase,@"STO_CUDA_ENTRY STV_DEFAULT"
_Z25selective_scan_fwd_kernelI32Selective_Scan_fwd_kernel_traitsILi128ELi16ELi1ELb1ELb1ELb1ELb0EN3c104HalfEfEEv13SSMParamsBase:
.text._Z25selective_scan_fwd_kernelI32Selective_Scan_fwd_kernel_traitsILi128ELi16ELi1ELb1ELb1ELb1ELb0EN3c104HalfEfEEv13SSMParamsBase:
        /* <DEDUP_REMOVED lines=52> */
[----:B------:R-:W-:Y:S01]  /*0340*/  UIMAD UR8, UR20, UR13, UR7 ;  /* 0x0000000d140872a4 */ /* 0x000fe2000f8e0207 */
[----:B------:R-:W3:Y:S02]  /*0350*/  LDCU.64 UR12, c[0x0][0x3d0] ;  /* 0x00007a00ff0c77ac */ /* 0x000ee40008000a00 */
[----:B------:R-:W-:Y:S02]  /*0360*/  @!P2 IADD3 R0, PT, PT, -R0, RZ, RZ ;  /* 0x000000ff0000a210 */ /* 0x000fe40007ffe1ff */
[----:B------:R-:W-:Y:S02]  /*0370*/  @!P1 LOP3.LUT R0, RZ, R8, RZ, 0x33, !PT ;  /* 0x00000008ff009212 */ /* 0x000fe400078e33ff */
[----:B------:R-:W0:Y:S01]  /*0380*/  LDC.64 R8, c[0x0][0x468] ;  /* 0x00011a00ff087b82 */ /* 0x000e220000000a00 */
[----:B------:R-:W-:Y:S01]  /*0390*/  UIMAD UR9, UR20, UR9, UR5 ;  /* 0x00000009140972a4 */ /* 0x000fe2000f8e0205 */
[----:B----4-:R-:W-:-:S02]  /*03a0*/  ISETP.GE.AND P0, PT, R17, 0x1, PT ;  /* 0x000000011100780c */ /* 0x010fc40003f06270 */
[----:B------:R-:W-:Y:S02]  /*03b0*/  MOV R3, UR5 ;  /* 0x0000000500037c02 */ /* 0x000fe40008000f00 */
[----:B------:R-:W-:Y:S02]  /*03c0*/  MOV R2, UR4 ;  /* 0x0000000400027c02 */ /* 0x000fe40008000f00 */
[----:B------:R-:W-:Y:S01]  /*03d0*/  MOV R3, UR9 ;  /* 0x0000000900037c02 */ /* 0x000fe20008000f00 */
[----:B------:R-:W-:Y:S01]  /*03e0*/  UIMAD.WIDE.U32 UR4, UR20, UR16, URZ ;  /* 0x00000010140472a5 */ /* 0x000fe2000f8e00ff */
[----:B------:R-:W-:Y:S01]  /*03f0*/  MOV R5, UR7 ;  /* 0x0000000700057c02 */ /* 0x000fe20008000f00 */
[C---:B------:R-:W-:Y:S01]  /*0400*/  IMAD.WIDE.U32 R2, R53.reuse, UR10, R2 ;  /* 0x0000000a35027c25 */ /* 0x040fe2000f8e0002 */
[----:B------:R-:W-:Y:S01]  /*0410*/  MOV R4, UR6 ;  /* 0x0000000600047c02 */ /* 0x000fe20008000f00 */
[----:B---3--:R-:W-:Y:S01]  /*0420*/  UIMAD.WIDE.U32 UR6, UR20, UR12, URZ ;  /* 0x0000000c140672a5 */ /* 0x008fe2000f8e00ff */
[----:B------:R-:W-:Y:S01]  /*0430*/  MOV R5, UR8 ;  /* 0x0000000800057c02 */ /* 0x000fe20008000f00 */
[----:B------:R-:W-:Y:S01]  /*0440*/  IMAD R43, R53, UR11, R3 ;  /* 0x0000000b352b7c24 */ /* 0x000fe2000f8e0203 */
[----:B------:R-:W-:Y:S01]  /*0450*/  UIMAD UR8, UR20, UR17, UR5 ;  /* 0x00000011140872a4 */ /* 0x000fe2000f8e0205 */
[----:B-12---:R-:W-:Y:S11]  /*0460*/  @!P0 EXIT ;  /* 0x000000000000894d */ /* 0x006ff60003800000 */
[----:B------:R-:W1:Y:S01]  /*0470*/  S2R R51, SR_TID.X ;  /* 0x0000000000337919 */ /* 0x000e620000002100 */
[----:B------:R-:W-:Y:S01]  /*0480*/  SHF.R.S32.HI R7, RZ, 0x1f, R0 ;  /* 0x0000001fff077819 */ /* 0x000fe20000011400 */
[----:B------:R-:W2:Y:S01]  /*0490*/  LDC.64 R18, c[0x0][0x440] ;  /* 0x00011000ff127b82 */ /* 0x000ea20000000a00 */
[----:B------:R-:W3:Y:S01]  /*04a0*/  LDCU.64 UR10, c[0x0][0x3a0] ;  /* 0x00007400ff0a77ac */ /* 0x000ee20008000a00 */
[C---:B0-----:R-:W-:Y:S01]  /*04b0*/  LEA R47, P0, R2.reuse, R10, 0x1 ;  /* 0x0000000a022f7211 */ /* 0x041fe200078008ff */
[----:B------:R-:W-:Y:S01]  /*04c0*/  IMAD.WIDE.U32 R4, R53, UR14, R4 ;  /* 0x0000000e35047c25 */ /* 0x000fe2000f8e0004 */
[----:B------:R-:W-:Y:S01]  /*04d0*/  MOV R42, RZ ;  /* 0x000000ff002a7202 */ /* 0x000fe20000000f00 */
[----:B------:R-:W-:Y:S01]  /*04e0*/  UMOV UR5, UR8 ;  /* 0x0000000800057c82 */ /* 0x000fe20008000000 */
[----:B------:R-:W-:Y:S01]  /*04f0*/  LEA.HI.X R43, R2, R11, R43, 0x1, P0 ;  /* 0x0000000b022b7211 */ /* 0x000fe200000f0c2b */
[----:B------:R-:W-:Y:S01]  /*0500*/  IMAD R3, R7, R36, RZ ;  /* 0x0000002407037224 */ /* 0x000fe200078e02ff */
[----:B------:R-:W0:Y:S01]  /*0510*/  LDC R16, c[0x0][0x384] ;  /* 0x0000e100ff107b82 */ /* 0x000e220000000800 */
[----:B------:R-:W-:Y:S01]  /*0520*/  UIMAD UR7, UR20, UR13, UR7 ;  /* 0x0000000d140772a4 */ /* 0x000fe2000f8e0207 */
[----:B------:R-:W-:Y:S01]  /*0530*/  IMAD R41, R53, UR15, R5 ;  /* 0x0000000f35297c24 */ /* 0x000fe2000f8e0205 */
[----:B------:R-:W-:Y:S01]  /*0540*/  LEA R45, P0, R4, R8, 0x1 ;  /* 0x00000008042d7211 */ /* 0x000fe200078008ff */
[----:B------:R-:W-:-:S02]  /*0550*/  IMAD R37, R0, R37, R3 ;  /* 0x0000002500257224 */ /* 0x000fc400078e0203 */
[----:B------:R-:W-:Y:S01]  /*0560*/  IMAD.WIDE.U32 R2, R0, R36, UR4 ;  /* 0x0000000400027e25 */ /* 0x000fe2000f8e0024 */
[----:B------:R-:W-:Y:S01]  /*0570*/  LEA.HI.X R41, R4, R9, R41, 0x1, P0 ;  /* 0x0000000904297211 */ /* 0x000fe200000f0c29 */
[----:B------:R-:W4:Y:S01]  /*0580*/  S2UR UR5, SR_CgaCtaId ;  /* 0x00000000000579c3 */ /* 0x000f220000008800 */
[----:B------:R-:W-:Y:S01]  /*0590*/  UMOV UR4, 0x400 ;  /* 0x0000040000047882 */ /* 0x000fe20000000000 */
[----:B------:R-:W-:Y:S01]  /*05a0*/  IMAD R5, R7, R12, RZ ;  /* 0x0000000c07057224 */ /* 0x000fe200078e02ff */
[----:B------:R-:W-:Y:S01]  /*05b0*/  LEA R38, P1, R2, R38, 0x1 ;  /* 0x0000002602267211 */ /* 0x000fe200078208ff */
[----:B---3--:R-:W-:Y:S01]  /*05c0*/  IMAD.WIDE.U32 R48, R53, UR10, RZ ;  /* 0x0000000a35307c25 */ /* 0x008fe2000f8e00ff */
[----:B------:R-:W-:-:S03]  /*05d0*/  IADD3 R37, PT, PT, R3, R37, RZ ;  /* 0x0000002503257210 */ /* 0x000fc60007ffe0ff */
[----:B------:R-:W-:Y:S01]  /*05e0*/  IMAD.WIDE.U32 R6, R0, R12, UR6 ;  /* 0x0000000600067e25 */ /* 0x000fe2000f8e000c */
[----:B------:R-:W3:Y:S01]  /*05f0*/  LDCU UR6, c[0x0][0x38c] ;  /* 0x00007180ff0677ac */ /* 0x000ee20008000800 */
[----:B------:R-:W-:Y:S02]  /*0600*/  LEA.HI.X R37, R2, R39, R37, 0x1, P1 ;  /* 0x0000002702257211 */ /* 0x000fe400008f0c25 */
[----:B------:R-:W-:Y:S01]  /*0610*/  IMAD R2, R53, UR11, R49 ;  /* 0x0000000b35027c24 */ /* 0x000fe2000f8e0231 */
[----:B--2---:R-:W-:Y:S01]  /*0620*/  LEA R49, P0, R48, R18, 0x2 ;  /* 0x0000001230317211 */ /* 0x004fe200078010ff */
[----:B------:R-:W-:Y:S01]  /*0630*/  IMAD R5, R0, R13, R5 ;  /* 0x0000000d00057224 */ /* 0x000fe200078e0205 */
[----:B-1----:R-:W-:Y:S01]  /*0640*/  SHF.L.U32 R46, R51, 0x1, RZ ;  /* 0x00000001332e7819 */ /* 0x002fe200000006ff */
[----:B0-----:R-:W-:Y:S01]  /*0650*/  IMAD R0, R16, UR20, R53 ;  /* 0x0000001410007c24 */ /* 0x001fe2000f8e0235 */
[----:B------:R-:W-:Y:S01]  /*0660*/  LEA.HI.X R48, R48, R19, R2, 0x2, P0 ;  /* 0x0000001330307211 */ /* 0x000fe200000f1402 */
[----:B------:R-:W0:Y:S01]  /*0670*/  LDCU.U8 UR7, c[0x0][0x39e] ;  /* 0x000073c0ff0777ac */ /* 0x000e220008000000 */
[----:B------:R-:W-:Y:S01]  /*0680*/  LOP3.LUT R46, R46, 0x7c0, RZ, 0xc0, !PT ;  /* 0x000007c02e2e7812 */ /* 0x000fe200078ec0ff */
[----:B------:R-:W-:Y:S01]  /*0690*/  IMAD R0, R0, R17, RZ ;  /* 0x0000001100007224 */ /* 0x000fe200078e02ff */
[----:B------:R-:W-:-:S02]  /*06a0*/  LEA R36, P2, R6, R14, 0x1 ;  /* 0x0000000e06247211 */ /* 0x000fc400078408ff */
[--C-:B------:R-:W-:Y:S01]  /*06b0*/  LOP3.LUT R2, R46, 0x1f, R51.reuse, 0xf8, !PT ;  /* 0x0000001f2e027812 */ /* 0x100fe200078ef833 */
[----:B----4-:R-:W-:Y:S01]  /*06c0*/  ULEA UR4, UR5, UR4, 0x18 ;  /* 0x0000000405047291 */ /* 0x010fe2000f8ec0ff */
[----:B------:R-:W-:Y:S02]  /*06d0*/  IADD3 R35, PT, PT, R7, R5, RZ ;  /* 0x0000000507237210 */ /* 0x000fe40007ffe0ff */
[----:B------:R-:W-:Y:S01]  /*06e0*/  SHF.R.U32.HI R109, RZ, 0x5, R51 ;  /* 0x00000005ff6d7819 */ /* 0x000fe20000011633 */
[----:B------:R-:W-:Y:S01]  /*06f0*/  IMAD.WIDE.U32 R2, R2, 0x10, RZ ;  /* 0x0000001002027825 */ /* 0x000fe200078e00ff */
[----:B------:R-:W-:Y:S02]  /*0700*/  LEA.HI.X R35, R6, R15, R35, 0x1, P2 ;  /* 0x0000000f06237211 */ /* 0x000fe400010f0c23 */
[----:B------:R-:W-:Y:S01]  /*0710*/  LOP3.LUT R110, R51, 0x1f, RZ, 0xc0, !PT ;  /* 0x0000001f336e7812 */ /* 0x000fe200078ec0ff */
[----:B---3--:R-:W-:Y:S01]  /*0720*/  IMAD R44, R0, UR6, RZ ;  /* 0x00000006002c7c24 */ /* 0x008fe2000f8e02ff */
[----:B------:R-:W-:-:S02]  /*0730*/  LEA R40, R109, UR4, 0x3 ;  /* 0x000000046d287c11 */ /* 0x000fc4000f8e18ff */
[----:B------:R-:W-:-:S07]  /*0740*/  LOP3.LUT R39, R2, 0x200, RZ, 0xfc, !PT ;  /* 0x0000020002277812 */ /* 0x000fce00078efcff */
.L_x_3102:
[----:B------:R-:W-:Y:S01]  /*0750*/  BAR.SYNC.DEFER_BLOCKING 0x0 ;  /* 0x0000000000007b1d */ /* 0x000fe20000010000 */
[----:B-1----:R-:W-:-:S04]  /*0760*/  IADD3 R4, P0, PT, R2, R47, RZ ;  /* 0x0000002f02047210 */ /* 0x002fc80007f1e0ff */
[----:B------:R-:W-:Y:S01]  /*0770*/  IADD3.X R5, PT, PT, R3, R43, RZ, P0, !PT ;  /* 0x0000002b03057210 */ /* 0x000fe200007fe4ff */
[----:B------:R-:W1:Y:S02]  /*0780*/  S2R R57, SR_LANEID ;  /* 0x0000000000397919 */ /* 0x000e640000000000 */
[----:B------:R-:W2:Y:S01]  /*0790*/  S2UR UR5, SR_CgaCtaId ;  /* 0x00000000000579c3 */ /* 0x000ea20000008800 */
[----:B------:R-:W-:-:S07]  /*07a0*/  UMOV UR4, 0x400 ;  /* 0x0000040000047882 */ /* 0x000fce0000000000 */
[----:B------:R-:W3:Y:S01]  /*07b0*/  LDC R21, c[0x0][0x38c] ;  /* 0x0000e300ff157b82 */ /* 0x000ee20000000800 */
[----:B------:R-:W4:Y:S04]  /*07c0*/  LDG.E.128 R16, desc[UR18][R4.64] ;  /* 0x0000001204107981 */ /* 0x000f28000c1e1d00 */
[----:B------:R-:W3:Y:S01]  /*07d0*/  LDG.E.128 R24, desc[UR18][R4.64+0x200] ;  /* 0x0002001204187981 */ /* 0x000ee2000c1e1d00 */
[----:B------:R-:W-:Y:S01]  /*07e0*/  IADD3 R22, P0, PT, R2, R45, RZ ;  /* 0x0000002d02167210 */ /* 0x000fe20007f1e0ff */
[----:B--2---:R-:W-:-:S03]  /*07f0*/  ULEA UR4, UR5, UR4, 0x18 ;  /* 0x0000000405047291 */ /* 0x004fc6000f8ec0ff */
[----:B------:R-:W-:Y:S02]  /*0800*/  IADD3.X R23, PT, PT, R3, R41, RZ, P0, !PT ;  /* 0x0000002903177210 */ /* 0x000fe400007fe4ff */
[----:B-1----:R-:W-:-:S04]  /*0810*/  IADD3 R34, PT, PT, R46, R57, RZ ;  /* 0x000000392e227210 */ /* 0x002fc80007ffe0ff */
[----:B------:R-:W-:-:S04]  /*0820*/  LEA R34, R34, UR4, 0x4 ;  /* 0x0000000422227c11 */ /* 0x000fc8000f8e20ff */
[----:B------:R-:W-:Y:S01]  /*0830*/  LEA R0, R57, R34, 0x4 ;  /* 0x0000002239007211 */ /* 0x000fe200078e20ff */
[----:B----4-:R-:W-:Y:S04]  /*0840*/  STS.128 [R34], R16 ;  /* 0x0000001022007388 */ /* 0x010fe80000000c00 */
        /* <DEDUP_REMOVED lines=66> */
.L_x_3065:
[----:B------:R-:W-:Y:S05]  /*0c70*/  BSYNC.RECONVERGENT B0 ;  /* 0x0000000000007941 */ /* 0x000fea0003800200 */
.L_x_3064:
        /* <DEDUP_REMOVED lines=35> */
.L_x_3067:
[----:B------:R-:W-:Y:S05]  /*0eb0*/  BSYNC.RECONVERGENT B0 ;  /* 0x0000000000007941 */ /* 0x000fea0003800200 */
.L_x_3066:
        /* <DEDUP_REMOVED lines=37> */
.L_x_3069:
[----:B------:R-:W-:Y:S05]  /*1110*/  BSYNC.RECONVERGENT B0 ;  /* 0x0000000000007941 */ /* 0x000fea0003800200 */
.L_x_3068:
        /* <DEDUP_REMOVED lines=35> */
.L_x_3071:
[----:B------:R-:W-:Y:S05]  /*1350*/  BSYNC.RECONVERGENT B0 ;  /* 0x0000000000007941 */ /* 0x000fea0003800200 */
.L_x_3070:
        /* <DEDUP_REMOVED lines=37> */
.L_x_3073:
[----:B------:R-:W-:Y:S05]  /*15b0*/  BSYNC.RECONVERGENT B0 ;  /* 0x0000000000007941 */ /* 0x000fea0003800200 */
.L_x_3072:
        /* <DEDUP_REMOVED lines=35> */
.L_x_3075:
[----:B------:R-:W-:Y:S05]  /*17f0*/  BSYNC.RECONVERGENT B0 ;  /* 0x0000000000007941 */ /* 0x000fea0003800200 */
.L_x_3074:
        /* <DEDUP_REMOVED lines=37> */
.L_x_3077:
[----:B------:R-:W-:Y:S05]  /*1a50*/  BSYNC.RECONVERGENT B0 ;  /* 0x0000000000007941 */ /* 0x000fea0003800200 */
.L_x_3076:
        /* <DEDUP_REMOVED lines=37> */
.L_x_3079:
[----:B------:R-:W-:Y:S05]  /*1cb0*/  BSYNC.RECONVERGENT B0 ;  /* 0x0000000000007941 */ /* 0x000fea0003800200 */
.L_x_3078:
        /* <DEDUP_REMOVED lines=41> */
.L_x_3081:
[----:B------:R-:W-:Y:S05]  /*1f50*/  BSYNC.RECONVERGENT B0 ;  /* 0x0000000000007941 */ /* 0x000fea0003800200 */
.L_x_3080:
        /* <DEDUP_REMOVED lines=39> */
.L_x_3083:
[----:B------:R-:W-:Y:S05]  /*21d0*/  BSYNC.RECONVERGENT B0 ;  /* 0x0000000000007941 */ /* 0x000fea0003800200 */
.L_x_3082:
        /* <DEDUP_REMOVED lines=45> */
.L_x_3085:
[----:B------:R-:W-:Y:S05]  /*24b0*/  BSYNC.RECONVERGENT B0 ;  /* 0x0000000000007941 */ /* 0x000fea0003800200 */
.L_x_3084:
        /* <DEDUP_REMOVED lines=32> */
.L_x_3087:
[----:B------:R-:W-:Y:S05]  /*26c0*/  BSYNC.RECONVERGENT B0 ;  /* 0x0000000000007941 */ /* 0x000fea0003800200 */
.L_x_3086:
        /* <DEDUP_REMOVED lines=32> */
.L_x_3089:
[----:B------:R-:W-:Y:S05]  /*28d0*/  BSYNC.RECONVERGENT B0 ;  /* 0x0000000000007941 */ /* 0x000fea0003800200 */
.L_x_3088:
        /* <DEDUP_REMOVED lines=32> */
.L_x_3091:
[----:B------:R-:W-:Y:S05]  /*2ae0*/  BSYNC.RECONVERGENT B0 ;  /* 0x0000000000007941 */ /* 0x000fea0003800200 */
.L_x_3090:
        /* <DEDUP_REMOVED lines=32> */
.L_x_3093:
[----:B------:R-:W-:Y:S05]  /*2cf0*/  BSYNC.RECONVERGENT B0 ;  /* 0x0000000000007941 */ /* 0x000fea0003800200 */
.L_x_3092:
        /* <DEDUP_REMOVED lines=32> */
.L_x_3095:
[----:B------:R-:W-:Y:S05]  /*2f00*/  BSYNC.RECONVERGENT B0 ;  /* 0x0000000000007941 */ /* 0x000fea0003800200 */
.L_x_3094:
        /* <DEDUP_REMOVED lines=20> */
[----:B------:R-:W-:Y:S01]  /*3050*/  ISETP.NE.AND P0, PT, R42, RZ, PT ;  /* 0x000000ff2a00720c */ /* 0x000fe20003f05270 */
[----:B------:R-:W-:Y:S01]  /*3060*/  FMUL.FTZ R90, R5, R62 ;  /* 0x0000003e055a7220 */ /* 0x000fe20000410000 */
[----:B------:R-:W-:Y:S01]  /*3070*/  IADD3 R20, P1, PT, R38, R39, RZ ;  /* 0x0000002726147210 */ /* 0x000fe20007f3e0ff */
[----:B------:R-:W-:Y:S01]  /*3080*/  IMAD R105, R42, R21, RZ ;  /* 0x000000152a697224 */ /* 0x000fe200078e02ff */
[----:B------:R-:W-:Y:S01]  /*3090*/  IADD3 R4, P2, PT, R36, R39, RZ ;  /* 0x0000002724047210 */ /* 0x000fe20007f5e0ff */
[----:B------:R-:W-:Y:S01]  /*30a0*/  FMUL.FTZ R89, R89, R63 ;  /* 0x0000003f59597220 */ /* 0x000fe20000410000 */
[----:B------:R-:W-:Y:S01]  /*30b0*/  IADD3 R108, PT, PT, -R21, RZ, RZ ;  /* 0x000000ff156c7210 */ /* 0x000fe20007ffe1ff */
        /* <DEDUP_REMOVED lines=18> */
[----:B------:R-:W-:-:S02]  /*31e0*/  ISETP.EQ.AND P0, PT, R110, RZ, P0 ;  /* 0x000000ff6e00720c */ /* 0x000fc40000702270 */
[----:B------:R-:W-:Y:S02]  /*31f0*/  MOV R106, R48 ;  /* 0x00000030006a7202 */ /* 0x000fe40000000f00 */
[C---:B------:R-:W-:Y:S02]  /*3200*/  IADD3.X R21, PT, PT, R3.reuse, R37, RZ, P1, !PT ;  /* 0x0000002503157210 */ /* 0x040fe40000ffe4ff */
[----:B------:R-:W-:Y:S02]  /*3210*/  IADD3.X R5, PT, PT, R3, R35, RZ, P2, !PT ;  /* 0x0000002303057210 */ /* 0x000fe400017fe4ff */
[----:B0-----:R-:W-:Y:S02]  /*3220*/  SHF.L.U64.HI R23, R22, 0x1, R23 ;  /* 0x0000000116177819 */ /* 0x001fe40000010217 */
[----:B-1----:R-:W-:Y:S02]  /*3230*/  SHF.L.U64.HI R25, R24, 0x1, R25 ;  /* 0x0000000118197819 */ /* 0x002fe40000010219 */
[----:B--2---:R-:W-:-:S07]  /*3240*/  SHF.L.U64.HI R27, R26, 0x2, R27 ;  /* 0x000000021a1b7819 */ /* 0x004fce000001021b */
.L_x_3101:
[----:B------:R-:W2:Y:S04]  /*3250*/  LDG.E.128 R12, desc[UR18][R20.64+-0x200] ;  /* 0xfffe0012140c7981 */ /* 0x000ea8000c1e1d00 */
[----:B------:R-:W3:Y:S01]  /*3260*/  LDG.E.128 R16, desc[UR18][R20.64] ;  /* 0x0000001214107981 */ /* 0x000ee2000c1e1d00 */
[----:B------:R-:W-:Y:S02]  /*3270*/  MOV R28, R107 ;  /* 0x0000006b001c7202 */ /* 0x000fe40000000f00 */
[----:B------:R-:W-:-:S05]  /*3280*/  MOV R29, R106 ;  /* 0x0000006a001d7202 */ /* 0x000fca0000000f00 */
[----:B------:R0:W4:Y:S02]  /*3290*/  LDG.E R30, desc[UR18][R28.64] ;  /* 0x000000121c1e7981 */ /* 0x000124000c1e1900 */
[----:B0-----:R-:W-:Y:S02]  /*32a0*/  MOV R28, R4 ;  /* 0x00000004001c7202 */ /* 0x001fe40000000f00 */
[----:B------:R-:W-:Y:S02]  /*32b0*/  MOV R29, R5 ;  /* 0x00000005001d7202 */ /* 0x000fe40000000f00 */
[----:B------:R-:W-:Y:S01]  /*32c0*/  ISETP.GE.AND P1, PT, R57, 0x1, PT ;  /* 0x000000013900780c */ /* 0x000fe20003f26270 */
[----:B--2---:R-:W-:Y:S04]  /*32d0*/  STS.128 [R34], R12 ;  /* 0x0000000c22007388 */ /* 0x004fe80000000c00 */
[----:B---3--:R-:W-:Y:S01]  /*32e0*/  STS.128 [R34+0x200], R16 ;  /* 0x0002001022007388 */ /* 0x008fe20000000c00 */
[----:B------:R-:W-:-:S03]  /*32f0*/  NOP ;  /* 0x0000000000007918 */ /* 0x000fc60000000000 */
[----:B------:R-:W2:Y:S04]  /*3300*/  LDG.E.128 R4, desc[UR18][R28.64+-0x200] ;  /* 0xfffe00121c047981 */ /* 0x000ea8000c1e1d00 */
[----:B------:R-:W3:Y:S01]  /*3310*/  LDG.E.128 R8, desc[UR18][R28.64] ;  /* 0x000000121c087981 */ /* 0x000ee2000c1e1d00 */
[----:B----4-:R-:W-:Y:S01]  /*3320*/  FMUL.FTZ R31, R30, 1.4426950216293334961 ;  /* 0x3fb8aa3b1e1f7820 */ /* 0x010fe20000410000 */
[----:B------:R-:W-:Y:S01]  /*3330*/  HFMA2 R30, -RZ, RZ, 1.875, 0 ;  /* 0x3f800000ff1e7431 */ /* 0x000fe200000001ff */
[----:B------:R-:W0:Y:S01]  /*3340*/  S2UR UR6, SR_CgaCtaId ;  /* 0x00000000000679c3 */ /* 0x000e220000008800 */
[----:B------:R-:W1:Y:S01]  /*3350*/  LDS.128 R12, [R0] ;  /* 0x00000000000c7984 */ /* 0x000e620000000c00 */
[C---:B------:R-:W-:Y:S01]  /*3360*/  FMUL.FTZ R122, R31.reuse, R62 ;  /* 0x0000003e1f7a7220 */ /* 0x040fe20000410000 */
[C---:B------:R-:W-:Y:S01]  /*3370*/  FMUL.FTZ R111, R31.reuse, R61 ;  /* 0x0000003d1f6f7220 */ /* 0x040fe20000410000 */
[C---:B------:R-:W-:Y:S01]  /*3380*/  FMUL.FTZ R112, R31.reuse, R60 ;  /* 0x0000003c1f707220 */ /* 0x040fe20000410000 */
[----:B------:R-:W4:Y:S01]  /*3390*/  LDS.128 R16, [R0+0x10] ;  /* 0x0000100000107984 */ /* 0x000f220000000c00 */
[C---:B------:R-:W-:Y:S01]  /*33a0*/  FMUL.FTZ R113, R31.reuse, R59 ;  /* 0x0000003b1f717220 */ /* 0x040fe20000410000 */
[C---:B------:R-:W-:Y:S01]  /*33b0*/  FMUL.FTZ R114, R31.reuse, R58 ;  /* 0x0000003a1f727220 */ /* 0x040fe20000410000 */
[----:B------:R-:W5:Y:S01]  /*33c0*/  MUFU.EX2 R122, R122 ;  /* 0x0000007a007a7308 */ /* 0x000f620000000800 */
[C---:B------:R-:W-:Y:S01]  /*33d0*/  FMUL.FTZ R123, R31.reuse, R63 ;  /* 0x0000003f1f7b7220 */ /* 0x040fe20000410000 */
[C---:B------:R-:W-:Y:S01]  /*33e0*/  FMUL.FTZ R115, R31.reuse, R56 ;  /* 0x000000381f737220 */ /* 0x040fe20000410000 */
[C---:B------:R-:W-:Y:S01]  /*33f0*/  FMUL.FTZ R116, R31.reuse, R65 ;  /* 0x000000411f747220 */ /* 0x040fe20000410000 */
[C---:B------:R-:W-:Y:S01]  /*3400*/  FMUL.FTZ R117, R31.reuse, R64 ;  /* 0x000000401f757220 */ /* 0x040fe20000410000 */
[C---:B------:R-:W-:Y:S01]  /*3410*/  FMUL.FTZ R118, R31.reuse, R67 ;  /* 0x000000431f767220 */ /* 0x040fe20000410000 */
[C---:B------:R-:W-:Y:S01]  /*3420*/  FMUL.FTZ R119, R31.reuse, R66 ;  /* 0x000000421f777220 */ /* 0x040fe20000410000 */
[C---:B------:R-:W-:Y:S01]  /*3430*/  FMUL.FTZ R120, R31.reuse, R69 ;  /* 0x000000451f787220 */ /* 0x040fe20000410000 */
[----:B------:R-:W5:Y:S01]  /*3440*/  MUFU.EX2 R111, R111 ;  /* 0x0000006f006f7308 */ /* 0x000f620000000800 */
[C---:B------:R-:W-:Y:S01]  /*3450*/  FMUL.FTZ R121, R31.reuse, R68 ;  /* 0x000000441f797220 */ /* 0x040fe20000410000 */
[C---:B------:R-:W-:Y:S01]  /*3460*/  FMUL.FTZ R124, R31.reuse, R70 ;  /* 0x000000461f7c7220 */ /* 0x040fe20000410000 */
[C---:B------:R-:W-:Y:S01]  /*3470*/  FMUL.FTZ R129, R31.reuse, R71 ;  /* 0x000000471f817220 */ /* 0x040fe20000410000 */
[----:B------:R-:W-:Y:S01]  /*3480*/  FMUL.FTZ R132, R31, R82 ;  /* 0x000000521f847220 */ /* 0x000fe20000410000 */
[----:B------:R-:W-:Y:S01]  /*3490*/  MOV R31, RZ ;  /* 0x000000ff001f7202 */ /* 0x000fe20000000f00 */
[----:B------:R-:W-:Y:S01]  /*34a0*/  UMOV UR5, 0x400 ;  /* 0x0000040000057882 */ /* 0x000fe20000000000 */
[----:B------:R-:W-:Y:S01]  /*34b0*/  ISETP.NE.AND P2, PT, R109, 0x2, PT ;  /* 0x000000026d00780c */ /* 0x000fe20003f45270 */
[----:B------:R-:W4:Y:S01]  /*34c0*/  MUFU.EX2 R112, R112 ;  /* 0x0000007000707308 */ /* 0x000f220000000800 */
[----:B0-----:R-:W-:Y:S01]  /*34d0*/  ULEA UR5, UR6, UR5, 0x18 ;  /* 0x0000000506057291 */ /* 0x001fe2000f8ec0ff */
[----:B------:R-:W-:Y:S01]  /*34e0*/  ISETP.GE.U32.AND P3, PT, R51, 0x20, PT ;  /* 0x000000203300780c */ /* 0x000fe20003f66070 */
[----:B------:R-:W-:Y:S05]  /*34f0*/  BSSY.RECONVERGENT B0, `(.L_x_3097) ;  /* 0x0000094000007945 */ /* 0x000fea0003800200 */
[----:B------:R-:W0:Y:S08]  /*3500*/  MUFU.EX2 R113, R113 ;  /* 0x0000007100717308 */ /* 0x000e300000000800 */
[----:B------:R-:W0:Y:S01]  /*3510*/  MUFU.EX2 R114, R114 ;  /* 0x0000007200727308 */ /* 0x000e220000000800 */
[----:B-1----:R-:W-:-:S02]  /*3520*/  HADD2.F32 R126, -RZ, R12.H0_H0 ;  /* 0x2000000cff7e7230 */ /* 0x002fc40000004100 */
[----:B------:R-:W-:Y:S02]  /*3530*/  HADD2.F32 R125, -RZ, R12.H1_H1 ;  /* 0x3000000cff7d7230 */ /* 0x000fe40000004100 */
[--C-:B------:R-:W-:Y:S02]  /*3540*/  HADD2.F32 R128, -RZ, R13.reuse.H0_H0 ;  /* 0x2000000dff807230 */ /* 0x100fe40000004100 */
[----:B------:R-:W-:Y:S01]  /*3550*/  FMUL.FTZ R126, R89, R126 ;  /* 0x0000007e597e7220 */ /* 0x000fe20000410000 */
[----:B------:R-:W-:Y:S02]  /*3560*/  HADD2.F32 R127, -RZ, R13.H1_H1 ;  /* 0x3000000dff7f7230 */ /* 0x000fe40000004100 */
[----:B------:R-:W-:Y:S01]  /*3570*/  FMUL.FTZ R125, R90, R125 ;  /* 0x0000007d5a7d7220 */ /* 0x000fe20000410000 */
[----:B------:R-:W1:Y:S01]  /*3580*/  MUFU.EX2 R123, R123 ;  /* 0x0000007b007b7308 */ /* 0x000e620000000800 */
[----:B------:R-:W-:Y:S01]  /*3590*/  FMUL.FTZ R128, R91, R128 ;  /* 0x000000805b807220 */ /* 0x000fe20000410000 */
[----:B------:R-:W-:-:S02]  /*35a0*/  HADD2.F32 R130, -RZ, R14.H0_H0 ;  /* 0x2000000eff827230 */ /* 0x000fc40000004100 */
[----:B-----5:R-:W-:Y:S01]  /*35b0*/  FFMA.FTZ R12, R126, R122, R125 ;  /* 0x0000007a7e0c7223 */ /* 0x020fe2000001007d */
[----:B------:R-:W-:Y:S01]  /*35c0*/  FMUL.FTZ R127, R92, R127 ;  /* 0x0000007f5c7f7220 */ /* 0x000fe20000410000 */
[----:B------:R-:W-:Y:S02]  /*35d0*/  HADD2.F32 R131, -RZ, R14.H1_H1 ;  /* 0x3000000eff837230 */ /* 0x000fe40000004100 */
[----:B------:R-:W-:Y:S01]  /*35e0*/  FFMA.FTZ R12, R111, R12, R128 ;  /* 0x0000000c6f0c7223 */ /* 0x000fe20000010080 */
[----:B------:R-:W5:Y:S01]  /*35f0*/  MUFU.EX2 R115, R115 ;  /* 0x0000007300737308 */ /* 0x000f620000000800 */
[----:B------:R-:W-:Y:S01]  /*3600*/  FMUL.FTZ R130, R93, R130 ;  /* 0x000000825d827220 */ /* 0x000fe20000410000 */
[--C-:B------:R-:W-:Y:S02]  /*3610*/  HADD2.F32 R134, -RZ, R15.reuse.H0_H0 ;  /* 0x2000000fff867230 */ /* 0x100fe40000004100 */
[----:B----4-:R-:W-:Y:S01]  /*3620*/  FFMA.FTZ R12, R112, R12, R127 ;  /* 0x0000000c700c7223 */ /* 0x010fe2000001007f */
[----:B------:R-:W-:Y:S01]  /*3630*/  FMUL.FTZ R131, R94, R131 ;  /* 0x000000835e837220 */ /* 0x000fe20000410000 */
[----:B------:R-:W-:-:S02]  /*3640*/  HADD2.F32 R133, -RZ, R15.H1_H1 ;  /* 0x3000000fff857230 */ /* 0x000fc40000004100 */
[----:B0-----:R-:W-:Y:S01]  /*3650*/  FFMA.FTZ R12, R113, R12, R130 ;  /* 0x0000000c710c7223 */ /* 0x001fe20000010082 */
[----:B------:R-:W0:Y:S01]  /*3660*/  MUFU.EX2 R116, R116 ;  /* 0x0000007400747308 */ /* 0x000e220000000800 */
[----:B------:R-:W-:Y:S01]  /*3670*/  FMUL.FTZ R134, R95, R134 ;  /* 0x000000865f867220 */ /* 0x000fe20000410000 */
[--C-:B------:R-:W-:Y:S02]  /*3680*/  HADD2.F32 R136, -RZ, R16.reuse.H0_H0 ;  /* 0x20000010ff887230 */ /* 0x100fe40000004100 */
[----:B------:R-:W-:Y:S01]  /*3690*/  FFMA.FTZ R13, R114, R12, R131 ;  /* 0x0000000c720d7223 */ /* 0x000fe20000010083 */
[----:B-1----:R-:W-:Y:S01]  /*36a0*/  FMUL.FTZ R12, R123, R122 ;  /* 0x0000007a7b0c7220 */ /* 0x002fe20000410000 */
[----:B------:R-:W-:Y:S01]  /*36b0*/  FMUL.FTZ R133, R96, R133 ;  /* 0x0000008560857220 */ /* 0x000fe20000410000 */
[----:B------:R-:W-:Y:S02]  /*36c0*/  HADD2.F32 R137, -RZ, R16.H1_H1 ;  /* 0x30000010ff897230 */ /* 0x000fe40000004100 */
[----:B------:R-:W-:Y:S01]  /*36d0*/  FMUL.FTZ R136, R97, R136 ;  /* 0x0000008861887220 */ /* 0x000fe20000410000 */
[----:B------:R-:W1:Y:S01]  /*36e0*/  MUFU.EX2 R117, R117 ;  /* 0x0000007500757308 */ /* 0x000e620000000800 */
[----:B-----5:R-:W-:Y:S01]  /*36f0*/  FFMA.FTZ R14, R115, R13, R134 ;  /* 0x0000000d730e7223 */ /* 0x020fe20000010086 */
[----:B------:R-:W-:Y:S01]  /*3700*/  FMUL.FTZ R13, R111, R12 ;  /* 0x0000000c6f0d7220 */ /* 0x000fe20000410000 */
[----:B------:R-:W-:-:S02]  /*3710*/  HADD2.F32 R138, -RZ, R17.H0_H0 ;  /* 0x20000011ff8a7230 */ /* 0x000fc40000004100 */
[----:B------:R-:W-:Y:S01]  /*3720*/  FMUL.FTZ R137, R98, R137 ;  /* 0x0000008962897220 */ /* 0x000fe20000410000 */
[----:B------:R-:W-:Y:S02]  /*3730*/  HADD2.F32 R139, -RZ, R17.H1_H1 ;  /* 0x30000011ff8b7230 */ /* 0x000fe40000004100 */
[----:B------:R-:W-:Y:S01]  /*3740*/  FMUL.FTZ R12, R112, R13 ;  /* 0x0000000d700c7220 */ /* 0x000fe20000410000 */
[--C-:B------:R-:W-:Y:S01]  /*3750*/  HADD2.F32 R142, -RZ, R18.reuse.H0_H0 ;  /* 0x20000012ff8e7230 */ /* 0x100fe20000004100 */
[----:B------:R-:W4:Y:S01]  /*3760*/  MUFU.EX2 R118, R118 ;  /* 0x0000007600767308 */ /* 0x000f220000000800 */
[----:B0-----:R-:W-:Y:S01]  /*3770*/  FFMA.FTZ R14, R116, R14, R133 ;  /* 0x0000000e740e7223 */ /* 0x001fe20000010085 */
[----:B------:R-:W-:Y:S01]  /*3780*/  FMUL.FTZ R138, R99, R138 ;  /* 0x0000008a638a7220 */ /* 0x000fe20000410000 */
[----:B------:R-:W-:Y:S01]  /*3790*/  FMUL.FTZ R13, R113, R12 ;  /* 0x0000000c710d7220 */ /* 0x000fe20000410000 */
[----:B------:R-:W-:Y:S01]  /*37a0*/  FMUL.FTZ R139, R100, R139 ;  /* 0x0000008b648b7220 */ /* 0x000fe20000410000 */
[----:B------:R-:W-:-:S02]  /*37b0*/  HADD2.F32 R141, -RZ, R18.H1_H1 ;  /* 0x30000012ff8d7230 */ /* 0x000fc40000004100 */
[----:B------:R-:W-:Y:S01]  /*37c0*/  FMUL.FTZ R142, R101, R142 ;  /* 0x0000008e658e7220 */ /* 0x000fe20000410000 */
[----:B------:R-:W-:Y:S01]  /*37d0*/  FMUL.FTZ R12, R114, R13 ;  /* 0x0000000d720c7220 */ /* 0x000fe20000410000 */
[----:B------:R-:W0:Y:S01]  /*37e0*/  MUFU.EX2 R119, R119 ;  /* 0x0000007700777308 */ /* 0x000e220000000800 */
[----:B-1----:R-:W-:Y:S01]  /*37f0*/  FFMA.FTZ R14, R117, R14, R136 ;  /* 0x0000000e750e7223 */ /* 0x002fe20000010088 */
[--C-:B------:R-:W-:Y:S02]  /*3800*/  HADD2.F32 R140, -RZ, R19.reuse.H0_H0 ;  /* 0x20000013ff8c7230 */ /* 0x100fe40000004100 */
[----:B------:R-:W-:Y:S01]  /*3810*/  FMUL.FTZ R13, R115, R12 ;  /* 0x0000000c730d7220 */ /* 0x000fe20000410000 */
[----:B------:R-:W-:Y:S01]  /*3820*/  FMUL.FTZ R141, R102, R141 ;  /* 0x0000008d668d7220 */ /* 0x000fe20000410000 */
[----:B------:R-:W-:Y:S02]  /*3830*/  HADD2.F32 R135, -RZ, R19.H1_H1 ;  /* 0x30000013ff877230 */ /* 0x000fe40000004100 */
[----:B------:R-:W-:Y:S01]  /*3840*/  FMUL.FTZ R12, R116, R13 ;  /* 0x0000000d740c7220 */ /* 0x000fe20000410000 */
[----:B------:R-:W1:Y:S01]  /*3850*/  MUFU.EX2 R120, R120 ;  /* 0x0000007800787308 */ /* 0x000e620000000800 */
[----:B----4-:R-:W-:Y:S01]  /*3860*/  FFMA.FTZ R14, R118, R14, R137 ;  /* 0x0000000e760e7223 */ /* 0x010fe20000010089 */
[----:B------:R-:W-:Y:S01]  /*3870*/  FMUL.FTZ R140, R103, R140 ;  /* 0x0000008c678c7220 */ /* 0x000fe20000410000 */
[----:B------:R-:W-:Y:S01]  /*3880*/  FMUL.FTZ R13, R117, R12 ;  /* 0x0000000c750d7220 */ /* 0x000fe20000410000 */
[----:B------:R-:W-:-:S03]  /*3890*/  FMUL.FTZ R135, R104, R135 ;  /* 0x0000008768877220 */ /* 0x000fc60000410000 */
[----:B------:R-:W-:Y:S01]  /*38a0*/  FMUL.FTZ R12, R118, R13 ;  /* 0x0000000d760c7220 */ /* 0x000fe20000410000 */
[----:B------:R-:W4:Y:S01]  /*38b0*/  MUFU.EX2 R121, R121 ;  /* 0x0000007900797308 */ /* 0x000f220000000800 */
[C---:B0-----:R-:W-:Y:S02]  /*38c0*/  FFMA.FTZ R14, R119.reuse, R14, R138 ;  /* 0x0000000e770e7223 */ /* 0x041fe4000001008a */
[----:B------:R-:W-:-:S05]  /*38d0*/  FMUL.FTZ R13, R119, R12 ;  /* 0x0000000c770d7220 */ /* 0x000fca0000410000 */
[----:B------:R-:W0:Y:S01]  /*38e0*/  MUFU.EX2 R124, R124 ;  /* 0x0000007c007c7308 */ /* 0x000e220000000800 */
[C---:B-1----:R-:W-:Y:S01]  /*38f0*/  FFMA.FTZ R14, R120.reuse, R14, R139 ;  /* 0x0000000e780e7223 */ /* 0x042fe2000001008b */
[----:B------:R-:W-:-:S06]  /*3900*/  FMUL.FTZ R12, R120, R13 ;  /* 0x0000000d780c7220 */ /* 0x000fcc0000410000 */
[----:B------:R-:W1:Y:S01]  /*3910*/  MUFU.EX2 R129, R129 ;  /* 0x0000008100817308 */ /* 0x000e620000000800 */
[C---:B----4-:R-:W-:Y:S01]  /*3920*/  FFMA.FTZ R14, R121.reuse, R14, R142 ;  /* 0x0000000e790e7223 */ /* 0x050fe2000001008e */
[----:B------:R-:W-:-:S06]  /*3930*/  FMUL.FTZ R13, R121, R12 ;  /* 0x0000000c790d7220 */ /* 0x000fcc0000410000 */
[----:B------:R-:W4:Y:S01]  /*3940*/  MUFU.EX2 R132, R132 ;  /* 0x0000008400847308 */ /* 0x000f220000000800 */
[C---:B0-----:R-:W-:Y:S01]  /*3950*/  FFMA.FTZ R14, R124.reuse, R14, R141 ;  /* 0x0000000e7c0e7223 */ /* 0x041fe2000001008d */
[----:B------:R-:W-:-:S03]  /*3960*/  FMUL.FTZ R12, R124, R13 ;  /* 0x0000000d7c0c7220 */ /* 0x000fc60000410000 */
[C---:B-1----:R-:W-:Y:S01]  /*3970*/  FFMA.FTZ R14, R129.reuse, R14, R140 ;  /* 0x0000000e810e7223 */ /* 0x042fe2000001008c */
[----:B------:R-:W-:-:S03]  /*3980*/  FMUL.FTZ R143, R129, R12 ;  /* 0x0000000c818f7220 */ /* 0x000fc60000410000 */
[C---:B----4-:R-:W-:Y:S01]  /*3990*/  FFMA.FTZ R14, R132.reuse, R14, R135 ;  /* 0x0000000e840e7223 */ /* 0x050fe20000010087 */
[----:B------:R-:W-:-:S04]  /*39a0*/  FMUL.FTZ R143, R132, R143 ;  /* 0x0000008f848f7220 */ /* 0x000fc80000410000 */
[----:B------:R-:W0:Y:S04]  /*39b0*/  SHFL.UP PT, R15, R14, 0x1, RZ ;  /* 0x042000000e0f7989 */ /* 0x000e2800000e00ff */
[----:B------:R-:W1:Y:S01]  /*39c0*/  SHFL.UP PT, R12, R143, 0x1, RZ ;  /* 0x042000008f0c7989 */ /* 0x000e6200000e00ff */
[C---:B0-----:R-:W-:Y:S01]  /*39d0*/  FFMA.FTZ R15, R143.reuse, R15, R14 ;  /* 0x0000000f8f0f7223 */ /* 0x041fe2000001000e */
[----:B-1----:R-:W-:-:S04]  /*39e0*/  @P1 FMUL.FTZ R143, R143, R12 ;  /* 0x0000000c8f8f1220 */ /* 0x002fc80000410000 */
[----:B------:R-:W-:Y:S02]  /*39f0*/  FSEL R16, R14, R15, !P1 ;  /* 0x0000000f0e107208 */ /* 0x000fe40004800000 */
[----:B------:R-:W-:Y:S01]  /*3a00*/  ISETP.GE.AND P1, PT, R57, 0x2, PT ;  /* 0x000000023900780c */ /* 0x000fe20003f26270 */
[----:B------:R-:W-:Y:S04]  /*3a10*/  SHFL.UP PT, R12, R143, 0x2, RZ ;  /* 0x044000008f0c7989 */ /* 0x000fe800000e00ff */
[----:B------:R-:W0:Y:S02]  /*3a20*/  SHFL.UP PT, R13, R16, 0x2, RZ ;  /* 0x04400000100d7989 */ /* 0x000e2400000e00ff */
[----:B0-----:R-:W-:-:S06]  /*3a30*/  FFMA.FTZ R13, R143, R13, R16 ;  /* 0x0000000d8f0d7223 */ /* 0x001fcc0000010010 */
[----:B------:R-:W-:Y:S01]  /*3a40*/  @P1 FMUL.FTZ R143, R143, R12 ;  /* 0x0000000c8f8f1220 */ /* 0x000fe20000410000 */
[----:B------:R-:W-:-:S04]  /*3a50*/  FSEL R14, R16, R13, !P1 ;  /* 0x0000000d100e7208 */ /* 0x000fc80004800000 */
[----:B------:R-:W-:Y:S01]  /*3a60*/  SHFL.UP PT, R12, R143, 0x4, RZ ;  /* 0x048000008f0c7989 */ /* 0x000fe200000e00ff */
[----:B------:R-:W-:-:S03]  /*3a70*/  ISETP.GE.AND P1, PT, R57, 0x4, PT ;  /* 0x000000043900780c */ /* 0x000fc60003f26270 */
[----:B------:R-:W0:Y:S02]  /*3a80*/  SHFL.UP PT, R13, R14, 0x4, RZ ;  /* 0x048000000e0d7989 */ /* 0x000e2400000e00ff */
[----:B0-----:R-:W-:-:S08]  /*3a90*/  FFMA.FTZ R13, R143, R13, R14 ;  /* 0x0000000d8f0d7223 */ /* 0x001fd0000001000e */
        /* <DEDUP_REMOVED lines=8> */
[----:B------:R-:W0:Y:S01]  /*3b20*/  SHFL.UP PT, R32, R143, 0x10, RZ ;  /* 0x060000008f207989 */ /* 0x000e2200000e00ff */
[----:B------:R-:W-:-:S03]  /*3b30*/  ISETP.NE.AND P1, PT, R57, 0x1f, PT ;  /* 0x0000001f3900780c */ /* 0x000fc60003f25270 */
[----:B------:R-:W1:Y:S04]  /*3b40*/  SHFL.UP PT, R33, R144, 0x10, RZ ;  /* 0x0600000090217989 */ /* 0x000e6800000e00ff */
[----:B--2---:R-:W-:Y:S04]  /*3b50*/  STS.128 [R34+0x1080], R4 ;  /* 0x0010800422007388 */ /* 0x004fe80000000c00 */
[----:B---3--:R-:W-:Y:S01]  /*3b60*/  STS.128 [R34+0x1280], R8 ;  /* 0x0012800822007388 */ /* 0x008fe20000000c00 */
[----:B------:R-:W-:-:S03]  /*3b70*/  NOP ;  /* 0x0000000000007918 */ /* 0x000fc60000000000 */
[----:B------:R-:W-:Y:S04]  /*3b80*/  @P0 LDS.64 R30, [UR4] ;  /* 0x00000004ff1e0984 */ /* 0x000fe80008000a00 */
[----:B------:R-:W-:Y:S01]  /*3b90*/  LDS.128 R4, [R0+0x1080] ;  /* 0x0010800000047984 */ /* 0x000fe20000000c00 */
[----:B0-----:R-:W-:-:S03]  /*3ba0*/  FMUL.FTZ R32, R143, R32 ;  /* 0x000000208f207220 */ /* 0x001fc60000410000 */
[----:B------:R-:W-:Y:S01]  /*3bb0*/  LDS.128 R8, [R0+0x1090] ;  /* 0x0010900000087984 */ /* 0x000fe20000000c00 */
[----:B-1----:R-:W-:-:S05]  /*3bc0*/  FFMA.FTZ R33, R143, R33, R144 ;  /* 0x000000218f217223 */ /* 0x002fca0000010090 */
[----:B------:R-:W-:Y:S01]  /*3bd0*/  @!P1 STS.64 [R40+0x2100], R32 ;  /* 0x0021002028009388 */ /* 0x000fe20000000a00 */
[----:B------:R-:W-:Y:S01]  /*3be0*/  BAR.SYNC.DEFER_BLOCKING 0x0 ;  /* 0x0000000000007b1d */ /* 0x000fe20000010000 */
[----:B------:R-:W-:-:S04]  /*3bf0*/  ISETP.GE.AND P1, PT, R57, 0x10, PT ;  /* 0x000000103900780c */ /* 0x000fc80003f26270 */
[----:B------:R-:W-:Y:S02]  /*3c00*/  FSEL R143, R143, R32, !P1 ;  /* 0x000000208f8f7208 */ /* 0x000fe40004800000 */
[----:B------:R-:W-:Y:S02]  /*3c10*/  FSEL R144, R144, R33, !P1 ;  /* 0x0000002190907208 */ /* 0x000fe40004800000 */
[----:B------:R-:W-:Y:S02]  /*3c20*/  ISETP.NE.AND P1, PT, R109, 0x1, PT ;  /* 0x000000016d00780c */ /* 0x000fe40003f25270 */
        /* <DEDUP_REMOVED lines=32> */
.L_x_3098:
[----:B------:R-:W-:Y:S05]  /*3e30*/  BSYNC.RECONVERGENT B0 ;  /* 0x0000000000007941 */ /* 0x000fea0003800200 */
.L_x_3097:
[----:B------:R-:W-:Y:S01]  /*3e40*/  BAR.SYNC.DEFER_BLOCKING 0x0 ;  /* 0x0000000000007b1d */ /* 0x000fe20000010000 */
[----:B------:R-:W-:Y:S01]  /*3e50*/  ISETP.NE.AND P1, PT, R51, RZ, PT ;  /* 0x000000ff3300720c */ /* 0x000fe20003f25270 */
[--C-:B0-----:R-:W-:Y:S02]  /*3e60*/  HADD2.F32 R31, -RZ, R7.reuse.H0_H0 ;  /* 0x20000007ff1f7230 */ /* 0x101fe40000004100 */
[----:B------:R-:W-:Y:S02]  /*3e70*/  HADD2.F32 R18, -RZ, R7.H1_H1 ;  /* 0x30000007ff127230 */ /* 0x000fe40000004100 */
[----:B------:R-:W-:Y:S01]  /*3e80*/  BSSY.RECONVERGENT B0, `(.L_x_3099) ;  /* 0x000002a000007945 */ /* 0x000fe20003800200 */
[--C-:B------:R-:W-:Y:S02]  /*3e90*/  HADD2.F32 R33, -RZ, R9.reuse.H0_H0 ;  /* 0x20000009ff217230 */ /* 0x100fe40000004100 */
[----:B------:R-:W-:Y:S02]  /*3ea0*/  HADD2.F32 R30, -RZ, R9.H1_H1 ;  /* 0x30000009ff1e7230 */ /* 0x000fe40000004100 */
[----:B------:R-:W-:-:S02]  /*3eb0*/  HADD2.F32 R19, -RZ, R6.H0_H0 ;  /* 0x20000006ff137230 */ /* 0x000fc40000004100 */
[----:B------:R-:W-:Y:S02]  /*3ec0*/  HADD2.F32 R7, -RZ, R8.H0_H0 ;  /* 0x20000008ff077230 */ /* 0x000fe40000004100 */
[----:B------:R-:W-:Y:S02]  /*3ed0*/  HADD2.F32 R9, -RZ, R10.H0_H0 ;  /* 0x2000000aff097230 */ /* 0x000fe40000004100 */
[----:B------:R-:W-:Y:S02]  /*3ee0*/  HADD2.F32 R14, -RZ, R4.H0_H0 ;  /* 0x20000004ff0e7230 */ /* 0x000fe40000004100 */
[--C-:B------:R-:W-:Y:S02]  /*3ef0*/  HADD2.F32 R17, -RZ, R5.reuse.H0_H0 ;  /* 0x20000005ff117230 */ /* 0x100fe40000004100 */
[----:B------:R-:W-:Y:S02]  /*3f00*/  HADD2.F32 R16, -RZ, R5.H1_H1 ;  /* 0x30000005ff107230 */ /* 0x000fe40000004100 */
[----:B------:R-:W-:Y:S01]  /*3f10*/  HADD2.F32 R6, -RZ, R6.H1_H1 ;  /* 0x30000006ff067230 */ /* 0x000fe20000004100 */
[----:B------:R-:W0:Y:S01]  /*3f20*/  @P2 LDS R15, [UR5+0x212c] ;  /* 0x00212c05ff0f2984 */ /* 0x000e220008000800 */
[----:B------:R-:W-:-:S02]  /*3f30*/  HADD2.F32 R8, -RZ, R8.H1_H1 ;  /* 0x30000008ff087230 */ /* 0x000fc40000004100 */
[----:B------:R-:W-:Y:S02]  /*3f40*/  HADD2.F32 R10, -RZ, R10.H1_H1 ;  /* 0x3000000aff0a7230 */ /* 0x000fe40000004100 */
[----:B------:R-:W-:Y:S02]  /*3f50*/  HADD2.F32 R32, -RZ, R11.H1_H1 ;  /* 0x3000000bff207230 */ /* 0x000fe40000004100 */
[----:B0-----:R-:W-:Y:S01]  /*3f60*/  @P2 FFMA.FTZ R144, R15, R143, R144 ;  /* 0x0000008f0f902223 */ /* 0x001fe20000010090 */
[----:B------:R-:W-:-:S03]  /*3f70*/  HADD2.F32 R15, -RZ, R4.H1_H1 ;  /* 0x30000004ff0f7230 */ /* 0x000fc60000004100 */
[----:B------:R-:W-:-:S04]  /*3f80*/  FFMA.FTZ R126, R123, R144, R126 ;  /* 0x000000907b7e7223 */ /* 0x000fc8000001007e */
[----:B------:R-:W-:-:S04]  /*3f90*/  FFMA.FTZ R125, R122, R126, R125 ;  /* 0x0000007e7a7d7223 */ /* 0x000fc8000001007d */
        /* <DEDUP_REMOVED lines=24> */
.L_x_3100:
[----:B------:R-:W-:Y:S05]  /*4120*/  BSYNC.RECONVERGENT B0 ;  /* 0x0000000000007941 */ /* 0x000fea0003800200 */
.L_x_3099:
[----:B------:R-:W-:Y:S01]  /*4130*/  IADD3 R108, PT, PT, R108, 0x1, RZ ;  /* 0x000000016c6c7810 */ /* 0x000fe20007ffe0ff */
[----:B------:R-:W-:Y:S01]  /*4140*/  UIADD3 UR4, UPT, UPT, UR4, 0x8, URZ ;  /* 0x0000000804047890 */ /* 0x000fe2000fffe0ff */
[----:B------:R-:W-:Y:S01]  /*4150*/  LEA R107, P4, R26, R107, 0x2 ;  /* 0x0000006b1a6b7211 */ /* 0x000fe200078810ff */
[----:B------:R-:W-:Y:S01]  /*4160*/  FFMA.FTZ R81, R14, R126, R81 ;  /* 0x0000007e0e517223 */ /* 0x000fe20000010051 */
[----:B------:R-:W-:Y:S01]  /*4170*/  ISETP.NE.AND P1, PT, R108, RZ, PT ;  /* 0x000000ff6c00720c */ /* 0x000fe20003f25270 */
[----:B------:R-:W-:Y:S01]  /*4180*/  FFMA.FTZ R80, R15, R125, R80 ;  /* 0x0000007d0f507223 */ /* 0x000fe20000010050 */
[----:B------:R-:W-:Y:S01]  /*4190*/  LEA R20, P2, R22, R20, 0x1 ;  /* 0x0000001416147211 */ /* 0x000fe200078408ff */
[----:B------:R-:W-:Y:S01]  /*41a0*/  FFMA.FTZ R84, R17, R128, R84 ;  /* 0x0000008011547223 */ /* 0x000fe20000010054 */
[----:B-1----:R-:W-:Y:S01]  /*41b0*/  LEA R4, P3, R24, R28, 0x1 ;  /* 0x0000001c18047211 */ /* 0x002fe200078608ff */
        /* <DEDUP_REMOVED lines=14> */
[----:B------:R-:W-:Y:S02]  /*42a0*/  IADD3.X R5, PT, PT, R29, R25, RZ, P3, !PT ;  /* 0x000000191d057210 */ /* 0x000fe40001ffe4ff */
[----:B------:R-:W-:Y:S02]  /*42b0*/  IADD3 R105, PT, PT, R105, 0x1, RZ ;  /* 0x0000000169697810 */ /* 0x000fe40007ffe0ff */
[----:B------:R-:W-:Y:S01]  /*42c0*/  IADD3.X R106, PT, PT, R106, R27, RZ, P4, !PT ;  /* 0x0000001b6a6a7210 */ /* 0x000fe200027fe4ff */
[----:B------:R-:W-:Y:S06]  /*42d0*/  @P1 BRA `(.L_x_3101) ;  /* 0xffffffec00dc1947 */ /* 0x000fec000383ffff */
.L_x_3096:
        /* <DEDUP_REMOVED lines=30> */
[----:B--2---:R-:W-:Y:S01]  /*44c0*/  IMAD.WIDE.U32 R4, R53, R20, R8 ;  /* 0x0000001435047225 */ /* 0x004fe200078e0008 */
[----:B------:R-:W-:-:S03]  /*44d0*/  IADD3.X R43, PT, PT, RZ, R43, RZ, P4, !PT ;  /* 0x0000002bff2b7210 */ /* 0x000fc600027fe4ff */
[----:B------:R-:W-:Y:S01]  /*44e0*/  IMAD R7, R53, R21, R5 ;  /* 0x0000001535077224 */ /* 0x000fe200078e0205 */
[----:B---3--:R-:W-:-:S04]  /*44f0*/  LEA R5, P0, R4, R22, 0x1 ;  /* 0x0000001604057211 */ /* 0x008fc800078008ff */
[----:B------:R-:W-:Y:S02]  /*4500*/  LEA.HI.X R7, R4, R23, R7, 0x1, P0 ;  /* 0x0000001704077211 */ /* 0x000fe400000f0c07 */
[----:B------:R-:W-:-:S04]  /*4510*/  IADD3 R4, P0, PT, R2, R5, RZ ;  /* 0x0000000502047210 */ /* 0x000fc80007f1e0ff */
[----:B------:R-:W-:Y:S02]  /*4520*/  IADD3.X R5, PT, PT, R3, R7, RZ, P0, !PT ;  /* 0x0000000703057210 */ /* 0x000fe400007fe4ff */
[----:B-1----:R-:W-:-:S03]  /*4530*/  ISETP.GE.AND P0, PT, R42, UR4, PT ;  /* 0x000000042a007c0c */ /* 0x002fc6000bf06270 */
[----:B----4-:R1:W-:Y:S04]  /*4540*/  STG.E.128 desc[UR18][R4.64], R12 ;  /* 0x0000000c04007986 */ /* 0x0103e8000c101d12 */
[----:B0-----:R1:W-:Y:S06]  /*4550*/  STG.E.128 desc[UR18][R4.64+0x200], R16 ;  /* 0x0002001004007986 */ /* 0x0013ec000c101d12 */
[----:B------:R-:W-:Y:S05]  /*4560*/  @!P0 BRA `(.L_x_3102) ;  /* 0xffffffc000788947 */ /* 0x000fea000383ffff */
[----:B------:R-:W-:Y:S05]  /*4570*/  EXIT ;  /* 0x000000000000794d */ /* 0x000fea0003800000 */
.L_x_3103:
        /* <DEDUP_REMOVED lines=16> */
.L_x_5092:


//--------------------- .text._Z25selective_scan_fwd_kernelI32Selective_Scan_fwd_kernel_traitsILi128ELi16ELi1ELb1ELb1ELb1ELb1EN3c104HalfEfEEv13SSMParamsBase --------------------------
	.section	.text._Z25selective_scan_fwd_kernelI32Selective_Scan_fwd_kernel_traitsILi128ELi16ELi1ELb1ELb1ELb1ELb1EN3c104HalfEfEEv13SSMParamsBase,"ax",@progbits
	.align	128
        .global         _Z25selective_scan_fwd_kernelI32Selective_Scan_fwd_kernel_traitsILi128ELi16ELi1ELb1ELb1ELb1ELb1EN3c104HalfEfEEv13SSMParamsBase
        .type           _Z25selective_scan_fwd_kernelI32Selective_Scan_fwd_kernel_traitsILi128ELi16ELi1ELb1ELb1ELb1ELb1EN3c104HalfEfEEv13SSMParamsBase,@function
        .size           _Z25selective_scan_fwd_kernelI32Selective_Scan_fwd_kernel_traitsILi128ELi16ELi1ELb1ELb1ELb1ELb1EN3c104HalfEfEEv13SSMParamsBase,(.L_x_5093 - _Z25selective_scan_fwd_kernelI32Selective_Scan_fwd_kernel_traitsILi128ELi16ELi1ELb1ELb1ELb1ELb1EN3c104HalfEfEEv13SSMParamsBase)
        .other          _Z25selective_scan_fwd_kernelI32Selective_Scan_fwd_kernel_traitsILi128ELi16ELi1ELb1ELb1ELb1ELb1EN3c104HalfEfEEv13SSMParamsBase,@"STO_CUDA_ENTRY STV_DEFAULT"
_Z25selective_scan_fwd_kernelI32Selective_Scan_fwd_kernel_traitsILi128ELi16ELi1ELb1ELb1ELb1ELb1EN3c104HalfEfEEv13SSMParamsBase:
.text._Z25selective_scan_fwd_kernelI32Selective_Scan_fwd_kernel_traitsILi128ELi16ELi1ELb1ELb1ELb1ELb1EN3c104HalfEfEEv13SSMParamsBase:
        /* <DEDUP_REMOVED lines=45> */
[----:B------:R-:W-:Y:S01]  /*02d0*/  UIMAD.WIDE.U32 UR4, UR20, UR8, URZ ;  /* 0x00000008140472a5 */ /* 0x000fe2000f8e00ff */
[----:B------:R-:W-:Y:S01]  /*02e0*/  ISETP.GE.AND P2, PT, R0, RZ, PT ;  /* 0x000000ff0000720c */ /* 0x000fe20003f46270 */
[----:B------:R-:W0:Y:S01]  /*02f0*/  LDC.64 R8, c[0x0][0x460] ;  /* 0x00011800ff087b82 */ /* 0x000e220000000a00 */
[----:B------:R-:W-:-:S05]  /*0300*/  ISETP.NE.AND P1, PT, R11, RZ, PT ;  /* 0x000000ff0b00720c */ /* 0x000fca0003f25270 */
[----:B------:R-:W-:-:S04]  /*0310*/  @P0 IADD3 R7, PT, PT, R7, 0x1, RZ ;  /* 0x0000000107070810 */ /* 0x000fc80007ffe0ff */
        /* <DEDUP_REMOVED lines=22> */
[----:B------:R-:W-:Y:S01]  /*0480*/  UMOV UR5, UR8 ;  /* 0x0000000800057c82 */ /* 0x000fe20008000000 */
[C---:B0-----:R-:W-:Y:S01]  /*0490*/  LEA R43, P0, R2.reuse, R8, 0x1 ;  /* 0x00000008022b7211 */ /* 0x041fe200078008ff */
[----:B------:R-:W0:Y:S01]  /*04a0*/  LDC R17, c[0x0][0x384] ;  /* 0x0000e100ff117b82 */ /* 0x000e220000000800 */
[----:B------:R-:W2:Y:S01]  /*04b0*/  LDCU.64 UR10, c[0x0][0x3a0] ;  /* 0x00007400ff0a77ac */ /* 0x000ea20008000a00 */
[----:B------:R-:W-:Y:S01]  /*04c0*/  IMAD R3, R7, R32, RZ ;  /* 0x0000002007037224 */ /* 0x000fe200078e02ff */
[----:B------:R-:W-:Y:S01]  /*04d0*/  LEA.HI.X R39, R2, R9, R39, 0x1, P0 ;  /* 0x0000000902277211 */ /* 0x000fe200000f0c27 */
[----:B------:R-:W-:Y:S01]  /*04e0*/  IMAD.WIDE.U32 R4, R50, UR14, R4 ;  /* 0x0000000e32047c25 */ /* 0x000fe2000f8e0004 */
[----:B------:R-:W-:Y:S01]  /*04f0*/  UIMAD UR7, UR20, UR13, UR7 ;  /* 0x0000000d140772a4 */ /* 0x000fe2000f8e0207 */
[----:B------:R-:W-:-:S02]  /*0500*/  MOV R40, RZ ;  /* 0x000000ff00287202 */ /* 0x000fc40000000f00 */
[C---:B------:R-:W-:Y:S01]  /*0510*/  IMAD R33, R0.reuse, R33, R3 ;  /* 0x0000002100217224 */ /* 0x040fe200078e0203 */
[----:B------:R-:W3:Y:S01]  /*0520*/  LDC.64 R20, c[0x0][0x440] ;  /* 0x00011000ff147b82 */ /* 0x000ee20000000a00 */
[----:B------:R-:W-:Y:S01]  /*0530*/  IMAD.WIDE.U32 R2, R0, R32, UR4 ;  /* 0x0000000400027e25 */ /* 0x000fe2000f8e0020 */
[----:B------:R-:W-:Y:S01]  /*0540*/  LEA R41, P0, R4, R10, 0x1 ;  /* 0x0000000a04297211 */ /* 0x000fe200078008ff */
[----:B------:R-:W-:Y:S02]  /*0550*/  UMOV UR4, 0x400 ;  /* 0x0000040000047882 */ /* 0x000fe40000000000 */
[----:B------:R-:W-:Y:S01]  /*0560*/  IMAD R37, R50, UR15, R5 ;  /* 0x0000000f32257c24 */ /* 0x000fe2000f8e0205 */
[----:B------:R-:W-:Y:S01]  /*0570*/  LEA R34, P1, R2, R34, 0x1 ;  /* 0x0000002202227211 */ /* 0x000fe200078208ff */
[-C--:B------:R-:W-:Y:S01]  /*0580*/  IMAD R5, R7, R12.reuse, RZ ;  /* 0x0000000c07057224 */ /* 0x080fe200078e02ff */
[----:B------:R-:W4:Y:S01]  /*0590*/  S2UR UR5, SR_CgaCtaId ;  /* 0x00000000000579c3 */ /* 0x000f220000008800 */
[----:B------:R-:W-:Y:S01]  /*05a0*/  IMAD.WIDE.U32 R6, R0, R12, UR6 ;  /* 0x0000000600067e25 */ /* 0x000fe2000f8e000c */
[----:B------:R-:W3:Y:S01]  /*05b0*/  LDCU UR6, c[0x0][0x38c] ;  /* 0x00007180ff0677ac */ /* 0x000ee20008000800 */
[----:B------:R-:W-:-:S02]  /*05c0*/  IADD3 R33, PT, PT, R3, R33, RZ ;  /* 0x0000002103217210 */ /* 0x000fc40007ffe0ff */
[----:B------:R-:W-:Y:S01]  /*05d0*/  IMAD R5, R0, R13, R5 ;  /* 0x0000000d00057224 */ /* 0x000fe200078e0205 */
[----:B------:R-:W-:Y:S01]  /*05e0*/  LEA.HI.X R37, R4, R11, R37, 0x1, P0 ;  /* 0x0000000b04257211 */ /* 0x000fe200000f0c25 */
[----:B0-----:R-:W-:Y:S01]  /*05f0*/  IMAD R0, R17, UR20, R50 ;  /* 0x0000001411007c24 */ /* 0x001fe2000f8e0232 */
[----:B------:R-:W-:Y:S01]  /*0600*/  LEA.HI.X R33, R2, R35, R33, 0x1, P1 ;  /* 0x0000002302217211 */ /* 0x000fe200008f0c21 */
[----:B------:R-:W0:Y:S01]  /*0610*/  LDCU.U8 UR7, c[0x0][0x39e] ;  /* 0x000073c0ff0777ac */ /* 0x000e220008000000 */
[----:B------:R-:W-:Y:S01]  /*0620*/  IADD3 R31, PT, PT, R7, R5, RZ ;  /* 0x00000005071f7210 */ /* 0x000fe20007ffe0ff */
[----:B--2---:R-:W-:Y:S01]  /*0630*/  IMAD.WIDE.U32 R4, R50, UR10, RZ ;  /* 0x0000000a32047c25 */ /* 0x004fe2000f8e00ff */
[----:B-1----:R-:W-:Y:S02]  /*0640*/  SHF.L.U32 R44, R47, 0x1, RZ ;  /* 0x000000012f2c7819 */ /* 0x002fe400000006ff */
[----:B------:R-:W-:Y:S01]  /*0650*/  LEA R32, P2, R6, R14, 0x1 ;  /* 0x0000000e06207211 */ /* 0x000fe200078408ff */
[----:B------:R-:W-:Y:S01]  /*0660*/  IMAD R45, R50, UR11, R5 ;  /* 0x0000000b322d7c24 */ /* 0x000fe2000f8e0205 */
[----:B------:R-:W-:Y:S01]  /*0670*/  LOP3.LUT R44, R44, 0x7c0, RZ, 0xc0, !PT ;  /* 0x000007c02c2c7812 */ /* 0x000fe200078ec0ff */
[----:B------:R-:W-:Y:S01]  /*0680*/  IMAD R0, R0, R19, RZ ;  /* 0x0000001300007224 */ /* 0x000fe200078e02ff */
[----:B---3--:R-:W-:-:S02]  /*0690*/  LEA R46, P0, R4, R20, 0x2 ;  /* 0x00000014042e7211 */ /* 0x008fc400078010ff */
[--C-:B------:R-:W-:Y:S01]  /*06a0*/  LOP3.LUT R38, R44, 0x1f, R47.reuse, 0xf8, !PT ;  /* 0x0000001f2c267812 */ /* 0x100fe200078ef82f */
[----:B------:R-:W-:Y:S01]  /*06b0*/  IMAD R42, R0, UR6, RZ ;  /* 0x00000006002a7c24 */ /* 0x000fe2000f8e02ff */
[----:B------:R-:W-:Y:S01]  /*06c0*/  SHF.R.U32.HI R88, RZ, 0x5, R47 ;  /* 0x00000005ff587819 */ /* 0x000fe2000001162f */
[----:B----4-:R-:W-:Y:S02]  /*06d0*/  ULEA UR4, UR5, UR4, 0x18 ;  /* 0x0000000405047291 */ /* 0x010fe4000f8ec0ff */
[----:B------:R-:W-:Y:S01]  /*06e0*/  IMAD.WIDE.U32 R2, R38, 0x10, RZ ;  /* 0x0000001026027825 */ /* 0x000fe200078e00ff */
[----:B------:R-:W-:Y:S02]  /*06f0*/  LEA.HI.X R31, R6, R15, R31, 0x1, P2 ;  /* 0x0000000f061f7211 */ /* 0x000fe400010f0c1f */
[----:B------:R-:W-:Y:S02]  /*0700*/  LEA.HI.X R45, R4, R21, R45, 0x2, P0 ;  /* 0x00000015042d7211 */ /* 0x000fe400000f142d */
[----:B------:R-:W-:-:S02]  /*0710*/  LOP3.LUT R89, R47, 0x1f, RZ, 0xc0, !PT ;  /* 0x0000001f2f597812 */ /* 0x000fc400078ec0ff */
[----:B------:R-:W-:Y:S02]  /*0720*/  LEA R36, R88, UR4, 0x3 ;  /* 0x0000000458247c11 */ /* 0x000fe4000f8e18ff */
[----:B0-----:R-:W-:-:S07]  /*0730*/  LOP3.LUT R35, R2, 0x200, RZ, 0xfc, !PT ;  /* 0x0000020002237812 */ /* 0x001fce00078efcff */
.L_x_3142:
[----:B------:R-:W-:Y:S01]  /*0740*/  BAR.SYNC.DEFER_BLOCKING 0x0 ;  /* 0x0000000000007b1d */ /* 0x000fe20000010000 */
[----:B0-----:R-:W-:-:S04]  /*0750*/  IADD3 R4, P0, PT, R2, R43, RZ ;  /* 0x0000002b02047210 */ /* 0x001fc80007f1e0ff */
[----:B------:R-:W-:Y:S01]  /*0760*/  IADD3.X R5, PT, PT, R3, R39, RZ, P0, !PT ;  /* 0x0000002703057210 */ /* 0x000fe200007fe4ff */
[----:B------:R-:W0:Y:S02]  /*0770*/  S2R R73, SR_LANEID ;  /* 0x0000000000497919 */ /* 0x000e240000000000 */
[----:B------:R-:W1:Y:S01]  /*0780*/  S2UR UR5, SR_CgaCtaId ;  /* 0x00000000000579c3 */ /* 0x000e620000008800 */
[----:B------:R-:W-:-:S07]  /*0790*/  UMOV UR4, 0x400 ;  /* 0x0000040000047882 */ /* 0x000fce0000000000 */
[----:B------:R-:W2:Y:S01]  /*07a0*/  LDC R111, c[0x0][0x38c] ;  /* 0x0000e300ff6f7b82 */ /* 0x000ea20000000800 */
[----:B------:R-:W3:Y:S04]  /*07b0*/  LDG.E.128 R16, desc[UR18][R4.64] ;  /* 0x0000001204107981 */ /* 0x000ee8000c1e1d00 */
[----:B------:R-:W4:Y:S01]  /*07c0*/  LDG.E.128 R24, desc[UR18][R4.64+0x200] ;  /* 0x0002001204187981 */ /* 0x000f22000c1e1d00 */
[----:B------:R-:W-:Y:S01]  /*07d0*/  IADD3 R20, P0, PT, R2, R41, RZ ;  /* 0x0000002902147210 */ /* 0x000fe20007f1e0ff */
[----:B-1----:R-:W-:-:S03]  /*07e0*/  ULEA UR4, UR5, UR4, 0x18 ;  /* 0x0000000405047291 */ /* 0x002fc6000f8ec0ff */
[----:B------:R-:W-:Y:S02]  /*07f0*/  IADD3.X R21, PT, PT, R3, R37, RZ, P0, !PT ;  /* 0x0000002503157210 */ /* 0x000fe400007fe4ff */
[----:B0-----:R-:W-:-:S04]  /*0800*/  IADD3 R30, PT, PT, R44, R73, RZ ;  /* 0x000000492c1e7210 */ /* 0x001fc80007ffe0ff */
[----:B------:R-:W-:-:S04]  /*0810*/  LEA R30, R30, UR4, 0x4 ;  /* 0x000000041e1e7c11 */ /* 0x000fc8000f8e20ff */
        /* <DEDUP_REMOVED lines=9> */
[----:B------:R-:W-:Y:S03]  /*08b0*/  BSSY.RECONVERGENT B0, `(.L_x_3104) ;  /* 0x000003b000007945 */ /* 0x000fe60003800200 */
        /* <DEDUP_REMOVED lines=27> */
[----:B-123--:R-:W-:-:S12]  /*0a70*/  @P0 BRA `(.L_x_3105) ;  /* 0x0000000000780947 */ /* 0x00efd80003800000 */
        /* <DEDUP_REMOVED lines=30> */
.L_x_3105:
[----:B------:R-:W-:Y:S05]  /*0c60*/  BSYNC.RECONVERGENT B0 ;  /* 0x0000000000007941 */ /* 0x000fea0003800200 */
.L_x_3104:
        /* <DEDUP_REMOVED lines=35> */
.L_x_3107:
[----:B------:R-:W-:Y:S05]  /*0ea0*/  BSYNC.RECONVERGENT B0 ;  /* 0x0000000000007941 */ /* 0x000fea0003800200 */
.L_x_3106:
        /* <DEDUP_REMOVED lines=37> */
.L_x_3109:
[----:B------:R-:W-:Y:S05]  /*1100*/  BSYNC.RECONVERGENT B0 ;  /* 0x0000000000007941 */ /* 0x000fea0003800200 */
.L_x_3108:
        /* <DEDUP_REMOVED lines=35> */
.L_x_3111:
[----:B------:R-:W-:Y:S05]  /*1340*/  BSYNC.RECONVERGENT B0 ;  /* 0x0000000000007941 */ /* 0x000fea0003800200 */
.L_x_3110:
        /* <DEDUP_REMOVED lines=37> */
.L_x_3113:
[----:B------:R-:W-:Y:S05]  /*15a0*/  BSYNC.RECONVERGENT B0 ;  /* 0x0000000000007941 */ /* 0x000fea0003800200 */
.L_x_3112:
        /* <DEDUP_REMOVED lines=35> */
.L_x_3115:
[----:B------:R-:W-:Y:S05]  /*17e0*/  BSYNC.RECONVERGENT B0 ;  /* 0x0000000000007941 */ /* 0x000fea0003800200 */
.L_x_3114:
        /* <DEDUP_REMOVED lines=37> */
.L_x_3117:
[----:B------:R-:W-:Y:S05]  /*1a40*/  BSYNC.RECONVERGENT B0 ;  /* 0x0000000000007941 */ /* 0x000fea0003800200 */
.L_x_3116:
        /* <DEDUP_REMOVED lines=37> */
.L_x_3119:
[----:B------:R-:W-:Y:S05]  /*1ca0*/  BSYNC.RECONVERGENT B0 ;  /* 0x0000000000007941 */ /* 0x000fea0003800200 */
.L_x_3118:
[----:B------:R-:W-:Y:S01]  /*1cb0*/  ISETP.EQ.OR P4, PT, RZ, UR7, P4 ;  /* 0x00000007ff007c0c */ /* 0x000fe2000a782670 */
[----:B------:R-:W-:Y:S01]  /*1cc0*/  BSSY.RECONVERGENT B0, `(.L_x_3120) ;  /* 0x0000028000007945 */ /* 0x000fe20003800200 */
[--C-:B------:R-:W-:Y:S01]  /*1cd0*/  HADD2.F32 R92, -RZ, R12.reuse.H0_H0 ;  /* 0x2000000cff5c7230 */ /* 0x100fe20000004100 */
[----:B------:R-:W-:Y:S01]  /*1ce0*/  FSETP.GTU.FTZ.AND P1, PT, R87, 20, PT ;  /* 0x41a000005700780b */ /* 0x000fe20003f3c000 */
[----:B------:R-:W-:Y:S01]  /*1cf0*/  HADD2.F32 R12, -RZ, R12.H1_H1 ;  /* 0x3000000cff0c7230 */ /* 0x000fe20000004100 */
[----:B------:R-:W-:Y:S01]  /*1d00*/  ISETP.EQ.OR P5, PT, RZ, UR7, P5 ;  /* 0x00000007ff007c0c */ /* 0x000fe2000afa2670 */
[--C-:B------:R-:W-:Y:S02]  /*1d10*/  HADD2.F32 R94, -RZ, R13.reuse.H0_H0 ;  /* 0x2000000dff5e7230 */ /* 0x100fe40000004100 */
        /* <DEDUP_REMOVED lines=34> */
.L_x_3121:
[----:B------:R-:W-:Y:S05]  /*1f40*/  BSYNC.RECONVERGENT B0 ;  /* 0x0000000000007941 */ /* 0x000fea0003800200 */
.L_x_3120:
        /* <DEDUP_REMOVED lines=39> */
.L_x_3123:
[----:B------:R-:W-:Y:S05]  /*21c0*/  BSYNC.RECONVERGENT B0 ;  /* 0x0000000000007941 */ /* 0x000fea0003800200 */
.L_x_3122:
[----:B------:R-:W-:Y:S01]  /*21d0*/  ISETP.EQ.OR P3, PT, RZ, UR7, P3 ;  /* 0x00000007ff007c0c */ /* 0x000fe20009f62670 */
[----:B------:R-:W-:Y:S01]  /*21e0*/  BSSY.RECONVERGENT B0, `(.L_x_3124) ;  /* 0x000002c000007945 */ /* 0x000fe20003800200 */
[----:B------:R-:W-:Y:S01]  /*21f0*/  FSETP.GTU.FTZ.AND P5, PT, R91, 20, PT ;  /* 0x41a000005b00780b */ /* 0x000fe20003fbc000 */
[--C-:B------:R-:W-:Y:S01]  /*2200*/  HADD2.F32 R102, -RZ, R9.reuse.H0_H0 ;  /* 0x20000009ff667230 */ /* 0x100fe20000004100 */
[----:B------:R-:W-:Y:S01]  /*2210*/  ISETP.EQ.OR P2, PT, RZ, UR7, P2 ;  /* 0x00000007ff007c0c */ /* 0x000fe20009742670 */
[--C-:B------:R-:W-:Y:S01]  /*2220*/  HADD2.F32 R104, -RZ, R10.reuse.H0_H0 ;  /* 0x2000000aff687230 */ /* 0x100fe20000004100 */
[----:B------:R-:W-:Y:S01]  /*2230*/  ISETP.EQ.OR P0, PT, RZ, UR7, P0 ;  /* 0x00000007ff007c0c */ /* 0x000fe20008702670 */
[----:B------:R-:W-:Y:S01]  /*2240*/  HADD2.F32 R9, -RZ, R9.H1_H1 ;  /* 0x30000009ff097230 */ /* 0x000fe20000004100 */
        /* <DEDUP_REMOVED lines=37> */
.L_x_3125:
[----:B------:R-:W-:Y:S05]  /*24a0*/  BSYNC.RECONVERGENT B0 ;  /* 0x0000000000007941 */ /* 0x000fea0003800200 */
.L_x_3124:
        /* <DEDUP_REMOVED lines=32> */
.L_x_3127:
[----:B------:R-:W-:Y:S05]  /*26b0*/  BSYNC.RECONVERGENT B0 ;  /* 0x0000000000007941 */ /* 0x000fea0003800200 */
.L_x_3126:
        /* <DEDUP_REMOVED lines=32> */
.L_x_3129:
[----:B------:R-:W-:Y:S05]  /*28c0*/  BSYNC.RECONVERGENT B0 ;  /* 0x0000000000007941 */ /* 0x000fea0003800200 */
.L_x_3128:
        /* <DEDUP_REMOVED lines=32> */
.L_x_3131:
[----:B------:R-:W-:Y:S05]  /*2ad0*/  BSYNC.RECONVERGENT B0 ;  /* 0x0000000000007941 */ /* 0x000fea0003800200 */
.L_x_3130:
        /* <DEDUP_REMOVED lines=32> */
.L_x_3133:
[----:B------:R-:W-:Y:S05]  /*2ce0*/  BSYNC.RECONVERGENT B0 ;  /* 0x0000000000007941 */ /* 0x000fea0003800200 */
.L_x_3132:
        /* <DEDUP_REMOVED lines=32> */
.L_x_3135:
[----:B------:R-:W-:Y:S05]  /*2ef0*/  BSYNC.RECONVERGENT B0 ;  /* 0x0000000000007941 */ /* 0x000fea0003800200 */
.L_x_3134:
        /* <DEDUP_REMOVED lines=20> */
[----:B------:R-:W-:Y:S01]  /*3040*/  FMUL.FTZ R95, R4, R77 ;  /* 0x0000004d045f7220 */ /* 0x000fe20000410000 */
[C---:B------:R-:W-:Y:S01]  /*3050*/  ISETP.NE.AND P0, PT, R40.reuse, RZ, PT ;  /* 0x000000ff2800720c */ /* 0x040fe20003f05270 */
[----:B------:R-:W-:Y:S01]  /*3060*/  IMAD R107, R40, R111, RZ ;  /* 0x0000006f286b7224 */ /* 0x000fe200078e02ff */
[-C--:B------:R-:W-:Y:S01]  /*3070*/  IADD3 R20, P1, PT, R34, R35.reuse, RZ ;  /* 0x0000002322147210 */ /* 0x080fe20007f3e0ff */
[----:B------:R-:W-:Y:S01]  /*3080*/  FMUL.FTZ R92, R92, R80 ;  /* 0x000000505c5c7220 */ /* 0x000fe20000410000 */
[----:B------:R-:W-:Y:S01]  /*3090*/  IADD3 R4, P2, PT, R32, R35, RZ ;  /* 0x0000002320047210 */ /* 0x000fe20007f5e0ff */
        /* <DEDUP_REMOVED lines=16> */
[----:B------:R-:W-:Y:S01]  /*31a0*/  IADD3 R111, PT, PT, -R111, RZ, RZ ;  /* 0x000000ff6f6f7210 */ /* 0x000fe20007ffe1ff */
[----:B------:R-:W-:Y:S01]  /*31b0*/  UIADD3 UR4, UPT, UPT, UR4, 0x2140, URZ ;  /* 0x0000214004047890 */ /* 0x000fe2000fffe0ff */
[----:B------:R-:W-:-:S02]  /*31c0*/  MOV R110, R46 ;  /* 0x0000002e006e7202 */ /* 0x000fc40000000f00 */
[----:B------:R-:W-:Y:S02]  /*31d0*/  ISETP.EQ.AND P0, PT, R89, RZ, P0 ;  /* 0x000000ff5900720c */ /* 0x000fe40000702270 */
[----:B------:R-:W-:Y:S02]  /*31e0*/  MOV R109, R45 ;  /* 0x0000002d006d7202 */ /* 0x000fe40000000f00 */
[C---:B------:R-:W-:Y:S02]  /*31f0*/  IADD3.X R21, PT, PT, R3.reuse, R33, RZ, P1, !PT ;  /* 0x0000002103157210 */ /* 0x040fe40000ffe4ff */
[----:B------:R-:W-:Y:S02]  /*3200*/  IADD3.X R5, PT, PT, R3, R31, RZ, P2, !PT ;  /* 0x0000001f03057210 */ /* 0x000fe400017fe4ff */
[----:B0-----:R-:W-:Y:S02]  /*3210*/  SHF.L.U64.HI R23, R22, 0x1, R23 ;  /* 0x0000000116177819 */ /* 0x001fe40000010217 */
[----:B-1----:R-:W-:-:S02]  /*3220*/  SHF.L.U64.HI R25, R24, 0x1, R25 ;  /* 0x0000000118197819 */ /* 0x002fc40000010219 */
[----:B--2---:R-:W-:-:S07]  /*3230*/  SHF.L.U64.HI R112, R26, 0x2, R27 ;  /* 0x000000021a707819 */ /* 0x004fce000001021b */
.L_x_3141:
        /* <DEDUP_REMOVED lines=14> */
[----:B------:R-:W0:Y:S01]  /*3320*/  S2UR UR6, SR_CgaCtaId ;  /* 0x00000000000679c3 */ /* 0x000e220000008800 */
[----:B------:R-:W-:Y:S01]  /*3330*/  MOV R55, RZ ;  /* 0x000000ff00377202 */ /* 0x000fe20000000f00 */
        /* <DEDUP_REMOVED lines=20> */
[----:B------:R-:W-:Y:S01]  /*3480*/  HFMA2 R54, -RZ, RZ, 1.875, 0 ;  /* 0x3f800000ff367431 */ /* 0x000fe200000001ff */
        /* <DEDUP_REMOVED lines=43> */
[----:B------:R-:W4:Y:S01]  /*3740*/  MUFU.EX2 R115, R115 ;  /* 0x0000007300737308 */ /* 0x000f220000000800 */
[----:B0-----:R-:W-:Y:S01]  /*3750*/  FFMA.FTZ R14, R117, R14, R134 ;  /* 0x0000000e750e7223 */ /* 0x001fe20000010086 */
[----:B------:R-:W-:Y:S01]  /*3760*/  FMUL.FTZ R139, R102, R139 ;  /* 0x0000008b668b7220 */ /* 0x000fe20000410000 */
[----:B------:R-:W-:Y:S01]  /*3770*/  FMUL.FTZ R12, R120, R13 ;  /* 0x0000000d780c7220 */ /* 0x000fe20000410000 */
[--C-:B------:R-:W-:Y:S02]  /*3780*/  HADD2.F32 R13, -RZ, R18.reuse.H0_H0 ;  /* 0x20000012ff0d7230 */ /* 0x100fe40000004100 */
[----:B------:R-:W-:Y:S01]  /*3790*/  FMUL.FTZ R142, R103, R142 ;  /* 0x0000008e678e7220 */ /* 0x000fe20000410000 */
[----:B------:R-:W-:-:S02]  /*37a0*/  HADD2.F32 R18, -RZ, R18.H1_H1 ;  /* 0x30000012ff127230 */ /* 0x000fc40000004100 */
[----:B------:R-:W-:Y:S01]  /*37b0*/  FMUL.FTZ R15, R119, R12 ;  /* 0x0000000c770f7220 */ /* 0x000fe20000410000 */
[----:B------:R-:W0:Y:S01]  /*37c0*/  MUFU.EX2 R114, R114 ;  /* 0x0000007200727308 */ /* 0x000e220000000800 */
[----:B-1----:R-:W-:Y:S01]  /*37d0*/  FFMA.FTZ R14, R116, R14, R137 ;  /* 0x0000000e740e7223 */ /* 0x002fe20000010089 */
[----:B------:R-:W-:Y:S01]  /*37e0*/  FMUL.FTZ R144, R104, R13 ;  /* 0x0000000d68907220 */ /* 0x000fe20000410000 */
[----:B------:R-:W-:Y:S01]  /*37f0*/  FMUL.FTZ R12, R118, R15 ;  /* 0x0000000f760c7220 */ /* 0x000fe20000410000 */
[--C-:B------:R-:W-:Y:S02]  /*3800*/  HADD2.F32 R13, -RZ, R19.reuse.H0_H0 ;  /* 0x20000013ff0d7230 */ /* 0x100fe40000004100 */
        /* <DEDUP_REMOVED lines=97> */
.L_x_3138:
[----:B------:R-:W-:Y:S05]  /*3e20*/  BSYNC.RECONVERGENT B0 ;  /* 0x0000000000007941 */ /* 0x000fea0003800200 */
.L_x_3137:
[----:B------:R-:W-:Y:S01]  /*3e30*/  BAR.SYNC.DEFER_BLOCKING 0x0 ;  /* 0x0000000000007b1d */ /* 0x000fe20000010000 */
[----:B------:R-:W-:Y:S01]  /*3e40*/  ISETP.NE.AND P1, PT, R47, RZ, PT ;  /* 0x000000ff2f00720c */ /* 0x000fe20003f25270 */
[----:B------:R-:W-:Y:S02]  /*3e50*/  HADD2.F32 R18, -RZ, R7.H1_H1 ;  /* 0x30000007ff127230 */ /* 0x000fe40000004100 */
[--C-:B0-----:R-:W-:Y:S02]  /*3e60*/  HADD2.F32 R55, -RZ, R9.reuse.H0_H0 ;  /* 0x20000009ff377230 */ /* 0x101fe40000004100 */
[----:B------:R-:W-:Y:S01]  /*3e70*/  BSSY.RECONVERGENT B0, `(.L_x_3139) ;  /* 0x000002a000007945 */ /* 0x000fe20003800200 */
[----:B------:R-:W-:Y:S02]  /*3e80*/  HADD2.F32 R54, -RZ, R9.H1_H1 ;  /* 0x30000009ff367230 */ /* 0x000fe40000004100 */
[----:B------:R-:W-:Y:S02]  /*3e90*/  HADD2.F32 R19, -RZ, R6.H0_H0 ;  /* 0x20000006ff137230 */ /* 0x000fe40000004100 */
[----:B------:R-:W-:-:S02]  /*3ea0*/  HADD2.F32 R9, -RZ, R10.H0_H0 ;  /* 0x2000000aff097230 */ /* 0x000fc40000004100 */
[----:B------:R-:W-:Y:S02]  /*3eb0*/  HADD2.F32 R14, -RZ, R4.H1_H1 ;  /* 0x30000004ff0e7230 */ /* 0x000fe40000004100 */
[--C-:B------:R-:W-:Y:S02]  /*3ec0*/  HADD2.F32 R17, -RZ, R5.reuse.H0_H0 ;  /* 0x20000005ff117230 */ /* 0x100fe40000004100 */
[----:B------:R-:W-:Y:S02]  /*3ed0*/  HADD2.F32 R16, -RZ, R5.H1_H1 ;  /* 0x30000005ff107230 */ /* 0x000fe40000004100 */
[----:B------:R-:W-:Y:S02]  /*3ee0*/  HADD2.F32 R6, -RZ, R6.H1_H1 ;  /* 0x30000006ff067230 */ /* 0x000fe40000004100 */
[----:B------:R-:W-:Y:S02]  /*3ef0*/  HADD2.F32 R10, -RZ, R10.H1_H1 ;  /* 0x3000000aff0a7230 */ /* 0x000fe40000004100 */
[--C-:B------:R-:W-:Y:S01]  /*3f00*/  HADD2.F32 R57, -RZ, R11.reuse.H0_H0 ;  /* 0x2000000bff397230 */ /* 0x100fe20000004100 */
[----:B------:R-:W0:Y:S01]  /*3f10*/  @P2 LDS R15, [UR5+0x212c] ;  /* 0x00212c05ff0f2984 */ /* 0x000e220008000800 */
[----:B------:R-:W-:-:S02]  /*3f20*/  HADD2.F32 R56, -RZ, R11.H1_H1 ;  /* 0x3000000bff387230 */ /* 0x000fc40000004100 */
[----:B0-----:R-:W-:Y:S01]  /*3f30*/  @P2 FFMA.FTZ R146, R15, R143, R146 ;  /* 0x0000008f0f922223 */ /* 0x001fe20000010092 */
        /* <DEDUP_REMOVED lines=15> */
[--C-:B------:R-:W-:Y:S02]  /*4030*/  HADD2.F32 R7, -RZ, R8.reuse.H0_H0 ;  /* 0x20000008ff077230 */ /* 0x100fe40000004100 */
[----:B------:R-:W-:Y:S01]  /*4040*/  FFMA.FTZ R124, R124, R144, R141 ;  /* 0x000000907c7c7223 */ /* 0x000fe2000001008d */
[----:B------:R-:W-:-:S03]  /*4050*/  HADD2.F32 R8, -RZ, R8.H1_H1 ;  /* 0x30000008ff087230 */ /* 0x000fc60000004100 */
        /* <DEDUP_REMOVED lines=11> */
.L_x_3140:
[----:B------:R-:W-:Y:S05]  /*4110*/  BSYNC.RECONVERGENT B0 ;  /* 0x0000000000007941 */ /* 0x000fea0003800200 */
.L_x_3139:
        /* <DEDUP_REMOVED lines=27> */
.L_x_3136:
        /* <DEDUP_REMOVED lines=16> */
[----:B------:R4:W-:Y:S01]  /*43d0*/  STS.128 [R0+0x10], R8 ;  /* 0x0000100800007388 */ /* 0x0009e20000000c00 */
[----:B------:R-:W-:-:S03]  /*43e0*/  NOP ;  /* 0x0000000000007918 */ /* 0x000fc60000000000 */
[----:B------:R-:W5:Y:S01]  /*43f0*/  LDS.128 R12, [R30] ;  /* 0x000000001e0c7984 */ /* 0x000f620000000c00 */
[----:B------:R-:W1:Y:S03]  /*4400*/  LDC.64 R24, c[0x0][0x410] ;  /* 0x00010400ff187b82 */ /* 0x000e660000000a00 */
[----:B------:R-:W5:Y:S01]  /*4410*/  LDS.128 R16, [R30+0x200] ;  /* 0x000200001e107984 */ /* 0x000f620000000c00 */
[----:B0-----:R-:W-:-:S04]  /*4420*/  IMAD.WIDE.U32 R4, R20, UR20, R28 ;  /* 0x0000001414047c25 */ /* 0x001fc8000f8e001c */
[----:B------:R-:W-:Y:S01]  /*4430*/  IMAD R5, R21, UR20, R5 ;  /* 0x0000001415057c24 */ /* 0x000fe2000f8e0205 */
[----:B------:R-:W0:Y:S01]  /*4440*/  LDC.64 R26, c[0x0][0x418] ;  /* 0x00010600ff1a7b82 */ /* 0x000e220000000a00 */
[----:B--2---:R-:W-:-:S04]  /*4450*/  IMAD.WIDE.U32 R4, R50, R22, R4 ;  /* 0x0000001632047225 */ /* 0x004fc800078e0004 */
[----:B----4-:R-:W-:Y:S01]  /*4460*/  IMAD R8, R50, R23, R5 ;  /* 0x0000001732087224 */ /* 0x010fe200078e0205 */
[C---:B---3--:R-:W-:Y:S02]  /*4470*/  LEA R54, P0, R4.reuse, R54, 0x1 ;  /* 0x0000003604367211 */ /* 0x048fe400078008ff */
[----:B------:R-:W2:Y:S02]  /*4480*/  LDC.64 R56, c[0x0][0x488] ;  /* 0x00012200ff387b82 */ /* 0x000ea40000000a00 */
[----:B------:R-:W-:Y:S01]  /*4490*/  LEA.HI.X R55, R4, R55, R8, 0x1, P0 ;  /* 0x0000003704377211 */ /* 0x000fe200000f0c08 */
[----:B-1----:R-:W-:-:S04]  /*44a0*/  IMAD.WIDE.U32 R6, R24, UR20, R28 ;  /* 0x0000001418067c25 */ /* 0x002fc8000f8e001c */
[----:B------:R-:W-:-:S04]  /*44b0*/  IMAD.WIDE.U32 R54, R38, 0x10, R54 ;  /* 0x0000001026367825 */ /* 0x000fc800078e0036 */
[----:B------:R-:W-:Y:S02]  /*44c0*/  IMAD R7, R25, UR20, R7 ;  /* 0x0000001419077c24 */ /* 0x000fe4000f8e0207 */
[C---:B0-----:R-:W-:Y:S01]  /*44d0*/  IMAD.WIDE.U32 R6, R50.reuse, R26, R6 ;  /* 0x0000001a32067225 */ /* 0x041fe200078e0006 */
[----:B-----5:R-:W-:Y:S03]  /*44e0*/  STG.E.128 desc[UR18][R54.64], R12 ;  /* 0x0000000c36007986 */ /* 0x020fe6000c101d12 */
        /* <DEDUP_REMOVED lines=12> */
[----:B------:R-:W-:Y:S02]  /*45b0*/  IADD3 R43, P4, PT, R43, 0x1000, RZ ;  /* 0x000010002b2b7810 */ /* 0x000fe40007f9e0ff */
[----:B------:R-:W-:Y:S02]  /*45c0*/  IADD3.X R33, PT, PT, RZ, R33, RZ, P1, !PT ;  /* 0x00000021ff217210 */ /* 0x000fe40000ffe4ff */
[----:B------:R-:W-:-:S02]  /*45d0*/  IADD3.X R31, PT, PT, RZ, R31, RZ, P2, !PT ;  /* 0x0000001fff1f7210 */ /* 0x000fc400017fe4ff */
        /* <DEDUP_REMOVED lines=15> */
[--C-:B-1----:R-:W-:Y:S01]  /*46d0*/  HADD2.F32 R18, -RZ, R25.reuse.H0_H0 ;  /* 0x20000019ff127230 */ /* 0x102fe20000004100 */
[----:B------:R-:W0:Y:S01]  /*46e0*/  MUFU.EX2 R4, R4 ;  /* 0x0000000400047308 */ /* 0x000e220000000800 */
[----:B------:R-:W-:Y:S02]  /*46f0*/  HADD2.F32 R25, -RZ, R25.H1_H1 ;  /* 0x30000019ff197230 */ /* 0x000fe40000004100 */
[----:B------:R-:W-:Y:S01]  /*4700*/  FMUL.FTZ R6, R7, -1.4426950216293334961 ;  /* 0xbfb8aa3b07067820 */ /* 0x000fe20000410000 */
[----:B------:R-:W-:Y:S01]  /*4710*/  FMUL.FTZ R12, R73, -1.4426950216293334961 ;  /* 0xbfb8aa3b490c7820 */ /* 0x000fe20000410000 */
[----:B------:R-:W-:-:S02]  /*4720*/  HADD2.F32 R15, -RZ, R24.H0_H0 ;  /* 0x20000018ff0f7230 */ /* 0x000fc40000004100 */
[----:B------:R-:W-:Y:S01]  /*4730*/  FMUL.FTZ R19, R18, -1.4426950216293334961 ;  /* 0xbfb8aa3b12137820 */ /* 0x000fe20000410000 */
[----:B------:R-:W-:Y:S02]  /*4740*/  HADD2.F32 R20, -RZ, R20.H1_H1 ;  /* 0x30000014ff147230 */ /* 0x000fe40000004100 */
[----:B------:R-:W-:Y:S01]  /*4750*/  FMUL.FTZ R54, R25, -1.4426950216293334961 ;  /* 0xbfb8aa3b19367820 */ /* 0x000fe20000410000 */
[----:B------:R-:W-:Y:S01]  /*4760*/  HADD2.F32 R23, -RZ, R23.H1_H1 ;  /* 0x30000017ff177230 */ /* 0x000fe20000004100 */
[----:B------:R-:W1:Y:S01]  /*4770*/  MUFU.EX2 R5, R5 ;  /* 0x0000000500057308 */ /* 0x000e620000000800 */
[----:B------:R-:W-:Y:S02]  /*4780*/  HADD2.F32 R24, -RZ, R24.H1_H1 ;  /* 0x30000018ff187230 */ /* 0x000fe40000004100 */
[----:B------:R-:W-:Y:S01]  /*4790*/  FMUL.FTZ R13, R20, -1.4426950216293334961 ;  /* 0xbfb8aa3b140d7820 */ /* 0x000fe20000410000 */
[--C-:B------:R-:W-:Y:S02]  /*47a0*/  HADD2.F32 R55, -RZ, R26.reuse.H0_H0 ;  /* 0x2000001aff377230 */ /* 0x100fe40000004100 */
[----:B------:R-:W-:Y:S01]  /*47b0*/  FMUL.FTZ R11, R23, -1.4426950216293334961 ;  /* 0xbfb8aa3b170b7820 */ /* 0x000fe20000410000 */
[----:B------:R-:W-:-:S02]  /*47c0*/  HADD2.F32 R56, -RZ, R26.H1_H1 ;  /* 0x3000001aff387230 */ /* 0x000fc40000004100 */
[----:B------:R-:W-:Y:S01]  /*47d0*/  FMUL.FTZ R16, R15, -1.4426950216293334961 ;  /* 0xbfb8aa3b0f107820 */ /* 0x000fe20000410000 */
[----:B------:R-:W-:Y:S01]  /*47e0*/  HADD2.F32 R22, -RZ, R22.H1_H1 ;  /* 0x30000016ff167230 */ /* 0x000fe20000004100 */
[----:B------:R-:W2:Y:S01]  /*47f0*/  MUFU.EX2 R10, R10 ;  /* 0x0000000a000a7308 */ /* 0x000ea20000000800 */
[--C-:B------:R-:W-:Y:S02]  /*4800*/  HADD2.F32 R74, -RZ, R27.reuse.H0_H0 ;  /* 0x2000001bff4a7230 */ /* 0x100fe40000004100 */
[----:B------:R-:W-:Y:S01]  /*4810*/  FMUL.FTZ R17, R24, -1.4426950216293334961 ;  /* 0xbfb8aa3b18117820 */ /* 0x000fe20000410000 */
[----:B------:R-:W-:Y:S02]  /*4820*/  HADD2.F32 R75, -RZ, R27.H1_H1 ;  /* 0x3000001bff4b7230 */ /* 0x000fe40000004100 */
[----:B------:R-:W-:Y:S01]  /*4830*/  FMUL.FTZ R26, R55, -1.4426950216293334961 ;  /* 0xbfb8aa3b371a7820 */ /* 0x000fe20000410000 */
[----:B------:R-:W-:Y:S01]  /*4840*/  FMUL.FTZ R57, R56, -1.4426950216293334961 ;  /* 0xbfb8aa3b38397820 */ /* 0x000fe20000410000 */
[----:B------:R-:W-:Y:S01]  /*4850*/  FMUL.FTZ R8, R22, -1.4426950216293334961 ;  /* 0xbfb8aa3b16087820 */ /* 0x000fe20000410000 */
[----:B------:R-:W-:Y:S01]  /*4860*/  FMUL.FTZ R27, R74, -1.4426950216293334961 ;  /* 0xbfb8aa3b4a1b7820 */ /* 0x000fe20000410000 */
[----:B------:R-:W3:Y:S01]  /*4870*/  MUFU.EX2 R6, R6 ;  /* 0x0000000600067308 */ /* 0x000ee20000000800 */
[----:B------:R-:W-:Y:S01]  /*4880*/  FMUL.FTZ R76, R75, -1.4426950216293334961 ;  /* 0xbfb8aa3b4b4c7820 */ /* 0x000fe20000410000 */
[----:B0-----:R-:W-:Y:S01]  /*4890*/  FADD.FTZ R4, R4, 1 ;  /* 0x3f80000004047421 */ /* 0x001fe20000010000 */
[----:B-1----:R-:W-:-:S05]  /*48a0*/  FADD.FTZ R5, R5, 1 ;  /* 0x3f80000005057421 */ /* 0x002fca0000010000 */
        /* <DEDUP_REMOVED lines=26> */
[----:B------:R0:W1:Y:S01]  /*4a50*/  MUFU.RCP R78, R5 ;  /* 0x00000005004e7308 */ /* 0x0000620000001000 */
[----:B--2---:R-:W-:-:S07]  /*4a60*/  FADD.FTZ R76, R76, 1 ;  /* 0x3f8000004c4c7421 */ /* 0x004fce0000010000 */
[----:B------:R1:W2:Y:S01]  /*4a70*/  MUFU.RCP R80, R6 ;  /* 0x0000000600507308 */ /* 0x0002a20000001000 */
[----:B0-----:R-:W-:-:S04]  /*4a80*/  FMUL.FTZ R5, R14, R77 ;  /* 0x0000004d0e057220 */ /* 0x001fc80000410000 */
[----:B------:R-:W-:-:S03]  /*4a90*/  FMUL.FTZ R5, R5, R70 ;  /* 0x0000004605057220 */ /* 0x000fc60000410000 */
[----:B------:R-:W0:Y:S01]  /*4aa0*/  MUFU.RCP R10, R10 ;  /* 0x0000000a000a7308 */ /* 0x000e220000001000 */
[----:B-1----:R-:W-:-:S07]  /*4ab0*/  FMUL.FTZ R6, R21, R78 ;  /* 0x0000004e15067220 */ /* 0x002fce0000410000 */
[----:B------:R-:W1:Y:S01]  /*4ac0*/  MUFU.RCP R12, R12 ;  /* 0x0000000c000c7308 */ /* 0x000e620000001000 */
[----:B--2---:R-:W-:-:S07]  /*4ad0*/  FMUL.FTZ R7, R7, R80 ;  /* 0x0000005007077220 */ /* 0x004fce0000410000 */
[----:B------:R-:W-:Y:S01]  /*4ae0*/  MUFU.RCP R19, R19 ;  /* 0x0000001300137308 */ /* 0x000fe20000001000 */
[----:B0-----:R-:W-:-:S07]  /*4af0*/  FMUL.FTZ R9, R9, R10 ;  /* 0x0000000a09097220 */ /* 0x001fce0000410000 */
        /* <DEDUP_REMOVED lines=12> */
[----:B------:R-:W-:Y:S01]  /*4bc0*/  FMUL.FTZ R6, R7, R68 ;  /* 0x0000004407067220 */ /* 0x000fe20000410000 */
[----:B------:R-:W-:Y:S01]  /*4bd0*/  FMUL.FTZ R7, R9, R66 ;  /* 0x0000004209077220 */ /* 0x000fe20000410000 */
[----:B------:R-:W-:Y:S01]  /*4be0*/  FMUL.FTZ R9, R18, R19 ;  /* 0x0000001312097220 */ /* 0x000fe20000410000 */
[----:B--2---:R-:W-:Y:S01]  /*4bf0*/  FMUL.FTZ R20, R20, R13 ;  /* 0x0000000d14147220 */ /* 0x004fe20000410000 */
[----:B------:R-:W-:Y:S02]  /*4c00*/  F2FP.F16.F32.PACK_AB R5, R8, R5 ;  /* 0x000000050805723e */ /* 0x000fe400000000ff */
[----:B------:R-:W0:Y:S01]  /*4c10*/  MUFU.RCP R17, R17 ;  /* 0x0000001100117308 */ /* 0x000e220000001000 */
[----:B------:R-:W-:Y:S01]  /*4c20*/  FMUL.FTZ R9, R9, R62 ;  /* 0x0000003e09097220 */ /* 0x000fe20000410000 */
[----:B---3--:R-:W-:Y:S01]  /*4c30*/  FMUL.FTZ R22, R22, R79 ;  /* 0x0000004f16167220 */ /* 0x008fe20000410000 */
[----:B------:R-:W-:Y:S01]  /*4c40*/  FMUL.FTZ R71, R20, R71 ;  /* 0x0000004714477220 */ /* 0x000fe20000410000 */
[----:B------:R-:W-:Y:S01]  /*4c50*/  F2FP.F16.F32.PACK_AB R7, R10, R7 ;  /* 0x000000070a07723e */ /* 0x000fe200000000ff */
[----:B------:R-:W2:Y:S01]  /*4c60*/  LDC.64 R20, c[0x0][0x490] ;  /* 0x00012400ff147b82 */ /* 0x000ea20000000a00 */
[----:B------:R-:W-:Y:S01]  /*4c70*/  FMUL.FTZ R67, R22, R67 ;  /* 0x0000004316437220 */ /* 0x000fe20000410000 */
[----:B------:R-:W-:Y:S01]  /*4c80*/  F2FP.F16.F32.PACK_AB R25, R12, R9 ;  /* 0x000000090c19723e */ /* 0x000fe200000000ff */
[----:B------:R-:W3:Y:S01]  /*4c90*/  MUFU.RCP R26, R26 ;  /* 0x0000001a001a7308 */ /* 0x000ee20000001000 */
[----:B-1----:R-:W-:Y:S01]  /*4ca0*/  FMUL.FTZ R15, R15, R16 ;  /* 0x000000100f0f7220 */ /* 0x002fe20000410000 */
[----:B------:R-:W-:-:S02]  /*4cb0*/  F2FP.F16.F32.PACK_AB R4, R71, R4 ;  /* 0x000000044704723e */ /* 0x000fc400000000ff */
[----:B------:R-:W-:Y:S01]  /*4cc0*/  F2FP.F16.F32.PACK_AB R6, R67, R6 ;  /* 0x000000064306723e */ /* 0x000fe200000000ff */
[----:B------:R-:W-:Y:S01]  /*4cd0*/  BAR.SYNC.DEFER_BLOCKING 0x0 ;  /* 0x0000000000007b1d */ /* 0x000fe20000010000 */
[----:B------:R-:W-:Y:S01]  /*4ce0*/  FMUL.FTZ R15, R15, R64 ;  /* 0x000000400f0f7220 */ /* 0x000fe20000410000 */
[----:B0-----:R-:W-:-:S04]  /*4cf0*/  FMUL.FTZ R24, R24, R17 ;  /* 0x0000001118187220 */ /* 0x001fc80000410000 */
[----:B------:R-:W0:Y:S02]  /*4d00*/  MUFU.RCP R57, R57 ;  /* 0x0000003900397308 */ /* 0x000e240000001000 */
[----:B------:R-:W1:Y:S01]  /*4d10*/  LDC.64 R8, c[0x0][0x430] ;  /* 0x00010c00ff087b82 */ /* 0x000e620000000a00 */
[----:B------:R-:W-:Y:S01]  /*4d20*/  FMUL.FTZ R24, R24, R63 ;  /* 0x0000003f18187220 */ /* 0x000fe20000410000 */
[----:B---3--:R-:W-:-:S04]  /*4d30*/  FMUL.FTZ R55, R55, R26 ;  /* 0x0000001a37377220 */ /* 0x008fc80000410000 */
[----:B------:R-:W-:Y:S01]  /*4d40*/  F2FP.F16.F32.PACK_AB R24, R24, R15 ;  /* 0x0000000f1818723e */ /* 0x000fe200000000ff */
[----:B------:R-:W3:Y:S01]  /*4d50*/  MUFU.RCP R11, R27 ;  /* 0x0000001b000b7308 */ /* 0x000ee20000001000 */
[----:B------:R-:W-:-:S07]  /*4d60*/  FMUL.FTZ R55, R55, R60 ;  /* 0x0000003c37377220 */ /* 0x000fce0000410000 */
[----:B------:R-:W4:Y:S01]  /*4d70*/  MUFU.RCP R14, R76 ;  /* 0x0000004c000e7308 */ /* 0x000f220000001000 */
[----:B0-----:R-:W-:Y:S01]  /*4d80*/  FMUL.FTZ R56, R56, R57 ;  /* 0x0000003938387220 */ /* 0x001fe20000410000 */
[----:B------:R0:W-:Y:S03]  /*4d90*/  STS.128 [R0], R4 ;  /* 0x0000000400007388 */ /* 0x0001e60000000c00 */
[----:B------:R-:W-:Y:S01]  /*4da0*/  FMUL.FTZ R56, R56, R59 ;  /* 0x0000003b38387220 */ /* 0x000fe20000410000 */
[----:B---3--:R-:W-:-:S04]  /*4db0*/  FMUL.FTZ R11, R74, R11 ;  /* 0x0000000b4a0b7220 */ /* 0x008fc80000410000 */
[----:B------:R-:W-:Y:S01]  /*4dc0*/  F2FP.F16.F32.PACK_AB R26, R56, R55 ;  /* 0x00000037381a723e */ /* 0x000fe200000000ff */
[----:B-1----:R-:W-:-:S04]  /*4dd0*/  IMAD.WIDE.U32 R28, R8, UR20, R28 ;  /* 0x00000014081c7c25 */ /* 0x002fc8000f8e001c */
[----:B------:R-:W-:Y:S01]  /*4de0*/  FMUL.FTZ R11, R11, R58 ;  /* 0x0000003a0b0b7220 */ /* 0x000fe20000410000 */
[----:B------:R-:W-:Y:S02]  /*4df0*/  IMAD R29, R9, UR20, R29 ;  /* 0x00000014091d7c24 */ /* 0x000fe4000f8e021d */
[----:B----4-:R-:W-:-:S04]  /*4e00*/  FMUL.FTZ R14, R75, R14 ;  /* 0x0000000e4b0e7220 */ /* 0x010fc80000410000 */
[----:B------:R-:W-:-:S05]  /*4e10*/  FMUL.FTZ R14, R14, R53 ;  /* 0x000000350e0e7220 */ /* 0x000fca0000410000 */
[----:B------:R-:W-:Y:S02]  /*4e20*/  F2FP.F16.F32.PACK_AB R27, R14, R11 ;  /* 0x0000000b0e1b723e */ /* 0x000fe400000000ff */
[----:B------:R-:W1:Y:S03]  /*4e30*/  LDC.64 R10, c[0x0][0x438] ;  /* 0x00010e00ff0a7b82 */ /* 0x000e660000000a00 */
[----:B------:R-:W-:Y:S01]  /*4e40*/  STS.128 [R0+0x10], R24 ;  /* 0x0000101800007388 */ /* 0x000fe20000000c00 */
[----:B------:R-:W-:-:S03]  /*4e50*/  NOP ;  /* 0x0000000000007918 */ /* 0x000fc60000000000 */
[----:B------:R-:W3:Y:S04]  /*4e60*/  LDS.128 R12, [R30] ;  /* 0x000000001e0c7984 */ /* 0x000ee80000000c00 */
[----:B------:R-:W4:Y:S01]  /*4e70*/  LDS.128 R16, [R30+0x200] ;  /* 0x000200001e107984 */ /* 0x000f220000000c00 */
[----:B-1----:R-:W-:-:S04]  /*4e80*/  IMAD.WIDE.U32 R8, R50, R10, R28 ;  /* 0x0000000a32087225 */ /* 0x002fc800078e001c */
[----:B0-----:R-:W-:Y:S01]  /*4e90*/  IMAD R5, R50, R11, R9 ;  /* 0x0000000b32057224 */ /* 0x001fe200078e0209 */
[----:B--2---:R-:W-:-:S04]  /*4ea0*/  LEA R4, P0, R8, R20, 0x1 ;  /* 0x0000001408047211 */ /* 0x004fc800078008ff */
[----:B------:R-:W-:Y:S02]  /*4eb0*/  LEA.HI.X R5, R8, R21, R5, 0x1, P0 ;  /* 0x0000001508057211 */ /* 0x000fe400000f0c05 */
[----:B------:R-:W-:Y:S01]  /*4ec0*/  ISETP.GE.AND P0, PT, R40, UR4, PT ;  /* 0x0000000428007c0c */ /* 0x000fe2000bf06270 */
[----:B------:R-:W-:-:S05]  /*4ed0*/  IMAD.WIDE.U32 R4, R38, 0x10, R4 ;  /* 0x0000001026047825 */ /* 0x000fca00078e0004 */
[----:B---3--:R0:W-:Y:S04]  /*4ee0*/  STG.E.128 desc[UR18][R4.64], R12 ;  /* 0x0000000c04007986 */ /* 0x0081e8000c101d12 */
[----:B----4-:R0:W-:Y:S03]  /*4ef0*/  STG.E.128 desc[UR18][R4.64+0x200], R16 ;  /* 0x0002001004007986 */ /* 0x0101e6000c101d12 */
[----:B------:R-:W-:Y:S05]  /*4f00*/  @!P0 BRA `(.L_x_3142) ;  /* 0xffffffb8000c8947 */ /* 0x000fea000383ffff */
[----:B------:R-:W-:Y:S05]  /*4f10*/  EXIT ;  /* 0x000000000000794d */ /* 0x000fea0003800000 */
.L_x_3143:
        /* <DEDUP_REMOVED lines=14> */
.L_x_5093:


//--------------------- .text._Z25selective_scan_fwd_kernelI32Selective_Scan_fwd_kernel_traitsILi64ELi16ELi1ELb0ELb0ELb0ELb0EN3c104HalfEfEEv13SSMParamsBase --------------------------
	.section	.text._Z25selective_scan_fwd_kernelI32Selective_Scan_fwd_kernel_traitsILi64ELi16ELi1ELb0ELb0ELb0ELb0EN3c104HalfEfEEv13SSMParamsBase,"ax",@progbits
	.align	128
        .global         _Z25selective_scan_fwd_kernelI32Selective_Scan_fwd_kernel_traitsILi64ELi16ELi1ELb0ELb0ELb0ELb0EN3c104HalfEfEEv13SSMParamsBase
        .type           _Z25selective_scan_fwd_kernelI32Selective_Scan_fwd_kernel_traitsILi64ELi16ELi1ELb0ELb0ELb0ELb0EN3c104HalfEfEEv13SSMParamsBase,@function
        .size           _Z25selective_scan_fwd_kernelI32Selective_Scan_fwd_kernel_traitsILi64ELi16ELi1ELb0ELb0ELb0ELb0EN3c104HalfEfEEv13SSMParamsBase,(.L_x_5094 - _Z25selective_scan_fwd_kernelI32Selective_Scan_fwd_kernel_traitsILi64ELi16ELi1ELb0ELb0ELb0ELb0EN3c104HalfEfEEv13SSMParamsBase)
        .other          _Z25selective_scan_fwd_kernelI32Selective_Scan_fwd_kernel_traitsILi64ELi16ELi1ELb0ELb0ELb0ELb0EN3c104HalfEfEEv13SSMParamsBase,@"STO_CUDA_ENTRY STV_DEFAULT"
_Z25selective_scan_fwd_kernelI32Selective_Scan_fwd_kernel_traitsILi64ELi16ELi1ELb0ELb0ELb0ELb0EN3c104HalfEfEEv13SSMParamsBase:
.text._Z25selective_scan_fwd_kernelI32Selective_Scan_fwd_kernel_traitsILi64ELi16ELi1ELb0ELb0ELb0ELb0EN3c104HalfEfEEv13SSMParamsBase:
[----:B------:R-:W-:Y:S01]  /*0000*/  LDC R1, c[0x0][0x37c] ;  /* 0x0000df00ff017b82 */ /* 0x000fe20000000800 */
[----:B------:R-:W0:Y:S07]  /*0010*/  LDCU.64 UR6, c[0x0][0x470] ;  /* 0x00008e00ff0677ac */ /* 0x000e2e0008000a00 */
[----:B------:R-:W1:Y:S01]  /*0020*/  S2UR UR16, SR_CTAID.Y ;  /* 0x00000000001079c3 */ /* 0x000e620000002600 */
[----:B------:R-:W-:Y:S02]  /*0030*/  IMAD.MOV.U32 R45, RZ, RZ, RZ ;  /* 0x000000ffff2d7224 */ /* 0x000fe400078e00ff */
[----:B------:R-:W-:Y:S01]  /*0040*/  HFMA2 R46, -RZ, RZ, 0, 0 ;  /* 0x00000000ff2e7431 */ /* 0x000fe200000001ff */
[----:B------:R-:W2:Y:S01]  /*0050*/  LDCU.64 UR24, c[0x0][0x358] ;  /* 0x00006b00ff1877ac */ /* 0x000ea20008000a00 */
[----:B------:R-:W3:Y:S03]  /*0060*/  LDCU.64 UR4, c[0x0][0x458] ;  /* 0x00008b00ff0477ac */ /* 0x000ee60008000a00 */
[----:B------:R-:W4:Y:S01]  /*0070*/  LDC R43, c[0x0][0x394] ;  /* 0x0000e500ff2b7b82 */ /* 0x000f220000000800 */
[----:B------:R-:W4:Y:S01]  /*0080*/  LDCU.128 UR20, c[0x0][0x3f0] ;  /* 0x00007e00ff1477ac */ /* 0x000f220008000c00 */
[----:B------:R-:W1:Y:S01]  /*0090*/  LDCU.128 UR12, c[0x0][0x400] ;  /* 0x00008000ff0c77ac */ /* 0x000e620008000c00 */
[----:B0-----:R-:W-:-:S04]  /*00a0*/  UISETP.NE.U32.AND UP1, UPT, UR6, URZ, UPT ;  /* 0x000000ff0600728c */ /* 0x001fc8000bf25070 */
[----:B------:R-:W-:Y:S02]  /*00b0*/  UISETP.NE.AND.EX UP1, UPT, UR7, URZ, UPT, UP1 ;  /* 0x000000ff0700728c */ /* 0x000fe4000bf25310 */
[----:B---3--:R-:W-:-:S04]  /*00c0*/  UISETP.NE.U32.AND UP0, UPT, UR4, URZ, UPT ;  /* 0x000000ff0400728c */ /* 0x008fc8000bf05070 */
[----:B------:R-:W-:Y:S01]  /*00d0*/  PLOP3.LUT P1, PT, PT, PT, UP1, 0x80, 0x8 ;  /* 0x000000000008781c */ /* 0x000fe20003f2f018 */
[----:B------:R-:W-:-:S04]  /*00e0*/  UISETP.NE.AND.EX UP0, UPT, UR5, URZ, UPT, UP0 ;  /* 0x000000ff0500728c */ /* 0x000fc8000bf05300 */
[----:B-1----:R-:W-:Y:S02]  /*00f0*/  @UP1 ULEA UR6, UP3, UR16, UR6, 0x2 ;  /* 0x0000000610061291 */ /* 0x002fe4000f8610ff */
[----:B------:R-:W-:Y:S02]  /*0100*/  PLOP3.LUT P0, PT, PT, PT, UP0, 0x80, 0x8 ;  /* 0x000000000008781c */ /* 0x000fe40003f0f008 */
[----:B------:R-:W-:Y:S02]  /*0110*/  @UP1 ULEA.HI.X UR7, UR16, UR7, URZ, 0x2, UP3 ;  /* 0x0000000710071291 */ /* 0x000fe400098f14ff */
[----:B------:R-:W-:Y:S01]  /*0120*/  MOV R4, UR6 ;  /* 0x0000000600047c02 */ /* 0x000fe20008000f00 */
[----:B------:R-:W-:-:S03]  /*0130*/  @UP0 ULEA UR4, UP2, UR16, UR4, 0x2 ;  /* 0x0000000410040291 */ /* 0x000fc6000f8410ff */
[----:B------:R-:W-:Y:S01]  /*0140*/  IMAD.U32 R5, RZ, RZ, UR7 ;  /* 0x00000007ff057e24 */ /* 0x000fe2000f8e00ff */
[----:B------:R-:W-:Y:S01]  /*0150*/  @UP0 ULEA.HI.X UR5, UR16, UR5, URZ, 0x2, UP2 ;  /* 0x0000000510050291 */ /* 0x000fe200090f14ff */
[----:B------:R-:W0:Y:S01]  /*0160*/  S2UR UR17, SR_CTAID.X ;  /* 0x00000000001179c3 */ /* 0x000e220000002500 */
[----:B------:R-:W-:Y:S02]  /*0170*/  MOV R2, UR4 ;  /* 0x0000000400027c02 */ /* 0x000fe40008000f00 */
[----:B--2---:R1:W5:Y:S02]  /*0180*/  @P1 LDG.E R45, desc[UR24][R4.64] ;  /* 0x00000018042d1981 */ /* 0x004364000c1e1900 */
[----:B------:R-:W-:-:S05]  /*0190*/  IMAD.U32 R3, RZ, RZ, UR5 ;  /* 0x00000005ff037e24 */ /* 0x000fca000f8e00ff */
[----:B------:R1:W5:Y:S01]  /*01a0*/  @P0 LDG.E R46, desc[UR24][R2.64] ;  /* 0x00000018022e0981 */ /* 0x000362000c1e1900 */
[----:B----4-:R-:W-:Y:S01]  /*01b0*/  ISETP.GE.AND P0, PT, R43, 0x1, PT ;  /* 0x000000012b00780c */ /* 0x010fe20003f06270 */
[----:B0-----:R-:W-:-:S12]  /*01c0*/  UIMAD.WIDE.U32 UR18, UR17, UR20, URZ ;  /* 0x00000014111272a5 */ /* 0x001fd8000f8e00ff */
[----:B-1----:R-:W-:Y:S05]  /*01d0*/  @!P0 EXIT ;  /* 0x000000000000894d */ /* 0x002fea0003800000 */
[----:B------:R-:W-:Y:S01]  /*01e0*/  UIMAD UR19, UR17, UR21, UR19 ;  /* 0x00000015111372a4 */ /* 0x000fe2000f8e0213 */
[----:B------:R-:W0:Y:S01]  /*01f0*/  S2R R44, SR_TID.X ;  /* 0x00000000002c7919 */ /* 0x000e220000002100 */
[----:B------:R-:W-:Y:S01]  /*0200*/  UIMAD.WIDE.U32 UR20, UR17, UR12, URZ ;  /* 0x0000000c111472a5 */ /* 0x000fe2000f8e00ff */
[----:B------:R-:W1:Y:S03]  /*0210*/  LDCU.128 UR8, c[0x0][0x460] ;  /* 0x00008c00ff0877ac */ /* 0x000e660008000c00 */
[----:B------:R-:W-:Y:S02]  /*0220*/  UIMAD UR21, UR17, UR13, UR21 ;  /* 0x0000000d111572a4 */ /* 0x000fe4000f8e0215 */
[----:B------:R-:W-:Y:S01]  /*0230*/  UIMAD.WIDE.U32 UR12, UR16, UR22, UR18 ;  /* 0x00000016100c72a5 */ /* 0x000fe2000f8e0012 */
[----:B------:R-:W2:Y:S03]  /*0240*/  LDCU.128 UR4, c[0x0][0x420] ;  /* 0x00008400ff0477ac */ /* 0x000ea60008000c00 */
[----:B------:R-:W-:Y:S01]  /*0250*/  UIMAD UR34, UR16, UR23, UR13 ;  /* 0x00000017102272a4 */ /* 0x000fe2000f8e020d */
[----:B------:R-:W3:Y:S01]  /*0260*/  LDCU.64 UR22, c[0x0][0x3d8] ;  /* 0x00007b00ff1677ac */ /* 0x000ee20008000a00 */
[----:B------:R-:W4:Y:S01]  /*0270*/  LDCU.64 UR26, c[0x0][0x3b8] ;  /* 0x00007700ff1a77ac */ /* 0x000f220008000a00 */
[----:B------:R-:W-:-:S02]  /*0280*/  UIMAD.WIDE.U32 UR18, UR16, UR14, UR20 ;  /* 0x0000000e101272a5 */ /* 0x000fc4000f8e0014 */
[----:B-1----:R-:W-:Y:S02]  /*0290*/  ULEA UR33, UP0, UR12, UR8, 0x1 ;  /* 0x000000080c217291 */ /* 0x002fe4000f8008ff */
[----:B------:R-:W-:Y:S02]  /*02a0*/  UIMAD UR15, UR16, UR15, UR19 ;  /* 0x0000000f100f72a4 */ /* 0x000fe4000f8e0213 */
[----:B------:R-:W-:Y:S01]  /*02b0*/  ULEA UR32, UP1, UR18, UR10, 0x1 ;  /* 0x0000000a12207291 */ /* 0x000fe2000f8208ff */
[C---:B0-----:R-:W-:Y:S01]  /*02c0*/  SHF.L.U32 R116, R44.reuse, 0x4, RZ ;  /* 0x000000042c747819 */ /* 0x041fe200000006ff */
[----:B--2---:R-:W-:Y:S01]  /*02d0*/  UIMAD.WIDE.U32 UR20, UR16, UR6, URZ ;  /* 0x00000006101472a5 */ /* 0x004fe2000f8e00ff */
[----:B------:R-:W-:Y:S01]  /*02e0*/  SHF.R.U32.HI R117, RZ, 0x5, R44 ;  /* 0x00000005ff757819 */ /* 0x000fe2000001162c */
[----:B------:R-:W-:Y:S01]  /*02f0*/  ULEA.HI.X UR35, UR18, UR11, UR15, 0x1, UP1 ;  /* 0x0000000b12237291 */ /* 0x000fe200088f0c0f */
[----:B------:R-:W-:Y:S01]  /*0300*/  LOP3.LUT R115, R44, 0x1f, RZ, 0xc0, !PT ;  /* 0x0000001f2c737812 */ /* 0x000fe200078ec0ff */
[----:B------:R-:W-:Y:S01]  /*0310*/  UIMAD UR21, UR16, UR7, UR21 ;  /* 0x00000007101572a4 */ /* 0x000fe2000f8e0215 */
[C---:B------:R-:W-:Y:S01]  /*0320*/  VIADD R114, R116.reuse, 0x2 ;  /* 0x0000000274727836 */ /* 0x040fe20000000000 */
[----:B---3--:R-:W-:Y:S01]  /*0330*/  UIMAD.WIDE.U32 UR18, UR16, UR22, URZ ;  /* 0x00000016101272a5 */ /* 0x008fe2000f8e00ff */
[C---:B------:R-:W-:Y:S01]  /*0340*/  IADD3 R113, PT, PT, R116.reuse, 0x6, RZ ;  /* 0x0000000674717810 */ /* 0x040fe20007ffe0ff */
[----:B------:R-:W-:Y:S01]  /*0350*/  ULEA.HI.X UR34, UR12, UR9, UR34, 0x1, UP0 ;  /* 0x000000090c227291 */ /* 0x000fe200080f0c22 */
[C---:B------:R-:W-:Y:S01]  /*0360*/  VIADD R112, R116.reuse, 0x7 ;  /* 0x0000000774707836 */ /* 0x040fe20000000000 */
[----:B------:R-:W-:Y:S01]  /*0370*/  UIMAD.WIDE.U32 UR8, UR17, UR4, UR20 ;  /* 0x00000004110872a5 */ /* 0x000fe2000f8e0014 */
[C---:B------:R-:W-:Y:S01]  /*0380*/  IADD3 R111, PT, PT, R116.reuse, 0x8, RZ ;  /* 0x00000008746f7810 */ /* 0x040fe20007ffe0ff */
[----:B----4-:R-:W-:Y:S01]  /*0390*/  UIMAD.WIDE.U32 UR20, UR16, UR26, URZ ;  /* 0x0000001a101472a5 */ /* 0x010fe2000f8e00ff */
[C---:B------:R-:W-:Y:S01]  /*03a0*/  VIADD R110, R116.reuse, 0x9 ;  /* 0x00000009746e7836 */ /* 0x040fe20000000000 */
[----:B------:R-:W-:Y:S01]  /*03b0*/  UIMAD UR10, UR17, UR5, UR9 ;  /* 0x00000005110a72a4 */ /* 0x000fe2000f8e0209 */
[C---:B------:R-:W-:Y:S01]  /*03c0*/  IADD3 R109, PT, PT, R116.reuse, 0xa, RZ ;  /* 0x0000000a746d7810 */ /* 0x040fe20007ffe0ff */
[----:B------:R-:W0:Y:S01]  /*03d0*/  LDCU.128 UR4, c[0x0][0x3a0] ;  /* 0x00007400ff0477ac */ /* 0x000e220008000c00 */
[----:B------:R-:W-:Y:S01]  /*03e0*/  VIADD R108, R116, 0xb ;  /* 0x0000000b746c7836 */ /* 0x000fe20000000000 */
[----:B------:R-:W-:Y:S01]  /*03f0*/  UIMAD UR26, UR16, UR23, UR19 ;  /* 0x00000017101a72a4 */ /* 0x000fe2000f8e0213 */
[----:B------:R-:W1:Y:S01]  /*0400*/  S2UR UR19, SR_CgaCtaId ;  /* 0x00000000001379c3 */ /* 0x000e620000008800 */
[----:B------:R-:W2:Y:S01]  /*0410*/  LDCU.128 UR12, c[0x0][0x440] ;  /* 0x00008800ff0c77ac */ /* 0x000ea20008000c00 */
[----:B------:R-:W3:Y:S01]  /*0420*/  LDCU UR11, c[0x0][0x384] ;  /* 0x00007080ff0b77ac */ /* 0x000ee20008000800 */
[----:B------:R-:W4:Y:S01]  /*0430*/  LDCU UR36, c[0x0][0x38c] ;  /* 0x00007180ff2477ac */ /* 0x000f220008000800 */
[----:B------:R-:W1:Y:S01]  /*0440*/  LDCU.64 UR38, c[0x0][0x450] ;  /* 0x00008a00ff2677ac */ /* 0x000e620008000a00 */
[----:B------:R-:W1:Y:S01]  /*0450*/  LDCU.64 UR30, c[0x0][0x3e0] ;  /* 0x00007c00ff1e77ac */ /* 0x000e620008000a00 */
[----:B------:R-:W1:Y:S01]  /*0460*/  LDCU.64 UR28, c[0x0][0x3c0] ;  /* 0x00007800ff1c77ac */ /* 0x000e620008000a00 */
[----:B0-----:R-:W-:-:S02]  /*0470*/  UIMAD.WIDE.U32 UR22, UR16, UR4, URZ ;  /* 0x00000004101672a5 */ /* 0x001fc4000f8e00ff */
[----:B------:R-:W-:Y:S02]  /*0480*/  UIMAD UR27, UR16, UR27, UR21 ;  /* 0x0000001b101b72a4 */ /* 0x000fe4000f8e0215 */
[----:B--2---:R-:W-:Y:S02]  /*0490*/  ULEA UR14, UP0, UR20, UR14, 0x2 ;  /* 0x0000000e140e7291 */ /* 0x004fe4000f8010ff */
[----:B------:R-:W-:Y:S02]  /*04a0*/  UIMAD UR4, UR16, UR5, UR23 ;  /* 0x00000005100472a4 */ /* 0x000fe4000f8e0217 */
[----:B---3--:R-:W-:Y:S02]  /*04b0*/  UIMAD UR16, UR17, UR11, UR16 ;  /* 0x0000000b111072a4 */ /* 0x008fe4000f8e0210 */
[----:B------:R-:W-:Y:S01]  /*04c0*/  ULEA.HI.X UR27, UR20, UR15, UR27, 0x2, UP0 ;  /* 0x0000000f141b7291 */ /* 0x000fe200080f141b */
[----:B------:R-:W-:Y:S01]  /*04d0*/  UMOV UR11, 0x400 ;  /* 0x00000400000b7882 */ /* 0x000fe20000000000 */
[----:B----4-:R-:W-:-:S02]  /*04e0*/  UISETP.LT.AND UP0, UPT, UR36, 0x1, UPT ;  /* 0x000000012400788c */ /* 0x010fc4000bf01270 */
[----:B------:R-:W-:Y:S01]  /*04f0*/  IMAD R43, R43, UR16, RZ ;  /* 0x000000102b2b7c24 */ /* 0x000fe2000f8e02ff */
[----:B-1----:R-:W-:Y:S02]  /*0500*/  ULEA UR11, UR19, UR11, 0x18 ;  /* 0x0000000b130b7291 */ /* 0x002fe4000f8ec0ff */
[----:B------:R-:W-:Y:S01]  /*0510*/  ULEA UR12, UP2, UR22, UR12, 0x2 ;  /* 0x0000000c160c7291 */ /* 0x000fe2000f8410ff */
[----:B------:R-:W-:Y:S01]  /*0520*/  IMAD R43, R43, UR36, RZ ;  /* 0x000000242b2b7c24 */ /* 0x000fe2000f8e02ff */
[----:B------:R-:W-:Y:S02]  /*0530*/  USHF.L.U64.HI UR21, UR6, 0x2, UR7 ;  /* 0x0000000206157899 */ /* 0x000fe40008010207 */
[----:B------:R-:W-:Y:S01]  /*0540*/  ULEA UR5, UP1, UR18, UR38, 0x2 ;  /* 0x0000002612057291 */ /* 0x000fe2000f8210ff */
[----:B------:R-:W-:Y:S01]  /*0550*/  LEA R42, R117, UR11, 0x3 ;  /* 0x0000000b752a7c11 */ /* 0x000fe2000f8e18ff */
[----:B------:R-:W-:Y:S02]  /*0560*/  USEL UR7, UR36, 0x1, !UP0 ;  /* 0x0000000124077887 */ /* 0x000fe4000c000000 */
[----:B------:R-:W-:-:S02]  /*0570*/  ULEA.HI.X UR22, UR22, UR13, UR4, 0x2, UP2 ;  /* 0x0000000d16167291 */ /* 0x000fc400090f1404 */
[----:B------:R-:W-:Y:S02]  /*0580*/  USHF.L.U64.HI UR23, UR30, 0x2, UR31 ;  /* 0x000000021e177899 */ /* 0x000fe4000801021f */
[----:B------:R-:W-:Y:S01]  /*0590*/  ULEA.HI.X UR26, UR18, UR39, UR26, 0x2, UP1 ;  /* 0x00000027121a7291 */ /* 0x000fe200088f141a */
[----:B------:R-:W-:Y:S01]  /*05a0*/  UMOV UR4, URZ ;  /* 0x000000ff00047c82 */ /* 0x000fe20008000000 */
[----:B------:R-:W-:Y:S02]  /*05b0*/  USHF.L.U64.HI UR29, UR28, 0x2, UR29 ;  /* 0x000000021c1d7899 */ /* 0x000fe4000801021d */
[----:B------:R-:W-:Y:S01]  /*05c0*/  UIADD3 UR36, UPT, UPT, -UR7, URZ, URZ ;  /* 0x000000ff07247290 */ /* 0x000fe2000fffe1ff */
[----:B------:R-:W-:-:S11]  /*05d0*/  UMOV UR31, UR35 ;  /* 0x00000023001f7c82 */ /* 0x000fd60008000000 */
.L_x_3182:
[----:B------:R-:W0:Y:S01]  /*05e0*/  LDCU UR7, c[0x0][0x388] ;  /* 0x00007100ff0777ac */ /* 0x000e220008000800 */
[----:B------:R-:W-:Y:S02]  /*05f0*/  LOP3.LUT R18, R116, 0x3e00, RZ, 0xc0, !PT ;  /* 0x00003e0074127812 */ /* 0x000fe400078ec0ff */
[----:B-1----:R-:W-:Y:S01]  /*0600*/  PRMT R7, RZ, 0x7610, R7 ;  /* 0x00007610ff077816 */ /* 0x002fe20000000007 */
[----:B------:R-:W-:Y:S01]  /*0610*/  USHF.L.U32 UR11, UR4, 0xa, URZ ;  /* 0x0000000a040b7899 */ /* 0x000fe200080006ff */
[----:B------:R-:W-:Y:S02]  /*0620*/  LOP3.LUT R77, R18, 0x1f, R44, 0xf8, !PT ;  /* 0x0000001f124d7812 */ /* 0x000fe400078ef82c */
[----:B------:R-:W-:Y:S02]  /*0630*/  PRMT R10, RZ, 0x7610, R10 ;  /* 0x00007610ff0a7816 */ /* 0x000fe4000000000a */
[C---:B------:R-:W-:Y:S02]  /*0640*/  SHF.L.U32 R2, R77.reuse, 0x1, RZ ;  /* 0x000000014d027819 */ /* 0x040fe400000006ff */
[----:B------:R-:W-:-:S02]  /*0650*/  LOP3.LUT R73, R77, 0xe0, RZ, 0xfc, !PT ;  /* 0x000000e04d497812 */ /* 0x000fc400078efcff */
[C---:B------:R-:W-:Y:S02]  /*0660*/  IADD3 R4, P0, PT, R2.reuse, UR33, RZ ;  /* 0x0000002102047c10 */ /* 0x040fe4000ff1e0ff */
[C---:B------:R-:W-:Y:S02]  /*0670*/  LOP3.LUT R74, R77.reuse, 0x100, RZ, 0xfc, !PT ;  /* 0x000001004d4a7812 */ /* 0x040fe400078efcff */
[C---:B------:R-:W-:Y:S01]  /*0680*/  LOP3.LUT R52, R77.reuse, 0x20, RZ, 0xfc, !PT ;  /* 0x000000204d347812 */ /* 0x040fe200078efcff */
[----:B0-----:R-:W-:Y:S01]  /*0690*/  UIADD3 UR35, UPT, UPT, -UR11, UR7, URZ ;  /* 0x000000070b237290 */ /* 0x001fe2000fffe1ff */
[----:B------:R-:W-:Y:S01]  /*06a0*/  IMAD.X R5, RZ, RZ, UR34, P0 ;  /* 0x00000022ff057e24 */ /* 0x000fe200080e06ff */
[----:B------:R-:W-:Y:S02]  /*06b0*/  IADD3 R2, P0, PT, R2, UR32, RZ ;  /* 0x0000002002027c10 */ /* 0x000fe4000ff1e0ff */
[----:B------:R-:W-:Y:S02]  /*06c0*/  LOP3.LUT R58, R77, 0xc0, RZ, 0xfc, !PT ;  /* 0x000000c04d3a7812 */ /* 0x000fe400078efcff */
[----:B------:R-:W-:-:S02]  /*06d0*/  IADD3.X R3, PT, PT, RZ, UR31, RZ, P0, !PT ;  /* 0x0000001fff037c10 */ /* 0x000fc400087fe4ff */
[C---:B------:R-:W-:Y:S01]  /*06e0*/  ISETP.GE.AND P0, PT, R77.reuse, UR35, PT ;  /* 0x000000234d007c0c */ /* 0x040fe2000bf06270 */
[----:B------:R-:W-:Y:S01]  /*06f0*/  BAR.SYNC.DEFER_BLOCKING 0x0 ;  /* 0x0000000000007b1d */ /* 0x000fe20000010000 */
[C---:B------:R-:W-:Y:S02]  /*0700*/  LOP3.LUT R76, R77.reuse, 0x40, RZ, 0xfc, !PT ;  /* 0x000000404d4c7812 */ /* 0x040fe400078efcff */
[C---:B------:R-:W-:Y:S02]  /*0710*/  LOP3.LUT R56, R77.reuse, 0xa0, RZ, 0xfc, !PT ;  /* 0x000000a04d387812 */ /* 0x040fe400078efcff */
[C---:B------:R-:W-:Y:S02]  /*0720*/  LOP3.LUT R75, R77.reuse, 0x80, RZ, 0xfc, !PT ;  /* 0x000000804d4b7812 */ /* 0x040fe400078efcff */
[----:B------:R-:W-:Y:S02]  /*0730*/  LOP3.LUT R54, R77, 0x60, RZ, 0xfc, !PT ;  /* 0x000000604d367812 */ /* 0x000fe400078efcff */
        /* <DEDUP_REMOVED lines=13> */
[----:B------:R-:W-:Y:S02]  /*0810*/  PRMT R8, RZ, 0x7610, R8 ;  /* 0x00007610ff087816 */ /* 0x000fe40000000008 */
[----:B------:R-:W-:Y:S01]  /*0820*/  PRMT R11, RZ, 0x7610, R11 ;  /* 0x00007610ff0b7816 */ /* 0x000fe2000000000b */
[----:B------:R-:W4:Y:S01]  /*0830*/  @!P1 LDG.E.U16 R13, desc[UR24][R4.64+0x180] ;  /* 0x00018018040d9981 */ /* 0x000f22000c1e1500 */
[----:B------:R-:W-:-:S02]  /*0840*/  LOP3.LUT R20, R77, 0x120, RZ, 0xfc, !PT ;  /* 0x000001204d147812 */ /* 0x000fc400078efcff */
[C---:B------:R-:W-:Y:S01]  /*0850*/  LOP3.LUT R21, R77.reuse, 0x140, RZ, 0xfc, !PT ;  /* 0x000001404d157812 */ /* 0x040fe200078efcff */
[----:B------:R-:W4:Y:S01]  /*0860*/  @!P0 LDG.E.U16 R10, desc[UR24][R4.64+0x1c0] ;  /* 0x0001c018040a8981 */ /* 0x000f22000c1e1500 */
[----:B------:R-:W-:Y:S02]  /*0870*/  ISETP.GE.AND P0, PT, R74, UR35, PT ;  /* 0x000000234a007c0c */ /* 0x000fe4000bf06270 */
[----:B------:R-:W-:Y:S01]  /*0880*/  PRMT R6, RZ, 0x7610, R6 ;  /* 0x00007610ff067816 */ /* 0x000fe20000000006 */
[----:B------:R-:W4:Y:S01]  /*0890*/  @!P5 LDG.E.U16 R9, desc[UR24][R4.64+0x80] ;  /* 0x000080180409d981 */ /* 0x000f22000c1e1500 */
[C---:B------:R-:W-:Y:S02]  /*08a0*/  LOP3.LUT R22, R77.reuse, 0x160, RZ, 0xfc, !PT ;  /* 0x000001604d167812 */ /* 0x040fe400078efcff */
[----:B------:R-:W-:Y:S01]  /*08b0*/  LOP3.LUT R23, R77, 0x180, RZ, 0xfc, !PT ;  /* 0x000001804d177812 */ /* 0x000fe200078efcff */
[----:B------:R-:W4:Y:S01]  /*08c0*/  @!P2 LDG.E.U16 R8, desc[UR24][R4.64+0x140] ;  /* 0x000140180408a981 */ /* 0x000f22000c1e1500 */
[----:B------:R-:W-:-:S02]  /*08d0*/  ISETP.GE.AND P1, PT, R21, UR35, PT ;  /* 0x0000002315007c0c */ /* 0x000fc4000bf26270 */
[----:B------:R-:W-:Y:S01]  /*08e0*/  ISETP.GE.AND P2, PT, R22, UR35, PT ;  /* 0x0000002316007c0c */ /* 0x000fe2000bf46270 */
[----:B------:R-:W4:Y:S01]  /*08f0*/  @!P3 LDG.E.U16 R11, desc[UR24][R4.64+0x100] ;  /* 0x00010018040bb981 */ /* 0x000f22000c1e1500 */
[----:B------:R-:W-:Y:S02]  /*0900*/  LOP3.LUT R24, R77, 0x1a0, RZ, 0xfc, !PT ;  /* 0x000001a04d187812 */ /* 0x000fe400078efcff */
[----:B------:R-:W-:Y:S01]  /*0910*/  PRMT R12, RZ, 0x7610, R12 ;  /* 0x00007610ff0c7816 */ /* 0x000fe2000000000c */
[----:B------:R-:W4:Y:S01]  /*0920*/  @!P0 LDG.E.U16 R15, desc[UR24][R4.64+0x200] ;  /* 0x00020018040f8981 */ /* 0x000f22000c1e1500 */
[----:B------:R-:W-:Y:S02]  /*0930*/  ISETP.GE.AND P0, PT, R20, UR35, PT ;  /* 0x0000002314007c0c */ /* 0x000fe4000bf06270 */
[----:B------:R-:W-:Y:S01]  /*0940*/  ISETP.GE.AND P3, PT, R23, UR35, PT ;  /* 0x0000002317007c0c */ /* 0x000fe2000bf66270 */
[----:B------:R-:W4:Y:S01]  /*0950*/  @!P4 LDG.E.U16 R6, desc[UR24][R4.64+0xc0] ;  /* 0x0000c0180406c981 */ /* 0x000f22000c1e1500 */
[----:B------:R-:W-:-:S02]  /*0960*/  ISETP.GE.AND P4, PT, R24, UR35, PT ;  /* 0x0000002318007c0c */ /* 0x000fc4000bf86270 */
[----:B------:R-:W-:Y:S02]  /*0970*/  PRMT R17, RZ, 0x7610, R17 ;  /* 0x00007610ff117816 */ /* 0x000fe40000000011 */
[----:B------:R-:W-:Y:S02]  /*0980*/  PRMT R14, RZ, 0x7610, R14 ;  /* 0x00007610ff0e7816 */ /* 0x000fe4000000000e */
[----:B------:R-:W-:Y:S02]  /*0990*/  PRMT R19, RZ, 0x7610, R19 ;  /* 0x00007610ff137816 */ /* 0x000fe40000000013 */
[C---:B------:R-:W-:Y:S01]  /*09a0*/  LOP3.LUT R20, R77.reuse, 0x1c0, RZ, 0xfc, !PT ;  /* 0x000001c04d147812 */ /* 0x040fe200078efcff */
[----:B------:R-:W4:Y:S01]  /*09b0*/  @!P0 LDG.E.U16 R12, desc[UR24][R4.64+0x240] ;  /* 0x00024018040c8981 */ /* 0x000f22000c1e1500 */
[----:B------:R-:W-:Y:S02]  /*09c0*/  LOP3.LUT R21, R77, 0x1e0, RZ, 0xfc, !PT ;  /* 0x000001e04d157812 */ /* 0x000fe400078efcff */
[----:B------:R-:W-:Y:S01]  /*09d0*/  PRMT R16, RZ, 0x7610, R16 ;  /* 0x00007610ff107816 */ /* 0x000fe20000000010 */
[----:B------:R-:W4:Y:S01]  /*09e0*/  @!P1 LDG.E.U16 R17, desc[UR24][R4.64+0x280] ;  /* 0x0002801804119981 */ /* 0x000f22000c1e1500 */
[----:B------:R-:W-:-:S02]  /*09f0*/  ISETP.GE.AND P5, PT, R20, UR35, PT ;  /* 0x0000002314007c0c */ /* 0x000fc4000bfa6270 */
[----:B------:R-:W-:Y:S01]  /*0a00*/  ISETP.GE.AND P6, PT, R21, UR35, PT ;  /* 0x0000002315007c0c */ /* 0x000fe2000bfc6270 */
[----:B------:R-:W4:Y:S04]  /*0a10*/  @!P2 LDG.E.U16 R14, desc[UR24][R4.64+0x2c0] ;  /* 0x0002c018040ea981 */ /* 0x000f28000c1e1500 */
[----:B------:R-:W4:Y:S01]  /*0a20*/  @!P3 LDG.E.U16 R19, desc[UR24][R4.64+0x300] ;  /* 0x000300180413b981 */ /* 0x000f22000c1e1500 */
[----:B------:R-:W-:-:S03]  /*0a30*/  PRMT R49, RZ, 0x7610, R49 ;  /* 0x00007610ff317816 */ /* 0x000fc60000000031 */
        /* <DEDUP_REMOVED lines=8> */
[----:B-1----:R-:W-:-:S04]  /*0ac0*/  IMAD.IADD R18, R18, 0x1, R41 ;  /* 0x0000000112127824 */ /* 0x002fc800078e0229 */
[C---:B------:R-:W-:Y:S01]  /*0ad0*/  VIADD R23, R18.reuse, 0x40 ;  /* 0x0000004012177836 */ /* 0x040fe20000000000 */
[C---:B------:R-:W-:Y:S01]  /*0ae0*/  IADD3 R21, PT, PT, R18.reuse, 0x20, RZ ;  /* 0x0000002012157810 */ /* 0x040fe20007ffe0ff */
[C---:B------:R-:W-:Y:S01]  /*0af0*/  VIADD R27, R18.reuse, 0x80 ;  /* 0x00000080121b7836 */ /* 0x040fe20000000000 */
[C---:B------:R-:W-:Y:S02]  /*0b00*/  IADD3 R25, PT, PT, R18.reuse, 0x60, RZ ;  /* 0x0000006012197810 */ /* 0x040fe40007ffe0ff */
[CC--:B------:R-:W-:Y:S02]  /*0b10*/  LEA.HI.SX32 R40, R18.reuse, R18.reuse, 0x1b ;  /* 0x0000001212287211 */ /* 0x0c0fe400078fdaff */
[-C--:B------:R-:W-:Y:S02]  /*0b20*/  LEA.HI.SX32 R21, R21, R18.reuse, 0x1b ;  /* 0x0000001215157211 */ /* 0x080fe400078fdaff */
[----:B------:R-:W-:Y:S02]  /*0b30*/  IADD3 R5, PT, PT, R18, 0xa0, RZ ;  /* 0x000000a012057810 */ /* 0x000fe40007ffe0ff */
[----:B------:R-:W-:-:S02]  /*0b40*/  LEA.HI.SX32 R23, R23, R18, 0x1b ;  /* 0x0000001217177211 */ /* 0x000fc400078fdaff */
[-C--:B------:R-:W-:Y:S02]  /*0b50*/  LEA.HI.SX32 R25, R25, R18.reuse, 0x1b ;  /* 0x0000001219197211 */ /* 0x080fe400078fdaff */
[----:B------:R-:W-:Y:S02]  /*0b60*/  LEA R40, R40, UR37, 0x1 ;  /* 0x0000002528287c11 */ /* 0x000fe4000f8e08ff */
[----:B------:R-:W-:Y:S01]  /*0b70*/  LEA R39, R21, UR37, 0x1 ;  /* 0x0000002515277c11 */ /* 0x000fe2000f8e08ff */
[----:B------:R-:W-:Y:S01]  /*0b80*/  VIADD R21, R18, 0xc0 ;  /* 0x000000c012157836 */ /* 0x000fe20000000000 */
[-C--:B------:R-:W-:Y:S02]  /*0b90*/  LEA.HI.SX32 R27, R27, R18.reuse, 0x1b ;  /* 0x000000121b1b7211 */ /* 0x080fe400078fdaff */
[----:B------:R-:W-:Y:S02]  /*0ba0*/  LEA.HI.SX32 R5, R5, R18, 0x1b ;  /* 0x0000001205057211 */ /* 0x000fe400078fdaff */
[----:B------:R-:W-:-:S02]  /*0bb0*/  LEA R38, R23, UR37, 0x1 ;  /* 0x0000002517267c11 */ /* 0x000fc4000f8e08ff */
[----:B------:R-:W-:Y:S01]  /*0bc0*/  LEA R37, R25, UR37, 0x1 ;  /* 0x0000002519257c11 */ /* 0x000fe2000f8e08ff */
[C---:B------:R-:W-:Y:S01]  /*0bd0*/  VIADD R25, R18.reuse, 0x100 ;  /* 0x0000010012197836 */ /* 0x040fe20000000000 */
[C---:B------:R-:W-:Y:S02]  /*0be0*/  IADD3 R23, PT, PT, R18.reuse, 0xe0, RZ ;  /* 0x000000e012177810 */ /* 0x040fe40007ffe0ff */
[----:B------:R-:W-:Y:S02]  /*0bf0*/  LEA R36, R27, UR37, 0x1 ;  /* 0x000000251b247c11 */ /* 0x000fe4000f8e08ff */
[----:B------:R-:W-:Y:S01]  /*0c00*/  LEA R35, R5, UR37, 0x1 ;  /* 0x0000002505237c11 */ /* 0x000fe2000f8e08ff */
[C---:B------:R-:W-:Y:S01]  /*0c10*/  VIADD R5, R18.reuse, 0x140 ;  /* 0x0000014012057836 */ /* 0x040fe20000000000 */
[----:B------:R-:W-:Y:S02]  /*0c20*/  IADD3 R27, PT, PT, R18, 0x120, RZ ;  /* 0x00000120121b7810 */ /* 0x000fe40007ffe0ff */
[----:B------:R-:W-:-:S02]  /*0c30*/  LEA.HI.SX32 R21, R21, R18, 0x1b ;  /* 0x0000001215157211 */ /* 0x000fc400078fdaff */
[-C--:B------:R-:W-:Y:S02]  /*0c40*/  LEA.HI.SX32 R23, R23, R18.reuse, 0x1b ;  /* 0x0000001217177211 */ /* 0x080fe400078fdaff */
[-C--:B------:R-:W-:Y:S02]  /*0c50*/  LEA.HI.SX32 R25, R25, R18.reuse, 0x1b ;  /* 0x0000001219197211 */ /* 0x080fe400078fdaff */
[-C--:B------:R-:W-:Y:S02]  /*0c60*/  LEA.HI.SX32 R27, R27, R18.reuse, 0x1b ;  /* 0x000000121b1b7211 */ /* 0x080fe400078fdaff */
[----:B------:R-:W-:Y:S01]  /*0c70*/  LEA R34, R21, UR37, 0x1 ;  /* 0x0000002515227c11 */ /* 0x000fe2000f8e08ff */
[----:B------:R-:W-:Y:S01]  /*0c80*/  VIADD R21, R18, 0x1c0 ;  /* 0x000001c012157836 */ /* 0x000fe20000000000 */
[----:B------:R-:W-:Y:S02]  /*0c90*/  LEA R33, R23, UR37, 0x1 ;  /* 0x0000002517217c11 */ /* 0x000fe4000f8e08ff */
[----:B------:R-:W-:-:S02]  /*0ca0*/  LEA.HI.SX32 R5, R5, R18, 0x1b ;  /* 0x0000001205057211 */ /* 0x000fc400078fdaff */
[----:B------:R-:W-:Y:S02]  /*0cb0*/  IADD3 R23, PT, PT, R18, 0x1e0, RZ ;  /* 0x000001e012177810 */ /* 0x000fe40007ffe0ff */
[----:B------:R-:W-:Y:S02]  /*0cc0*/  LEA R32, R25, UR37, 0x1 ;  /* 0x0000002519207c11 */ /* 0x000fe4000f8e08ff */
        /* <DEDUP_REMOVED lines=8> */
[----:B------:R-:W-:Y:S02]  /*0d50*/  P2R R62, PR, RZ, 0x2 ;  /* 0x00000002ff3e7803 */ /* 0x000fe40000000000 */
[----:B------:R-:W-:-:S02]  /*0d60*/  ISETP.GE.AND P1, PT, R52, UR35, PT ;  /* 0x0000002334007c0c */ /* 0x000fc4000bf26270 */
[----:B------:R-:W-:Y:S01]  /*0d70*/  PRMT R52, RZ, 0x7610, R52 ;  /* 0x00007610ff347816 */ /* 0x000fe20000000034 */
[----:B--2---:R0:W-:Y:S04]  /*0d80*/  STS.U16 [R40], R7 ;  /* 0x0000000728007388 */ /* 0x0041e80000000400 */
[----:B---3--:R-:W-:Y:S01]  /*0d90*/  STS.U16 [R39+0x40], R0 ;  /* 0x0000400027007388 */ /* 0x008fe20000000400 */
[----:B0-----:R-:W-:-:S03]  /*0da0*/  IADD3 R7, PT, PT, R18, 0x160, RZ ;  /* 0x0000016012077810 */ /* 0x001fc60007ffe0ff */
[----:B----4-:R0:W-:Y:S01]  /*0db0*/  STS.U16 [R38+0x80], R9 ;  /* 0x0000800926007388 */ /* 0x0101e20000000400 */
[-C--:B------:R-:W-:Y:S01]  /*0dc0*/  LEA.HI.SX32 R7, R7, R18.reuse, 0x1b ;  /* 0x0000001207077211 */ /* 0x080fe200078fdaff */
[----:B0-----:R-:W-:Y:S02]  /*0dd0*/  VIADD R9, R18, 0x180 ;  /* 0x0000018012097836 */ /* 0x001fe40000000000 */
[----:B------:R-:W-:Y:S03]  /*0de0*/  STS.U16 [R37+0xc0], R6 ;  /* 0x0000c00625007388 */ /* 0x000fe60000000400 */
[----:B------:R-:W-:Y:S01]  /*0df0*/  LEA.HI.SX32 R9, R9, R18, 0x1b ;  /* 0x0000001209097211 */ /* 0x000fe200078fdaff */
[----:B------:R0:W-:Y:S01]  /*0e00*/  STS.U16 [R36+0x100], R11 ;  /* 0x0001000b24007388 */ /* 0x0001e20000000400 */
[----:B------:R-:W-:-:S03]  /*0e10*/  LEA R29, R7, UR37, 0x1 ;  /* 0x00000025071d7c11 */ /* 0x000fc6000f8e08ff */
[----:B------:R-:W-:Y:S01]  /*0e20*/  STS.U16 [R35+0x140], R8 ;  /* 0x0001400823007388 */ /* 0x000fe20000000400 */
[----:B------:R-:W-:Y:S02]  /*0e30*/  LEA R28, R9, UR37, 0x1 ;  /* 0x00000025091c7c11 */ /* 0x000fe4000f8e08ff */
[----:B0-----:R-:W-:Y:S01]  /*0e40*/  IADD3 R11, PT, PT, R18, 0x1a0, RZ ;  /* 0x000001a0120b7810 */ /* 0x001fe20007ffe0ff */
[----:B------:R0:W-:Y:S03]  /*0e50*/  STS.U16 [R34+0x180], R13 ;  /* 0x0001800d22007388 */ /* 0x0001e60000000400 */
[----:B------:R-:W-:Y:S01]  /*0e60*/  LEA.HI.SX32 R11, R11, R18, 0x1b ;  /* 0x000000120b0b7211 */ /* 0x000fe200078fdaff */
[----:B------:R-:W-:Y:S01]  /*0e70*/  STS.U16 [R33+0x1c0], R10 ;  /* 0x0001c00a21007388 */ /* 0x000fe20000000400 */
[----:B------:R-:W-:-:S03]  /*0e80*/  IMAD R18, R41, 0xf, R18 ;  /* 0x0000000f29127824 */ /* 0x000fc600078e0212 */
[----:B------:R1:W-:Y:S01]  /*0e90*/  STS.U16 [R32+0x200], R15 ;  /* 0x0002000f20007388 */ /* 0x0003e20000000400 */
[----:B------:R-:W-:Y:S01]  /*0ea0*/  LEA R27, R11, UR37, 0x1 ;  /* 0x000000250b1b7c11 */ /* 0x000fe2000f8e08ff */
[C---:B0-----:R-:W-:Y:S02]  /*0eb0*/  VIADD R13, R18.reuse, 0x5 ;  /* 0x00000005120d7836 */ /* 0x041fe40000000000 */
[----:B------:R-:W-:Y:S01]  /*0ec0*/  STS.U16 [R31+0x240], R12 ;  /* 0x0002400c1f007388 */ /* 0x000fe20000000400 */
[C---:B------:R-:W-:Y:S01]  /*0ed0*/  VIADD R5, R18.reuse, 0x1 ;  /* 0x0000000112057836 */ /* 0x040fe20000000000 */
[C---:B------:R-:W-:Y:S02]  /*0ee0*/  IADD3 R11, PT, PT, R18.reuse, 0x4, RZ ;  /* 0x00000004120b7810 */ /* 0x040fe40007ffe0ff */
[----:B------:R-:W-:Y:S01]  /*0ef0*/  STS.U16 [R30+0x280], R17 ;  /* 0x000280111e007388 */ /* 0x000fe20000000400 */
[C---:B------:R-:W-:Y:S01]  /*0f00*/  VIADD R9, R18.reuse, 0x3 ;  /* 0x0000000312097836 */ /* 0x040fe20000000000 */
[C---:B-1----:R-:W-:Y:S01]  /*0f10*/  IADD3 R15, PT, PT, R18.reuse, 0x6, RZ ;  /* 0x00000006120f7810 */ /* 0x042fe20007ffe0ff */
[C---:B------:R-:W-:Y:S01]  /*0f20*/  VIADD R51, R18.reuse, 0x7 ;  /* 0x0000000712337836 */ /* 0x040fe20000000000 */
[----:B------:R-:W-:Y:S01]  /*0f30*/  STS.U16 [R29+0x2c0], R14 ;  /* 0x0002c00e1d007388 */ /* 0x000fe20000000400 */
[C---:B------:R-:W-:Y:S01]  /*0f40*/  VIADD R55, R18.reuse, 0x9 ;  /* 0x0000000912377836 */ /* 0x040fe20000000000 */
[C---:B------:R-:W-:Y:S01]  /*0f50*/  IADD3 R7, PT, PT, R18.reuse, 0x2, RZ ;  /* 0x0000000212077810 */ /* 0x040fe20007ffe0ff */
[C---:B------:R-:W-:Y:S01]  /*0f60*/  VIADD R57, R18.reuse, 0xb ;  /* 0x0000000b12397836 */ /* 0x040fe20000000000 */
[----:B------:R0:W-:Y:S01]  /*0f70*/  STS.U16 [R28+0x300], R19 ;  /* 0x000300131c007388 */ /* 0x0001e20000000400 */
[C---:B------:R-:W-:Y:S01]  /*0f80*/  VIADD R61, R18.reuse, 0xd ;  /* 0x0000000d123d7836 */ /* 0x040fe20000000000 */
[C---:B------:R-:W-:Y:S01]  /*0f90*/  IADD3 R53, PT, PT, R18.reuse, 0x8, RZ ;  /* 0x0000000812357810 */ /* 0x040fe20007ffe0ff */
[C---:B------:R-:W-:Y:S01]  /*0fa0*/  VIADD R65, R18.reuse, 0xf ;  /* 0x0000000f12417836 */ /* 0x040fe20000000000 */
[----:B------:R-:W-:-:S02]  /*0fb0*/  IADD3 R59, PT, PT, R18, 0xc, RZ ;  /* 0x0000000c123b7810 */ /* 0x000fc40007ffe0ff */
[C---:B------:R-:W-:Y:S01]  /*0fc0*/  IADD3 R63, PT, PT, R18.reuse, 0xe, RZ ;  /* 0x0000000e123f7810 */ /* 0x040fe20007ffe0ff */
[----:B------:R1:W-:Y:S01]  /*0fd0*/  STS.U16 [R27+0x340], R16 ;  /* 0x000340101b007388 */ /* 0x0003e20000000400 */
[----:B0-----:R-:W-:Y:S02]  /*0fe0*/  IADD3 R19, PT, PT, R18, 0xa, RZ ;  /* 0x0000000a12137810 */ /* 0x001fe40007ffe0ff */
[-C--:B------:R-:W-:Y:S02]  /*0ff0*/  LEA.HI.SX32 R11, R11, R18.reuse, 0x1b ;  /* 0x000000120b0b7211 */ /* 0x080fe400078fdaff */
[-C--:B------:R-:W-:Y:S02]  /*1000*/  LEA.HI.SX32 R13, R13, R18.reuse, 0x1b ;  /* 0x000000120d0d7211 */ /* 0x080fe400078fdaff */
[-C--:B------:R-:W-:Y:S02]  /*1010*/  LEA.HI.SX32 R15, R15, R18.reuse, 0x1b ;  /* 0x000000120f0f7211 */ /* 0x080fe400078fdaff */
[----:B------:R-:W-:-:S02]  /*1020*/  LEA.HI.SX32 R5, R5, R18, 0x1b ;  /* 0x0000001205057211 */ /* 0x000fc400078fdaff */
[-C--:B------:R-:W-:Y:S02]  /*1030*/  LEA.HI.SX32 R7, R7, R18.reuse, 0x1b ;  /* 0x0000001207077211 */ /* 0x080fe400078fdaff */
[-C--:B------:R-:W-:Y:S02]  /*1040*/  LEA.HI.SX32 R9, R9, R18.reuse, 0x1b ;  /* 0x0000001209097211 */ /* 0x080fe400078fdaff */
[-C--:B------:R-:W-:Y:S02]  /*1050*/  LEA.HI.SX32 R17, R51, R18.reuse, 0x1b ;  /* 0x0000001233117211 */ /* 0x080fe400078fdaff */
[-C--:B-1----:R-:W-:Y:S02]  /*1060*/  LEA.HI.SX32 R16, R53, R18.reuse, 0x1b ;  /* 0x0000001235107211 */ /* 0x082fe400078fdaff */
        /* <DEDUP_REMOVED lines=45> */
[----:B0-----:R-:W-:-:S04]  /*1340*/  PRMT R49, RZ, 0x7610, R49 ;  /* 0x00007610ff317816 */ /* 0x001fc80000000031 */
        /* <DEDUP_REMOVED lines=126> */
.L_x_3145:
[----:B------:R-:W-:Y:S05]  /*1b30*/  BSYNC.RECONVERGENT B0 ;  /* 0x0000000000007941 */ /* 0x000fea0003800200 */
.L_x_3144:
        /* <DEDUP_REMOVED lines=35> */
.L_x_3147:
[----:B------:R-:W-:Y:S05]  /*1d70*/  BSYNC.RECONVERGENT B0 ;  /* 0x0000000000007941 */ /* 0x000fea0003800200 */
.L_x_3146:
        /* <DEDUP_REMOVED lines=37> */
.L_x_3149:
[----:B------:R-:W-:Y:S05]  /*1fd0*/  BSYNC.RECONVERGENT B0 ;  /* 0x0000000000007941 */ /* 0x000fea0003800200 */
.L_x_3148:
        /* <DEDUP_REMOVED lines=35> */
.L_x_3151:
[----:B------:R-:W-:Y:S05]  /*2210*/  BSYNC.RECONVERGENT B0 ;  /* 0x0000000000007941 */ /* 0x000fea0003800200 */
.L_x_3150:
        /* <DEDUP_REMOVED lines=37> */
.L_x_3153:
[----:B------:R-:W-:Y:S05]  /*2470*/  BSYNC.RECONVERGENT B0 ;  /* 0x0000000000007941 */ /* 0x000fea0003800200 */
.L_x_3152:
        /* <DEDUP_REMOVED lines=35> */
.L_x_3155:
[----:B------:R-:W-:Y:S05]  /*26b0*/  BSYNC.RECONVERGENT B0 ;  /* 0x0000000000007941 */ /* 0x000fea0003800200 */
.L_x_3154:
        /* <DEDUP_REMOVED lines=37> */
.L_x_3157:
[----:B------:R-:W-:Y:S05]  /*2910*/  BSYNC.RECONVERGENT B0 ;  /* 0x0000000000007941 */ /* 0x000fea0003800200 */
.L_x_3156:
        /* <DEDUP_REMOVED lines=35> */
.L_x_3159:
[----:B------:R-:W-:Y:S05]  /*2b50*/  BSYNC.RECONVERGENT B0 ;  /* 0x0000000000007941 */ /* 0x000fea0003800200 */
.L_x_3158:
        /* <DEDUP_REMOVED lines=39> */
.L_x_3161:
[----:B------:R-:W-:Y:S05]  /*2dd0*/  BSYNC.RECONVERGENT B0 ;  /* 0x0000000000007941 */ /* 0x000fea0003800200 */
.L_x_3160:
        /* <DEDUP_REMOVED lines=39> */
.L_x_3163:
[----:B------:R-:W-:Y:S05]  /*3050*/  BSYNC.RECONVERGENT B0 ;  /* 0x0000000000007941 */ /* 0x000fea0003800200 */
.L_x_3162:
        /* <DEDUP_REMOVED lines=45> */
.L_x_3165:
[----:B------:R-:W-:Y:S05]  /*3330*/  BSYNC.RECONVERGENT B0 ;  /* 0x0000000000007941 */ /* 0x000fea0003800200 */
.L_x_3164:
        /* <DEDUP_REMOVED lines=32> */
.L_x_3167:
[----:B------:R-:W-:Y:S05]  /*3540*/  BSYNC.RECONVERGENT B0 ;  /* 0x0000000000007941 */ /* 0x000fea0003800200 */
.L_x_3166:
        /* <DEDUP_REMOVED lines=32> */
.L_x_3169:
[----:B------:R-:W-:Y:S05]  /*3750*/  BSYNC.RECONVERGENT B0 ;  /* 0x0000000000007941 */ /* 0x000fea0003800200 */
.L_x_3168:
        /* <DEDUP_REMOVED lines=32> */
.L_x_3171:
[----:B------:R-:W-:Y:S05]  /*3960*/  BSYNC.RECONVERGENT B0 ;  /* 0x0000000000007941 */ /* 0x000fea0003800200 */
.L_x_3170:
        /* <DEDUP_REMOVED lines=32> */
.L_x_3173:
[----:B------:R-:W-:Y:S05]  /*3b70*/  BSYNC.RECONVERGENT B0 ;  /* 0x0000000000007941 */ /* 0x000fea0003800200 */
.L_x_3172:
        /* <DEDUP_REMOVED lines=32> */
.L_x_3175:
[----:B------:R-:W-:Y:S05]  /*3d80*/  BSYNC.RECONVERGENT B0 ;  /* 0x0000000000007941 */ /* 0x000fea0003800200 */
.L_x_3174:
        /* <DEDUP_REMOVED lines=49> */
.L_x_3181:
[----:B-1----:R-:W-:Y:S01]  /*40a0*/  MOV R2, UR19 ;  /* 0x0000001300027c02 */ /* 0x002fe20008000f00 */
[----:B------:R-:W-:-:S05]  /*40b0*/  IMAD.U32 R3, RZ, RZ, UR20 ;  /* 0x00000014ff037e24 */ /* 0x000fca000f8e00ff */
[----:B------:R0:W2:Y:S01]  /*40c0*/  LDG.E R2, desc[UR24][R2.64] ;  /* 0x0000001802027981 */ /* 0x0000a2000c1e1900 */
[C---:B------:R-:W-:Y:S01]  /*40d0*/  ISETP.GE.U32.AND P4, PT, R116.reuse, UR35, PT ;  /* 0x0000002374007c0c */ /* 0x040fe2000bf86070 */
[----:B0-----:R-:W-:-:S05]  /*40e0*/  VIADD R3, R116, 0x4 ;  /* 0x0000000474037836 */ /* 0x001fca0000000000 */
[----:B------:R-:W-:Y:S02]  /*40f0*/  ISETP.GE.U32.AND P6, PT, R3, UR35, PT ;  /* 0x0000002303007c0c */ /* 0x000fe4000bfc6070 */
[----:B------:R-:W-:Y:S02]  /*4100*/  IADD3 R3, PT, PT, R116, 0xc, RZ ;  /* 0x0000000c74037810 */ /* 0x000fe40007ffe0ff */
[----:B------:R-:W-:Y:S02]  /*4110*/  FSEL R105, R69, RZ, !P6 ;  /* 0x000000ff45697208 */ /* 0x000fe40007000000 */
[----:B------:R-:W-:-:S04]  /*4120*/  ISETP.GE.U32.AND P1, PT, R3, UR35, PT ;  /* 0x0000002303007c0c */ /* 0x000fc8000bf26070 */
[----:B------:R-:W-:Y:S01]  /*4130*/  FSEL R131, R93, RZ, !P1 ;  /* 0x000000ff5d837208 */ /* 0x000fe20004800000 */
[----:B------:R-:W0:Y:S01]  /*4140*/  S2UR UR38, SR_CgaCtaId ;  /* 0x00000000002679c3 */ /* 0x000e220000008800 */
[----:B------:R-:W-:Y:S01]  /*4150*/  UMOV UR37, 0x400 ;  /* 0x0000040000257882 */ /* 0x000fe20000000000 */
[----:B--2---:R-:W-:Y:S01]  /*4160*/  FMUL.FTZ R4, R2, 1.4426950216293334961 ;  /* 0x3fb8aa3b02047820 */ /* 0x004fe20000410000 */
[----:B------:R-:W-:-:S03]  /*4170*/  IADD3 R2, PT, PT, R116, 0x1, RZ ;  /* 0x0000000174027810 */ /* 0x000fc60007ffe0ff */
[C---:B------:R-:W-:Y:S01]  /*4180*/  FMUL.FTZ R6, R4.reuse, R57 ;  /* 0x0000003904067220 */ /* 0x040fe20000410000 */
[C---:B------:R-:W-:Y:S01]  /*4190*/  FMUL.FTZ R5, R4.reuse, R58 ;  /* 0x0000003a04057220 */ /* 0x040fe20000410000 */
[C---:B------:R-:W-:Y:S01]  /*41a0*/  FMUL.FTZ R7, R4.reuse, R56 ;  /* 0x0000003804077220 */ /* 0x040fe20000410000 */
[C---:B------:R-:W-:Y:S01]  /*41b0*/  FMUL.FTZ R8, R4.reuse, R55 ;  /* 0x0000003704087220 */ /* 0x040fe20000410000 */
[----:B------:R-:W-:Y:S01]  /*41c0*/  FMUL.FTZ R9, R4, R54 ;  /* 0x0000003604097220 */ /* 0x000fe20000410000 */
[----:B------:R1:W2:Y:S01]  /*41d0*/  MUFU.EX2 R98, R5 ;  /* 0x0000000500627308 */ /* 0x0002a20000000800 */
[----:B------:R-:W-:Y:S01]  /*41e0*/  ISETP.GE.U32.AND P3, PT, R2, UR35, PT ;  /* 0x0000002302007c0c */ /* 0x000fe2000bf66070 */
[----:B------:R-:W-:Y:S01]  /*41f0*/  FMUL.FTZ R97, R4, R53 ;  /* 0x0000003504617220 */ /* 0x000fe20000410000 */
[----:B------:R-:W-:Y:S01]  /*4200*/  IADD3 R2, PT, PT, R116, 0x5, RZ ;  /* 0x0000000574027810 */ /* 0x000fe20007ffe0ff */
[----:B------:R-:W-:Y:S01]  /*4210*/  FMUL.FTZ R99, R4, R52 ;  /* 0x0000003404637220 */ /* 0x000fe20000410000 */
[----:B------:R-:W-:Y:S01]  /*4220*/  FSEL R100, R72, RZ, !P3 ;  /* 0x000000ff48647208 */ /* 0x000fe20005800000 */
[----:B------:R-:W-:Y:S01]  /*4230*/  FMUL.FTZ R3, R4, R50 ;  /* 0x0000003204037220 */ /* 0x000fe20000410000 */
[----:B------:R-:W-:Y:S01]  /*4240*/  ISETP.GE.U32.AND P0, PT, R2, UR35, PT ;  /* 0x0000002302007c0c */ /* 0x000fe2000bf06070 */
[----:B------:R-:W-:Y:S01]  /*4250*/  MUFU.EX2 R6, R6 ;  /* 0x0000000600067308 */ /* 0x000fe20000000800 */
[C---:B-1----:R-:W-:Y:S01]  /*4260*/  IADD3 R5, PT, PT, R116.reuse, 0x3, RZ ;  /* 0x0000000374057810 */ /* 0x042fe20007ffe0ff */
[----:B------:R-:W-:-:S02]  /*4270*/  VIADD R2, R116, 0xd ;  /* 0x0000000d74027836 */ /* 0x000fc40000000000 */
[C---:B------:R-:W-:Y:S01]  /*4280*/  FMUL.FTZ R107, R4.reuse, R49 ;  /* 0x00000031046b7220 */ /* 0x040fe20000410000 */
[----:B------:R-:W-:Y:S01]  /*4290*/  ISETP.GE.U32.AND P5, PT, R5, UR35, PT ;  /* 0x0000002305007c0c */ /* 0x000fe2000bfa6070 */
[----:B------:R-:W-:Y:S01]  /*42a0*/  FMUL.FTZ R5, R4, R51 ;  /* 0x0000003304057220 */ /* 0x000fe20000410000 */
[----:B------:R-:W-:Y:S01]  /*42b0*/  ISETP.GE.U32.AND P2, PT, R2, UR35, PT ;  /* 0x0000002302007c0c */ /* 0x000fe2000bf46070 */
[----:B------:R-:W-:Y:S01]  /*42c0*/  MUFU.EX2 R7, R7 ;  /* 0x0000000700077308 */ /* 0x000fe20000000800 */
[----:B--2---:R-:W-:Y:S02]  /*42d0*/  FSEL R98, R98, 1, !P4 ;  /* 0x3f80000062627808 */ /* 0x004fe40006000000 */
[----:B------:R-:W-:Y:S02]  /*42e0*/  IADD3 R2, PT, PT, R116, 0xe, RZ ;  /* 0x0000000e74027810 */ /* 0x000fe40007ffe0ff */
[----:B------:R-:W-:Y:S02]  /*42f0*/  FSEL R103, R70, RZ, !P5 ;  /* 0x000000ff46677208 */ /* 0x000fe40006800000 */
[----:B------:R-:W-:Y:S01]  /*4300*/  FSEL R133, R94, RZ, !P2 ;  /* 0x000000ff5e857208 */ /* 0x000fe20005000000 */
[----:B------:R-:W1:Y:S08]  /*4310*/  MUFU.EX2 R8, R8 ;  /* 0x0000000800087308 */ /* 0x000e700000000800 */
[----:B------:R-:W2:Y:S08]  /*4320*/  MUFU.EX2 R9, R9 ;  /* 0x0000000900097308 */ /* 0x000eb00000000800 */
[----:B------:R3:W4:Y:S01]  /*4330*/  MUFU.EX2 R118, R97 ;  /* 0x0000006100767308 */ /* 0x0007220000000800 */
[----:B-1----:R-:W-:-:S02]  /*4340*/  FSEL R104, R8, 1, !P5 ;  /* 0x3f80000008687808 */ /* 0x002fc40006800000 */
[----:B------:R-:W-:-:S04]  /*4350*/  ISETP.GE.U32.AND P5, PT, R113, UR35, PT ;  /* 0x0000002371007c0c */ /* 0x000fc8000bfa6070 */
[----:B------:R-:W-:Y:S01]  /*4360*/  FSEL R119, R85, RZ, !P5 ;  /* 0x000000ff55777208 */ /* 0x000fe20006800000 */
[----:B------:R1:W0:Y:S01]  /*4370*/  MUFU.EX2 R120, R99 ;  /* 0x0000006300787308 */ /* 0x0002220000000800 */
[----:B---3--:R-:W-:Y:S02]  /*4380*/  FSEL R97, R90, RZ, !P4 ;  /* 0x000000ff5a617208 */ /* 0x008fe40006000000 */
[----:B------:R-:W-:Y:S02]  /*4390*/  ISETP.GE.U32.AND P4, PT, R114, UR35, PT ;  /* 0x0000002372007c0c */ /* 0x000fe4000bf86070 */
[----:B--2---:R-:W-:Y:S02]  /*43a0*/  FSEL R106, R9, 1, !P6 ;  /* 0x3f800000096a7808 */ /* 0x004fe40007000000 */
[----:B------:R-:W-:Y:S01]  /*43b0*/  FSEL R101, R71, RZ, !P4 ;  /* 0x000000ff47657208 */ /* 0x000fe20006000000 */
[----:B------:R-:W2:Y:S01]  /*43c0*/  MUFU.EX2 R5, R5 ;  /* 0x0000000500057308 */ /* 0x000ea20000000800 */
[----:B-1----:R-:W-:Y:S01]  /*43d0*/  FSEL R99, R6, 1, !P3 ;  /* 0x3f80000006637808 */ /* 0x002fe20005800000 */
[----:B------:R-:W-:Y:S01]  /*43e0*/  FMUL.FTZ R6, R4, R60 ;  /* 0x0000003c04067220 */ /* 0x000fe20000410000 */
[----:B------:R-:W-:-:S02]  /*43f0*/  FSEL R102, R7, 1, !P4 ;  /* 0x3f80000007667808 */ /* 0x000fc40006000000 */
[----:B------:R-:W-:Y:S01]  /*4400*/  ISETP.GE.U32.AND P3, PT, R2, UR35, PT ;  /* 0x0000002302007c0c */ /* 0x000fe2000bf66070 */
[----:B------:R-:W-:Y:S01]  /*4410*/  FFMA.FTZ R7, R97, R99, R100 ;  /* 0x0000006361077223 */ /* 0x000fe20000010064 */
[----:B------:R-:W-:Y:S01]  /*4420*/  IADD3 R2, PT, PT, R116, 0xf, RZ ;  /* 0x0000000f74027810 */ /* 0x000fe20007ffe0ff */
[----:B------:R-:W1:Y:S01]  /*4430*/  MUFU.EX2 R3, R3 ;  /* 0x0000000300037308 */ /* 0x000e620000000800 */
[----:B----4-:R-:W-:Y:S01]  /*4440*/  FSEL R118, R118, 1, !P0 ;  /* 0x3f80000076767808 */ /* 0x010fe20004000000 */
[----:B------:R-:W-:Y:S01]  /*4450*/  FFMA.FTZ R8, R102, R7, R101 ;  /* 0x0000000766087223 */ /* 0x000fe20000010065 */
[----:B------:R-:W-:Y:S01]  /*4460*/  ISETP.GE.U32.AND P4, PT, R2, UR35, PT ;  /* 0x0000002302007c0c */ /* 0x000fe2000bf86070 */
[----:B------:R-:W-:Y:S01]  /*4470*/  FMUL.FTZ R2, R4, R59 ;  /* 0x0000003b04027220 */ /* 0x000fe20000410000 */
[----:B------:R-:W-:Y:S01]  /*4480*/  ISETP.GE.U32.AND P6, PT, R112, UR35, PT ;  /* 0x0000002370007c0c */ /* 0x000fe2000bfc6070 */
[----:B------:R-:W-:Y:S01]  /*4490*/  FFMA.FTZ R8, R104, R8, R103 ;  /* 0x0000000868087223 */ /* 0x000fe20000010067 */
[----:B0-----:R-:W-:Y:S01]  /*44a0*/  FSEL R120, R120, 1, !P5 ;  /* 0x3f80000078787808 */ /* 0x001fe20006800000 */
[----:B------:R0:W3:Y:S01]  /*44b0*/  MUFU.EX2 R128, R107 ;  /* 0x0000006b00807308 */ /* 0x0000e20000000800 */
[----:B------:R-:W-:Y:S01]  /*44c0*/  FMUL.FTZ R7, R4, R61 ;  /* 0x0000003d04077220 */ /* 0x000fe20000410000 */
[----:B------:R-:W-:Y:S01]  /*44d0*/  FFMA.FTZ R8, R106, R8, R105 ;  /* 0x000000086a087223 */ /* 0x000fe20000010069 */
[----:B------:R-:W-:Y:S01]  /*44e0*/  FSEL R121, R86, RZ, !P6 ;  /* 0x000000ff56797208 */ /* 0x000fe20007000000 */
[----:B------:R-:W-:Y:S01]  /*44f0*/  FMUL.FTZ R9, R98, R99 ;  /* 0x0000006362097220 */ /* 0x000fe20000410000 */
[----:B--2---:R-:W-:Y:S01]  /*4500*/  FSEL R122, R5, 1, !P6 ;  /* 0x3f800000057a7808 */ /* 0x004fe20007000000 */
[----:B------:R-:W-:Y:S01]  /*4510*/  FMUL.FTZ R5, R4, R62 ;  /* 0x0000003e04057220 */ /* 0x000fe20000410000 */
[----:B------:R-:W-:Y:S01]  /*4520*/  ISETP.GE.U32.AND P5, PT, R110, UR35, PT ;  /* 0x000000236e007c0c */ /* 0x000fe2000bfa6070 */
[----:B------:R-:W2:Y:S01]  /*4530*/  MUFU.EX2 R2, R2 ;  /* 0x0000000200027308 */ /* 0x000ea20000000800 */
[----:B0-----:R-:W-:Y:S01]  /*4540*/  FSEL R107, R91, RZ, !P0 ;  /* 0x000000ff5b6b7208 */ /* 0x001fe20004000000 */
[----:B------:R-:W-:Y:S01]  /*4550*/  FMUL.FTZ R9, R102, R9 ;  /* 0x0000000966097220 */ /* 0x000fe20000410000 */
[----:B------:R-:W-:-:S02]  /*4560*/  ISETP.GE.U32.AND P0, PT, R111, UR35, PT ;  /* 0x000000236f007c0c */ /* 0x000fc4000bf06070 */
[----:B------:R-:W-:Y:S01]  /*4570*/  ISETP.GE.U32.AND P6, PT, R109, UR35, PT ;  /* 0x000000236d007c0c */ /* 0x000fe2000bfc6070 */
[----:B------:R-:W-:Y:S01]  /*4580*/  FFMA.FTZ R8, R118, R8, R107 ;  /* 0x0000000876087223 */ /* 0x000fe2000001006b */
[----:B------:R-:W-:Y:S01]  /*4590*/  FSEL R123, R87, RZ, !P0 ;  /* 0x000000ff577b7208 */ /* 0x000fe20004000000 */
[----:B------:R-:W0:Y:S01]  /*45a0*/  MUFU.EX2 R6, R6 ;  /* 0x0000000600067308 */ /* 0x000e220000000800 */
[----:B-1----:R-:W-:Y:S01]  /*45b0*/  FSEL R124, R3, 1, !P0 ;  /* 0x3f800000037c7808 */ /* 0x002fe20004000000 */
[----:B------:R-:W-:Y:S01]  /*45c0*/  FFMA.FTZ R8, R120, R8, R119 ;  /* 0x0000000878087223 */ /* 0x000fe20000010077 */
[----:B------:R-:W-:Y:S01]  /*45d0*/  FMUL.FTZ R3, R4, R63 ;  /* 0x0000003f04037220 */ /* 0x000fe20000410000 */
[----:B------:R-:W-:Y:S01]  /*45e0*/  FSEL R125, R88, RZ, !P5 ;  /* 0x000000ff587d7208 */ /* 0x000fe20006800000 */
[----:B------:R-:W-:Y:S01]  /*45f0*/  FMUL.FTZ R9, R104, R9 ;  /* 0x0000000968097220 */ /* 0x000fe20000410000 */
[----:B------:R-:W-:Y:S01]  /*4600*/  FFMA.FTZ R8, R122, R8, R121 ;  /* 0x000000087a087223 */ /* 0x000fe20000010079 */
[----:B---3--:R-:W-:Y:S01]  /*4610*/  FSEL R128, R128, 1, !P5 ;  /* 0x3f80000080807808 */ /* 0x008fe20006800000 */
[----:B------:R-:W1:Y:S01]  /*4620*/  MUFU.EX2 R7, R7 ;  /* 0x0000000700077308 */ /* 0x000e620000000800 */
[----:B------:R-:W-:Y:S01]  /*4630*/  FMUL.FTZ R4, R4, R64 ;  /* 0x0000004004047220 */ /* 0x000fe20000410000 */
[----:B------:R-:W-:Y:S01]  /*4640*/  FFMA.FTZ R8, R124, R8, R123 ;  /* 0x000000087c087223 */ /* 0x000fe2000001007b */
[----:B------:R-:W-:Y:S01]  /*4650*/  ISETP.GE.U32.AND P0, PT, R108, UR35, PT ;  /* 0x000000236c007c0c */ /* 0x000fe2000bf06070 */
[----:B------:R-:W-:Y:S01]  /*4660*/  FMUL.FTZ R9, R106, R9 ;  /* 0x000000096a097220 */ /* 0x000fe20000410000 */
[----:B------:R-:W-:Y:S01]  /*4670*/  FSEL R126, R92, RZ, !P6 ;  /* 0x000000ff5c7e7208 */ /* 0x000fe20007000000 */
[----:B------:R-:W-:Y:S01]  /*4680*/  FFMA.FTZ R8, R128, R8, R125 ;  /* 0x0000000880087223 */ /* 0x000fe2000001007d */
[----:B--2---:R-:W-:Y:S01]  /*4690*/  FSEL R129, R2, 1, !P6 ;  /* 0x3f80000002817808 */ /* 0x004fe20007000000 */
[----:B------:R-:W2:Y:S01]  /*46a0*/  MUFU.EX2 R5, R5 ;  /* 0x0000000500057308 */ /* 0x000ea20000000800 */
[----:B------:R-:W-:Y:S01]  /*46b0*/  FSEL R127, R89, RZ, !P0 ;  /* 0x000000ff597f7208 */ /* 0x000fe20004000000 */
[----:B------:R-:W-:Y:S01]  /*46c0*/  FMUL.FTZ R9, R118, R9 ;  /* 0x0000000976097220 */ /* 0x000fe20000410000 */
[----:B0-----:R-:W-:Y:S01]  /*46d0*/  FSEL R130, R6, 1, !P0 ;  /* 0x3f80000006827808 */ /* 0x001fe20004000000 */
[----:B------:R-:W-:Y:S01]  /*46e0*/  FFMA.FTZ R8, R129, R8, R126 ;  /* 0x0000000881087223 */ /* 0x000fe2000001007e */
[----:B------:R-:W-:Y:S01]  /*46f0*/  FSEL R135, R95, RZ, !P3 ;  /* 0x000000ff5f877208 */ /* 0x000fe20005800000 */
[----:B------:R-:W-:Y:S01]  /*4700*/  FMUL.FTZ R9, R120, R9 ;  /* 0x0000000978097220 */ /* 0x000fe20000410000 */
[----:B------:R-:W-:Y:S01]  /*4710*/  FSEL R137, R96, RZ, !P4 ;  /* 0x000000ff60897208 */ /* 0x000fe20006000000 */
[----:B------:R-:W0:Y:S01]  /*4720*/  MUFU.EX2 R3, R3 ;  /* 0x0000000300037308 */ /* 0x000e220000000800 */
[----:B-1----:R-:W-:Y:S01]  /*4730*/  FSEL R132, R7, 1, !P1 ;  /* 0x3f80000007847808 */ /* 0x002fe20004800000 */
[----:B------:R-:W-:Y:S01]  /*4740*/  FFMA.FTZ R8, R130, R8, R127 ;  /* 0x0000000882087223 */ /* 0x000fe2000001007f */
[----:B------:R-:W-:Y:S01]  /*4750*/  FMUL.FTZ R9, R122, R9 ;  /* 0x000000097a097220 */ /* 0x000fe20000410000 */
[----:B------:R-:W-:-:S02]  /*4760*/  ISETP.GE.AND P0, PT, R41, 0x1, PT ;  /* 0x000000012900780c */ /* 0x000fc40003f06270 */
[----:B------:R-:W-:Y:S01]  /*4770*/  FFMA.FTZ R8, R132, R8, R131 ;  /* 0x0000000884087223 */ /* 0x000fe20000010083 */
[----:B------:R-:W-:Y:S01]  /*4780*/  FMUL.FTZ R9, R124, R9 ;  /* 0x000000097c097220 */ /* 0x000fe20000410000 */
[----:B------:R-:W1:Y:S01]  /*4790*/  MUFU.EX2 R4, R4 ;  /* 0x0000000400047308 */ /* 0x000e620000000800 */
[----:B--2---:R-:W-:Y:S02]  /*47a0*/  FSEL R134, R5, 1, !P2 ;  /* 0x3f80000005867808 */ /* 0x004fe40005000000 */
[----:B------:R-:W-:-:S03]  /*47b0*/  FMUL.FTZ R2, R128, R9 ;  /* 0x0000000980027220 */ /* 0x000fc60000410000 */
[----:B------:R-:W-:Y:S01]  /*47c0*/  FFMA.FTZ R8, R134, R8, R133 ;  /* 0x0000000886087223 */ /* 0x000fe20000010085 */
[----:B0-----:R-:W-:Y:S01]  /*47d0*/  FSEL R136, R3, 1, !P3 ;  /* 0x3f80000003887808 */ /* 0x001fe20005800000 */
[----:B------:R-:W-:Y:S01]  /*47e0*/  FMUL.FTZ R3, R129, R2 ;  /* 0x0000000281037220 */ /* 0x000fe20000410000 */
[----:B------:R-:W-:-:S03]  /*47f0*/  IMAD.U32 R2, RZ, RZ, UR15 ;  /* 0x0000000fff027e24 */ /* 0x000fc6000f8e00ff */
[----:B------:R-:W-:Y:S01]  /*4800*/  FFMA.FTZ R8, R136, R8, R135 ;  /* 0x0000000888087223 */ /* 0x000fe20000010087 */
[----:B------:R-:W-:Y:S01]  /*4810*/  FMUL.FTZ R3, R130, R3 ;  /* 0x0000000382037220 */ /* 0x000fe20000410000 */
[----:B-1----:R-:W-:-:S03]  /*4820*/  FSEL R138, R4, 1, !P4 ;  /* 0x3f800000048a7808 */ /* 0x002fc60006000000 */
[----:B------:R-:W-:Y:S01]  /*4830*/  FMUL.FTZ R3, R132, R3 ;  /* 0x0000000384037220 */ /* 0x000fe20000410000 */
[----:B------:R-:W-:Y:S01]  /*4840*/  MOV R4, UR17 ;  /* 0x0000001100047c02 */ /* 0x000fe20008000f00 */
[----:B------:R-:W-:Y:S02]  /*4850*/  FFMA.FTZ R8, R138, R8, R137 ;  /* 0x000000088a087223 */ /* 0x000fe40000010089 */
[----:B------:R-:W-:-:S03]  /*4860*/  FMUL.FTZ R3, R134, R3 ;  /* 0x0000000386037220 */ /* 0x000fc60000410000 */
[----:B------:R-:W0:Y:S01]  /*4870*/  SHFL.UP PT, R5, R8, 0x1, RZ ;  /* 0x0420000008057989 */ /* 0x000e2200000e00ff */
[----:B------:R-:W-:-:S04]  /*4880*/  FMUL.FTZ R3, R136, R3 ;  /* 0x0000000388037220 */ /* 0x000fc80000410000 */
[----:B------:R-:W-:Y:S01]  /*4890*/  FMUL.FTZ R141, R138, R3 ;  /* 0x000000038a8d7220 */ /* 0x000fe20000410000 */
[----:B------:R-:W-:-:S04]  /*48a0*/  MOV R3, UR16 ;  /* 0x0000001000037c02 */ /* 0x000fc80008000f00 */
[----:B------:R-:W1:Y:S04]  /*48b0*/  SHFL.UP PT, R6, R141, 0x1, RZ ;  /* 0x042000008d067989 */ /* 0x000e6800000e00ff */
[----:B------:R2:W5:Y:S01]  /*48c0*/  LDG.E R139, desc[UR24][R2.64] ;  /* 0x00000018028b7981 */ /* 0x000562000c1e1900 */
[----:B0-----:R-:W-:Y:S01]  /*48d0*/  FFMA.FTZ R7, R141, R5, R8 ;  /* 0x000000058d077223 */ /* 0x001fe20000010008 */
[----:B------:R-:W-:-:S04]  /*48e0*/  IMAD.U32 R5, RZ, RZ, UR18 ;  /* 0x00000012ff057e24 */ /* 0x000fc8000f8e00ff */
[----:B------:R-:W-:Y:S01]  /*48f0*/  FSEL R8, R8, R7, !P0 ;  /* 0x0000000708087208 */ /* 0x000fe20004000000 */
[----:B------:R0:W5:Y:S04]  /*4900*/  LDG.E R140, desc[UR24][R4.64] ;  /* 0x00000018048c7981 */ /* 0x000168000c1e1900 */
[----:B------:R-:W3:Y:S01]  /*4910*/  SHFL.UP PT, R7, R8, 0x2, RZ ;  /* 0x0440000008077989 */ /* 0x000ee200000e00ff */
[----:B-1----:R-:W-:-:S05]  /*4920*/  @P0 FMUL.FTZ R141, R141, R6 ;  /* 0x000000068d8d0220 */ /* 0x002fca0000410000 */
[----:B------:R-:W1:Y:S01]  /*4930*/  SHFL.UP PT, R6, R141, 0x2, RZ ;  /* 0x044000008d067989 */ /* 0x000e6200000e00ff */
[----:B------:R-:W-:Y:S01]  /*4940*/  ISETP.GE.AND P0, PT, R41, 0x2, PT ;  /* 0x000000022900780c */ /* 0x000fe20003f06270 */
[----:B---3--:R-:W-:-:S05]  /*4950*/  FFMA.FTZ R7, R141, R7, R8 ;  /* 0x000000078d077223 */ /* 0x008fca0000010008 */
[----:B------:R-:W-:-:S05]  /*4960*/  FSEL R142, R8, R7, !P0 ;  /* 0x00000007088e7208 */ /* 0x000fca0004000000 */
[----:B------:R-:W3:Y:S02]  /*4970*/  SHFL.UP PT, R7, R142, 0x4, RZ ;  /* 0x048000008e077989 */ /* 0x000ee400000e00ff */
[----:B-1----:R-:W-:-:S05]  /*4980*/  @P0 FMUL.FTZ R141, R141, R6 ;  /* 0x000000068d8d0220 */ /* 0x002fca0000410000 */
[----:B--2---:R-:W1:Y:S01]  /*4990*/  SHFL.UP PT, R2, R141, 0x4, RZ ;  /* 0x048000008d027989 */ /* 0x004e6200000e00ff */
[----:B------:R-:W-:Y:S01]  /*49a0*/  ISETP.GE.AND P0, PT, R41, 0x4, PT ;  /* 0x000000042900780c */ /* 0x000fe20003f06270 */
[----:B---3--:R-:W-:-:S05]  /*49b0*/  FFMA.FTZ R7, R141, R7, R142 ;  /* 0x000000078d077223 */ /* 0x008fca000001008e */
[----:B0-----:R-:W-:-:S07]  /*49c0*/  FSEL R4, R142, R7, !P0 ;  /* 0x000000078e047208 */ /* 0x001fce0004000000 */
[----:B-1----:R-:W-:Y:S01]  /*49d0*/  @P0 FMUL.FTZ R141, R141, R2 ;  /* 0x000000028d8d0220 */ /* 0x002fe20000410000 */
[----:B------:R-:W0:Y:S04]  /*49e0*/  SHFL.UP PT, R3, R4, 0x8, RZ ;  /* 0x0500000004037989 */ /* 0x000e2800000e00ff */
[----:B------:R-:W1:Y:S01]  /*49f0*/  SHFL.UP PT, R2, R141, 0x8, RZ ;  /* 0x050000008d027989 */ /* 0x000e6200000e00ff */
[----:B------:R-:W-:Y:S01]  /*4a00*/  ISETP.GE.AND P0, PT, R41, 0x8, PT ;  /* 0x000000082900780c */ /* 0x000fe20003f06270 */
[----:B0-----:R-:W-:-:S12]  /*4a10*/  FFMA.FTZ R3, R141, R3, R4 ;  /* 0x000000038d037223 */ /* 0x001fd80000010004 */
[----:B-1----:R-:W-:Y:S01]  /*4a20*/  @P0 FMUL.FTZ R141, R141, R2 ;  /* 0x000000028d8d0220 */ /* 0x002fe20000410000 */
[----:B------:R-:W-:-:S04]  /*4a30*/  FSEL R142, R4, R3, !P0 ;  /* 0x00000003048e7208 */ /* 0x000fc80004000000 */
[----:B------:R-:W0:Y:S04]  /*4a40*/  SHFL.UP PT, R8, R141, 0x10, RZ ;  /* 0x060000008d087989 */ /* 0x000e2800000e00ff */
[----:B------:R-:W1:Y:S01]  /*4a50*/  SHFL.UP PT, R9, R142, 0x10, RZ ;  /* 0x060000008e097989 */ /* 0x000e6200000e00ff */
[----:B------:R-:W-:Y:S02]  /*4a60*/  ISETP.NE.AND P0, PT, RZ, UR4, PT ;  /* 0x00000004ff007c0c */ /* 0x000fe4000bf05270 */
[----:B------:R-:W-:Y:S02]  /*4a70*/  ISETP.NE.AND P1, PT, R41, 0x1f, PT ;  /* 0x0000001f2900780c */ /* 0x000fe40003f25270 */
[----:B------:R-:W-:Y:S01]  /*4a80*/  ISETP.NE.OR P0, PT, R115, RZ, !P0 ;  /* 0x000000ff7300720c */ /* 0x000fe20004705670 */
[----:B------:R-:W-:Y:S01]  /*4a90*/  HFMA2 R2, -RZ, RZ, 1.875, 0 ;  /* 0x3f800000ff027431 */ /* 0x000fe200000001ff */
[----:B------:R-:W-:-:S11]  /*4aa0*/  MOV R3, RZ ;  /* 0x000000ff00037202 */ /* 0x000fd60000000f00 */
[----:B------:R-:W-:Y:S01]  /*4ab0*/  @!P0 LDS.64 R2, [UR11] ;  /* 0x0000000bff028984 */ /* 0x000fe20008000a00 */
[C---:B0-----:R-:W-:Y:S01]  /*4ac0*/  FMUL.FTZ R8, R141.reuse, R8 ;  /* 0x000000088d087220 */ /* 0x041fe20000410000 */
[----:B-1----:R-:W-:-:S05]  /*4ad0*/  FFMA.FTZ R9, R141, R9, R142 ;  /* 0x000000098d097223 */ /* 0x002fca000001008e */
[----:B------:R-:W-:Y:S01]  /*4ae0*/  @!P1 STS.64 [R42+0x850], R8 ;  /* 0x000850082a009388 */ /* 0x000fe20000000a00 */
[----:B------:R-:W-:Y:S01]  /*4af0*/  ULEA UR37, UR38, UR37, 0x18 ;  /* 0x0000002526257291 */ /* 0x000fe2000f8ec0ff */
[----:B------:R-:W-:Y:S01]  /*4b00*/  BAR.SYNC.DEFER_BLOCKING 0x0 ;  /* 0x0000000000007b1d */ /* 0x000fe20000010000 */
[----:B------:R-:W-:-:S04]  /*4b10*/  ISETP.GE.AND P0, PT, R41, 0x10, PT ;  /* 0x000000102900780c */ /* 0x000fc80003f06270 */
[----:B------:R-:W-:Y:S02]  /*4b20*/  FSEL R141, R141, R8, !P0 ;  /* 0x000000088d8d7208 */ /* 0x000fe40004000000 */
[----:B------:R-:W-:Y:S01]  /*4b30*/  FSEL R142, R142, R9, !P0 ;  /* 0x000000098e8e7208 */ /* 0x000fe20004000000 */
[----:B------:R-:W0:Y:S04]  /*4b40*/  LDS.128 R4, [UR37+0x850] ;  /* 0x00085025ff047984 */ /* 0x000e280008000c00 */
[----:B------:R-:W1:Y:S04]  /*4b50*/  SHFL.UP PT, R141, R141, 0x1, RZ ;  /* 0x042000008d8d7989 */ /* 0x000e6800000e00ff */
[----:B------:R-:W2:Y:S01]  /*4b60*/  SHFL.UP PT, R142, R142, 0x1, RZ ;  /* 0x042000008e8e7989 */ /* 0x000ea200000e00ff */
[----:B------:R-:W-:-:S02]  /*4b70*/  ISETP.GE.U32.AND P1, PT, R44, 0x20, PT ;  /* 0x000000202c00780c */ /* 0x000fc40003f26070 */
[----:B------:R-:W-:Y:S01]  /*4b80*/  ISETP.NE.AND P0, PT, R117, 0x1, PT ;  /* 0x000000017500780c */ /* 0x000fe20003f05270 */
[----:B------:R-:W-:Y:S01]  /*4b90*/  BSSY.RECONVERGENT B0, `(.L_x_3177) ;  /* 0x0000014000007945 */ /* 0x000fe20003800200 */
[----:B------:R-:W-:Y:S02]  /*4ba0*/  ISETP.NE.AND P2, PT, R44, RZ, PT ;  /* 0x000000ff2c00720c */ /* 0x000fe40003f45270 */
[----:B0-----:R-:W-:Y:S02]  /*4bb0*/  FSEL R47, R4, R47, !P0 ;  /* 0x0000002f042f7208 */ /* 0x001fe40004000000 */
[----:B------:R-:W-:-:S05]  /*4bc0*/  FSEL R48, R5, R48, !P0 ;  /* 0x0000003005307208 */ /* 0x000fca0004000000 */
[----:B------:R-:W-:Y:S01]  /*4bd0*/  @P1 ISETP.NE.AND P0, PT, R41, RZ, PT ;  /* 0x000000ff2900120c */ /* 0x000fe20003f05270 */
[C---:B-1----:R-:W-:Y:S01]  /*4be0*/  @P1 FMUL.FTZ R8, R141.reuse, R47 ;  /* 0x0000002f8d081220 */ /* 0x042fe20000410000 */
[----:B--2---:R-:W-:Y:S01]  /*4bf0*/  @P1 FFMA.FTZ R9, R141, R48, R142 ;  /* 0x000000308d091223 */ /* 0x004fe2000001008e */
[-C--:B------:R-:W-:Y:S01]  /*4c00*/  FFMA.FTZ R7, R5, R6.reuse, R7 ;  /* 0x0000000605077223 */ /* 0x080fe20000010007 */
[----:B------:R-:W-:Y:S02]  /*4c10*/  FMUL.FTZ R6, R4, R6 ;  /* 0x0000000604067220 */ /* 0x000fe40000410000 */
        /* <DEDUP_REMOVED lines=11> */
.L_x_3178:
[----:B------:R-:W-:Y:S05]  /*4cd0*/  BSYNC.RECONVERGENT B0 ;  /* 0x0000000000007941 */ /* 0x000fea0003800200 */
.L_x_3177:
        /* <DEDUP_REMOVED lines=31> */
.L_x_3180:
[----:B------:R-:W-:Y:S05]  /*4ed0*/  BSYNC.RECONVERGENT B0 ;  /* 0x0000000000007941 */ /* 0x000fea0003800200 */
.L_x_3179:
        /* <DEDUP_REMOVED lines=27> */
.L_x_3176:
        /* <DEDUP_REMOVED lines=8> */
[----:B-1----:R-:W-:Y:S02]  /*5110*/  PRMT R3, R65, 0x7632, R3 ;  /* 0x0000763241037816 */ /* 0x002fe40000000003 */
        /* <DEDUP_REMOVED lines=8> */
[----:B------:R-:W-:-:S02]  /*51a0*/  F2FP.F16.F32.PACK_AB R79, R80, R79 ;  /* 0x0000004f504f723e */ /* 0x000fc400000000ff */
[----:B------:R-:W-:Y:S01]  /*51b0*/  PRMT R6, R77, 0x7632, R6 ;  /* 0x000076324d067816 */ /* 0x000fe20000000006 */
[----:B------:R-:W-:Y:S01]  /*51c0*/  UIADD3.X UR34, UPT, UPT, URZ, UR34, URZ, UP1, !UPT ;  /* 0x00000022ff227290 */ /* 0x000fe20008ffe4ff */
[----:B------:R-:W-:Y:S02]  /*51d0*/  F2FP.F16.F32.PACK_AB R81, R82, R81 ;  /* 0x000000515251723e */ /* 0x000fe400000000ff */
[----:B------:R-:W-:Y:S01]  /*51e0*/  F2FP.F16.F32.PACK_AB R83, R84, R83 ;  /* 0x000000535453723e */ /* 0x000fe200000000ff */
[----:B------:R-:W-:Y:S01]  /*51f0*/  STS.U16 [R24], R65 ;  /* 0x0000004118007388 */ /* 0x000fe20000000400 */
[----:B------:R-:W-:-:S03]  /*5200*/  PRMT R8, R81, 0x7632, R8 ;  /* 0x0000763251087816 */ /* 0x000fc60000000008 */
[----:B------:R2:W-:Y:S04]  /*5210*/  STS.U16 [R23+0x2], R3 ;  /* 0x0000020317007388 */ /* 0x0005e80000000400 */
[----:B------:R-:W-:Y:S04]  /*5220*/  STS.U16 [R22+0x4], R67 ;  /* 0x0000044316007388 */ /* 0x000fe80000000400 */
[----:B------:R3:W-:Y:S01]  /*5230*/  STS.U16 [R21+0x6], R4 ;  /* 0x0000060415007388 */ /* 0x0007e20000000400 */
[----:B--2---:R-:W-:-:S03]  /*5240*/  PRMT R3, R75, 0x7632, R3 ;  /* 0x000076324b037816 */ /* 0x004fc60000000003 */
[----:B------:R-:W-:Y:S04]  /*5250*/  STS.U16 [R20+0x8], R73 ;  /* 0x0000084914007388 */ /* 0x000fe80000000400 */
[----:B------:R-:W-:Y:S01]  /*5260*/  STS.U16 [R19+0xa], R5 ;  /* 0x00000a0513007388 */ /* 0x000fe20000000400 */
[----:B---3--:R-:W-:-:S03]  /*5270*/  PRMT R4, R79, 0x7632, R4 ;  /* 0x000076324f047816 */ /* 0x008fc60000000004 */
[----:B------:R-:W-:Y:S04]  /*5280*/  STS.U16 [R18+0xc], R75 ;  /* 0x00000c4b12007388 */ /* 0x000fe80000000400 */
[----:B------:R2:W-:Y:S04]  /*5290*/  STS.U16 [R17+0xe], R3 ;  /* 0x00000e0311007388 */ /* 0x0005e80000000400 */
[----:B------:R-:W-:Y:S04]  /*52a0*/  STS.U16 [R16+0x10], R77 ;  /* 0x0000104d10007388 */ /* 0x000fe80000000400 */
[----:B------:R1:W-:Y:S01]  /*52b0*/  STS.U16 [R15+0x12], R6 ;  /* 0x000012060f007388 */ /* 0x0003e20000000400 */
[----:B--2---:R-:W-:-:S03]  /*52c0*/  PRMT R3, R83, 0x7632, R3 ;  /* 0x0000763253037816 */ /* 0x004fc60000000003 */
[----:B------:R-:W-:Y:S04]  /*52d0*/  STS.U16 [R14+0x14], R79 ;  /* 0x0000144f0e007388 */ /* 0x000fe80000000400 */
[----:B------:R-:W-:Y:S01]  /*52e0*/  STS.U16 [R13+0x16], R4 ;  /* 0x000016040d007388 */ /* 0x000fe20000000400 */
[----:B-1----:R-:W-:-:S03]  /*52f0*/  @!P0 IADD3 R6, PT, PT, R2, -UR7, RZ ;  /* 0x8000000702068c10 */ /* 0x002fc6000fffe0ff */
[----:B------:R-:W-:Y:S01]  /*5300*/  STS.U16 [R12+0x18], R81 ;  /* 0x000018510c007388 */ /* 0x000fe20000000400 */
[----:B------:R-:W-:Y:S01]  /*5310*/  MOV R2, UR7 ;  /* 0x0000000700027c02 */ /* 0x000fe20008000f00 */
[----:B------:R-:W1:Y:S02]  /*5320*/  LDCU UR7, c[0x0][0x394] ;  /* 0x00007280ff0777ac */ /* 0x000e640008000800 */
[----:B------:R-:W-:Y:S04]  /*5330*/  STS.U16 [R11+0x1a], R8 ;  /* 0x00001a080b007388 */ /* 0x000fe80000000400 */
[----:B------:R-:W-:Y:S04]  /*5340*/  STS.U16 [R10+0x1c], R83 ;  /* 0x00001c530a007388 */ /* 0x000fe80000000400 */
[----:B------:R2:W-:Y:S01]  /*5350*/  STS.U16 [R0+0x1e], R3 ;  /* 0x00001e0300007388 */ /* 0x0005e20000000400 */
[----:B------:R-:W-:-:S03]  /*5360*/  NOP ;  /* 0x0000000000007918 */ /* 0x000fc60000000000 */
[----:B------:R-:W-:Y:S01]  /*5370*/  LDS.U16 R5, [R40] ;  /* 0x0000000028057984 */ /* 0x000fe20000000400 */
[----:B-1----:R-:W-:Y:S01]  /*5380*/  UISETP.NE.AND UP0, UPT, UR4, UR7, UPT ;  /* 0x000000070400728c */ /* 0x002fe2000bf05270 */
[----:B--2---:R-:W-:Y:S02]  /*5390*/  LOP3.LUT R3, R116, 0x3e00, RZ, 0xc0, !PT ;  /* 0x00003e0074037812 */ /* 0x004fe400078ec0ff */
[----:B------:R-:W-:Y:S02]  /*53a0*/  LDS.U16 R39, [R39+0x40] ;  /* 0x0000400027277984 */ /* 0x000fe40000000400 */
[----:B------:R-:W-:Y:S02]  /*53b0*/  LOP3.LUT R21, R3, 0x1f, R44, 0xf8, !PT ;  /* 0x0000001f03157812 */ /* 0x000fe400078ef82c */
[----:B------:R-:W-:Y:S02]  /*53c0*/  LDS.U16 R7, [R38+0x80] ;  /* 0x0000800026077984 */ /* 0x000fe40000000400 */
[----:B------:R-:W-:-:S02]  /*53d0*/  LOP3.LUT R41, R21, 0x20, RZ, 0xfc, !PT ;  /* 0x0000002015297812 */ /* 0x000fc400078efcff */
[----:B------:R-:W-:Y:S01]  /*53e0*/  LDS.U16 R37, [R37+0xc0] ;  /* 0x0000c00025257984 */ /* 0x000fe20000000400 */
[C---:B------:R-:W-:Y:S02]  /*53f0*/  LOP3.LUT R23, R21.reuse, 0x40, RZ, 0xfc, !PT ;  /* 0x0000004015177812 */ /* 0x040fe400078efcff */
        /* <DEDUP_REMOVED lines=29> */
[----:B------:R-:W-:Y:S02]  /*55d0*/  LOP3.LUT R23, R21, 0xe0, RZ, 0xfc, !PT ;  /* 0x000000e015177812 */ /* 0x000fe400078efcff */
[-C--:B------:R-:W-:Y:S01]  /*55e0*/  ISETP.GE.AND P3, PT, R41, R0.reuse, PT ;  /* 0x000000002900720c */ /* 0x080fe20003f66270 */
[----:B------:R1:W-:Y:S01]  /*55f0*/  @!P1 STG.E.U16 desc[UR24][R2.64+0x40], R39 ;  /* 0x0000402702009986 */ /* 0x0003e2000c101518 */
[----:B------:R-:W-:Y:S02]  /*5600*/  LOP3.LUT R41, R21, 0x100, RZ, 0xfc, !PT ;  /* 0x0000010015297812 */ /* 0x000fe400078efcff */
[----:B------:R-:W-:Y:S01]  /*5610*/  ISETP.GE.AND P2, PT, R23, R0, PT ;  /* 0x000000001700720c */ /* 0x000fe20003f46270 */
[----:B------:R1:W-:Y:S01]  /*5620*/  @!P0 STG.E.U16 desc[UR24][R2.64+0x80], R7 ;  /* 0x0000800702008986 */ /* 0x0003e2000c101518 */
[----:B------:R-:W-:-:S02]  /*5630*/  LOP3.LUT R23, R21, 0x120, RZ, 0xfc, !PT ;  /* 0x0000012015177812 */ /* 0x000fc400078efcff */
[-C--:B------:R-:W-:Y:S01]  /*5640*/  ISETP.GE.AND P4, PT, R49, R0.reuse, PT ;  /* 0x000000003100720c */ /* 0x080fe20003f86270 */
[----:B------:R1:W-:Y:S01]  /*5650*/  @!P6 STG.E.U16 desc[UR24][R2.64+0x100], R9 ;  /* 0x000100090200e986 */ /* 0x0003e2000c101518 */
[-C--:B------:R-:W-:Y:S02]  /*5660*/  ISETP.GE.AND P1, PT, R41, R0.reuse, PT ;  /* 0x000000002900720c */ /* 0x080fe40003f26270 */
[-C--:B------:R-:W-:Y:S01]  /*5670*/  ISETP.GE.AND P0, PT, R23, R0.reuse, PT ;  /* 0x000000001700720c */ /* 0x080fe20003f06270 */
[----:B------:R1:W-:Y:S01]  /*5680*/  @!P5 STG.E.U16 desc[UR24][R2.64+0x140], R35 ;  /* 0x000140230200d986 */ /* 0x0003e2000c101518 */
[C---:B------:R-:W-:Y:S02]  /*5690*/  LOP3.LUT R23, R21.reuse, 0x160, RZ, 0xfc, !PT ;  /* 0x0000016015177812 */ /* 0x040fe400078efcff */
[----:B0-----:R-:W-:Y:S01]  /*56a0*/  LOP3.LUT R5, R21, 0x180, RZ, 0xfc, !PT ;  /* 0x0000018015057812 */ /* 0x001fe200078efcff */
        /* <DEDUP_REMOVED lines=23> */
.L_x_3183:
        /* <DEDUP_REMOVED lines=14> */
.L_x_5094:


//--------------------- .text._Z25selective_scan_fwd_kernelI32Selective_Scan_fwd_kernel_traitsILi64ELi16ELi1ELb0ELb0ELb0ELb1EN3c104HalfEfEEv13SSMParamsBase --------------------------
	.section	.text._Z25selective_scan_fwd_kernelI32Selective_Scan_fwd_kernel_traitsILi64ELi16ELi1ELb0ELb0ELb0ELb1EN3c104HalfEfEEv13SSMParamsBase,"ax",@progbits
	.align	128
        .global         _Z25selective_scan_fwd_kernelI32Selective_Scan_fwd_kernel_traitsILi64ELi16ELi1ELb0ELb0ELb0ELb1EN3c104HalfEfEEv13SSMParamsBase
        .type           _Z25selective_scan_fwd_kernelI32Selective_Scan_fwd_kernel_traitsILi64ELi16ELi1ELb0ELb0ELb0ELb1EN3c104HalfEfEEv13SSMParamsBase,@function
        .size           _Z25selective_scan_fwd_kernelI32Selective_Scan_fwd_kernel_traitsILi64ELi16ELi1ELb0ELb0ELb0ELb1EN3c104HalfEfEEv13SSMParamsBase,(.L_x_5095 - _Z25selective_scan_fwd_kernelI32Selective_Scan_fwd_kernel_traitsILi64ELi16ELi1ELb0ELb0ELb0ELb1EN3c104HalfEfEEv13SSMParamsBase)
        .other          _Z25selective_scan_fwd_kernelI32Selective_Scan_fwd_kernel_traitsILi64ELi16ELi1ELb0ELb0ELb0ELb1EN3c104HalfEfEEv13SSMParamsBase,@"STO_CUDA_ENTRY STV_DEFAULT"
_Z25selective_scan_fwd_kernelI32Selective_Scan_fwd_kernel_traitsILi64ELi16ELi1ELb0ELb0ELb0ELb1EN3c104HalfEfEEv13SSMParamsBase:
.text._Z25selective_scan_fwd_kernelI32Selective_Scan_fwd_kernel_traitsILi64ELi16ELi1ELb0ELb0ELb0ELb1EN3c104HalfEfEEv13SSMParamsBase:
        /* <DEDUP_REMOVED lines=22> */
[----:B------:R-:W-:Y:S02]  /*0160*/  @UP0 ULEA.HI.X UR5, UR20, UR5, URZ, 0x2, UP2 ;  /* 0x0000000514050291 */ /* 0x000fe400090f14ff */
[----:B------:R-:W-:Y:S02]  /*0170*/  MOV R2, UR4 ;  /* 0x0000000400027c02 */ /* 0x000fe40008000f00 */
[----:B--2---:R1:W5:Y:S02]  /*0180*/  @P1 LDG.E R44, desc[UR28][R4.64] ;  /* 0x0000001c042c1981 */ /* 0x004364000c1e1900 */
[----:B------:R-:W-:-:S05]  /*0190*/  IMAD.U32 R3, RZ, RZ, UR5 ;  /* 0x00000005ff037e24 */ /* 0x000fca000f8e00ff */
        /* <DEDUP_REMOVED lines=24> */
[----:B------:R-:W-:Y:S01]  /*0320*/  SHF.L.U32 R115, R43, 0x4, RZ ;  /* 0x000000042b737819 */ /* 0x000fe200000006ff */
        /* <DEDUP_REMOVED lines=46> */
.L_x_3222:
[----:B------:R-:W-:Y:S01]  /*0610*/  LOP3.LUT R18, R115, 0x3e00, RZ, 0xc0, !PT ;  /* 0x00003e0073127812 */ /* 0x000fe200078ec0ff */
[----:B------:R-:W0:Y:S01]  /*0620*/  LDCU UR7, c[0x0][0x388] ;  /* 0x00007100ff0777ac */ /* 0x000e220008000800 */
[----:B------:R-:W-:Y:S02]  /*0630*/  PRMT R7, RZ, 0x7610, R7 ;  /* 0x00007610ff077816 */ /* 0x000fe40000000007 */
[----:B------:R-:W-:Y:S01]  /*0640*/  LOP3.LUT R50, R18, 0x1f, R43, 0xf8, !PT ;  /* 0x0000001f12327812 */ /* 0x000fe200078ef82b */
[----:B------:R-:W-:Y:S01]  /*0650*/  USHF.L.U32 UR45, UR4, 0xa, URZ ;  /* 0x0000000a042d7899 */ /* 0x000fe200080006ff */
[----:B------:R-:W-:Y:S02]  /*0660*/  PRMT R10, RZ, 0x7610, R10 ;  /* 0x00007610ff0a7816 */ /* 0x000fe4000000000a */
[C---:B------:R-:W-:Y:S01]  /*0670*/  LOP3.LUT R58, R50.reuse, 0xe0, RZ, 0xfc, !PT ;  /* 0x000000e0323a7812 */ /* 0x040fe200078efcff */
[C---:B------:R-:W-:Y:S01]  /*0680*/  IMAD.SHL.U32 R2, R50.reuse, 0x2, RZ ;  /* 0x0000000232027824 */ /* 0x040fe200078e00ff */
[----:B------:R-:W-:-:S02]  /*0690*/  LOP3.LUT R60, R50, 0x100, RZ, 0xfc, !PT ;  /* 0x00000100323c7812 */ /* 0x000fc400078efcff */
[----:B------:R-:W-:Y:S02]  /*06a0*/  LOP3.LUT R54, R50, 0xc0, RZ, 0xfc, !PT ;  /* 0x000000c032367812 */ /* 0x000fe400078efcff */
[----:B------:R-:W-:Y:S02]  /*06b0*/  IADD3 R4, P0, PT, R2, UR40, RZ ;  /* 0x0000002802047c10 */ /* 0x000fe4000ff1e0ff */
[----:B------:R-:W-:Y:S02]  /*06c0*/  LOP3.LUT R74, R50, 0x20, RZ, 0xfc, !PT ;  /* 0x00000020324a7812 */ /* 0x000fe400078efcff */
[----:B------:R-:W-:Y:S01]  /*06d0*/  IADD3.X R5, PT, PT, RZ, UR41, RZ, P0, !PT ;  /* 0x00000029ff057c10 */ /* 0x000fe200087fe4ff */
[----:B0-----:R-:W-:Y:S01]  /*06e0*/  UIADD3 UR43, UPT, UPT, -UR45, UR7, URZ ;  /* 0x000000072d2b7290 */ /* 0x001fe2000fffe1ff */
[----:B------:R-:W-:Y:S02]  /*06f0*/  IADD3 R2, P0, PT, R2, UR38, RZ ;  /* 0x0000002602027c10 */ /* 0x000fe4000ff1e0ff */
[----:B------:R-:W-:-:S02]  /*0700*/  LOP3.LUT R52, R50, 0xa0, RZ, 0xfc, !PT ;  /* 0x000000a032347812 */ /* 0x000fc400078efcff */
[C---:B------:R-:W-:Y:S01]  /*0710*/  LOP3.LUT R75, R50.reuse, 0x40, RZ, 0xfc, !PT ;  /* 0x00000040324b7812 */ /* 0x040fe200078efcff */
[----:B------:R-:W-:Y:S01]  /*0720*/  IMAD.X R3, RZ, RZ, UR39, P0 ;  /* 0x00000027ff037e24 */ /* 0x000fe200080e06ff */
[C---:B------:R-:W-:Y:S01]  /*0730*/  ISETP.GE.AND P0, PT, R50.reuse, UR43, PT ;  /* 0x0000002b32007c0c */ /* 0x040fe2000bf06270 */
[----:B------:R-:W-:Y:S01]  /*0740*/  BAR.SYNC.DEFER_BLOCKING 0x0 ;  /* 0x0000000000007b1d */ /* 0x000fe20000010000 */
[C---:B------:R-:W-:Y:S02]  /*0750*/  LOP3.LUT R73, R50.reuse, 0x80, RZ, 0xfc, !PT ;  /* 0x0000008032497812 */ /* 0x040fe400078efcff */
[----:B------:R-:W-:Y:S02]  /*0760*/  LOP3.LUT R76, R50, 0x60, RZ, 0xfc, !PT ;  /* 0x00000060324c7812 */ /* 0x000fe400078efcff */
[----:B------:R-:W-:Y:S02]  /*0770*/  ISETP.GE.AND P1, PT, R54, UR43, PT ;  /* 0x0000002b36007c0c */ /* 0x000fe4000bf26270 */
[----:B------:R-:W-:-:S02]  /*0780*/  ISETP.GE.AND P6, PT, R74, UR43, PT ;  /* 0x0000002b4a007c0c */ /* 0x000fc4000bfc6270 */
[----:B------:R-:W-:Y:S02]  /*0790*/  ISETP.GE.AND P2, PT, R52, UR43, PT ;  /* 0x0000002b34007c0c */ /* 0x000fe4000bf46270 */
[----:B------:R-:W-:Y:S02]  /*07a0*/  ISETP.GE.AND P5, PT, R75, UR43, PT ;  /* 0x0000002b4b007c0c */ /* 0x000fe4000bfa6270 */
[----:B------:R-:W-:Y:S02]  /*07b0*/  ISETP.GE.AND P3, PT, R73, UR43, PT ;  /* 0x0000002b49007c0c */ /* 0x000fe4000bf66270 */
[----:B------:R-:W-:Y:S02]  /*07c0*/  ISETP.GE.AND P4, PT, R76, UR43, PT ;  /* 0x0000002b4c007c0c */ /* 0x000fe4000bf86270 */
[----:B------:R-:W-:Y:S02]  /*07d0*/  PRMT R15, RZ, 0x7610, R15 ;  /* 0x00007610ff0f7816 */ /* 0x000fe4000000000f */
[----:B------:R-:W-:-:S02]  /*07e0*/  PRMT R13, RZ, 0x7610, R13 ;  /* 0x00007610ff0d7816 */ /* 0x000fc4000000000d */
[----:B------:R-:W-:Y:S02]  /*07f0*/  PRMT R0, RZ, 0x7610, R0 ;  /* 0x00007610ff007816 */ /* 0x000fe40000000000 */
[----:B------:R-:W-:Y:S01]  /*0800*/  PRMT R8, RZ, 0x7610, R8 ;  /* 0x00007610ff087816 */ /* 0x000fe20000000008 */
[----:B------:R-:W2:Y:S01]  /*0810*/  @!P0 LDG.E.U16 R7, desc[UR28][R4.64] ;  /* 0x0000001c04078981 */ /* 0x000ea2000c1e1500 */
[----:B------:R-:W-:Y:S02]  /*0820*/  ISETP.GE.AND P0, PT, R58, UR43, PT ;  /* 0x0000002b3a007c0c */ /* 0x000fe4000bf06270 */
[----:B------:R-:W-:Y:S01]  /*0830*/  PRMT R9, RZ, 0x7610, R9 ;  /* 0x00007610ff097816 */ /* 0x000fe20000000009 */
[----:B------:R-:W3:Y:S01]  /*0840*/  @!P1 LDG.E.U16 R13, desc[UR28][R4.64+0x180] ;  /* 0x0001801c040d9981 */ /* 0x000ee2000c1e1500 */
[----:B------:R-:W-:Y:S02]  /*0850*/  PRMT R11, RZ, 0x7610, R11 ;  /* 0x00007610ff0b7816 */ /* 0x000fe4000000000b */
[C---:B------:R-:W-:Y:S01]  /*0860*/  LOP3.LUT R20, R50.reuse, 0x120, RZ, 0xfc, !PT ;  /* 0x0000012032147812 */ /* 0x040fe200078efcff */
[----:B------:R-:W4:Y:S01]  /*0870*/  @!P6 LDG.E.U16 R0, desc[UR28][R4.64+0x40] ;  /* 0x0000401c0400e981 */ /* 0x000f22000c1e1500 */
        /* <DEDUP_REMOVED lines=10> */
[----:B------:R-:W-:Y:S01]  /*0920*/  LOP3.LUT R24, R50, 0x1a0, RZ, 0xfc, !PT ;  /* 0x000001a032187812 */ /* 0x000fe200078efcff */
[----:B------:R-:W3:Y:S01]  /*0930*/  @!P3 LDG.E.U16 R11, desc[UR28][R4.64+0x100] ;  /* 0x0001001c040bb981 */ /* 0x000ee2000c1e1500 */
[----:B------:R-:W-:Y:S02]  /*0940*/  ISETP.GE.AND P3, PT, R23, UR43, PT ;  /* 0x0000002b17007c0c */ /* 0x000fe4000bf66270 */
[----:B------:R-:W-:Y:S01]  /*0950*/  PRMT R12, RZ, 0x7610, R12 ;  /* 0x00007610ff0c7816 */ /* 0x000fe2000000000c */
[----:B------:R-:W3:Y:S01]  /*0960*/  @!P4 LDG.E.U16 R6, desc[UR28][R4.64+0xc0] ;  /* 0x0000c01c0406c981 */ /* 0x000ee2000c1e1500 */
[----:B------:R-:W-:Y:S02]  /*0970*/  PRMT R17, RZ, 0x7610, R17 ;  /* 0x00007610ff117816 */ /* 0x000fe40000000011 */
[----:B------:R-:W-:Y:S01]  /*0980*/  PRMT R14, RZ, 0x7610, R14 ;  /* 0x00007610ff0e7816 */ /* 0x000fe2000000000e */
[----:B------:R-:W3:Y:S01]  /*0990*/  @!P0 LDG.E.U16 R15, desc[UR28][R4.64+0x200] ;  /* 0x0002001c040f8981 */ /* 0x000ee2000c1e1500 */
[----:B------:R-:W-:-:S02]  /*09a0*/  ISETP.GE.AND P0, PT, R20, UR43, PT ;  /* 0x0000002b14007c0c */ /* 0x000fc4000bf06270 */
[----:B------:R-:W-:Y:S01]  /*09b0*/  ISETP.GE.AND P4, PT, R24, UR43, PT ;  /* 0x0000002b18007c0c */ /* 0x000fe2000bf86270 */
[----:B------:R-:W3:Y:S01]  /*09c0*/  @!P1 LDG.E.U16 R17, desc[UR28][R4.64+0x280] ;  /* 0x0002801c04119981 */ /* 0x000ee2000c1e1500 */
[----:B------:R-:W-:Y:S02]  /*09d0*/  PRMT R19, RZ, 0x7610, R19 ;  /* 0x00007610ff137816 */ /* 0x000fe40000000013 */
[C---:B------:R-:W-:Y:S01]  /*09e0*/  LOP3.LUT R20, R50.reuse, 0x1c0, RZ, 0xfc, !PT ;  /* 0x000001c032147812 */ /* 0x040fe200078efcff */
[----:B------:R-:W3:Y:S01]  /*09f0*/  @!P2 LDG.E.U16 R14, desc[UR28][R4.64+0x2c0] ;  /* 0x0002c01c040ea981 */ /* 0x000ee2000c1e1500 */
[----:B------:R-:W-:Y:S02]  /*0a00*/  LOP3.LUT R21, R50, 0x1e0, RZ, 0xfc, !PT ;  /* 0x000001e032157812 */ /* 0x000fe400078efcff */
[----:B------:R-:W-:Y:S01]  /*0a10*/  PRMT R16, RZ, 0x7610, R16 ;  /* 0x00007610ff107816 */ /* 0x000fe20000000010 */
[----:B------:R-:W3:Y:S01]  /*0a20*/  @!P3 LDG.E.U16 R19, desc[UR28][R4.64+0x300] ;  /* 0x0003001c0413b981 */ /* 0x000ee2000c1e1500 */
[----:B------:R-:W-:-:S03]  /*0a30*/  ISETP.GE.AND P5, PT, R20, UR43, PT ;  /* 0x0000002b14007c0c */ /* 0x000fc6000bfa6270 */
[----:B------:R-:W3:Y:S01]  /*0a40*/  @!P0 LDG.E.U16 R12, desc[UR28][R4.64+0x240] ;  /* 0x0002401c040c8981 */ /* 0x000ee2000c1e1500 */
[----:B------:R-:W-:Y:S02]  /*0a50*/  ISETP.GE.AND P6, PT, R21, UR43, PT ;  /* 0x0000002b15007c0c */ /* 0x000fe4000bfc6270 */
[----:B------:R-:W-:Y:S01]  /*0a60*/  PRMT R49, RZ, 0x7610, R49 ;  /* 0x00007610ff317816 */ /* 0x000fe20000000031 */
[----:B------:R-:W3:Y:S01]  /*0a70*/  @!P4 LDG.E.U16 R16, desc[UR28][R4.64+0x340] ;  /* 0x0003401c0410c981 */ /* 0x000ee2000c1e1500 */
[----:B------:R-:W-:-:S05]  /*0a80*/  PRMT R48, RZ, 0x7610, R48 ;  /* 0x00007610ff307816 */ /* 0x000fca0000000030 */
[----:B------:R-:W3:Y:S04]  /*0a90*/  @!P5 LDG.E.U16 R49, desc[UR28][R4.64+0x380] ;  /* 0x0003801c0431d981 */ /* 0x000ee8000c1e1500 */
[----:B------:R0:W3:Y:S01]  /*0aa0*/  @!P6 LDG.E.U16 R48, desc[UR28][R4.64+0x3c0] ;  /* 0x0003c01c0430e981 */ /* 0x0000e2000c1e1500 */
        /* <DEDUP_REMOVED lines=16> */
[----:B------:R-:W-:Y:S01]  /*0bb0*/  LEA R38, R23, UR7, 0x1 ;  /* 0x0000000717267c11 */ /* 0x000fe2000f8e08ff */
[C---:B------:R-:W-:Y:S01]  /*0bc0*/  VIADD R23, R18.reuse, 0xe0 ;  /* 0x000000e012177836 */ /* 0x040fe20000000000 */
[----:B------:R-:W-:Y:S02]  /*0bd0*/  LEA R39, R21, UR7, 0x1 ;  /* 0x0000000715277c11 */ /* 0x000fe4000f8e08ff */
[----:B------:R-:W-:Y:S02]  /*0be0*/  LEA.HI.SX32 R5, R5, R18, 0x1b ;  /* 0x0000001205057211 */ /* 0x000fe400078fdaff */
[----:B------:R-:W-:-:S02]  /*0bf0*/  IADD3 R21, PT, PT, R18, 0xc0, RZ ;  /* 0x000000c012157810 */ /* 0x000fc40007ffe0ff */
[----:B------:R-:W-:Y:S02]  /*0c00*/  LEA R37, R25, UR7, 0x1 ;  /* 0x0000000719257c11 */ /* 0x000fe4000f8e08ff */
[----:B------:R-:W-:Y:S01]  /*0c10*/  LEA R36, R27, UR7, 0x1 ;  /* 0x000000071b247c11 */ /* 0x000fe2000f8e08ff */
[C---:B------:R-:W-:Y:S01]  /*0c20*/  VIADD R27, R18.reuse, 0x120 ;  /* 0x00000120121b7836 */ /* 0x040fe20000000000 */
[----:B------:R-:W-:Y:S02]  /*0c30*/  IADD3 R25, PT, PT, R18, 0x100, RZ ;  /* 0x0000010012197810 */ /* 0x000fe40007ffe0ff */
[----:B------:R-:W-:Y:S02]  /*0c40*/  LEA R35, R5, UR7, 0x1 ;  /* 0x0000000705237c11 */ /* 0x000fe4000f8e08ff */
[-C--:B------:R-:W-:Y:S02]  /*0c50*/  LEA.HI.SX32 R21, R21, R18.reuse, 0x1b ;  /* 0x0000001215157211 */ /* 0x080fe400078fdaff */
[----:B------:R-:W-:-:S02]  /*0c60*/  LEA.HI.SX32 R23, R23, R18, 0x1b ;  /* 0x0000001217177211 */ /* 0x000fc400078fdaff */
[C---:B------:R-:W-:Y:S02]  /*0c70*/  IADD3 R5, PT, PT, R18.reuse, 0x140, RZ ;  /* 0x0000014012057810 */ /* 0x040fe40007ffe0ff */
[-C--:B------:R-:W-:Y:S02]  /*0c80*/  LEA.HI.SX32 R25, R25, R18.reuse, 0x1b ;  /* 0x0000001219197211 */ /* 0x080fe400078fdaff */
[-C--:B------:R-:W-:Y:S02]  /*0c90*/  LEA.HI.SX32 R27, R27, R18.reuse, 0x1b ;  /* 0x000000121b1b7211 */ /* 0x080fe400078fdaff */
[----:B------:R-:W-:Y:S02]  /*0ca0*/  LEA R34, R21, UR7, 0x1 ;  /* 0x0000000715227c11 */ /* 0x000fe4000f8e08ff */
[----:B------:R-:W-:Y:S01]  /*0cb0*/  LEA R33, R23, UR7, 0x1 ;  /* 0x0000000717217c11 */ /* 0x000fe2000f8e08ff */
[----:B------:R-:W-:Y:S01]  /*0cc0*/  VIADD R23, R18, 0x1e0 ;  /* 0x000001e012177836 */ /* 0x000fe20000000000 */
[----:B------:R-:W-:-:S02]  /*0cd0*/  LEA.HI.SX32 R5, R5, R18, 0x1b ;  /* 0x0000001205057211 */ /* 0x000fc400078fdaff */
[----:B------:R-:W-:Y:S02]  /*0ce0*/  LEA R32, R25, UR7, 0x1 ;  /* 0x0000000719207c11 */ /* 0x000fe4000f8e08ff */
        /* <DEDUP_REMOVED lines=13> */
[----:B----4-:R-:W-:Y:S01]  /*0dc0*/  STS.U16 [R39+0x40], R0 ;  /* 0x0000400027007388 */ /* 0x010fe20000000400 */
[----:B0-----:R-:W-:-:S05]  /*0dd0*/  VIADD R7, R18, 0x160 ;  /* 0x0000016012077836 */ /* 0x001fca0000000000 */
[----:B------:R-:W-:Y:S01]  /*0de0*/  LEA.HI.SX32 R7, R7, R18, 0x1b ;  /* 0x0000001207077211 */ /* 0x000fe200078fdaff */
[----:B---3--:R0:W-:Y:S03]  /*0df0*/  STS.U16 [R38+0x80], R9 ;  /* 0x0000800926007388 */ /* 0x0081e60000000400 */
[----:B------:R-:W-:Y:S01]  /*0e00*/  LEA R29, R7, UR7, 0x1 ;  /* 0x00000007071d7c11 */ /* 0x000fe2000f8e08ff */
[----:B------:R-:W-:Y:S01]  /*0e10*/  STS.U16 [R37+0xc0], R6 ;  /* 0x0000c00625007388 */ /* 0x000fe20000000400 */
[----:B0-----:R-:W-:-:S03]  /*0e20*/  IADD3 R9, PT, PT, R18, 0x180, RZ ;  /* 0x0000018012097810 */ /* 0x001fc60007ffe0ff */
[----:B------:R0:W-:Y:S01]  /*0e30*/  STS.U16 [R36+0x100], R11 ;  /* 0x0001000b24007388 */ /* 0x0001e20000000400 */
[----:B------:R-:W-:-:S03]  /*0e40*/  LEA.HI.SX32 R9, R9, R18, 0x1b ;  /* 0x0000001209097211 */ /* 0x000fc600078fdaff */
[----:B------:R-:W-:Y:S01]  /*0e50*/  STS.U16 [R35+0x140], R8 ;  /* 0x0001400823007388 */ /* 0x000fe20000000400 */
[----:B0-----:R-:W-:-:S03]  /*0e60*/  VIADD R11, R18, 0x1a0 ;  /* 0x000001a0120b7836 */ /* 0x001fc60000000000 */
[----:B------:R0:W-:Y:S01]  /*0e70*/  STS.U16 [R34+0x180], R13 ;  /* 0x0001800d22007388 */ /* 0x0001e20000000400 */
[----:B------:R-:W-:-:S03]  /*0e80*/  LEA R28, R9, UR7, 0x1 ;  /* 0x00000007091c7c11 */ /* 0x000fc6000f8e08ff */
[----:B------:R-:W-:Y:S01]  /*0e90*/  STS.U16 [R33+0x1c0], R10 ;  /* 0x0001c00a21007388 */ /* 0x000fe20000000400 */
[----:B------:R-:W-:Y:S01]  /*0ea0*/  LEA.HI.SX32 R11, R11, R18, 0x1b ;  /* 0x000000120b0b7211 */ /* 0x000fe200078fdaff */
[----:B------:R-:W-:Y:S02]  /*0eb0*/  IMAD R18, R41, 0xf, R18 ;  /* 0x0000000f29127824 */ /* 0x000fe400078e0212 */
[----:B------:R1:W-:Y:S01]  /*0ec0*/  STS.U16 [R32+0x200], R15 ;  /* 0x0002000f20007388 */ /* 0x0003e20000000400 */
[----:B------:R-:W-:-:S03]  /*0ed0*/  LEA R27, R11, UR7, 0x1 ;  /* 0x000000070b1b7c11 */ /* 0x000fc6000f8e08ff */
[----:B------:R-:W-:Y:S01]  /*0ee0*/  STS.U16 [R31+0x240], R12 ;  /* 0x0002400c1f007388 */ /* 0x000fe20000000400 */
[----:B------:R-:W-:-:S03]  /*0ef0*/  VIADD R11, R18, 0x4 ;  /* 0x00000004120b7836 */ /* 0x000fc60000000000 */
[----:B------:R-:W-:Y:S01]  /*0f00*/  STS.U16 [R30+0x280], R17 ;  /* 0x000280111e007388 */ /* 0x000fe20000000400 */
[C---:B------:R-:W-:Y:S01]  /*0f10*/  VIADD R7, R18.reuse, 0x2 ;  /* 0x0000000212077836 */ /* 0x040fe20000000000 */
[C---:B0-----:R-:W-:Y:S01]  /*0f20*/  IADD3 R13, PT, PT, R18.reuse, 0x5, RZ ;  /* 0x00000005120d7810 */ /* 0x041fe20007ffe0ff */
[C---:B-1----:R-:W-:Y:S01]  /*0f30*/  VIADD R15, R18.reuse, 0x6 ;  /* 0x00000006120f7836 */ /* 0x042fe20000000000 */
[----:B------:R-:W-:Y:S01]  /*0f40*/  STS.U16 [R29+0x2c0], R14 ;  /* 0x0002c00e1d007388 */ /* 0x000fe20000000400 */
[C---:B------:R-:W-:Y:S01]  /*0f50*/  VIADD R53, R18.reuse, 0x8 ;  /* 0x0000000812357836 */ /* 0x040fe20000000000 */
[C---:B------:R-:W-:Y:S01]  /*0f60*/  IADD3 R5, PT, PT, R18.reuse, 0x1, RZ ;  /* 0x0000000112057810 */ /* 0x040fe20007ffe0ff */
[C---:B------:R-:W-:Y:S01]  /*0f70*/  VIADD R59, R18.reuse, 0xc ;  /* 0x0000000c123b7836 */ /* 0x040fe20000000000 */
[----:B------:R0:W-:Y:S01]  /*0f80*/  STS.U16 [R28+0x300], R19 ;  /* 0x000300131c007388 */ /* 0x0001e20000000400 */
[C---:B------:R-:W-:Y:S01]  /*0f90*/  VIADD R63, R18.reuse, 0xe ;  /* 0x0000000e123f7836 */ /* 0x040fe20000000000 */
[----:B------:R-:W-:-:S02]  /*0fa0*/  IADD3 R9, PT, PT, R18, 0x3, RZ ;  /* 0x0000000312097810 */ /* 0x000fc40007ffe0ff */
[C---:B------:R-:W-:Y:S02]  /*0fb0*/  IADD3 R51, PT, PT, R18.reuse, 0x7, RZ ;  /* 0x0000000712337810 */ /* 0x040fe40007ffe0ff */
[C---:B------:R-:W-:Y:S02]  /*0fc0*/  IADD3 R55, PT, PT, R18.reuse, 0x9, RZ ;  /* 0x0000000912377810 */ /* 0x040fe40007ffe0ff */
[C---:B------:R-:W-:Y:S01]  /*0fd0*/  IADD3 R57, PT, PT, R18.reuse, 0xb, RZ ;  /* 0x0000000b12397810 */ /* 0x040fe20007ffe0ff */
[C---:B0-----:R-:W-:Y:S01]  /*0fe0*/  VIADD R19, R18.reuse, 0xa ;  /* 0x0000000a12137836 */ /* 0x041fe20000000000 */
[C---:B------:R-:W-:Y:S02]  /*0ff0*/  IADD3 R61, PT, PT, R18.reuse, 0xd, RZ ;  /* 0x0000000d123d7810 */ /* 0x040fe40007ffe0ff */
[----:B------:R-:W-:Y:S01]  /*1000*/  IADD3 R65, PT, PT, R18, 0xf, RZ ;  /* 0x0000000f12417810 */ /* 0x000fe20007ffe0ff */
[----:B------:R0:W-:Y:S01]  /*1010*/  STS.U16 [R27+0x340], R16 ;  /* 0x000340101b007388 */ /* 0x0001e20000000400 */
[----:B------:R-:W-:-:S02]  /*1020*/  LEA.HI.SX32 R11, R11, R18, 0x1b ;  /* 0x000000120b0b7211 */ /* 0x000fc400078fdaff */
[-C--:B------:R-:W-:Y:S02]  /*1030*/  LEA.HI.SX32 R13, R13, R18.reuse, 0x1b ;  /* 0x000000120d0d7211 */ /* 0x080fe400078fdaff */
[-C--:B------:R-:W-:Y:S02]  /*1040*/  LEA.HI.SX32 R15, R15, R18.reuse, 0x1b ;  /* 0x000000120f0f7211 */ /* 0x080fe400078fdaff */
[-C--:B------:R-:W-:Y:S02]  /*1050*/  LEA.HI.SX32 R5, R5, R18.reuse, 0x1b ;  /* 0x0000001205057211 */ /* 0x080fe400078fdaff */
[-C--:B------:R-:W-:Y:S02]  /*1060*/  LEA.HI.SX32 R7, R7, R18.reuse, 0x1b ;  /* 0x0000001207077211 */ /* 0x080fe400078fdaff */
[-C--:B------:R-:W-:Y:S02]  /*1070*/  LEA.HI.SX32 R9, R9, R18.reuse, 0x1b ;  /* 0x0000001209097211 */ /* 0x080fe400078fdaff */
[----:B------:R-:W-:-:S02]  /*1080*/  LEA.HI.SX32 R17, R51, R18, 0x1b ;  /* 0x0000001233117211 */ /* 0x000fc400078fdaff */
[-C--:B0-----:R-:W-:Y:S02]  /*1090*/  LEA.HI.SX32 R16, R53, R18.reuse, 0x1b ;  /* 0x0000001235107211 */ /* 0x081fe400078fdaff */
        /* <DEDUP_REMOVED lines=45> */
[----:B0-----:R-:W-:-:S02]  /*1370*/  PRMT R49, RZ, 0x7610, R49 ;  /* 0x00007610ff317816 */ /* 0x001fc40000000031 */
[----:B-1----:R-:W-:-:S03]  /*1380*/  PRMT R48, RZ, 0x7610, R48 ;  /* 0x00007610ff307816 */ /* 0x002fc60000000030 */
        /* <DEDUP_REMOVED lines=125> */
.L_x_3185:
[----:B------:R-:W-:Y:S05]  /*1b60*/  BSYNC.RECONVERGENT B0 ;  /* 0x0000000000007941 */ /* 0x000fea0003800200 */
.L_x_3184:
        /* <DEDUP_REMOVED lines=35> */
.L_x_3187:
[----:B------:R-:W-:Y:S05]  /*1da0*/  BSYNC.RECONVERGENT B0 ;  /* 0x0000000000007941 */ /* 0x000fea0003800200 */
.L_x_3186:
        /* <DEDUP_REMOVED lines=37> */
.L_x_3189:
[----:B------:R-:W-:Y:S05]  /*2000*/  BSYNC.RECONVERGENT B0 ;  /* 0x0000000000007941 */ /* 0x000fea0003800200 */
.L_x_3188:
        /* <DEDUP_REMOVED lines=35> */
.L_x_3191:
[----:B------:R-:W-:Y:S05]  /*2240*/  BSYNC.RECONVERGENT B0 ;  /* 0x0000000000007941 */ /* 0x000fea0003800200 */
.L_x_3190:
        /* <DEDUP_REMOVED lines=37> */
.L_x_3193:
[----:B------:R-:W-:Y:S05]  /*24a0*/  BSYNC.RECONVERGENT B0 ;  /* 0x0000000000007941 */ /* 0x000fea0003800200 */
.L_x_3192:
        /* <DEDUP_REMOVED lines=35> */
.L_x_3195:
[----:B------:R-:W-:Y:S05]  /*26e0*/  BSYNC.RECONVERGENT B0 ;  /* 0x0000000000007941 */ /* 0x000fea0003800200 */
.L_x_3194:
        /* <DEDUP_REMOVED lines=37> */
.L_x_3197:
[----:B------:R-:W-:Y:S05]  /*2940*/  BSYNC.RECONVERGENT B0 ;  /* 0x0000000000007941 */ /* 0x000fea0003800200 */
.L_x_3196:
        /* <DEDUP_REMOVED lines=35> */
.L_x_3199:
[----:B------:R-:W-:Y:S05]  /*2b80*/  BSYNC.RECONVERGENT B0 ;  /* 0x0000000000007941 */ /* 0x000fea0003800200 */
.L_x_3198:
        /* <DEDUP_REMOVED lines=40> */
.L_x_3201:
[----:B------:R-:W-:Y:S05]  /*2e10*/  BSYNC.RECONVERGENT B0 ;  /* 0x0000000000007941 */ /* 0x000fea0003800200 */
.L_x_3200:
        /* <DEDUP_REMOVED lines=39> */
.L_x_3203:
[----:B------:R-:W-:Y:S05]  /*3090*/  BSYNC.RECONVERGENT B0 ;  /* 0x0000000000007941 */ /* 0x000fea0003800200 */
.L_x_3202:
        /* <DEDUP_REMOVED lines=45> */
.L_x_3205:
[----:B------:R-:W-:Y:S05]  /*3370*/  BSYNC.RECONVERGENT B0 ;  /* 0x0000000000007941 */ /* 0x000fea0003800200 */
.L_x_3204:
        /* <DEDUP_REMOVED lines=32> */
.L_x_3207:
[----:B------:R-:W-:Y:S05]  /*3580*/  BSYNC.RECONVERGENT B0 ;  /* 0x0000000000007941 */ /* 0x000fea0003800200 */
.L_x_3206:
        /* <DEDUP_REMOVED lines=32> */
.L_x_3209:
[----:B------:R-:W-:Y:S05]  /*3790*/  BSYNC.RECONVERGENT B0 ;  /* 0x0000000000007941 */ /* 0x000fea0003800200 */
.L_x_3208:
        /* <DEDUP_REMOVED lines=32> */
.L_x_3211:
[----:B------:R-:W-:Y:S05]  /*39a0*/  BSYNC.RECONVERGENT B0 ;  /* 0x0000000000007941 */ /* 0x000fea0003800200 */
.L_x_3210:
        /* <DEDUP_REMOVED lines=32> */
.L_x_3213:
[----:B------:R-:W-:Y:S05]  /*3bb0*/  BSYNC.RECONVERGENT B0 ;  /* 0x0000000000007941 */ /* 0x000fea0003800200 */
.L_x_3212:
        /* <DEDUP_REMOVED lines=32> */
.L_x_3215:
[----:B------:R-:W-:Y:S05]  /*3dc0*/  BSYNC.RECONVERGENT B0 ;  /* 0x0000000000007941 */ /* 0x000fea0003800200 */
.L_x_3214:
        /* <DEDUP_REMOVED lines=50> */
.L_x_3221:
[----:B-1----:R-:W-:Y:S02]  /*40f0*/  MOV R2, UR27 ;  /* 0x0000001b00027c02 */ /* 0x002fe40008000f00 */
[----:B------:R-:W-:-:S05]  /*4100*/  MOV R3, UR30 ;  /* 0x0000001e00037c02 */ /* 0x000fca0008000f00 */
[----:B------:R1:W2:Y:S01]  /*4110*/  LDG.E R2, desc[UR28][R2.64] ;  /* 0x0000001c02027981 */ /* 0x0002a2000c1e1900 */
[----:B0-----:R-:W-:-:S06]  /*4120*/  UIADD3 UR43, UPT, UPT, -UR45, UR46, URZ ;  /* 0x0000002e2d2b7290 */ /* 0x001fcc000fffe1ff */
[C---:B------:R-:W-:Y:S01]  /*4130*/  ISETP.GE.U32.AND P2, PT, R115.reuse, UR43, PT ;  /* 0x0000002b73007c0c */ /* 0x040fe2000bf46070 */
[----:B-1----:R-:W-:-:S03]  /*4140*/  VIADD R3, R115, 0x1 ;  /* 0x0000000173037836 */ /* 0x002fc60000000000 */
[----:B------:R-:W-:Y:S02]  /*4150*/  FSEL R97, R82, RZ, !P2 ;  /* 0x000000ff52617208 */ /* 0x000fe40005000000 */
[----:B------:R-:W-:Y:S02]  /*4160*/  ISETP.GE.U32.AND P3, PT, R3, UR43, PT ;  /* 0x0000002b03007c0c */ /* 0x000fe4000bf66070 */
[----:B------:R-:W-:Y:S02]  /*4170*/  IADD3 R3, PT, PT, R115, 0x3, RZ ;  /* 0x0000000373037810 */ /* 0x000fe40007ffe0ff */
[----:B------:R-:W-:Y:S02]  /*4180*/  FSEL R100, R89, RZ, !P3 ;  /* 0x000000ff59647208 */ /* 0x000fe40005800000 */
[----:B------:R-:W-:Y:S02]  /*4190*/  ISETP.GE.U32.AND P5, PT, R3, UR43, PT ;  /* 0x0000002b03007c0c */ /* 0x000fe4000bfa6070 */
[----:B------:R-:W-:-:S02]  /*41a0*/  IADD3 R3, PT, PT, R115, 0x5, RZ ;  /* 0x0000000573037810 */ /* 0x000fc40007ffe0ff */
[----:B------:R-:W-:Y:S02]  /*41b0*/  FSEL R103, R81, RZ, !P5 ;  /* 0x000000ff51677208 */ /* 0x000fe40006800000 */
[----:B------:R-:W-:-:S04]  /*41c0*/  ISETP.GE.U32.AND P0, PT, R3, UR43, PT ;  /* 0x0000002b03007c0c */ /* 0x000fc8000bf06070 */
[----:B------:R-:W-:Y:S01]  /*41d0*/  FSEL R107, R83, RZ, !P0 ;  /* 0x000000ff536b7208 */ /* 0x000fe20004000000 */
[----:B------:R-:W0:Y:S01]  /*41e0*/  S2UR UR44, SR_CgaCtaId ;  /* 0x00000000002c79c3 */ /* 0x000e220000008800 */
[----:B--2---:R-:W-:Y:S01]  /*41f0*/  FMUL.FTZ R4, R2, 1.4426950216293334961 ;  /* 0x3fb8aa3b02047820 */ /* 0x004fe20000410000 */
[----:B------:R-:W-:-:S03]  /*4200*/  IADD3 R2, PT, PT, R115, 0x2, RZ ;  /* 0x0000000273027810 */ /* 0x000fc60007ffe0ff */
[C---:B------:R-:W-:Y:S01]  /*4210*/  FMUL.FTZ R5, R4.reuse, R57 ;  /* 0x0000003904057220 */ /* 0x040fe20000410000 */
[----:B------:R-:W-:Y:S01]  /*4220*/  FMUL.FTZ R6, R4, R56 ;  /* 0x0000003804067220 */ /* 0x000fe20000410000 */
[----:B------:R-:W-:Y:S01]  /*4230*/  ISETP.GE.U32.AND P4, PT, R2, UR43, PT ;  /* 0x0000002b02007c0c */ /* 0x000fe2000bf86070 */
[C---:B------:R-:W-:Y:S02]  /*4240*/  VIADD R2, R115.reuse, 0x4 ;  /* 0x0000000473027836 */ /* 0x040fe40000000000 */
[C---:B------:R-:W-:Y:S01]  /*4250*/  FMUL.FTZ R7, R4.reuse, R55 ;  /* 0x0000003704077220 */ /* 0x040fe20000410000 */
[C---:B------:R-:W-:Y:S01]  /*4260*/  FMUL.FTZ R8, R4.reuse, R54 ;  /* 0x0000003604087220 */ /* 0x040fe20000410000 */
[----:B------:R-:W-:Y:S01]  /*4270*/  MUFU.EX2 R5, R5 ;  /* 0x0000000500057308 */ /* 0x000fe20000000800 */
[----:B------:R-:W-:Y:S01]  /*4280*/  FMUL.FTZ R98, R4, R52 ;  /* 0x0000003404627220 */ /* 0x000fe20000410000 */
[----:B------:R-:W-:Y:S01]  /*4290*/  ISETP.GE.U32.AND P6, PT, R2, UR43, PT ;  /* 0x0000002b02007c0c */ /* 0x000fe2000bfc6070 */
[C---:B------:R-:W-:Y:S01]  /*42a0*/  FMUL.FTZ R9, R4.reuse, R53 ;  /* 0x0000003504097220 */ /* 0x040fe20000410000 */
[C---:B------:R-:W-:Y:S01]  /*42b0*/  IADD3 R2, PT, PT, R115.reuse, 0x6, RZ ;  /* 0x0000000673027810 */ /* 0x040fe20007ffe0ff */
[C---:B------:R-:W-:Y:S01]  /*42c0*/  FMUL.FTZ R101, R4.reuse, R51 ;  /* 0x0000003304657220 */ /* 0x040fe20000410000 */
[----:B------:R-:W-:Y:S01]  /*42d0*/  FMUL.FTZ R3, R4, R50 ;  /* 0x0000003204037220 */ /* 0x000fe20000410000 */
[----:B------:R-:W-:Y:S01]  /*42e0*/  FSEL R105, R84, RZ, !P6 ;  /* 0x000000ff54697208 */ /* 0x000fe20007000000 */
[----:B------:R-:W1:Y:S01]  /*42f0*/  MUFU.EX2 R6, R6 ;  /* 0x0000000600067308 */ /* 0x000e620000000800 */
[----:B------:R-:W-:Y:S01]  /*4300*/  ISETP.GE.U32.AND P1, PT, R2, UR43, PT ;  /* 0x0000002b02007c0c */ /* 0x000fe2000bf26070 */
[----:B------:R-:W-:-:S03]  /*4310*/  VIADD R2, R115, 0x7 ;  /* 0x0000000773027836 */ /* 0x000fc60000000000 */
[----:B------:R-:W-:-:S03]  /*4320*/  FSEL R109, R86, RZ, !P1 ;  /* 0x000000ff566d7208 */ /* 0x000fc60004800000 */
[----:B------:R-:W2:Y:S08]  /*4330*/  MUFU.EX2 R7, R7 ;  /* 0x0000000700077308 */ /* 0x000eb00000000800 */
[----:B------:R-:W3:Y:S01]  /*4340*/  MUFU.EX2 R8, R8 ;  /* 0x0000000800087308 */ /* 0x000ee20000000800 */
[----:B-1----:R-:W-:Y:S01]  /*4350*/  FSEL R99, R6, 1, !P3 ;  /* 0x3f80000006637808 */ /* 0x002fe20005800000 */
[----:B------:R-:W-:-:S04]  /*4360*/  FMUL.FTZ R6, R4, R48 ;  /* 0x0000003004067220 */ /* 0x000fc80000410000 */
[----:B------:R-:W-:Y:S02]  /*4370*/  FFMA.FTZ R112, R97, R99, R100 ;  /* 0x0000006361707223 */ /* 0x000fe40000010064 */
[----:B------:R1:W4:Y:S01]  /*4380*/  MUFU.EX2 R108, R98 ;  /* 0x00000062006c7308 */ /* 0x0003220000000800 */
[----:B--2---:R-:W-:Y:S01]  /*4390*/  FSEL R102, R7, 1, !P4 ;  /* 0x3f80000007667808 */ /* 0x004fe20006000000 */
[----:B------:R-:W-:-:S06]  /*43a0*/  FMUL.FTZ R7, R4, R58 ;  /* 0x0000003a04077220 */ /* 0x000fcc0000410000 */
[----:B------:R-:W2:Y:S01]  /*43b0*/  MUFU.EX2 R9, R9 ;  /* 0x0000000900097308 */ /* 0x000ea20000000800 */
[----:B-1----:R-:W-:Y:S01]  /*43c0*/  FSEL R98, R5, 1, !P2 ;  /* 0x3f80000005627808 */ /* 0x002fe20005000000 */
[----:B------:R-:W-:Y:S01]  /*43d0*/  FMUL.FTZ R5, R4, R49 ;  /* 0x0000003104057220 */ /* 0x000fe20000410000 */
[----:B------:R-:W-:Y:S02]  /*43e0*/  ISETP.GE.U32.AND P2, PT, R2, UR43, PT ;  /* 0x0000002b02007c0c */ /* 0x000fe4000bf46070 */
[C---:B------:R-:W-:Y:S02]  /*43f0*/  IADD3 R2, PT, PT, R115.reuse, 0x8, RZ ;  /* 0x0000000873027810 */ /* 0x040fe40007ffe0ff */
[----:B---3--:R-:W-:Y:S01]  /*4400*/  FSEL R104, R8, 1, !P5 ;  /* 0x3f80000008687808 */ /* 0x008fe20006800000 */
[----:B------:R1:W3:Y:S01]  /*4410*/  MUFU.EX2 R110, R101 ;  /* 0x00000065006e7308 */ /* 0x0002e20000000800 */
[----:B------:R-:W-:Y:S01]  /*4420*/  ISETP.GE.U32.AND P3, PT, R2, UR43, PT ;  /* 0x0000002b02007c0c */ /* 0x000fe2000bf66070 */
[----:B------:R-:W-:Y:S01]  /*4430*/  FMUL.FTZ R8, R4, R59 ;  /* 0x0000003b04087220 */ /* 0x000fe20000410000 */
[----:B------:R-:W-:-:S02]  /*4440*/  IADD3 R2, PT, PT, R115, 0x9, RZ ;  /* 0x0000000973027810 */ /* 0x000fc40007ffe0ff */
[----:B----4-:R-:W-:Y:S02]  /*4450*/  FSEL R108, R108, 1, !P0 ;  /* 0x3f8000006c6c7808 */ /* 0x010fe40004000000 */
[----:B------:R-:W-:Y:S01]  /*4460*/  FSEL R111, R85, RZ, !P2 ;  /* 0x000000ff556f7208 */ /* 0x000fe20005000000 */
[----:B------:R-:W4:Y:S01]  /*4470*/  MUFU.EX2 R3, R3 ;  /* 0x0000000300037308 */ /* 0x000f220000000800 */
[----:B-1----:R-:W-:Y:S02]  /*4480*/  FSEL R101, R90, RZ, !P4 ;  /* 0x000000ff5a657208 */ /* 0x002fe40006000000 */
[----:B------:R-:W-:Y:S01]  /*4490*/  ISETP.GE.U32.AND P4, PT, R2, UR43, PT ;  /* 0x0000002b02007c0c */ /* 0x000fe2000bf86070 */
[----:B------:R-:W-:Y:S01]  /*44a0*/  VIADD R2, R115, 0xa ;  /* 0x0000000a73027836 */ /* 0x000fe20000000000 */
[----:B--2---:R-:W-:Y:S01]  /*44b0*/  FSEL R106, R9, 1, !P6 ;  /* 0x3f800000096a7808 */ /* 0x004fe20007000000 */
[----:B------:R-:W-:Y:S01]  /*44c0*/  FFMA.FTZ R113, R102, R112, R101 ;  /* 0x0000007066717223 */ /* 0x000fe20000010065 */
[----:B------:R-:W-:Y:S01]  /*44d0*/  FMUL.FTZ R9, R4, R60 ;  /* 0x0000003c04097220 */ /* 0x000fe20000410000 */
[----:B------:R-:W1:Y:S01]  /*44e0*/  MUFU.EX2 R5, R5 ;  /* 0x0000000500057308 */ /* 0x000e620000000800 */
[----:B------:R-:W-:Y:S01]  /*44f0*/  ISETP.GE.U32.AND P5, PT, R2, UR43, PT ;  /* 0x0000002b02007c0c */ /* 0x000fe2000bfa6070 */
[----:B------:R-:W-:Y:S01]  /*4500*/  FFMA.FTZ R117, R104, R113, R103 ;  /* 0x0000007168757223 */ /* 0x000fe20000010067 */
[----:B------:R-:W-:-:S02]  /*4510*/  IADD3 R2, PT, PT, R115, 0xb, RZ ;  /* 0x0000000b73027810 */ /* 0x000fc40007ffe0ff */
[----:B---3--:R-:W-:Y:S01]  /*4520*/  FSEL R110, R110, 1, !P1 ;  /* 0x3f8000006e6e7808 */ /* 0x008fe20004800000 */
[----:B------:R-:W-:Y:S01]  /*4530*/  FFMA.FTZ R119, R106, R117, R105 ;  /* 0x000000756a777223 */ /* 0x000fe20000010069 */
[----:B------:R-:W-:Y:S01]  /*4540*/  ISETP.GE.U32.AND P6, PT, R2, UR43, PT ;  /* 0x0000002b02007c0c */ /* 0x000fe2000bfc6070 */
[----:B------:R-:W2:Y:S01]  /*4550*/  MUFU.EX2 R6, R6 ;  /* 0x0000000600067308 */ /* 0x000ea20000000800 */
[----:B------:R-:W-:Y:S02]  /*4560*/  IADD3 R2, PT, PT, R115, 0xc, RZ ;  /* 0x0000000c73027810 */ /* 0x000fe40007ffe0ff */
[----:B----4-:R-:W-:Y:S01]  /*4570*/  FSEL R112, R3, 1, !P2 ;  /* 0x3f80000003707808 */ /* 0x010fe20005000000 */
[----:B------:R-:W-:Y:S01]  /*4580*/  FMUL.FTZ R3, R4, R61 ;  /* 0x0000003d04037220 */ /* 0x000fe20000410000 */
[----:B------:R-:W-:Y:S01]  /*4590*/  ISETP.GE.U32.AND P0, PT, R2, UR43, PT ;  /* 0x0000002b02007c0c */ /* 0x000fe2000bf06070 */
[----:B------:R-:W-:Y:S01]  /*45a0*/  VIADD R2, R115, 0xd ;  /* 0x0000000d73027836 */ /* 0x000fe20000000000 */
[----:B------:R-:W-:Y:S01]  /*45b0*/  FSEL R113, R88, RZ, !P3 ;  /* 0x000000ff58717208 */ /* 0x000fe20005800000 */
[----:B------:R-:W3:Y:S01]  /*45c0*/  MUFU.EX2 R7, R7 ;  /* 0x0000000700077308 */ /* 0x000ee20000000800 */
[----:B-1----:R-:W-:Y:S01]  /*45d0*/  FSEL R118, R5, 1, !P3 ;  /* 0x3f80000005767808 */ /* 0x002fe20005800000 */
[----:B------:R-:W-:Y:S01]  /*45e0*/  FMUL.FTZ R5, R98, R99 ;  /* 0x0000006362057220 */ /* 0x000fe20000410000 */
[----:B------:R-:W-:-:S02]  /*45f0*/  ISETP.GE.U32.AND P1, PT, R2, UR43, PT ;  /* 0x0000002b02007c0c */ /* 0x000fc4000bf26070 */
[----:B------:R-:W-:Y:S01]  /*4600*/  IADD3 R2, PT, PT, R115, 0xe, RZ ;  /* 0x0000000e73027810 */ /* 0x000fe20007ffe0ff */
[----:B------:R-:W-:Y:S01]  /*4610*/  FMUL.FTZ R5, R102, R5 ;  /* 0x0000000566057220 */ /* 0x000fe20000410000 */
[----:B------:R-:W-:Y:S01]  /*4620*/  FSEL R117, R87, RZ, !P4 ;  /* 0x000000ff57757208 */ /* 0x000fe20006000000 */
[----:B------:R-:W1:Y:S01]  /*4630*/  MUFU.EX2 R8, R8 ;  /* 0x0000000800087308 */ /* 0x000e620000000800 */
[----:B------:R-:W-:Y:S01]  /*4640*/  ISETP.GE.U32.AND P2, PT, R2, UR43, PT ;  /* 0x0000002b02007c0c */ /* 0x000fe2000bf46070 */
[----:B------:R-:W-:Y:S01]  /*4650*/  FMUL.FTZ R5, R104, R5 ;  /* 0x0000000568057220 */ /* 0x000fe20000410000 */
[----:B------:R-:W-:Y:S02]  /*4660*/  IADD3 R2, PT, PT, R115, 0xf, RZ ;  /* 0x0000000f73027810 */ /* 0x000fe40007ffe0ff */
[----:B--2---:R-:W-:Y:S01]  /*4670*/  FSEL R122, R6, 1, !P4 ;  /* 0x3f800000067a7808 */ /* 0x004fe20006000000 */
[----:B------:R-:W-:Y:S01]  /*4680*/  FMUL.FTZ R5, R106, R5 ;  /* 0x000000056a057220 */ /* 0x000fe20000410000 */
[----:B------:R-:W-:Y:S01]  /*4690*/  ISETP.GE.U32.AND P3, PT, R2, UR43, PT ;  /* 0x0000002b02007c0c */ /* 0x000fe2000bf66070 */
[C---:B------:R-:W-:Y:S01]  /*46a0*/  FFMA.FTZ R2, R108.reuse, R119, R107 ;  /* 0x000000776c027223 */ /* 0x040fe2000001006b */
[----:B------:R-:W2:Y:S01]  /*46b0*/  MUFU.EX2 R9, R9 ;  /* 0x0000000900097308 */ /* 0x000ea20000000800 */
[----:B------:R-:W-:Y:S01]  /*46c0*/  FSEL R119, R91, RZ, !P5 ;  /* 0x000000ff5b777208 */ /* 0x000fe20006800000 */
[----:B------:R-:W-:Y:S01]  /*46d0*/  FMUL.FTZ R5, R108, R5 ;  /* 0x000000056c057220 */ /* 0x000fe20000410000 */
[----:B------:R-:W-:Y:S01]  /*46e0*/  FFMA.FTZ R121, R110, R2, R109 ;  /* 0x000000026e797223 */ /* 0x000fe2000001006d */
[C---:B------:R-:W-:Y:S01]  /*46f0*/  FMUL.FTZ R2, R4.reuse, R63 ;  /* 0x0000003f04027220 */ /* 0x040fe20000410000 */
[----:B------:R-:W-:Y:S01]  /*4700*/  FMUL.FTZ R4, R4, R64 ;  /* 0x0000004004047220 */ /* 0x000fe20000410000 */
[----:B---3--:R-:W-:Y:S01]  /*4710*/  FSEL R124, R7, 1, !P5 ;  /* 0x3f800000077c7808 */ /* 0x008fe20006800000 */
[----:B------:R-:W-:Y:S01]  /*4720*/  FFMA.FTZ R121, R112, R121, R111 ;  /* 0x0000007970797223 */ /* 0x000fe2000001006f */
[----:B------:R-:W3:Y:S01]  /*4730*/  MUFU.EX2 R3, R3 ;  /* 0x0000000300037308 */ /* 0x000ee20000000800 */
[----:B------:R-:W-:Y:S01]  /*4740*/  FSEL R120, R92, RZ, !P6 ;  /* 0x000000ff5c787208 */ /* 0x000fe20007000000 */
[----:B------:R-:W-:Y:S01]  /*4750*/  FMUL.FTZ R5, R110, R5 ;  /* 0x000000056e057220 */ /* 0x000fe20000410000 */
[----:B------:R-:W-:Y:S01]  /*4760*/  FFMA.FTZ R121, R118, R121, R113 ;  /* 0x0000007976797223 */ /* 0x000fe20000010071 */
[----:B------:R-:W-:-:S02]  /*4770*/  FSEL R123, R93, RZ, !P0 ;  /* 0x000000ff5d7b7208 */ /* 0x000fc40004000000 */
[----:B------:R-:W-:Y:S01]  /*4780*/  FSEL R125, R94, RZ, !P1 ;  /* 0x000000ff5e7d7208 */ /* 0x000fe20004800000 */
[----:B------:R-:W-:Y:S01]  /*4790*/  FFMA.FTZ R6, R122, R121, R117 ;  /* 0x000000797a067223 */ /* 0x000fe20000010075 */
[----:B------:R-:W4:Y:S01]  /*47a0*/  MUFU.EX2 R2, R2 ;  /* 0x0000000200027308 */ /* 0x000f220000000800 */
[----:B-1----:R-:W-:Y:S01]  /*47b0*/  FSEL R121, R8, 1, !P6 ;  /* 0x3f80000008797808 */ /* 0x002fe20007000000 */
[----:B------:R-:W-:Y:S01]  /*47c0*/  FMUL.FTZ R5, R112, R5 ;  /* 0x0000000570057220 */ /* 0x000fe20000410000 */
[----:B------:R-:W-:Y:S01]  /*47d0*/  FFMA.FTZ R6, R124, R6, R119 ;  /* 0x000000067c067223 */ /* 0x000fe20000010077 */
[----:B--2---:R-:W-:Y:S02]  /*47e0*/  FSEL R126, R9, 1, !P0 ;  /* 0x3f800000097e7808 */ /* 0x004fe40004000000 */
[----:B------:R-:W-:Y:S01]  /*47f0*/  FSEL R127, R95, RZ, !P2 ;  /* 0x000000ff5f7f7208 */ /* 0x000fe20005000000 */
[----:B------:R-:W-:Y:S01]  /*4800*/  FFMA.FTZ R6, R121, R6, R120 ;  /* 0x0000000679067223 */ /* 0x000fe20000010078 */
[----:B------:R-:W1:Y:S01]  /*4810*/  MUFU.EX2 R4, R4 ;  /* 0x0000000400047308 */ /* 0x000e620000000800 */
[----:B---3--:R-:W-:Y:S01]  /*4820*/  FSEL R128, R3, 1, !P1 ;  /* 0x3f80000003807808 */ /* 0x008fe20004800000 */
[----:B------:R-:W-:Y:S01]  /*4830*/  FMUL.FTZ R5, R118, R5 ;  /* 0x0000000576057220 */ /* 0x000fe20000410000 */
[----:B------:R-:W-:Y:S01]  /*4840*/  FFMA.FTZ R6, R126, R6, R123 ;  /* 0x000000067e067223 */ /* 0x000fe2000001007b */
[----:B------:R-:W-:-:S02]  /*4850*/  FSEL R129, R96, RZ, !P3 ;  /* 0x000000ff60817208 */ /* 0x000fc40005800000 */
[----:B------:R-:W-:Y:S01]  /*4860*/  FMUL.FTZ R5, R122, R5 ;  /* 0x000000057a057220 */ /* 0x000fe20000410000 */
[----:B------:R-:W-:Y:S01]  /*4870*/  FFMA.FTZ R6, R128, R6, R125 ;  /* 0x0000000680067223 */ /* 0x000fe2000001007d */
[----:B------:R-:W-:Y:S02]  /*4880*/  ISETP.GE.AND P0, PT, R41, 0x1, PT ;  /* 0x000000012900780c */ /* 0x000fe40003f06270 */
[----:B----4-:R-:W-:Y:S01]  /*4890*/  FSEL R130, R2, 1, !P2 ;  /* 0x3f80000002827808 */ /* 0x010fe20005000000 */
[----:B------:R-:W-:-:S04]  /*48a0*/  FMUL.FTZ R2, R124, R5 ;  /* 0x000000057c027220 */ /* 0x000fc80000410000 */
[----:B------:R-:W-:Y:S01]  /*48b0*/  FFMA.FTZ R6, R130, R6, R127 ;  /* 0x0000000682067223 */ /* 0x000fe2000001007f */
[----:B------:R-:W-:Y:S01]  /*48c0*/  FMUL.FTZ R3, R121, R2 ;  /* 0x0000000279037220 */ /* 0x000fe20000410000 */
[----:B-1----:R-:W-:Y:S01]  /*48d0*/  FSEL R132, R4, 1, !P3 ;  /* 0x3f80000004847808 */ /* 0x002fe20005800000 */
[----:B------:R-:W-:Y:S01]  /*48e0*/  IMAD.U32 R2, RZ, RZ, UR21 ;  /* 0x00000015ff027e24 */ /* 0x000fe2000f8e00ff */
[----:B------:R-:W-:Y:S01]  /*48f0*/  MOV R4, UR23 ;  /* 0x0000001700047c02 */ /* 0x000fe20008000f00 */
[----:B------:R-:W-:Y:S02]  /*4900*/  FMUL.FTZ R3, R126, R3 ;  /* 0x000000037e037220 */ /* 0x000fe40000410000 */
[----:B------:R-:W-:Y:S02]  /*4910*/  FFMA.FTZ R6, R132, R6, R129 ;  /* 0x0000000684067223 */ /* 0x000fe40000010081 */
[----:B------:R-:W-:-:S03]  /*4920*/  FMUL.FTZ R3, R128, R3 ;  /* 0x0000000380037220 */ /* 0x000fc60000410000 */
[----:B------:R-:W1:Y:S01]  /*4930*/  SHFL.UP PT, R5, R6, 0x1, RZ ;  /* 0x0420000006057989 */ /* 0x000e6200000e00ff */
[----:B------:R-:W-:-:S04]  /*4940*/  FMUL.FTZ R3, R130, R3 ;  /* 0x0000000382037220 */ /* 0x000fc80000410000 */
[----:B------:R-:W-:Y:S01]  /*4950*/  FMUL.FTZ R133, R132, R3 ;  /* 0x0000000384857220 */ /* 0x000fe20000410000 */
[----:B------:R-:W-:-:S04]  /*4960*/  MOV R3, UR22 ;  /* 0x0000001600037c02 */ /* 0x000fc80008000f00 */
[----:B------:R-:W2:Y:S04]  /*4970*/  SHFL.UP PT, R8, R133, 0x1, RZ ;  /* 0x0420000085087989 */ /* 0x000ea800000e00ff */
[----:B------:R3:W5:Y:S01]  /*4980*/  LDG.E R131, desc[UR28][R2.64] ;  /* 0x0000001c02837981 */ /* 0x000762000c1e1900 */
[----:B-1----:R-:W-:Y:S01]  /*4990*/  FFMA.FTZ R7, R133, R5, R6 ;  /* 0x0000000585077223 */ /* 0x002fe20000010006 */
[----:B------:R-:W-:-:S04]  /*49a0*/  IMAD.U32 R5, RZ, RZ, UR26 ;  /* 0x0000001aff057e24 */ /* 0x000fc8000f8e00ff */
[----:B------:R-:W-:Y:S01]  /*49b0*/  FSEL R6, R6, R7, !P0 ;  /* 0x0000000706067208 */ /* 0x000fe20004000000 */
[----:B------:R1:W5:Y:S04]  /*49c0*/  LDG.E R134, desc[UR28][R4.64] ;  /* 0x0000001c04867981 */ /* 0x000368000c1e1900 */
[----:B------:R-:W4:Y:S01]  /*49d0*/  SHFL.UP PT, R7, R6, 0x2, RZ ;  /* 0x0440000006077989 */ /* 0x000f2200000e00ff */
[----:B--2---:R-:W-:-:S05]  /*49e0*/  @P0 FMUL.FTZ R133, R133, R8 ;  /* 0x0000000885850220 */ /* 0x004fca0000410000 */
[----:B------:R-:W2:Y:S01]  /*49f0*/  SHFL.UP PT, R8, R133, 0x2, RZ ;  /* 0x0440000085087989 */ /* 0x000ea200000e00ff */
[----:B------:R-:W-:Y:S01]  /*4a00*/  ISETP.GE.AND P0, PT, R41, 0x2, PT ;  /* 0x000000022900780c */ /* 0x000fe20003f06270 */
[----:B----4-:R-:W-:-:S05]  /*4a10*/  FFMA.FTZ R7, R133, R7, R6 ;  /* 0x0000000785077223 */ /* 0x010fca0000010006 */
[----:B------:R-:W-:-:S05]  /*4a20*/  FSEL R136, R6, R7, !P0 ;  /* 0x0000000706887208 */ /* 0x000fca0004000000 */
[----:B------:R-:W4:Y:S02]  /*4a30*/  SHFL.UP PT, R7, R136, 0x4, RZ ;  /* 0x0480000088077989 */ /* 0x000f2400000e00ff */
[----:B--2---:R-:W-:-:S05]  /*4a40*/  @P0 FMUL.FTZ R133, R133, R8 ;  /* 0x0000000885850220 */ /* 0x004fca0000410000 */
[----:B---3--:R-:W2:Y:S01]  /*4a50*/  SHFL.UP PT, R2, R133, 0x4, RZ ;  /* 0x0480000085027989 */ /* 0x008ea200000e00ff */
[----:B------:R-:W-:Y:S01]  /*4a60*/  ISETP.GE.AND P0, PT, R41, 0x4, PT ;  /* 0x000000042900780c */ /* 0x000fe20003f06270 */
[----:B----4-:R-:W-:-:S05]  /*4a70*/  FFMA.FTZ R7, R133, R7, R136 ;  /* 0x0000000785077223 */ /* 0x010fca0000010088 */
[----:B-1----:R-:W-:-:S07]  /*4a80*/  FSEL R4, R136, R7, !P0 ;  /* 0x0000000788047208 */ /* 0x002fce0004000000 */
[----:B--2---:R-:W-:Y:S01]  /*4a90*/  @P0 FMUL.FTZ R133, R133, R2 ;  /* 0x0000000285850220 */ /* 0x004fe20000410000 */
[----:B------:R-:W1:Y:S04]  /*4aa0*/  SHFL.UP PT, R3, R4, 0x8, RZ ;  /* 0x0500000004037989 */ /* 0x000e6800000e00ff */
[----:B------:R-:W2:Y:S01]  /*4ab0*/  SHFL.UP PT, R2, R133, 0x8, RZ ;  /* 0x0500000085027989 */ /* 0x000ea200000e00ff */
[----:B------:R-:W-:Y:S01]  /*4ac0*/  ISETP.GE.AND P0, PT, R41, 0x8, PT ;  /* 0x000000082900780c */ /* 0x000fe20003f06270 */
[----:B-1----:R-:W-:-:S12]  /*4ad0*/  FFMA.FTZ R3, R133, R3, R4 ;  /* 0x0000000385037223 */ /* 0x002fd80000010004 */
[----:B--2---:R-:W-:Y:S01]  /*4ae0*/  @P0 FMUL.FTZ R133, R133, R2 ;  /* 0x0000000285850220 */ /* 0x004fe20000410000 */
[----:B------:R-:W-:-:S04]  /*4af0*/  FSEL R136, R4, R3, !P0 ;  /* 0x0000000304887208 */ /* 0x000fc80004000000 */
[----:B------:R-:W1:Y:S04]  /*4b00*/  SHFL.UP PT, R8, R133, 0x10, RZ ;  /* 0x0600000085087989 */ /* 0x000e6800000e00ff */
[----:B------:R-:W2:Y:S01]  /*4b10*/  SHFL.UP PT, R9, R136, 0x10, RZ ;  /* 0x0600000088097989 */ /* 0x000ea200000e00ff */
[----:B------:R-:W-:Y:S02]  /*4b20*/  ISETP.NE.AND P1, PT, R41, 0x1f, PT ;  /* 0x0000001f2900780c */ /* 0x000fe40003f25270 */
[----:B------:R-:W-:Y:S01]  /*4b30*/  ISETP.NE.AND P0, PT, RZ, UR4, PT ;  /* 0x00000004ff007c0c */ /* 0x000fe2000bf05270 */
[----:B------:R-:W-:-:S03]  /*4b40*/  UMOV UR7, 0x400 ;  /* 0x0000040000077882 */ /* 0x000fc60000000000 */
[----:B------:R-:W-:Y:S01]  /*4b50*/  ISETP.NE.OR P0, PT, R116, RZ, !P0 ;  /* 0x000000ff7400720c */ /* 0x000fe20004705670 */
[----:B0-----:R-:W-:Y:S01]  /*4b60*/  ULEA UR7, UR44, UR7, 0x18 ;  /* 0x000000072c077291 */ /* 0x001fe2000f8ec0ff */
[----:B------:R-:W-:Y:S01]  /*4b70*/  HFMA2 R2, -RZ, RZ, 1.875, 0 ;  /* 0x3f800000ff027431 */ /* 0x000fe200000001ff */
[----:B------:R-:W-:-:S04]  /*4b80*/  MOV R3, RZ ;  /* 0x000000ff00037202 */ /* 0x000fc80000000f00 */
[----:B------:R-:W-:Y:S01]  /*4b90*/  @!P1 LEA R135, R114, UR7, 0x3 ;  /* 0x0000000772879c11 */ /* 0x000fe2000f8e18ff */
[----:B-1----:R-:W-:-:S05]  /*4ba0*/  FMUL.FTZ R8, R133, R8 ;  /* 0x0000000885087220 */ /* 0x002fca0000410000 */
[----:B------:R-:W-:Y:S01]  /*4bb0*/  @!P0 LDS.64 R2, [UR18] ;  /* 0x00000012ff028984 */ /* 0x000fe20008000a00 */
[----:B--2---:R-:W-:-:S05]  /*4bc0*/  FFMA.FTZ R9, R133, R9, R136 ;  /* 0x0000000985097223 */ /* 0x004fca0000010088 */
[----:B------:R-:W-:Y:S01]  /*4bd0*/  @!P1 STS.64 [R135+0x850], R8 ;  /* 0x0008500887009388 */ /* 0x000fe20000000a00 */
        /* <DEDUP_REMOVED lines=29> */
.L_x_3218:
[----:B------:R-:W-:Y:S05]  /*4db0*/  BSYNC.RECONVERGENT B0 ;  /* 0x0000000000007941 */ /* 0x000fea0003800200 */
.L_x_3217:
        /* <DEDUP_REMOVED lines=31> */
.L_x_3220:
[----:B------:R-:W-:Y:S05]  /*4fb0*/  BSYNC.RECONVERGENT B0 ;  /* 0x0000000000007941 */ /* 0x000fea0003800200 */
.L_x_3219:
        /* <DEDUP_REMOVED lines=27> */
.L_x_3216:
        /* <DEDUP_REMOVED lines=16> */
[----:B------:R-:W-:-:S02]  /*5270*/  ISETP.NE.AND P0, PT, R43, RZ, PT ;  /* 0x000000ff2b00720c */ /* 0x000fc40003f05270 */
[----:B------:R-:W-:Y:S01]  /*5280*/  PRMT R64, RZ, 0x7610, R64 ;  /* 0x00007610ff407816 */ /* 0x000fe20000000040 */
[----:B------:R2:W-:Y:S01]  /*5290*/  STS.U16 [R23+0x2], R5 ;  /* 0x0000020517007388 */ /* 0x0005e20000000400 */
[----:B------:R-:W-:-:S03]  /*52a0*/  PRMT R82, RZ, 0x7610, R82 ;  /* 0x00007610ff527816 */ /* 0x000fc60000000052 */
[----:B------:R3:W-:Y:S01]  /*52b0*/  STS.U16 [R22+0x4], R6 ;  /* 0x0000040616007388 */ /* 0x0007e20000000400 */
[----:B-1----:R-:W-:Y:S02]  /*52c0*/  PRMT R4, R3, 0x7632, R4 ;  /* 0x0000763203047816 */ /* 0x002fe40000000004 */
[----:B------:R-:W-:Y:S01]  /*52d0*/  F2FP.F16.F32.PACK_AB R3, R69, R72 ;  /* 0x000000484503723e */ /* 0x000fe200000000ff */
[----:B------:R1:W-:Y:S01]  /*52e0*/  STS.U16 [R21+0x6], R7 ;  /* 0x0000060715007388 */ /* 0x0003e20000000400 */
[----:B--2---:R-:W-:-:S03]  /*52f0*/  PRMT R5, R2, 0x7610, R5 ;  /* 0x0000761002057816 */ /* 0x004fc60000000005 */
[----:B------:R2:W-:Y:S01]  /*5300*/  STS.U16 [R20+0x8], R8 ;  /* 0x0000080814007388 */ /* 0x0005e20000000400 */
[----:B---3--:R-:W-:Y:S02]  /*5310*/  PRMT R6, R2, 0x7632, R6 ;  /* 0x0000763202067816 */ /* 0x008fe40000000006 */
[----:B------:R-:W-:Y:S01]  /*5320*/  F2FP.F16.F32.PACK_AB R2, R79, R70 ;  /* 0x000000464f02723e */ /* 0x000fe200000000ff */
[----:B------:R3:W-:Y:S01]  /*5330*/  STS.U16 [R19+0xa], R9 ;  /* 0x00000a0913007388 */ /* 0x0007e20000000400 */
[----:B-1----:R-:W-:-:S03]  /*5340*/  PRMT R7, R3, 0x7610, R7 ;  /* 0x0000761003077816 */ /* 0x002fc60000000007 */
[----:B------:R1:W-:Y:S01]  /*5350*/  STS.U16 [R18+0xc], R41 ;  /* 0x00000c2912007388 */ /* 0x0003e20000000400 */
[----:B--2---:R-:W-:Y:S02]  /*5360*/  PRMT R8, R3, 0x7632, R8 ;  /* 0x0000763203087816 */ /* 0x004fe40000000008 */
[----:B------:R-:W-:Y:S01]  /*5370*/  F2FP.F16.F32.PACK_AB R3, R75, R68 ;  /* 0x000000444b03723e */ /* 0x000fe200000000ff */
[----:B------:R2:W-:Y:S01]  /*5380*/  STS.U16 [R17+0xe], R4 ;  /* 0x00000e0411007388 */ /* 0x0005e20000000400 */
[----:B---3--:R-:W-:-:S03]  /*5390*/  PRMT R9, R2, 0x7632, R9 ;  /* 0x0000763202097816 */ /* 0x008fc60000000009 */
[----:B------:R-:W-:Y:S01]  /*53a0*/  STS.U16 [R16+0x10], R5 ;  /* 0x0000100510007388 */ /* 0x000fe20000000400 */
[----:B-1----:R-:W-:-:S03]  /*53b0*/  MOV R41, UR43 ;  /* 0x0000002b00297c02 */ /* 0x002fc60008000f00 */
[----:B------:R1:W-:Y:S01]  /*53c0*/  STS.U16 [R15+0x12], R6 ;  /* 0x000012060f007388 */ /* 0x0003e20000000400 */
[----:B--2---:R-:W-:-:S03]  /*53d0*/  PRMT R4, R3, 0x7632, R4 ;  /* 0x0000763203047816 */ /* 0x004fc60000000004 */
[----:B------:R-:W-:Y:S04]  /*53e0*/  STS.U16 [R14+0x14], R7 ;  /* 0x000014070e007388 */ /* 0x000fe80000000400 */
[----:B------:R-:W-:Y:S01]  /*53f0*/  STS.U16 [R13+0x16], R8 ;  /* 0x000016080d007388 */ /* 0x000fe20000000400 */
[----:B-1----:R-:W-:-:S03]  /*5400*/  MOV R6, UR45 ;  /* 0x0000002d00067c02 */ /* 0x002fc60008000f00 */
[----:B------:R1:W-:Y:S04]  /*5410*/  STS.U16 [R12+0x18], R2 ;  /* 0x000018020c007388 */ /* 0x0003e80000000400 */
[----:B------:R2:W-:Y:S04]  /*5420*/  STS.U16 [R11+0x1a], R9 ;  /* 0x00001a090b007388 */ /* 0x0005e80000000400 */
[----:B------:R3:W-:Y:S01]  /*5430*/  STS.U16 [R10+0x1c], R3 ;  /* 0x00001c030a007388 */ /* 0x0007e20000000400 */
[----:B-1----:R-:W-:-:S03]  /*5440*/  LOP3.LUT R2, R115, 0x3e00, RZ, 0xc0, !PT ;  /* 0x00003e0073027812 */ /* 0x002fc600078ec0ff */
[----:B------:R-:W-:Y:S01]  /*5450*/  STS.U16 [R0+0x1e], R4 ;  /* 0x00001e0400007388 */ /* 0x000fe20000000400 */
[----:B------:R-:W-:-:S03]  /*5460*/  NOP ;  /* 0x0000000000007918 */ /* 0x000fc60000000000 */
[----:B------:R-:W-:Y:S01]  /*5470*/  LDS.U16 R5, [R40] ;  /* 0x0000000028057984 */ /* 0x000fe20000000400 */
[----:B--2---:R-:W-:-:S03]  /*5480*/  LOP3.LUT R9, R2, 0x1f, R43, 0xf8, !PT ;  /* 0x0000001f02097812 */ /* 0x004fc600078ef82b */
[----:B------:R-:W-:Y:S01]  /*5490*/  LDS.U16 R59, [R39+0x40] ;  /* 0x00004000273b7984 */ /* 0x000fe20000000400 */
[C---:B---3--:R-:W-:Y:S02]  /*54a0*/  IADD3 R3, P1, P2, R9.reuse, UR14, R6 ;  /* 0x0000000e09037c10 */ /* 0x048fe4000fa3e006 */
[C---:B------:R-:W-:Y:S01]  /*54b0*/  LOP3.LUT R6, R9.reuse, 0x120, RZ, 0xfc, !PT ;  /* 0x0000012009067812 */ /* 0x040fe200078efcff */
[----:B------:R-:W-:Y:S01]  /*54c0*/  LDS.U16 R61, [R38+0x80] ;  /* 0x00008000263d7984 */ /* 0x000fe20000000400 */
[----:B------:R-:W-:Y:S02]  /*54d0*/  LOP3.LUT R7, R9, 0xa0, RZ, 0xfc, !PT ;  /* 0x000000a009077812 */ /* 0x000fe400078efcff */
[----:B------:R-:W-:Y:S01]  /*54e0*/  IADD3.X R8, PT, PT, RZ, UR19, RZ, P1, P2 ;  /* 0x00000013ff087c10 */ /* 0x000fe20008fe44ff */
[----:B------:R-:W-:Y:S01]  /*54f0*/  LDS.U16 R57, [R37+0xc0] ;  /* 0x0000c00025397984 */ /* 0x000fe20000000400 */
[----:B0-----:R-:W-:Y:S02]  /*5500*/  LEA R2, P4, R3, UR20, 0x1 ;  /* 0x0000001403027c11 */ /* 0x001fe4000f8808ff */
[----:B------:R-:W-:Y:S01]  /*5510*/  LOP3.LUT R51, R9, 0xc0, RZ, 0xfc, !PT ;  /* 0x000000c009337812 */ /* 0x000fe200078efcff */
[----:B------:R-:W-:Y:S01]  /*5520*/  LDS.U16 R63, [R36+0x100] ;  /* 0x00010000243f7984 */ /* 0x000fe20000000400 */
[----:B------:R-:W-:Y:S01]  /*5530*/  LEA.HI.X R3, R3, UR21, R8, 0x1, P4 ;  /* 0x0000001503037c11 */ /* 0x000fe2000a0f0c08 */
[----:B------:R-:W0:Y:S01]  /*5540*/  LDCU.64 UR20, c[0x0][0x488] ;  /* 0x00009100ff1477ac */ /* 0x000e220008000a00 */
[C---:B------:R-:W-:Y:S01]  /*5550*/  LOP3.LUT R8, R9.reuse, 0x140, RZ, 0xfc, !PT ;  /* 0x0000014009087812 */ /* 0x040fe200078efcff */
        /* <DEDUP_REMOVED lines=19> */
[----:B-1----:R-:W-:-:S05]  /*5690*/  LOP3.LUT R41, R9, 0x40, RZ, 0xfc, !PT ;  /* 0x0000004009297812 */ /* 0x002fca00078efcff */
[----:B------:R-:W1:Y:S02]  /*56a0*/  LDS R4, [UR7+0x840] ;  /* 0x00084007ff047984 */ /* 0x000e640008000800 */
        /* <DEDUP_REMOVED lines=11> */
[----:B------:R-:W-:-:S03]  /*5760*/  ISETP.GE.AND P1, PT, R41, R4, PT ;  /* 0x000000042900720c */ /* 0x000fc60003f26270 */
[----:B------:R-:W-:Y:S01]  /*5770*/  @!P6 STG.E.U16 desc[UR28][R2.64+0x280], R87 ;  /* 0x000280570200e986 */ /* 0x000fe2000c10151c */
[----:B------:R-:W-:Y:S02]  /*5780*/  ISETP.GE.AND P6, PT, R48, R4, PT ;  /* 0x000000043000720c */ /* 0x000fe40003fc6270 */
[C---:B-1----:R-:W-:Y:S01]  /*5790*/  LOP3.LUT R55, R9.reuse, 0x1c0, RZ, 0xfc, !PT ;  /* 0x000001c009377812 */ /* 0x042fe200078efcff */
[----:B------:R1:W-:Y:S01]  /*57a0*/  @!P3 STG.E.U16 desc[UR28][R2.64+0x180], R81 ;  /* 0x000180510200b986 */ /* 0x0003e2000c10151c */
[----:B--2---:R-:W-:-:S03]  /*57b0*/  LOP3.LUT R53, R9, 0xe0, RZ, 0xfc, !PT ;  /* 0x000000e009357812 */ /* 0x004fc600078efcff */
[----:B------:R-:W-:Y:S01]  /*57c0*/  @!P2 STG.E.U16 desc[UR28][R2.64+0x300], R91 ;  /* 0x0003005b0200a986 */ /* 0x000fe2000c10151c */
[C---:B---3--:R-:W-:Y:S02]  /*57d0*/  IADD3 R5, P2, P3, R9.reuse, UR16, R54 ;  /* 0x0000001009057c10 */ /* 0x048fe4000fb5e036 */
[----:B------:R-:W-:Y:S01]  /*57e0*/  LOP3.LUT R54, R9, 0x1e0, RZ, 0xfc, !PT ;  /* 0x000001e009367812 */ /* 0x000fe200078efcff */
[----:B------:R2:W-:Y:S01]  /*57f0*/  @!P5 STG.E.U16 desc[UR28][R2.64+0xc0], R57 ;  /* 0x0000c0390200d986 */ /* 0x0005e2000c10151c */
[----:B------:R-:W-:Y:S02]  /*5800*/  IADD3.X R60, PT, PT, RZ, UR24, RZ, P2, P3 ;  /* 0x00000018ff3c7c10 */ /* 0x000fe400097e64ff */
[-C--:B------:R-:W-:Y:S01]  /*5810*/  ISETP.GE.AND P3, PT, R58, R4.reuse, PT ;  /* 0x000000043a00720c */ /* 0x080fe20003f66270 */
[----:B------:R-:W-:Y:S01]  /*5820*/  @!P4 STG.E.U16 desc[UR28][R2.64+0x2c0], R89 ;  /* 0x0002c0590200c986 */ /* 0x000fe2000c10151c */
[-C--:B------:R-:W-:Y:S02]  /*5830*/  ISETP.GE.AND P4, PT, R56, R4.reuse, PT ;  /* 0x000000043800720c */ /* 0x080fe40003f86270 */
[-C--:B------:R-:W-:Y:S01]  /*5840*/  ISETP.GE.AND P2, PT, R54, R4.reuse, PT ;  /* 0x000000043600720c */ /* 0x080fe20003f46270 */
[----:B------:R3:W-:Y:S01]  /*5850*/  @!P1 STG.E.U16 desc[UR28][R2.64+0x80], R61 ;  /* 0x0000803d02009986 */ /* 0x0007e2000c10151c */
[----:B------:R-:W-:-:S02]  /*5860*/  ISETP.GE.AND P1, PT, R53, R4, PT ;  /* 0x000000043500720c */ /* 0x000fc40003f26270 */
[----:B-1----:R-:W-:Y:S01]  /*5870*/  PRMT R81, RZ, 0x7610, R81 ;  /* 0x00007610ff517816 */ /* 0x002fe20000000051 */
[----:B------:R-:W-:Y:S01]  /*5880*/  @!P6 STG.E.U16 desc[UR28][R2.64+0x340], R93 ;  /* 0x0003405d0200e986 */ /* 0x000fe2000c10151c */
[----:B--2---:R-:W-:Y:S02]  /*5890*/  LOP3.LUT R57, R9, 0x80, RZ, 0xfc, !PT ;  /* 0x0000008009397812 */ /* 0x004fe400078efcff */
[-C--:B------:R-:W-:Y:S01]  /*58a0*/  ISETP.GE.AND P6, PT, R55, R4.reuse, PT ;  /* 0x000000043700720c */ /* 0x080fe20003fc6270 */
[----:B------:R-:W-:Y:S01]  /*58b0*/  @!P3 STG.E.U16 desc[UR28][R2.64+0x40], R59 ;  /* 0x0000403b0200b986 */ /* 0x000fe2000c10151c */
[----:B------:R-:W-:Y:S02]  /*58c0*/  ISETP.GE.AND P5, PT, R57, R4, PT ;  /* 0x000000043900720c */ /* 0x000fe40003fa6270 */
[----:B------:R-:W-:Y:S01]  /*58d0*/  ISETP.GE.AND P3, PT, R58, UR43, PT ;  /* 0x0000002b3a007c0c */ /* 0x000fe2000bf66270 */
[----:B------:R-:W-:Y:S01]  /*58e0*/  @!P4 STG.E.U16 desc[UR28][R2.64+0x200], R85 ;  /* 0x000200550200c986 */ /* 0x000fe2000c10151c */
[----:B------:R-:W-:-:S02]  /*58f0*/  ISETP.GE.AND P4, PT, R41, UR43, PT ;  /* 0x0000002b29007c0c */ /* 0x000fc4000bf86270 */
[----:B---3--:R-:W-:Y:S01]  /*5900*/  PRMT R61, RZ, 0x7610, R61 ;  /* 0x00007610ff3d7816 */ /* 0x008fe2000000003d */
[----:B------:R1:W-:Y:S01]  /*5910*/  @!P1 STG.E.U16 desc[UR28][R2.64+0x1c0], R83 ;  /* 0x0001c05302009986 */ /* 0x0003e2000c10151c */
        /* <DEDUP_REMOVED lines=12> */
[----:B-1----:R-:W-:-:S02]  /*59e0*/  PRMT R83, RZ, 0x7610, R83 ;  /* 0x00007610ff537816 */ /* 0x002fc40000000053 */
        /* <DEDUP_REMOVED lines=63> */
[----:B------:R-:W1:Y:S02]  /*5de0*/  LDS.U16 R3, [R15+0x12] ;  /* 0x000012000f037984 */ /* 0x000e640000000400 */
[----:B------:R-:W-:Y:S01]  /*5df0*/  FMUL.FTZ R81, R84, -1.4426950216293334961 ;  /* 0xbfb8aa3b54517820 */ /* 0x000fe20000410000 */
[----:B--2---:R-:W-:-:S03]  /*5e00*/  HADD2.F32 R62, -RZ, R4.H0_H0 ;  /* 0x20000004ff3e7230 */ /* 0x004fc60000004100 */
[----:B------:R2:W1:Y:S02]  /*5e10*/  MUFU.EX2 R85, R81 ;  /* 0x0000005100557308 */ /* 0x0004640000000800 */
[----:B------:R-:W-:Y:S01]  /*5e20*/  FMUL.FTZ R83, R62, -1.4426950216293334961 ;  /* 0xbfb8aa3b3e537820 */ /* 0x000fe20000410000 */
[----:B---3--:R-:W-:Y:S02]  /*5e30*/  HADD2.F32 R86, -RZ, R2.H0_H0 ;  /* 0x20000002ff567230 */ /* 0x008fe40000004100 */
[----:B----4-:R-:W-:Y:S01]  /*5e40*/  HADD2.F32 R89, -RZ, R5.H0_H0 ;  /* 0x20000005ff597230 */ /* 0x010fe20000004100 */
[----:B------:R-:W-:Y:S04]  /*5e50*/  LDS.U16 R2, [R14+0x14] ;  /* 0x000014000e027984 */ /* 0x000fe80000000400 */
[----:B--2---:R-:W2:Y:S01]  /*5e60*/  LDS.U16 R81, [R12+0x18] ;  /* 0x000018000c517984 */ /* 0x004ea20000000400 */
[----:B------:R3:W4:Y:S03]  /*5e70*/  MUFU.EX2 R88, R83 ;  /* 0x0000005300587308 */ /* 0x0007260000000800 */
[----:B------:R-:W4:Y:S01]  /*5e80*/  LDS.U16 R5, [R11+0x1a] ;  /* 0x00001a000b057984 */ /* 0x000f220000000400 */
[----:B-----5:R-:W-:-:S03]  /*5e90*/  HADD2.F32 R91, -RZ, R59.H0_H0 ;  /* 0x2000003bff5b7230 */ /* 0x020fc60000004100 */
[----:B------:R-:W-:Y:S04]  /*5ea0*/  LDS.U16 R59, [R10+0x1c] ;  /* 0x00001c000a3b7984 */ /* 0x000fe80000000400 */
[----:B---3--:R-:W3:Y:S01]  /*5eb0*/  LDS.U16 R83, [R0+0x1e] ;  /* 0x00001e0000537984 */ /* 0x008ee20000000400 */
[----:B------:R-:W-:-:S04]  /*5ec0*/  FMUL.FTZ R4, R86, -1.4426950216293334961 ;  /* 0xbfb8aa3b56047820 */ /* 0x000fc80000410000 */
[----:B------:R5:W3:Y:S01]  /*5ed0*/  MUFU.EX2 R87, R4 ;  /* 0x0000000400577308 */ /* 0x000ae20000000800 */
[----:B0-----:R-:W-:Y:S02]  /*5ee0*/  HADD2.F32 R61, -RZ, R61.H0_H0 ;  /* 0x2000003dff3d7230 */ /* 0x001fe40000004100 */
[----:B------:R-:W-:Y:S01]  /*5ef0*/  FMUL.FTZ R90, R89, -1.4426950216293334961 ;  /* 0xbfb8aa3b595a7820 */ /* 0x000fe20000410000 */
[----:B------:R-:W-:Y:S02]  /*5f00*/  HADD2.F32 R64, -RZ, R64.H0_H0 ;  /* 0x20000040ff407230 */ /* 0x000fe40000004100 */
[----:B-----5:R-:W-:Y:S02]  /*5f10*/  HADD2.F32 R4, -RZ, R60.H0_H0 ;  /* 0x2000003cff047230 */ /* 0x020fe40000004100 */
[----:B------:R-:W-:-:S03]  /*5f20*/  FMUL.FTZ R92, R91, -1.4426950216293334961 ;  /* 0xbfb8aa3b5b5c7820 */ /* 0x000fc60000410000 */
[----:B------:R-:W-:Y:S01]  /*5f30*/  FMUL.FTZ R60, R4, -1.4426950216293334961 ;  /* 0xbfb8aa3b043c7820 */ /* 0x000fe20000410000 */
[----:B------:R-:W-:Y:S02]  /*5f40*/  HADD2.F32 R82, -RZ, R82.H0_H0 ;  /* 0x20000052ff527230 */ /* 0x000fe40000004100 */
[----:B------:R-:W-:Y:S01]  /*5f50*/  FMUL.FTZ R94, R61, -1.4426950216293334961 ;  /* 0xbfb8aa3b3d5e7820 */ /* 0x000fe20000410000 */
[----:B-1----:R-:W-:Y:S01]  /*5f60*/  HADD2.F32 R3, -RZ, R3.H0_H0 ;  /* 0x20000003ff037230 */ /* 0x002fe20000004100 */
[----:B------:R0:W-:Y:S01]  /*5f70*/  MUFU.EX2 R93, R60 ;  /* 0x0000003c005d7308 */ /* 0x0001e20000000800 */
[----:B------:R-:W-:Y:S01]  /*5f80*/  FMUL.FTZ R95, R64, -1.4426950216293334961 ;  /* 0xbfb8aa3b405f7820 */ /* 0x000fe20000410000 */
[----:B--2---:R-:W-:Y:S02]  /*5f90*/  HADD2.F32 R81, -RZ, R81.H0_H0 ;  /* 0x20000051ff517230 */ /* 0x004fe40000004100 */
[----:B------:R-:W-:Y:S01]  /*5fa0*/  FADD.FTZ R85, R85, 1 ;  /* 0x3f80000055557421 */ /* 0x000fe20000010000 */
[----:B------:R-:W-:-:S02]  /*5fb0*/  HADD2.F32 R63, -RZ, R63.H0_H0 ;  /* 0x2000003fff3f7230 */ /* 0x000fc40000004100 */
[----:B0-----:R-:W-:Y:S02]  /*5fc0*/  HADD2.F32 R60, -RZ, R2.H0_H0 ;  /* 0x20000002ff3c7230 */ /* 0x001fe40000004100 */
[----:B------:R-:W-:Y:S01]  /*5fd0*/  FMUL.FTZ R100, R81, -1.4426950216293334961 ;  /* 0xbfb8aa3b51647820 */ /* 0x000fe20000410000 */
[----:B----4-:R-:W-:Y:S01]  /*5fe0*/  HADD2.F32 R2, -RZ, R5.H0_H0 ;  /* 0x20000005ff027230 */ /* 0x010fe20000004100 */
[----:B------:R-:W0:Y:S01]  /*5ff0*/  MUFU.EX2 R90, R90 ;  /* 0x0000005a005a7308 */ /* 0x000e220000000800 */
[----:B------:R-:W-:Y:S01]  /*6000*/  FMUL.FTZ R96, R82, -1.4426950216293334961 ;  /* 0xbfb8aa3b52607820 */ /* 0x000fe20000410000 */
[----:B------:R-:W-:Y:S01]  /*6010*/  FMUL.FTZ R97, R3, -1.4426950216293334961 ;  /* 0xbfb8aa3b03617820 */ /* 0x000fe20000410000 */
[----:B------:R-:W-:Y:S01]  /*6020*/  FMUL.FTZ R98, R60, -1.4426950216293334961 ;  /* 0xbfb8aa3b3c627820 */ /* 0x000fe20000410000 */
[----:B---3--:R-:W-:-:S04]  /*6030*/  HADD2.F32 R5, -RZ, R83.H0_H0 ;  /* 0x20000053ff057230 */ /* 0x008fc80000004100 */
[----:B------:R-:W1:Y:S01]  /*6040*/  MUFU.EX2 R92, R92 ;  /* 0x0000005c005c7308 */ /* 0x000e620000000800 */
[----:B------:R-:W-:Y:S02]  /*6050*/  HADD2.F32 R59, -RZ, R59.H0_H0 ;  /* 0x2000003bff3b7230 */ /* 0x000fe40000004100 */
[----:B------:R-:W-:Y:S01]  /*6060*/  FMUL.FTZ R99, R63, -1.4426950216293334961 ;  /* 0xbfb8aa3b3f637820 */ /* 0x000fe20000410000 */
[----:B------:R-:W-:Y:S01]  /*6070*/  FMUL.FTZ R101, R2, -1.4426950216293334961 ;  /* 0xbfb8aa3b02657820 */ /* 0x000fe20000410000 */
[----:B------:R-:W-:Y:S01]  /*6080*/  FMUL.FTZ R103, R5, -1.4426950216293334961 ;  /* 0xbfb8aa3b05677820 */ /* 0x000fe20000410000 */
[----:B------:R-:W-:Y:S02]  /*6090*/  FADD.FTZ R88, R88, 1 ;  /* 0x3f80000058587421 */ /* 0x000fe40000010000 */
[----:B------:R-:W2:Y:S01]  /*60a0*/  MUFU.EX2 R94, R94 ;  /* 0x0000005e005e7308 */ /* 0x000ea20000000800 */
[----:B------:R-:W-:-:S07]  /*60b0*/  FMUL.FTZ R83, R59, -1.4426950216293334961 ;  /* 0xbfb8aa3b3b537820 */ /* 0x000fce0000410000 */
[----:B------:R-:W3:Y:S08]  /*60c0*/  MUFU.EX2 R95, R95 ;  /* 0x0000005f005f7308 */ /* 0x000ef00000000800 */
[----:B------:R-:W4:Y:S08]  /*60d0*/  MUFU.EX2 R100, R100 ;  /* 0x0000006400647308 */ /* 0x000f300000000800 */
[----:B------:R-:W5:Y:S01]  /*60e0*/  MUFU.RCP R85, R85 ;  /* 0x0000005500557308 */ /* 0x000f620000001000 */
[----:B------:R-:W-:-:S07]  /*60f0*/  FADD.FTZ R87, R87, 1 ;  /* 0x3f80000057577421 */ /* 0x000fce0000010000 */
[----:B------:R-:W5:Y:S08]  /*6100*/  MUFU.EX2 R96, R96 ;  /* 0x0000006000607308 */ /* 0x000f700000000800 */
[----:B------:R-:W5:Y:S08]  /*6110*/  MUFU.EX2 R97, R97 ;  /* 0x0000006100617308 */ /* 0x000f700000000800 */
[----:B------:R-:W5:Y:S01]  /*6120*/  MUFU.EX2 R98, R98 ;  /* 0x0000006200627308 */ /* 0x000f620000000800 */
[----:B0-----:R-:W-:-:S07]  /*6130*/  FADD.FTZ R90, R90, 1 ;  /* 0x3f8000005a5a7421 */ /* 0x001fce0000010000 */
[----:B------:R-:W0:Y:S08]  /*6140*/  MUFU.EX2 R99, R99 ;  /* 0x0000006300637308 */ /* 0x000e300000000800 */
[----:B------:R-:W0:Y:S01]  /*6150*/  MUFU.EX2 R101, R101 ;  /* 0x0000006500657308 */ /* 0x000e220000000800 */
[----:B-1----:R-:W-:-:S07]  /*6160*/  FADD.FTZ R92, R92, 1 ;  /* 0x3f8000005c5c7421 */ /* 0x002fce0000010000 */
[----:B------:R-:W1:Y:S01]  /*6170*/  MUFU.RCP R105, R88 ;  /* 0x0000005800697308 */ /* 0x000e620000001000 */
[----:B------:R-:W-:-:S07]  /*6180*/  FADD.FTZ R93, R93, 1 ;  /* 0x3f8000005d5d7421 */ /* 0x000fce0000010000 */
[----:B------:R-:W1:Y:S08]  /*6190*/  MUFU.EX2 R102, R83 ;  /* 0x0000005300667308 */ /* 0x000e700000000800 */
[----:B------:R-:W1:Y:S01]  /*61a0*/  MUFU.EX2 R103, R103 ;  /* 0x0000006700677308 */ /* 0x000e620000000800 */
[----:B--2---:R-:W-:Y:S01]  /*61b0*/  FADD.FTZ R94, R94, 1 ;  /* 0x3f8000005e5e7421 */ /* 0x004fe20000010000 */
[----:B---3--:R-:W-:Y:S01]  /*61c0*/  FADD.FTZ R95, R95, 1 ;  /* 0x3f8000005f5f7421 */ /* 0x008fe20000010000 */
[----:B----4-:R-:W-:Y:S01]  /*61d0*/  FADD.FTZ R100, R100, 1 ;  /* 0x3f80000064647421 */ /* 0x010fe20000010000 */
[----:B-----5:R-:W-:-:S04]  /*61e0*/  FMUL.FTZ R84, R84, R85 ;  /* 0x0000005554547220 */ /* 0x020fc80000410000 */
[----:B------:R-:W2:Y:S01]  /*61f0*/  MUFU.RCP R87, R87 ;  /* 0x0000005700577308 */ /* 0x000ea20000001000 */
[----:B------:R-:W-:Y:S01]  /*6200*/  FADD.FTZ R96, R96, 1 ;  /* 0x3f80000060607421 */ /* 0x000fe20000010000 */
[----:B------:R-:W-:Y:S01]  /*6210*/  FADD.FTZ R97, R97, 1 ;  /* 0x3f80000061617421 */ /* 0x000fe20000010000 */
[----:B------:R-:W-:Y:S01]  /*6220*/  FADD.FTZ R98, R98, 1 ;  /* 0x3f80000062627421 */ /* 0x000fe20000010000 */
[----:B0-----:R-:W-:-:S04]  /*6230*/  FADD.FTZ R99, R99, 1 ;  /* 0x3f80000063637421 */ /* 0x001fc80000010000 */
[----:B------:R-:W0:Y:S01]  /*6240*/  MUFU.RCP R90, R90 ;  /* 0x0000005a005a7308 */ /* 0x000e220000001000 */
[----:B------:R-:W-:Y:S01]  /*6250*/  FADD.FTZ R101, R101, 1 ;  /* 0x3f80000065657421 */ /* 0x000fe20000010000 */
[----:B------:R-:W-:Y:S01]  /*6260*/  FMUL.FTZ R84, R84, R67 ;  /* 0x0000004354547220 */ /* 0x000fe20000410000 */
[----:B-1----:R-:W-:-:S05]  /*6270*/  FMUL.FTZ R67, R62, R105 ;  /* 0x000000693e437220 */ /* 0x002fca0000410000 */
[----:B------:R-:W1:Y:S01]  /*6280*/  MUFU.RCP R92, R92 ;  /* 0x0000005c005c7308 */ /* 0x000e620000001000 */
[----:B------:R-:W-:Y:S01]  /*6290*/  FADD.FTZ R102, R102, 1 ;  /* 0x3f80000066667421 */ /* 0x000fe20000010000 */
[----:B------:R-:W-:-:S06]  /*62a0*/  FADD.FTZ R103, R103, 1 ;  /* 0x3f80000067677421 */ /* 0x000fcc0000010000 */
[----:B------:R-:W3:Y:S01]  /*62b0*/  MUFU.RCP R93, R93 ;  /* 0x0000005d005d7308 */ /* 0x000ee20000001000 */
[----:B------:R-:W-:-:S07]  /*62c0*/  FMUL.FTZ R67, R67, R76 ;  /* 0x0000004c43437220 */ /* 0x000fce0000410000 */
[----:B------:R-:W4:Y:S08]  /*62d0*/  MUFU.RCP R94, R94 ;  /* 0x0000005e005e7308 */ /* 0x000f300000001000 */
[----:B------:R-:W5:Y:S08]  /*62e0*/  MUFU.RCP R95, R95 ;  /* 0x0000005f005f7308 */ /* 0x000f700000001000 */
[----:B------:R-:W5:Y:S08]  /*62f0*/  MUFU.RCP R100, R100 ;  /* 0x0000006400647308 */ /* 0x000f700000001000 */
[----:B------:R-:W5:Y:S08]  /*6300*/  MUFU.RCP R107, R96 ;  /* 0x00000060006b7308 */ /* 0x000f700000001000 */
[----:B------:R-:W5:Y:S08]  /*6310*/  MUFU.RCP R88, R97 ;  /* 0x0000006100587308 */ /* 0x000f700000001000 */
[----:B------:R-:W5:Y:S01]  /*6320*/  MUFU.RCP R109, R98 ;  /* 0x00000062006d7308 */ /* 0x000f620000001000 */
[----:B--2---:R-:W-:-:S07]  /*6330*/  FMUL.FTZ R83, R86, R87 ;  /* 0x0000005756537220 */ /* 0x004fce0000410000 */
[----:B------:R-:W2:Y:S01]  /*6340*/  MUFU.RCP R104, R99 ;  /* 0x0000006300687308 */ /* 0x000ea20000001000 */
[----:B0-----:R-:W-:-:S07]  /*6350*/  FMUL.FTZ R62, R89, R90 ;  /* 0x0000005a593e7220 */ /* 0x001fce0000410000 */
[----:B------:R-:W0:Y:S08]  /*6360*/  MUFU.RCP R101, R101 ;  /* 0x0000006500657308 */ /* 0x000e300000001000 */
[----:B------:R-:W0:Y:S01]  /*6370*/  MUFU.RCP R76, R103 ;  /* 0x00000067004c7308 */ /* 0x000e220000001000 */
[----:B-1----:R-:W-:-:S07]  /*6380*/  FMUL.FTZ R91, R91, R92 ;  /* 0x0000005c5b5b7220 */ /* 0x002fce0000410000 */
[----:B------:R-:W1:Y:S01]  /*6390*/  MUFU.RCP R102, R102 ;  /* 0x0000006600667308 */ /* 0x000e620000001000 */
[----:B------:R-:W-:Y:S01]  /*63a0*/  FMUL.FTZ R83, R83, R78 ;  /* 0x0000004e53537220 */ /* 0x000fe20000410000 */
[----:B---3--:R-:W-:Y:S01]  /*63b0*/  FMUL.FTZ R4, R4, R93 ;  /* 0x0000005d04047220 */ /* 0x008fe20000410000 */
        /* <DEDUP_REMOVED lines=13> */
[----:B--2---:R-:W-:Y:S01]  /*6490*/  FMUL.FTZ R60, R63, R104 ;  /* 0x000000683f3c7220 */ /* 0x004fe20000410000 */
[----:B------:R-:W-:Y:S01]  /*64a0*/  FMUL.FTZ R81, R81, R70 ;  /* 0x0000004651517220 */ /* 0x000fe20000410000 */
[----:B------:R-:W-:Y:S01]  /*64b0*/  F2FP.F16.F32.PACK_AB R62, R62, R67 ;  /* 0x000000433e3e723e */ /* 0x000fe200000000ff */
[----:B------:R-:W-:Y:S01]  /*64c0*/  FMUL.FTZ R77, R77, R74 ;  /* 0x0000004a4d4d7220 */ /* 0x000fe20000410000 */
[----:B------:R-:W-:Y:S01]  /*64d0*/  FMUL.FTZ R66, R66, R71 ;  /* 0x0000004742427220 */ /* 0x000fe20000410000 */
[----:B0-----:R-:W-:Y:S01]  /*64e0*/  FMUL.FTZ R2, R2, R101 ;  /* 0x0000006502027220 */ /* 0x001fe20000410000 */
[----:B------:R-:W-:Y:S01]  /*64f0*/  FMUL.FTZ R70, R5, R76 ;  /* 0x0000004c05467220 */ /* 0x000fe20000410000 */
[----:B------:R-:W-:Y:S01]  /*6500*/  PRMT R5, R83, 0x7632, R5 ;  /* 0x0000763253057816 */ /* 0x000fe20000000005 */
[----:B------:R-:W-:Y:S01]  /*6510*/  FMUL.FTZ R3, R3, R72 ;  /* 0x0000004803037220 */ /* 0x000fe20000410000 */
[----:B------:R-:W-:Y:S01]  /*6520*/  F2FP.F16.F32.PACK_AB R4, R4, R91 ;  /* 0x0000005b0404723e */ /* 0x000fe200000000ff */
[----:B------:R-:W-:Y:S01]  /*6530*/  FMUL.FTZ R60, R60, R69 ;  /* 0x000000453c3c7220 */ /* 0x000fe20000410000 */
[----:B-1----:R-:W-:Y:S01]  /*6540*/  FMUL.FTZ R59, R59, R102 ;  /* 0x000000663b3b7220 */ /* 0x002fe20000410000 */
        /* <DEDUP_REMOVED lines=98> */
.L_x_3223:
        /* <DEDUP_REMOVED lines=9> */
.L_x_5095:


//--------------------- .text._Z25selective_scan_fwd_kernelI32Selective_Scan_fwd_kernel_traitsILi64ELi16ELi1ELb0ELb0ELb1ELb0EN3c104HalfEfEEv13SSMParamsBase --------------------------
	.section	.text._Z25selective_scan_fwd_kernelI32Selective_Scan_fwd_kernel_traitsILi64ELi16ELi1ELb0ELb0ELb1ELb0EN3c104HalfEfEEv13SSMParamsBase,"ax",@progbits
	.align	128
        .global         _Z25selective_scan_fwd_kernelI32Selective_Scan_fwd_kernel_traitsILi64ELi16ELi1ELb0ELb0ELb1ELb0EN3c104HalfEfEEv13SSMParamsBase
        .type           _Z25selective_scan_fwd_kernelI32Selective_Scan_fwd_kernel_traitsILi64ELi16ELi1ELb0ELb0ELb1ELb0EN3c104HalfEfEEv13SSMParamsBase,@function
        .size           _Z25selective_scan_fwd_kernelI32Selective_Scan_fwd_kernel_traitsILi64ELi16ELi1ELb0ELb0ELb1ELb0EN3c104HalfEfEEv13SSMParamsBase,(.L_x_5096 - _Z25selective_scan_fwd_kernelI32Selective_Scan_fwd_kernel_traitsILi64ELi16ELi1ELb0ELb0ELb1ELb0EN3c104HalfEfEEv13SSMParamsBase)
        .other          _Z25selective_scan_fwd_kernelI32Selective_Scan_fwd_kernel_traitsILi64ELi16ELi1ELb0ELb0ELb1ELb0EN3c104HalfEfEEv13SSMParamsBase,@"STO_CUDA_ENTRY STV_DEFAULT"
_Z25selective_scan_fwd_kernelI32Selective_Scan_fwd_kernel_traitsILi64ELi16ELi1ELb0ELb0ELb1ELb0EN3c104HalfEfEEv13SSMParamsBase:
.text._Z25selective_scan_fwd_kernelI32Selective_Scan_fwd_kernel_traitsILi64ELi16ELi1ELb0ELb0ELb1ELb0EN3c104HalfEfEEv13SSMParamsBase:
[----:B------:R-:W-:Y:S01]  /*0000*/  LDC R1, c[0x0][0x37c] ;  /* 0x0000df00ff017b82 */ /* 0x000fe20000000800 */
[----:B------:R-:W0:Y:S07]  /*0010*/  LDCU.64 UR4, c[0x0][0x470] ;  /* 0x00008e00ff0477ac */ /* 0x000e2e0008000a00 */
[----:B------:R-:W1:Y:S01]  /*0020*/  S2UR UR24, SR_CTAID.Y ;  /* 0x00000000001879c3 */ /* 0x000e620000002600 */
[----:B------:R-:W2:Y:S01]  /*0030*/  LDCU.64 UR32, c[0x0][0x358] ;  /* 0x00006b00ff2077ac */ /* 0x000ea20008000a00 */
[----:B------:R-:W3:Y:S01]  /*0040*/  LDCU.128 UR8, c[0x0][0x450] ;  /* 0x00008a00ff0877ac */ /* 0x000ee20008000c00 */
[----:B------:R-:W4:Y:S01]  /*0050*/  LDCU UR27, c[0x0][0x398] ;  /* 0x00007300ff1b77ac */ /* 0x000f220008000800 */
[----:B------:R-:W2:Y:S01]  /*0060*/  S2R R7, SR_CTAID.Y ;  /* 0x0000000000077919 */ /* 0x000ea20000002600 */
[----:B------:R-:W2:Y:S01]  /*0070*/  LDCU UR25, c[0x0][0x394] ;  /* 0x00007280ff1977ac */ /* 0x000ea20008000800 */
[----:B0-----:R-:W-:-:S02]  /*0080*/  UISETP.NE.U32.AND UP1, UPT, UR4, URZ, UPT ;  /* 0x000000ff0400728c */ /* 0x001fc4000bf25070 */
[----:B------:R-:W0:Y:S01]  /*0090*/  S2UR UR26, SR_CTAID.X ;  /* 0x00000000001a79c3 */ /* 0x000e220000002500 */
[----:B------:R-:W0:Y:S01]  /*00a0*/  LDCU.128 UR16, c[0x0][0x3f0] ;  /* 0x00007e00ff1077ac */ /* 0x000e220008000c00 */
[----:B------:R-:W-:Y:S02]  /*00b0*/  UISETP.NE.AND.EX UP1, UPT, UR5, URZ, UPT, UP1 ;  /* 0x000000ff0500728c */ /* 0x000fe4000bf25310 */
[----:B---3--:R-:W-:Y:S01]  /*00c0*/  UISETP.NE.U32.AND UP0, UPT, UR10, URZ, UPT ;  /* 0x000000ff0a00728c */ /* 0x008fe2000bf05070 */
[----:B------:R-:W0:Y:S03]  /*00d0*/  LDCU.128 UR20, c[0x0][0x400] ;  /* 0x00008000ff1477ac */ /* 0x000e260008000c00 */
[----:B------:R-:W-:Y:S01]  /*00e0*/  PLOP3.LUT P1, PT, PT, PT, UP1, 0x80, 0x8 ;  /* 0x000000000008781c */ /* 0x000fe20003f2f018 */
[----:B------:R-:W-:Y:S01]  /*00f0*/  UISETP.NE.AND.EX UP0, UPT, UR11, URZ, UPT, UP0 ;  /* 0x000000ff0b00728c */ /* 0x000fe2000bf05300 */
[----:B------:R-:W3:Y:S03]  /*0100*/  LDCU.64 UR34, c[0x0][0x3d0] ;  /* 0x00007a00ff2277ac */ /* 0x000ee60008000a00 */
[----:B-1----:R-:W-:Y:S01]  /*0110*/  @UP1 ULEA UR4, UP3, UR24, UR4, 0x2 ;  /* 0x0000000418041291 */ /* 0x002fe2000f8610ff */
[----:B----4-:R-:W-:Y:S01]  /*0120*/  MOV R0, UR27 ;  /* 0x0000001b00007c02 */ /* 0x010fe20008000f00 */
[----:B------:R-:W1:Y:S01]  /*0130*/  LDCU.64 UR36, c[0x0][0x3e8] ;  /* 0x00007d00ff2477ac */ /* 0x000e620008000a00 */
[----:B------:R-:W-:Y:S01]  /*0140*/  PLOP3.LUT P0, PT, PT, PT, UP0, 0x80, 0x8 ;  /* 0x000000000008781c */ /* 0x000fe20003f0f008 */
[----:B------:R-:W-:-:S02]  /*0150*/  @UP1 ULEA.HI.X UR5, UR24, UR5, URZ, 0x2, UP3 ;  /* 0x0000000518051291 */ /* 0x000fc400098f14ff */
[----:B------:R-:W-:Y:S01]  /*0160*/  MOV R4, UR4 ;  /* 0x0000000400047c02 */ /* 0x000fe20008000f00 */
[----:B------:R-:W-:-:S03]  /*0170*/  @UP0 ULEA UR10, UP2, UR24, UR10, 0x2 ;  /* 0x0000000a180a0291 */ /* 0x000fc6000f8410ff */
[----:B------:R-:W-:Y:S01]  /*0180*/  IMAD.U32 R5, RZ, RZ, UR5 ;  /* 0x00000005ff057e24 */ /* 0x000fe2000f8e00ff */
[----:B------:R-:W-:Y:S01]  /*0190*/  IABS R0, R0 ;  /* 0x0000000000007213 */ /* 0x000fe20000000000 */
[----:B------:R-:W-:Y:S01]  /*01a0*/  @UP0 ULEA.HI.X UR11, UR24, UR11, URZ, 0x2, UP2 ;  /* 0x0000000b180b0291 */ /* 0x000fe200090f14ff */
[----:B------:R-:W-:Y:S02]  /*01b0*/  MOV R2, UR10 ;  /* 0x0000000a00027c02 */ /* 0x000fe40008000f00 */
[----:B--2---:R-:W5:Y:S01]  /*01c0*/  @P1 LDG.E R4, desc[UR32][R4.64] ;  /* 0x0000002004041981 */ /* 0x004f62000c1e1900 */
[----:B------:R-:W-:Y:S02]  /*01d0*/  R2UR UR10, R0 ;  /* 0x00000000000a72ca */ /* 0x000fe400000e0000 */
[----:B------:R-:W-:-:S05]  /*01e0*/  IMAD.U32 R3, RZ, RZ, UR11 ;  /* 0x0000000bff037e24 */ /* 0x000fca000f8e00ff */
[----:B------:R2:W5:Y:S06]  /*01f0*/  @P0 LDG.E R2, desc[UR32][R2.64] ;  /* 0x0000002002020981 */ /* 0x00056c000c1e1900 */
[----:B------:R-:W4:Y:S08]  /*0200*/  I2F.RP R0, UR10 ;  /* 0x0000000a00007d06 */ /* 0x000f300008209400 */
[----:B----4-:R-:W4:Y:S02]  /*0210*/  MUFU.RCP R0, R0 ;  /* 0x0000000000007308 */ /* 0x010f240000001000 */
[----:B----4-:R-:W-:-:S06]  /*0220*/  VIADD R6, R0, 0xffffffe ;  /* 0x0ffffffe00067836 */ /* 0x010fcc0000000000 */
[----:B------:R-:W4:Y:S01]  /*0230*/  F2I.FTZ.U32.TRUNC.NTZ R6, R6 ;  /* 0x0000000600067305 */ /* 0x000f22000021f000 */
[----:B--2---:R-:W-:Y:S02]  /*0240*/  IABS R3, R7 ;  /* 0x0000000700037213 */ /* 0x004fe40000000000 */
[----:B----4-:R-:W-:Y:S02]  /*0250*/  R2UR UR5, R6 ;  /* 0x00000000060572ca */ /* 0x010fe400000e0000 */
        /* <DEDUP_REMOVED lines=10> */
[----:B------:R-:W-:-:S09]  /*0300*/  UISETP.GE.AND UP2, UPT, UR25, 0x1, UPT ;  /* 0x000000011900788c */ /* 0x000fd2000bf46270 */
[----:B------:R-:W-:-:S04]  /*0310*/  @!UP1 UIADD3 UR4, UPT, UPT, UR4, -UR10, URZ ;  /* 0x8000000a04049290 */ /* 0x000fc8000fffe0ff */
[----:B------:R-:W-:Y:S02]  /*0320*/  UISETP.GE.U32.AND UP0, UPT, UR4, UR10, UPT ;  /* 0x0000000a0400728c */ /* 0x000fe4000bf06070 */
[----:B------:R-:W-:Y:S01]  /*0330*/  ULOP3.LUT UR13, UR24, UR27, URZ, 0x3c, !UPT ;  /* 0x0000001b180d7292 */ /* 0x000fe2000f8e3cff */
[----:B------:R-:W-:Y:S01]  /*0340*/  PLOP3.LUT P2, PT, PT, PT, UP2, 0x80, 0x8 ;  /* 0x000000000008781c */ /* 0x000fe20003f4f028 */
[----:B------:R-:W-:Y:S02]  /*0350*/  @!UP1 UIADD3 UR12, UPT, UPT, UR12, 0x1, URZ ;  /* 0x000000010c0c9890 */ /* 0x000fe4000fffe0ff */
[----:B------:R-:W-:Y:S02]  /*0360*/  UISETP.GE.AND UP1, UPT, UR13, URZ, UPT ;  /* 0x000000ff0d00728c */ /* 0x000fe4000bf26270 */
[----:B0-----:R-:W-:Y:S01]  /*0370*/  UIMAD.WIDE.U32 UR28, UR26, UR20, URZ ;  /* 0x000000141a1c72a5 */ /* 0x001fe2000f8e00ff */
[----:B------:R-:W0:Y:S02]  /*0380*/  LDCU.128 UR4, c[0x0][0x460] ;  /* 0x00008c00ff0477ac */ /* 0x000e240008000c00 */
[----:B------:R-:W-:-:S02]  /*0390*/  @UP0 UIADD3 UR12, UPT, UPT, UR12, 0x1, URZ ;  /* 0x000000010c0c0890 */ /* 0x000fc4000fffe0ff */
[----:B------:R-:W-:Y:S02]  /*03a0*/  UIMAD.WIDE.U32 UR10, UR26, UR16, URZ ;  /* 0x000000101a0a72a5 */ /* 0x000fe4000f8e00ff */
[----:B------:R-:W-:-:S03]  /*03b0*/  UISETP.NE.AND UP0, UPT, UR27, URZ, UPT ;  /* 0x000000ff1b00728c */ /* 0x000fc6000bf05270 */
[----:B------:R-:W-:Y:S01]  /*03c0*/  UMOV UR16, UR12 ;  /* 0x0000000c00107c82 */ /* 0x000fe20008000000 */
[----:B---3--:R-:W-:Y:S02]  /*03d0*/  UIMAD.WIDE.U32 UR30, UR26, UR34, URZ ;  /* 0x000000221a1e72a5 */ /* 0x008fe4000f8e00ff */
[----:B------:R-:W-:Y:S02]  /*03e0*/  UIMAD UR17, UR26, UR17, UR11 ;  /* 0x000000111a1172a4 */ /* 0x000fe4000f8e020b */
[----:B------:R-:W-:Y:S02]  /*03f0*/  UIMAD UR21, UR26, UR21, UR29 ;  /* 0x000000151a1572a4 */ /* 0x000fe4000f8e021d */
[----:B------:R-:W-:Y:S01]  /*0400*/  @!UP1 UIADD3 UR16, UPT, UPT, -UR16, URZ, URZ ;  /* 0x000000ff10109290 */ /* 0x000fe2000fffe1ff */
[----:B01----:R-:W-:Y:S11]  /*0410*/  @!P2 EXIT ;  /* 0x000000000000a94d */ /* 0x003ff60003800000 */
[----:B------:R-:W-:Y:S01]  /*0420*/  @!UP0 ULOP3.LUT UR16, URZ, UR27, URZ, 0x33, !UPT ;  /* 0x0000001bff108292 */ /* 0x000fe2000f8e33ff */
[----:B------:R-:W0:Y:S01]  /*0430*/  S2R R94, SR_TID.X ;  /* 0x00000000005e7919 */ /* 0x000e220000002100 */
[----:B------:R-:W-:Y:S01]  /*0440*/  UMOV UR11, UR17 ;  /* 0x00000011000b7c82 */ /* 0x000fe20008000000 */
[----:B------:R-:W-:Y:S01]  /*0450*/  UMOV UR29, UR21 ;  /* 0x00000015001d7c82 */ /* 0x000fe20008000000 */
[----:B------:R-:W-:Y:S01]  /*0460*/  USHF.R.S32.HI UR17, URZ, 0x1f, UR16 ;  /* 0x0000001fff117899 */ /* 0x000fe20008011410 */
[----:B------:R-:W1:Y:S03]  /*0470*/  LDCU.128 UR12, c[0x0][0x420] ;  /* 0x00008400ff0c77ac */ /* 0x000e660008000c00 */
[----:B------:R-:W-:Y:S02]  /*0480*/  UIMAD UR17, UR17, UR36, URZ ;  /* 0x00000024111172a4 */ /* 0x000fe4000f8e02ff */
[----:B------:R-:W-:-:S02]  /*0490*/  UIMAD.WIDE.U32 UR28, UR24, UR22, UR28 ;  /* 0x00000016181c72a5 */ /* 0x000fc4000f8e001c */
[----:B------:R-:W-:Y:S02]  /*04a0*/  UIMAD UR31, UR26, UR35, UR31 ;  /* 0x000000231a1f72a4 */ /* 0x000fe4000f8e021f */
[----:B------:R-:W-:Y:S02]  /*04b0*/  UIMAD.WIDE.U32 UR10, UR24, UR18, UR10 ;  /* 0x00000012180a72a5 */ /* 0x000fe4000f8e000a */
[----:B------:R-:W-:Y:S02]  /*04c0*/  UIMAD UR27, UR24, UR23, UR29 ;  /* 0x00000017181b72a4 */ /* 0x000fe4000f8e021d */
[----:B------:R-:W-:Y:S02]  /*04d0*/  UIMAD UR11, UR24, UR19, UR11 ;  /* 0x00000013180b72a4 */ /* 0x000fe4000f8e020b */
[----:B------:R-:W-:Y:S02]  /*04e0*/  UIMAD.WIDE.U32 UR30, UR16, UR36, UR30 ;  /* 0x00000024101e72a5 */ /* 0x000fe4000f8e001e */
[----:B------:R-:W-:Y:S01]  /*04f0*/  UIMAD UR29, UR16, UR37, UR17 ;  /* 0x00000025101d72a4 */ /* 0x000fe2000f8e0211 */
[----:B------:R-:W2:Y:S01]  /*0500*/  LDCU.128 UR16, c[0x0][0x3a0] ;  /* 0x00007400ff1077ac */ /* 0x000ea20008000c00 */
[----:B------:R-:W3:Y:S01]  /*0510*/  LDCU.128 UR20, c[0x0][0x440] ;  /* 0x00008800ff1477ac */ /* 0x000ee20008000c00 */
[----:B------:R-:W-:Y:S01]  /*0520*/  ULEA UR36, UP0, UR10, UR4, 0x1 ;  /* 0x000000040a247291 */ /* 0x000fe2000f8008ff */
[----:B------:R-:W4:Y:S01]  /*0530*/  LDCU.64 UR40, c[0x0][0x3b8] ;  /* 0x00007700ff2877ac */ /* 0x000f220008000a00 */
[----:B-1----:R-:W-:-:S02]  /*0540*/  UIMAD.WIDE.U32 UR34, UR24, UR14, URZ ;  /* 0x0000000e182272a5 */ /* 0x002fc4000f8e00ff */
[----:B------:R-:W-:Y:S02]  /*0550*/  ULEA.HI.X UR14, UR10, UR5, UR11, 0x1, UP0 ;  /* 0x000000050a0e7291 */ /* 0x000fe400080f0c0b */
[----:B------:R-:W-:Y:S02]  /*0560*/  ULEA UR8, UP0, UR30, UR8, 0x1 ;  /* 0x000000081e087291 */ /* 0x000fe4000f8008ff */
[----:B------:R-:W-:Y:S01]  /*0570*/  UIADD3 UR4, UPT, UPT, UR31, UR29, URZ ;  /* 0x0000001d1f047290 */ /* 0x000fe2000fffe0ff */
[----:B------:R-:W1:Y:S01]  /*0580*/  LDCU UR38, c[0x0][0x384] ;  /* 0x00007080ff2677ac */ /* 0x000e620008000800 */
[----:B------:R-:W-:Y:S02]  /*0590*/  ULEA UR37, UP1, UR28, UR6, 0x1 ;  /* 0x000000061c257291 */ /* 0x000fe4000f8208ff */
[----:B------:R-:W-:Y:S02]  /*05a0*/  UIMAD UR11, UR24, UR15, UR35 ;  /* 0x0000000f180b72a4 */ /* 0x000fe4000f8e0223 */
[----:B------:R-:W-:-:S02]  /*05b0*/  ULEA.HI.X UR9, UR30, UR9, UR4, 0x1, UP0 ;  /* 0x000000091e097291 */ /* 0x000fc400080f0c04 */
[----:B--2---:R-:W-:Y:S01]  /*05c0*/  UIMAD.WIDE.U32 UR4, UR24, UR16, URZ ;  /* 0x00000010180472a5 */ /* 0x004fe2000f8e00ff */
[----:B------:R-:W-:Y:S01]  /*05d0*/  UMOV UR10, UR34 ;  /* 0x00000022000a7c82 */ /* 0x000fe20008000000 */
[----:B------:R-:W-:Y:S02]  /*05e0*/  ULEA.HI.X UR35, UR28, UR7, UR27, 0x1, UP1 ;  /* 0x000000071c237291 */ /* 0x000fe400088f0c1b */
[----:B------:R-:W-:Y:S01]  /*05f0*/  UIMAD.WIDE.U32 UR10, UR26, UR12, UR10 ;  /* 0x0000000c1a0a72a5 */ /* 0x000fe2000f8e000a */
[----:B------:R-:W2:Y:S01]  /*0600*/  LDCU.64 UR28, c[0x0][0x3c0] ;  /* 0x00007800ff1c77ac */ /* 0x000ea20008000a00 */
[----:B------:R-:W0:Y:S01]  /*0610*/  LDCU.64 UR30, c[0x0][0x3e0] ;  /* 0x00007c00ff1e77ac */ /* 0x000e220008000a00 */
[----:B------:R-:W0:Y:S01]  /*0620*/  LDCU UR12, c[0x0][0x38c] ;  /* 0x00007180ff0c77ac */ /* 0x000e220008000800 */
[----:B------:R-:W-:Y:S02]  /*0630*/  UIMAD UR17, UR24, UR17, UR5 ;  /* 0x00000011181172a4 */ /* 0x000fe4000f8e0205 */
[----:B---3--:R-:W-:-:S02]  /*0640*/  ULEA UR20, UP0, UR4, UR20, 0x2 ;  /* 0x0000001404147291 */ /* 0x008fc4000f8010ff */
[----:B----4-:R-:W-:Y:S02]  /*0650*/  UIMAD.WIDE.U32 UR6, UR24, UR40, URZ ;  /* 0x00000028180672a5 */ /* 0x010fe4000f8e00ff */
[----:B------:R-:W-:Y:S01]  /*0660*/  ULEA.HI.X UR27, UR4, UR21, UR17, 0x2, UP0 ;  /* 0x00000015041b7291 */ /* 0x000fe200080f1411 */
[----:B------:R-:W-:Y:S02]  /*0670*/  UMOV UR5, URZ ;  /* 0x000000ff00057c82 */ /* 0x000fe40008000000 */
[----:B------:R-:W-:Y:S01]  /*0680*/  UMOV UR4, URZ ;  /* 0x000000ff00047c82 */ /* 0x000fe20008000000 */
[----:B-----5:R-:W-:Y:S01]  /*0690*/  @P0 R2UR UR4, R2 ;  /* 0x00000000020402ca */ /* 0x020fe200000e0000 */
[----:B------:R-:W-:Y:S01]  /*06a0*/  UIMAD UR7, UR24, UR41, UR7 ;  /* 0x00000029180772a4 */ /* 0x000fe2000f8e0207 */
[----:B------:R-:W-:Y:S01]  /*06b0*/  @P1 R2UR UR5, R4 ;  /* 0x00000000040512ca */ /* 0x000fe200000e0000 */
[----:B-1----:R-:W-:Y:S02]  /*06c0*/  UIMAD UR24, UR26, UR38, UR24 ;  /* 0x000000261a1872a4 */ /* 0x002fe4000f8e0218 */
[----:B------:R-:W-:-:S02]  /*06d0*/  ULEA UR22, UP1, UR6, UR22, 0x2 ;  /* 0x0000001606167291 */ /* 0x000fc4000f8210ff */
[----:B------:R-:W-:Y:S02]  /*06e0*/  UIMAD UR24, UR24, UR25, URZ ;  /* 0x00000019181872a4 */ /* 0x000fe4000f8e02ff */
[----:B------:R-:W-:Y:S02]  /*06f0*/  UIMAD UR13, UR26, UR13, UR11 ;  /* 0x0000000d1a0d72a4 */ /* 0x000fe4000f8e020b */
[----:B------:R-:W-:Y:S02]  /*0700*/  ULEA.HI.X UR26, UR6, UR23, UR7, 0x2, UP1 ;  /* 0x00000017061a7291 */ /* 0x000fe400088f1407 */
[----:B--2---:R-:W-:Y:S02]  /*0710*/  USHF.L.U64.HI UR23, UR28, 0x2, UR29 ;  /* 0x000000021c177899 */ /* 0x004fe4000801021d */
[----:B0-----:R-:W-:Y:S01]  /*0720*/  USHF.L.U64.HI UR21, UR30, 0x1, UR31 ;  /* 0x000000011e157899 */ /* 0x001fe2000801021f */
[----:B------:R-:W-:Y:S01]  /*0730*/  UMOV UR34, UR37 ;  /* 0x0000002500227c82 */ /* 0x000fe20008000000 */
[----:B------:R-:W-:-:S02]  /*0740*/  USHF.L.U64.HI UR25, UR18, 0x2, UR19 ;  /* 0x0000000212197899 */ /* 0x000fc40008010213 */
[----:B------:R-:W-:Y:S01]  /*0750*/  UIMAD UR24, UR24, UR12, URZ ;  /* 0x0000000c181872a4 */ /* 0x000fe2000f8e02ff */
[----:B------:R-:W-:Y:S01]  /*0760*/  UMOV UR6, URZ ;  /* 0x000000ff00067c82 */ /* 0x000fe20008000000 */
[----:B------:R-:W-:Y:S01]  /*0770*/  UMOV UR37, UR14 ;  /* 0x0000000e00257c82 */ /* 0x000fe20008000000 */
[----:B------:R-:W-:Y:S01]  /*0780*/  UMOV UR29, UR8 ;  /* 0x00000008001d7c82 */ /* 0x000fe20008000000 */
[----:B------:R-:W-:-:S08]  /*0790*/  UMOV UR31, UR9 ;  /* 0x00000009001f7c82 */ /* 0x000fd00008000000 */
.L_x_3262:
[----:B------:R-:W0:Y:S01]  /*07a0*/  LDCU UR7, c[0x0][0x388] ;  /* 0x00007100ff0777ac */ /* 0x000e220008000800 */
[----:B------:R-:W-:Y:S02]  /*07b0*/  SHF.L.U32 R157, R94, 0x4, RZ ;  /* 0x000000045e9d7819 */ /* 0x000fe400000006ff */
[----:B------:R-:W-:Y:S01]  /*07c0*/  PRMT R7, RZ, 0x7610, R7 ;  /* 0x00007610ff077816 */ /* 0x000fe20000000007 */
[----:B------:R-:W-:Y:S01]  /*07d0*/  USHF.L.U32 UR8, UR6, 0xa, URZ ;  /* 0x0000000a06087899 */ /* 0x000fe200080006ff */
[----:B------:R-:W-:Y:S02]  /*07e0*/  LOP3.LUT R22, R157, 0x3e00, RZ, 0xc0, !PT ;  /* 0x00003e009d167812 */ /* 0x000fe400078ec0ff */
[----:B------:R-:W-:Y:S02]  /*07f0*/  PRMT R12, RZ, 0x7610, R12 ;  /* 0x00007610ff0c7816 */ /* 0x000fe4000000000c */
[----:B------:R-:W-:Y:S02]  /*0800*/  LOP3.LUT R26, R22, 0x1f, R94, 0xf8, !PT ;  /* 0x0000001f161a7812 */ /* 0x000fe400078ef85e */
[----:B--2---:R-:W-:-:S02]  /*0810*/  PRMT R15, RZ, 0x7610, R15 ;  /* 0x00007610ff0f7816 */ /* 0x004fc4000000000f */
[C---:B------:R-:W-:Y:S01]  /*0820*/  LOP3.LUT R150, R26.reuse, 0xe0, RZ, 0xfc, !PT ;  /* 0x000000e01a967812 */ /* 0x040fe200078efcff */
[C---:B------:R-:W-:Y:S01]  /*0830*/  IMAD.SHL.U32 R0, R26.reuse, 0x2, RZ ;  /* 0x000000021a007824 */ /* 0x040fe200078e00ff */
[C---:B------:R-:W-:Y:S02]  /*0840*/  LOP3.LUT R149, R26.reuse, 0x100, RZ, 0xfc, !PT ;  /* 0x000001001a957812 */ /* 0x040fe400078efcff */
[----:B------:R-:W-:Y:S01]  /*0850*/  LOP3.LUT R156, R26, 0x20, RZ, 0xfc, !PT ;  /* 0x000000201a9c7812 */ /* 0x000fe200078efcff */
[----:B0-----:R-:W-:Y:S01]  /*0860*/  UIADD3 UR38, UPT, UPT, -UR8, UR7, URZ ;  /* 0x0000000708267290 */ /* 0x001fe2000fffe1ff */
[C---:B------:R-:W-:Y:S02]  /*0870*/  IADD3 R2, P0, PT, R0.reuse, UR34, RZ ;  /* 0x0000002200027c10 */ /* 0x040fe4000ff1e0ff */
[----:B------:R-:W-:Y:S02]  /*0880*/  IADD3 R4, P1, PT, R0, UR36, RZ ;  /* 0x0000002400047c10 */ /* 0x000fe4000ff3e0ff */
[C---:B------:R-:W-:Y:S01]  /*0890*/  LOP3.LUT R151, R26.reuse, 0xc0, RZ, 0xfc, !PT ;  /* 0x000000c01a977812 */ /* 0x040fe200078efcff */
[----:B------:R-:W-:Y:S01]  /*08a0*/  IMAD.X R3, RZ, RZ, UR35, P0 ;  /* 0x00000023ff037e24 */ /* 0x000fe200080e06ff */
[----:B------:R-:W-:-:S02]  /*08b0*/  ISETP.GE.AND P0, PT, R26, UR38, PT ;  /* 0x000000261a007c0c */ /* 0x000fc4000bf06270 */
[----:B------:R-:W-:Y:S01]  /*08c0*/  IADD3.X R5, PT, PT, RZ, UR37, RZ, P1, !PT ;  /* 0x00000025ff057c10 */ /* 0x000fe20008ffe4ff */
[----:B------:R-:W-:Y:S01]  /*08d0*/  BAR.SYNC.DEFER_BLOCKING 0x0 ;  /* 0x0000000000007b1d */ /* 0x000fe20000010000 */
[C---:B------:R-:W-:Y:S02]  /*08e0*/  LOP3.LUT R155, R26.reuse, 0x40, RZ, 0xfc, !PT ;  /* 0x000000401a9b7812 */ /* 0x040fe400078efcff */
[----:B------:R-:W-:Y:S02]  /*08f0*/  LOP3.LUT R152, R26, 0xa0, RZ, 0xfc, !PT ;  /* 0x000000a01a987812 */ /* 0x000fe400078efcff */
[----:B------:R-:W-:Y:S02]  /*0900*/  ISETP.GE.AND P1, PT, R156, UR38, PT ;  /* 0x000000269c007c0c */ /* 0x000fe4000bf26270 */
[----:B------:R-:W-:Y:S02]  /*0910*/  LOP3.LUT R154, R26, 0x60, RZ, 0xfc, !PT ;  /* 0x000000601a9a7812 */ /* 0x000fe400078efcff */
[----:B------:R-:W-:-:S02]  /*0920*/  ISETP.GE.AND P2, PT, R151, UR38, PT ;  /* 0x0000002697007c0c */ /* 0x000fc4000bf46270 */
[----:B------:R-:W-:Y:S02]  /*0930*/  LOP3.LUT R153, R26, 0x80, RZ, 0xfc, !PT ;  /* 0x000000801a997812 */ /* 0x000fe400078efcff */
        /* <DEDUP_REMOVED lines=14> */
[C---:B------:R-:W-:Y:S01]  /*0a20*/  LOP3.LUT R146, R26.reuse, 0x160, RZ, 0xfc, !PT ;  /* 0x000001601a927812 */ /* 0x040fe200078efcff */
[----:B------:R-:W5:Y:S01]  /*0a30*/  @!P6 LDG.E.U16 R9, desc[UR32][R4.64+0x80] ;  /* 0x000080200409e981 */ /* 0x000f62000c1e1500 */
[----:B------:R-:W-:Y:S02]  /*0a40*/  PRMT R8, RZ, 0x7610, R8 ;  /* 0x00007610ff087816 */ /* 0x000fe40000000008 */
[----:B------:R-:W-:Y:S01]  /*0a50*/  LOP3.LUT R145, R26, 0x180, RZ, 0xfc, !PT ;  /* 0x000001801a917812 */ /* 0x000fe200078efcff */
[----:B------:R-:W4:Y:S01]  /*0a60*/  @!P0 LDG.E.U16 R12, desc[UR32][R4.64+0x1c0] ;  /* 0x0001c020040c8981 */ /* 0x000f22000c1e1500 */
[----:B------:R-:W-:Y:S02]  /*0a70*/  ISETP.GE.AND P0, PT, R149, UR38, PT ;  /* 0x0000002695007c0c */ /* 0x000fe4000bf06270 */
[----:B------:R-:W-:Y:S01]  /*0a80*/  PRMT R11, RZ, 0x7610, R11 ;  /* 0x00007610ff0b7816 */ /* 0x000fe2000000000b */
[----:B------:R-:W4:Y:S01]  /*0a90*/  @!P3 LDG.E.U16 R10, desc[UR32][R4.64+0x140] ;  /* 0x00014020040ab981 */ /* 0x000f22000c1e1500 */
[----:B------:R-:W-:-:S02]  /*0aa0*/  ISETP.GE.AND P1, PT, R147, UR38, PT ;  /* 0x0000002693007c0c */ /* 0x000fc4000bf26270 */
[----:B------:R-:W-:Y:S01]  /*0ab0*/  ISETP.GE.AND P2, PT, R146, UR38, PT ;  /* 0x0000002692007c0c */ /* 0x000fe2000bf46270 */
[----:B------:R-:W4:Y:S01]  /*0ac0*/  @!P5 LDG.E.U16 R8, desc[UR32][R4.64+0xc0] ;  /* 0x0000c0200408d981 */ /* 0x000f22000c1e1500 */
[----:B------:R-:W-:Y:S02]  /*0ad0*/  ISETP.GE.AND P3, PT, R145, UR38, PT ;  /* 0x0000002691007c0c */ /* 0x000fe4000bf66270 */
[----:B------:R-:W-:Y:S01]  /*0ae0*/  PRMT R14, RZ, 0x7610, R14 ;  /* 0x00007610ff0e7816 */ /* 0x000fe2000000000e */
[----:B------:R-:W4:Y:S01]  /*0af0*/  @!P4 LDG.E.U16 R11, desc[UR32][R4.64+0x100] ;  /* 0x00010020040bc981 */ /* 0x000f22000c1e1500 */
[----:B------:R-:W-:Y:S02]  /*0b00*/  PRMT R17, RZ, 0x7610, R17 ;  /* 0x00007610ff117816 */ /* 0x000fe40000000011 */
[----:B------:R-:W-:Y:S01]  /*0b10*/  PRMT R16, RZ, 0x7610, R16 ;  /* 0x00007610ff107816 */ /* 0x000fe20000000010 */
[----:B------:R-:W4:Y:S01]  /*0b20*/  @!P0 LDG.E.U16 R15, desc[UR32][R4.64+0x200] ;  /* 0x00020020040f8981 */ /* 0x000f22000c1e1500 */
[----:B------:R-:W-:-:S02]  /*0b30*/  ISETP.GE.AND P0, PT, R148, UR38, PT ;  /* 0x0000002694007c0c */ /* 0x000fc4000bf06270 */
[----:B------:R-:W-:Y:S01]  /*0b40*/  PRMT R19, RZ, 0x7610, R19 ;  /* 0x00007610ff137816 */ /* 0x000fe20000000013 */
[----:B------:R-:W4:Y:S01]  /*0b50*/  @!P1 LDG.E.U16 R17, desc[UR32][R4.64+0x280] ;  /* 0x0002802004119981 */ /* 0x000f22000c1e1500 */
        /* <DEDUP_REMOVED lines=17> */
[----:B------:R-:W-:-:S02]  /*0c70*/  UMOV UR7, 0x400 ;  /* 0x0000040000077882 */ /* 0x000fc40000000000 */
        /* <DEDUP_REMOVED lines=43> */
[----:B------:R-:W-:Y:S02]  /*0f30*/  P2R R32, PR, RZ, 0x2 ;  /* 0x00000002ff207803 */ /* 0x000fe40000000000 */
[----:B------:R-:W-:-:S02]  /*0f40*/  ISETP.GE.AND P1, PT, R156, UR38, PT ;  /* 0x000000269c007c0c */ /* 0x000fc4000bf26270 */
[----:B------:R-:W-:Y:S02]  /*0f50*/  PRMT R25, RZ, 0x7610, R25 ;  /* 0x00007610ff197816 */ /* 0x000fe40000000019 */
[----:B------:R-:W-:Y:S02]  /*0f60*/  PRMT R24, RZ, 0x7610, R24 ;  /* 0x00007610ff187816 */ /* 0x000fe40000000018 */
[----:B------:R-:W-:Y:S01]  /*0f70*/  PRMT R28, RZ, 0x7610, R28 ;  /* 0x00007610ff1c7816 */ /* 0x000fe2000000001c */
[----:B--2---:R0:W-:Y:S04]  /*0f80*/  STS.U16 [R90], R7 ;  /* 0x000000075a007388 */ /* 0x0041e80000000400 */
[----:B---3--:R-:W-:Y:S01]  /*0f90*/  STS.U16 [R89+0x40], R6 ;  /* 0x0000400659007388 */ /* 0x008fe20000000400 */
[----:B0-----:R-:W-:-:S03]  /*0fa0*/  VIADD R7, R22, 0x160 ;  /* 0x0000016016077836 */ /* 0x001fc60000000000 */
[----:B-----5:R0:W-:Y:S02]  /*0fb0*/  STS.U16 [R88+0x80], R9 ;  /* 0x0000800958007388 */ /* 0x0201e40000000400 */
[-C--:B------:R-:W-:Y:S02]  /*0fc0*/  LEA.HI.SX32 R7, R7, R22.reuse, 0x1b ;  /* 0x0000001607077211 */ /* 0x080fe400078fdaff */
        /* <DEDUP_REMOVED lines=49> */
[----:B------:R-:W-:Y:S01]  /*12e0*/  STS.U16 [R77+0x340], R18 ;  /* 0x000340124d007388 */ /* 0x000fe20000000400 */
        /* <DEDUP_REMOVED lines=56> */
[----:B------:R-:W-:-:S04]  /*1670*/  ISETP.NE.AND P1, PT, R32, RZ, PT ;  /* 0x000000ff2000720c */ /* 0x000fc80003f25270 */
        /* <DEDUP_REMOVED lines=104> */
.L_x_3225:
[----:B------:R-:W-:Y:S05]  /*1d00*/  BSYNC.RECONVERGENT B0 ;  /* 0x0000000000007941 */ /* 0x000fea0003800200 */
.L_x_3224:
        /* <DEDUP_REMOVED lines=35> */
.L_x_3227:
[----:B------:R-:W-:Y:S05]  /*1f40*/  BSYNC.RECONVERGENT B0 ;  /* 0x0000000000007941 */ /* 0x000fea0003800200 */
.L_x_3226:
        /* <DEDUP_REMOVED lines=37> */
.L_x_3229:
[----:B------:R-:W-:Y:S05]  /*21a0*/  BSYNC.RECONVERGENT B0 ;  /* 0x0000000000007941 */ /* 0x000fea0003800200 */
.L_x_3228:
        /* <DEDUP_REMOVED lines=35> */
.L_x_3231:
[----:B------:R-:W-:Y:S05]  /*23e0*/  BSYNC.RECONVERGENT B0 ;  /* 0x0000000000007941 */ /* 0x000fea0003800200 */
.L_x_3230:
        /* <DEDUP_REMOVED lines=37> */
.L_x_3233:
[----:B------:R-:W-:Y:S05]  /*2640*/  BSYNC.RECONVERGENT B0 ;  /* 0x0000000000007941 */ /* 0x000fea0003800200 */
.L_x_3232:
        /* <DEDUP_REMOVED lines=35> */
.L_x_3235:
[----:B------:R-:W-:Y:S05]  /*2880*/  BSYNC.RECONVERGENT B0 ;  /* 0x0000000000007941 */ /* 0x000fea0003800200 */
.L_x_3234:
        /* <DEDUP_REMOVED lines=37> */
.L_x_3237:
[----:B------:R-:W-:Y:S05]  /*2ae0*/  BSYNC.RECONVERGENT B0 ;  /* 0x0000000000007941 */ /* 0x000fea0003800200 */
.L_x_3236:
        /* <DEDUP_REMOVED lines=35> */
.L_x_3239:
[----:B------:R-:W-:Y:S05]  /*2d20*/  BSYNC.RECONVERGENT B0 ;  /* 0x0000000000007941 */ /* 0x000fea0003800200 */
.L_x_3238:
        /* <DEDUP_REMOVED lines=39> */
.L_x_3241:
[----:B------:R-:W-:Y:S05]  /*2fa0*/  BSYNC.RECONVERGENT B0 ;  /* 0x0000000000007941 */ /* 0x000fea0003800200 */
.L_x_3240:
        /* <DEDUP_REMOVED lines=39> */
.L_x_3243:
[----:B------:R-:W-:Y:S05]  /*3220*/  BSYNC.RECONVERGENT B0 ;  /* 0x0000000000007941 */ /* 0x000fea0003800200 */
.L_x_3242:
        /* <DEDUP_REMOVED lines=45> */
.L_x_3245:
[----:B------:R-:W-:Y:S05]  /*3500*/  BSYNC.RECONVERGENT B0 ;  /* 0x0000000000007941 */ /* 0x000fea0003800200 */
.L_x_3244:
        /* <DEDUP_REMOVED lines=32> */
.L_x_3247:
[----:B------:R-:W-:Y:S05]  /*3710*/  BSYNC.RECONVERGENT B0 ;  /* 0x0000000000007941 */ /* 0x000fea0003800200 */
.L_x_3246:
        /* <DEDUP_REMOVED lines=32> */
.L_x_3249:
[----:B------:R-:W-:Y:S05]  /*3920*/  BSYNC.RECONVERGENT B0 ;  /* 0x0000000000007941 */ /* 0x000fea0003800200 */
.L_x_3248:
        /* <DEDUP_REMOVED lines=32> */
.L_x_3251:
[----:B------:R-:W-:Y:S05]  /*3b30*/  BSYNC.RECONVERGENT B0 ;  /* 0x0000000000007941 */ /* 0x000fea0003800200 */
.L_x_3250:
        /* <DEDUP_REMOVED lines=32> */
.L_x_3253:
[----:B------:R-:W-:Y:S05]  /*3d40*/  BSYNC.RECONVERGENT B0 ;  /* 0x0000000000007941 */ /* 0x000fea0003800200 */
.L_x_3252:
        /* <DEDUP_REMOVED lines=32> */
.L_x_3255:
[----:B------:R-:W-:Y:S05]  /*3f50*/  BSYNC.RECONVERGENT B0 ;  /* 0x0000000000007941 */ /* 0x000fea0003800200 */
.L_x_3254:
        /* <DEDUP_REMOVED lines=24> */
[----:B------:R-:W0:Y:S01]  /*40e0*/  LDCU UR9, c[0x0][0x38c] ;  /* 0x00007180ff0977ac */ /* 0x000e220008000800 */
[----:B------:R-:W-:Y:S01]  /*40f0*/  IMAD.U32 R7, RZ, RZ, UR29 ;  /* 0x0000001dff077e24 */ /* 0x000fe2000f8e00ff */
[----:B------:R-:W-:Y:S01]  /*4100*/  ISETP.GE.AND P1, PT, R26, UR38, PT ;  /* 0x000000261a007c0c */ /* 0x000fe2000bf26270 */
[----:B------:R-:W-:Y:S01]  /*4110*/  FMUL.FTZ R26, R19, R58 ;  /* 0x0000003a131a7220 */ /* 0x000fe20000410000 */
[----:B------:R-:W-:Y:S01]  /*4120*/  FMUL.FTZ R21, R14, R53 ;  /* 0x000000350e157220 */ /* 0x000fe20000410000 */
[----:B------:R-:W-:Y:S01]  /*4130*/  FMUL.FTZ R25, R18, R57 ;  /* 0x0000003912197220 */ /* 0x000fe20000410000 */
[----:B------:R-:W-:Y:S01]  /*4140*/  IADD3 R6, P0, P2, R0, 0x200, R7 ;  /* 0x0000020000067810 */ /* 0x000fe20007a1e007 */
        /* <DEDUP_REMOVED lines=11> */
[----:B0-----:R-:W-:Y:S01]  /*4200*/  UISETP.LT.AND UP0, UPT, UR9, 0x1, UPT ;  /* 0x000000010900788c */ /* 0x001fe2000bf01270 */
[----:B------:R-:W-:Y:S01]  /*4210*/  FMUL.FTZ R12, R5, R44 ;  /* 0x0000002c050c7220 */ /* 0x000fe20000410000 */
[----:B------:R-:W-:Y:S01]  /*4220*/  FMUL.FTZ R0, R4, R43 ;  /* 0x0000002b04007220 */ /* 0x000fe20000410000 */
[----:B------:R-:W-:Y:S01]  /*4230*/  IADD3.X R3, PT, PT, RZ, UR31, RZ, P0, P2 ;  /* 0x0000001fff037c10 */ /* 0x000fe200087e44ff */
[----:B------:R-:W-:-:S02]  /*4240*/  USEL UR12, UR9, 0x1, !UP0 ;  /* 0x00000001090c7887 */ /* 0x000fc4000c000000 */
[----:B------:R-:W-:Y:S01]  /*4250*/  UIMAD UR8, UR6, UR8, URZ ;  /* 0x00000008060872a4 */ /* 0x000fe2000f8e02ff */
[----:B------:R-:W0:Y:S01]  /*4260*/  LDCU.64 UR40, c[0x0][0x480] ;  /* 0x00009000ff2877ac */ /* 0x000e220008000a00 */
[----:B------:R-:W-:Y:S02]  /*4270*/  UIADD3 UR9, UPT, UPT, UR7, 0x870, URZ ;  /* 0x0000087007097890 */ /* 0x000fe4000fffe0ff */
[----:B------:R-:W-:Y:S01]  /*4280*/  UIADD3 UR12, UPT, UPT, -UR12, URZ, URZ ;  /* 0x000000ff0c0c7290 */ /* 0x000fe2000fffe1ff */
[----:B------:R-:W-:Y:S01]  /*4290*/  UMOV UR17, UR22 ;  /* 0x0000001600117c82 */ /* 0x000fe20008000000 */
[----:B------:R-:W-:Y:S01]  /*42a0*/  UMOV UR19, UR26 ;  /* 0x0000001a00137c82 */ /* 0x000fe20008000000 */
[----:B------:R-:W-:Y:S01]  /*42b0*/  UMOV UR15, UR20 ;  /* 0x00000014000f7c82 */ /* 0x000fe20008000000 */
[----:B------:R-:W-:-:S08]  /*42c0*/  UMOV UR16, UR27 ;  /* 0x0000001b00107c82 */ /* 0x000fd00008000000 */
.L_x_3261:
[----:B------:R-:W-:Y:S02]  /*42d0*/  ISETP.GE.AND P6, PT, R156, UR38, PT ;  /* 0x000000269c007c0c */ /* 0x000fe4000bfc6270 */
[----:B------:R-:W-:Y:S02]  /*42e0*/  ISETP.GE.AND P0, PT, R155, UR38, PT ;  /* 0x000000269b007c0c */ /* 0x000fe4000bf06270 */
[----:B------:R-:W-:Y:S02]  /*42f0*/  MOV R2, R6 ;  /* 0x0000000600027202 */ /* 0x000fe40000000f00 */
[----:B------:R-:W-:-:S03]  /*4300*/  ISETP.GE.AND P2, PT, R154, UR38, PT ;  /* 0x000000269a007c0c */ /* 0x000fc6000bf46270 */
[----:B------:R-:W2:Y:S04]  /*4310*/  @!P1 LDG.E.U16 R9, desc[UR32][R2.64+-0x200] ;  /* 0xfffe002002099981 */ /* 0x000ea8000c1e1500 */
[----:B------:R-:W3:Y:S04]  /*4320*/  @!P6 LDG.E.U16 R6, desc[UR32][R2.64+-0x1c0] ;  /* 0xfffe40200206e981 */ /* 0x000ee8000c1e1500 */
[----:B------:R-:W4:Y:S04]  /*4330*/  @!P0 LDG.E.U16 R8, desc[UR32][R2.64+-0x180] ;  /* 0xfffe802002088981 */ /* 0x000f28000c1e1500 */
[----:B------:R-:W4:Y:S01]  /*4340*/  @!P2 LDG.E.U16 R10, desc[UR32][R2.64+-0x140] ;  /* 0xfffec020020aa981 */ /* 0x000f22000c1e1500 */
[----:B------:R-:W-:Y:S01]  /*4350*/  ISETP.GE.AND P3, PT, R153, UR38, PT ;  /* 0x0000002699007c0c */ /* 0x000fe2000bf66270 */
[----:B------:R-:W-:Y:S01]  /*4360*/  IMAD.U32 R4, RZ, RZ, UR15 ;  /* 0x0000000fff047e24 */ /* 0x000fe2000f8e00ff */
[----:B------:R-:W-:-:S02]  /*4370*/  MOV R5, UR16 ;  /* 0x0000001000057c02 */ /* 0x000fc40008000f00 */
[----:B------:R-:W-:Y:S01]  /*4380*/  ISETP.GE.AND P4, PT, R152, UR38, PT ;  /* 0x0000002698007c0c */ /* 0x000fe2000bf86270 */
[----:B------:R-:W-:Y:S02]  /*4390*/  IMAD.MOV.U32 R7, RZ, RZ, RZ ;  /* 0x000000ffff077224 */ /* 0x000fe400078e00ff */
[----:B------:R-:W4:Y:S01]  /*43a0*/  LDG.E R4, desc[UR32][R4.64] ;  /* 0x0000002004047981 */ /* 0x000f22000c1e1900 */
[----:B------:R-:W-:-:S05]  /*43b0*/  ISETP.GE.AND P5, PT, R151, UR38, PT ;  /* 0x0000002697007c0c */ /* 0x000fca000bfa6270 */
[----:B------:R-:W4:Y:S01]  /*43c0*/  @!P3 LDG.E.U16 R97, desc[UR32][R2.64+-0x100] ;  /* 0xffff00200261b981 */ /* 0x000f22000c1e1500 */
[----:B--2---:R-:W-:Y:S01]  /*43d0*/  @!P1 PRMT R7, R9, 0x5410, RZ ;  /* 0x0000541009079816 */ /* 0x004fe200000000ff */
[----:B------:R-:W-:-:S03]  /*43e0*/  HFMA2 R9, -RZ, RZ, 0, 0 ;  /* 0x00000000ff097431 */ /* 0x000fc600000001ff */
[----:B---3--:R-:W-:Y:S02]  /*43f0*/  @!P6 PRMT R7, R7, 0x5410, R6 ;  /* 0x000054100707e816 */ /* 0x008fe40000000006 */
[----:B------:R-:W-:Y:S01]  /*4400*/  ISETP.GE.AND P6, PT, R150, UR38, PT ;  /* 0x0000002696007c0c */ /* 0x000fe2000bfc6270 */
[----:B------:R-:W2:Y:S01]  /*4410*/  @!P4 LDG.E.U16 R6, desc[UR32][R2.64+-0xc0] ;  /* 0xffff40200206c981 */ /* 0x000ea2000c1e1500 */
[----:B----4-:R-:W-:Y:S02]  /*4420*/  @!P0 PRMT R9, R8, 0x5410, RZ ;  /* 0x0000541008098816 */ /* 0x010fe400000000ff */
[----:B------:R-:W-:Y:S01]  /*4430*/  ISETP.GE.AND P0, PT, R149, UR38, PT ;  /* 0x0000002695007c0c */ /* 0x000fe2000bf06270 */
[----:B------:R-:W3:Y:S01]  /*4440*/  @!P5 LDG.E.U16 R8, desc[UR32][R2.64+-0x80] ;  /* 0xffff80200208d981 */ /* 0x000ee2000c1e1500 */
[----:B------:R-:W-:Y:S02]  /*4450*/  @!P2 PRMT R9, R9, 0x5410, R10 ;  /* 0x000054100909a816 */ /* 0x000fe4000000000a */
[----:B------:R-:W-:-:S05]  /*4460*/  ISETP.GE.AND P2, PT, R148, UR38, PT ;  /* 0x0000002694007c0c */ /* 0x000fca000bf46270 */
[----:B------:R-:W4:Y:S04]  /*4470*/  @!P6 LDG.E.U16 R10, desc[UR32][R2.64+-0x40] ;  /* 0xffffc020020ae981 */ /* 0x000f28000c1e1500 */
[----:B------:R-:W4:Y:S04]  /*4480*/  @!P0 LDG.E.U16 R98, desc[UR32][R2.64] ;  /* 0x0000002002628981 */ /* 0x000f28000c1e1500 */
[----:B------:R-:W4:Y:S01]  /*4490*/  @!P2 LDG.E.U16 R100, desc[UR32][R2.64+0x40] ;  /* 0x000040200264a981 */ /* 0x000f22000c1e1500 */
[----:B------:R-:W-:Y:S01]  /*44a0*/  FMUL.FTZ R4, R4, 1.4426950216293334961 ;  /* 0x3fb8aa3b04047820 */ /* 0x000fe20000410000 */
[----:B------:R-:W-:Y:S01]  /*44b0*/  IMAD.MOV.U32 R11, RZ, RZ, RZ ;  /* 0x000000ffff0b7224 */ /* 0x000fe200078e00ff */
[----:B------:R-:W-:-:S02]  /*44c0*/  @!P3 PRMT R11, R97, 0x5410, RZ ;  /* 0x00005410610bb816 */ /* 0x000fc400000000ff */
[----:B------:R-:W-:-:S04]  /*44d0*/  FMUL.FTZ R5, R4, R57 ;  /* 0x0000003904057220 */ /* 0x000fc80000410000 */
[----:B------:R1:W0:Y:S01]  /*44e0*/  MUFU.EX2 R127, R5 ;  /* 0x00000005007f7308 */ /* 0x0002220000000800 */
[----:B------:R-:W-:Y:S01]  /*44f0*/  FMUL.FTZ R99, R4, R55 ;  /* 0x0000003704637220 */ /* 0x000fe20000410000 */
[C---:B------:R-:W-:Y:S02]  /*4500*/  IADD3 R97, PT, PT, R157.reuse, 0x3, RZ ;  /* 0x000000039d617810 */ /* 0x040fe40007ffe0ff */
[----:B-1----:R-:W-:-:S04]  /*4510*/  IADD3 R5, PT, PT, R157, 0x1, RZ ;  /* 0x000000019d057810 */ /* 0x002fc80007ffe0ff */
[----:B------:R-:W-:Y:S01]  /*4520*/  ISETP.GE.U32.AND P3, PT, R5, UR38, PT ;  /* 0x0000002605007c0c */ /* 0x000fe2000bf66070 */
[----:B------:R-:W-:Y:S01]  /*4530*/  IMAD.MOV.U32 R5, RZ, RZ, RZ ;  /* 0x000000ffff057224 */ /* 0x000fe200078e00ff */
[----:B------:R-:W1:Y:S01]  /*4540*/  MUFU.EX2 R99, R99 ;  /* 0x0000006300637308 */ /* 0x000e620000000800 */
[C---:B------:R-:W-:Y:S01]  /*4550*/  FMUL.FTZ R101, R4.reuse, R54 ;  /* 0x0000003604657220 */ /* 0x040fe20000410000 */
[----:B------:R-:W-:-:S06]  /*4560*/  FMUL.FTZ R102, R4, R53 ;  /* 0x0000003504667220 */ /* 0x000fcc0000410000 */
[----:B------:R-:W1:Y:S01]  /*4570*/  MUFU.EX2 R101, R101 ;  /* 0x0000006500657308 */ /* 0x000e620000000800 */
[----:B------:R-:W-:Y:S02]  /*4580*/  FSEL R126, R25, RZ, !P3 ;  /* 0x000000ff197e7208 */ /* 0x000fe40005800000 */
[----:B0-----:R-:W-:Y:S01]  /*4590*/  FSEL R127, R127, 1, !P3 ;  /* 0x3f8000007f7f7808 */ /* 0x001fe20005800000 */
[----:B------:R-:W-:-:S04]  /*45a0*/  FMUL.FTZ R103, R4, R52 ;  /* 0x0000003404677220 */ /* 0x000fc80000410000 */
[----:B------:R-:W0:Y:S01]  /*45b0*/  MUFU.EX2 R102, R102 ;  /* 0x0000006600667308 */ /* 0x000e220000000800 */
[C---:B------:R-:W-:Y:S01]  /*45c0*/  FMUL.FTZ R104, R4.reuse, R51 ;  /* 0x0000003304687220 */ /* 0x040fe20000410000 */
[----:B------:R-:W-:-:S06]  /*45d0*/  FMUL.FTZ R105, R4, R50 ;  /* 0x0000003204697220 */ /* 0x000fcc0000410000 */
[----:B------:R-:W-:Y:S01]  /*45e0*/  MUFU.EX2 R103, R103 ;  /* 0x0000006700677308 */ /* 0x000fe20000000800 */
[----:B------:R-:W-:-:S07]  /*45f0*/  FMUL.FTZ R106, R4, R49 ;  /* 0x00000031046a7220 */ /* 0x000fce0000410000 */
[----:B------:R-:W-:Y:S08]  /*4600*/  MUFU.EX2 R104, R104 ;  /* 0x0000006800687308 */ /* 0x000ff00000000800 */
[----:B------:R-:W-:Y:S08]  /*4610*/  MUFU.EX2 R105, R105 ;  /* 0x0000006900697308 */ /* 0x000ff00000000800 */
[----:B------:R-:W-:Y:S01]  /*4620*/  MUFU.EX2 R106, R106 ;  /* 0x0000006a006a7308 */ /* 0x000fe20000000800 */
[----:B--2---:R-:W-:Y:S01]  /*4630*/  @!P4 PRMT R11, R11, 0x5410, R6 ;  /* 0x000054100b0bc816 */ /* 0x004fe20000000006 */
[----:B------:R-:W-:Y:S01]  /*4640*/  VIADD R6, R157, 0x4 ;  /* 0x000000049d067836 */ /* 0x000fe20000000000 */
[----:B---3--:R-:W-:-:S04]  /*4650*/  @!P5 PRMT R5, R8, 0x5410, RZ ;  /* 0x000054100805d816 */ /* 0x008fc800000000ff */
[----:B------:R-:W-:Y:S02]  /*4660*/  ISETP.GE.U32.AND P5, PT, R6, UR38, PT ;  /* 0x0000002606007c0c */ /* 0x000fe4000bfa6070 */
[----:B------:R-:W-:Y:S02]  /*4670*/  IADD3 R6, PT, PT, R157, 0x5, RZ ;  /* 0x000000059d067810 */ /* 0x000fe40007ffe0ff */
[----:B------:R-:W-:Y:S01]  /*4680*/  ISETP.GE.U32.AND P4, PT, R97, UR38, PT ;  /* 0x0000002661007c0c */ /* 0x000fe2000bf86070 */
[----:B------:R-:W-:Y:S01]  /*4690*/  IMAD.MOV.U32 R97, RZ, RZ, RZ ;  /* 0x000000ffff617224 */ /* 0x000fe200078e00ff */
[----:B----4-:R-:W-:Y:S02]  /*46a0*/  @!P6 PRMT R5, R5, 0x5410, R10 ;  /* 0x000054100505e816 */ /* 0x010fe4000000000a */
[----:B------:R-:W-:Y:S01]  /*46b0*/  ISETP.GE.U32.AND P6, PT, R6, UR38, PT ;  /* 0x0000002606007c0c */ /* 0x000fe2000bfc6070 */
[----:B------:R-:W-:Y:S01]  /*46c0*/  VIADD R6, R157, 0x7 ;  /* 0x000000079d067836 */ /* 0x000fe20000000000 */
[----:B------:R-:W-:-:S02]  /*46d0*/  @!P0 PRMT R97, R98, 0x5410, RZ ;  /* 0x0000541062618816 */ /* 0x000fc400000000ff */
[----:B------:R-:W-:Y:S02]  /*46e0*/  IADD3 R8, PT, PT, R157, 0x6, RZ ;  /* 0x000000069d087810 */ /* 0x000fe40007ffe0ff */
[----:B------:R-:W-:Y:S02]  /*46f0*/  @!P2 PRMT R97, R97, 0x5410, R100 ;  /* 0x000054106161a816 */ /* 0x000fe40000000064 */
[----:B------:R-:W-:Y:S02]  /*4700*/  ISETP.GE.U32.AND P2, PT, R6, UR38, PT ;  /* 0x0000002606007c0c */ /* 0x000fe4000bf46070 */
[----:B------:R-:W-:Y:S02]  /*4710*/  IADD3 R6, PT, PT, R157, 0x8, RZ ;  /* 0x000000089d067810 */ /* 0x000fe40007ffe0ff */
[----:B------:R-:W-:Y:S01]  /*4720*/  ISETP.GE.U32.AND P0, PT, R8, UR38, PT ;  /* 0x0000002608007c0c */ /* 0x000fe2000bf06070 */
[----:B------:R-:W-:Y:S01]  /*4730*/  FMUL.FTZ R8, R4, R47 ;  /* 0x0000002f04087220 */ /* 0x000fe20000410000 */
[----:B------:R-:W-:-:S02]  /*4740*/  ISETP.GE.U32.AND P3, PT, R6, UR38, PT ;  /* 0x0000002606007c0c */ /* 0x000fc4000bf66070 */
[----:B------:R-:W-:Y:S01]  /*4750*/  IADD3 R6, PT, PT, R157, 0x9, RZ ;  /* 0x000000099d067810 */ /* 0x000fe20007ffe0ff */
[----:B------:R2:W3:Y:S01]  /*4760*/  MUFU.EX2 R108, R8 ;  /* 0x00000008006c7308 */ /* 0x0004e20000000800 */
[----:B------:R-:W-:Y:S02]  /*4770*/  FSEL R125, R23, RZ, !P4 ;  /* 0x000000ff177d7208 */ /* 0x000fe40006000000 */
[----:B-1----:R-:W-:Y:S02]  /*4780*/  FSEL R124, R99, 1, !P4 ;  /* 0x3f800000637c7808 */ /* 0x002fe40006000000 */
[----:B------:R-:W-:Y:S01]  /*4790*/  ISETP.GE.U32.AND P4, PT, R6, UR38, PT ;  /* 0x0000002606007c0c */ /* 0x000fe2000bf86070 */
[----:B------:R-:W-:Y:S02]  /*47a0*/  VIADD R6, R157, 0xa ;  /* 0x0000000a9d067836 */ /* 0x000fe40000000000 */
[----:B------:R-:W-:Y:S01]  /*47b0*/  FMUL.FTZ R10, R4, R48 ;  /* 0x00000030040a7220 */ /* 0x000fe20000410000 */
[----:B------:R-:W-:-:S02]  /*47c0*/  FSEL R123, R22, RZ, !P5 ;  /* 0x000000ff167b7208 */ /* 0x000fc40006800000 */
[----:B------:R-:W-:Y:S02]  /*47d0*/  FSEL R122, R101, 1, !P5 ;  /* 0x3f800000657a7808 */ /* 0x000fe40006800000 */
[----:B------:R-:W-:Y:S01]  /*47e0*/  ISETP.GE.U32.AND P5, PT, R6, UR38, PT ;  /* 0x0000002606007c0c */ /* 0x000fe2000bfa6070 */
[----:B------:R1:W-:Y:S01]  /*47f0*/  MUFU.EX2 R110, R10 ;  /* 0x0000000a006e7308 */ /* 0x0003e20000000800 */
[----:B------:R-:W-:Y:S01]  /*4800*/  IADD3 R6, PT, PT, R157, 0xb, RZ ;  /* 0x0000000b9d067810 */ /* 0x000fe20007ffe0ff */
[----:B--2---:R-:W-:Y:S01]  /*4810*/  FMUL.FTZ R8, R4, R45 ;  /* 0x0000002d04087220 */ /* 0x004fe20000410000 */
[----:B------:R-:W-:Y:S02]  /*4820*/  FSEL R121, R21, RZ, !P6 ;  /* 0x000000ff15797208 */ /* 0x000fe40007000000 */
[----:B0-----:R-:W-:Y:S02]  /*4830*/  FSEL R120, R102, 1, !P6 ;  /* 0x3f80000066787808 */ /* 0x001fe40007000000 */
[----:B------:R-:W-:Y:S01]  /*4840*/  ISETP.GE.U32.AND P6, PT, R6, UR38, PT ;  /* 0x0000002606007c0c */ /* 0x000fe2000bfc6070 */
[----:B-1----:R-:W-:Y:S01]  /*4850*/  FMUL.FTZ R10, R4, R46 ;  /* 0x0000002e040a7220 */ /* 0x002fe20000410000 */
[----:B------:R0:W1:Y:S02]  /*4860*/  MUFU.EX2 R99, R8 ;  /* 0x0000000800637308 */ /* 0x0000640000000800 */
[----:B------:R-:W-:-:S02]  /*4870*/  FSEL R109, R15, RZ, !P6 ;  /* 0x000000ff0f6d7208 */ /* 0x000fc40007000000 */
[----:B---3--:R-:W-:Y:S02]  /*4880*/  FSEL R108, R108, 1, !P6 ;  /* 0x3f8000006c6c7808 */ /* 0x008fe40007000000 */
[----:B------:R-:W-:Y:S02]  /*4890*/  IADD3 R6, PT, PT, R157, 0xc, RZ ;  /* 0x0000000c9d067810 */ /* 0x000fe40007ffe0ff */
[----:B------:R2:W-:Y:S01]  /*48a0*/  MUFU.EX2 R98, R10 ;  /* 0x0000000a00627308 */ /* 0x0005e20000000800 */
[----:B0-----:R-:W-:Y:S01]  /*48b0*/  FMUL.FTZ R8, R4, R58 ;  /* 0x0000003a04087220 */ /* 0x001fe20000410000 */
[----:B------:R-:W-:Y:S02]  /*48c0*/  ISETP.GE.AND P6, PT, R147, UR38, PT ;  /* 0x0000002693007c0c */ /* 0x000fe4000bfc6270 */
[----:B------:R-:W-:Y:S01]  /*48d0*/  FSEL R119, R20, RZ, !P0 ;  /* 0x000000ff14777208 */ /* 0x000fe20004000000 */
[----:B--2---:R-:W-:Y:S01]  /*48e0*/  FMUL.FTZ R10, R4, R44 ;  /* 0x0000002c040a7220 */ /* 0x004fe20000410000 */
[----:B------:R-:W-:-:S03]  /*48f0*/  FSEL R118, R103, 1, !P0 ;  /* 0x3f80000067767808 */ /* 0x000fc60004000000 */
[----:B------:R0:W2:Y:S01]  /*4900*/  MUFU.EX2 R102, R10 ;  /* 0x0000000a00667308 */ /* 0x0000a20000000800 */
[----:B------:R-:W-:Y:S01]  /*4910*/  ISETP.GE.U32.AND P0, PT, R6, UR38, PT ;  /* 0x0000002606007c0c */ /* 0x000fe2000bf06070 */
[----:B------:R-:W-:Y:S01]  /*4920*/  VIADD R6, R157, 0xd ;  /* 0x0000000d9d067836 */ /* 0x000fe20000000000 */
[----:B------:R-:W-:-:S03]  /*4930*/  FSEL R117, R19, RZ, !P2 ;  /* 0x000000ff13757208 */ /* 0x000fc60005000000 */
[----:B------:R-:W3:Y:S01]  /*4940*/  @!P6 LDG.E.U16 R134, desc[UR32][R2.64+0x80] ;  /* 0x000080200286e981 */ /* 0x000ee2000c1e1500 */
[----:B------:R-:W-:Y:S01]  /*4950*/  FSEL R116, R104, 1, !P2 ;  /* 0x3f80000068747808 */ /* 0x000fe20005000000 */
[----:B------:R-:W4:Y:S01]  /*4960*/  MUFU.EX2 R8, R8 ;  /* 0x0000000800087308 */ /* 0x000f220000000800 */
[C---:B0-----:R-:W-:Y:S01]  /*4970*/  FMUL.FTZ R10, R4.reuse, R56 ;  /* 0x00000038040a7220 */ /* 0x041fe20000410000 */
[----:B------:R-:W-:Y:S01]  /*4980*/  FMUL.FTZ R4, R4, R43 ;  /* 0x0000002b04047220 */ /* 0x000fe20000410000 */
[----:B------:R-:W-:Y:S02]  /*4990*/  ISETP.GE.U32.AND P2, PT, R6, UR38, PT ;  /* 0x0000002606007c0c */ /* 0x000fe4000bf46070 */
[----:B------:R-:W-:Y:S02]  /*49a0*/  IADD3 R6, PT, PT, R157, 0xe, RZ ;  /* 0x0000000e9d067810 */ /* 0x000fe40007ffe0ff */
[----:B------:R-:W-:Y:S01]  /*49b0*/  FSEL R115, R18, RZ, !P3 ;  /* 0x000000ff12737208 */ /* 0x000fe20005800000 */
[----:B------:R-:W0:Y:S01]  /*49c0*/  MUFU.EX2 R4, R4 ;  /* 0x0000000400047308 */ /* 0x000e220000000800 */
[----:B------:R-:W-:-:S02]  /*49d0*/  FSEL R114, R105, 1, !P3 ;  /* 0x3f80000069727808 */ /* 0x000fc40005800000 */
[----:B------:R-:W-:Y:S02]  /*49e0*/  ISETP.GE.U32.AND P3, PT, R6, UR38, PT ;  /* 0x0000002606007c0c */ /* 0x000fe4000bf66070 */
[----:B------:R-:W-:Y:S02]  /*49f0*/  IADD3 R6, PT, PT, R157, 0x2, RZ ;  /* 0x000000029d067810 */ /* 0x000fe40007ffe0ff */
[----:B------:R-:W-:Y:S02]  /*4a00*/  FSEL R105, R13, RZ, !P2 ;  /* 0x000000ff0d697208 */ /* 0x000fe40005000000 */
[----:B-1----:R-:W-:Y:S02]  /*4a10*/  FSEL R104, R99, 1, !P2 ;  /* 0x3f80000063687808 */ /* 0x002fe40005000000 */
[----:B------:R-:W-:Y:S02]  /*4a20*/  ISETP.GE.U32.AND P2, PT, R157, UR38, PT ;  /* 0x000000269d007c0c */ /* 0x000fe4000bf46070 */
[----:B------:R-:W-:-:S02]  /*4a30*/  FSEL R103, R12, RZ, !P3 ;  /* 0x000000ff0c677208 */ /* 0x000fc40005800000 */
[----:B--2---:R-:W-:Y:S02]  /*4a40*/  FSEL R102, R102, 1, !P3 ;  /* 0x3f80000066667808 */ /* 0x004fe40005800000 */
[----:B------:R-:W-:Y:S02]  /*4a50*/  ISETP.GE.AND P3, PT, R145, UR38, PT ;  /* 0x0000002691007c0c */ /* 0x000fe4000bf66270 */
[----:B------:R-:W-:Y:S02]  /*4a60*/  FSEL R113, R17, RZ, !P4 ;  /* 0x000000ff11717208 */ /* 0x000fe40006000000 */
[----:B------:R-:W-:Y:S02]  /*4a70*/  FSEL R112, R106, 1, !P4 ;  /* 0x3f8000006a707808 */ /* 0x000fe40006000000 */
[----:B------:R-:W-:Y:S01]  /*4a80*/  ISETP.GE.U32.AND P4, PT, R6, UR38, PT ;  /* 0x0000002606007c0c */ /* 0x000fe2000bf86070 */
[----:B------:R-:W-:Y:S01]  /*4a90*/  VIADD R6, R157, 0xf ;  /* 0x0000000f9d067836 */ /* 0x000fe20000000000 */
[----:B----4-:R-:W-:Y:S01]  /*4aa0*/  FSEL R128, R8, 1, !P2 ;  /* 0x3f80000008807808 */ /* 0x010fe20005000000 */
[----:B------:R-:W1:Y:S01]  /*4ab0*/  MUFU.EX2 R10, R10 ;  /* 0x0000000a000a7308 */ /* 0x000e620000000800 */
[----:B------:R-:W-:-:S02]  /*4ac0*/  FSEL R129, R26, RZ, !P2 ;  /* 0x000000ff1a817208 */ /* 0x000fc40005000000 */
[----:B------:R-:W-:Y:S02]  /*4ad0*/  ISETP.GE.AND P2, PT, R144, UR38, PT ;  /* 0x0000002690007c0c */ /* 0x000fe4000bf46270 */
[----:B------:R-:W-:Y:S02]  /*4ae0*/  FSEL R111, R16, RZ, !P5 ;  /* 0x000000ff106f7208 */ /* 0x000fe40006800000 */
[----:B------:R-:W-:Y:S02]  /*4af0*/  FSEL R110, R110, 1, !P5 ;  /* 0x3f8000006e6e7808 */ /* 0x000fe40006800000 */
[----:B------:R-:W-:Y:S02]  /*4b00*/  ISETP.GE.U32.AND P5, PT, R6, UR38, PT ;  /* 0x0000002606007c0c */ /* 0x000fe4000bfa6070 */
[----:B------:R-:W-:Y:S02]  /*4b10*/  FSEL R106, R98, 1, !P0 ;  /* 0x3f800000626a7808 */ /* 0x000fe40004000000 */
[----:B------:R-:W-:-:S02]  /*4b20*/  FSEL R107, R14, RZ, !P0 ;  /* 0x000000ff0e6b7208 */ /* 0x000fc40004000000 */
[----:B0-----:R-:W-:Y:S01]  /*4b30*/  FSEL R98, R4, 1, !P5 ;  /* 0x3f80000004627808 */ /* 0x001fe20006800000 */
[----:B------:R-:W2:Y:S01]  /*4b40*/  @!P2 LDG.E.U16 R6, desc[UR32][R2.64+0x140] ;  /* 0x000140200206a981 */ /* 0x000ea2000c1e1500 */
[----:B------:R-:W-:-:S03]  /*4b50*/  ISETP.GE.AND P0, PT, R146, UR38, PT ;  /* 0x0000002692007c0c */ /* 0x000fc6000bf06270 */
[----:B------:R-:W4:Y:S01]  /*4b60*/  @!P3 LDG.E.U16 R4, desc[UR32][R2.64+0x100] ;  /* 0x000100200204b981 */ /* 0x000f22000c1e1500 */
[----:B-1----:R-:W-:Y:S02]  /*4b70*/  FSEL R101, R10, 1, !P4 ;  /* 0x3f8000000a657808 */ /* 0x002fe40006000000 */
[----:B------:R-:W-:Y:S02]  /*4b80*/  FSEL R100, R24, RZ, !P4 ;  /* 0x000000ff18647208 */ /* 0x000fe40006000000 */
[----:B------:R-:W-:-:S05]  /*4b90*/  ISETP.GE.AND P4, PT, R93, UR38, PT ;  /* 0x000000265d007c0c */ /* 0x000fca000bf86270 */
[----:B------:R-:W2:Y:S08]  /*4ba0*/  @!P0 LDG.E.U16 R130, desc[UR32][R2.64+0xc0] ;  /* 0x0000c02002828981 */ /* 0x000eb0000c1e1500 */
[----:B------:R-:W2:Y:S01]  /*4bb0*/  @!P4 LDG.E.U16 R8, desc[UR32][R2.64+0x180] ;  /* 0x000180200208c981 */ /* 0x000ea2000c1e1500 */
[----:B------:R-:W-:Y:S02]  /*4bc0*/  FSEL R99, R0, RZ, !P5 ;  /* 0x000000ff00637208 */ /* 0x000fe40006800000 */
[----:B------:R-:W-:-:S13]  /*4bd0*/  ISETP.GE.AND P5, PT, R92, UR38, PT ;  /* 0x000000265c007c0c */ /* 0x000fda000bfa6270 */
[----:B------:R-:W2:Y:S01]  /*4be0*/  @!P5 LDG.E.U16 R10, desc[UR32][R2.64+0x1c0] ;  /* 0x0001c020020ad981 */ /* 0x000ea2000c1e1500 */
        /* <DEDUP_REMOVED lines=25> */
[----:B------:R-:W-:-:S04]  /*4d80*/  FMUL.FTZ R131, R108, R131 ;  /* 0x000000836c837220 */ /* 0x000fc80000410000 */
[----:B------:R-:W0:Y:S01]  /*4d90*/  SHFL.UP PT, R133, R132, 0x1, RZ ;  /* 0x0420000084857989 */ /* 0x000e2200000e00ff */
[----:B------:R-:W-:-:S04]  /*4da0*/  FMUL.FTZ R131, R106, R131 ;  /* 0x000000836a837220 */ /* 0x000fc80000410000 */
[----:B------:R-:W-:-:S04]  /*4db0*/  FMUL.FTZ R131, R104, R131 ;  /* 0x0000008368837220 */ /* 0x000fc80000410000 */
[----:B------:R-:W-:-:S04]  /*4dc0*/  FMUL.FTZ R131, R102, R131 ;  /* 0x0000008366837220 */ /* 0x000fc80000410000 */
[----:B------:R-:W-:Y:S01]  /*4dd0*/  FMUL.FTZ R161, R98, R131 ;  /* 0x0000008362a17220 */ /* 0x000fe20000410000 */
[----:B------:R-:W-:-:S04]  /*4de0*/  MOV R131, RZ ;  /* 0x000000ff00837202 */ /* 0x000fc80000000f00 */
[----:B------:R-:W1:Y:S01]  /*4df0*/  SHFL.UP PT, R136, R161, 0x1, RZ ;  /* 0x04200000a1887989 */ /* 0x000e6200000e00ff */
[----:B------:R-:W-:Y:S02]  /*4e00*/  PRMT R135, R7, 0x7632, R135 ;  /* 0x0000763207877816 */ /* 0x000fe40000000087 */
[----:B------:R-:W-:Y:S01]  /*4e10*/  PRMT R137, R9, 0x7632, R137 ;  /* 0x0000763209897816 */ /* 0x000fe20000000089 */
[----:B0-----:R-:W-:Y:S01]  /*4e20*/  FFMA.FTZ R133, R161, R133, R132 ;  /* 0x00000085a1857223 */ /* 0x001fe20000010084 */
[----:B------:R0:W-:Y:S01]  /*4e30*/  STS.U16 [R90], R7 ;  /* 0x000000075a007388 */ /* 0x0001e20000000400 */
[----:B------:R-:W-:-:S03]  /*4e40*/  PRMT R138, R11, 0x7632, R138 ;  /* 0x000076320b8a7816 */ /* 0x000fc6000000008a */
[----:B------:R0:W-:Y:S04]  /*4e50*/  STS.U16 [R89+0x40], R135 ;  /* 0x0000408759007388 */ /* 0x0001e80000000400 */
[----:B------:R1:W-:Y:S04]  /*4e60*/  STS.U16 [R88+0x80], R9 ;  /* 0x0000800958007388 */ /* 0x0003e80000000400 */
[----:B------:R-:W-:Y:S04]  /*4e70*/  STS.U16 [R87+0xc0], R137 ;  /* 0x0000c08957007388 */ /* 0x000fe80000000400 */
[----:B------:R-:W-:Y:S01]  /*4e80*/  STS.U16 [R86+0x100], R11 ;  /* 0x0001000b56007388 */ /* 0x000fe20000000400 */
[----:B0-----:R-:W-:Y:S01]  /*4e90*/  HFMA2 R7, -RZ, RZ, 0, 0 ;  /* 0x00000000ff077431 */ /* 0x001fe200000001ff */
[----:B------:R-:W-:-:S02]  /*4ea0*/  PRMT R139, R5, 0x7632, R139 ;  /* 0x00007632058b7816 */ /* 0x000fc4000000008b */
[----:B------:R-:W-:Y:S01]  /*4eb0*/  PRMT R135, R97, 0x7632, R135 ;  /* 0x0000763261877816 */ /* 0x000fe20000000087 */
[----:B------:R-:W-:Y:S04]  /*4ec0*/  STS.U16 [R85+0x140], R138 ;  /* 0x0001408a55007388 */ /* 0x000fe80000000400 */
[----:B------:R0:W-:Y:S01]  /*4ed0*/  STS.U16 [R84+0x180], R5 ;  /* 0x0001800554007388 */ /* 0x0001e20000000400 */
[----:B-1----:R-:W-:-:S03]  /*4ee0*/  IMAD.MOV.U32 R9, RZ, RZ, RZ ;  /* 0x000000ffff097224 */ /* 0x002fc600078e00ff */
[----:B------:R-:W-:Y:S04]  /*4ef0*/  STS.U16 [R83+0x1c0], R139 ;  /* 0x0001c08b53007388 */ /* 0x000fe80000000400 */
[----:B------:R-:W-:Y:S04]  /*4f00*/  STS.U16 [R82+0x200], R97 ;  /* 0x0002006152007388 */ /* 0x000fe80000000400 */
[----:B------:R-:W-:Y:S01]  /*4f10*/  STS.U16 [R81+0x240], R135 ;  /* 0x0002408751007388 */ /* 0x000fe20000000400 */
[----:B0-----:R-:W-:Y:S02]  /*4f20*/  MOV R5, UR19 ;  /* 0x0000001300057c02 */ /* 0x001fe40008000f00 */
[----:B---3--:R-:W-:-:S02]  /*4f30*/  @!P6 PRMT R131, R134, 0x5410, RZ ;  /* 0x000054108683e816 */ /* 0x008fc400000000ff */
[----:B------:R-:W-:-:S04]  /*4f40*/  ISETP.GE.AND P6, PT, R91, 0x1, PT ;  /* 0x000000015b00780c */ /* 0x000fc80003fc6270 */
[----:B------:R-:W-:-:S05]  /*4f50*/  FSEL R132, R132, R133, !P6 ;  /* 0x0000008584847208 */ /* 0x000fca0007000000 */
[----:B------:R-:W0:Y:S04]  /*4f60*/  SHFL.UP PT, R11, R132, 0x2, RZ ;  /* 0x04400000840b7989 */ /* 0x000e2800000e00ff */
[----:B------:R-:W-:-:S04]  /*4f70*/  @P6 FMUL.FTZ R161, R161, R136 ;  /* 0x00000088a1a16220 */ /* 0x000fc80000410000 */
[----:B0-----:R-:W-:Y:S01]  /*4f80*/  FFMA.FTZ R11, R161, R11, R132 ;  /* 0x0000000ba10b7223 */ /* 0x001fe20000010084 */
[----:B----4-:R-:W-:-:S04]  /*4f90*/  @!P3 PRMT R7, R4, 0x5410, RZ ;  /* 0x000054100407b816 */ /* 0x010fc800000000ff */
[----:B--2---:R-:W-:Y:S02]  /*4fa0*/  @!P2 PRMT R7, R7, 0x5410, R6 ;  /* 0x000054100707a816 */ /* 0x004fe40000000006 */
[----:B------:R-:W0:Y:S01]  /*4fb0*/  SHFL.UP PT, R6, R161, 0x2, RZ ;  /* 0x04400000a1067989 */ /* 0x000e2200000e00ff */
[--C-:B------:R-:W-:Y:S02]  /*4fc0*/  @!P0 PRMT R131, R131, 0x5410, R130.reuse ;  /* 0x0000541083838816 */ /* 0x100fe40000000082 */
[----:B------:R-:W-:Y:S02]  /*4fd0*/  ISETP.GE.AND P0, PT, R91, 0x2, PT ;  /* 0x000000025b00780c */ /* 0x000fe40003f06270 */
[----:B------:R-:W-:Y:S02]  /*4fe0*/  PRMT R130, R131, 0x7632, R130 ;  /* 0x0000763283827816 */ /* 0x000fe40000000082 */
[----:B------:R-:W-:Y:S01]  /*4ff0*/  FSEL R132, R132, R11, !P0 ;  /* 0x0000000b84847208 */ /* 0x000fe20004000000 */
[----:B------:R-:W-:Y:S01]  /*5000*/  STS.U16 [R80+0x280], R131 ;  /* 0x0002808350007388 */ /* 0x000fe20000000400 */
[----:B------:R-:W-:-:S02]  /*5010*/  @!P4 PRMT R9, R8, 0x5410, RZ ;  /* 0x000054100809c816 */ /* 0x000fc400000000ff */
[----:B------:R-:W-:Y:S01]  /*5020*/  PRMT R8, R7, 0x7632, R8 ;  /* 0x0000763207087816 */ /* 0x000fe20000000008 */
[----:B------:R-:W-:Y:S04]  /*5030*/  STS.U16 [R79+0x2c0], R130 ;  /* 0x0002c0824f007388 */ /* 0x000fe80000000400 */
[----:B------:R-:W-:Y:S04]  /*5040*/  STS.U16 [R78+0x300], R7 ;  /* 0x000300074e007388 */ /* 0x000fe80000000400 */
[----:B------:R-:W1:Y:S01]  /*5050*/  SHFL.UP PT, R7, R132, 0x4, RZ ;  /* 0x0480000084077989 */ /* 0x000e6200000e00ff */
[----:B0-----:R-:W-:-:S05]  /*5060*/  @P0 FMUL.FTZ R161, R161, R6 ;  /* 0x00000006a1a10220 */ /* 0x001fca0000410000 */
[----:B------:R-:W0:Y:S01]  /*5070*/  SHFL.UP PT, R6, R161, 0x4, RZ ;  /* 0x04800000a1067989 */ /* 0x000e2200000e00ff */
[----:B------:R-:W-:Y:S02]  /*5080*/  ISETP.GE.AND P0, PT, R91, 0x4, PT ;  /* 0x000000045b00780c */ /* 0x000fe40003f06270 */
[--C-:B------:R-:W-:Y:S01]  /*5090*/  @!P5 PRMT R9, R9, 0x5410, R10.reuse ;  /* 0x000054100909d816 */ /* 0x100fe2000000000a */
[----:B------:R2:W-:Y:S01]  /*50a0*/  STS.U16 [R77+0x340], R8 ;  /* 0x000340084d007388 */ /* 0x0005e20000000400 */
[----:B------:R-:W-:Y:S02]  /*50b0*/  MOV R4, UR17 ;  /* 0x0000001100047c02 */ /* 0x000fe40008000f00 */
[----:B------:R-:W-:Y:S01]  /*50c0*/  PRMT R10, R9, 0x7632, R10 ;  /* 0x00007632090a7816 */ /* 0x000fe2000000000a */
[----:B------:R3:W-:Y:S01]  /*50d0*/  STS.U16 [R76+0x380], R9 ;  /* 0x000380094c007388 */ /* 0x0007e20000000400 */
[----:B-1----:R-:W-:-:S03]  /*50e0*/  FFMA.FTZ R7, R161, R7, R132 ;  /* 0x00000007a1077223 */ /* 0x002fc60000010084 */
[----:B------:R-:W-:Y:S01]  /*50f0*/  STS.U16 [R75+0x3c0], R10 ;  /* 0x0003c00a4b007388 */ /* 0x000fe20000000400 */
[----:B------:R-:W-:Y:S01]  /*5100*/  NOP ;  /* 0x0000000000007918 */ /* 0x000fe20000000000 */
[----:B--2---:R-:W-:Y:S02]  /*5110*/  FSEL R8, R132, R7, !P0 ;  /* 0x0000000784087208 */ /* 0x004fe40004000000 */
[----:B------:R1:W5:Y:S01]  /*5120*/  LDG.E R97, desc[UR32][R4.64] ;  /* 0x0000002004617981 */ /* 0x000362000c1e1900 */
[----:B0-----:R-:W-:Y:S01]  /*5130*/  @P0 FMUL.FTZ R161, R161, R6 ;  /* 0x00000006a1a10220 */ /* 0x001fe20000410000 */
[----:B------:R-:W0:Y:S01]  /*5140*/  S2UR UR14, SR_CgaCtaId ;  /* 0x00000000000e79c3 */ /* 0x000e220000008800 */
[C---:B------:R-:W-:Y:S01]  /*5150*/  ISETP.NE.AND P2, PT, R91.reuse, 0x1f, PT ;  /* 0x0000001f5b00780c */ /* 0x040fe20003f45270 */
[----:B------:R-:W-:Y:S01]  /*5160*/  UMOV UR7, 0x400 ;  /* 0x0000040000077882 */ /* 0x000fe20000000000 */
[----:B------:R-:W-:Y:S01]  /*5170*/  SHF.R.U32.HI R160, RZ, 0x5, R94 ;  /* 0x00000005ffa07819 */ /* 0x000fe2000001165e */
[----:B------:R-:W-:Y:S04]  /*5180*/  LDS.U16 R130, [R74] ;  /* 0x000000004a827984 */ /* 0x000fe80000000400 */
[----:B-1----:R-:W1:Y:S04]  /*5190*/  SHFL.UP PT, R5, R8, 0x8, RZ ;  /* 0x0500000008057989 */ /* 0x002e6800000e00ff */
[----:B------:R-:W2:Y:S01]  /*51a0*/  SHFL.UP PT, R4, R161, 0x8, RZ ;  /* 0x05000000a1047989 */ /* 0x000ea200000e00ff */
[----:B------:R-:W-:-:S02]  /*51b0*/  ISETP.GE.AND P0, PT, R91, 0x8, PT ;  /* 0x000000085b00780c */ /* 0x000fc40003f06270 */
[----:B---3--:R-:W-:Y:S01]  /*51c0*/  MOV R9, RZ ;  /* 0x000000ff00097202 */ /* 0x008fe20000000f00 */
[----:B------:R-:W-:Y:S04]  /*51d0*/  LDS.U16 R131, [R73+0x2] ;  /* 0x0000020049837984 */ /* 0x000fe80000000400 */
[----:B------:R-:W-:Y:S04]  /*51e0*/  LDS.U16 R132, [R72+0x4] ;  /* 0x0000040048847984 */ /* 0x000fe80000000400 */
[----:B------:R-:W-:Y:S04]  /*51f0*/  LDS.U16 R133, [R71+0x6] ;  /* 0x0000060047857984 */ /* 0x000fe80000000400 */
[----:B------:R-:W-:Y:S01]  /*5200*/  LDS.U16 R134, [R70+0x8] ;  /* 0x0000080046867984 */ /* 0x000fe20000000400 */
[----:B-1----:R-:W-:-:S03]  /*5210*/  FFMA.FTZ R5, R161, R5, R8 ;  /* 0x00000005a1057223 */ /* 0x002fc60000010008 */
[----:B------:R-:W-:Y:S01]  /*5220*/  LDS.U16 R135, [R69+0xa] ;  /* 0x00000a0045877984 */ /* 0x000fe20000000400 */
[----:B--2---:R-:W-:Y:S01]  /*5230*/  @P0 FMUL.FTZ R161, R161, R4 ;  /* 0x00000004a1a10220 */ /* 0x004fe20000410000 */
[----:B------:R-:W-:Y:S02]  /*5240*/  FSEL R162, R8, R5, !P0 ;  /* 0x0000000508a27208 */ /* 0x000fe40004000000 */
[----:B------:R-:W-:Y:S04]  /*5250*/  LDS.U16 R136, [R68+0xc] ;  /* 0x00000c0044887984 */ /* 0x000fe80000000400 */
[----:B------:R-:W1:Y:S04]  /*5260*/  SHFL.UP PT, R10, R161, 0x10, RZ ;  /* 0x06000000a10a7989 */ /* 0x000e6800000e00ff */
[----:B------:R-:W2:Y:S01]  /*5270*/  SHFL.UP PT, R11, R162, 0x10, RZ ;  /* 0x06000000a20b7989 */ /* 0x000ea200000e00ff */
[----:B------:R-:W-:-:S02]  /*5280*/  ISETP.NE.AND P0, PT, RZ, UR6, PT ;  /* 0x00000006ff007c0c */ /* 0x000fc4000bf05270 */
[----:B------:R-:W-:Y:S01]  /*5290*/  LOP3.LUT R4, R94, 0x1f, RZ, 0xc0, !PT ;  /* 0x0000001f5e047812 */ /* 0x000fe200078ec0ff */
[----:B0-----:R-:W-:Y:S01]  /*52a0*/  ULEA UR7, UR14, UR7, 0x18 ;  /* 0x000000070e077291 */ /* 0x001fe2000f8ec0ff */
[----:B------:R-:W-:Y:S02]  /*52b0*/  LDS.U16 R137, [R67+0xe] ;  /* 0x00000e0043897984 */ /* 0x000fe40000000400 */
[----:B------:R-:W-:Y:S01]  /*52c0*/  ISETP.NE.OR P0, PT, R4, RZ, !P0 ;  /* 0x000000ff0400720c */ /* 0x000fe20004705670 */
[----:B------:R-:W-:Y:S01]  /*52d0*/  IMAD.MOV.U32 R8, RZ, RZ, 0x3f800000 ;  /* 0x3f800000ff087424 */ /* 0x000fe200078e00ff */
[----:B------:R-:W-:Y:S01]  /*52e0*/  LDS.U16 R138, [R66+0x10] ;  /* 0x00001000428a7984 */ /* 0x000fe20000000400 */
[----:B------:R-:W-:-:S03]  /*52f0*/  @!P2 LEA R163, R160, UR7, 0x3 ;  /* 0x00000007a0a3ac11 */ /* 0x000fc6000f8e18ff */
[----:B------:R-:W-:Y:S04]  /*5300*/  LDS.U16 R139, [R65+0x12] ;  /* 0x00001200418b7984 */ /* 0x000fe80000000400 */
[----:B------:R-:W-:Y:S01]  /*5310*/  LDS.U16 R140, [R64+0x14] ;  /* 0x00001400408c7984 */ /* 0x000fe20000000400 */
[----:B-1----:R-:W-:-:S03]  /*5320*/  FMUL.FTZ R10, R161, R10 ;  /* 0x0000000aa10a7220 */ /* 0x002fc60000410000 */
[----:B------:R-:W-:Y:S01]  /*5330*/  @!P0 LDS.64 R8, [UR9] ;  /* 0x00000009ff088984 */ /* 0x000fe20008000a00 */
[----:B--2---:R-:W-:-:S03]  /*5340*/  FFMA.FTZ R11, R161, R11, R162 ;  /* 0x0000000ba10b7223 */ /* 0x004fc600000100a2 */
[----:B------:R-:W-:Y:S04]  /*5350*/  LDS.U16 R141, [R63+0x16] ;  /* 0x000016003f8d7984 */ /* 0x000fe80000000400 */
[----:B------:R-:W-:Y:S04]  /*5360*/  LDS.U16 R142, [R62+0x18] ;  /* 0x000018003e8e7984 */ /* 0x000fe80000000400 */
[----:B------:R-:W-:Y:S04]  /*5370*/  LDS.U16 R143, [R61+0x1a] ;  /* 0x00001a003d8f7984 */ /* 0x000fe80000000400 */
[----:B------:R-:W-:Y:S04]  /*5380*/  LDS.U16 R158, [R60+0x1c] ;  /* 0x00001c003c9e7984 */ /* 0x000fe80000000400 */
[----:B------:R-:W-:Y:S04]  /*5390*/  LDS.U16 R159, [R59+0x1e] ;  /* 0x00001e003b9f7984 */ /* 0x000fe80000000400 */
[----:B------:R-:W-:Y:S01]  /*53a0*/  @!P2 STS.64 [R163+0x850], R10 ;  /* 0x0008500aa300a388 */ /* 0x000fe20000000a00 */
[----:B------:R-:W-:Y:S01]  /*53b0*/  BAR.SYNC.DEFER_BLOCKING 0x0 ;  /* 0x0000000000007b1d */ /* 0x000fe20000010000 */
[----:B------:R-:W-:-:S04]  /*53c0*/  ISETP.GE.AND P0, PT, R91, 0x10, PT ;  /* 0x000000105b00780c */ /* 0x000fc80003f06270 */
[----:B------:R-:W-:Y:S02]  /*53d0*/  FSEL R161, R161, R10, !P0 ;  /* 0x0000000aa1a17208 */ /* 0x000fe40004000000 */
[----:B------:R-:W-:Y:S01]  /*53e0*/  FSEL R162, R162, R11, !P0 ;  /* 0x0000000ba2a27208 */ /* 0x000fe20004000000 */
[----:B------:R-:W0:Y:S04]  /*53f0*/  LDS.128 R4, [UR7+0x850] ;  /* 0x00085007ff047984 */ /* 0x000e280008000c00 */
[----:B------:R-:W-:Y:S04]  /*5400*/  SHFL.UP PT, R161, R161, 0x1, RZ ;  /* 0x04200000a1a17989 */ /* 0x000fe800000e00ff */
[----:B------:R-:W1:Y:S01]  /*5410*/  SHFL.UP PT, R162, R162, 0x1, RZ ;  /* 0x04200000a2a27989 */ /* 0x000e6200000e00ff */
[----:B------:R-:W-:-:S02]  /*5420*/  ISETP.GE.U32.AND P2, PT, R94, 0x20, PT ;  /* 0x000000205e00780c */ /* 0x000fc40003f46070 */
[----:B------:R-:W-:Y:S01]  /*5430*/  ISETP.NE.AND P0, PT, R160, 0x1, PT ;  /* 0x00000001a000780c */ /* 0x000fe20003f05270 */
[----:B------:R-:W-:Y:S01]  /*5440*/  BSSY.RECONVERGENT B0, `(.L_x_3257) ;  /* 0x0000014000007945 */ /* 0x000fe20003800200 */
[----:B------:R-:W-:Y:S02]  /*5450*/  ISETP.NE.AND P3, PT, R94, RZ, PT ;  /* 0x000000ff5e00720c */ /* 0x000fe40003f65270 */
[C---:B0-----:R-:W-:Y:S02]  /*5460*/  FSEL R96, R5.reuse, R96, !P0 ;  /* 0x0000006005607208 */ /* 0x041fe40004000000 */
[C---:B------:R-:W-:Y:S01]  /*5470*/  FSEL R95, R4.reuse, R95, !P0 ;  /* 0x0000005f045f7208 */ /* 0x040fe20004000000 */
[-C--:B------:R-:W-:Y:S01]  /*5480*/  FFMA.FTZ R7, R5, R6.reuse, R7 ;  /* 0x0000000605077223 */ /* 0x080fe20000010007 */
[----:B------:R-:W-:-:S03]  /*5490*/  FMUL.FTZ R6, R4, R6 ;  /* 0x0000000604067220 */ /* 0x000fc60000410000 */
        /* <DEDUP_REMOVED lines=14> */
.L_x_3258:
[----:B------:R-:W-:Y:S05]  /*5580*/  BSYNC.RECONVERGENT B0 ;  /* 0x0000000000007941 */ /* 0x000fea0003800200 */
.L_x_3257:
[----:B------:R-:W-:Y:S01]  /*5590*/  BAR.SYNC.DEFER_BLOCKING 0x0 ;  /* 0x0000000000007b1d */ /* 0x000fe20000010000 */
[----:B------:R-:W-:Y:S01]  /*55a0*/  ISETP.NE.AND P0, PT, R94, RZ, PT ;  /* 0x000000ff5e00720c */ /* 0x000fe20003f05270 */
[----:B------:R-:W-:Y:S02]  /*55b0*/  HADD2.F32 R130, -RZ, R130.H0_H0 ;  /* 0x20000082ff827230 */ /* 0x000fe40000004100 */
[----:B0-----:R-:W-:Y:S02]  /*55c0*/  HADD2.F32 R8, -RZ, R131.H0_H0 ;  /* 0x20000083ff087230 */ /* 0x001fe40000004100 */
        /* <DEDUP_REMOVED lines=13> */
[----:B------:R-:W-:Y:S01]  /*56a0*/  FFMA.FTZ R101, R101, R126, R100 ;  /* 0x0000007e65657223 */ /* 0x000fe20000010064 */
[----:B------:R-:W-:-:S03]  /*56b0*/  HADD2.F32 R100, -RZ, R135.H0_H0 ;  /* 0x20000087ff647230 */ /* 0x000fc60000004100 */
        /* <DEDUP_REMOVED lines=28> */
.L_x_3260:
[----:B------:R-:W-:Y:S05]  /*5880*/  BSYNC.RECONVERGENT B0 ;  /* 0x0000000000007941 */ /* 0x000fea0003800200 */
.L_x_3259:
[----:B------:R-:W-:Y:S01]  /*5890*/  ULEA UR15, UP0, UR18, UR15, 0x2 ;  /* 0x0000000f120f7291 */ /* 0x000fe2000f8010ff */
[----:B0-----:R-:W-:Y:S01]  /*58a0*/  MOV R5, UR30 ;  /* 0x0000001e00057c02 */ /* 0x001fe20008000f00 */
        /* <DEDUP_REMOVED lines=42> */
.L_x_3256:
        /* <DEDUP_REMOVED lines=28> */
[----:B-1----:R-:W-:Y:S01]  /*5d10*/  @!P0 VIADD R6, R0, -UR12 ;  /* 0x8000000c00068c36 */ /* 0x002fe20008000000 */
[----:B--2---:R-:W-:-:S02]  /*5d20*/  PRMT R2, R35, 0x7632, R2 ;  /* 0x0000763223027816 */ /* 0x004fc40000000002 */
        /* <DEDUP_REMOVED lines=17> */
[----:B-1----:R-:W-:-:S03]  /*5e40*/  SHF.L.U32 R2, R94, 0x4, RZ ;  /* 0x000000045e027819 */ /* 0x002fc600000006ff */
[----:B------:R-:W-:Y:S01]  /*5e50*/  LDS.U16 R89, [R89+0x40] ;  /* 0x0000400059597984 */ /* 0x000fe20000000400 */
[----:B------:R-:W-:-:S03]  /*5e60*/  LOP3.LUT R3, R2, 0x3e00, RZ, 0xc0, !PT ;  /* 0x00003e0002037812 */ /* 0x000fc600078ec0ff */
[----:B------:R-:W-:Y:S01]  /*5e70*/  LDS.U16 R7, [R88+0x80] ;  /* 0x0000800058077984 */ /* 0x000fe20000000400 */
[----:B------:R-:W-:Y:S02]  /*5e80*/  MOV R2, UR12 ;  /* 0x0000000c00027c02 */ /* 0x000fe40008000f00 */
[----:B------:R-:W-:Y:S01]  /*5e90*/  LOP3.LUT R21, R3, 0x1f, R94, 0xf8, !PT ;  /* 0x0000001f03157812 */ /* 0x000fe200078ef85e */
[----:B------:R-:W-:Y:S03]  /*5ea0*/  LDS.U16 R87, [R87+0xc0] ;  /* 0x0000c00057577984 */ /* 0x000fe60000000400 */
[C---:B------:R-:W-:Y:S01]  /*5eb0*/  LOP3.LUT R25, R21.reuse, 0x20, RZ, 0xfc, !PT ;  /* 0x0000002015197812 */ /* 0x040fe200078efcff */
        /* <DEDUP_REMOVED lines=26> */
[----:B------:R-:W-:Y:S02]  /*6060*/  ISETP.GE.AND P0, PT, R23, R0, PT ;  /* 0x000000001700720c */ /* 0x000fe40003f06270 */
[----:B------:R-:W-:-:S02]  /*6070*/  LOP3.LUT R23, R21, 0x80, RZ, 0xfc, !PT ;  /* 0x0000008015177812 */ /* 0x000fc400078efcff */
[----:B------:R-:W-:Y:S02]  /*6080*/  LOP3.LUT R25, R21, 0xc0, RZ, 0xfc, !PT ;  /* 0x000000c015197812 */ /* 0x000fe400078efcff */
[-C--:B------:R-:W-:Y:S02]  /*6090*/  ISETP.GE.AND P4, PT, R27, R0.reuse, PT ;  /* 0x000000001b00720c */ /* 0x080fe40003f86270 */
[-C--:B------:R-:W-:Y:S01]  /*60a0*/  ISETP.GE.AND P6, PT, R23, R0.reuse, PT ;  /* 0x000000001700720c */ /* 0x080fe20003fc6270 */
[----:B------:R0:W-:Y:S01]  /*60b0*/  @!P2 STG.E.U16 desc[UR32][R2.64], R5 ;  /* 0x000000050200a986 */ /* 0x0001e2000c101520 */
[----:B------:R-:W-:Y:S02]  /*60c0*/  ISETP.GE.AND P3, PT, R25, R0, PT ;  /* 0x000000001900720c */ /* 0x000fe40003f66270 */
[C---:B------:R-:W-:Y:S01]  /*60d0*/  LOP3.LUT R23, R21.reuse, 0xe0, RZ, 0xfc, !PT ;  /* 0x000000e015177812 */ /* 0x040fe200078efcff */
[----:B------:R-:W-:Y:S01]  /*60e0*/  @!P1 STG.E.U16 desc[UR32][R2.64+0x40], R89 ;  /* 0x0000405902009986 */ /* 0x000fe2000c101520 */
[----:B------:R-:W-:-:S02]  /*60f0*/  LOP3.LUT R25, R21, 0x100, RZ, 0xfc, !PT ;  /* 0x0000010015197812 */ /* 0x000fc400078efcff */
        /* <DEDUP_REMOVED lines=9> */
[C---:B------:R-:W-:Y:S01]  /*6190*/  LOP3.LUT R25, R21.reuse, 0x160, RZ, 0xfc, !PT ;  /* 0x0000016015197812 */ /* 0x040fe200078efcff */
[----:B------:R2:W-:Y:S01]  /*61a0*/  @!P5 STG.E.U16 desc[UR32][R2.64+0x140], R85 ;  /* 0x000140550200d986 */ /* 0x0005e2000c101520 */
[C---:B------:R-:W-:Y:S02]  /*61b0*/  LOP3.LUT R23, R21.reuse, 0x180, RZ, 0xfc, !PT ;  /* 0x0000018015177812 */ /* 0x040fe400078efcff */
[C---:B0-----:R-:W-:Y:S01]  /*61c0*/  LOP3.LUT R5, R21.reuse, 0x1a0, RZ, 0xfc, !PT ;  /* 0x000001a015057812 */ /* 0x041fe200078efcff */
[----:B------:R2:W-:Y:S01]  /*61d0*/  @!P3 STG.E.U16 desc[UR32][R2.64+0x180], R11 ;  /* 0x0001800b0200b986 */ /* 0x0005e2000c101520 */
[C---:B-1----:R-:W-:Y:S02]  /*61e0*/  LOP3.LUT R7, R21.reuse, 0x1c0, RZ, 0xfc, !PT ;  /* 0x000001c015077812 */ /* 0x042fe400078efcff */
[----:B------:R-:W-:Y:S01]  /*61f0*/  LOP3.LUT R21, R21, 0x1e0, RZ, 0xfc, !PT ;  /* 0x000001e015157812 */ /* 0x000fe200078efcff */
[----:B------:R2:W-:Y:S01]  /*6200*/  @!P2 STG.E.U16 desc[UR32][R2.64+0x1c0], R83 ;  /* 0x0001c0530200a986 */ /* 0x0005e2000c101520 */
[----:B------:R-:W-:-:S02]  /*6210*/  ISETP.GE.AND P0, PT, R27, R0, PT ;  /* 0x000000001b00720c */ /* 0x000fc40003f06270 */
[-C--:B------:R-:W-:Y:S01]  /*6220*/  ISETP.GE.AND P6, PT, R25, R0.reuse, PT ;  /* 0x000000001900720c */ /* 0x080fe20003fc6270 */
[----:B------:R2:W-:Y:S01]  /*6230*/  @!P1 STG.E.U16 desc[UR32][R2.64+0x200], R13 ;  /* 0x0002000d02009986 */ /* 0x0005e2000c101520 */
[-C--:B------:R-:W-:Y:S02]  /*6240*/  ISETP.GE.AND P5, PT, R23, R0.reuse, PT ;  /* 0x000000001700720c */ /* 0x080fe40003fa6270 */
[-C--:B------:R-:W-:Y:S01]  /*6250*/  ISETP.GE.AND P3, PT, R5, R0.reuse, PT ;  /* 0x000000000500720c */ /* 0x080fe20003f66270 */
[----:B------:R2:W-:Y:S01]  /*6260*/  @!P4 STG.E.U16 desc[UR32][R2.64+0x280], R15 ;  /* 0x0002800f0200c986 */ /* 0x0005e2000c101520 */
[-C--:B------:R-:W-:Y:S02]  /*6270*/  ISETP.GE.AND P2, PT, R7, R0.reuse, PT ;  /* 0x000000000700720c */ /* 0x080fe40003f46270 */
[----:B------:R-:W-:-:S03]  /*6280*/  ISETP.GE.AND P1, PT, R21, R0, PT ;  /* 0x000000001500720c */ /* 0x000fc60003f26270 */
        /* <DEDUP_REMOVED lines=8> */
.L_x_3263:
        /* <DEDUP_REMOVED lines=15> */
.L_x_5096:


//--------------------- .text._Z25selective_scan_fwd_kernelI32Selective_Scan_fwd_kernel_traitsILi64ELi16ELi1ELb0ELb0ELb1ELb1EN3c104HalfEfEEv13SSMParamsBase --------------------------
	.section	.text._Z25selective_scan_fwd_kernelI32Selective_Scan_fwd_kernel_traitsILi64ELi16ELi1ELb0ELb0ELb1ELb1EN3c104HalfEfEEv13SSMParamsBase,"ax",@progbits
	.align	128
        .global         _Z25selective_scan_fwd_kernelI32Selective_Scan_fwd_kernel_traitsILi64ELi16ELi1ELb0ELb0ELb1ELb1EN3c104HalfEfEEv13SSMParamsBase
        .type           _Z25selective_scan_fwd_kernelI32Selective_Scan_fwd_kernel_traitsILi64ELi16ELi1ELb0ELb0ELb1ELb1EN3c104HalfEfEEv13SSMParamsBase,@function
        .size           _Z25selective_scan_fwd_kernelI32Selective_Scan_fwd_kernel_traitsILi64ELi16ELi1ELb0ELb0ELb1ELb1EN3c104HalfEfEEv13SSMParamsBase,(.L_x_5097 - _Z25selective_scan_fwd_kernelI32Selective_Scan_fwd_kernel_traitsILi64ELi16ELi1ELb0ELb0ELb1ELb1EN3c104HalfEfEEv13SSMParamsBase)
        .other          _Z25selective_scan_fwd_kernelI32Selective_Scan_fwd_kernel_traitsILi64ELi16ELi1ELb0ELb0ELb1ELb1EN3c104HalfEfEEv13SSMParamsBase,@"STO_CUDA_ENTRY STV_DEFAULT"
_Z25selective_scan_fwd_kernelI32Selective_Scan_fwd_kernel_traitsILi64ELi16ELi1ELb0ELb0ELb1ELb1EN3c104HalfEfEEv13SSMParamsBase:
.text._Z25selective_scan_fwd_kernelI32Selective_Scan_fwd_kernel_traitsILi64ELi16ELi1ELb0ELb0ELb1ELb1EN3c104HalfEfEEv13SSMParamsBase:
        /* <DEDUP_REMOVED lines=100> */
.L_x_3302:
[----:B------:R-:W0:Y:S01]  /*0640*/  LDCU UR22, c[0x0][0x388] ;  /* 0x00007100ff1677ac */ /* 0x000e220008000800 */
[----:B------:R-:W-:Y:S02]  /*0650*/  SHF.L.U32 R157, R96, 0x4, RZ ;  /* 0x00000004609d7819 */ /* 0x000fe400000006ff */
[----:B------:R-:W-:Y:S01]  /*0660*/  IADD3 R4, P0, PT, R95, UR20, RZ ;  /* 0x000000145f047c10 */ /* 0x000fe2000ff1e0ff */
[----:B------:R-:W-:Y:S01]  /*0670*/  USHF.L.U32 UR8, UR6, 0xa, URZ ;  /* 0x0000000a06087899 */ /* 0x000fe200080006ff */
[----:B------:R-:W-:Y:S02]  /*0680*/  LOP3.LUT R23, R157, 0x3e00, RZ, 0xc0, !PT ;  /* 0x00003e009d177812 */ /* 0x000fe400078ec0ff */
[----:B------:R-:W-:Y:S01]  /*0690*/  PRMT R0, RZ, 0x7610, R0 ;  /* 0x00007610ff007816 */ /* 0x000fe20000000000 */
[----:B------:R-:W-:Y:S01]  /*06a0*/  IMAD.X R5, RZ, RZ, UR18, P0 ;  /* 0x00000012ff057e24 */ /* 0x000fe200080e06ff */
[----:B------:R-:W-:Y:S02]  /*06b0*/  LOP3.LUT R25, R23, 0x1f, R96, 0xf8, !PT ;  /* 0x0000001f17197812 */ /* 0x000fe400078ef860 */
[----:B------:R-:W-:-:S02]  /*06c0*/  PRMT R13, RZ, 0x7610, R13 ;  /* 0x00007610ff0d7816 */ /* 0x000fc4000000000d */
[C---:B------:R-:W-:Y:S02]  /*06d0*/  SHF.L.U32 R95, R25.reuse, 0x1, RZ ;  /* 0x00000001195f7819 */ /* 0x040fe400000006ff */
[----:B------:R-:W-:Y:S02]  /*06e0*/  LOP3.LUT R150, R25, 0xe0, RZ, 0xfc, !PT ;  /* 0x000000e019967812 */ /* 0x000fe400078efcff */
[----:B------:R-:W-:Y:S01]  /*06f0*/  IADD3 R2, P0, PT, R95, UR19, RZ ;  /* 0x000000135f027c10 */ /* 0x000fe2000ff1e0ff */
[----:B0-----:R-:W-:Y:S01]  /*0700*/  UIADD3 UR22, UPT, UPT, -UR8, UR22, URZ ;  /* 0x0000001608167290 */ /* 0x001fe2000fffe1ff */
[C---:B------:R-:W-:Y:S02]  /*0710*/  LOP3.LUT R149, R25.reuse, 0x100, RZ, 0xfc, !PT ;  /* 0x0000010019957812 */ /* 0x040fe400078efcff */
[C---:B------:R-:W-:Y:S01]  /*0720*/  LOP3.LUT R151, R25.reuse, 0xc0, RZ, 0xfc, !PT ;  /* 0x000000c019977812 */ /* 0x040fe200078efcff */
[----:B------:R-:W-:Y:S01]  /*0730*/  IMAD.X R3, RZ, RZ, UR17, P0 ;  /* 0x00000011ff037e24 */ /* 0x000fe200080e06ff */
[----:B------:R-:W-:-:S02]  /*0740*/  LOP3.LUT R156, R25, 0x20, RZ, 0xfc, !PT ;  /* 0x00000020199c7812 */ /* 0x000fc400078efcff */
[C---:B------:R-:W-:Y:S01]  /*0750*/  ISETP.GE.AND P0, PT, R25.reuse, UR22, PT ;  /* 0x0000001619007c0c */ /* 0x040fe2000bf06270 */
[----:B------:R-:W-:Y:S01]  /*0760*/  BAR.SYNC.DEFER_BLOCKING 0x0 ;  /* 0x0000000000007b1d */ /* 0x000fe20000010000 */
[C---:B------:R-:W-:Y:S02]  /*0770*/  LOP3.LUT R152, R25.reuse, 0xa0, RZ, 0xfc, !PT ;  /* 0x000000a019987812 */ /* 0x040fe400078efcff */
[C---:B------:R-:W-:Y:S02]  /*0780*/  LOP3.LUT R155, R25.reuse, 0x40, RZ, 0xfc, !PT ;  /* 0x00000040199b7812 */ /* 0x040fe400078efcff */
[----:B------:R-:W-:Y:S02]  /*0790*/  LOP3.LUT R153, R25, 0x80, RZ, 0xfc, !PT ;  /* 0x0000008019997812 */ /* 0x000fe400078efcff */
[----:B------:R-:W-:Y:S02]  /*07a0*/  ISETP.GE.AND P1, PT, R151, UR22, PT ;  /* 0x0000001697007c0c */ /* 0x000fe4000bf26270 */
[----:B------:R-:W-:-:S02]  /*07b0*/  LOP3.LUT R154, R25, 0x60, RZ, 0xfc, !PT ;  /* 0x00000060199a7812 */ /* 0x000fc400078efcff */
        /* <DEDUP_REMOVED lines=16> */
[----:B------:R-:W-:Y:S01]  /*08c0*/  LOP3.LUT R147, R25, 0x140, RZ, 0xfc, !PT ;  /* 0x0000014019937812 */ /* 0x000fe200078efcff */
[----:B------:R-:W5:Y:S01]  /*08d0*/  @!P0 LDG.E.U16 R13, desc[UR24][R4.64+0x1c0] ;  /* 0x0001c018040d8981 */ /* 0x000f62000c1e1500 */
[----:B------:R-:W-:Y:S02]  /*08e0*/  ISETP.GE.AND P0, PT, R149, UR22, PT ;  /* 0x0000001695007c0c */ /* 0x000fe4000bf06270 */
[C---:B------:R-:W-:Y:S01]  /*08f0*/  LOP3.LUT R146, R25.reuse, 0x160, RZ, 0xfc, !PT ;  /* 0x0000016019927812 */ /* 0x040fe200078efcff */
[----:B------:R-:W3:Y:S01]  /*0900*/  @!P2 LDG.E.U16 R11, desc[UR24][R4.64+0x140] ;  /* 0x00014018040ba981 */ /* 0x000ee2000c1e1500 */
[----:B------:R-:W-:Y:S02]  /*0910*/  PRMT R9, RZ, 0x7610, R9 ;  /* 0x00007610ff097816 */ /* 0x000fe40000000009 */
[----:B------:R-:W-:Y:S01]  /*0920*/  LOP3.LUT R145, R25, 0x180, RZ, 0xfc, !PT ;  /* 0x0000018019917812 */ /* 0x000fe200078efcff */
[----:B------:R-:W5:Y:S01]  /*0930*/  @!P5 LDG.E.U16 R6, desc[UR24][R4.64+0x80] ;  /* 0x000080180406d981 */ /* 0x000f62000c1e1500 */
[----:B------:R-:W-:-:S02]  /*0940*/  ISETP.GE.AND P1, PT, R147, UR22, PT ;  /* 0x0000001693007c0c */ /* 0x000fc4000bf26270 */
[----:B------:R-:W-:Y:S01]  /*0950*/  ISETP.GE.AND P2, PT, R146, UR22, PT ;  /* 0x0000001692007c0c */ /* 0x000fe2000bf46270 */
[----:B------:R-:W3:Y:S01]  /*0960*/  @!P3 LDG.E.U16 R8, desc[UR24][R4.64+0x100] ;  /* 0x000100180408b981 */ /* 0x000ee2000c1e1500 */
[----:B------:R-:W-:Y:S02]  /*0970*/  PRMT R15, RZ, 0x7610, R15 ;  /* 0x00007610ff0f7816 */ /* 0x000fe4000000000f */
[----:B------:R-:W-:Y:S01]  /*0980*/  PRMT R14, RZ, 0x7610, R14 ;  /* 0x00007610ff0e7816 */ /* 0x000fe2000000000e */
[----:B------:R-:W3:Y:S01]  /*0990*/  @!P0 LDG.E.U16 R12, desc[UR24][R4.64+0x200] ;  /* 0x00020018040c8981 */ /* 0x000ee2000c1e1500 */
[----:B------:R-:W-:Y:S02]  /*09a0*/  ISETP.GE.AND P0, PT, R148, UR22, PT ;  /* 0x0000001694007c0c */ /* 0x000fe4000bf06270 */
[----:B------:R-:W-:Y:S01]  /*09b0*/  ISETP.GE.AND P3, PT, R145, UR22, PT ;  /* 0x0000001691007c0c */ /* 0x000fe2000bf66270 */
[----:B------:R-:W3:Y:S01]  /*09c0*/  @!P4 LDG.E.U16 R9, desc[UR24][R4.64+0xc0] ;  /* 0x0000c0180409c981 */ /* 0x000ee2000c1e1500 */
[----:B------:R-:W-:-:S02]  /*09d0*/  PRMT R17, RZ, 0x7610, R17 ;  /* 0x00007610ff117816 */ /* 0x000fc40000000011 */
[----:B------:R-:W-:Y:S01]  /*09e0*/  PRMT R16, RZ, 0x7610, R16 ;  /* 0x00007610ff107816 */ /* 0x000fe20000000010 */
[----:B------:R-:W3:Y:S01]  /*09f0*/  @!P1 LDG.E.U16 R14, desc[UR24][R4.64+0x280] ;  /* 0x00028018040e9981 */ /* 0x000ee2000c1e1500 */
[C---:B------:R-:W-:Y:S02]  /*0a00*/  LOP3.LUT R144, R25.reuse, 0x1a0, RZ, 0xfc, !PT ;  /* 0x000001a019907812 */ /* 0x040fe400078efcff */
[C---:B------:R-:W-:Y:S01]  /*0a10*/  LOP3.LUT R94, R25.reuse, 0x1c0, RZ, 0xfc, !PT ;  /* 0x000001c0195e7812 */ /* 0x040fe200078efcff */
[----:B------:R-:W3:Y:S01]  /*0a20*/  @!P2 LDG.E.U16 R17, desc[UR24][R4.64+0x2c0] ;  /* 0x0002c0180411a981 */ /* 0x000ee2000c1e1500 */
[----:B------:R-:W-:Y:S02]  /*0a30*/  LOP3.LUT R93, R25, 0x1e0, RZ, 0xfc, !PT ;  /* 0x000001e0195d7812 */ /* 0x000fe400078efcff */
[----:B------:R-:W-:Y:S01]  /*0a40*/  ISETP.GE.AND P4, PT, R144, UR22, PT ;  /* 0x0000001690007c0c */ /* 0x000fe2000bf86270 */
[----:B------:R-:W3:Y:S01]  /*0a50*/  @!P0 LDG.E.U16 R15, desc[UR24][R4.64+0x240] ;  /* 0x00024018040f8981 */ /* 0x000ee2000c1e1500 */
[----:B------:R-:W-:-:S02]  /*0a60*/  ISETP.GE.AND P5, PT, R94, UR22, PT ;  /* 0x000000165e007c0c */ /* 0x000fc4000bfa6270 */
        /* <DEDUP_REMOVED lines=57> */
[----:B------:R-:W-:Y:S01]  /*0e00*/  PRMT R27, RZ, 0x7610, R27 ;  /* 0x00007610ff1b7816 */ /* 0x000fe2000000001b */
[----:B--2---:R0:W-:Y:S04]  /*0e10*/  STS.U16 [R91], R0 ;  /* 0x000000005b007388 */ /* 0x0041e80000000400 */
[----:B----4-:R-:W-:Y:S01]  /*0e20*/  STS.U16 [R90+0x40], R7 ;  /* 0x000040075a007388 */ /* 0x010fe20000000400 */
[----:B0-----:R-:W-:-:S04]  /*0e30*/  IADD3 R0, PT, PT, R23, 0x140, RZ ;  /* 0x0000014017007810 */ /* 0x001fc80007ffe0ff */
[-C--:B------:R-:W-:Y:S01]  /*0e40*/  LEA.HI.SX32 R0, R0, R23.reuse, 0x1b ;  /* 0x0000001700007211 */ /* 0x080fe200078fdaff */
[----:B-----5:R0:W-:Y:S03]  /*0e50*/  STS.U16 [R89+0x80], R6 ;  /* 0x0000800659007388 */ /* 0x0201e60000000400 */
[----:B------:R-:W-:Y:S02]  /*0e60*/  LEA R81, R0, UR23, 0x1 ;  /* 0x0000001700517c11 */ /* 0x000fe4000f8e08ff */
[C---:B0-----:R-:W-:Y:S01]  /*0e70*/  IADD3 R6, PT, PT, R23.reuse, 0x180, RZ ;  /* 0x0000018017067810 */ /* 0x041fe20007ffe0ff */
[----:B---3--:R-:W-:Y:S03]  /*0e80*/  STS.U16 [R88+0xc0], R9 ;  /* 0x0000c00958007388 */ /* 0x008fe60000000400 */
[----:B------:R-:W-:Y:S01]  /*0e90*/  LEA.HI.SX32 R6, R6, R23, 0x1b ;  /* 0x0000001706067211 */ /* 0x000fe200078fdaff */
[----:B------:R0:W-:Y:S03]  /*0ea0*/  STS.U16 [R87+0x100], R8 ;  /* 0x0001000857007388 */ /* 0x0001e60000000400 */
[----:B------:R-:W-:Y:S01]  /*0eb0*/  LEA R79, R6, UR23, 0x1 ;  /* 0x00000017064f7c11 */ /* 0x000fe2000f8e08ff */
[----:B------:R-:W-:Y:S01]  /*0ec0*/  STS.U16 [R86+0x140], R11 ;  /* 0x0001400b56007388 */ /* 0x000fe20000000400 */
[----:B0-----:R-:W-:-:S03]  /*0ed0*/  VIADD R8, R23, 0x1a0 ;  /* 0x000001a017087836 */ /* 0x001fc60000000000 */
[----:B------:R-:W-:Y:S04]  /*0ee0*/  STS.U16 [R85+0x180], R10 ;  /* 0x0001800a55007388 */ /* 0x000fe80000000400 */
[----:B------:R-:W-:Y:S01]  /*0ef0*/  STS.U16 [R84+0x1c0], R13 ;  /* 0x0001c00d54007388 */ /* 0x000fe20000000400 */
[----:B------:R-:W-:Y:S01]  /*0f00*/  LEA.HI.SX32 R8, R8, R23, 0x1b ;  /* 0x0000001708087211 */ /* 0x000fe200078fdaff */
[----:B------:R-:W-:Y:S02]  /*0f10*/  IMAD R23, R92, 0xf, R23 ;  /* 0x0000000f5c177824 */ /* 0x000fe400078e0217 */
        /* <DEDUP_REMOVED lines=200> */
.L_x_3265:
[----:B------:R-:W-:Y:S05]  /*1ba0*/  BSYNC.RECONVERGENT B0 ;  /* 0x0000000000007941 */ /* 0x000fea0003800200 */
.L_x_3264:
        /* <DEDUP_REMOVED lines=35> */
.L_x_3267:
[----:B------:R-:W-:Y:S05]  /*1de0*/  BSYNC.RECONVERGENT B0 ;  /* 0x0000000000007941 */ /* 0x000fea0003800200 */
.L_x_3266:
        /* <DEDUP_REMOVED lines=37> */
.L_x_3269:
[----:B------:R-:W-:Y:S05]  /*2040*/  BSYNC.RECONVERGENT B0 ;  /* 0x0000000000007941 */ /* 0x000fea0003800200 */
.L_x_3268:
        /* <DEDUP_REMOVED lines=35> */
.L_x_3271:
[----:B------:R-:W-:Y:S05]  /*2280*/  BSYNC.RECONVERGENT B0 ;  /* 0x0000000000007941 */ /* 0x000fea0003800200 */
.L_x_3270:
        /* <DEDUP_REMOVED lines=37> */
.L_x_3273:
[----:B------:R-:W-:Y:S05]  /*24e0*/  BSYNC.RECONVERGENT B0 ;  /* 0x0000000000007941 */ /* 0x000fea0003800200 */
.L_x_3272:
        /* <DEDUP_REMOVED lines=35> */
.L_x_3275:
[----:B------:R-:W-:Y:S05]  /*2720*/  BSYNC.RECONVERGENT B0 ;  /* 0x0000000000007941 */ /* 0x000fea0003800200 */
.L_x_3274:
        /* <DEDUP_REMOVED lines=37> */
.L_x_3277:
[----:B------:R-:W-:Y:S05]  /*2980*/  BSYNC.RECONVERGENT B0 ;  /* 0x0000000000007941 */ /* 0x000fea0003800200 */
.L_x_3276:
        /* <DEDUP_REMOVED lines=35> */
.L_x_3279:
[----:B------:R-:W-:Y:S05]  /*2bc0*/  BSYNC.RECONVERGENT B0 ;  /* 0x0000000000007941 */ /* 0x000fea0003800200 */
.L_x_3278:
        /* <DEDUP_REMOVED lines=40> */
.L_x_3281:
[----:B------:R-:W-:Y:S05]  /*2e50*/  BSYNC.RECONVERGENT B0 ;  /* 0x0000000000007941 */ /* 0x000fea0003800200 */
.L_x_3280:
        /* <DEDUP_REMOVED lines=39> */
.L_x_3283:
[----:B------:R-:W-:Y:S05]  /*30d0*/  BSYNC.RECONVERGENT B0 ;  /* 0x0000000000007941 */ /* 0x000fea0003800200 */
.L_x_3282:
        /* <DEDUP_REMOVED lines=45> */
.L_x_3285:
[----:B------:R-:W-:Y:S05]  /*33b0*/  BSYNC.RECONVERGENT B0 ;  /* 0x0000000000007941 */ /* 0x000fea0003800200 */
.L_x_3284:
        /* <DEDUP_REMOVED lines=32> */
.L_x_3287:
[----:B------:R-:W-:Y:S05]  /*35c0*/  BSYNC.RECONVERGENT B0 ;  /* 0x0000000000007941 */ /* 0x000fea0003800200 */
.L_x_3286:
        /* <DEDUP_REMOVED lines=32> */
.L_x_3289:
[----:B------:R-:W-:Y:S05]  /*37d0*/  BSYNC.RECONVERGENT B0 ;  /* 0x0000000000007941 */ /* 0x000fea0003800200 */
.L_x_3288:
        /* <DEDUP_REMOVED lines=32> */
.L_x_3291:
[----:B------:R-:W-:Y:S05]  /*39e0*/  BSYNC.RECONVERGENT B0 ;  /* 0x0000000000007941 */ /* 0x000fea0003800200 */
.L_x_3290:
        /* <DEDUP_REMOVED lines=32> */
.L_x_3293:
[----:B------:R-:W-:Y:S05]  /*3bf0*/  BSYNC.RECONVERGENT B0 ;  /* 0x0000000000007941 */ /* 0x000fea0003800200 */
.L_x_3292:
        /* <DEDUP_REMOVED lines=32> */
.L_x_3295:
[----:B------:R-:W-:Y:S05]  /*3e00*/  BSYNC.RECONVERGENT B0 ;  /* 0x0000000000007941 */ /* 0x000fea0003800200 */
.L_x_3294:
        /* <DEDUP_REMOVED lines=24> */
[----:B------:R-:W0:Y:S01]  /*3f90*/  LDCU.128 UR8, c[0x0][0x3a0] ;  /* 0x00007400ff0877ac */ /* 0x000e220008000c00 */
[----:B------:R-:W-:Y:S01]  /*3fa0*/  IMAD.U32 R2, RZ, RZ, UR16 ;  /* 0x00000010ff027e24 */ /* 0x000fe2000f8e00ff */
[----:B------:R-:W-:Y:S01]  /*3fb0*/  ISETP.GE.AND P1, PT, R25, UR22, PT ;  /* 0x0000001619007c0c */ /* 0x000fe2000bf26270 */
[----:B------:R-:W-:Y:S01]  /*3fc0*/  FMUL.FTZ R22, R14, R55 ;  /* 0x000000370e167220 */ /* 0x000fe20000410000 */
[----:B------:R-:W1:Y:S01]  /*3fd0*/  LDCU.64 UR32, c[0x0][0x3b8] ;  /* 0x00007700ff2077ac */ /* 0x000e620008000a00 */
        /* <DEDUP_REMOVED lines=23> */
[----:B------:R-:W-:Y:S01]  /*4150*/  UIMAD UR8, UR26, UR33, UR31 ;  /* 0x000000211a0872a4 */ /* 0x000fe2000f8e021f */
[----:B------:R-:W-:Y:S01]  /*4160*/  IADD3.X R3, PT, PT, RZ, UR7, RZ, P0, P2 ;  /* 0x00000007ff037c10 */ /* 0x000fe200087e44ff */
[----:B------:R-:W-:-:S02]  /*4170*/  ULEA UR14, UP1, UR30, UR14, 0x2 ;  /* 0x0000000e1e0e7291 */ /* 0x000fc4000f8210ff */
[----:B------:R-:W-:Y:S02]  /*4180*/  ULEA.HI.X UR13, UR28, UR13, UR9, 0x2, UP0 ;  /* 0x0000000d1c0d7291 */ /* 0x000fe400080f1409 */
[----:B------:R-:W-:Y:S02]  /*4190*/  UISETP.LT.AND UP0, UPT, UR34, 0x1, UPT ;  /* 0x000000012200788c */ /* 0x000fe4000bf01270 */
[----:B------:R-:W-:Y:S02]  /*41a0*/  ULEA.HI.X UR15, UR30, UR15, UR8, 0x2, UP1 ;  /* 0x0000000f1e0f7291 */ /* 0x000fe400088f1408 */
[----:B------:R-:W-:Y:S02]  /*41b0*/  USEL UR8, UR34, 0x1, !UP0 ;  /* 0x0000000122087887 */ /* 0x000fe4000c000000 */
[----:B------:R-:W-:Y:S02]  /*41c0*/  UIMAD UR31, UR6, UR34, URZ ;  /* 0x00000022061f72a4 */ /* 0x000fe4000f8e02ff */
[----:B------:R-:W-:Y:S01]  /*41d0*/  UIADD3 UR9, UPT, UPT, UR23, 0x870, URZ ;  /* 0x0000087017097890 */ /* 0x000fe2000fffe0ff */
[----:B------:R-:W0:Y:S01]  /*41e0*/  LDCU.64 UR40, c[0x0][0x480] ;  /* 0x00009000ff2877ac */ /* 0x000e220008000a00 */
[----:B------:R-:W-:-:S02]  /*41f0*/  USHF.L.U64.HI UR30, UR10, 0x2, UR11 ;  /* 0x000000020a1e7899 */ /* 0x000fc4000801020b */
[----:B---3--:R-:W-:Y:S02]  /*4200*/  USHF.L.U64.HI UR29, UR36, 0x2, UR37 ;  /* 0x00000002241d7899 */ /* 0x008fe40008010225 */
[----:B----4-:R-:W-:Y:S02]  /*4210*/  USHF.L.U64.HI UR28, UR38, 0x1, UR39 ;  /* 0x00000001261c7899 */ /* 0x010fe40008010227 */
[----:B------:R-:W-:-:S12]  /*4220*/  UIADD3 UR8, UPT, UPT, -UR8, URZ, URZ ;  /* 0x000000ff08087290 */ /* 0x000fd8000fffe1ff */
.L_x_3301:
[----:B------:R-:W-:Y:S01]  /*4230*/  ISETP.GE.AND P3, PT, R156, UR22, PT ;  /* 0x000000169c007c0c */ /* 0x000fe2000bf66270 */
[----:B------:R-:W2:Y:S01]  /*4240*/  @!P1 LDG.E.U16 R99, desc[UR24][R2.64+-0x200] ;  /* 0xfffe001802639981 */ /* 0x000ea2000c1e1500 */
[----:B------:R-:W-:Y:S02]  /*4250*/  ISETP.GE.AND P5, PT, R155, UR22, PT ;  /* 0x000000169b007c0c */ /* 0x000fe4000bfa6270 */
[----:B------:R-:W-:-:S09]  /*4260*/  ISETP.GE.AND P6, PT, R154, UR22, PT ;  /* 0x000000169a007c0c */ /* 0x000fd2000bfc6270 */
[----:B------:R-:W3:Y:S04]  /*4270*/  @!P3 LDG.E.U16 R7, desc[UR24][R2.64+-0x1c0] ;  /* 0xfffe40180207b981 */ /* 0x000ee8000c1e1500 */
[----:B------:R-:W4:Y:S04]  /*4280*/  @!P5 LDG.E.U16 R9, desc[UR24][R2.64+-0x180] ;  /* 0xfffe80180209d981 */ /* 0x000f28000c1e1500 */
[----:B------:R-:W4:Y:S01]  /*4290*/  @!P6 LDG.E.U16 R11, desc[UR24][R2.64+-0x140] ;  /* 0xfffec018020be981 */ /* 0x000f22000c1e1500 */
[----:B------:R-:W-:Y:S01]  /*42a0*/  ISETP.GE.AND P0, PT, R153, UR22, PT ;  /* 0x0000001699007c0c */ /* 0x000fe2000bf06270 */
[----:B------:R-:W-:-:S02]  /*42b0*/  HFMA2 R8, -RZ, RZ, 0, 0 ;  /* 0x00000000ff087431 */ /* 0x000fc400000001ff */
[----:B------:R-:W-:Y:S01]  /*42c0*/  IMAD.U32 R5, RZ, RZ, UR13 ;  /* 0x0000000dff057e24 */ /* 0x000fe2000f8e00ff */
[----:B------:R-:W-:Y:S02]  /*42d0*/  MOV R4, UR12 ;  /* 0x0000000c00047c02 */ /* 0x000fe40008000f00 */
[----:B------:R-:W-:Y:S02]  /*42e0*/  ISETP.GE.AND P4, PT, R152, UR22, PT ;  /* 0x0000001698007c0c */ /* 0x000fe4000bf86270 */
[----:B------:R-:W-:Y:S01]  /*42f0*/  ISETP.GE.AND P2, PT, R151, UR22, PT ;  /* 0x0000001697007c0c */ /* 0x000fe2000bf46270 */
[----:B------:R-:W4:Y:S01]  /*4300*/  LDG.E R5, desc[UR24][R4.64] ;  /* 0x0000001804057981 */ /* 0x000f22000c1e1900 */
[----:B------:R-:W-:-:S03]  /*4310*/  IMAD.MOV.U32 R6, RZ, RZ, RZ ;  /* 0x000000ffff067224 */ /* 0x000fc600078e00ff */
[----:B------:R-:W4:Y:S01]  /*4320*/  @!P0 LDG.E.U16 R10, desc[UR24][R2.64+-0x100] ;  /* 0xffff0018020a8981 */ /* 0x000f22000c1e1500 */
[----:B--2---:R-:W-:-:S04]  /*4330*/  @!P1 PRMT R8, R99, 0x5410, RZ ;  /* 0x0000541063089816 */ /* 0x004fc800000000ff */
        /* <DEDUP_REMOVED lines=12> */
[----:B------:R-:W-:-:S02]  /*4400*/  MOV R4, RZ ;  /* 0x000000ff00047202 */ /* 0x000fc40000000f00 */
[----:B------:R-:W-:Y:S01]  /*4410*/  @!P0 PRMT R4, R10, 0x5410, RZ ;  /* 0x000054100a048816 */ /* 0x000fe200000000ff */
[C---:B------:R-:W-:Y:S01]  /*4420*/  FMUL.FTZ R100, R5.reuse, R59 ;  /* 0x0000003b05647220 */ /* 0x040fe20000410000 */
[----:B------:R-:W-:Y:S02]  /*4430*/  HFMA2 R10, -RZ, RZ, 0, 0 ;  /* 0x00000000ff0a7431 */ /* 0x000fe400000001ff */
[C---:B------:R-:W-:Y:S01]  /*4440*/  FMUL.FTZ R102, R5.reuse, R58 ;  /* 0x0000003a05667220 */ /* 0x040fe20000410000 */
[----:B------:R1:W-:Y:S01]  /*4450*/  MUFU.EX2 R131, R100 ;  /* 0x0000006400837308 */ /* 0x0003e20000000800 */
[----:B------:R-:W-:Y:S01]  /*4460*/  FMUL.FTZ R103, R5, R57 ;  /* 0x0000003905677220 */ /* 0x000fe20000410000 */
[----:B------:R-:W-:-:S06]  /*4470*/  IMAD.MOV.U32 R132, RZ, RZ, RZ ;  /* 0x000000ffff847224 */ /* 0x000fcc00078e00ff */
[----:B------:R0:W0:Y:S01]  /*4480*/  MUFU.EX2 R128, R102 ;  /* 0x0000006600807308 */ /* 0x0000220000000800 */
[----:B-1----:R-:W-:Y:S02]  /*4490*/  VIADD R100, R157, 0x2 ;  /* 0x000000029d647836 */ /* 0x002fe40000000000 */
[----:B------:R-:W-:-:S05]  /*44a0*/  FMUL.FTZ R104, R5, R56 ;  /* 0x0000003805687220 */ /* 0x000fca0000410000 */
[----:B------:R-:W1:Y:S01]  /*44b0*/  MUFU.EX2 R103, R103 ;  /* 0x0000006700677308 */ /* 0x000e620000000800 */
[----:B0-----:R-:W-:Y:S02]  /*44c0*/  VIADD R102, R157, 0x1 ;  /* 0x000000019d667836 */ /* 0x001fe40000000000 */
[----:B------:R-:W-:-:S03]  /*44d0*/  FMUL.FTZ R105, R5, R55 ;  /* 0x0000003705697220 */ /* 0x000fc60000410000 */
[----:B------:R-:W-:Y:S02]  /*44e0*/  ISETP.GE.U32.AND P0, PT, R102, UR22, PT ;  /* 0x0000001666007c0c */ /* 0x000fe4000bf06070 */
[----:B------:R-:W-:Y:S02]  /*44f0*/  MUFU.EX2 R104, R104 ;  /* 0x0000006800687308 */ /* 0x000fe40000000800 */
[----:B------:R-:W-:Y:S02]  /*4500*/  FSEL R129, R25, RZ, !P0 ;  /* 0x000000ff19817208 */ /* 0x000fe40004000000 */
[----:B------:R-:W-:-:S04]  /*4510*/  FSEL R128, R128, 1, !P0 ;  /* 0x3f80000080807808 */ /* 0x000fc80004000000 */
[----:B------:R-:W-:Y:S01]  /*4520*/  MUFU.EX2 R105, R105 ;  /* 0x0000006900697308 */ /* 0x000fe20000000800 */
[C---:B------:R-:W-:Y:S01]  /*4530*/  FMUL.FTZ R106, R5.reuse, R54 ;  /* 0x00000036056a7220 */ /* 0x040fe20000410000 */
[----:B------:R-:W-:-:S06]  /*4540*/  FMUL.FTZ R107, R5, R53 ;  /* 0x00000035056b7220 */ /* 0x000fcc0000410000 */
[----:B------:R-:W-:Y:S01]  /*4550*/  MUFU.EX2 R106, R106 ;  /* 0x0000006a006a7308 */ /* 0x000fe20000000800 */
[----:B------:R-:W-:-:S07]  /*4560*/  FMUL.FTZ R102, R5, R47 ;  /* 0x0000002f05667220 */ /* 0x000fce0000410000 */
[----:B------:R-:W-:Y:S08]  /*4570*/  MUFU.EX2 R107, R107 ;  /* 0x0000006b006b7308 */ /* 0x000ff00000000800 */
[----:B------:R-:W-:Y:S01]  /*4580*/  MUFU.EX2 R102, R102 ;  /* 0x0000006600667308 */ /* 0x000fe20000000800 */
[----:B--2---:R-:W-:Y:S02]  /*4590*/  @!P4 PRMT R4, R4, 0x5410, R7 ;  /* 0x000054100404c816 */ /* 0x004fe40000000007 */
[----:B------:R-:W-:-:S02]  /*45a0*/  IADD3 R7, PT, PT, R157, 0x4, RZ ;  /* 0x000000049d077810 */ /* 0x000fc40007ffe0ff */
[----:B---3--:R-:W-:Y:S02]  /*45b0*/  @!P2 PRMT R10, R9, 0x5410, RZ ;  /* 0x00005410090aa816 */ /* 0x008fe400000000ff */
[----:B------:R-:W-:Y:S02]  /*45c0*/  IADD3 R9, PT, PT, R157, 0x3, RZ ;  /* 0x000000039d097810 */ /* 0x000fe40007ffe0ff */
[----:B----4-:R-:W-:Y:S02]  /*45d0*/  @!P3 PRMT R10, R10, 0x5410, R11 ;  /* 0x000054100a0ab816 */ /* 0x010fe4000000000b */
[----:B------:R-:W-:Y:S01]  /*45e0*/  ISETP.GE.U32.AND P3, PT, R7, UR22, PT ;  /* 0x0000001607007c0c */ /* 0x000fe2000bf66070 */
[----:B------:R-:W-:Y:S01]  /*45f0*/  VIADD R7, R157, 0x5 ;  /* 0x000000059d077836 */ /* 0x000fe20000000000 */
[----:B------:R-:W-:Y:S02]  /*4600*/  @!P5 PRMT R132, R99, 0x5410, RZ ;  /* 0x000054106384d816 */ /* 0x000fe400000000ff */
[----:B------:R-:W-:Y:S01]  /*4610*/  ISETP.GE.U32.AND P2, PT, R9, UR22, PT ;  /* 0x0000001609007c0c */ /* 0x000fe2000bf46070 */
[----:B------:R-:W-:Y:S01]  /*4620*/  FMUL.FTZ R9, R5, R51 ;  /* 0x0000003305097220 */ /* 0x000fe20000410000 */
[----:B------:R-:W-:-:S02]  /*4630*/  @!P6 PRMT R132, R132, 0x5410, R101 ;  /* 0x000054108484e816 */ /* 0x000fc40000000065 */
[----:B------:R-:W-:Y:S02]  /*4640*/  ISETP.GE.U32.AND P5, PT, R157, UR22, PT ;  /* 0x000000169d007c0c */ /* 0x000fe4000bfa6070 */
[----:B------:R-:W-:Y:S02]  /*4650*/  ISETP.GE.U32.AND P6, PT, R7, UR22, PT ;  /* 0x0000001607007c0c */ /* 0x000fe4000bfc6070 */
[----:B------:R-:W-:Y:S01]  /*4660*/  IADD3 R7, PT, PT, R157, 0x6, RZ ;  /* 0x000000069d077810 */ /* 0x000fe20007ffe0ff */
[----:B------:R-:W0:Y:S01]  /*4670*/  MUFU.EX2 R9, R9 ;  /* 0x0000000900097308 */ /* 0x000e220000000800 */
[----:B------:R-:W-:Y:S01]  /*4680*/  ISETP.GE.U32.AND P4, PT, R100, UR22, PT ;  /* 0x0000001664007c0c */ /* 0x000fe2000bf86070 */
[----:B------:R-:W-:Y:S01]  /*4690*/  FMUL.FTZ R100, R5, R52 ;  /* 0x0000003405647220 */ /* 0x000fe20000410000 */
[----:B------:R-:W-:Y:S02]  /*46a0*/  FSEL R130, R26, RZ, !P5 ;  /* 0x000000ff1a827208 */ /* 0x000fe40006800000 */
[----:B------:R-:W-:-:S02]  /*46b0*/  FSEL R131, R131, 1, !P5 ;  /* 0x3f80000083837808 */ /* 0x000fc40006800000 */
[----:B------:R-:W-:Y:S01]  /*46c0*/  ISETP.GE.U32.AND P5, PT, R7, UR22, PT ;  /* 0x0000001607007c0c */ /* 0x000fe2000bfa6070 */
[----:B------:R-:W-:Y:S01]  /*46d0*/  VIADD R7, R157, 0x7 ;  /* 0x000000079d077836 */ /* 0x000fe20000000000 */
[----:B------:R-:W2:Y:S01]  /*46e0*/  MUFU.EX2 R100, R100 ;  /* 0x0000006400647308 */ /* 0x000ea20000000800 */
[----:B------:R-:W-:-:S03]  /*46f0*/  FMUL.FTZ R99, R5, R49 ;  /* 0x0000003105637220 */ /* 0x000fc60000410000 */
[----:B------:R-:W-:Y:S02]  /*4700*/  ISETP.GE.U32.AND P0, PT, R7, UR22, PT ;  /* 0x0000001607007c0c */ /* 0x000fe4000bf06070 */
[----:B------:R-:W-:Y:S02]  /*4710*/  IADD3 R7, PT, PT, R157, 0x8, RZ ;  /* 0x000000089d077810 */ /* 0x000fe40007ffe0ff */
[----:B------:R-:W-:Y:S01]  /*4720*/  FSEL R127, R24, RZ, !P4 ;  /* 0x000000ff187f7208 */ /* 0x000fe20006000000 */
[----:B------:R-:W3:Y:S01]  /*4730*/  MUFU.EX2 R99, R99 ;  /* 0x0000006300637308 */ /* 0x000ee20000000800 */
[----:B-1----:R-:W-:Y:S02]  /*4740*/  FSEL R126, R103, 1, !P4 ;  /* 0x3f800000677e7808 */ /* 0x002fe40006000000 */
[----:B------:R-:W-:Y:S01]  /*4750*/  ISETP.GE.U32.AND P4, PT, R7, UR22, PT ;  /* 0x0000001607007c0c */ /* 0x000fe2000bf86070 */
[----:B------:R-:W-:Y:S01]  /*4760*/  VIADD R7, R157, 0x9 ;  /* 0x000000099d077836 */ /* 0x000fe20000000000 */
[----:B------:R-:W-:-:S02]  /*4770*/  FSEL R125, R23, RZ, !P2 ;  /* 0x000000ff177d7208 */ /* 0x000fc40005000000 */
[----:B------:R-:W-:Y:S02]  /*4780*/  FSEL R115, R18, RZ, !P4 ;  /* 0x000000ff12737208 */ /* 0x000fe40006000000 */
[----:B0-----:R-:W-:Y:S02]  /*4790*/  FSEL R114, R9, 1, !P4 ;  /* 0x3f80000009727808 */ /* 0x001fe40006000000 */
[----:B------:R-:W-:Y:S02]  /*47a0*/  ISETP.GE.AND P4, PT, R147, UR22, PT ;  /* 0x0000001693007c0c */ /* 0x000fe4000bf86270 */
[----:B------:R-:W-:Y:S02]  /*47b0*/  FSEL R124, R104, 1, !P2 ;  /* 0x3f800000687c7808 */ /* 0x000fe40005000000 */
[----:B------:R-:W-:Y:S02]  /*47c0*/  ISETP.GE.U32.AND P2, PT, R7, UR22, PT ;  /* 0x0000001607007c0c */ /* 0x000fe4000bf46070 */
[----:B------:R-:W-:Y:S01]  /*47d0*/  IADD3 R7, PT, PT, R157, 0xa, RZ ;  /* 0x0000000a9d077810 */ /* 0x000fe20007ffe0ff */
[C---:B------:R-:W-:Y:S01]  /*47e0*/  FMUL.FTZ R11, R5.reuse, R50 ;  /* 0x00000032050b7220 */ /* 0x040fe20000410000 */
[----:B--2---:R-:W-:Y:S01]  /*47f0*/  FSEL R116, R100, 1, !P0 ;  /* 0x3f80000064747808 */ /* 0x004fe20004000000 */
[C---:B------:R-:W-:Y:S01]  /*4800*/  FMUL.FTZ R101, R5.reuse, R48 ;  /* 0x0000003005657220 */ /* 0x040fe20000410000 */
[----:B------:R-:W-:Y:S01]  /*4810*/  FSEL R123, R22, RZ, !P3 ;  /* 0x000000ff167b7208 */ /* 0x000fe20005800000 */
[----:B------:R-:W-:Y:S01]  /*4820*/  FMUL.FTZ R103, R5, R46 ;  /* 0x0000002e05677220 */ /* 0x000fe20000410000 */
[----:B------:R-:W-:Y:S01]  /*4830*/  FSEL R122, R105, 1, !P3 ;  /* 0x3f800000697a7808 */ /* 0x000fe20005800000 */
[C---:B------:R-:W-:Y:S01]  /*4840*/  FMUL.FTZ R100, R5.reuse, R44 ;  /* 0x0000002c05647220 */ /* 0x040fe20000410000 */
[----:B------:R-:W-:Y:S01]  /*4850*/  FMUL.FTZ R9, R5, R43 ;  /* 0x0000002b05097220 */ /* 0x000fe20000410000 */
[----:B------:R-:W-:Y:S01]  /*4860*/  ISETP.GE.U32.AND P3, PT, R7, UR22, PT ;  /* 0x0000001607007c0c */ /* 0x000fe2000bf66070 */
[----:B------:R-:W-:-:S03]  /*4870*/  VIADD R5, R157, 0xf ;  /* 0x0000000f9d057836 */ /* 0x000fc60000000000 */
[----:B------:R-:W-:Y:S02]  /*4880*/  FSEL R111, R16, RZ, !P3 ;  /* 0x000000ff106f7208 */ /* 0x000fe40005800000 */
[----:B---3--:R-:W-:Y:S02]  /*4890*/  FSEL R110, R99, 1, !P3 ;  /* 0x3f800000636e7808 */ /* 0x008fe40005800000 */
[----:B------:R-:W-:Y:S02]  /*48a0*/  ISETP.GE.U32.AND P3, PT, R5, UR22, PT ;  /* 0x0000001605007c0c */ /* 0x000fe4000bf66070 */
[----:B------:R-:W2:Y:S01]  /*48b0*/  @!P4 LDG.E.U16 R5, desc[UR24][R2.64+0x80] ;  /* 0x000080180205c981 */ /* 0x000ea2000c1e1500 */
[----:B------:R-:W-:Y:S01]  /*48c0*/  IADD3 R7, PT, PT, R157, 0xb, RZ ;  /* 0x0000000b9d077810 */ /* 0x000fe20007ffe0ff */
[----:B------:R-:W0:Y:S01]  /*48d0*/  MUFU.EX2 R103, R103 ;  /* 0x0000006700677308 */ /* 0x000e220000000800 */
[----:B------:R-:W-:Y:S02]  /*48e0*/  FSEL R121, R21, RZ, !P6 ;  /* 0x000000ff15797208 */ /* 0x000fe40007000000 */
[----:B------:R-:W-:-:S02]  /*48f0*/  FSEL R120, R106, 1, !P6 ;  /* 0x3f8000006a787808 */ /* 0x000fc40007000000 */
[----:B------:R-:W-:Y:S01]  /*4900*/  ISETP.GE.U32.AND P6, PT, R7, UR22, PT ;  /* 0x0000001607007c0c */ /* 0x000fe2000bfc6070 */
[----:B------:R-:W-:Y:S02]  /*4910*/  VIADD R7, R157, 0xc ;  /* 0x0000000c9d077836 */ /* 0x000fe40000000000 */
[----:B------:R-:W1:Y:S01]  /*4920*/  MUFU.EX2 R11, R11 ;  /* 0x0000000b000b7308 */ /* 0x000e620000000800 */
[----:B------:R-:W-:Y:S02]  /*4930*/  FSEL R119, R20, RZ, !P5 ;  /* 0x000000ff14777208 */ /* 0x000fe40006800000 */
[----:B------:R-:W-:Y:S02]  /*4940*/  FSEL R118, R107, 1, !P5 ;  /* 0x3f8000006b767808 */ /* 0x000fe40006800000 */
[----:B------:R-:W-:Y:S02]  /*4950*/  ISETP.GE.U32.AND P5, PT, R7, UR22, PT ;  /* 0x0000001607007c0c */ /* 0x000fe4000bfa6070 */
[----:B------:R-:W-:Y:S01]  /*4960*/  IADD3 R7, PT, PT, R157, 0xd, RZ ;  /* 0x0000000d9d077810 */ /* 0x000fe20007ffe0ff */
[----:B------:R-:W3:Y:S01]  /*4970*/  MUFU.EX2 R100, R100 ;  /* 0x0000006400647308 */ /* 0x000ee20000000800 */
[----:B------:R-:W-:-:S02]  /*4980*/  FSEL R117, R19, RZ, !P0 ;  /* 0x000000ff13757208 */ /* 0x000fc40004000000 */
[----:B------:R-:W-:-:S05]  /*4990*/  ISETP.GE.U32.AND P0, PT, R7, UR22, PT ;  /* 0x0000001607007c0c */ /* 0x000fca000bf06070 */
[----:B------:R-:W4:Y:S01]  /*49a0*/  MUFU.EX2 R101, R101 ;  /* 0x0000006500657308 */ /* 0x000f220000000800 */
[----:B------:R-:W-:Y:S02]  /*49b0*/  FSEL R107, R14, RZ, !P5 ;  /* 0x000000ff0e6b7208 */ /* 0x000fe40006800000 */
[----:B------:R-:W-:-:S05]  /*49c0*/  FSEL R106, R102, 1, !P5 ;  /* 0x3f800000666a7808 */ /* 0x000fca0006800000 */
[----:B------:R-:W4:Y:S01]  /*49d0*/  MUFU.EX2 R9, R9 ;  /* 0x0000000900097308 */ /* 0x000f220000000800 */
[----:B------:R-:W-:Y:S02]  /*49e0*/  ISETP.GE.AND P5, PT, R145, UR22, PT ;  /* 0x0000001691007c0c */ /* 0x000fe4000bfa6270 */
[----:B------:R-:W-:Y:S02]  /*49f0*/  IADD3 R7, PT, PT, R157, 0xe, RZ ;  /* 0x0000000e9d077810 */ /* 0x000fe40007ffe0ff */
[----:B------:R-:W-:Y:S02]  /*4a00*/  FSEL R105, R13, RZ, !P0 ;  /* 0x000000ff0d697208 */ /* 0x000fe40004000000 */
[----:B0-----:R-:W-:Y:S02]  /*4a10*/  FSEL R104, R103, 1, !P0 ;  /* 0x3f80000067687808 */ /* 0x001fe40004000000 */
[----:B------:R-:W-:Y:S02]  /*4a20*/  ISETP.GE.AND P0, PT, R144, UR22, PT ;  /* 0x0000001690007c0c */ /* 0x000fe4000bf06270 */
[----:B------:R-:W-:-:S02]  /*4a30*/  FSEL R113, R17, RZ, !P2 ;  /* 0x000000ff11717208 */ /* 0x000fc40005000000 */
[----:B-1----:R-:W-:Y:S02]  /*4a40*/  FSEL R112, R11, 1, !P2 ;  /* 0x3f8000000b707808 */ /* 0x002fe40005000000 */
[----:B------:R-:W-:Y:S02]  /*4a50*/  ISETP.GE.U32.AND P2, PT, R7, UR22, PT ;  /* 0x0000001607007c0c */ /* 0x000fe4000bf46070 */
[----:B------:R-:W-:Y:S02]  /*4a60*/  FSEL R109, R15, RZ, !P6 ;  /* 0x000000ff0f6d7208 */ /* 0x000fe40007000000 */
[----:B---3--:R-:W-:Y:S02]  /*4a70*/  FSEL R102, R100, 1, !P2 ;  /* 0x3f80000064667808 */ /* 0x008fe40005000000 */
[----:B----4-:R-:W-:Y:S01]  /*4a80*/  FSEL R108, R101, 1, !P6 ;  /* 0x3f800000656c7808 */ /* 0x010fe20007000000 */
[----:B------:R-:W3:Y:S01]  /*4a90*/  @!P0 LDG.E.U16 R133, desc[UR24][R2.64+0x140] ;  /* 0x0001401802858981 */ /* 0x000ee2000c1e1500 */
[----:B------:R-:W-:-:S02]  /*4aa0*/  FSEL R100, R9, 1, !P3 ;  /* 0x3f80000009647808 */ /* 0x000fc40005800000 */
[----:B------:R-:W-:Y:S01]  /*4ab0*/  ISETP.GE.AND P6, PT, R146, UR22, PT ;  /* 0x0000001692007c0c */ /* 0x000fe2000bfc6270 */
[----:B------:R-:W4:Y:S01]  /*4ac0*/  @!P5 LDG.E.U16 R9, desc[UR24][R2.64+0x100] ;  /* 0x000100180209d981 */ /* 0x000f22000c1e1500 */
[----:B------:R-:W-:Y:S02]  /*4ad0*/  FSEL R103, R12, RZ, !P2 ;  /* 0x000000ff0c677208 */ /* 0x000fe40005000000 */
[----:B------:R-:W-:Y:S02]  /*4ae0*/  ISETP.GE.AND P2, PT, R94, UR22, PT ;  /* 0x000000165e007c0c */ /* 0x000fe4000bf46270 */
[----:B------:R-:W-:Y:S02]  /*4af0*/  FSEL R101, R0, RZ, !P3 ;  /* 0x000000ff00657208 */ /* 0x000fe40005800000 */
[----:B------:R-:W-:-:S05]  /*4b00*/  ISETP.GE.AND P3, PT, R93, UR22, PT ;  /* 0x000000165d007c0c */ /* 0x000fca000bf66270 */
[----:B------:R-:W3:Y:S04]  /*4b10*/  @!P6 LDG.E.U16 R134, desc[UR24][R2.64+0xc0] ;  /* 0x0000c0180286e981 */ /* 0x000ee8000c1e1500 */
[----:B------:R-:W3:Y:S04]  /*4b20*/  @!P2 LDG.E.U16 R99, desc[UR24][R2.64+0x180] ;  /* 0x000180180263a981 */ /* 0x000ee8000c1e1500 */
[----:B------:R-:W3:Y:S01]  /*4b30*/  @!P3 LDG.E.U16 R11, desc[UR24][R2.64+0x1c0] ;  /* 0x0001c018020bb981 */ /* 0x000ee2000c1e1500 */
        /* <DEDUP_REMOVED lines=30> */
[----:B------:R-:W-:Y:S01]  /*4d20*/  FMUL.FTZ R7, R100, R7 ;  /* 0x0000000764077220 */ /* 0x000fe20000410000 */
[----:B------:R-:W-:-:S04]  /*4d30*/  MOV R135, RZ ;  /* 0x000000ff00877202 */ /* 0x000fc80000000f00 */
[----:B------:R-:W1:Y:S01]  /*4d40*/  SHFL.UP PT, R138, R7, 0x1, RZ ;  /* 0x04200000078a7989 */ /* 0x000e6200000e00ff */
[----:B0-----:R-:W-:Y:S01]  /*4d50*/  FFMA.FTZ R137, R7, R137, R136 ;  /* 0x0000008907897223 */ /* 0x001fe20000010088 */
[----:B------:R-:W-:Y:S02]  /*4d60*/  PRMT R139, R8, 0x7632, R139 ;  /* 0x00007632088b7816 */ /* 0x000fe4000000008b */
[----:B------:R-:W-:Y:S01]  /*4d70*/  PRMT R140, R6, 0x7632, R140 ;  /* 0x00007632068c7816 */ /* 0x000fe2000000008c */
[----:B------:R-:W-:Y:S04]  /*4d80*/  STS.U16 [R91], R8 ;  /* 0x000000085b007388 */ /* 0x000fe80000000400 */
[----:B------:R-:W-:Y:S04]  /*4d90*/  STS.U16 [R90+0x40], R139 ;  /* 0x0000408b5a007388 */ /* 0x000fe80000000400 */
[----:B------:R0:W-:Y:S01]  /*4da0*/  STS.U16 [R89+0x80], R6 ;  /* 0x0000800659007388 */ /* 0x0001e20000000400 */
[----:B------:R-:W-:-:S03]  /*4db0*/  PRMT R141, R10, 0x7632, R141 ;  /* 0x000076320a8d7816 */ /* 0x000fc6000000008d */
[----:B------:R-:W-:Y:S04]  /*4dc0*/  STS.U16 [R88+0xc0], R140 ;  /* 0x0000c08c58007388 */ /* 0x000fe80000000400 */
[----:B------:R-:W-:Y:S01]  /*4dd0*/  STS.U16 [R87+0x100], R4 ;  /* 0x0001000457007388 */ /* 0x000fe20000000400 */
[----:B0-----:R-:W-:Y:S01]  /*4de0*/  HFMA2 R6, -RZ, RZ, 0, 0 ;  /* 0x00000000ff067431 */ /* 0x001fe200000001ff */
[----:B------:R-:W-:Y:S01]  /*4df0*/  PRMT R139, R132, 0x7632, R139 ;  /* 0x00007632848b7816 */ /* 0x000fe2000000008b */
[----:B------:R-:W-:Y:S01]  /*4e00*/  IMAD.MOV.U32 R8, RZ, RZ, RZ ;  /* 0x000000ffff087224 */ /* 0x000fe200078e00ff */
[----:B------:R-:W0:Y:S01]  /*4e10*/  S2UR UR11, SR_CgaCtaId ;  /* 0x00000000000b79c3 */ /* 0x000e220000008800 */
[----:B--2---:R-:W-:Y:S02]  /*4e20*/  @!P4 PRMT R135, R5, 0x5410, RZ ;  /* 0x000054100587c816 */ /* 0x004fe400000000ff */
[----:B------:R-:W-:-:S04]  /*4e30*/  ISETP.GE.AND P4, PT, R92, 0x1, PT ;  /* 0x000000015c00780c */ /* 0x000fc80003f86270 */
[----:B------:R-:W-:-:S05]  /*4e40*/  FSEL R136, R136, R137, !P4 ;  /* 0x0000008988887208 */ /* 0x000fca0006000000 */
[----:B------:R-:W2:Y:S01]  /*4e50*/  SHFL.UP PT, R137, R136, 0x2, RZ ;  /* 0x0440000088897989 */ /* 0x000ea200000e00ff */
[----:B------:R-:W-:-:S03]  /*4e60*/  PRMT R5, R4, 0x7632, R5 ;  /* 0x0000763204057816 */ /* 0x000fc60000000005 */
[----:B-1----:R-:W-:Y:S02]  /*4e70*/  @P4 FMUL.FTZ R7, R7, R138 ;  /* 0x0000008a07074220 */ /* 0x002fe40000410000 */
[----:B------:R-:W-:Y:S04]  /*4e80*/  STS.U16 [R86+0x140], R5 ;  /* 0x0001400556007388 */ /* 0x000fe80000000400 */
[----:B------:R-:W-:Y:S04]  /*4e90*/  STS.U16 [R85+0x180], R10 ;  /* 0x0001800a55007388 */ /* 0x000fe80000000400 */
[----:B------:R-:W1:Y:S01]  /*4ea0*/  SHFL.UP PT, R10, R7, 0x2, RZ ;  /* 0x04400000070a7989 */ /* 0x000e6200000e00ff */
[----:B--2---:R-:W-:-:S03]  /*4eb0*/  FFMA.FTZ R137, R7, R137, R136 ;  /* 0x0000008907897223 */ /* 0x004fc60000010088 */
[----:B------:R-:W-:Y:S04]  /*4ec0*/  STS.U16 [R84+0x1c0], R141 ;  /* 0x0001c08d54007388 */ /* 0x000fe80000000400 */
[----:B------:R-:W-:Y:S01]  /*4ed0*/  STS.U16 [R83+0x200], R132 ;  /* 0x0002008453007388 */ /* 0x000fe20000000400 */
[----:B----4-:R-:W-:-:S04]  /*4ee0*/  @!P5 PRMT R6, R9, 0x5410, RZ ;  /* 0x000054100906d816 */ /* 0x010fc800000000ff */
[----:B---3--:R-:W-:Y:S02]  /*4ef0*/  @!P0 PRMT R6, R6, 0x5410, R133 ;  /* 0x0000541006068816 */ /* 0x008fe40000000085 */
[----:B------:R-:W-:-:S04]  /*4f00*/  ISETP.GE.AND P0, PT, R92, 0x2, PT ;  /* 0x000000025c00780c */ /* 0x000fc80003f06270 */
[----:B------:R-:W-:Y:S02]  /*4f10*/  FSEL R136, R136, R137, !P0 ;  /* 0x0000008988887208 */ /* 0x000fe40004000000 */
[----:B------:R-:W-:-:S03]  /*4f20*/  @!P6 PRMT R135, R135, 0x5410, R134 ;  /* 0x000054108787e816 */ /* 0x000fc60000000086 */
[----:B------:R-:W2:Y:S01]  /*4f30*/  SHFL.UP PT, R9, R136, 0x4, RZ ;  /* 0x0480000088097989 */ /* 0x000ea200000e00ff */
[----:B------:R-:W-:Y:S02]  /*4f40*/  PRMT R134, R135, 0x7632, R134 ;  /* 0x0000763287867816 */ /* 0x000fe40000000086 */
[----:B------:R-:W-:Y:S01]  /*4f50*/  @!P2 PRMT R8, R99, 0x5410, RZ ;  /* 0x000054106308a816 */ /* 0x000fe200000000ff */
[----:B-1----:R-:W-:Y:S01]  /*4f60*/  @P0 FMUL.FTZ R7, R7, R10 ;  /* 0x0000000a07070220 */ /* 0x002fe20000410000 */
[----:B------:R-:W-:Y:S02]  /*4f70*/  STS.U16 [R82+0x240], R139 ;  /* 0x0002408b52007388 */ /* 0x000fe40000000400 */
[--C-:B------:R-:W-:Y:S02]  /*4f80*/  @!P3 PRMT R8, R8, 0x5410, R11.reuse ;  /* 0x000054100808b816 */ /* 0x100fe4000000000b */
[----:B------:R-:W-:Y:S01]  /*4f90*/  STS.U16 [R81+0x280], R135 ;  /* 0x0002808751007388 */ /* 0x000fe20000000400 */
[----:B------:R-:W-:-:S03]  /*4fa0*/  PRMT R11, R6, 0x7632, R11 ;  /* 0x00007632060b7816 */ /* 0x000fc6000000000b */
[----:B------:R-:W-:Y:S04]  /*4fb0*/  STS.U16 [R80+0x2c0], R134 ;  /* 0x0002c08650007388 */ /* 0x000fe80000000400 */
[----:B------:R-:W-:Y:S04]  /*4fc0*/  STS.U16 [R79+0x300], R6 ;  /* 0x000300064f007388 */ /* 0x000fe80000000400 */
[----:B------:R-:W1:Y:S01]  /*4fd0*/  SHFL.UP PT, R6, R7, 0x4, RZ ;  /* 0x0480000007067989 */ /* 0x000e6200000e00ff */
[----:B------:R-:W-:Y:S01]  /*4fe0*/  ISETP.GE.AND P0, PT, R92, 0x4, PT ;  /* 0x000000045c00780c */ /* 0x000fe20003f06270 */
[----:B--2---:R-:W-:-:S02]  /*4ff0*/  FFMA.FTZ R9, R7, R9, R136 ;  /* 0x0000000907097223 */ /* 0x004fc40000010088 */
[----:B------:R-:W-:Y:S01]  /*5000*/  STS.U16 [R78+0x340], R11 ;  /* 0x0003400b4e007388 */ /* 0x000fe20000000400 */
[----:B------:R-:W-:-:S03]  /*5010*/  PRMT R132, R8, 0x7632, R132 ;  /* 0x0000763208847816 */ /* 0x000fc60000000084 */
[----:B------:R2:W-:Y:S02]  /*5020*/  STS.U16 [R77+0x380], R8 ;  /* 0x000380084d007388 */ /* 0x0005e40000000400 */
[----:B--2---:R-:W-:-:S05]  /*5030*/  FSEL R8, R136, R9, !P0 ;  /* 0x0000000988087208 */ /* 0x004fca0004000000 */
[----:B------:R-:W2:Y:S01]  /*5040*/  SHFL.UP PT, R9, R8, 0x8, RZ ;  /* 0x0500000008097989 */ /* 0x000ea200000e00ff */
[----:B-1----:R-:W-:-:S05]  /*5050*/  @P0 FMUL.FTZ R7, R7, R6 ;  /* 0x0000000607070220 */ /* 0x002fca0000410000 */
[----:B------:R-:W1:Y:S01]  /*5060*/  SHFL.UP PT, R6, R7, 0x8, RZ ;  /* 0x0500000007067989 */ /* 0x000e6200000e00ff */
[----:B------:R-:W-:Y:S02]  /*5070*/  ISETP.GE.AND P0, PT, R92, 0x8, PT ;  /* 0x000000085c00780c */ /* 0x000fe40003f06270 */
[----:B------:R-:W-:Y:S02]  /*5080*/  MOV R4, UR14 ;  /* 0x0000000e00047c02 */ /* 0x000fe40008000f00 */
[----:B------:R-:W-:Y:S01]  /*5090*/  MOV R5, UR15 ;  /* 0x0000000f00057c02 */ /* 0x000fe20008000f00 */
[----:B------:R-:W-:Y:S01]  /*50a0*/  STS.U16 [R76+0x3c0], R132 ;  /* 0x0003c0844c007388 */ /* 0x000fe20000000400 */
[----:B------:R-:W-:-:S03]  /*50b0*/  NOP ;  /* 0x0000000000007918 */ /* 0x000fc60000000000 */
[----:B------:R3:W5:Y:S01]  /*50c0*/  LDG.E R99, desc[UR24][R4.64] ;  /* 0x0000001804637981 */ /* 0x000762000c1e1900 */
[----:B------:R-:W-:Y:S01]  /*50d0*/  ISETP.NE.AND P3, PT, R92, 0x1f, PT ;  /* 0x0000001f5c00780c */ /* 0x000fe20003f65270 */
[----:B------:R-:W-:Y:S01]  /*50e0*/  UMOV UR23, 0x400 ;  /* 0x0000040000177882 */ /* 0x000fe20000000000 */
[----:B------:R-:W-:Y:S01]  /*50f0*/  SHF.R.U32.HI R162, RZ, 0x5, R96 ;  /* 0x00000005ffa27819 */ /* 0x000fe20000011660 */
[----:B------:R-:W-:Y:S01]  /*5100*/  LDS.U16 R132, [R75] ;  /* 0x000000004b847984 */ /* 0x000fe20000000400 */
[----:B--2---:R-:W-:-:S03]  /*5110*/  FFMA.FTZ R9, R7, R9, R8 ;  /* 0x0000000907097223 */ /* 0x004fc60000010008 */
[----:B------:R-:W-:Y:S02]  /*5120*/  LDS.U16 R133, [R74+0x2] ;  /* 0x000002004a857984 */ /* 0x000fe40000000400 */
[----:B---3--:R-:W-:Y:S01]  /*5130*/  FSEL R4, R8, R9, !P0 ;  /* 0x0000000908047208 */ /* 0x008fe20004000000 */
[----:B-1----:R-:W-:Y:S01]  /*5140*/  @P0 FMUL.FTZ R7, R7, R6 ;  /* 0x0000000607070220 */ /* 0x002fe20000410000 */
        /* <DEDUP_REMOVED lines=9> */
[----:B------:R-:W-:Y:S01]  /*51e0*/  MOV R9, RZ ;  /* 0x000000ff00097202 */ /* 0x000fe20000000f00 */
        /* <DEDUP_REMOVED lines=20> */
[----:B------:R-:W-:Y:S02]  /*5330*/  FSEL R164, R4, R11, !P2 ;  /* 0x0000000b04a47208 */ /* 0x000fe40005000000 */
        /* <DEDUP_REMOVED lines=11> */
[C---:B-1----:R-:W-:Y:S01]  /*53f0*/  @P2 FFMA.FTZ R5, R163.reuse, R98, R164 ;  /* 0x00000062a3052223 */ /* 0x042fe200000100a4 */
        /* <DEDUP_REMOVED lines=13> */
.L_x_3298:
[----:B------:R-:W-:Y:S05]  /*54d0*/  BSYNC.RECONVERGENT B0 ;  /* 0x0000000000007941 */ /* 0x000fea0003800200 */
.L_x_3297:
        /* <DEDUP_REMOVED lines=47> */
.L_x_3300:
[----:B------:R-:W-:Y:S05]  /*57d0*/  BSYNC.RECONVERGENT B0 ;  /* 0x0000000000007941 */ /* 0x000fea0003800200 */
.L_x_3299:
        /* <DEDUP_REMOVED lines=44> */
.L_x_3296:
        /* <DEDUP_REMOVED lines=46> */
[----:B--2---:R-:W-:Y:S01]  /*5d80*/  PRMT R4, R2, 0x7632, R4 ;  /* 0x0000763202047816 */ /* 0x004fe20000000004 */
[----:B------:R-:W-:Y:S02]  /*5d90*/  IMAD.U32 R2, RZ, RZ, UR22 ;  /* 0x00000016ff027e24 */ /* 0x000fe4000f8e00ff */
[----:B------:R-:W-:Y:S04]  /*5da0*/  STS.U16 [R64+0x16], R7 ;  /* 0x0000160740007388 */ /* 0x000fe80000000400 */
[----:B------:R0:W-:Y:S04]  /*5db0*/  STS.U16 [R63+0x18], R0 ;  /* 0x000018003f007388 */ /* 0x0001e80000000400 */
[----:B------:R-:W-:Y:S04]  /*5dc0*/  STS.U16 [R62+0x1a], R8 ;  /* 0x00001a083e007388 */ /* 0x000fe80000000400 */
[----:B------:R2:W-:Y:S01]  /*5dd0*/  STS.U16 [R61+0x1c], R3 ;  /* 0x00001c033d007388 */ /* 0x0005e20000000400 */
[----:B0-----:R-:W-:-:S03]  /*5de0*/  SHF.L.U32 R0, R96, 0x4, RZ ;  /* 0x0000000460007819 */ /* 0x001fc600000006ff */
[----:B------:R0:W-:Y:S01]  /*5df0*/  STS.U16 [R60+0x1e], R4 ;  /* 0x00001e043c007388 */ /* 0x0001e20000000400 */
[----:B------:R-:W-:-:S03]  /*5e00*/  NOP ;  /* 0x0000000000007918 */ /* 0x000fc60000000000 */
[----:B------:R-:W-:Y:S01]  /*5e10*/  LDS.U16 R5, [R91] ;  /* 0x000000005b057984 */ /* 0x000fe20000000400 */
[----:B------:R-:W-:-:S03]  /*5e20*/  LOP3.LUT R9, R0, 0x3e00, RZ, 0xc0, !PT ;  /* 0x00003e0000097812 */ /* 0x000fc600078ec0ff */
[----:B------:R-:W-:Y:S01]  /*5e30*/  LDS.U16 R21, [R90+0x40] ;  /* 0x000040005a157984 */ /* 0x000fe20000000400 */
[----:B------:R-:W-:-:S03]  /*5e40*/  LOP3.LUT R9, R9, 0x1f, R96, 0xf8, !PT ;  /* 0x0000001f09097812 */ /* 0x000fc600078ef860 */
        /* <DEDUP_REMOVED lines=25> */
[----:B------:R-:W-:Y:S01]  /*5fe0*/  LOP3.LUT R16, R9, 0x1e0, RZ, 0xfc, !PT ;  /* 0x000001e009107812 */ /* 0x000fe200078efcff */
        /* <DEDUP_REMOVED lines=21> */
[----:B------:R-:W-:-:S03]  /*6140*/  ISETP.GE.AND P1, PT, R11, R99, PT ;  /* 0x000000630b00720c */ /* 0x000fc60003f26270 */
[----:B------:R-:W-:Y:S01]  /*6150*/  @!P5 STG.E.U16 desc[UR24][R2.64+0x340], R57 ;  /* 0x000340390200d986 */ /* 0x000fe2000c101518 */
[----:B-1----:R-:W-:-:S03]  /*6160*/  LOP3.LUT R15, R9, 0x60, RZ, 0xfc, !PT ;  /* 0x00000060090f7812 */ /* 0x002fc600078efcff */
[----:B------:R1:W-:Y:S01]  /*6170*/  @!P2 STG.E.U16 desc[UR24][R2.64+0x180], R17 ;  /* 0x000180110200a986 */ /* 0x0003e2000c101518 */
[-C--:B------:R-:W-:Y:S02]  /*6180*/  ISETP.GE.AND P2, PT, R13, R99.reuse, PT ;  /* 0x000000630d00720c */ /* 0x080fe40003f46270 */
[-C--:B------:R-:W-:Y:S01]  /*6190*/  ISETP.GE.AND P5, PT, R15, R99.reuse, PT ;  /* 0x000000630f00720c */ /* 0x080fe20003fa6270 */
        /* <DEDUP_REMOVED lines=8> */
[-C--:B------:R-:W-:Y:S02]  /*6220*/  ISETP.GE.AND P3, PT, R17, R99.reuse, PT ;  /* 0x000000631100720c */ /* 0x080fe40003f66270 */
[-C--:B------:R-:W-:Y:S01]  /*6230*/  ISETP.GE.AND P2, PT, R20, R99.reuse, PT ;  /* 0x000000631400720c */ /* 0x080fe20003f46270 */
[----:B------:R2:W-:Y:S01]  /*6240*/  @!P4 STG.E.U16 desc[UR24][R2.64+0x80], R23 ;  /* 0x000080170200c986 */ /* 0x0005e2000c101518 */
[----:B------:R-:W-:-:S03]  /*6250*/  ISETP.GE.AND P4, PT, R19, R99, PT ;  /* 0x000000631300720c */ /* 0x000fc60003f86270 */
[----:B------:R3:W-:Y:S01]  /*6260*/  @!P5 STG.E.U16 desc[UR24][R2.64+0xc0], R25 ;  /* 0x0000c0190200d986 */ /* 0x0007e2000c101518 */
[----:B------:R-:W-:Y:S02]  /*6270*/  ISETP.GE.AND P5, PT, R18, R99, PT ;  /* 0x000000631200720c */ /* 0x000fe40003fa6270 */
[----:B-1----:R-:W-:Y:S01]  /*6280*/  PRMT R43, RZ, 0x7610, R43 ;  /* 0x00007610ff2b7816 */ /* 0x002fe2000000002b */
[----:B------:R-:W-:Y:S01]  /*6290*/  @!P6 STG.E.U16 desc[UR24][R2.64+0x2c0], R53 ;  /* 0x0002c0350200e986 */ /* 0x000fe2000c101518 */
[----:B------:R-:W-:Y:S01]  /*62a0*/  IADD3 R5, P6, PT, R9, UR10, RZ ;  /* 0x0000000a09057c10 */ /* 0x000fe2000ffde0ff */
[----:B------:R-:W1:Y:S02]  /*62b0*/  LDCU.64 UR10, c[0x0][0x490] ;  /* 0x00009200ff0a77ac */ /* 0x000e640008000a00 */
[----:B------:R-:W-:Y:S01]  /*62c0*/  @!P3 STG.E.U16 desc[UR24][R2.64+0x300], R55 ;  /* 0x000300370200b986 */ /* 0x000fe2000c101518 */
[----:B------:R-:W-:Y:S01]  /*62d0*/  ISETP.GE.AND P3, PT, R20, UR22, PT ;  /* 0x0000001614007c0c */ /* 0x000fe2000bf66270 */
[----:B------:R-:W-:Y:S01]  /*62e0*/  IMAD.X R22, RZ, RZ, UR15, P6 ;  /* 0x0000000fff167e24 */ /* 0x000fe2000b0e06ff */
        /* <DEDUP_REMOVED lines=9> */
[----:B------:R-:W-:Y:S02]  /*6380*/  ISETP.GE.AND P2, PT, R9, UR22, PT ;  /* 0x0000001609007c0c */ /* 0x000fe4000bf46270 */
[----:B--2---:R-:W-:Y:S01]  /*6390*/  PRMT R23, RZ, 0x7610, R23 ;  /* 0x00007610ff177816 */ /* 0x004fe20000000017 */
[----:B------:R2:W-:Y:S01]  /*63a0*/  @!P1 STG.E.U16 desc[UR24][R2.64+0x3c0], R93 ;  /* 0x0003c05d02009986 */ /* 0x0005e2000c101518 */
[----:B---3--:R-:W-:-:S02]  /*63b0*/  PRMT R25, RZ, 0x7610, R25 ;  /* 0x00007610ff197816 */ /* 0x008fc40000000019 */
[----:B------:R-:W-:Y:S01]  /*63c0*/  ISETP.GE.AND P6, PT, R14, UR22, PT ;  /* 0x000000160e007c0c */ /* 0x000fe2000bfc6270 */
[----:B------:R-:W-:Y:S01]  /*63d0*/  BAR.SYNC.DEFER_BLOCKING 0x0 ;  /* 0x0000000000007b1d */ /* 0x000fe20000010000 */
[----:B------:R-:W-:Y:S02]  /*63e0*/  ISETP.GE.AND P1, PT, R19, UR22, PT ;  /* 0x0000001613007c0c */ /* 0x000fe4000bf26270 */
[----:B------:R-:W-:Y:S02]  /*63f0*/  PRMT R44, RZ, 0x7610, R44 ;  /* 0x00007610ff2c7816 */ /* 0x000fe4000000002c */
[----:B----4-:R-:W-:Y:S02]  /*6400*/  PRMT R21, RZ, 0x7610, R21 ;  /* 0x00007610ff157816 */ /* 0x010fe40000000015 */
        /* <DEDUP_REMOVED lines=56> */
[----:B------:R-:W0:Y:S04]  /*6790*/  LDS.U16 R23, [R69+0xc] ;  /* 0x00000c0045177984 */ /* 0x000e280000000400 */
        /* <DEDUP_REMOVED lines=11> */
[----:B0-----:R-:W-:-:S03]  /*6850*/  HADD2.F32 R47, -RZ, R5.H0_H0 ;  /* 0x20000005ff2f7230 */ /* 0x001fc60000004100 */
[----:B------:R-:W0:Y:S01]  /*6860*/  LDS.U16 R5, [R65+0x14] ;  /* 0x0000140041057984 */ /* 0x000e220000000400 */
[----:B------:R-:W-:-:S03]  /*6870*/  HADD2.F32 R53, -RZ, R23.H0_H0 ;  /* 0x20000017ff357230 */ /* 0x000fc60000004100 */
[----:B------:R-:W0:Y:S01]  /*6880*/  LDS.U16 R23, [R61+0x1c] ;  /* 0x00001c003d177984 */ /* 0x000e220000000400 */
[----:B--2---:R-:W-:-:S03]  /*6890*/  HADD2.F32 R55, -RZ, R2.H0_H0 ;  /* 0x20000002ff377230 */ /* 0x004fc60000004100 */
[----:B------:R-:W2:Y:S01]  /*68a0*/  LDS.U16 R2, [R60+0x1e] ;  /* 0x00001e003c027984 */ /* 0x000ea20000000400 */
[----:B------:R-:W-:Y:S01]  /*68b0*/  FMUL.FTZ R26, R25, -1.4426950216293334961 ;  /* 0xbfb8aa3b191a7820 */ /* 0x000fe20000410000 */
[----:B------:R-:W-:-:S05]  /*68c0*/  FMUL.FTZ R44, R43, -1.4426950216293334961 ;  /* 0xbfb8aa3b2b2c7820 */ /* 0x000fca0000410000 */
[----:B------:R-:W0:Y:S01]  /*68d0*/  MUFU.EX2 R26, R26 ;  /* 0x0000001a001a7308 */ /* 0x000e220000000800 */
[----:B------:R-:W-:Y:S01]  /*68e0*/  FMUL.FTZ R46, R45, -1.4426950216293334961 ;  /* 0xbfb8aa3b2d2e7820 */ /* 0x000fe20000410000 */
[----:B------:R-:W-:Y:S01]  /*68f0*/  FMUL.FTZ R48, R47, -1.4426950216293334961 ;  /* 0xbfb8aa3b2f307820 */ /* 0x000fe20000410000 */
[----:B---3--:R-:W-:Y:S02]  /*6900*/  HADD2.F32 R3, -RZ, R3.H0_H0 ;  /* 0x20000003ff037230 */ /* 0x008fe40000004100 */
[----:B------:R-:W-:Y:S01]  /*6910*/  FMUL.FTZ R50, R49, -1.4426950216293334961 ;  /* 0xbfb8aa3b31327820 */ /* 0x000fe20000410000 */
[----:B----4-:R-:W-:Y:S02]  /*6920*/  HADD2.F32 R57, -RZ, R4.H0_H0 ;  /* 0x20000004ff397230 */ /* 0x010fe40000004100 */
[----:B------:R-:W-:Y:S01]  /*6930*/  FMUL.FTZ R52, R51, -1.4426950216293334961 ;  /* 0xbfb8aa3b33347820 */ /* 0x000fe20000410000 */
[----:B-----5:R-:W-:Y:S01]  /*6940*/  HADD2.F32 R21, -RZ, R21.H0_H0 ;  /* 0x20000015ff157230 */ /* 0x020fe20000004100 */
[----:B------:R-:W3:Y:S01]  /*6950*/  MUFU.EX2 R44, R44 ;  /* 0x0000002c002c7308 */ /* 0x000ee20000000800 */
[----:B------:R-:W-:-:S02]  /*6960*/  HADD2.F32 R59, -RZ, R24.H0_H0 ;  /* 0x20000018ff3b7230 */ /* 0x000fc40000004100 */
[----:B------:R-:W-:Y:S01]  /*6970*/  FMUL.FTZ R54, R53, -1.4426950216293334961 ;  /* 0xbfb8aa3b35367820 */ /* 0x000fe20000410000 */
[----:B------:R-:W-:Y:S01]  /*6980*/  FMUL.FTZ R56, R55, -1.4426950216293334961 ;  /* 0xbfb8aa3b37387820 */ /* 0x000fe20000410000 */
[----:B-1----:R-:W-:Y:S02]  /*6990*/  HADD2.F32 R93, -RZ, R22.H0_H0 ;  /* 0x20000016ff5d7230 */ /* 0x002fe40000004100 */
[----:B------:R-:W-:Y:S01]  /*69a0*/  FMUL.FTZ R4, R3, -1.4426950216293334961 ;  /* 0xbfb8aa3b03047820 */ /* 0x000fe20000410000 */
[----:B0-----:R-:W-:Y:S02]  /*69b0*/  HADD2.F32 R5, -RZ, R5.H0_H0 ;  /* 0x20000005ff057230 */ /* 0x001fe40000004100 */
[----:B------:R-:W-:Y:S01]  /*69c0*/  FMUL.FTZ R58, R57, -1.4426950216293334961 ;  /* 0xbfb8aa3b393a7820 */ /* 0x000fe20000410000 */
[----:B------:R-:W0:Y:S01]  /*69d0*/  MUFU.EX2 R46, R46 ;  /* 0x0000002e002e7308 */ /* 0x000e220000000800 */
[----:B------:R-:W-:Y:S01]  /*69e0*/  FMUL.FTZ R22, R21, -1.4426950216293334961 ;  /* 0xbfb8aa3b15167820 */ /* 0x000fe20000410000 */
[----:B------:R-:W-:Y:S01]  /*69f0*/  FMUL.FTZ R92, R59, -1.4426950216293334961 ;  /* 0xbfb8aa3b3b5c7820 */ /* 0x000fe20000410000 */
[----:B------:R-:W-:Y:S01]  /*6a00*/  FMUL.FTZ R94, R93, -1.4426950216293334961 ;  /* 0xbfb8aa3b5d5e7820 */ /* 0x000fe20000410000 */
[----:B------:R-:W-:-:S04]  /*6a10*/  FMUL.FTZ R24, R5, -1.4426950216293334961 ;  /* 0xbfb8aa3b05187820 */ /* 0x000fc80000410000 */
[----:B------:R-:W1:Y:S01]  /*6a20*/  MUFU.EX2 R48, R48 ;  /* 0x0000003000307308 */ /* 0x000e620000000800 */
[----:B------:R-:W-:Y:S02]  /*6a30*/  HADD2.F32 R23, -RZ, R23.H0_H0 ;  /* 0x20000017ff177230 */ /* 0x000fe40000004100 */
[----:B------:R-:W-:Y:S01]  /*6a40*/  FADD.FTZ R26, R26, 1 ;  /* 0x3f8000001a1a7421 */ /* 0x000fe20000010000 */
[----:B--2---:R-:W-:-:S04]  /*6a50*/  HADD2.F32 R100, -RZ, R2.H0_H0 ;  /* 0x20000002ff647230 */ /* 0x004fc80000004100 */
[----:B------:R-:W2:Y:S01]  /*6a60*/  MUFU.EX2 R50, R50 ;  /* 0x0000003200327308 */ /* 0x000ea20000000800 */
[----:B------:R-:W-:-:S07]  /*6a70*/  FMUL.FTZ R101, R100, -1.4426950216293334961 ;  /* 0xbfb8aa3b64657820 */ /* 0x000fce0000410000 */
[----:B------:R-:W4:Y:S01]  /*6a80*/  MUFU.EX2 R52, R52 ;  /* 0x0000003400347308 */ /* 0x000f220000000800 */
[----:B------:R-:W-:-:S07]  /*6a90*/  FMUL.FTZ R2, R23, -1.4426950216293334961 ;  /* 0xbfb8aa3b17027820 */ /* 0x000fce0000410000 */
[----:B------:R-:W5:Y:S08]  /*6aa0*/  MUFU.EX2 R54, R54 ;  /* 0x0000003600367308 */ /* 0x000f700000000800 */
[----:B------:R-:W5:Y:S08]  /*6ab0*/  MUFU.EX2 R56, R56 ;  /* 0x0000003800387308 */ /* 0x000f700000000800 */
[----:B------:R-:W5:Y:S08]  /*6ac0*/  MUFU.EX2 R4, R4 ;  /* 0x0000000400047308 */ /* 0x000f700000000800 */
[----:B------:R-:W5:Y:S08]  /*6ad0*/  MUFU.EX2 R58, R58 ;  /* 0x0000003a003a7308 */ /* 0x000f700000000800 */
[----:B------:R-:W5:Y:S01]  /*6ae0*/  MUFU.EX2 R22, R22 ;  /* 0x0000001600167308 */ /* 0x000f620000000800 */
[----:B---3--:R-:W-:-:S07]  /*6af0*/  FADD.FTZ R44, R44, 1 ;  /* 0x3f8000002c2c7421 */ /* 0x008fce0000010000 */
[----:B------:R-:W3:Y:S08]  /*6b00*/  MUFU.EX2 R92, R92 ;  /* 0x0000005c005c7308 */ /* 0x000ef00000000800 */
[----:B------:R-:W3:Y:S01]  /*6b10*/  MUFU.EX2 R94, R94 ;  /* 0x0000005e005e7308 */ /* 0x000ee20000000800 */
[----:B0-----:R-:W-:-:S07]  /*6b20*/  FADD.FTZ R46, R46, 1 ;  /* 0x3f8000002e2e7421 */ /* 0x001fce0000010000 */
[----:B------:R-:W0:Y:S01]  /*6b30*/  MUFU.EX2 R24, R24 ;  /* 0x0000001800187308 */ /* 0x000e220000000800 */
[----:B-1----:R-:W-:-:S07]  /*6b40*/  FADD.FTZ R48, R48, 1 ;  /* 0x3f80000030307421 */ /* 0x002fce0000010000 */
[----:B------:R-:W1:Y:S01]  /*6b50*/  MUFU.EX2 R101, R101 ;  /* 0x0000006500657308 */ /* 0x000e620000000800 */
[----:B--2---:R-:W-:-:S07]  /*6b60*/  FADD.FTZ R50, R50, 1 ;  /* 0x3f80000032327421 */ /* 0x004fce0000010000 */
[----:B------:R-:W2:Y:S01]  /*6b70*/  MUFU.RCP R26, R26 ;  /* 0x0000001a001a7308 */ /* 0x000ea20000001000 */
[----:B----4-:R-:W-:-:S07]  /*6b80*/  FADD.FTZ R52, R52, 1 ;  /* 0x3f80000034347421 */ /* 0x010fce0000010000 */
[----:B------:R-:W4:Y:S01]  /*6b90*/  MUFU.EX2 R99, R2 ;  /* 0x0000000200637308 */ /* 0x000f220000000800 */
[----:B-----5:R-:W-:Y:S01]  /*6ba0*/  FADD.FTZ R54, R54, 1 ;  /* 0x3f80000036367421 */ /* 0x020fe20000010000 */
[----:B------:R-:W-:Y:S01]  /*6bb0*/  FADD.FTZ R56, R56, 1 ;  /* 0x3f80000038387421 */ /* 0x000fe20000010000 */
[----:B------:R-:W-:Y:S01]  /*6bc0*/  FADD.FTZ R4, R4, 1 ;  /* 0x3f80000004047421 */ /* 0x000fe20000010000 */
[----:B------:R-:W-:Y:S01]  /*6bd0*/  FADD.FTZ R58, R58, 1 ;  /* 0x3f8000003a3a7421 */ /* 0x000fe20000010000 */
[----:B------:R-:W-:-:S03]  /*6be0*/  FADD.FTZ R22, R22, 1 ;  /* 0x3f80000016167421 */ /* 0x000fc60000010000 */
[----:B------:R-:W5:Y:S01]  /*6bf0*/  MUFU.RCP R44, R44 ;  /* 0x0000002c002c7308 */ /* 0x000f620000001000 */
[----:B---3--:R-:W-:Y:S01]  /*6c00*/  FADD.FTZ R92, R92, 1 ;  /* 0x3f8000005c5c7421 */ /* 0x008fe20000010000 */
[----:B------:R-:W-:Y:S01]  /*6c10*/  FADD.FTZ R94, R94, 1 ;  /* 0x3f8000005e5e7421 */ /* 0x000fe20000010000 */
[----:B0-----:R-:W-:-:S05]  /*6c20*/  FADD.FTZ R24, R24, 1 ;  /* 0x3f80000018187421 */ /* 0x001fca0000010000 */
[----:B------:R-:W0:Y:S01]  /*6c30*/  MUFU.RCP R46, R46 ;  /* 0x0000002e002e7308 */ /* 0x000e220000001000 */
[----:B-1----:R-:W-:Y:S01]  /*6c40*/  FADD.FTZ R101, R101, 1 ;  /* 0x3f80000065657421 */ /* 0x002fe20000010000 */
[----:B--2---:R-:W-:-:S06]  /*6c50*/  FMUL.FTZ R25, R25, R26 ;  /* 0x0000001a19197220 */ /* 0x004fcc0000410000 */
[----:B------:R-:W1:Y:S01]  /*6c60*/  MUFU.RCP R48, R48 ;  /* 0x0000003000307308 */ /* 0x000e620000001000 */
[----:B----4-:R-:W-:-:S07]  /*6c70*/  FADD.FTZ R99, R99, 1 ;  /* 0x3f80000063637421 */ /* 0x010fce0000010000 */
[----:B------:R-:W2:Y:S08]  /*6c80*/  MUFU.RCP R50, R50 ;  /* 0x0000003200327308 */ /* 0x000eb00000001000 */
[----:B------:R-:W3:Y:S01]  /*6c90*/  MUFU.RCP R52, R52 ;  /* 0x0000003400347308 */ /* 0x000ee20000001000 */
[----:B------:R-:W-:-:S07]  /*6ca0*/  FMUL.FTZ R25, R25, R42 ;  /* 0x0000002a19197220 */ /* 0x000fce0000410000 */
[----:B------:R1:W4:Y:S08]  /*6cb0*/  MUFU.RCP R102, R4 ;  /* 0x0000000400667308 */ /* 0x0003300000001000 */
[----:B------:R-:W4:Y:S08]  /*6cc0*/  MUFU.RCP R54, R54 ;  /* 0x0000003600367308 */ /* 0x000f300000001000 */
[----:B------:R-:W4:Y:S08]  /*6cd0*/  MUFU.RCP R56, R56 ;  /* 0x0000003800387308 */ /* 0x000f300000001000 */
[----:B------:R3:W4:Y:S08]  /*6ce0*/  MUFU.RCP R106, R22 ;  /* 0x00000016006a7308 */ /* 0x0007300000001000 */
[----:B------:R-:W4:Y:S01]  /*6cf0*/  MUFU.RCP R58, R58 ;  /* 0x0000003a003a7308 */ /* 0x000f220000001000 */
[----:B-----5:R-:W-:-:S07]  /*6d00*/  FMUL.FTZ R2, R43, R44 ;  /* 0x0000002c2b027220 */ /* 0x020fce0000410000 */
[----:B------:R5:W5:Y:S08]  /*6d10*/  MUFU.RCP R104, R24 ;  /* 0x0000001800687308 */ /* 0x000b700000001000 */
[----:B------:R-:W5:Y:S08]  /*6d20*/  MUFU.RCP R92, R92 ;  /* 0x0000005c005c7308 */ /* 0x000f700000001000 */
[----:B------:R-:W5:Y:S01]  /*6d30*/  MUFU.RCP R94, R94 ;  /* 0x0000005e005e7308 */ /* 0x000f620000001000 */
[----:B0-----:R-:W-:Y:S01]  /*6d40*/  FMUL.FTZ R45, R45, R46 ;  /* 0x0000002e2d2d7220 */ /* 0x001fe20000410000 */
[----:B-1----:R-:W-:-:S06]  /*6d50*/  FMUL.FTZ R4, R47, R48 ;  /* 0x000000302f047220 */ /* 0x002fcc0000410000 */
[----:B------:R-:W0:Y:S08]  /*6d60*/  MUFU.RCP R42, R99 ;  /* 0x00000063002a7308 */ /* 0x000e300000001000 */
[----:B------:R-:W1:Y:S01]  /*6d70*/  MUFU.RCP R101, R101 ;  /* 0x0000006500657308 */ /* 0x000e620000001000 */
[----:B------:R-:W-:Y:S01]  /*6d80*/  FMUL.FTZ R2, R2, R41 ;  /* 0x0000002902027220 */ /* 0x000fe20000410000 */
[----:B--2---:R-:W-:Y:S01]  /*6d90*/  FMUL.FTZ R49, R49, R50 ;  /* 0x0000003231317220 */ /* 0x004fe20000410000 */
[----:B---3--:R-:W-:Y:S01]  /*6da0*/  FMUL.FTZ R22, R51, R52 ;  /* 0x0000003433167220 */ /* 0x008fe20000410000 */
[----:B----4-:R-:W-:Y:S01]  /*6db0*/  FMUL.FTZ R3, R3, R102 ;  /* 0x0000006603037220 */ /* 0x010fe20000410000 */
[----:B------:R-:W-:Y:S01]  /*6dc0*/  FMUL.FTZ R45, R45, R40 ;  /* 0x000000282d2d7220 */ /* 0x000fe20000410000 */
        /* <DEDUP_REMOVED lines=19> */
[----:B-1----:R-:W-:Y:S01]  /*6f00*/  FMUL.FTZ R100, R100, R101 ;  /* 0x0000006564647220 */ /* 0x002fe20000410000 */
[----:B------:R-:W-:Y:S01]  /*6f10*/  PRMT R37, R2, 0x7632, R37 ;  /* 0x0000763202257816 */ /* 0x000fe20000000025 */
[----:B------:R-:W-:Y:S01]  /*6f20*/  FMUL.FTZ R5, R5, R32 ;  /* 0x0000002005057220 */ /* 0x000fe20000410000 */
[----:B------:R-:W-:Y:S01]  /*6f30*/  F2FP.F16.F32.PACK_AB R22, R22, R49 ;  /* 0x000000311616723e */ /* 0x000fe200000000ff */
[----:B------:R-:W-:Y:S01]  /*6f40*/  FMUL.FTZ R34, R34, R31 ;  /* 0x0000001f22227220 */ /* 0x000fe20000410000 */
[----:B------:R-:W-:Y:S01]  /*6f50*/  FMUL.FTZ R30, R30, R29 ;  /* 0x0000001d1e1e7220 */ /* 0x000fe20000410000 */
[----:B------:R-:W-:-:S02]  /*6f60*/  PRMT R36, R4, 0x7632, R36 ;  /* 0x0000763204247816 */ /* 0x000fc40000000024 */
[----:B------:R-:W-:Y:S01]  /*6f70*/  F2FP.F16.F32.PACK_AB R24, R24, R53 ;  /* 0x000000351818723e */ /* 0x000fe200000000ff */
[----:B------:R-:W-:Y:S01]  /*6f80*/  FMUL.FTZ R23, R23, R28 ;  /* 0x0000001c17177220 */ /* 0x000fe20000410000 */
[----:B------:R-:W-:Y:S01]  /*6f90*/  FMUL.FTZ R100, R100, R27 ;  /* 0x0000001b64647220 */ /* 0x000fe20000410000 */
[----:B------:R-:W-:Y:S02]  /*6fa0*/  PRMT R35, R22, 0x7632, R35 ;  /* 0x0000763216237816 */ /* 0x000fe40000000023 */
[----:B------:R-:W-:Y:S01]  /*6fb0*/  F2FP.F16.F32.PACK_AB R3, R26, R3 ;  /* 0x000000031a03723e */ /* 0x000fe200000000ff */
[----:B------:R0:W-:Y:S01]  /*6fc0*/  STS.U16 [R75], R2 ;  /* 0x000000024b007388 */ /* 0x0001e20000000400 */
[----:B------:R-:W-:-:S03]  /*6fd0*/  F2FP.F16.F32.PACK_AB R5, R34, R5 ;  /* 0x000000052205723e */ /* 0x000fc600000000ff */
[----:B------:R-:W-:Y:S01]  /*6fe0*/  STS.U16 [R74+0x2], R37 ;  /* 0x000002254a007388 */ /* 0x000fe20000000400 */
[----:B------:R-:W-:-:S03]  /*6ff0*/  F2FP.F16.F32.PACK_AB R21, R30, R21 ;  /* 0x000000151e15723e */ /* 0x000fc600000000ff */
[----:B------:R1:W-:Y:S01]  /*7000*/  STS.U16 [R73+0x4], R4 ;  /* 0x0000040449007388 */ /* 0x0003e20000000400 */
[----:B0-----:R-:W-:-:S03]  /*7010*/  PRMT R2, R24, 0x7632, R2 ;  /* 0x0000763218027816 */ /* 0x001fc60000000002 */
[----:B------:R-:W-:Y:S01]  /*7020*/  STS.U16 [R72+0x6], R36 ;  /* 0x0000062448007388 */ /* 0x000fe20000000400 */
[----:B------:R-:W-:Y:S02]  /*7030*/  PRMT R33, R3, 0x7632, R33 ;  /* 0x0000763203217816 */ /* 0x000fe40000000021 */
[----:B------:R-:W-:Y:S01]  /*7040*/  F2FP.F16.F32.PACK_AB R23, R100, R23 ;  /* 0x000000176417723e */ /* 0x000fe200000000ff */
[----:B------:R0:W-:Y:S01]  /*7050*/  STS.U16 [R71+0x8], R22 ;  /* 0x0000081647007388 */ /* 0x0001e20000000400 */
[----:B------:R-:W-:-:S03]  /*7060*/  PRMT R32, R5, 0x7632, R32 ;  /* 0x0000763205207816 */ /* 0x000fc60000000020 */
[----:B------:R-:W-:Y:S01]  /*7070*/  STS.U16 [R70+0xa], R35 ;  /* 0x00000a2346007388 */ /* 0x000fe20000000400 */
[----:B-1----:R-:W-:-:S03]  /*7080*/  PRMT R4, R21, 0x7610, R4 ;  /* 0x0000761015047816 */ /* 0x002fc60000000004 */
[----:B------:R-:W-:Y:S01]  /*7090*/  STS.U16 [R69+0xc], R24 ;  /* 0x00000c1845007388 */ /* 0x000fe20000000400 */
[----:B------:R-:W-:-:S03]  /*70a0*/  PRMT R31, R21, 0x7632, R31 ;  /* 0x00007632151f7816 */ /* 0x000fc6000000001f */
[----:B------:R1:W-:Y:S01]  /*70b0*/  STS.U16 [R68+0xe], R2 ;  /* 0x00000e0244007388 */ /* 0x0003e20000000400 */
[----:B0-----:R-:W-:-:S03]  /*70c0*/  PRMT R22, R23, 0x7610, R22 ;  /* 0x0000761017167816 */ /* 0x001fc60000000016 */
[----:B------:R0:W-:Y:S01]  /*70d0*/  STS.U16 [R67+0x10], R3 ;  /* 0x0000100343007388 */ /* 0x0001e20000000400 */
[----:B------:R-:W-:-:S03]  /*70e0*/  PRMT R30, R23, 0x7632, R30 ;  /* 0x00007632171e7816 */ /* 0x000fc6000000001e */
[----:B------:R-:W-:Y:S04]  /*70f0*/  STS.U16 [R66+0x12], R33 ;  /* 0x0000122142007388 */ /* 0x000fe80000000400 */
[----:B------:R-:W-:Y:S01]  /*7100*/  STS.U16 [R65+0x14], R5 ;  /* 0x0000140541007388 */ /* 0x000fe20000000400 */
[----:B-1----:R-:W-:-:S03]  /*7110*/  MOV R2, UR22 ;  /* 0x0000001600027c02 */ /* 0x002fc60008000f00 */
        /* <DEDUP_REMOVED lines=25> */
[----:B------:R-:W-:-:S04]  /*72b0*/  UIMAD.WIDE.U32 UR8, UR27, UR12, UR8 ;  /* 0x0000000c1b0872a5 */ /* 0x000fc8000f8e0008 */
        /* <DEDUP_REMOVED lines=50> */
.L_x_3303:
        /* <DEDUP_REMOVED lines=10> */
.L_x_5097:


//--------------------- .text._Z25selective_scan_fwd_kernelI32Selective_Scan_fwd_kernel_traitsILi64ELi16ELi1ELb0ELb1ELb0ELb0EN3c104HalfEfEEv13SSMParamsBase --------------------------
	.section	.text._Z25selective_scan_fwd_kernelI32Selective_Scan_fwd_kernel_traitsILi64ELi16ELi1ELb0ELb1ELb0ELb0EN3c104HalfEfEEv13SSMParamsBase,"ax",@progbits
	.align	128
        .global         _Z25selective_scan_fwd_kernelI32Selective_Scan_fwd_kernel_traitsILi64ELi16ELi1ELb0ELb1ELb0ELb0EN3c104HalfEfEEv13SSMParamsBase
        .type           _Z25selective_scan_fwd_kernelI32Selective_Scan_fwd_kernel_traitsILi64ELi16ELi1ELb0ELb1ELb0ELb0EN3c104HalfEfEEv13SSMParamsBase,@function
        .size           _Z25selective_scan_fwd_kernelI32Selective_Scan_fwd_kernel_traitsILi64ELi16ELi1ELb0ELb1ELb0ELb0EN3c104HalfEfEEv13SSMParamsBase,(.L_x_5098 - _Z25selective_scan_fwd_kernelI32Selective_Scan_fwd_kernel_traitsILi64ELi16ELi1ELb0ELb1ELb0ELb0EN3c104HalfEfEEv13SSMParamsBase)
        .other          _Z25selective_scan_fwd_kernelI32Selective_Scan_fwd_kernel_traitsILi64ELi16ELi1ELb0ELb1ELb0ELb0EN3c104HalfEfEEv13SSMParamsBase,@"STO_CUDA_ENTRY STV_DEFAULT"
_Z25selective_scan_fwd_kernelI32Selective_Scan_fwd_kernel_traitsILi64ELi16ELi1ELb0ELb1ELb0ELb0EN3c104HalfEfEEv13SSMParamsBase:
.text._Z25selective_scan_fwd_kernelI32Selective_Scan_fwd_kernel_traitsILi64ELi16ELi1ELb0ELb1ELb0ELb0EN3c104HalfEfEEv13SSMParamsBase:
[----:B------:R-:W-:Y:S01]  /*0000*/  LDC R1, c[0x0][0x37c] ;  /* 0x0000df00ff017b82 */ /* 0x000fe20000000800 */
[----:B------:R-:W0:Y:S07]  /*0010*/  LDCU.64 UR6, c[0x0][0x470] ;  /* 0x00008e00ff0677ac */ /* 0x000e2e0008000a00 */
[----:B------:R-:W1:Y:S01]  /*0020*/  S2UR UR12, SR_CTAID.Y ;  /* 0x00000000000c79c3 */ /* 0x000e620000002600 */
[----:B------:R-:W-:Y:S01]  /*0030*/  CS2R R50, SRZ ;  /* 0x0000000000327805 */ /* 0x000fe2000001ff00 */
[----:B------:R-:W2:Y:S01]  /*0040*/  LDCU.64 UR26, c[0x0][0x358] ;  /* 0x00006b00ff1a77ac */ /* 0x000ea20008000a00 */
[----:B------:R-:W3:Y:S01]  /*0050*/  LDCU UR16, c[0x0][0x398] ;  /* 0x00007300ff1077ac */ /* 0x000ee20008000800 */
[----:B------:R-:W4:Y:S01]  /*0060*/  LDCU.64 UR4, c[0x0][0x458] ;  /* 0x00008b00ff0477ac */ /* 0x000f220008000a00 */
[----:B------:R-:W2:Y:S03]  /*0070*/  S2R R8, SR_CTAID.Y ;  /* 0x0000000000087919 */ /* 0x000ea60000002600 */
        /* <DEDUP_REMOVED lines=18> */
[----:B------:R-:W-:-:S03]  /*01a0*/  IMAD.U32 R5, RZ, RZ, UR7 ;  /* 0x00000007ff057e24 */ /* 0x000fc6000f8e00ff */
[----:B------:R-:W-:Y:S02]  /*01b0*/  @UP0 ULEA UR4, UP2, UR12, UR4, 0x2 ;  /* 0x000000040c040291 */ /* 0x000fe4000f8410ff */
[----:B--2---:R-:W5:Y:S02]  /*01c0*/  @P1 LDG.E R50, desc[UR26][R4.64] ;  /* 0x0000001a04321981 */ /* 0x004f64000c1e1900 */
[----:B------:R-:W-:Y:S02]  /*01d0*/  @UP0 ULEA.HI.X UR5, UR12, UR5, URZ, 0x2, UP2 ;  /* 0x000000050c050291 */ /* 0x000fe400090f14ff */
[----:B------:R-:W-:Y:S01]  /*01e0*/  MOV R2, UR4 ;  /* 0x0000000400027c02 */ /* 0x000fe20008000f00 */
[----:B-1----:R-:W1:Y:S03]  /*01f0*/  MUFU.RCP R0, R0 ;  /* 0x0000000000007308 */ /* 0x002e660000001000 */
[----:B------:R-:W-:-:S05]  /*0200*/  IMAD.U32 R3, RZ, RZ, UR5 ;  /* 0x00000005ff037e24 */ /* 0x000fca000f8e00ff */
[----:B------:R2:W5:Y:S01]  /*0210*/  @P0 LDG.E R51, desc[UR26][R2.64] ;  /* 0x0000001a02330981 */ /* 0x000562000c1e1900 */
[----:B-1----:R-:W-:-:S04]  /*0220*/  VIADD R6, R0, 0xffffffe ;  /* 0x0ffffffe00067836 */ /* 0x002fc80000000000 */
[----:B------:R1:W3:Y:S02]  /*0230*/  F2I.FTZ.U32.TRUNC.NTZ R7, R6 ;  /* 0x0000000600077305 */ /* 0x0002e4000021f000 */
[----:B-1----:R-:W-:Y:S01]  /*0240*/  HFMA2 R6, -RZ, RZ, 0, 0 ;  /* 0x00000000ff067431 */ /* 0x002fe200000001ff */
[----:B---3--:R-:W-:-:S04]  /*0250*/  R2UR UR5, R7 ;  /* 0x00000000070572ca */ /* 0x008fc800000e0000 */
[----:B------:R-:W-:Y:S01]  /*0260*/  R2UR UR4, R6 ;  /* 0x00000000060472ca */ /* 0x000fe200000e0000 */
[----:B--2---:R-:W-:-:S04]  /*0270*/  IMAD.MOV R2, RZ, RZ, -R7 ;  /* 0x000000ffff027224 */ /* 0x004fc800078e0a07 */
[----:B------:R-:W-:Y:S01]  /*0280*/  IMAD R3, R2, R9, RZ ;  /* 0x0000000902037224 */ /* 0x000fe200078e02ff */
[----:B------:R-:W-:-:S07]  /*0290*/  IABS R0, R8 ;  /* 0x0000000800007213 */ /* 0x000fce0000000000 */
        /* <DEDUP_REMOVED lines=10> */
[----:B------:R-:W-:-:S04]  /*0340*/  UIMAD.WIDE.U32 UR4, UR13, UR8, URZ ;  /* 0x000000080d0472a5 */ /* 0x000fc8000f8e00ff */
[----:B------:R-:W-:-:S08]  /*0350*/  UIMAD UR5, UR13, UR9, UR5 ;  /* 0x000000090d0572a4 */ /* 0x000fd0000f8e0205 */
[----:B------:R-:W-:-:S05]  /*0360*/  @!P0 IMAD.IADD R0, R0, 0x1, -R9 ;  /* 0x0000000100008824 */ /* 0x000fca00078e0a09 */
[----:B------:R-:W-:Y:S01]  /*0370*/  ISETP.GE.U32.AND P0, PT, R0, R9, PT ;  /* 0x000000090000720c */ /* 0x000fe20003f06070 */
[----:B------:R-:W-:Y:S02]  /*0380*/  UIMAD.WIDE.U32 UR18, UR12, UR10, UR4 ;  /* 0x0000000a0c1272a5 */ /* 0x000fe4000f8e0004 */
[----:B0-----:R-:W-:Y:S02]  /*0390*/  UIMAD.WIDE.U32 UR6, UR13, UR20, URZ ;  /* 0x000000140d0672a5 */ /* 0x001fe4000f8e00ff */
[----:B------:R-:W-:Y:S01]  /*03a0*/  UIMAD UR28, UR12, UR11, UR19 ;  /* 0x0000000b0c1c72a4 */ /* 0x000fe2000f8e0213 */
[----:B------:R-:W0:Y:S01]  /*03b0*/  LDCU.128 UR8, c[0x0][0x460] ;  /* 0x00008c00ff0877ac */ /* 0x000e220008000c00 */
[----:B------:R-:W-:-:S06]  /*03c0*/  ULOP3.LUT UR4, UR12, UR16, URZ, 0x3c, !UPT ;  /* 0x000000100c047292 */ /* 0x000fcc000f8e3cff */
[----:B------:R-:W-:Y:S01]  /*03d0*/  VOTEU.ANY UP1, P0 ;  /* 0x0000000000ff7886 */ /* 0x000fe20000020100 */
[----:B------:R-:W-:Y:S01]  /*03e0*/  @!UP2 UIADD3 UR14, UPT, UPT, UR14, 0x1, URZ ;  /* 0x000000010e0ea890 */ /* 0x000fe2000fffe0ff */
[----:B------:R-:W-:Y:S01]  /*03f0*/  ISETP.GE.AND P0, PT, R47, 0x1, PT ;  /* 0x000000012f00780c */ /* 0x000fe20003f06270 */
[----:B------:R-:W-:Y:S02]  /*0400*/  UIMAD UR7, UR13, UR21, UR7 ;  /* 0x000000150d0772a4 */ /* 0x000fe4000f8e0207 */
[----:B------:R-:W-:Y:S02]  /*0410*/  UISETP.GE.AND UP2, UPT, UR4, URZ, UPT ;  /* 0x000000ff0400728c */ /* 0x000fe4000bf46270 */
[----:B------:R-:W-:Y:S02]  /*0420*/  UISETP.NE.AND UP0, UPT, UR16, URZ, UPT ;  /* 0x000000ff1000728c */ /* 0x000fe4000bf05270 */
[----:B------:R-:W-:Y:S02]  /*0430*/  @UP1 UIADD3 UR14, UPT, UPT, UR14, 0x1, URZ ;  /* 0x000000010e0e1890 */ /* 0x000fe4000fffe0ff */
[----:B------:R-:W-:-:S04]  /*0440*/  UIMAD.WIDE.U32 UR20, UR12, UR22, UR6 ;  /* 0x000000160c1472a5 */ /* 0x000fc8000f8e0006 */
[----:B------:R-:W-:Y:S02]  /*0450*/  UIMAD UR17, UR12, UR23, UR21 ;  /* 0x000000170c1172a4 */ /* 0x000fe4000f8e0215 */
[----:B------:R-:W-:-:S03]  /*0460*/  UIMAD.WIDE.U32 UR22, UR13, UR24, URZ ;  /* 0x000000180d1672a5 */ /* 0x000fc6000f8e00ff */
[----:B------:R-:W-:Y:S01]  /*0470*/  UMOV UR24, UR14 ;  /* 0x0000000e00187c82 */ /* 0x000fe20008000000 */
[----:B------:R-:W-:Y:S02]  /*0480*/  UIMAD UR25, UR13, UR25, UR23 ;  /* 0x000000190d1972a4 */ /* 0x000fe4000f8e0217 */
[----:B------:R-:W-:Y:S02]  /*0490*/  @!UP2 UIADD3 UR24, UPT, UPT, -UR24, URZ, URZ ;  /* 0x000000ff1818a290 */ /* 0x000fe4000fffe1ff */
[----:B0-----:R-:W-:Y:S02]  /*04a0*/  ULEA UR15, UP1, UR18, UR8, 0x1 ;  /* 0x00000008120f7291 */ /* 0x001fe4000f8208ff */
[----:B------:R-:W-:Y:S01]  /*04b0*/  @!UP0 ULOP3.LUT UR24, URZ, UR16, URZ, 0x33, !UPT ;  /* 0x00000010ff188292 */ /* 0x000fe2000f8e33ff */
[----:B----4-:R-:W-:Y:S11]  /*04c0*/  @!P0 EXIT ;  /* 0x000000000000894d */ /* 0x010ff60003800000 */
[----:B------:R-:W-:Y:S01]  /*04d0*/  ULEA.HI.X UR14, UR18, UR9, UR28, 0x1, UP1 ;  /* 0x00000009120e7291 */ /* 0x000fe200088f0c1c */
[----:B------:R-:W0:Y:S01]  /*04e0*/  S2R R49, SR_TID.X ;  /* 0x0000000000317919 */ /* 0x000e220000002100 */
[----:B------:R-:W1:Y:S01]  /*04f0*/  LDCU.128 UR4, c[0x0][0x420] ;  /* 0x00008400ff0477ac */ /* 0x000e620008000c00 */
[----:B------:R-:W-:Y:S01]  /*0500*/  UMOV UR18, UR22 ;  /* 0x0000001600127c82 */ /* 0x000fe20008000000 */
[----:B------:R-:W2:Y:S01]  /*0510*/  LDCU.64 UR22, c[0x0][0x448] ;  /* 0x00008900ff1677ac */ /* 0x000ea20008000a00 */
[----:B------:R-:W-:Y:S01]  /*0520*/  USHF.R.S32.HI UR8, URZ, 0x1f, UR24 ;  /* 0x0000001fff087899 */ /* 0x000fe20008011418 */
[----:B------:R-:W3:Y:S03]  /*0530*/  LDCU.64 UR28, c[0x0][0x3d8] ;  /* 0x00007b00ff1c77ac */ /* 0x000ee60008000a00 */
[----:B------:R-:W-:Y:S02]  /*0540*/  UIMAD UR8, UR8, UR30, URZ ;  /* 0x0000001e080872a4 */ /* 0x000fe4000f8e02ff */
[----:B------:R-:W-:Y:S01]  /*0550*/  ULEA UR16, UP0, UR20, UR10, 0x1 ;  /* 0x0000000a14107291 */ /* 0x000fe2000f8008ff */
[----:B------:R-:W-:Y:S01]  /*0560*/  UMOV UR19, UR25 ;  /* 0x0000001900137c82 */ /* 0x000fe20008000000 */
[----:B------:R-:W-:-:S02]  /*0570*/  UIMAD UR34, UR24, UR31, UR8 ;  /* 0x0000001f182272a4 */ /* 0x000fc4000f8e0208 */
[----:B------:R-:W-:Y:S02]  /*0580*/  UIMAD.WIDE.U32 UR18, UR24, UR30, UR18 ;  /* 0x0000001e181272a5 */ /* 0x000fe4000f8e0012 */
[----:B------:R-:W-:-:S03]  /*0590*/  ULEA.HI.X UR17, UR20, UR11, UR17, 0x1, UP0 ;  /* 0x0000000b14117291 */ /* 0x000fc600080f0c11 */
[----:B------:R-:W4:Y:S01]  /*05a0*/  LDCU.128 UR8, c[0x0][0x3a0] ;  /* 0x00007400ff0877ac */ /* 0x000f220008000c00 */
[----:B--2---:R-:W-:Y:S01]  /*05b0*/  ULEA UR33, UP0, UR18, UR22, 0x1 ;  /* 0x0000001612217291 */ /* 0x004fe2000f8008ff */
[----:B------:R-:W2:Y:S01]  /*05c0*/  S2UR UR22, SR_CgaCtaId ;  /* 0x00000000001679c3 */ /* 0x000ea20000008800 */
[----:B-1----:R-:W-:Y:S01]  /*05d0*/  UIMAD.WIDE.U32 UR20, UR12, UR6, URZ ;  /* 0x000000060c1472a5 */ /* 0x002fe2000f8e00ff */
[----:B0-----:R-:W-:Y:S01]  /*05e0*/  SHF.L.U32 R134, R49, 0x4, RZ ;  /* 0x0000000431867819 */ /* 0x001fe200000006ff */
[----:B------:R-:W0:Y:S01]  /*05f0*/  LDCU.64 UR36, c[0x0][0x440] ;  /* 0x00008800ff2477ac */ /* 0x000e220008000a00 */
[--C-:B------:R-:W-:Y:S02]  /*0600*/  SHF.R.U32.HI R46, RZ, 0x5, R49.reuse ;  /* 0x00000005ff2e7819 */ /* 0x100fe40000011631 */
[----:B------:R-:W-:Y:S01]  /*0610*/  LOP3.LUT R48, R134, 0x3e00, RZ, 0xc0, !PT ;  /* 0x00003e0086307812 */ /* 0x000fe200078ec0ff */
[----:B------:R-:W1:Y:S03]  /*0620*/  LDCU UR25, c[0x0][0x384] ;  /* 0x00007080ff1977ac */ /* 0x000e660008000800 */
[----:B------:R-:W-:Y:S01]  /*0630*/  LOP3.LUT R45, R48, 0x1f, R49, 0xf8, !PT ;  /* 0x0000001f302d7812 */ /* 0x000fe200078ef831 */
[----:B------:R-:W-:Y:S01]  /*0640*/  UIMAD UR7, UR12, UR7, UR21 ;  /* 0x000000070c0772a4 */ /* 0x000fe2000f8e0215 */
[----:B------:R-:W-:Y:S01]  /*0650*/  UMOV UR6, UR20 ;  /* 0x0000001400067c82 */ /* 0x000fe20008000000 */
[----:B------:R-:W2:Y:S01]  /*0660*/  LDCU UR35, c[0x0][0x38c] ;  /* 0x00007180ff2377ac */ /* 0x000ea20008000800 */
[----:B---3--:R-:W-:Y:S01]  /*0670*/  UIMAD.WIDE.U32 UR20, UR12, UR28, URZ ;  /* 0x0000001c0c1472a5 */ /* 0x008fe2000f8e00ff */
[----:B------:R-:W3:Y:S01]  /*0680*/  LDCU.64 UR38, c[0x0][0x450] ;  /* 0x00008a00ff2677ac */ /* 0x000ee20008000a00 */
[----:B------:R-:W-:-:S02]  /*0690*/  UIMAD.WIDE.U32 UR6, UR13, UR4, UR6 ;  /* 0x000000040d0672a5 */ /* 0x000fc4000f8e0006 */
[----:B------:R-:W-:Y:S02]  /*06a0*/  UIADD3 UR34, UPT, UPT, UR19, UR34, URZ ;  /* 0x0000002213227290 */ /* 0x000fe4000fffe0ff */
[----:B------:R-:W-:Y:S01]  /*06b0*/  UIMAD UR4, UR12, UR29, UR21 ;  /* 0x0000001d0c0472a4 */ /* 0x000fe2000f8e0215 */
[----:B------:R-:W3:Y:S01]  /*06c0*/  LDCU.64 UR28, c[0x0][0x3e0] ;  /* 0x00007c00ff1c77ac */ /* 0x000ee20008000a00 */
[----:B------:R-:W3:Y:S01]  /*06d0*/  LDCU.64 UR30, c[0x0][0x3c0] ;  /* 0x00007800ff1e77ac */ /* 0x000ee20008000a00 */
[----:B------:R-:W-:Y:S02]  /*06e0*/  ULEA.HI.X UR34, UR18, UR23, UR34, 0x1, UP0 ;  /* 0x0000001712227291 */ /* 0x000fe400080f0c22 */
[----:B----4-:R-:W-:Y:S02]  /*06f0*/  UIMAD.WIDE.U32 UR18, UR12, UR8, URZ ;  /* 0x000000080c1272a5 */ /* 0x010fe4000f8e00ff */
[----:B------:R-:W-:Y:S02]  /*0700*/  UIMAD UR5, UR13, UR5, UR7 ;  /* 0x000000050d0572a4 */ /* 0x000fe4000f8e0207 */
[----:B------:R-:W-:-:S02]  /*0710*/  UIMAD UR9, UR12, UR9, UR19 ;  /* 0x000000090c0972a4 */ /* 0x000fc4000f8e0213 */
[----:B0-----:R-:W-:Y:S02]  /*0720*/  ULEA UR23, UP0, UR18, UR36, 0x2 ;  /* 0x0000002412177291 */ /* 0x001fe4000f8010ff */
[----:B-1----:R-:W-:Y:S01]  /*0730*/  UIMAD UR12, UR13, UR25, UR12 ;  /* 0x000000190d0c72a4 */ /* 0x002fe2000f8e020c */
[----:B------:R-:W-:Y:S01]  /*0740*/  UMOV UR8, 0x400 ;  /* 0x0000040000087882 */ /* 0x000fe20000000000 */
[----:B------:R-:W-:Y:S02]  /*0750*/  ULEA.HI.X UR24, UR18, UR37, UR9, 0x2, UP0 ;  /* 0x0000002512187291 */ /* 0x000fe400080f1409 */
[----:B--2---:R-:W-:Y:S02]  /*0760*/  ULEA UR8, UR22, UR8, 0x18 ;  /* 0x0000000816087291 */ /* 0x004fe4000f8ec0ff */
[----:B------:R-:W-:Y:S01]  /*0770*/  IMAD R47, R47, UR12, RZ ;  /* 0x0000000c2f2f7c24 */ /* 0x000fe2000f8e02ff */
[----:B------:R-:W-:Y:S02]  /*0780*/  UISETP.LT.AND UP0, UPT, UR35, 0x1, UPT ;  /* 0x000000012300788c */ /* 0x000fe4000bf01270 */
[----:B---3--:R-:W-:Y:S01]  /*0790*/  ULEA UR19, UP1, UR20, UR38, 0x2 ;  /* 0x0000002614137291 */ /* 0x008fe2000f8210ff */
[----:B------:R-:W-:Y:S01]  /*07a0*/  IMAD R47, R47, UR35, RZ ;  /* 0x000000232f2f7c24 */ /* 0x000fe2000f8e02ff */
[----:B------:R-:W-:Y:S01]  /*07b0*/  USEL UR9, UR35, 0x1, !UP0 ;  /* 0x0000000123097887 */ /* 0x000fe2000c000000 */
[----:B------:R-:W-:Y:S01]  /*07c0*/  LEA R46, R46, UR8, 0x3 ;  /* 0x000000082e2e7c11 */ /* 0x000fe2000f8e18ff */
[----:B------:R-:W-:Y:S01]  /*07d0*/  UMOV UR25, UR16 ;  /* 0x0000001000197c82 */ /* 0x000fe20008000000 */
[----:B------:R-:W-:-:S02]  /*07e0*/  USHF.L.U64.HI UR18, UR28, 0x2, UR29 ;  /* 0x000000021c127899 */ /* 0x000fc4000801021d */
[----:B------:R-:W-:Y:S02]  /*07f0*/  ULEA.HI.X UR20, UR20, UR39, UR4, 0x2, UP1 ;  /* 0x0000002714147291 */ /* 0x000fe400088f1404 */
[----:B------:R-:W-:Y:S01]  /*0800*/  USHF.L.U64.HI UR16, UR30, 0x1, UR31 ;  /* 0x000000011e107899 */ /* 0x000fe2000801021f */
[----:B------:R-:W-:Y:S01]  /*0810*/  UMOV UR29, UR17 ;  /* 0x00000011001d7c82 */ /* 0x000fe20008000000 */
[----:B------:R-:W-:Y:S01]  /*0820*/  UMOV UR4, URZ ;  /* 0x000000ff00047c82 */ /* 0x000fe20008000000 */
[----:B------:R-:W-:Y:S01]  /*0830*/  USHF.L.U64.HI UR21, UR10, 0x2, UR11 ;  /* 0x000000020a157899 */ /* 0x000fe2000801020b */
[----:B------:R-:W-:Y:S01]  /*0840*/  UMOV UR32, UR15 ;  /* 0x0000000f00207c82 */ /* 0x000fe20008000000 */
[----:B------:R-:W-:Y:S01]  /*0850*/  UIADD3 UR35, UPT, UPT, -UR9, URZ, URZ ;  /* 0x000000ff09237290 */ /* 0x000fe2000fffe1ff */
[----:B------:R-:W-:Y:S01]  /*0860*/  UMOV UR31, UR14 ;  /* 0x0000000e001f7c82 */ /* 0x000fe20008000000 */
[----:B------:R-:W-:Y:S01]  /*0870*/  UMOV UR17, UR33 ;  /* 0x0000002100117c82 */ /* 0x000fe20008000000 */
[----:B------:R-:W-:-:S09]  /*0880*/  UMOV UR22, UR34 ;  /* 0x0000002200167c82 */ /* 0x000fd20008000000 */
.L_x_3342:
[----:B------:R-:W0:Y:S01]  /*0890*/  LDCU UR8, c[0x0][0x388] ;  /* 0x00007100ff0877ac */ /* 0x000e220008000800 */
[C---:B------:R-:W-:Y:S01]  /*08a0*/  IMAD.SHL.U32 R4, R45.reuse, 0x2, RZ ;  /* 0x000000022d047824 */ /* 0x040fe200078e00ff */
[----:B------:R-:W-:Y:S01]  /*08b0*/  PRMT R5, RZ, 0x7610, R5 ;  /* 0x00007610ff057816 */ /* 0x000fe20000000005 */
[----:B------:R-:W-:Y:S01]  /*08c0*/  USHF.L.U32 UR9, UR4, 0xa, URZ ;  /* 0x0000000a04097899 */ /* 0x000fe200080006ff */
[----:B------:R-:W-:Y:S02]  /*08d0*/  LOP3.LUT R127, R45, 0xe0, RZ, 0xfc, !PT ;  /* 0x000000e02d7f7812 */ /* 0x000fe400078efcff */
[----:B------:R-:W-:Y:S02]  /*08e0*/  IADD3 R6, P2, PT, R4, UR32, RZ ;  /* 0x0000002004067c10 */ /* 0x000fe4000ff5e0ff */
[----:B------:R-:W-:Y:S02]  /*08f0*/  PRMT R12, RZ, 0x7610, R12 ;  /* 0x00007610ff0c7816 */ /* 0x000fe4000000000c */
[----:B------:R-:W-:-:S02]  /*0900*/  IADD3.X R7, PT, PT, RZ, UR31, RZ, P2, !PT ;  /* 0x0000001fff077c10 */ /* 0x000fc400097fe4ff */
[----:B--2---:R-:W-:Y:S02]  /*0910*/  IADD3 R2, P1, PT, R4, UR25, RZ ;  /* 0x0000001904027c10 */ /* 0x004fe4000ff3e0ff */
[C---:B------:R-:W-:Y:S02]  /*0920*/  LOP3.LUT R126, R45.reuse, 0x100, RZ, 0xfc, !PT ;  /* 0x000001002d7e7812 */ /* 0x040fe400078efcff */
[C---:B------:R-:W-:Y:S01]  /*0930*/  LOP3.LUT R133, R45.reuse, 0x20, RZ, 0xfc, !PT ;  /* 0x000000202d857812 */ /* 0x040fe200078efcff */
[----:B0-----:R-:W-:Y:S01]  /*0940*/  UIADD3 UR33, UPT, UPT, -UR9, UR8, URZ ;  /* 0x0000000809217290 */ /* 0x001fe2000fffe1ff */
[C---:B------:R-:W-:Y:S01]  /*0950*/  LOP3.LUT R132, R45.reuse, 0x40, RZ, 0xfc, !PT ;  /* 0x000000402d847812 */ /* 0x040fe200078efcff */
[----:B------:R-:W-:Y:S01]  /*0960*/  IMAD.X R3, RZ, RZ, UR29, P1 ;  /* 0x0000001dff037e24 */ /* 0x000fe200088e06ff */
[C---:B------:R-:W-:Y:S02]  /*0970*/  LOP3.LUT R128, R45.reuse, 0xc0, RZ, 0xfc, !PT ;  /* 0x000000c02d807812 */ /* 0x040fe400078efcff */
[----:B------:R-:W-:-:S02]  /*0980*/  LOP3.LUT R131, R45, 0x60, RZ, 0xfc, !PT ;  /* 0x000000602d837812 */ /* 0x000fc400078efcff */
[C---:B------:R-:W-:Y:S01]  /*0990*/  ISETP.GE.AND P0, PT, R45.reuse, UR33, PT ;  /* 0x000000212d007c0c */ /* 0x040fe2000bf06270 */
[----:B------:R-:W-:Y:S01]  /*09a0*/  BAR.SYNC.DEFER_BLOCKING 0x0 ;  /* 0x0000000000007b1d */ /* 0x000fe20000010000 */
[C---:B------:R-:W-:Y:S02]  /*09b0*/  LOP3.LUT R129, R45.reuse, 0xa0, RZ, 0xfc, !PT ;  /* 0x000000a02d817812 */ /* 0x040fe400078efcff */
[----:B------:R-:W-:Y:S02]  /*09c0*/  P2R R60, PR, RZ, 0x1 ;  /* 0x00000001ff3c7803 */ /* 0x000fe40000000000 */
        /* <DEDUP_REMOVED lines=9> */
[----:B------:R-:W-:Y:S01]  /*0a60*/  PRMT R9, RZ, 0x7610, R9 ;  /* 0x00007610ff097816 */ /* 0x000fe20000000009 */
[----:B------:R-:W2:Y:S01]  /*0a70*/  @!P0 LDG.E.U16 R5, desc[UR26][R6.64] ;  /* 0x0000001a06058981 */ /* 0x000ea2000c1e1500 */
[----:B------:R-:W-:Y:S02]  /*0a80*/  ISETP.GE.AND P0, PT, R127, UR33, PT ;  /* 0x000000217f007c0c */ /* 0x000fe4000bf06270 */
[----:B------:R-:W-:Y:S01]  /*0a90*/  PRMT R13, RZ, 0x7610, R13 ;  /* 0x00007610ff0d7816 */ /* 0x000fe2000000000d */
[----:B------:R-:W3:Y:S01]  /*0aa0*/  @!P1 LDG.E.U16 R0, desc[UR26][R6.64+0x40] ;  /* 0x0000401a06009981 */ /* 0x000ee2000c1e1500 */
[----:B------:R-:W-:Y:S02]  /*0ab0*/  LOP3.LUT R125, R45, 0x120, RZ, 0xfc, !PT ;  /* 0x000001202d7d7812 */ /* 0x000fe400078efcff */
[----:B------:R-:W-:Y:S01]  /*0ac0*/  PRMT R8, RZ, 0x7610, R8 ;  /* 0x00007610ff087816 */ /* 0x000fe20000000008 */
[----:B------:R-:W4:Y:S01]  /*0ad0*/  @!P2 LDG.E.U16 R9, desc[UR26][R6.64+0x80] ;  /* 0x0000801a0609a981 */ /* 0x000f22000c1e1500 */
[----:B------:R-:W-:-:S02]  /*0ae0*/  PRMT R10, RZ, 0x7610, R10 ;  /* 0x00007610ff0a7816 */ /* 0x000fc4000000000a */
[C---:B------:R-:W-:Y:S01]  /*0af0*/  LOP3.LUT R124, R45.reuse, 0x140, RZ, 0xfc, !PT ;  /* 0x000001402d7c7812 */ /* 0x040fe200078efcff */
[----:B------:R-:W4:Y:S01]  /*0b00*/  @!P3 LDG.E.U16 R13, desc[UR26][R6.64+0x180] ;  /* 0x0001801a060db981 */ /* 0x000f22000c1e1500 */
[----:B------:R-:W-:Y:S02]  /*0b10*/  PRMT R11, RZ, 0x7610, R11 ;  /* 0x00007610ff0b7816 */ /* 0x000fe4000000000b */
[C---:B------:R-:W-:Y:S01]  /*0b20*/  LOP3.LUT R123, R45.reuse, 0x160, RZ, 0xfc, !PT ;  /* 0x000001602d7b7812 */ /* 0x040fe200078efcff */
[----:B------:R-:W4:Y:S01]  /*0b30*/  @!P0 LDG.E.U16 R12, desc[UR26][R6.64+0x1c0] ;  /* 0x0001c01a060c8981 */ /* 0x000f22000c1e1500 */
[----:B------:R-:W-:Y:S02]  /*0b40*/  ISETP.GE.AND P0, PT, R126, UR33, PT ;  /* 0x000000217e007c0c */ /* 0x000fe4000bf06270 */
        /* <DEDUP_REMOVED lines=8> */
[----:B------:R-:W-:Y:S02]  /*0bd0*/  PRMT R14, RZ, 0x7610, R14 ;  /* 0x00007610ff0e7816 */ /* 0x000fe4000000000e */
[----:B------:R-:W-:Y:S01]  /*0be0*/  PRMT R17, RZ, 0x7610, R17 ;  /* 0x00007610ff117816 */ /* 0x000fe20000000011 */
[----:B------:R-:W4:Y:S01]  /*0bf0*/  @!P0 LDG.E.U16 R15, desc[UR26][R6.64+0x200] ;  /* 0x0002001a060f8981 */ /* 0x000f22000c1e1500 */
[----:B------:R-:W-:-:S02]  /*0c00*/  ISETP.GE.AND P0, PT, R125, UR33, PT ;  /* 0x000000217d007c0c */ /* 0x000fc4000bf06270 */
[----:B------:R-:W-:Y:S02]  /*0c10*/  ISETP.GE.AND P3, PT, R122, UR33, PT ;  /* 0x000000217a007c0c */ /* 0x000fe4000bf66270 */
[----:B------:R-:W-:Y:S01]  /*0c20*/  ISETP.GE.AND P4, PT, R121, UR33, PT ;  /* 0x0000002179007c0c */ /* 0x000fe2000bf86270 */
[----:B------:R-:W4:Y:S01]  /*0c30*/  @!P1 LDG.E.U16 R17, desc[UR26][R6.64+0x280] ;  /* 0x0002801a06119981 */ /* 0x000f22000c1e1500 */
[----:B------:R-:W-:Y:S02]  /*0c40*/  ISETP.GE.AND P5, PT, R120, UR33, PT ;  /* 0x0000002178007c0c */ /* 0x000fe4000bfa6270 */
[----:B------:R-:W-:Y:S02]  /*0c50*/  PRMT R16, RZ, 0x7610, R16 ;  /* 0x00007610ff107816 */ /* 0x000fe40000000010 */
[----:B------:R-:W-:Y:S02]  /*0c60*/  PRMT R19, RZ, 0x7610, R19 ;  /* 0x00007610ff137816 */ /* 0x000fe40000000013 */
[----:B------:R-:W-:Y:S01]  /*0c70*/  PRMT R18, RZ, 0x7610, R18 ;  /* 0x00007610ff127816 */ /* 0x000fe20000000012 */
[----:B------:R-:W4:Y:S01]  /*0c80*/  @!P0 LDG.E.U16 R14, desc[UR26][R6.64+0x240] ;  /* 0x0002401a060e8981 */ /* 0x000f22000c1e1500 */
[----:B------:R-:W-:-:S02]  /*0c90*/  PRMT R21, RZ, 0x7610, R21 ;  /* 0x00007610ff157816 */ /* 0x000fc40000000015 */
[----:B------:R-:W-:Y:S01]  /*0ca0*/  LOP3.LUT R44, R45, 0x1e0, RZ, 0xfc, !PT ;  /* 0x000001e02d2c7812 */ /* 0x000fe200078efcff */
[----:B------:R-:W4:Y:S03]  /*0cb0*/  @!P2 LDG.E.U16 R16, desc[UR26][R6.64+0x2c0] ;  /* 0x0002c01a0610a981 */ /* 0x000f26000c1e1500 */
[----:B------:R-:W-:Y:S01]  /*0cc0*/  ISETP.GE.AND P6, PT, R44, UR33, PT ;  /* 0x000000212c007c0c */ /* 0x000fe2000bfc6270 */
[----:B------:R-:W4:Y:S04]  /*0cd0*/  @!P3 LDG.E.U16 R19, desc[UR26][R6.64+0x300] ;  /* 0x0003001a0613b981 */ /* 0x000f28000c1e1500 */
[----:B------:R-:W4:Y:S04]  /*0ce0*/  @!P4 LDG.E.U16 R18, desc[UR26][R6.64+0x340] ;  /* 0x0003401a0612c981 */ /* 0x000f28000c1e1500 */
[----:B------:R-:W4:Y:S01]  /*0cf0*/  @!P5 LDG.E.U16 R21, desc[UR26][R6.64+0x380] ;  /* 0x0003801a0615d981 */ /* 0x000f22000c1e1500 */
[----:B------:R-:W-:-:S06]  /*0d00*/  PRMT R54, RZ, 0x7610, R54 ;  /* 0x00007610ff367816 */ /* 0x000fcc0000000036 */
[----:B------:R0:W4:Y:S01]  /*0d10*/  @!P6 LDG.E.U16 R54, desc[UR26][R6.64+0x3c0] ;  /* 0x0003c01a0636e981 */ /* 0x000122000c1e1500 */
[----:B------:R-:W1:Y:S01]  /*0d20*/  S2R R43, SR_LANEID ;  /* 0x00000000002b7919 */ /* 0x000e620000000000 */
[----:B------:R-:W0:Y:S01]  /*0d30*/  S2UR UR9, SR_CgaCtaId ;  /* 0x00000000000979c3 */ /* 0x000e220000008800 */
[----:B------:R-:W-:Y:S02]  /*0d40*/  UMOV UR8, 0x400 ;  /* 0x0000040000087882 */ /* 0x000fe40000000000 */
[----:B0-----:R-:W-:Y:S01]  /*0d50*/  ULEA UR34, UR9, UR8, 0x18 ;  /* 0x0000000809227291 */ /* 0x001fe2000f8ec0ff */
[----:B-1----:R-:W-:-:S04]  /*0d60*/  IADD3 R20, PT, PT, R48, R43, RZ ;  /* 0x0000002b30147210 */ /* 0x002fc80007ffe0ff */
[CC--:B------:R-:W-:Y:S01]  /*0d70*/  LEA.HI.SX32 R42, R20.reuse, R20.reuse, 0x1b ;  /* 0x00000014142a7211 */ /* 0x0c0fe200078fdaff */
[C---:B------:R-:W-:Y:S02]  /*0d80*/  VIADD R7, R20.reuse, 0x60 ;  /* 0x0000006014077836 */ /* 0x040fe40000000000 */
[----:B------:R-:W-:Y:S01]  /*0d90*/  VIADD R23, R20, 0x20 ;  /* 0x0000002014177836 */ /* 0x000fe20000000000 */
[----:B------:R-:W-:Y:S02]  /*0da0*/  LEA R42, R42, UR34, 0x1 ;  /* 0x000000222a2a7c11 */ /* 0x000fe4000f8e08ff */
[----:B------:R-:W-:Y:S02]  /*0db0*/  LEA.HI.SX32 R7, R7, R20, 0x1b ;  /* 0x0000001407077211 */ /* 0x000fe400078fdaff */
[C---:B------:R-:W-:Y:S02]  /*0dc0*/  IADD3 R25, PT, PT, R20.reuse, 0x40, RZ ;  /* 0x0000004014197810 */ /* 0x040fe40007ffe0ff */
[----:B------:R-:W-:-:S02]  /*0dd0*/  IADD3 R27, PT, PT, R20, 0x80, RZ ;  /* 0x00000080141b7810 */ /* 0x000fc40007ffe0ff */
[-C--:B------:R-:W-:Y:S02]  /*0de0*/  LEA.HI.SX32 R23, R23, R20.reuse, 0x1b ;  /* 0x0000001417177211 */ /* 0x080fe400078fdaff */
[----:B------:R-:W-:Y:S01]  /*0df0*/  LEA R39, R7, UR34, 0x1 ;  /* 0x0000002207277c11 */ /* 0x000fe2000f8e08ff */
[C---:B------:R-:W-:Y:S01]  /*0e00*/  VIADD R7, R20.reuse, 0xe0 ;  /* 0x000000e014077836 */ /* 0x040fe20000000000 */
[-C--:B------:R-:W-:Y:S01]  /*0e10*/  LEA.HI.SX32 R25, R25, R20.reuse, 0x1b ;  /* 0x0000001419197211 */ /* 0x080fe200078fdaff */
[----:B------:R-:W-:Y:S01]  /*0e20*/  VIADD R29, R20, 0xa0 ;  /* 0x000000a0141d7836 */ /* 0x000fe20000000000 */
[----:B------:R-:W-:Y:S02]  /*0e30*/  LEA.HI.SX32 R27, R27, R20, 0x1b ;  /* 0x000000141b1b7211 */ /* 0x000fe400078fdaff */
[----:B------:R-:W-:Y:S02]  /*0e40*/  LEA R41, R23, UR34, 0x1 ;  /* 0x0000002217297c11 */ /* 0x000fe4000f8e08ff */
[----:B------:R-:W-:-:S02]  /*0e50*/  LEA R40, R25, UR34, 0x1 ;  /* 0x0000002219287c11 */ /* 0x000fc4000f8e08ff */
[C---:B------:R-:W-:Y:S01]  /*0e60*/  IADD3 R23, PT, PT, R20.reuse, 0x100, RZ ;  /* 0x0000010014177810 */ /* 0x040fe20007ffe0ff */
[C---:B------:R-:W-:Y:S01]  /*0e70*/  VIADD R25, R20.reuse, 0x120 ;  /* 0x0000012014197836 */ /* 0x040fe20000000000 */
[-C--:B------:R-:W-:Y:S02]  /*0e80*/  LEA.HI.SX32 R7, R7, R20.reuse, 0x1b ;  /* 0x0000001407077211 */ /* 0x080fe400078fdaff */
[----:B------:R-:W-:Y:S02]  /*0e90*/  LEA R38, R27, UR34, 0x1 ;  /* 0x000000221b267c11 */ /* 0x000fe4000f8e08ff */
[-C--:B------:R-:W-:Y:S02]  /*0ea0*/  LEA.HI.SX32 R29, R29, R20.reuse, 0x1b ;  /* 0x000000141d1d7211 */ /* 0x080fe400078fdaff */
[----:B------:R-:W-:Y:S02]  /*0eb0*/  IADD3 R27, PT, PT, R20, 0x140, RZ ;  /* 0x00000140141b7810 */ /* 0x000fe40007ffe0ff */
[----:B------:R-:W-:-:S02]  /*0ec0*/  LEA.HI.SX32 R23, R23, R20, 0x1b ;  /* 0x0000001417177211 */ /* 0x000fc400078fdaff */
[----:B------:R-:W-:Y:S02]  /*0ed0*/  LEA R35, R7, UR34, 0x1 ;  /* 0x0000002207237c11 */ /* 0x000fe4000f8e08ff */
[C---:B------:R-:W-:Y:S02]  /*0ee0*/  IADD3 R7, PT, PT, R20.reuse, 0x180, RZ ;  /* 0x0000018014077810 */ /* 0x040fe40007ffe0ff */
[----:B------:R-:W-:Y:S02]  /*0ef0*/  LEA R37, R29, UR34, 0x1 ;  /* 0x000000221d257c11 */ /* 0x000fe4000f8e08ff */
[-C--:B------:R-:W-:Y:S02]  /*0f00*/  LEA.HI.SX32 R25, R25, R20.reuse, 0x1b ;  /* 0x0000001419197211 */ /* 0x080fe400078fdaff */
[-C--:B------:R-:W-:Y:S02]  /*0f10*/  LEA.HI.SX32 R27, R27, R20.reuse, 0x1b ;  /* 0x000000141b1b7211 */ /* 0x080fe400078fdaff */
[----:B------:R-:W-:Y:S01]  /*0f20*/  LEA R34, R23, UR34, 0x1 ;  /* 0x0000002217227c11 */ /* 0x000fe2000f8e08ff */
[----:B------:R-:W-:Y:S01]  /*0f30*/  VIADD R23, R20, 0x1e0 ;  /* 0x000001e014177836 */ /* 0x000fe20000000000 */
[----:B------:R-:W-:-:S02]  /*0f40*/  LEA.HI.SX32 R7, R7, R20, 0x1b ;  /* 0x0000001407077211 */ /* 0x000fc400078fdaff */
[----:B------:R-:W-:Y:S02]  /*0f50*/  LEA R33, R25, UR34, 0x1 ;  /* 0x0000002219217c11 */ /* 0x000fe4000f8e08ff */
[----:B------:R-:W-:Y:S02]  /*0f60*/  LEA R32, R27, UR34, 0x1 ;  /* 0x000000221b207c11 */ /* 0x000fe4000f8e08ff */
[----:B------:R-:W-:Y:S02]  /*0f70*/  LEA.HI.SX32 R23, R23, R20, 0x1b ;  /* 0x0000001417177211 */ /* 0x000fe400078fdaff */
[----:B------:R-:W-:Y:S02]  /*0f80*/  LEA R30, R7, UR34, 0x1 ;  /* 0x00000022071e7c11 */ /* 0x000fe4000f8e08ff */
[----:B------:R-:W-:Y:S02]  /*0f90*/  LEA R27, R23, UR34, 0x1 ;  /* 0x00000022171b7c11 */ /* 0x000fe4000f8e08ff */
[----:B------:R-:W-:-:S02]  /*0fa0*/  P2R R62, PR, RZ, 0x1 ;  /* 0x00000001ff3e7803 */ /* 0x000fc40000000000 */
[----:B------:R-:W-:Y:S02]  /*0fb0*/  ISETP.GE.AND P0, PT, R132, UR33, PT ;  /* 0x0000002184007c0c */ /* 0x000fe4000bf06270 */
[----:B------:R-:W-:Y:S02]  /*0fc0*/  P2R R58, PR, RZ, 0x2 ;  /* 0x00000002ff3a7803 */ /* 0x000fe40000000000 */
[----:B------:R-:W-:Y:S02]  /*0fd0*/  ISETP.GE.AND P1, PT, R133, UR33, PT ;  /* 0x0000002185007c0c */ /* 0x000fe4000bf26270 */
[----:B------:R-:W-:Y:S02]  /*0fe0*/  PRMT R56, RZ, 0x7610, R56 ;  /* 0x00007610ff387816 */ /* 0x000fe40000000038 */
[----:B------:R-:W-:Y:S02]  /*0ff0*/  PRMT R64, RZ, 0x7610, R64 ;  /* 0x00007610ff407816 */ /* 0x000fe40000000040 */
[----:B------:R-:W-:Y:S01]  /*1000*/  PRMT R66, RZ, 0x7610, R66 ;  /* 0x00007610ff427816 */ /* 0x000fe20000000042 */
[----:B--2---:R0:W-:Y:S02]  /*1010*/  STS.U16 [R42], R5 ;  /* 0x000000052a007388 */ /* 0x0041e40000000400 */
[----:B0-----:R-:W-:-:S04]  /*1020*/  IADD3 R5, PT, PT, R20, 0xc0, RZ ;  /* 0x000000c014057810 */ /* 0x001fc80007ffe0ff */
[-C--:B------:R-:W-:Y:S01]  /*1030*/  LEA.HI.SX32 R5, R5, R20.reuse, 0x1b ;  /* 0x0000001405057211 */ /* 0x080fe200078fdaff */
[----:B---3--:R-:W-:Y:S03]  /*1040*/  STS.U16 [R41+0x40], R0 ;  /* 0x0000400029007388 */ /* 0x008fe60000000400 */
[----:B------:R-:W-:Y:S01]  /*1050*/  LEA R36, R5, UR34, 0x1 ;  /* 0x0000002205247c11 */ /* 0x000fe2000f8e08ff */
[----:B------:R-:W-:Y:S01]  /*1060*/  VIADD R5, R20, 0x160 ;  /* 0x0000016014057836 */ /* 0x000fe20000000000 */
[----:B----4-:R0:W-:Y:S04]  /*1070*/  STS.U16 [R40+0x80], R9 ;  /* 0x0000800928007388 */ /* 0x0101e80000000400 */
[----:B------:R-:W-:Y:S01]  /*1080*/  STS.U16 [R39+0xc0], R8 ;  /* 0x0000c00827007388 */ /* 0x000fe20000000400 */
[----:B------:R-:W-:-:S03]  /*1090*/  LEA.HI.SX32 R5, R5, R20, 0x1b ;  /* 0x0000001405057211 */ /* 0x000fc600078fdaff */
[----:B------:R1:W-:Y:S01]  /*10a0*/  STS.U16 [R38+0x100], R11 ;  /* 0x0001000b26007388 */ /* 0x0003e20000000400 */
[C---:B0-----:R-:W-:Y:S01]  /*10b0*/  VIADD R9, R20.reuse, 0x1a0 ;  /* 0x000001a014097836 */ /* 0x041fe20000000000 */
[----:B------:R-:W-:Y:S02]  /*10c0*/  LEA R31, R5, UR34, 0x1 ;  /* 0x00000022051f7c11 */ /* 0x000fe4000f8e08ff */
[----:B------:R-:W-:Y:S02]  /*10d0*/  STS.U16 [R37+0x140], R10 ;  /* 0x0001400a25007388 */ /* 0x000fe40000000400 */
[-C--:B------:R-:W-:Y:S02]  /*10e0*/  LEA.HI.SX32 R9, R9, R20.reuse, 0x1b ;  /* 0x0000001409097211 */ /* 0x080fe400078fdaff */
[----:B-1----:R-:W-:Y:S01]  /*10f0*/  IADD3 R11, PT, PT, R20, 0x1c0, RZ ;  /* 0x000001c0140b7810 */ /* 0x002fe20007ffe0ff */
[----:B------:R-:W-:Y:S03]  /*1100*/  STS.U16 [R36+0x180], R13 ;  /* 0x0001800d24007388 */ /* 0x000fe60000000400 */
[----:B------:R-:W-:Y:S01]  /*1110*/  LEA.HI.SX32 R11, R11, R20, 0x1b ;  /* 0x000000140b0b7211 */ /* 0x000fe200078fdaff */
[----:B------:R-:W-:Y:S01]  /*1120*/  STS.U16 [R35+0x1c0], R12 ;  /* 0x0001c00c23007388 */ /* 0x000fe20000000400 */
[----:B------:R-:W-:Y:S01]  /*1130*/  LEA R29, R9, UR34, 0x1 ;  /* 0x00000022091d7c11 */ /* 0x000fe2000f8e08ff */
[----:B------:R-:W-:Y:S01]  /*1140*/  IMAD R20, R43, 0xf, R20 ;  /* 0x0000000f2b147824 */ /* 0x000fe200078e0214 */
[----:B------:R-:W-:Y:S01]  /*1150*/  LEA R28, R11, UR34, 0x1 ;  /* 0x000000220b1c7c11 */ /* 0x000fe2000f8e08ff */
[----:B------:R0:W-:Y:S04]  /*1160*/  STS.U16 [R34+0x200], R15 ;  /* 0x0002000f22007388 */ /* 0x0001e80000000400 */
[----:B------:R-:W-:Y:S04]  /*1170*/  STS.U16 [R33+0x240], R14 ;  /* 0x0002400e21007388 */ /* 0x000fe80000000400 */
[----:B------:R1:W-:Y:S01]  /*1180*/  STS.U16 [R32+0x280], R17 ;  /* 0x0002801120007388 */ /* 0x0003e20000000400 */
[----:B------:R-:W-:-:S03]  /*1190*/  VIADD R7, R20, 0x2 ;  /* 0x0000000214077836 */ /* 0x000fc60000000000 */
[----:B------:R-:W-:Y:S01]  /*11a0*/  STS.U16 [R31+0x2c0], R16 ;  /* 0x0002c0101f007388 */ /* 0x000fe20000000400 */
[C---:B0-----:R-:W-:Y:S01]  /*11b0*/  VIADD R15, R20.reuse, 0x6 ;  /* 0x00000006140f7836 */ /* 0x041fe20000000000 */
[C---:B------:R-:W-:Y:S02]  /*11c0*/  IADD3 R13, PT, PT, R20.reuse, 0x5, RZ ;  /* 0x00000005140d7810 */ /* 0x040fe40007ffe0ff */
[----:B------:R0:W-:Y:S01]  /*11d0*/  STS.U16 [R30+0x300], R19 ;  /* 0x000300131e007388 */ /* 0x0001e20000000400 */
        /* <DEDUP_REMOVED lines=9> */
[----:B0-----:R-:W-:-:S02]  /*1270*/  IADD3 R19, PT, PT, R20, 0x9, RZ ;  /* 0x0000000914137810 */ /* 0x001fc40007ffe0ff */
[C---:B------:R-:W-:Y:S02]  /*1280*/  IADD3 R9, PT, PT, R20.reuse, 0x3, RZ ;  /* 0x0000000314097810 */ /* 0x040fe40007ffe0ff */
[C---:B------:R-:W-:Y:S02]  /*1290*/  IADD3 R59, PT, PT, R20.reuse, 0xd, RZ ;  /* 0x0000000d143b7810 */ /* 0x040fe40007ffe0ff */
[C---:B------:R-:W-:Y:S02]  /*12a0*/  IADD3 R63, PT, PT, R20.reuse, 0xf, RZ ;  /* 0x0000000f143f7810 */ /* 0x040fe40007ffe0ff */
[----:B-1----:R-:W-:Y:S02]  /*12b0*/  IADD3 R21, PT, PT, R20, 0xb, RZ ;  /* 0x0000000b14157810 */ /* 0x002fe40007ffe0ff */
        /* <DEDUP_REMOVED lines=15> */
[----:B------:R-:W-:Y:S02]  /*13b0*/  LEA.HI.SX32 R26, R20, R20, 0x1b ;  /* 0x00000014141a7211 */ /* 0x000fe400078fdaff */
        /* <DEDUP_REMOVED lines=36> */
[----:B------:R-:W-:Y:S02]  /*1600*/  PRMT R59, RZ, 0x7610, R59 ;  /* 0x00007610ff3b7816 */ /* 0x000fe4000000003b */
[----:B0-----:R-:W-:Y:S02]  /*1610*/  PRMT R54, RZ, 0x7610, R54 ;  /* 0x00007610ff367816 */ /* 0x001fe40000000036 */
[----:B------:R-:W2:Y:S01]  /*1620*/  @!P0 LDG.E.U16 R57, desc[UR26][R2.64+0x80] ;  /* 0x0000801a02398981 */ /* 0x000ea2000c1e1500 */
[----:B------:R-:W-:-:S03]  /*1630*/  ISETP.GE.AND P0, PT, R130, UR33, PT ;  /* 0x0000002182007c0c */ /* 0x000fc6000bf06270 */
[----:B------:R-:W3:Y:S01]  /*1640*/  @!P1 LDG.E.U16 R56, desc[UR26][R2.64+0x40] ;  /* 0x0000401a02389981 */ /* 0x000ee2000c1e1500 */
[----:B------:R-:W-:-:S09]  /*1650*/  ISETP.GE.AND P1, PT, R131, UR33, PT ;  /* 0x0000002183007c0c */ /* 0x000fd2000bf26270 */
[----:B------:R-:W4:Y:S01]  /*1660*/  @!P0 LDG.E.U16 R59, desc[UR26][R2.64+0x100] ;  /* 0x0001001a023b8981 */ /* 0x000f22000c1e1500 */
[----:B------:R-:W-:-:S03]  /*1670*/  ISETP.GE.AND P0, PT, R128, UR33, PT ;  /* 0x0000002180007c0c */ /* 0x000fc6000bf06270 */
[----:B------:R-:W4:Y:S01]  /*1680*/  @!P1 LDG.E.U16 R54, desc[UR26][R2.64+0xc0] ;  /* 0x0000c01a02369981 */ /* 0x000f22000c1e1500 */
[----:B------:R-:W-:Y:S02]  /*1690*/  ISETP.GE.AND P1, PT, R129, UR33, PT ;  /* 0x0000002181007c0c */ /* 0x000fe4000bf26270 */
[----:B------:R-:W-:-:S07]  /*16a0*/  PRMT R61, RZ, 0x7610, R61 ;  /* 0x00007610ff3d7816 */ /* 0x000fce000000003d */
[----:B------:R-:W4:Y:S01]  /*16b0*/  @!P0 LDG.E.U16 R61, desc[UR26][R2.64+0x180] ;  /* 0x0001801a023d8981 */ /* 0x000f22000c1e1500 */
[----:B------:R-:W-:-:S03]  /*16c0*/  ISETP.GE.AND P0, PT, R126, UR33, PT ;  /* 0x000000217e007c0c */ /* 0x000fc6000bf06270 */
[----:B------:R-:W4:Y:S01]  /*16d0*/  @!P1 LDG.E.U16 R64, desc[UR26][R2.64+0x140] ;  /* 0x0001401a02409981 */ /* 0x000f22000c1e1500 */
[----:B------:R-:W-:Y:S02]  /*16e0*/  ISETP.GE.AND P1, PT, R127, UR33, PT ;  /* 0x000000217f007c0c */ /* 0x000fe4000bf26270 */
[----:B------:R-:W-:-:S07]  /*16f0*/  PRMT R63, RZ, 0x7610, R63 ;  /* 0x00007610ff3f7816 */ /* 0x000fce000000003f */
[----:B------:R-:W4:Y:S01]  /*1700*/  @!P0 LDG.E.U16 R63, desc[UR26][R2.64+0x200] ;  /* 0x0002001a023f8981 */ /* 0x000f22000c1e1500 */
[----:B------:R-:W-:-:S03]  /*1710*/  ISETP.NE.AND P0, PT, R62, RZ, PT ;  /* 0x000000ff3e00720c */ /* 0x000fc60003f05270 */
        /* <DEDUP_REMOVED lines=11> */
[----:B------:R-:W2:Y:S01]  /*17d0*/  @!P0 LDG.E.U16 R55, desc[UR26][R2.64] ;  /* 0x0000001a02378981 */ /* 0x000ea2000c1e1500 */
[----:B------:R-:W-:-:S02]  /*17e0*/  PRMT R77, RZ, 0x7610, R77 ;  /* 0x00007610ff4d7816 */ /* 0x000fc4000000004d */
[----:B------:R-:W-:Y:S01]  /*17f0*/  PRMT R78, RZ, 0x7610, R78 ;  /* 0x00007610ff4e7816 */ /* 0x000fe2000000004e */
        /* <DEDUP_REMOVED lines=9> */
[----:B------:R-:W-:Y:S04]  /*1890*/  STS.U16 [R40+0x80], R57 ;  /* 0x0000803928007388 */ /* 0x000fe80000000400 */
        /* <DEDUP_REMOVED lines=20> */
[----:B------:R0:W0:Y:S04]  /*19e0*/  LDS.U16 R60, [R20+0xc] ;  /* 0x00000c00143c7984 */ /* 0x0000280000000400 */
[----:B------:R0:W0:Y:S04]  /*19f0*/  LDS.U16 R61, [R19+0xe] ;  /* 0x00000e00133d7984 */ /* 0x0000280000000400 */
[----:B------:R0:W0:Y:S04]  /*1a00*/  LDS.U16 R62, [R18+0x10] ;  /* 0x00001000123e7984 */ /* 0x0000280000000400 */
[----:B------:R0:W2:Y:S04]  /*1a10*/  LDS.U16 R63, [R17+0x12] ;  /* 0x00001200113f7984 */ /* 0x0000a80000000400 */
        /* <DEDUP_REMOVED lines=8> */
[----:B------:R-:W-:-:S04]  /*1aa0*/  FSETP.GTU.FTZ.AND P1, PT, R54, 20, PT ;  /* 0x41a000003600780b */ /* 0x000fc80003f3c000 */
[----:B0-----:R-:W-:Y:S01]  /*1ab0*/  ISETP.EQ.OR P1, PT, RZ, UR8, P1 ;  /* 0x00000008ff007c0c */ /* 0x001fe20008f22670 */
[----:B--2---:R-:W-:Y:S02]  /*1ac0*/  HADD2.F32 R55, -RZ, R55.H0_H0 ;  /* 0x20000037ff377230 */ /* 0x004fe40000004100 */
        /* <DEDUP_REMOVED lines=44> */
.L_x_3305:
[----:B------:R-:W-:Y:S05]  /*1d90*/  BSYNC.RECONVERGENT B0 ;  /* 0x0000000000007941 */ /* 0x000fea0003800200 */
.L_x_3304:
        /* <DEDUP_REMOVED lines=37> */
.L_x_3307:
[----:B------:R-:W-:Y:S05]  /*1ff0*/  BSYNC.RECONVERGENT B0 ;  /* 0x0000000000007941 */ /* 0x000fea0003800200 */
.L_x_3306:
        /* <DEDUP_REMOVED lines=35> */
.L_x_3309:
[----:B------:R-:W-:Y:S05]  /*2230*/  BSYNC.RECONVERGENT B0 ;  /* 0x0000000000007941 */ /* 0x000fea0003800200 */
.L_x_3308:
        /* <DEDUP_REMOVED lines=37> */
.L_x_3311:
[----:B------:R-:W-:Y:S05]  /*2490*/  BSYNC.RECONVERGENT B0 ;  /* 0x0000000000007941 */ /* 0x000fea0003800200 */
.L_x_3310:
        /* <DEDUP_REMOVED lines=35> */
.L_x_3313:
[----:B------:R-:W-:Y:S05]  /*26d0*/  BSYNC.RECONVERGENT B0 ;  /* 0x0000000000007941 */ /* 0x000fea0003800200 */
.L_x_3312:
        /* <DEDUP_REMOVED lines=37> */
.L_x_3315:
[----:B------:R-:W-:Y:S05]  /*2930*/  BSYNC.RECONVERGENT B0 ;  /* 0x0000000000007941 */ /* 0x000fea0003800200 */
.L_x_3314:
        /* <DEDUP_REMOVED lines=35> */
.L_x_3317:
[----:B------:R-:W-:Y:S05]  /*2b70*/  BSYNC.RECONVERGENT B0 ;  /* 0x0000000000007941 */ /* 0x000fea0003800200 */
.L_x_3316:
        /* <DEDUP_REMOVED lines=37> */
.L_x_3319:
[----:B------:R-:W-:Y:S05]  /*2dd0*/  BSYNC.RECONVERGENT B0 ;  /* 0x0000000000007941 */ /* 0x000fea0003800200 */
.L_x_3318:
        /* <DEDUP_REMOVED lines=35> */
.L_x_3321:
[----:B------:R-:W-:Y:S05]  /*3010*/  BSYNC.RECONVERGENT B0 ;  /* 0x0000000000007941 */ /* 0x000fea0003800200 */
.L_x_3320:
        /* <DEDUP_REMOVED lines=39> */
.L_x_3323:
[----:B------:R-:W-:Y:S05]  /*3290*/  BSYNC.RECONVERGENT B0 ;  /* 0x0000000000007941 */ /* 0x000fea0003800200 */
.L_x_3322:
        /* <DEDUP_REMOVED lines=39> */
.L_x_3325:
[----:B------:R-:W-:Y:S05]  /*3510*/  BSYNC.RECONVERGENT B0 ;  /* 0x0000000000007941 */ /* 0x000fea0003800200 */
.L_x_3324:
        /* <DEDUP_REMOVED lines=44> */
.L_x_3327:
[----:B------:R-:W-:Y:S05]  /*37e0*/  BSYNC.RECONVERGENT B0 ;  /* 0x0000000000007941 */ /* 0x000fea0003800200 */
.L_x_3326:
        /* <DEDUP_REMOVED lines=32> */
.L_x_3329:
[----:B------:R-:W-:Y:S05]  /*39f0*/  BSYNC.RECONVERGENT B0 ;  /* 0x0000000000007941 */ /* 0x000fea0003800200 */
.L_x_3328:
        /* <DEDUP_REMOVED lines=32> */
.L_x_3331:
[----:B------:R-:W-:Y:S05]  /*3c00*/  BSYNC.RECONVERGENT B0 ;  /* 0x0000000000007941 */ /* 0x000fea0003800200 */
.L_x_3330:
        /* <DEDUP_REMOVED lines=32> */
.L_x_3333:
[----:B------:R-:W-:Y:S05]  /*3e10*/  BSYNC.RECONVERGENT B0 ;  /* 0x0000000000007941 */ /* 0x000fea0003800200 */
.L_x_3332:
        /* <DEDUP_REMOVED lines=32> */
.L_x_3335:
[----:B------:R-:W-:Y:S05]  /*4020*/  BSYNC.RECONVERGENT B0 ;  /* 0x0000000000007941 */ /* 0x000fea0003800200 */
.L_x_3334:
        /* <DEDUP_REMOVED lines=24> */
[----:B------:R-:W-:Y:S02]  /*41b0*/  IMAD.U32 R9, RZ, RZ, UR17 ;  /* 0x00000011ff097e24 */ /* 0x000fe4000f8e00ff */
[----:B------:R-:W-:Y:S01]  /*41c0*/  FMUL.FTZ R91, R92, R59 ;  /* 0x0000003b5c5b7220 */ /* 0x000fe20000410000 */
        /* <DEDUP_REMOVED lines=17> */
[----:B------:R-:W-:-:S02]  /*42e0*/  UIMAD UR8, UR4, UR8, URZ ;  /* 0x00000008040872a4 */ /* 0x000fc4000f8e02ff */
[----:B------:R-:W-:Y:S01]  /*42f0*/  UIADD3 UR9, UPT, UPT, UR34, 0x870, URZ ;  /* 0x0000087022097890 */ /* 0x000fe2000fffe0ff */
[----:B------:R-:W-:Y:S01]  /*4300*/  UMOV UR14, UR19 ;  /* 0x00000013000e7c82 */ /* 0x000fe20008000000 */
[----:B------:R-:W-:Y:S01]  /*4310*/  UMOV UR15, UR20 ;  /* 0x00000014000f7c82 */ /* 0x000fe20008000000 */
[----:B------:R-:W-:Y:S01]  /*4320*/  UMOV UR12, UR23 ;  /* 0x00000017000c7c82 */ /* 0x000fe20008000000 */
[----:B------:R-:W-:Y:S01]  /*4330*/  UMOV UR13, UR24 ;  /* 0x00000018000d7c82 */ /* 0x000fe20008000000 */
[----:B------:R-:W-:-:S07]  /*4340*/  UMOV UR11, UR35 ;  /* 0x00000023000b7c82 */ /* 0x000fce0008000000 */
.L_x_3341:
[----:B------:R-:W-:Y:S02]  /*4350*/  ISETP.GE.AND P2, PT, R132, UR33, PT ;  /* 0x0000002184007c0c */ /* 0x000fe4000bf46270 */
[----:B------:R-:W-:Y:S02]  /*4360*/  ISETP.GE.AND P3, PT, R133, UR33, PT ;  /* 0x0000002185007c0c */ /* 0x000fe4000bf66270 */
[----:B------:R-:W-:Y:S02]  /*4370*/  ISETP.GE.AND P1, PT, R131, UR33, PT ;  /* 0x0000002183007c0c */ /* 0x000fe4000bf26270 */
[----:B------:R-:W-:-:S05]  /*4380*/  MOV R2, R4 ;  /* 0x0000000400027202 */ /* 0x000fca0000000f00 */
[----:B0-----:R-:W2:Y:S04]  /*4390*/  @!P0 LDG.E.U16 R8, desc[UR26][R2.64+-0x200] ;  /* 0xfffe001a02088981 */ /* 0x001ea8000c1e1500 */
[----:B------:R-:W3:Y:S04]  /*43a0*/  @!P2 LDG.E.U16 R5, desc[UR26][R2.64+-0x180] ;  /* 0xfffe801a0205a981 */ /* 0x000ee8000c1e1500 */
[----:B------:R-:W4:Y:S04]  /*43b0*/  @!P3 LDG.E.U16 R4, desc[UR26][R2.64+-0x1c0] ;  /* 0xfffe401a0204b981 */ /* 0x000f28000c1e1500 */
[----:B------:R-:W4:Y:S01]  /*43c0*/  @!P1 LDG.E.U16 R6, desc[UR26][R2.64+-0x140] ;  /* 0xfffec01a02069981 */ /* 0x000f22000c1e1500 */
[----:B------:R-:W-:-:S02]  /*43d0*/  HFMA2 R9, -RZ, RZ, 0, 0 ;  /* 0x00000000ff097431 */ /* 0x000fc400000001ff */
[----:B------:R-:W-:Y:S01]  /*43e0*/  IMAD.MOV.U32 R7, RZ, RZ, RZ ;  /* 0x000000ffff077224 */ /* 0x000fe200078e00ff */
[----:B------:R-:W-:Y:S02]  /*43f0*/  ISETP.GE.AND P4, PT, R130, UR33, PT ;  /* 0x0000002182007c0c */ /* 0x000fe4000bf86270 */
[----:B------:R-:W-:Y:S02]  /*4400*/  ISETP.GE.AND P6, PT, R128, UR33, PT ;  /* 0x0000002180007c0c */ /* 0x000fe4000bfc6270 */
[----:B------:R-:W-:-:S09]  /*4410*/  ISETP.GE.AND P5, PT, R129, UR33, PT ;  /* 0x0000002181007c0c */ /* 0x000fd2000bfa6270 */
[----:B------:R-:W4:Y:S01]  /*4420*/  @!P4 LDG.E.U16 R102, desc[UR26][R2.64+-0x100] ;  /* 0xffff001a0266c981 */ /* 0x000f22000c1e1500 */
[----:B--2---:R-:W-:Y:S02]  /*4430*/  @!P0 PRMT R7, R8, 0x5410, RZ ;  /* 0x0000541008078816 */ /* 0x004fe400000000ff */
[----:B---3--:R-:W-:Y:S02]  /*4440*/  @!P2 PRMT R9, R5, 0x5410, RZ ;  /* 0x000054100509a816 */ /* 0x008fe400000000ff */
[----:B------:R-:W-:Y:S01]  /*4450*/  ISETP.GE.AND P2, PT, R126, UR33, PT ;  /* 0x000000217e007c0c */ /* 0x000fe2000bf46270 */
[----:B------:R-:W2:Y:S01]  /*4460*/  @!P6 LDG.E.U16 R5, desc[UR26][R2.64+-0x80] ;  /* 0xffff801a0205e981 */ /* 0x000ea2000c1e1500 */
[----:B----4-:R-:W-:Y:S02]  /*4470*/  @!P3 PRMT R7, R7, 0x5410, R4 ;  /* 0x000054100707b816 */ /* 0x010fe40000000004 */
[----:B------:R-:W-:Y:S01]  /*4480*/  ISETP.GE.AND P3, PT, R127, UR33, PT ;  /* 0x000000217f007c0c */ /* 0x000fe2000bf66270 */
[----:B------:R-:W3:Y:S01]  /*4490*/  @!P5 LDG.E.U16 R4, desc[UR26][R2.64+-0xc0] ;  /* 0xffff401a0204d981 */ /* 0x000ee2000c1e1500 */
[----:B------:R-:W-:-:S02]  /*44a0*/  @!P1 PRMT R9, R9, 0x5410, R6 ;  /* 0x0000541009099816 */ /* 0x000fc40000000006 */
[----:B------:R-:W-:-:S05]  /*44b0*/  ISETP.GE.AND P1, PT, R125, UR33, PT ;  /* 0x000000217d007c0c */ /* 0x000fca000bf26270 */
[----:B------:R-:W4:Y:S04]  /*44c0*/  @!P2 LDG.E.U16 R8, desc[UR26][R2.64] ;  /* 0x0000001a0208a981 */ /* 0x000f28000c1e1500 */
[----:B------:R-:W4:Y:S04]  /*44d0*/  @!P3 LDG.E.U16 R6, desc[UR26][R2.64+-0x40] ;  /* 0xffffc01a0206b981 */ /* 0x000f28000c1e1500 */
[----:B------:R-:W4:Y:S01]  /*44e0*/  @!P1 LDG.E.U16 R10, desc[UR26][R2.64+0x40] ;  /* 0x0000401a020a9981 */ /* 0x000f22000c1e1500 */
[----:B------:R-:W-:Y:S01]  /*44f0*/  IMAD.MOV.U32 R11, RZ, RZ, RZ ;  /* 0x000000ffff0b7224 */ /* 0x000fe200078e00ff */
[----:B------:R-:W-:-:S02]  /*4500*/  @!P4 PRMT R11, R102, 0x5410, RZ ;  /* 0x00005410660bc816 */ /* 0x000fc400000000ff */
[----:B------:R-:W-:Y:S02]  /*4510*/  MOV R103, RZ ;  /* 0x000000ff00677202 */ /* 0x000fe40000000f00 */
[----:B------:R-:W-:Y:S01]  /*4520*/  ISETP.GE.AND P4, PT, R124, UR33, PT ;  /* 0x000000217c007c0c */ /* 0x000fe2000bf86270 */
[----:B------:R-:W-:-:S12]  /*4530*/  IMAD.MOV.U32 R105, RZ, RZ, RZ ;  /* 0x000000ffff697224 */ /* 0x000fd800078e00ff */
[----:B------:R-:W4:Y:S01]  /*4540*/  @!P4 LDG.E.U16 R111, desc[UR26][R2.64+0x80] ;  /* 0x0000801a026fc981 */ /* 0x000f22000c1e1500 */
[----:B--2---:R-:W-:Y:S02]  /*4550*/  @!P6 PRMT R103, R5, 0x5410, RZ ;  /* 0x000054100567e816 */ /* 0x004fe400000000ff */
[----:B------:R-:W-:Y:S02]  /*4560*/  ISETP.GE.AND P6, PT, R122, UR33, PT ;  /* 0x000000217a007c0c */ /* 0x000fe4000bfc6270 */
[----:B---3--:R-:W-:Y:S02]  /*4570*/  @!P5 PRMT R11, R11, 0x5410, R4 ;  /* 0x000054100b0bd816 */ /* 0x008fe40000000004 */
[----:B------:R-:W-:Y:S02]  /*4580*/  ISETP.GE.AND P5, PT, R123, UR33, PT ;  /* 0x000000217b007c0c */ /* 0x000fe4000bfa6270 */
[----:B----4-:R-:W-:Y:S02]  /*4590*/  @!P2 PRMT R105, R8, 0x5410, RZ ;  /* 0x000054100869a816 */ /* 0x010fe400000000ff */
[----:B------:R-:W-:-:S05]  /*45a0*/  ISETP.GE.AND P2, PT, R120, UR33, PT ;  /* 0x0000002178007c0c */ /* 0x000fca000bf46270 */
[----:B------:R-:W2:Y:S01]  /*45b0*/  @!P6 LDG.E.U16 R8, desc[UR26][R2.64+0x100] ;  /* 0x0001001a0208e981 */ /* 0x000ea2000c1e1500 */
[----:B------:R-:W-:Y:S02]  /*45c0*/  @!P3 PRMT R103, R103, 0x5410, R6 ;  /* 0x000054106767b816 */ /* 0x000fe40000000006 */
[----:B------:R-:W-:Y:S01]  /*45d0*/  ISETP.GE.AND P3, PT, R121, UR33, PT ;  /* 0x0000002179007c0c */ /* 0x000fe2000bf66270 */
[----:B------:R-:W3:Y:S01]  /*45e0*/  @!P5 LDG.E.U16 R6, desc[UR26][R2.64+0xc0] ;  /* 0x0000c01a0206d981 */ /* 0x000ee2000c1e1500 */
[----:B------:R-:W-:Y:S02]  /*45f0*/  @!P1 PRMT R105, R105, 0x5410, R10 ;  /* 0x0000541069699816 */ /* 0x000fe4000000000a */
[----:B------:R-:W-:Y:S01]  /*4600*/  ISETP.GE.AND P1, PT, R44, UR33, PT ;  /* 0x000000212c007c0c */ /* 0x000fe2000bf26270 */
[----:B------:R-:W4:Y:S08]  /*4610*/  @!P2 LDG.E.U16 R102, desc[UR26][R2.64+0x180] ;  /* 0x0001801a0266a981 */ /* 0x000f30000c1e1500 */
        /* <DEDUP_REMOVED lines=11> */
[----:B-1----:R-:W-:Y:S01]  /*46d0*/  IMAD.MOV.U32 R7, RZ, RZ, RZ ;  /* 0x000000ffff077224 */ /* 0x002fe200078e00ff */
[----:B------:R-:W-:Y:S01]  /*46e0*/  @!P4 PRMT R5, R111, 0x5410, RZ ;  /* 0x000054106f05c816 */ /* 0x000fe200000000ff */
[----:B------:R0:W-:Y:S01]  /*46f0*/  STS.U16 [R40+0x80], R9 ;  /* 0x0000800928007388 */ /* 0x0001e20000000400 */
[----:B------:R-:W-:Y:S02]  /*4700*/  PRMT R109, R103, 0x7632, R109 ;  /* 0x00007632676d7816 */ /* 0x000fe4000000006d */
[----:B------:R-:W-:Y:S01]  /*4710*/  PRMT R110, R105, 0x7632, R110 ;  /* 0x00007632696e7816 */ /* 0x000fe2000000006e */
[----:B------:R1:W-:Y:S01]  /*4720*/  STS.U16 [R39+0xc0], R107 ;  /* 0x0000c06b27007388 */ /* 0x0003e20000000400 */
[----:B0-----:R-:W-:-:S03]  /*4730*/  MOV R9, RZ ;  /* 0x000000ff00097202 */ /* 0x001fc60000000f00 */
[----:B------:R-:W-:Y:S04]  /*4740*/  STS.U16 [R38+0x100], R11 ;  /* 0x0001000b26007388 */ /* 0x000fe80000000400 */
[----:B------:R-:W-:Y:S04]  /*4750*/  STS.U16 [R37+0x140], R108 ;  /* 0x0001406c25007388 */ /* 0x000fe80000000400 */
[----:B------:R0:W-:Y:S04]  /*4760*/  STS.U16 [R36+0x180], R103 ;  /* 0x0001806724007388 */ /* 0x0001e80000000400 */
[----:B------:R-:W-:Y:S04]  /*4770*/  STS.U16 [R35+0x1c0], R109 ;  /* 0x0001c06d23007388 */ /* 0x000fe80000000400 */
[----:B------:R-:W-:Y:S04]  /*4780*/  STS.U16 [R34+0x200], R105 ;  /* 0x0002006922007388 */ /* 0x000fe80000000400 */
[----:B------:R-:W-:Y:S01]  /*4790*/  STS.U16 [R33+0x240], R110 ;  /* 0x0002406e21007388 */ /* 0x000fe20000000400 */
[----:B-1----:R-:W-:-:S02]  /*47a0*/  IADD3 R107, PT, PT, R134, 0x7, RZ ;  /* 0x00000007866b7810 */ /* 0x002fc40007ffe0ff */
[----:B--2---:R-:W-:Y:S02]  /*47b0*/  @!P6 PRMT R7, R8, 0x5410, RZ ;  /* 0x000054100807e816 */ /* 0x004fe400000000ff */
[----:B---3--:R-:W-:-:S04]  /*47c0*/  @!P5 PRMT R5, R5, 0x5410, R6 ;  /* 0x000054100505d816 */ /* 0x008fc80000000006 */
[----:B------:R-:W-:Y:S02]  /*47d0*/  PRMT R6, R5, 0x7632, R6 ;  /* 0x0000763205067816 */ /* 0x000fe40000000006 */
[----:B----4-:R-:W-:Y:S02]  /*47e0*/  @!P2 PRMT R9, R102, 0x5410, RZ ;  /* 0x000054106609a816 */ /* 0x010fe400000000ff */
[----:B------:R-:W-:Y:S02]  /*47f0*/  @!P3 PRMT R7, R7, 0x5410, R10 ;  /* 0x000054100707b816 */ /* 0x000fe4000000000a */
[--C-:B------:R-:W-:Y:S02]  /*4800*/  @!P1 PRMT R9, R9, 0x5410, R104.reuse ;  /* 0x0000541009099816 */ /* 0x100fe40000000068 */
[----:B0-----:R-:W-:Y:S01]  /*4810*/  PRMT R103, R7, 0x7632, R103 ;  /* 0x0000763207677816 */ /* 0x001fe20000000067 */
[----:B------:R0:W-:Y:S01]  /*4820*/  STS.U16 [R32+0x280], R5 ;  /* 0x0002800520007388 */ /* 0x0001e20000000400 */
[----:B------:R-:W-:-:S03]  /*4830*/  PRMT R104, R9, 0x7632, R104 ;  /* 0x0000763209687816 */ /* 0x000fc60000000068 */
[----:B------:R1:W-:Y:S04]  /*4840*/  STS.U16 [R31+0x2c0], R6 ;  /* 0x0002c0061f007388 */ /* 0x0003e80000000400 */
[----:B------:R-:W-:Y:S04]  /*4850*/  STS.U16 [R30+0x300], R7 ;  /* 0x000300071e007388 */ /* 0x000fe80000000400 */
[----:B------:R-:W-:Y:S04]  /*4860*/  STS.U16 [R29+0x340], R103 ;  /* 0x000340671d007388 */ /* 0x000fe80000000400 */
[----:B------:R-:W-:Y:S04]  /*4870*/  STS.U16 [R28+0x380], R9 ;  /* 0x000380091c007388 */ /* 0x000fe80000000400 */
[----:B------:R-:W-:Y:S01]  /*4880*/  STS.U16 [R27+0x3c0], R104 ;  /* 0x0003c0681b007388 */ /* 0x000fe20000000400 */
[----:B------:R-:W-:-:S03]  /*4890*/  NOP ;  /* 0x0000000000007918 */ /* 0x000fc60000000000 */
[----:B------:R-:W2:Y:S01]  /*48a0*/  LDS.U16 R8, [R26] ;  /* 0x000000001a087984 */ /* 0x000ea20000000400 */
[----:B------:R-:W-:-:S03]  /*48b0*/  FMUL.FTZ R4, R4, 1.4426950216293334961 ;  /* 0x3fb8aa3b04047820 */ /* 0x000fc60000410000 */
[----:B------:R-:W3:Y:S01]  /*48c0*/  LDS.U16 R7, [R24+0x4] ;  /* 0x0000040018077984 */ /* 0x000ee20000000400 */
[----:B------:R-:W-:-:S03]  /*48d0*/  FMUL.FTZ R11, R4, R54 ;  /* 0x00000036040b7220 */ /* 0x000fc60000410000 */
[----:B------:R-:W-:Y:S01]  /*48e0*/  LDS.U16 R10, [R25+0x2] ;  /* 0x00000200190a7984 */ /* 0x000fe20000000400 */
[----:B------:R4:W2:Y:S01]  /*48f0*/  MUFU.EX2 R119, R11 ;  /* 0x0000000b00777308 */ /* 0x0008a20000000800 */
[C---:B0-----:R-:W-:Y:S01]  /*4900*/  IADD3 R5, PT, PT, R134.reuse, 0x2, RZ ;  /* 0x0000000286057810 */ /* 0x041fe20007ffe0ff */
[C---:B-1----:R-:W-:Y:S01]  /*4910*/  VIADD R6, R134.reuse, 0x1 ;  /* 0x0000000186067836 */ /* 0x042fe20000000000 */
[----:B------:R-:W-:Y:S04]  /*4920*/  LDS.U16 R9, [R23+0x6] ;  /* 0x0000060017097984 */ /* 0x000fe80000000400 */
[----:B----4-:R-:W0:Y:S01]  /*4930*/  LDS.U16 R11, [R22+0x8] ;  /* 0x00000800160b7984 */ /* 0x010e220000000400 */
[----:B------:R-:W-:Y:S02]  /*4940*/  ISETP.GE.U32.AND P3, PT, R5, UR33, PT ;  /* 0x0000002105007c0c */ /* 0x000fe4000bf66070 */
[----:B------:R-:W-:-:S02]  /*4950*/  IADD3 R5, PT, PT, R134, 0x4, RZ ;  /* 0x0000000486057810 */ /* 0x000fc40007ffe0ff */
[----:B------:R-:W-:Y:S01]  /*4960*/  ISETP.GE.U32.AND P4, PT, R6, UR33, PT ;  /* 0x0000002106007c0c */ /* 0x000fe2000bf86070 */
[C---:B------:R-:W-:Y:S01]  /*4970*/  VIADD R6, R134.reuse, 0x3 ;  /* 0x0000000386067836 */ /* 0x040fe20000000000 */
[----:B------:R-:W-:Y:S02]  /*4980*/  ISETP.GE.U32.AND P1, PT, R5, UR33, PT ;  /* 0x0000002105007c0c */ /* 0x000fe4000bf26070 */
[----:B------:R-:W-:Y:S02]  /*4990*/  IADD3 R5, PT, PT, R134, 0x5, RZ ;  /* 0x0000000586057810 */ /* 0x000fe40007ffe0ff */
[----:B------:R-:W-:Y:S02]  /*49a0*/  ISETP.GE.U32.AND P2, PT, R6, UR33, PT ;  /* 0x0000002106007c0c */ /* 0x000fe4000bf46070 */
[----:B------:R-:W-:Y:S01]  /*49b0*/  ISETP.GE.U32.AND P6, PT, R5, UR33, PT ;  /* 0x0000002105007c0c */ /* 0x000fe2000bfc6070 */
[C---:B------:R-:W-:Y:S01]  /*49c0*/  VIADD R5, R134.reuse, 0x6 ;  /* 0x0000000686057836 */ /* 0x040fe20000000000 */
[----:B------:R-:W-:Y:S01]  /*49d0*/  ISETP.GE.U32.AND P5, PT, R134, UR33, PT ;  /* 0x0000002186007c0c */ /* 0x000fe2000bfa6070 */
[----:B------:R-:W1:Y:S01]  /*49e0*/  LDS.U16 R6, [R21+0xa] ;  /* 0x00000a0015067984 */ /* 0x000e620000000400 */
[----:B--2---:R-:W-:-:S05]  /*49f0*/  HADD2.F32 R103, -RZ, R8.H0_H0 ;  /* 0x20000008ff677230 */ /* 0x004fca0000004100 */
[----:B------:R-:W-:Y:S01]  /*4a00*/  FMUL.FTZ R103, R86, R103 ;  /* 0x0000006756677220 */ /* 0x000fe20000410000 */
[----:B------:R-:W-:Y:S01]  /*4a10*/  FSEL R119, R119, 1, !P5 ;  /* 0x3f80000077777808 */ /* 0x000fe20006800000 */
[----:B------:R-:W-:-:S03]  /*4a20*/  FMUL.FTZ R8, R4, R58 ;  /* 0x0000003a04087220 */ /* 0x000fc60000410000 */
[----:B------:R-:W-:Y:S02]  /*4a30*/  FSEL R118, R103, RZ, !P5 ;  /* 0x000000ff67767208 */ /* 0x000fe40006800000 */
[----:B------:R-:W-:Y:S02]  /*4a40*/  ISETP.GE.U32.AND P5, PT, R5, UR33, PT ;  /* 0x0000002105007c0c */ /* 0x000fe4000bfa6070 */
[----:B------:R-:W-:Y:S01]  /*4a50*/  LDS.U16 R5, [R20+0xc] ;  /* 0x00000c0014057984 */ /* 0x000fe20000000400 */
[----:B---3--:R-:W-:Y:S01]  /*4a60*/  HADD2.F32 R7, -RZ, R7.H0_H0 ;  /* 0x20000007ff077230 */ /* 0x008fe20000004100 */
[----:B------:R2:W-:Y:S04]  /*4a70*/  MUFU.EX2 R110, R8 ;  /* 0x00000008006e7308 */ /* 0x0005e80000000800 */
[----:B------:R-:W-:-:S02]  /*4a80*/  FMUL.FTZ R115, R88, R7 ;  /* 0x0000000758737220 */ /* 0x000fc40000410000 */
[----:B------:R-:W-:Y:S04]  /*4a90*/  LDS.U16 R7, [R18+0x10] ;  /* 0x0000100012077984 */ /* 0x000fe80000000400 */
[----:B--2---:R-:W2:Y:S01]  /*4aa0*/  LDS.U16 R8, [R19+0xe] ;  /* 0x00000e0013087984 */ /* 0x004ea20000000400 */
[C---:B------:R-:W-:Y:S01]  /*4ab0*/  FMUL.FTZ R104, R4.reuse, R56 ;  /* 0x0000003804687220 */ /* 0x040fe20000410000 */
[----:B0-----:R-:W-:Y:S02]  /*4ac0*/  HADD2.F32 R11, -RZ, R11.H0_H0 ;  /* 0x2000000bff0b7230 */ /* 0x001fe40000004100 */
[----:B------:R-:W-:Y:S01]  /*4ad0*/  FMUL.FTZ R102, R4, R55 ;  /* 0x0000003704667220 */ /* 0x000fe20000410000 */
[----:B------:R-:W-:Y:S02]  /*4ae0*/  HADD2.F32 R10, -RZ, R10.H0_H0 ;  /* 0x2000000aff0a7230 */ /* 0x000fe40000004100 */
[----:B------:R-:W-:Y:S01]  /*4af0*/  FMUL.FTZ R11, R90, R11 ;  /* 0x0000000b5a0b7220 */ /* 0x000fe20000410000 */
[----:B------:R-:W0:Y:S02]  /*4b00*/  MUFU.EX2 R104, R104 ;  /* 0x0000006800687308 */ /* 0x000e240000000800 */
[----:B------:R-:W-:Y:S01]  /*4b10*/  FMUL.FTZ R10, R87, R10 ;  /* 0x0000000a570a7220 */ /* 0x000fe20000410000 */
[----:B------:R-:W-:Y:S01]  /*4b20*/  FMUL.FTZ R105, R4, R57 ;  /* 0x0000003904697220 */ /* 0x000fe20000410000 */
[----:B------:R-:W-:-:S02]  /*4b30*/  FSEL R111, R11, RZ, !P1 ;  /* 0x000000ff0b6f7208 */ /* 0x000fc40004800000 */
[----:B------:R-:W3:Y:S02]  /*4b40*/  LDS.U16 R11, [R17+0x12] ;  /* 0x00001200110b7984 */ /* 0x000ee40000000400 */
[----:B------:R-:W4:Y:S01]  /*4b50*/  MUFU.EX2 R102, R102 ;  /* 0x0000006600667308 */ /* 0x000f220000000800 */
[----:B------:R-:W-:Y:S01]  /*4b60*/  FSEL R117, R10, RZ, !P4 ;  /* 0x000000ff0a757208 */ /* 0x000fe20006000000 */
[C---:B------:R-:W-:Y:S01]  /*4b70*/  FMUL.FTZ R106, R4.reuse, R60 ;  /* 0x0000003c046a7220 */ /* 0x040fe20000410000 */
[----:B------:R-:W-:Y:S02]  /*4b80*/  HADD2.F32 R10, -RZ, R9.H0_H0 ;  /* 0x20000009ff0a7230 */ /* 0x000fe40000004100 */
[C---:B------:R-:W-:Y:S01]  /*4b90*/  FMUL.FTZ R103, R4.reuse, R59 ;  /* 0x0000003b04677220 */ /* 0x040fe20000410000 */
[----:B------:R-:W-:Y:S02]  /*4ba0*/  FMUL.FTZ R9, R4, R61 ;  /* 0x0000003d04097220 */ /* 0x000fe40000410000 */
[----:B------:R-:W2:Y:S01]  /*4bb0*/  MUFU.EX2 R105, R105 ;  /* 0x0000006900697308 */ /* 0x000ea20000000800 */
[----:B------:R-:W-:Y:S01]  /*4bc0*/  FMUL.FTZ R10, R89, R10 ;  /* 0x0000000a590a7220 */ /* 0x000fe20000410000 */
[----:B-1----:R-:W-:Y:S01]  /*4bd0*/  HADD2.F32 R6, -RZ, R6.H0_H0 ;  /* 0x20000006ff067230 */ /* 0x002fe20000004100 */
[----:B0-----:R-:W-:-:S05]  /*4be0*/  FSEL R114, R104, 1, !P3 ;  /* 0x3f80000068727808 */ /* 0x001fca0005800000 */
[----:B------:R-:W0:Y:S01]  /*4bf0*/  MUFU.EX2 R106, R106 ;  /* 0x0000006a006a7308 */ /* 0x000e220000000800 */
[----:B------:R-:W-:Y:S01]  /*4c00*/  FSEL R113, R10, RZ, !P2 ;  /* 0x000000ff0a717208 */ /* 0x000fe20005000000 */
[----:B------:R-:W-:Y:S01]  /*4c10*/  FMUL.FTZ R10, R4, R62 ;  /* 0x0000003e040a7220 */ /* 0x000fe20000410000 */
[----:B----4-:R-:W-:Y:S01]  /*4c20*/  FSEL R116, R102, 1, !P4 ;  /* 0x3f80000066747808 */ /* 0x010fe20006000000 */
[----:B------:R-:W-:-:S04]  /*4c30*/  FMUL.FTZ R6, R91, R6 ;  /* 0x000000065b067220 */ /* 0x000fc80000410000 */
[----:B------:R-:W1:Y:S01]  /*4c40*/  MUFU.EX2 R103, R103 ;  /* 0x0000006700677308 */ /* 0x000e620000000800 */
[----:B------:R-:W-:Y:S02]  /*4c50*/  IADD3 R102, PT, PT, R134, 0x8, RZ ;  /* 0x0000000886667810 */ /* 0x000fe40007ffe0ff */
[----:B------:R-:W-:-:S05]  /*4c60*/  FSEL R115, R115, RZ, !P3 ;  /* 0x000000ff73737208 */ /* 0x000fca0005800000 */
[----:B------:R4:W3:Y:S01]  /*4c70*/  MUFU.EX2 R104, R9 ;  /* 0x0000000900687308 */ /* 0x0008e20000000800 */
[----:B------:R-:W-:Y:S01]  /*4c80*/  ISETP.GE.U32.AND P3, PT, R102, UR33, PT ;  /* 0x0000002166007c0c */ /* 0x000fe2000bf66070 */
[----:B------:R-:W-:Y:S01]  /*4c90*/  VIADD R102, R134, 0x9 ;  /* 0x0000000986667836 */ /* 0x000fe20000000000 */
[----:B------:R-:W-:Y:S01]  /*4ca0*/  FSEL R109, R6, RZ, !P6 ;  /* 0x000000ff066d7208 */ /* 0x000fe20007000000 */
[----:B--2---:R-:W-:Y:S02]  /*4cb0*/  HADD2.F32 R8, -RZ, R8.H0_H0 ;  /* 0x20000008ff087230 */ /* 0x004fe40000004100 */
[----:B----4-:R-:W-:Y:S02]  /*4cc0*/  HADD2.F32 R9, -RZ, R5.H0_H0 ;  /* 0x20000005ff097230 */ /* 0x010fe40000004100 */
[----:B------:R-:W2:Y:S01]  /*4cd0*/  MUFU.EX2 R10, R10 ;  /* 0x0000000a000a7308 */ /* 0x000ea20000000800 */
[----:B------:R-:W-:Y:S01]  /*4ce0*/  VIADD R6, R134, 0xc ;  /* 0x0000000c86067836 */ /* 0x000fe20000000000 */
[----:B------:R-:W4:Y:S01]  /*4cf0*/  LDS.U16 R5, [R16+0x14] ;  /* 0x0000140010057984 */ /* 0x000f220000000400 */
[----:B------:R-:W-:Y:S01]  /*4d00*/  FMUL.FTZ R9, R92, R9 ;  /* 0x000000095c097220 */ /* 0x000fe20000410000 */
[----:B------:R-:W-:Y:S01]  /*4d10*/  ISETP.GE.U32.AND P4, PT, R107, UR33, PT ;  /* 0x000000216b007c0c */ /* 0x000fe2000bf86070 */
[----:B------:R-:W-:Y:S01]  /*4d20*/  HADD2.F32 R7, -RZ, R7.H0_H0 ;  /* 0x20000007ff077230 */ /* 0x000fe20000004100 */
[----:B------:R-:W-:Y:S01]  /*4d30*/  FSEL R112, R105, 1, !P2 ;  /* 0x3f80000069707808 */ /* 0x000fe20005000000 */
[----:B------:R-:W-:Y:S01]  /*4d40*/  FMUL.FTZ R8, R93, R8 ;  /* 0x000000085d087220 */ /* 0x000fe20000410000 */
[----:B------:R-:W-:-:S02]  /*4d50*/  ISETP.GE.U32.AND P2, PT, R102, UR33, PT ;  /* 0x0000002166007c0c */ /* 0x000fc4000bf46070 */
[----:B------:R-:W-:Y:S02]  /*4d60*/  FSEL R107, R9, RZ, !P5 ;  /* 0x000000ff096b7208 */ /* 0x000fe40006800000 */
[----:B0-----:R-:W-:Y:S01]  /*4d70*/  FSEL R106, R106, 1, !P5 ;  /* 0x3f8000006a6a7808 */ /* 0x001fe20006800000 */
[----:B------:R-:W0:Y:S01]  /*4d80*/  LDS.U16 R9, [R15+0x16] ;  /* 0x000016000f097984 */ /* 0x000e220000000400 */
[----:B------:R-:W-:Y:S02]  /*4d90*/  IADD3 R102, PT, PT, R134, 0xa, RZ ;  /* 0x0000000a86667810 */ /* 0x000fe40007ffe0ff */
[----:B------:R-:W-:Y:S02]  /*4da0*/  ISETP.GE.U32.AND P5, PT, R6, UR33, PT ;  /* 0x0000002106007c0c */ /* 0x000fe4000bfa6070 */
[----:B------:R-:W-:Y:S02]  /*4db0*/  IADD3 R6, PT, PT, R134, 0xd, RZ ;  /* 0x0000000d86067810 */ /* 0x000fe40007ffe0ff */
[----:B-1----:R-:W-:Y:S01]  /*4dc0*/  FSEL R108, R103, 1, !P6 ;  /* 0x3f800000676c7808 */ /* 0x002fe20007000000 */
[----:B------:R-:W-:Y:S01]  /*4dd0*/  FMUL.FTZ R103, R94, R7 ;  /* 0x000000075e677220 */ /* 0x000fe20000410000 */
[----:B------:R-:W-:Y:S01]  /*4de0*/  FSEL R110, R110, 1, !P1 ;  /* 0x3f8000006e6e7808 */ /* 0x000fe20004800000 */
[----:B------:R-:W1:Y:S01]  /*4df0*/  LDS.U16 R7, [R14+0x18] ;  /* 0x000018000e077984 */ /* 0x000e620000000400 */
[----:B------:R-:W-:-:S02]  /*4e00*/  ISETP.GE.U32.AND P1, PT, R102, UR33, PT ;  /* 0x0000002166007c0c */ /* 0x000fc4000bf26070 */
[----:B------:R-:W-:Y:S02]  /*4e10*/  FSEL R105, R8, RZ, !P4 ;  /* 0x000000ff08697208 */ /* 0x000fe40006000000 */
[----:B---3--:R-:W-:Y:S01]  /*4e20*/  FSEL R104, R104, 1, !P4 ;  /* 0x3f80000068687808 */ /* 0x008fe20006000000 */
[----:B------:R-:W3:Y:S01]  /*4e30*/  LDS.U16 R8, [R13+0x1a] ;  /* 0x00001a000d087984 */ /* 0x000ee20000000400 */
[----:B------:R-:W-:Y:S02]  /*4e40*/  IADD3 R102, PT, PT, R134, 0xb, RZ ;  /* 0x0000000b86667810 */ /* 0x000fe40007ffe0ff */
[----:B------:R-:W-:Y:S02]  /*4e50*/  ISETP.GE.U32.AND P4, PT, R6, UR33, PT ;  /* 0x0000002106007c0c */ /* 0x000fe4000bf86070 */
[----:B------:R-:W-:Y:S02]  /*4e60*/  IADD3 R6, PT, PT, R134, 0xe, RZ ;  /* 0x0000000e86067810 */ /* 0x000fe40007ffe0ff */
[----:B------:R-:W-:-:S02]  /*4e70*/  ISETP.GE.U32.AND P6, PT, R102, UR33, PT ;  /* 0x0000002166007c0c */ /* 0x000fc4000bfc6070 */
[----:B------:R-:W-:Y:S02]  /*4e80*/  FSEL R103, R103, RZ, !P3 ;  /* 0x000000ff67677208 */ /* 0x000fe40005800000 */
[----:B--2---:R-:W-:Y:S02]  /*4e90*/  FSEL R102, R10, 1, !P3 ;  /* 0x3f8000000a667808 */ /* 0x004fe40005800000 */
[----:B------:R-:W-:Y:S02]  /*4ea0*/  ISETP.GE.U32.AND P3, PT, R6, UR33, PT ;  /* 0x0000002106007c0c */ /* 0x000fe4000bf66070 */
[----:B------:R-:W2:Y:S01]  /*4eb0*/  LDS.U16 R6, [R12+0x1c] ;  /* 0x00001c000c067984 */ /* 0x000ea20000000400 */
        /* <DEDUP_REMOVED lines=9> */
[----:B------:R-:W2:Y:S01]  /*4f50*/  LDS.U16 R4, [R0+0x1e] ;  /* 0x00001e0000047984 */ /* 0x000ea20000000400 */
[----:B------:R-:W0:Y:S02]  /*4f60*/  MUFU.EX2 R136, R136 ;  /* 0x0000008800887308 */ /* 0x000e240000000800 */
[----:B------:R-:W-:-:S04]  /*4f70*/  FFMA.FTZ R144, R114, R144, R115 ;  /* 0x0000009072907223 */ /* 0x000fc80000010073 */
[----:B------:R-:W-:Y:S02]  /*4f80*/  FFMA.FTZ R144, R112, R144, R113 ;  /* 0x0000009070907223 */ /* 0x000fe40000010071 */
[----:B------:R-:W3:Y:S02]  /*4f90*/  MUFU.EX2 R138, R138 ;  /* 0x0000008a008a7308 */ /* 0x000ee40000000800 */
[----:B------:R-:W-:Y:S01]  /*4fa0*/  FFMA.FTZ R144, R110, R144, R111 ;  /* 0x000000906e907223 */ /* 0x000fe2000001006f */
[----:B------:R-:W-:Y:S01]  /*4fb0*/  FMUL.FTZ R135, R95, R142 ;  /* 0x0000008e5f877220 */ /* 0x000fe20000410000 */
[----:B------:R-:W-:Y:S02]  /*4fc0*/  FMUL.FTZ R145, R119, R116 ;  /* 0x0000007477917220 */ /* 0x000fe40000410000 */
[----:B------:R-:W-:Y:S01]  /*4fd0*/  FFMA.FTZ R144, R108, R144, R109 ;  /* 0x000000906c907223 */ /* 0x000fe2000001006d */
[----:B------:R-:W-:Y:S01]  /*4fe0*/  VIADD R10, R134, 0xf ;  /* 0x0000000f860a7836 */ /* 0x000fe20000000000 */
[----:B------:R-:W2:Y:S01]  /*4ff0*/  MUFU.EX2 R139, R139 ;  /* 0x0000008b008b7308 */ /* 0x000ea20000000800 */
[----:B----4-:R-:W-:-:S02]  /*5000*/  HADD2.F32 R5, -RZ, R5.H0_H0 ;  /* 0x20000005ff057230 */ /* 0x010fc40000004100 */
[----:B------:R-:W-:Y:S01]  /*5010*/  FFMA.FTZ R144, R106, R144, R107 ;  /* 0x000000906a907223 */ /* 0x000fe2000001006b */
[----:B------:R-:W-:Y:S01]  /*5020*/  FMUL.FTZ R145, R114, R145 ;  /* 0x0000009172917220 */ /* 0x000fe20000410000 */
[----:B------:R-:W-:Y:S02]  /*5030*/  FSEL R135, R135, RZ, !P2 ;  /* 0x000000ff87877208 */ /* 0x000fe40005000000 */
[----:B0-----:R-:W-:Y:S01]  /*5040*/  FSEL R136, R136, 1, !P2 ;  /* 0x3f80000088887808 */ /* 0x001fe20005000000 */
[----:B------:R-:W0:Y:S01]  /*5050*/  MUFU.EX2 R140, R140 ;  /* 0x0000008c008c7308 */ /* 0x000e220000000800 */
[----:B------:R-:W-:Y:S01]  /*5060*/  ISETP.GE.U32.AND P2, PT, R10, UR33, PT ;  /* 0x000000210a007c0c */ /* 0x000fe2000bf46070 */
[----:B------:R-:W-:Y:S01]  /*5070*/  FFMA.FTZ R144, R104, R144, R105 ;  /* 0x0000009068907223 */ /* 0x000fe20000010069 */
[----:B------:R-:W-:Y:S02]  /*5080*/  HADD2.F32 R10, -RZ, R9.H0_H0 ;  /* 0x20000009ff0a7230 */ /* 0x000fe40000004100 */
[----:B------:R-:W-:-:S03]  /*5090*/  FMUL.FTZ R145, R112, R145 ;  /* 0x0000009170917220 */ /* 0x000fc60000410000 */
[----:B------:R4:W0:Y:S01]  /*50a0*/  MUFU.EX2 R141, R137 ;  /* 0x00000089008d7308 */ /* 0x0008220000000800 */
[----:B------:R-:W-:Y:S01]  /*50b0*/  FFMA.FTZ R144, R102, R144, R103 ;  /* 0x0000009066907223 */ /* 0x000fe20000010067 */
[----:B-1----:R-:W-:Y:S02]  /*50c0*/  HADD2.F32 R7, -RZ, R7.H0_H0 ;  /* 0x20000007ff077230 */ /* 0x002fe40000004100 */
[----:B------:R-:W-:Y:S01]  /*50d0*/  FMUL.FTZ R145, R110, R145 ;  /* 0x000000916e917220 */ /* 0x000fe20000410000 */
[----:B------:R-:W-:Y:S01]  /*50e0*/  FMUL.FTZ R10, R101, R10 ;  /* 0x0000000a650a7220 */ /* 0x000fe20000410000 */
[----:B----4-:R-:W-:Y:S02]  /*50f0*/  FMUL.FTZ R137, R96, R5 ;  /* 0x0000000560897220 */ /* 0x010fe40000410000 */
[----:B------:R1:W4:Y:S01]  /*5100*/  MUFU.EX2 R142, R143 ;  /* 0x0000008f008e7308 */ /* 0x0003220000000800 */
[----:B---3--:R-:W-:Y:S01]  /*5110*/  FSEL R138, R138, 1, !P1 ;  /* 0x3f8000008a8a7808 */ /* 0x008fe20004800000 */
[----:B------:R-:W-:Y:S01]  /*5120*/  FFMA.FTZ R9, R136, R144, R135 ;  /* 0x0000009088097223 */ /* 0x000fe20000010087 */
[----:B------:R-:W-:Y:S01]  /*5130*/  FSEL R137, R137, RZ, !P1 ;  /* 0x000000ff89897208 */ /* 0x000fe20004800000 */
[----:B------:R-:W-:-:S02]  /*5140*/  HADD2.F32 R8, -RZ, R8.H0_H0 ;  /* 0x20000008ff087230 */ /* 0x000fc40000004100 */
[----:B------:R-:W-:Y:S01]  /*5150*/  FMUL.FTZ R145, R108, R145 ;  /* 0x000000916c917220 */ /* 0x000fe20000410000 */
[----:B--2---:R-:W-:Y:S01]  /*5160*/  FSEL R139, R139, 1, !P6 ;  /* 0x3f8000008b8b7808 */ /* 0x004fe20007000000 */
[----:B------:R-:W2:Y:S01]  /*5170*/  MUFU.EX2 R5, R11 ;  /* 0x0000000b00057308 */ /* 0x000ea20000000800 */
[----:B-1----:R-:W-:Y:S01]  /*5180*/  FMUL.FTZ R143, R100, R7 ;  /* 0x00000007648f7220 */ /* 0x002fe20000410000 */
[----:B------:R-:W-:Y:S01]  /*5190*/  FSEL R144, R10, RZ, !P6 ;  /* 0x000000ff0a907208 */ /* 0x000fe20007000000 */
[----:B------:R-:W-:Y:S01]  /*51a0*/  FFMA.FTZ R9, R138, R9, R137 ;  /* 0x000000098a097223 */ /* 0x000fe20000010089 */
[----:B------:R-:W-:Y:S02]  /*51b0*/  HADD2.F32 R7, -RZ, R6.H0_H0 ;  /* 0x20000006ff077230 */ /* 0x000fe40000004100 */
[----:B------:R-:W-:Y:S01]  /*51c0*/  FMUL.FTZ R145, R106, R145 ;  /* 0x000000916a917220 */ /* 0x000fe20000410000 */
[----:B------:R-:W-:Y:S01]  /*51d0*/  FMUL.FTZ R8, R99, R8 ;  /* 0x0000000863087220 */ /* 0x000fe20000410000 */
[----:B0-----:R-:W-:Y:S01]  /*51e0*/  FSEL R140, R140, 1, !P5 ;  /* 0x3f8000008c8c7808 */ /* 0x001fe20006800000 */
[----:B------:R-:W-:Y:S01]  /*51f0*/  FFMA.FTZ R9, R139, R9, R144 ;  /* 0x000000098b097223 */ /* 0x000fe20000010090 */
[----:B------:R-:W-:Y:S01]  /*5200*/  FSEL R143, R143, RZ, !P5 ;  /* 0x000000ff8f8f7208 */ /* 0x000fe20006800000 */
[----:B------:R-:W-:-:S02]  /*5210*/  HADD2.F32 R4, -RZ, R4.H0_H0 ;  /* 0x20000004ff047230 */ /* 0x000fc40000004100 */
[----:B------:R-:W-:Y:S01]  /*5220*/  FMUL.FTZ R145, R104, R145 ;  /* 0x0000009168917220 */ /* 0x000fe20000410000 */
[----:B------:R-:W-:Y:S01]  /*5230*/  FMUL.FTZ R7, R98, R7 ;  /* 0x0000000762077220 */ /* 0x000fe20000410000 */
[----:B------:R-:W-:Y:S01]  /*5240*/  FSEL R141, R141, 1, !P4 ;  /* 0x3f8000008d8d7808 */ /* 0x000fe20006000000 */
[----:B------:R-:W-:Y:S01]  /*5250*/  FFMA.FTZ R6, R140, R9, R143 ;  /* 0x000000098c067223 */ /* 0x000fe2000001008f */
[----:B------:R-:W-:Y:S01]  /*5260*/  FSEL R146, R8, RZ, !P4 ;  /* 0x000000ff08927208 */ /* 0x000fe20006000000 */
[----:B------:R-:W-:Y:S01]  /*5270*/  FMUL.FTZ R9, R102, R145 ;  /* 0x0000009166097220 */ /* 0x000fe20000410000 */
[----:B------:R-:W-:Y:S01]  /*5280*/  FMUL.FTZ R4, R97, R4 ;  /* 0x0000000461047220 */ /* 0x000fe20000410000 */
[----:B----4-:R-:W-:Y:S02]  /*5290*/  FSEL R142, R142, 1, !P3 ;  /* 0x3f8000008e8e7808 */ /* 0x010fe40005800000 */
        /* <DEDUP_REMOVED lines=28> */
[----:B------:R-:W-:Y:S02]  /*5460*/  MOV R4, UR14 ;  /* 0x0000000e00047c02 */ /* 0x000fe40008000f00 */
[----:B------:R-:W-:-:S05]  /*5470*/  MOV R5, UR15 ;  /* 0x0000000f00057c02 */ /* 0x000fca0008000f00 */
[----:B------:R2:W5:Y:S01]  /*5480*/  LDG.E R149, desc[UR26][R4.64] ;  /* 0x0000001a04957981 */ /* 0x000562000c1e1900 */
[----:B0-----:R-:W-:-:S05]  /*5490*/  FFMA.FTZ R7, R151, R7, R8 ;  /* 0x0000000797077223 */ /* 0x001fca0000010008 */
[----:B--2---:R-:W-:Y:S01]  /*54a0*/  FSEL R4, R8, R7, !P1 ;  /* 0x0000000708047208 */ /* 0x004fe20004800000 */
[----:B-1----:R-:W-:-:S04]  /*54b0*/  @P1 FMUL.FTZ R151, R151, R6 ;  /* 0x0000000697971220 */ /* 0x002fc80000410000 */
        /* <DEDUP_REMOVED lines=9> */
[----:B------:R-:W-:Y:S02]  /*5550*/  LOP3.LUT R5, R49, 0x1f, RZ, 0xc0, !PT ;  /* 0x0000001f31057812 */ /* 0x000fe400078ec0ff */
[----:B------:R-:W-:Y:S02]  /*5560*/  ISETP.NE.AND P2, PT, R43, 0x1f, PT ;  /* 0x0000001f2b00780c */ /* 0x000fe40003f45270 */
[----:B------:R-:W-:Y:S01]  /*5570*/  ISETP.NE.OR P1, PT, R5, RZ, !P1 ;  /* 0x000000ff0500720c */ /* 0x000fe20004f25670 */
[----:B------:R-:W-:Y:S01]  /*5580*/  HFMA2 R9, -RZ, RZ, 0, 0 ;  /* 0x00000000ff097431 */ /* 0x000fe200000001ff */
[----:B------:R-:W2:Y:S01]  /*5590*/  S2UR UR36, SR_CgaCtaId ;  /* 0x00000000002479c3 */ /* 0x000ea20000008800 */
[----:B------:R-:W-:-:S02]  /*55a0*/  IMAD.MOV.U32 R8, RZ, RZ, 0x3f800000 ;  /* 0x3f800000ff087424 */ /* 0x000fc400078e00ff */
[----:B0-----:R-:W-:-:S08]  /*55b0*/  FMUL.FTZ R10, R151, R10 ;  /* 0x0000000a970a7220 */ /* 0x001fd00000410000 */
[----:B------:R-:W-:Y:S01]  /*55c0*/  @!P1 LDS.64 R8, [UR9] ;  /* 0x00000009ff089984 */ /* 0x000fe20008000a00 */
[----:B-1----:R-:W-:-:S05]  /*55d0*/  FFMA.FTZ R11, R151, R11, R150 ;  /* 0x0000000b970b7223 */ /* 0x002fca0000010096 */
[----:B------:R-:W-:Y:S01]  /*55e0*/  @!P2 STS.64 [R46+0x850], R10 ;  /* 0x0008500a2e00a388 */ /* 0x000fe20000000a00 */
[----:B------:R-:W-:Y:S02]  /*55f0*/  UMOV UR34, 0x400 ;  /* 0x0000040000227882 */ /* 0x000fe40000000000 */
[----:B--2---:R-:W-:Y:S01]  /*5600*/  ULEA UR34, UR36, UR34, 0x18 ;  /* 0x0000002224227291 */ /* 0x004fe2000f8ec0ff */
        /* <DEDUP_REMOVED lines=8> */
[----:B------:R-:W-:-:S04]  /*5690*/  SHF.R.U32.HI R152, RZ, 0x5, R49 ;  /* 0x00000005ff987819 */ /* 0x000fc80000011631 */
[----:B------:R-:W-:Y:S01]  /*56a0*/  ISETP.NE.AND P1, PT, R152, 0x1, PT ;  /* 0x000000019800780c */ /* 0x000fe20003f25270 */
[----:B------:R-:W-:Y:S01]  /*56b0*/  BSSY.RECONVERGENT B0, `(.L_x_3337) ;  /* 0x0000014000007945 */ /* 0x000fe20003800200 */
[----:B------:R-:W-:Y:S02]  /*56c0*/  ISETP.NE.AND P3, PT, R49, RZ, PT ;  /* 0x000000ff3100720c */ /* 0x000fe40003f65270 */
[C---:B0-----:R-:W-:Y:S02]  /*56d0*/  FSEL R53, R4.reuse, R53, !P1 ;  /* 0x0000003504357208 */ /* 0x041fe40004800000 */
[----:B------:R-:W-:Y:S02]  /*56e0*/  FSEL R52, R5, R52, !P1 ;  /* 0x0000003405347208 */ /* 0x000fe40004800000 */
[----:B------:R-:W-:Y:S01]  /*56f0*/  @P2 ISETP.NE.AND P1, PT, R43, RZ, PT ;  /* 0x000000ff2b00220c */ /* 0x000fe20003f25270 */
[C---:B-1----:R-:W-:Y:S02]  /*5700*/  @P2 FMUL.FTZ R10, R151.reuse, R53 ;  /* 0x00000035970a2220 */ /* 0x042fe40000410000 */
[----:B--2---:R-:W-:Y:S01]  /*5710*/  @P2 FFMA.FTZ R11, R151, R52, R150 ;  /* 0x00000034970b2223 */ /* 0x004fe20000010096 */
[-C--:B------:R-:W-:Y:S01]  /*5720*/  FFMA.FTZ R7, R5, R6.reuse, R7 ;  /* 0x0000000605077223 */ /* 0x080fe20000010007 */
[----:B------:R-:W-:Y:S01]  /*5730*/  FMUL.FTZ R6, R4, R6 ;  /* 0x0000000604067220 */ /* 0x000fe20000410000 */
[----:B------:R-:W-:Y:S01]  /*5740*/  @P2 FSEL R151, R53, R10, !P1 ;  /* 0x0000000a35972208 */ /* 0x000fe20004800000 */
[----:B------:R-:W-:Y:S01]  /*5750*/  @P2 IMAD.MOV.U32 R4, RZ, RZ, R8 ;  /* 0x000000ffff042224 */ /* 0x000fe200078e0008 */
[----:B------:R-:W-:-:S02]  /*5760*/  @P2 FSEL R150, R52, R11, !P1 ;  /* 0x0000000b34962208 */ /* 0x000fc40004800000 */
        /* <DEDUP_REMOVED lines=8> */
.L_x_3338:
[----:B------:R-:W-:Y:S05]  /*57f0*/  BSYNC.RECONVERGENT B0 ;  /* 0x0000000000007941 */ /* 0x000fea0003800200 */
.L_x_3337:
        /* <DEDUP_REMOVED lines=24> */
[C---:B0-----:R-:W-:Y:S01]  /*5980*/  IADD3 R8, P1, PT, R47.reuse, UR8, RZ ;  /* 0x000000082f087c10 */ /* 0x041fe2000ff3e0ff */
[----:B------:R2:W-:Y:S03]  /*5990*/  STS.64 [UR9], R4 ;  /* 0x00000004ff007988 */ /* 0x0005e60008000a09 */
[----:B------:R-:W-:Y:S02]  /*59a0*/  LEA.HI.X.SX32 R9, R47, UR36, 0x1, P1 ;  /* 0x000000242f097c11 */ /* 0x000fe400088f0eff */
[----:B-1----:R-:W-:-:S04]  /*59b0*/  LEA R6, P1, R8, R6, 0x3 ;  /* 0x0000000608067211 */ /* 0x002fc800078218ff */
[----:B------:R-:W-:-:S05]  /*59c0*/  LEA.HI.X R7, R8, R7, R9, 0x3, P1 ;  /* 0x0000000708077211 */ /* 0x000fca00008f1c09 */
[----:B------:R2:W-:Y:S04]  /*59d0*/  STG.E.64 desc[UR26][R6.64], R4 ;  /* 0x0000000406007986 */ /* 0x0005e8000c101b1a */
.L_x_3340:
[----:B------:R-:W-:Y:S05]  /*59e0*/  BSYNC.RECONVERGENT B0 ;  /* 0x0000000000007941 */ /* 0x000fea0003800200 */
.L_x_3339:
[----:B------:R-:W-:Y:S01]  /*59f0*/  ULEA UR12, UP0, UR10, UR12, 0x2 ;  /* 0x0000000c0a0c7291 */ /* 0x000fe2000f8010ff */
[----:B--2---:R-:W-:Y:S01]  /*5a00*/  IMAD.U32 R5, RZ, RZ, UR30 ;  /* 0x0000001eff057e24 */ /* 0x004fe2000f8e00ff */
        /* <DEDUP_REMOVED lines=26> */
.L_x_3336:
        /* <DEDUP_REMOVED lines=25> */
[----:B0-----:R-:W-:-:S02]  /*5d40*/  PRMT R8, R72, 0x7632, R8 ;  /* 0x0000763248087816 */ /* 0x001fc40000000008 */
[----:B------:R-:W-:Y:S01]  /*5d50*/  LOP3.LUT R43, R45, 0x60, RZ, 0xfc, !PT ;  /* 0x000000602d2b7812 */ /* 0x000fe200078efcff */
[----:B------:R0:W-:Y:S04]  /*5d60*/  STS.U16 [R25+0x2], R3 ;  /* 0x0000020319007388 */ /* 0x0001e80000000400 */
[----:B------:R-:W-:Y:S04]  /*5d70*/  STS.U16 [R24+0x4], R82 ;  /* 0x0000045218007388 */ /* 0x000fe80000000400 */
[----:B------:R3:W-:Y:S01]  /*5d80*/  STS.U16 [R23+0x6], R4 ;  /* 0x0000060417007388 */ /* 0x0007e20000000400 */
[----:B0-----:R-:W-:-:S03]  /*5d90*/  PRMT R3, R78, 0x7632, R3 ;  /* 0x000076324e037816 */ /* 0x001fc60000000003 */
[----:B------:R-:W-:Y:S01]  /*5da0*/  STS.U16 [R22+0x8], R80 ;  /* 0x0000085016007388 */ /* 0x000fe20000000400 */
[----:B------:R-:W-:-:S03]  /*5db0*/  LOP3.LUT R25, R45, 0x80, RZ, 0xfc, !PT ;  /* 0x000000802d197812 */ /* 0x000fc600078efcff */
[----:B------:R0:W-:Y:S01]  /*5dc0*/  STS.U16 [R21+0xa], R5 ;  /* 0x00000a0515007388 */ /* 0x0001e20000000400 */
[----:B---3--:R-:W-:-:S03]  /*5dd0*/  PRMT R4, R74, 0x7632, R4 ;  /* 0x000076324a047816 */ /* 0x008fc60000000004 */
[----:B------:R-:W-:Y:S01]  /*5de0*/  STS.U16 [R20+0xc], R78 ;  /* 0x00000c4e14007388 */ /* 0x000fe20000000400 */
[----:B------:R-:W-:-:S03]  /*5df0*/  LOP3.LUT R23, R45, 0x20, RZ, 0xfc, !PT ;  /* 0x000000202d177812 */ /* 0x000fc600078efcff */
[----:B------:R3:W-:Y:S01]  /*5e00*/  STS.U16 [R19+0xe], R3 ;  /* 0x00000e0313007388 */ /* 0x0007e20000000400 */
[----:B0-----:R-:W-:-:S03]  /*5e10*/  LOP3.LUT R21, R45, 0x40, RZ, 0xfc, !PT ;  /* 0x000000402d157812 */ /* 0x001fc600078efcff */
        /* <DEDUP_REMOVED lines=30> */
[----:B0-----:R-:W-:-:S04]  /*6000*/  IADD3 R3, P0, P1, R45, UR6, R2 ;  /* 0x000000062d037c10 */ /* 0x001fc8000f91e002 */
[----:B------:R-:W-:Y:S02]  /*6010*/  IADD3.X R4, PT, PT, RZ, UR5, RZ, P0, P1 ;  /* 0x00000005ff047c10 */ /* 0x000fe400087e24ff */
[C---:B-1----:R-:W-:Y:S01]  /*6020*/  LEA R2, P0, R3.reuse, UR8, 0x1 ;  /* 0x0000000803027c11 */ /* 0x042fe2000f8008ff */
[----:B------:R-:W0:Y:S03]  /*6030*/  LDCU UR8, c[0x0][0x394] ;  /* 0x00007280ff0877ac */ /* 0x000e260008000800 */
[----:B------:R-:W-:Y:S01]  /*6040*/  LEA.HI.X R3, R3, UR9, R4, 0x1, P0 ;  /* 0x0000000903037c11 */ /* 0x000fe200080f0c04 */
[----:B------:R-:W1:Y:S01]  /*6050*/  LDS R0, [UR34+0x840] ;  /* 0x00084022ff007984 */ /* 0x000e620008000800 */
[----:B0-----:R-:W-:Y:S01]  /*6060*/  UISETP.NE.AND UP0, UPT, UR4, UR8, UPT ;  /* 0x000000080400728c */ /* 0x001fe2000bf05270 */
[-C--:B-1----:R-:W-:Y:S02]  /*6070*/  ISETP.GE.AND P2, PT, R45, R0.reuse, PT ;  /* 0x000000002d00720c */ /* 0x082fe40003f46270 */
[----:B------:R-:W-:-:S02]  /*6080*/  ISETP.GE.AND P1, PT, R23, R0, PT ;  /* 0x000000001700720c */ /* 0x000fc40003f26270 */
[-C--:B------:R-:W-:Y:S02]  /*6090*/  ISETP.GE.AND P0, PT, R21, R0.reuse, PT ;  /* 0x000000001500720c */ /* 0x080fe40003f06270 */
[C---:B------:R-:W-:Y:S02]  /*60a0*/  LOP3.LUT R23, R45.reuse, 0xa0, RZ, 0xfc, !PT ;  /* 0x000000a02d177812 */ /* 0x040fe400078efcff */
[----:B------:R-:W-:Y:S02]  /*60b0*/  LOP3.LUT R21, R45, 0xc0, RZ, 0xfc, !PT ;  /* 0x000000c02d157812 */ /* 0x000fe400078efcff */
[-C--:B------:R-:W-:Y:S02]  /*60c0*/  ISETP.GE.AND P6, PT, R25, R0.reuse, PT ;  /* 0x000000001900720c */ /* 0x080fe40003fc6270 */
[-C--:B------:R-:W-:Y:S01]  /*60d0*/  ISETP.GE.AND P5, PT, R23, R0.reuse, PT ;  /* 0x000000001700720c */ /* 0x080fe20003fa6270 */
[----:B------:R0:W-:Y:S01]  /*60e0*/  @!P2 STG.E.U16 desc[UR26][R2.64], R5 ;  /* 0x000000050200a986 */ /* 0x0001e2000c10151a */
[----:B------:R-:W-:-:S02]  /*60f0*/  ISETP.GE.AND P3, PT, R21, R0, PT ;  /* 0x000000001500720c */ /* 0x000fc40003f66270 */
[C---:B------:R-:W-:Y:S01]  /*6100*/  LOP3.LUT R23, R45.reuse, 0xe0, RZ, 0xfc, !PT ;  /* 0x000000e02d177812 */ /* 0x040fe200078efcff */
[----:B------:R-:W-:Y:S01]  /*6110*/  @!P1 STG.E.U16 desc[UR26][R2.64+0x40], R41 ;  /* 0x0000402902009986 */ /* 0x000fe2000c10151a */
[----:B------:R-:W-:Y:S02]  /*6120*/  LOP3.LUT R21, R45, 0x100, RZ, 0xfc, !PT ;  /* 0x000001002d157812 */ /* 0x000fe400078efcff */
[-C--:B------:R-:W-:Y:S01]  /*6130*/  ISETP.GE.AND P4, PT, R43, R0.reuse, PT ;  /* 0x000000002b00720c */ /* 0x080fe20003f86270 */
[----:B------:R1:W-:Y:S01]  /*6140*/  @!P0 STG.E.U16 desc[UR26][R2.64+0x80], R7 ;  /* 0x0000800702008986 */ /* 0x0003e2000c10151a */
[-C--:B------:R-:W-:Y:S02]  /*6150*/  ISETP.GE.AND P2, PT, R23, R0.reuse, PT ;  /* 0x000000001700720c */ /* 0x080fe40003f46270 */
[----:B------:R-:W-:Y:S01]  /*6160*/  ISETP.GE.AND P1, PT, R21, R0, PT ;  /* 0x000000001500720c */ /* 0x000fe20003f26270 */
[----:B------:R2:W-:Y:S01]  /*6170*/  @!P6 STG.E.U16 desc[UR26][R2.64+0x100], R9 ;  /* 0x000100090200e986 */ /* 0x0005e2000c10151a */
[----:B------:R-:W-:-:S02]  /*6180*/  LOP3.LUT R21, R45, 0x160, RZ, 0xfc, !PT ;  /* 0x000001602d157812 */ /* 0x000fc400078efcff */
[----:B0-----:R-:W-:Y:S01]  /*6190*/  LOP3.LUT R5, R45, 0x180, RZ, 0xfc, !PT ;  /* 0x000001802d057812 */ /* 0x001fe200078efcff */
[----:B------:R2:W-:Y:S01]  /*61a0*/  @!P5 STG.E.U16 desc[UR26][R2.64+0x140], R37 ;  /* 0x000140250200d986 */ /* 0x0005e2000c10151a */
[-C--:B------:R-:W-:Y:S02]  /*61b0*/  ISETP.GE.AND P6, PT, R21, R0.reuse, PT ;  /* 0x000000001500720c */ /* 0x080fe40003fc6270 */
[----:B------:R-:W-:Y:S01]  /*61c0*/  ISETP.GE.AND P5, PT, R5, R0, PT ;  /* 0x000000000500720c */ /* 0x000fe20003fa6270 */
[----:B------:R2:W-:Y:S01]  /*61d0*/  @!P4 STG.E.U16 desc[UR26][R2.64+0xc0], R39 ;  /* 0x0000c0270200c986 */ /* 0x0005e2000c10151a */
[C---:B------:R-:W-:Y:S02]  /*61e0*/  LOP3.LUT R23, R45.reuse, 0x120, RZ, 0xfc, !PT ;  /* 0x000001202d177812 */ /* 0x040fe400078efcff */
[C---:B------:R-:W-:Y:S01]  /*61f0*/  LOP3.LUT R25, R45.reuse, 0x140, RZ, 0xfc, !PT ;  /* 0x000001402d197812 */ /* 0x040fe200078efcff */
[----:B------:R2:W-:Y:S01]  /*6200*/  @!P3 STG.E.U16 desc[UR26][R2.64+0x180], R11 ;  /* 0x0001800b0200b986 */ /* 0x0005e2000c10151a */
[----:B------:R-:W-:-:S02]  /*6210*/  LOP3.LUT R21, R45, 0x1a0, RZ, 0xfc, !PT ;  /* 0x000001a02d157812 */ /* 0x000fc400078efcff */
[C---:B------:R-:W-:Y:S01]  /*6220*/  LOP3.LUT R5, R45.reuse, 0x1c0, RZ, 0xfc, !PT ;  /* 0x000001c02d057812 */ /* 0x040fe200078efcff */
[----:B------:R2:W-:Y:S01]  /*6230*/  @!P2 STG.E.U16 desc[UR26][R2.64+0x1c0], R35 ;  /* 0x0001c0230200a986 */ /* 0x0005e2000c10151a */
[----:B-1----:R-:W-:Y:S02]  /*6240*/  LOP3.LUT R7, R45, 0x1e0, RZ, 0xfc, !PT ;  /* 0x000001e02d077812 */ /* 0x002fe400078efcff */
[-C--:B------:R-:W-:Y:S01]  /*6250*/  ISETP.GE.AND P0, PT, R23, R0.reuse, PT ;  /* 0x000000001700720c */ /* 0x080fe20003f06270 */
[----:B------:R2:W-:Y:S01]  /*6260*/  @!P1 STG.E.U16 desc[UR26][R2.64+0x200], R13 ;  /* 0x0002000d02009986 */ /* 0x0005e2000c10151a */
[-C--:B------:R-:W-:Y:S02]  /*6270*/  ISETP.GE.AND P4, PT, R25, R0.reuse, PT ;  /* 0x000000001900720c */ /* 0x080fe40003f86270 */
[-C--:B------:R-:W-:Y:S01]  /*6280*/  ISETP.GE.AND P3, PT, R21, R0.reuse, PT ;  /* 0x000000001500720c */ /* 0x080fe20003f66270 */
[----:B------:R2:W-:Y:S01]  /*6290*/  @!P6 STG.E.U16 desc[UR26][R2.64+0x2c0], R31 ;  /* 0x0002c01f0200e986 */ /* 0x0005e2000c10151a */
[----:B------:R-:W-:-:S02]  /*62a0*/  ISETP.GE.AND P2, PT, R5, R0, PT ;  /* 0x000000000500720c */ /* 0x000fc40003f46270 */
        /* <DEDUP_REMOVED lines=9> */
.L_x_3343:
        /* <DEDUP_REMOVED lines=12> */
.L_x_5098:


//--------------------- .text._Z25selective_scan_fwd_kernelI32Selective_Scan_fwd_kernel_traitsILi64ELi16ELi1ELb0ELb1ELb0ELb1EN3c104HalfEfEEv13SSMParamsBase --------------------------
	.section	.text._Z25selective_scan_fwd_kernelI32Selective_Scan_fwd_kernel_traitsILi64ELi16ELi1ELb0ELb1ELb0ELb1EN3c104HalfEfEEv13SSMParamsBase,"ax",@progbits
	.align	128
        .global         _Z25selective_scan_fwd_kernelI32Selective_Scan_fwd_kernel_traitsILi64ELi16ELi1ELb0ELb1ELb0ELb1EN3c104HalfEfEEv13SSMParamsBase
        .type           _Z25selective_scan_fwd_kernelI32Selective_Scan_fwd_kernel_traitsILi64ELi16ELi1ELb0ELb1ELb0ELb1EN3c104HalfEfEEv13SSMParamsBase,@function
        .size           _Z25selective_scan_fwd_kernelI32Selective_Scan_fwd_kernel_traitsILi64ELi16ELi1ELb0ELb1ELb0ELb1EN3c104HalfEfEEv13SSMParamsBase,(.L_x_5099 - _Z25selective_scan_fwd_kernelI32Selective_Scan_fwd_kernel_traitsILi64ELi16ELi1ELb0ELb1ELb0ELb1EN3c104HalfEfEEv13SSMParamsBase)
        .other          _Z25selective_scan_fwd_kernelI32Selective_Scan_fwd_kernel_traitsILi64ELi16ELi1ELb0ELb1ELb0ELb1EN3c104HalfEfEEv13SSMParamsBase,@"STO_CUDA_ENTRY STV_DEFAULT"
_Z25selective_scan_fwd_kernelI32Selective_Scan_fwd_kernel_traitsILi64ELi16ELi1ELb0ELb1ELb0ELb1EN3c104HalfEfEEv13SSMParamsBase:
.text._Z25selective_scan_fwd_kernelI32Selective_Scan_fwd_kernel_traitsILi64ELi16ELi1ELb0ELb1ELb0ELb1EN3c104HalfEfEEv13SSMParamsBase:
[----:B------:R-:W-:Y:S01]  /*0000*/  LDC R1, c[0x0][0x37c] ;  /* 0x0000df00ff017b82 */ /* 0x000fe20000000800 */
[----:B------:R-:W0:Y:S07]  /*0010*/  LDCU UR22, c[0x0][0x398] ;  /* 0x00007300ff1677ac */ /* 0x000e2e0008000800 */
[----:B------:R-:W1:Y:S01]  /*0020*/  S2UR UR28, SR_CTAID.Y ;  /* 0x00000000001c79c3 */ /* 0x000e620000002600 */
[----:B------:R-:W2:Y:S01]  /*0030*/  LDCU.64 UR4, c[0x0][0x458] ;  /* 0x00008b00ff0477ac */ /* 0x000ea20008000a00 */
[----:B------:R-:W3:Y:S01]  /*0040*/  LDCU.64 UR6, c[0x0][0x470] ;  /* 0x00008e00ff0677ac */ /* 0x000ee20008000a00 */
[----:B------:R-:W4:Y:S01]  /*0050*/  LDCU.64 UR24, c[0x0][0x358] ;  /* 0x00006b00ff1877ac */ /* 0x000f220008000a00 */
[----:B------:R-:W-:Y:S01]  /*0060*/  HFMA2 R49, -RZ, RZ, 0, 0 ;  /* 0x00000000ff317431 */ /* 0x000fe200000001ff */
[----:B------:R-:W4:Y:S01]  /*0070*/  LDCU UR16, c[0x0][0x394] ;  /* 0x00007280ff1077ac */ /* 0x000f220008000800 */
[----:B0-----:R-:W-:-:S02]  /*0080*/  IMAD.U32 R0, RZ, RZ, UR22 ;  /* 0x00000016ff007e24 */ /* 0x001fc4000f8e00ff */
[----:B------:R-:W0:Y:S01]  /*0090*/  S2UR UR29, SR_CTAID.X ;  /* 0x00000000001d79c3 */ /* 0x000e220000002500 */
[----:B------:R-:W0:Y:S02]  /*00a0*/  LDCU.128 UR12, c[0x0][0x3f0] ;  /* 0x00007e00ff0c77ac */ /* 0x000e240008000c00 */
[----:B------:R-:W-:Y:S01]  /*00b0*/  IABS R7, R0 ;  /* 0x0000000000077213 */ /* 0x000fe20000000000 */
[----:B--2---:R-:W-:Y:S01]  /*00c0*/  UISETP.NE.U32.AND UP0, UPT, UR4, URZ, UPT ;  /* 0x000000ff0400728c */ /* 0x004fe2000bf05070 */
[----:B------:R-:W2:Y:S02]  /*00d0*/  LDCU.128 UR8, c[0x0][0x400] ;  /* 0x00008000ff0877ac */ /* 0x000ea40008000c00 */
[----:B------:R-:W3:Y:S01]  /*00e0*/  I2F.RP R0, R7 ;  /* 0x0000000700007306 */ /* 0x000ee20000209400 */
[----:B------:R-:W-:Y:S01]  /*00f0*/  UISETP.NE.AND.EX UP0, UPT, UR5, URZ, UPT, UP0 ;  /* 0x000000ff0500728c */ /* 0x000fe2000bf05300 */
[----:B------:R-:W0:Y:S05]  /*0100*/  LDCU.64 UR26, c[0x0][0x3b0] ;  /* 0x00007600ff1a77ac */ /* 0x000e2a0008000a00 */
[----:B------:R-:W-:-:S05]  /*0110*/  PLOP3.LUT P1, PT, PT, PT, UP0, 0x80, 0x8 ;  /* 0x000000000008781c */ /* 0x000fca0003f2f008 */
[----:B-1----:R-:W-:Y:S01]  /*0120*/  @UP0 ULEA UR4, UP1, UR28, UR4, 0x2 ;  /* 0x000000041c040291 */ /* 0x002fe2000f8210ff */
[----:B---3--:R-:W1:Y:S03]  /*0130*/  MUFU.RCP R0, R0 ;  /* 0x0000000000007308 */ /* 0x008e660000001000 */
[----:B------:R-:W-:Y:S02]  /*0140*/  @UP0 ULEA.HI.X UR5, UR28, UR5, URZ, 0x2, UP1 ;  /* 0x000000051c050291 */ /* 0x000fe400088f14ff */
[----:B------:R-:W-:Y:S01]  /*0150*/  UISETP.NE.U32.AND UP0, UPT, UR6, URZ, UPT ;  /* 0x000000ff0600728c */ /* 0x000fe2000bf05070 */
[----:B------:R-:W-:-:S03]  /*0160*/  MOV R2, UR4 ;  /* 0x0000000400027c02 */ /* 0x000fc60008000f00 */
[----:B------:R-:W-:Y:S01]  /*0170*/  IMAD.U32 R3, RZ, RZ, UR5 ;  /* 0x00000005ff037e24 */ /* 0x000fe2000f8e00ff */
[----:B------:R-:W-:-:S04]  /*0180*/  UISETP.NE.AND.EX UP0, UPT, UR7, URZ, UPT, UP0 ;  /* 0x000000ff0700728c */ /* 0x000fc8000bf05300 */
[----:B----4-:R1:W5:Y:S02]  /*0190*/  @P1 LDG.E R6, desc[UR24][R2.64] ;  /* 0x0000001802061981 */ /* 0x010364000c1e1900 */
[----:B------:R-:W-:-:S05]  /*01a0*/  PLOP3.LUT P0, PT, PT, PT, UP0, 0x80, 0x8 ;  /* 0x000000000008781c */ /* 0x000fca0003f0f008 */
[----:B------:R-:W-:Y:S01]  /*01b0*/  @UP0 ULEA UR4, UP1, UR28, UR6, 0x2 ;  /* 0x000000061c040291 */ /* 0x000fe2000f8210ff */
[----:B-1----:R-:W-:-:S03]  /*01c0*/  IADD3 R2, PT, PT, R0, 0xffffffe, RZ ;  /* 0x0ffffffe00027810 */ /* 0x002fc60007ffe0ff */
[----:B------:R-:W-:Y:S02]  /*01d0*/  @UP0 ULEA.HI.X UR5, UR28, UR7, URZ, 0x2, UP1 ;  /* 0x000000071c050291 */ /* 0x000fe400088f14ff */
[----:B------:R-:W-:Y:S01]  /*01e0*/  IMAD.U32 R4, RZ, RZ, UR4 ;  /* 0x00000004ff047e24 */ /* 0x000fe2000f8e00ff */
[----:B------:R1:W3:Y:S03]  /*01f0*/  F2I.FTZ.U32.TRUNC.NTZ R3, R2 ;  /* 0x0000000200037305 */ /* 0x0002e6000021f000 */
[----:B------:R-:W-:-:S05]  /*0200*/  MOV R5, UR5 ;  /* 0x0000000500057c02 */ /* 0x000fca0008000f00 */
[----:B------:R4:W5:Y:S01]  /*0210*/  @P0 LDG.E R49, desc[UR24][R4.64] ;  /* 0x0000001804310981 */ /* 0x000962000c1e1900 */
[----:B-1----:R-:W-:Y:S01]  /*0220*/  IMAD.MOV.U32 R2, RZ, RZ, RZ ;  /* 0x000000ffff027224 */ /* 0x002fe200078e00ff */
[----:B------:R-:W-:Y:S02]  /*0230*/  UISETP.GE.AND UP0, UPT, UR16, 0x1, UPT ;  /* 0x000000011000788c */ /* 0x000fe4000bf06270 */
[----:B0-----:R-:W-:Y:S02]  /*0240*/  UIMAD.WIDE.U32 UR18, UR29, UR12, URZ ;  /* 0x0000000c1d1272a5 */ /* 0x001fe4000f8e00ff */
[----:B------:R-:W-:Y:S01]  /*0250*/  R2UR UR4, R2 ;  /* 0x00000000020472ca */ /* 0x000fe200000e0000 */
[----:B--2---:R-:W-:Y:S01]  /*0260*/  UIMAD.WIDE.U32 UR20, UR29, UR8, URZ ;  /* 0x000000081d1472a5 */ /* 0x004fe2000f8e00ff */
[----:B---3--:R-:W-:Y:S01]  /*0270*/  R2UR UR5, R3 ;  /* 0x00000000030572ca */ /* 0x008fe200000e0000 */
[----:B------:R-:W-:Y:S01]  /*0280*/  UIMAD UR12, UR29, UR13, UR19 ;  /* 0x0000000d1d0c72a4 */ /* 0x000fe2000f8e0213 */
[----:B----4-:R-:W-:Y:S01]  /*0290*/  IADD3 R4, PT, PT, RZ, -R3, RZ ;  /* 0x80000003ff047210 */ /* 0x010fe20007ffe0ff */
[----:B------:R-:W-:Y:S01]  /*02a0*/  UIMAD UR13, UR29, UR9, UR21 ;  /* 0x000000091d0d72a4 */ /* 0x000fe2000f8e0215 */
[----:B------:R-:W-:-:S03]  /*02b0*/  PLOP3.LUT P0, PT, PT, PT, UP0, 0x80, 0x8 ;  /* 0x000000000008781c */ /* 0x000fc60003f0f008 */
[----:B------:R-:W-:Y:S01]  /*02c0*/  IMAD R5, R4, R7, RZ ;  /* 0x0000000704057224 */ /* 0x000fe200078e02ff */
[----:B------:R-:W-:-:S05]  /*02d0*/  IABS R4, UR28 ;  /* 0x0000001c00047c13 */ /* 0x000fca0008000000 */
[----:B------:R-:W-:-:S04]  /*02e0*/  IMAD.HI.U32 R5, R3, R5, UR4 ;  /* 0x0000000403057e27 */ /* 0x000fc8000f8e0005 */
[----:B------:R-:W-:Y:S01]  /*02f0*/  IMAD.MOV.U32 R3, RZ, RZ, R4 ;  /* 0x000000ffff037224 */ /* 0x000fe200078e0004 */
[----:B------:R-:W-:-:S04]  /*0300*/  R2UR UR4, R5 ;  /* 0x00000000050472ca */ /* 0x000fc800000e0000 */
[----:B------:R-:W-:-:S13]  /*0310*/  R2UR UR6, R3 ;  /* 0x00000000030672ca */ /* 0x000fda00000e0000 */
[----:B------:R-:W-:-:S07]  /*0320*/  UIMAD.WIDE.U32 UR4, UR4, UR6, URZ ;  /* 0x00000006040472a5 */ /* 0x000fce000f8e00ff */
[----:B------:R-:W-:Y:S02]  /*0330*/  UMOV UR17, UR5 ;  /* 0x0000000500117c82 */ /* 0x000fe40008000000 */
[----:B------:R-:W-:-:S05]  /*0340*/  IADD3 R0, PT, PT, RZ, -UR17, RZ ;  /* 0x80000011ff007c10 */ /* 0x000fca000fffe0ff */
[C---:B------:R-:W-:Y:S01]  /*0350*/  IMAD R0, R7.reuse, R0, UR6 ;  /* 0x0000000607007e24 */ /* 0x040fe2000f8e0200 */
[----:B------:R-:W0:Y:S04]  /*0360*/  LDCU.128 UR4, c[0x0][0x460] ;  /* 0x00008c00ff0477ac */ /* 0x000e280008000c00 */
[----:B------:R-:W-:Y:S01]  /*0370*/  ISETP.GT.U32.AND P2, PT, R7, R0, PT ;  /* 0x000000000700720c */ /* 0x000fe20003f44070 */
[----:B0-----:R-:W-:-:S12]  /*0380*/  @!P0 EXIT ;  /* 0x000000000000894d */ /* 0x001fd80003800000 */
[----:B------:R-:W-:Y:S01]  /*0390*/  VOTEU.ANY UP2, P2 ;  /* 0x0000000000ff7886 */ /* 0x000fe20001040100 */
[----:B------:R-:W-:Y:S01]  /*03a0*/  PLOP3.LUT P0, PT, PT, PT, UP2, 0x80, 0x8 ;  /* 0x000000000008781c */ /* 0x000fe20003f0f028 */
[----:B------:R-:W-:Y:S01]  /*03b0*/  UMOV UR8, UR18 ;  /* 0x0000001200087c82 */ /* 0x000fe20008000000 */
[----:B------:R-:W-:Y:S01]  /*03c0*/  UMOV UR9, UR12 ;  /* 0x0000000c00097c82 */ /* 0x000fe20008000000 */
[----:B------:R-:W0:Y:S01]  /*03d0*/  LDCU.64 UR30, c[0x0][0x3a0] ;  /* 0x00007400ff1e77ac */ /* 0x000e220008000a00 */
[----:B------:R-:W1:Y:S01]  /*03e0*/  S2R R47, SR_TID.X ;  /* 0x00000000002f7919 */ /* 0x000e620000002100 */
[----:B------:R-:W-:Y:S01]  /*03f0*/  UIMAD.WIDE.U32 UR8, UR28, UR14, UR8 ;  /* 0x0000000e1c0872a5 */ /* 0x000fe2000f8e0008 */
[----:B------:R-:W-:Y:S01]  /*0400*/  UMOV UR12, UR20 ;  /* 0x00000014000c7c82 */ /* 0x000fe20008000000 */
[----:B------:R-:W-:Y:S02]  /*0410*/  @!UP2 UIADD3 UR17, UPT, UPT, UR17, 0x1, URZ ;  /* 0x000000011111a890 */ /* 0x000fe4000fffe0ff */
[----:B------:R-:W-:-:S04]  /*0420*/  UIMAD UR15, UR28, UR15, UR9 ;  /* 0x0000000f1c0f72a4 */ /* 0x000fc8000f8e0209 */
[----:B------:R-:W-:Y:S01]  /*0430*/  @!P0 IMAD.IADD R0, R0, 0x1, -R7 ;  /* 0x0000000100008824 */ /* 0x000fe200078e0a07 */
[----:B------:R-:W-:Y:S02]  /*0440*/  UIMAD.WIDE.U32 UR12, UR28, UR10, UR12 ;  /* 0x0000000a1c0c72a5 */ /* 0x000fe4000f8e000c */
[----:B------:R-:W-:Y:S02]  /*0450*/  ULEA UR19, UP0, UR8, UR4, 0x1 ;  /* 0x0000000408137291 */ /* 0x000fe4000f8008ff */
[----:B------:R-:W-:Y:S01]  /*0460*/  ISETP.GE.U32.AND P0, PT, R0, R7, PT ;  /* 0x000000070000720c */ /* 0x000fe20003f06070 */
[----:B------:R-:W-:Y:S02]  /*0470*/  UIMAD UR20, UR28, UR11, UR13 ;  /* 0x0000000b1c1472a4 */ /* 0x000fe4000f8e020d */
[----:B------:R-:W-:Y:S02]  /*0480*/  ULEA UR18, UP1, UR12, UR6, 0x1 ;  /* 0x000000060c127291 */ /* 0x000fe4000f8208ff */
[----:B------:R-:W-:-:S02]  /*0490*/  ULOP3.LUT UR4, UR28, UR22, URZ, 0x3c, !UPT ;  /* 0x000000161c047292 */ /* 0x000fc4000f8e3cff */
[----:B------:R-:W-:Y:S02]  /*04a0*/  ULEA.HI.X UR23, UR8, UR5, UR15, 0x1, UP0 ;  /* 0x0000000508177291 */ /* 0x000fe400080f0c0f */
[----:B------:R-:W-:Y:S01]  /*04b0*/  UIMAD.WIDE.U32 UR10, UR29, UR26, URZ ;  /* 0x0000001a1d0a72a5 */ /* 0x000fe2000f8e00ff */
[----:B------:R-:W2:Y:S01]  /*04c0*/  LDCU.64 UR14, c[0x0][0x3d8] ;  /* 0x00007b00ff0e77ac */ /* 0x000ea20008000a00 */
[----:B------:R-:W-:Y:S02]  /*04d0*/  ULEA.HI.X UR20, UR12, UR7, UR20, 0x1, UP1 ;  /* 0x000000070c147291 */ /* 0x000fe400088f0c14 */
[----:B------:R-:W-:Y:S01]  /*04e0*/  UISETP.GE.AND UP1, UPT, UR4, URZ, UPT ;  /* 0x000000ff0400728c */ /* 0x000fe2000bf26270 */
[C---:B-1----:R-:W-:Y:S01]  /*04f0*/  SHF.L.U32 R134, R47.reuse, 0x4, RZ ;  /* 0x000000042f867819 */ /* 0x042fe200000006ff */
[----:B------:R-:W-:Y:S01]  /*0500*/  UISETP.NE.AND UP0, UPT, UR22, URZ, UPT ;  /* 0x000000ff1600728c */ /* 0x000fe2000bf05270 */
[----:B------:R-:W-:Y:S01]  /*0510*/  SHF.R.U32.HI R133, RZ, 0x5, R47 ;  /* 0x00000005ff857819 */ /* 0x000fe2000001162f */
[----:B------:R-:W-:Y:S01]  /*0520*/  UIMAD UR5, UR29, UR27, UR11 ;  /* 0x0000001b1d0572a4 */ /* 0x000fe2000f8e020b */
[----:B------:R-:W-:Y:S01]  /*0530*/  LOP3.LUT R132, R47, 0x1f, RZ, 0xc0, !PT ;  /* 0x0000001f2f847812 */ /* 0x000fe200078ec0ff */
[----:B------:R-:W-:Y:S01]  /*0540*/  VOTEU.ANY UP2, P0 ;  /* 0x0000000000ff7886 */ /* 0x000fe20000040100 */
[----:B0-----:R-:W-:Y:S01]  /*0550*/  UIMAD.WIDE.U32 UR8, UR28, UR30, URZ ;  /* 0x0000001e1c0872a5 */ /* 0x001fe2000f8e00ff */
[----:B------:R-:W-:Y:S01]  /*0560*/  LOP3.LUT R48, R134, 0x3e00, RZ, 0xc0, !PT ;  /* 0x00003e0086307812 */ /* 0x000fe200078ec0ff */
[----:B------:R-:W0:Y:S01]  /*0570*/  LDCU.64 UR26, c[0x0][0x3c8] ;  /* 0x00007900ff1a77ac */ /* 0x000e220008000a00 */
[----:B------:R-:W1:Y:S01]  /*0580*/  LDCU.64 UR34, c[0x0][0x440] ;  /* 0x00008800ff2277ac */ /* 0x000e620008000a00 */
[----:B------:R-:W-:-:S02]  /*0590*/  @UP2 UIADD3 UR17, UPT, UPT, UR17, 0x1, URZ ;  /* 0x0000000111112890 */ /* 0x000fc4000fffe0ff */
[----:B------:R-:W-:-:S05]  /*05a0*/  UIMAD UR13, UR28, UR31, UR9 ;  /* 0x0000001f1c0d72a4 */ /* 0x000fca000f8e0209 */
[----:B------:R-:W3:Y:S01]  /*05b0*/  S2UR UR9, SR_CgaCtaId ;  /* 0x00000000000979c3 */ /* 0x000ee20000008800 */
[----:B------:R-:W4:Y:S01]  /*05c0*/  LDCU.64 UR30, c[0x0][0x448] ;  /* 0x00008900ff1e77ac */ /* 0x000f220008000a00 */
[----:B------:R-:W-:Y:S02]  /*05d0*/  @!UP1 UIADD3 UR17, UPT, UPT, -UR17, URZ, URZ ;  /* 0x000000ff11119290 */ /* 0x000fe4000fffe1ff */
[----:B------:R-:W-:Y:S01]  /*05e0*/  @!UP0 ULOP3.LUT UR17, URZ, UR22, URZ, 0x33, !UPT ;  /* 0x00000016ff118292 */ /* 0x000fe2000f8e33ff */
[----:B------:R-:W3:Y:S01]  /*05f0*/  LDCU.64 UR36, c[0x0][0x450] ;  /* 0x00008a00ff2477ac */ /* 0x000ee20008000a00 */
[----:B--2---:R-:W-:Y:S02]  /*0600*/  UIMAD.WIDE.U32 UR6, UR28, UR14, URZ ;  /* 0x0000000e1c0672a5 */ /* 0x004fe4000f8e00ff */
[----:B------:R-:W-:Y:S02]  /*0610*/  USHF.R.S32.HI UR4, URZ, 0x1f, UR17 ;  /* 0x0000001fff047899 */ /* 0x000fe40008011411 */
[----:B------:R-:W-:Y:S01]  /*0620*/  UIMAD UR15, UR28, UR15, UR7 ;  /* 0x0000000f1c0f72a4 */ /* 0x000fe2000f8e0207 */
[----:B------:R-:W2:Y:S01]  /*0630*/  LDCU UR11, c[0x0][0x384] ;  /* 0x00007080ff0b77ac */ /* 0x000ea20008000800 */
[----:B0-----:R-:W-:-:S02]  /*0640*/  UIMAD UR7, UR4, UR26, URZ ;  /* 0x0000001a040772a4 */ /* 0x001fc4000f8e02ff */
[----:B-1----:R-:W-:Y:S01]  /*0650*/  ULEA UR12, UP0, UR8, UR34, 0x2 ;  /* 0x00000022080c7291 */ /* 0x002fe2000f8010ff */
[----:B------:R-:W-:Y:S01]  /*0660*/  UMOV UR4, UR10 ;  /* 0x0000000a00047c82 */ /* 0x000fe20008000000 */
[----:B------:R-:W-:Y:S02]  /*0670*/  UIMAD UR22, UR17, UR27, UR7 ;  /* 0x0000001b111672a4 */ /* 0x000fe4000f8e0207 */
[----:B------:R-:W-:Y:S02]  /*0680*/  UIMAD.WIDE.U32 UR4, UR17, UR26, UR4 ;  /* 0x0000001a110472a5 */ /* 0x000fe4000f8e0004 */
[----:B------:R-:W-:Y:S01]  /*0690*/  ULEA.HI.X UR13, UR8, UR35, UR13, 0x2, UP0 ;  /* 0x00000023080d7291 */ /* 0x000fe200080f140d */
[----:B------:R-:W0:Y:S01]  /*06a0*/  LDCU UR32, c[0x0][0x38c] ;  /* 0x00007180ff2077ac */ /* 0x000e220008000800 */
[----:B----4-:R-:W-:Y:S02]  /*06b0*/  ULEA UR21, UP0, UR4, UR30, 0x1 ;  /* 0x0000001e04157291 */ /* 0x010fe4000f8008ff */
[----:B------:R-:W-:-:S02]  /*06c0*/  UIADD3 UR22, UPT, UPT, UR5, UR22, URZ ;  /* 0x0000001605167290 */ /* 0x000fc4000fffe0ff */
[----:B---3--:R-:W-:Y:S02]  /*06d0*/  ULEA UR14, UP1, UR6, UR36, 0x2 ;  /* 0x00000024060e7291 */ /* 0x008fe4000f8210ff */
[----:B------:R-:W-:Y:S02]  /*06e0*/  ULEA.HI.X UR22, UR4, UR31, UR22, 0x1, UP0 ;  /* 0x0000001f04167291 */ /* 0x000fe400080f0c16 */
[----:B------:R-:W-:Y:S01]  /*06f0*/  ULEA.HI.X UR15, UR6, UR37, UR15, 0x2, UP1 ;  /* 0x00000025060f7291 */ /* 0x000fe200088f140f */
[----:B------:R-:W-:Y:S01]  /*0700*/  UMOV UR4, URZ ;  /* 0x000000ff00047c82 */ /* 0x000fe20008000000 */
[----:B-----5:R-:W-:Y:S01]  /*0710*/  @P1 R2UR UR4, R6 ;  /* 0x00000000060412ca */ /* 0x020fe200000e0000 */
[----:B------:R-:W-:Y:S01]  /*0720*/  UMOV UR6, 0x400 ;  /* 0x0000040000067882 */ /* 0x000fe20000000000 */
[----:B--2---:R-:W-:Y:S02]  /*0730*/  UIMAD UR7, UR29, UR11, UR28 ;  /* 0x0000000b1d0772a4 */ /* 0x004fe4000f8e021c */
[----:B------:R-:W-:-:S02]  /*0740*/  ULEA UR6, UR9, UR6, 0x18 ;  /* 0x0000000609067291 */ /* 0x000fc4000f8ec0ff */
[----:B------:R-:W-:Y:S01]  /*0750*/  UIMAD UR16, UR7, UR16, URZ ;  /* 0x00000010071072a4 */ /* 0x000fe2000f8e02ff */
[----:B------:R-:W-:Y:S01]  /*0760*/  UMOV UR17, UR19 ;  /* 0x0000001300117c82 */ /* 0x000fe20008000000 */
[----:B------:R-:W-:Y:S02]  /*0770*/  UMOV UR5, URZ ;  /* 0x000000ff00057c82 */ /* 0x000fe40008000000 */
[----:B------:R-:W-:Y:S01]  /*0780*/  LEA R46, R133, UR6, 0x3 ;  /* 0x00000006852e7c11 */ /* 0x000fe2000f8e18ff */
[----:B0-----:R-:W-:Y:S01]  /*0790*/  UIMAD UR16, UR16, UR32, URZ ;  /* 0x00000020101072a4 */ /* 0x001fe2000f8e02ff */
[----:B------:R-:W-:-:S11]  /*07a0*/  UMOV UR19, UR23 ;  /* 0x0000001700137c82 */ /* 0x000fd60008000000 */
.L_x_3382:
[----:B------:R-:W0:Y:S01]  /*07b0*/  LDCU UR23, c[0x0][0x388] ;  /* 0x00007100ff1777ac */ /* 0x000e220008000800 */
[----:B------:R-:W-:Y:S02]  /*07c0*/  LOP3.LUT R96, R48, 0x1f, R47, 0xf8, !PT ;  /* 0x0000001f30607812 */ /* 0x000fe400078ef82f */
[----:B------:R-:W-:Y:S01]  /*07d0*/  PRMT R5, RZ, 0x7610, R5 ;  /* 0x00007610ff057816 */ /* 0x000fe20000000005 */
[----:B------:R-:W-:Y:S01]  /*07e0*/  USHF.L.U32 UR6, UR5, 0xa, URZ ;  /* 0x0000000a05067899 */ /* 0x000fe200080006ff */
[C---:B------:R-:W-:Y:S01]  /*07f0*/  LOP3.LUT R125, R96.reuse, 0xe0, RZ, 0xfc, !PT ;  /* 0x000000e0607d7812 */ /* 0x040fe200078efcff */
[C---:B------:R-:W-:Y:S01]  /*0800*/  IMAD.SHL.U32 R4, R96.reuse, 0x2, RZ ;  /* 0x0000000260047824 */ /* 0x040fe200078e00ff */
[----:B------:R-:W-:Y:S02]  /*0810*/  PRMT R12, RZ, 0x7610, R12 ;  /* 0x00007610ff0c7816 */ /* 0x000fe4000000000c */
[----:B------:R-:W-:Y:S02]  /*0820*/  LOP3.LUT R124, R96, 0x100, RZ, 0xfc, !PT ;  /* 0x00000100607c7812 */ /* 0x000fe400078efcff */
[----:B------:R-:W-:-:S02]  /*0830*/  IADD3 R2, P0, PT, R4, UR18, RZ ;  /* 0x0000001204027c10 */ /* 0x000fc4000ff1e0ff */
[----:B------:R-:W-:Y:S02]  /*0840*/  IADD3 R6, P1, PT, R4, UR17, RZ ;  /* 0x0000001104067c10 */ /* 0x000fe4000ff3e0ff */
[C---:B------:R-:W-:Y:S01]  /*0850*/  LOP3.LUT R131, R96.reuse, 0x20, RZ, 0xfc, !PT ;  /* 0x0000002060837812 */ /* 0x040fe200078efcff */
[----:B------:R-:W-:Y:S01]  /*0860*/  IMAD.X R3, RZ, RZ, UR20, P0 ;  /* 0x00000014ff037e24 */ /* 0x000fe200080e06ff */
[----:B------:R-:W-:Y:S01]  /*0870*/  IADD3.X R7, PT, PT, RZ, UR19, RZ, P1, !PT ;  /* 0x00000013ff077c10 */ /* 0x000fe20008ffe4ff */
[----:B0-----:R-:W-:Y:S01]  /*0880*/  UIADD3 UR23, UPT, UPT, -UR6, UR23, URZ ;  /* 0x0000001706177290 */ /* 0x001fe2000fffe1ff */
[C---:B------:R-:W-:Y:S02]  /*0890*/  LOP3.LUT R130, R96.reuse, 0x40, RZ, 0xfc, !PT ;  /* 0x0000004060827812 */ /* 0x040fe400078efcff */
[C---:B------:R-:W-:Y:S02]  /*08a0*/  LOP3.LUT R129, R96.reuse, 0x60, RZ, 0xfc, !PT ;  /* 0x0000006060817812 */ /* 0x040fe400078efcff */
[----:B------:R-:W-:-:S02]  /*08b0*/  LOP3.LUT R128, R96, 0x80, RZ, 0xfc, !PT ;  /* 0x0000008060807812 */ /* 0x000fc400078efcff */
[C---:B------:R-:W-:Y:S01]  /*08c0*/  ISETP.GE.AND P0, PT, R96.reuse, UR23, PT ;  /* 0x0000001760007c0c */ /* 0x040fe2000bf06270 */
[----:B------:R-:W-:Y:S01]  /*08d0*/  BAR.SYNC.DEFER_BLOCKING 0x0 ;  /* 0x0000000000007b1d */ /* 0x000fe20000010000 */
[----:B------:R-:W-:Y:S02]  /*08e0*/  ISETP.GE.AND P1, PT, R131, UR23, PT ;  /* 0x0000001783007c0c */ /* 0x000fe4000bf26270 */
[C---:B------:R-:W-:Y:S02]  /*08f0*/  LOP3.LUT R126, R96.reuse, 0xc0, RZ, 0xfc, !PT ;  /* 0x000000c0607e7812 */ /* 0x040fe400078efcff */
[----:B------:R-:W-:Y:S02]  /*0900*/  LOP3.LUT R127, R96, 0xa0, RZ, 0xfc, !PT ;  /* 0x000000a0607f7812 */ /* 0x000fe400078efcff */
[----:B------:R-:W-:Y:S02]  /*0910*/  ISETP.GE.AND P6, PT, R130, UR23, PT ;  /* 0x0000001782007c0c */ /* 0x000fe4000bfc6270 */
[----:B------:R-:W-:-:S02]  /*0920*/  ISETP.GE.AND P5, PT, R129, UR23, PT ;  /* 0x0000001781007c0c */ /* 0x000fc4000bfa6270 */
[----:B------:R-:W-:Y:S02]  /*0930*/  ISETP.GE.AND P4, PT, R128, UR23, PT ;  /* 0x0000001780007c0c */ /* 0x000fe4000bf86270 */
[----:B------:R-:W-:Y:S02]  /*0940*/  ISETP.GE.AND P2, PT, R126, UR23, PT ;  /* 0x000000177e007c0c */ /* 0x000fe4000bf46270 */
[----:B------:R-:W-:Y:S02]  /*0950*/  PRMT R15, RZ, 0x7610, R15 ;  /* 0x00007610ff0f7816 */ /* 0x000fe4000000000f */
[----:B------:R-:W-:Y:S02]  /*0960*/  ISETP.GE.AND P3, PT, R127, UR23, PT ;  /* 0x000000177f007c0c */ /* 0x000fe4000bf66270 */
[----:B------:R-:W-:Y:S02]  /*0970*/  PRMT R0, RZ, 0x7610, R0 ;  /* 0x00007610ff007816 */ /* 0x000fe40000000000 */
[----:B------:R-:W-:-:S02]  /*0980*/  PRMT R9, RZ, 0x7610, R9 ;  /* 0x00007610ff097816 */ /* 0x000fc40000000009 */
[C---:B------:R-:W-:Y:S01]  /*0990*/  LOP3.LUT R123, R96.reuse, 0x120, RZ, 0xfc, !PT ;  /* 0x00000120607b7812 */ /* 0x040fe200078efcff */
        /* <DEDUP_REMOVED lines=8> */
[----:B------:R-:W-:Y:S01]  /*0a20*/  PRMT R10, RZ, 0x7610, R10 ;  /* 0x00007610ff0a7816 */ /* 0x000fe2000000000a */
[----:B------:R-:W5:Y:S01]  /*0a30*/  @!P5 LDG.E.U16 R8, desc[UR24][R6.64+0xc0] ;  /* 0x0000c0180608d981 */ /* 0x000f62000c1e1500 */
[C---:B------:R-:W-:Y:S02]  /*0a40*/  LOP3.LUT R121, R96.reuse, 0x160, RZ, 0xfc, !PT ;  /* 0x0000016060797812 */ /* 0x040fe400078efcff */
[----:B------:R-:W-:Y:S01]  /*0a50*/  LOP3.LUT R120, R96, 0x180, RZ, 0xfc, !PT ;  /* 0x0000018060787812 */ /* 0x000fe200078efcff */
[----:B------:R-:W5:Y:S01]  /*0a60*/  @!P0 LDG.E.U16 R12, desc[UR24][R6.64+0x1c0] ;  /* 0x0001c018060c8981 */ /* 0x000f62000c1e1500 */
[----:B------:R-:W-:Y:S02]  /*0a70*/  ISETP.GE.AND P0, PT, R124, UR23, PT ;  /* 0x000000177c007c0c */ /* 0x000fe4000bf06270 */
[----:B------:R-:W-:Y:S01]  /*0a80*/  ISETP.GE.AND P1, PT, R122, UR23, PT ;  /* 0x000000177a007c0c */ /* 0x000fe2000bf26270 */
[----:B------:R-:W5:Y:S01]  /*0a90*/  @!P4 LDG.E.U16 R11, desc[UR24][R6.64+0x100] ;  /* 0x00010018060bc981 */ /* 0x000f62000c1e1500 */
[----:B------:R-:W-:-:S02]  /*0aa0*/  LOP3.LUT R119, R96, 0x1a0, RZ, 0xfc, !PT ;  /* 0x000001a060777812 */ /* 0x000fc400078efcff */
[----:B------:R-:W-:Y:S01]  /*0ab0*/  PRMT R14, RZ, 0x7610, R14 ;  /* 0x00007610ff0e7816 */ /* 0x000fe2000000000e */
[----:B------:R-:W5:Y:S01]  /*0ac0*/  @!P2 LDG.E.U16 R13, desc[UR24][R6.64+0x180] ;  /* 0x00018018060da981 */ /* 0x000f62000c1e1500 */
[----:B------:R-:W-:Y:S02]  /*0ad0*/  PRMT R17, RZ, 0x7610, R17 ;  /* 0x00007610ff117816 */ /* 0x000fe40000000011 */
[----:B------:R-:W-:Y:S01]  /*0ae0*/  PRMT R16, RZ, 0x7610, R16 ;  /* 0x00007610ff107816 */ /* 0x000fe20000000010 */
[----:B------:R-:W5:Y:S01]  /*0af0*/  @!P3 LDG.E.U16 R10, desc[UR24][R6.64+0x140] ;  /* 0x00014018060ab981 */ /* 0x000f62000c1e1500 */
[----:B------:R-:W-:Y:S02]  /*0b00*/  PRMT R19, RZ, 0x7610, R19 ;  /* 0x00007610ff137816 */ /* 0x000fe40000000013 */
[----:B------:R-:W-:Y:S01]  /*0b10*/  PRMT R18, RZ, 0x7610, R18 ;  /* 0x00007610ff127816 */ /* 0x000fe20000000012 */
[----:B------:R-:W5:Y:S01]  /*0b20*/  @!P0 LDG.E.U16 R15, desc[UR24][R6.64+0x200] ;  /* 0x00020018060f8981 */ /* 0x000f62000c1e1500 */
[----:B------:R-:W-:-:S02]  /*0b30*/  ISETP.GE.AND P0, PT, R123, UR23, PT ;  /* 0x000000177b007c0c */ /* 0x000fc4000bf06270 */
[----:B------:R-:W-:Y:S01]  /*0b40*/  ISETP.GE.AND P2, PT, R121, UR23, PT ;  /* 0x0000001779007c0c */ /* 0x000fe2000bf46270 */
[----:B------:R-:W5:Y:S01]  /*0b50*/  @!P1 LDG.E.U16 R17, desc[UR24][R6.64+0x280] ;  /* 0x0002801806119981 */ /* 0x000f62000c1e1500 */
[----:B------:R-:W-:Y:S02]  /*0b60*/  ISETP.GE.AND P3, PT, R120, UR23, PT ;  /* 0x0000001778007c0c */ /* 0x000fe4000bf66270 */
[----:B------:R-:W-:Y:S02]  /*0b70*/  ISETP.GE.AND P4, PT, R119, UR23, PT ;  /* 0x0000001777007c0c */ /* 0x000fe4000bf86270 */
[C---:B------:R-:W-:Y:S02]  /*0b80*/  LOP3.LUT R45, R96.reuse, 0x1c0, RZ, 0xfc, !PT ;  /* 0x000001c0602d7812 */ /* 0x040fe400078efcff */
[----:B------:R-:W-:Y:S02]  /*0b90*/  LOP3.LUT R44, R96, 0x1e0, RZ, 0xfc, !PT ;  /* 0x000001e0602c7812 */ /* 0x000fe400078efcff */
[----:B------:R-:W-:Y:S01]  /*0ba0*/  ISETP.GE.AND P5, PT, R45, UR23, PT ;  /* 0x000000172d007c0c */ /* 0x000fe2000bfa6270 */
[----:B------:R-:W5:Y:S01]  /*0bb0*/  @!P0 LDG.E.U16 R14, desc[UR24][R6.64+0x240] ;  /* 0x00024018060e8981 */ /* 0x000f62000c1e1500 */
[----:B------:R-:W-:-:S03]  /*0bc0*/  ISETP.GE.AND P6, PT, R44, UR23, PT ;  /* 0x000000172c007c0c */ /* 0x000fc6000bfc6270 */
[----:B------:R-:W5:Y:S01]  /*0bd0*/  @!P2 LDG.E.U16 R16, desc[UR24][R6.64+0x2c0] ;  /* 0x0002c0180610a981 */ /* 0x000f62000c1e1500 */
[----:B------:R-:W-:-:S03]  /*0be0*/  PRMT R53, RZ, 0x7610, R53 ;  /* 0x00007610ff357816 */ /* 0x000fc60000000035 */
[----:B------:R-:W5:Y:S01]  /*0bf0*/  @!P3 LDG.E.U16 R19, desc[UR24][R6.64+0x300] ;  /* 0x000300180613b981 */ /* 0x000f62000c1e1500 */
[----:B------:R-:W-:-:S03]  /*0c00*/  PRMT R52, RZ, 0x7610, R52 ;  /* 0x00007610ff347816 */ /* 0x000fc60000000034 */
[----:B------:R-:W5:Y:S04]  /*0c10*/  @!P4 LDG.E.U16 R18, desc[UR24][R6.64+0x340] ;  /* 0x000340180612c981 */ /* 0x000f68000c1e1500 */
[----:B------:R-:W5:Y:S04]  /*0c20*/  @!P5 LDG.E.U16 R53, desc[UR24][R6.64+0x380] ;  /* 0x000380180635d981 */ /* 0x000f68000c1e1500 */
[----:B------:R0:W5:Y:S01]  /*0c30*/  @!P6 LDG.E.U16 R52, desc[UR24][R6.64+0x3c0] ;  /* 0x0003c0180634e981 */ /* 0x000162000c1e1500 */
        /* <DEDUP_REMOVED lines=9> */
[-C--:B------:R-:W-:Y:S02]  /*0cd0*/  LEA.HI.SX32 R23, R23, R20.reuse, 0x1b ;  /* 0x0000001417177211 */ /* 0x080fe400078fdaff */
[CC--:B------:R-:W-:Y:S02]  /*0ce0*/  LEA.HI.SX32 R42, R20.reuse, R20.reuse, 0x1b ;  /* 0x00000014142a7211 */ /* 0x0c0fe400078fdaff */
[-C--:B------:R-:W-:Y:S01]  /*0cf0*/  LEA.HI.SX32 R21, R21, R20.reuse, 0x1b ;  /* 0x0000001415157211 */ /* 0x080fe200078fdaff */
[----:B------:R-:W-:Y:S01]  /*0d00*/  VIADD R7, R20, 0xa0 ;  /* 0x000000a014077836 */ /* 0x000fe20000000000 */
[----:B------:R-:W-:-:S02]  /*0d10*/  LEA.HI.SX32 R25, R25, R20, 0x1b ;  /* 0x0000001419197211 */ /* 0x000fc400078fdaff */
[----:B------:R-:W-:Y:S02]  /*0d20*/  LEA.HI.SX32 R27, R27, R20, 0x1b ;  /* 0x000000141b1b7211 */ /* 0x000fe400078fdaff */
[----:B------:R-:W-:Y:S01]  /*0d30*/  LEA R40, R23, UR32, 0x1 ;  /* 0x0000002017287c11 */ /* 0x000fe2000f8e08ff */
[----:B------:R-:W-:Y:S01]  /*0d40*/  VIADD R23, R20, 0xe0 ;  /* 0x000000e014177836 */ /* 0x000fe20000000000 */
[----:B------:R-:W-:Y:S02]  /*0d50*/  LEA R42, R42, UR32, 0x1 ;  /* 0x000000202a2a7c11 */ /* 0x000fe4000f8e08ff */
[----:B------:R-:W-:Y:S02]  /*0d60*/  LEA R41, R21, UR32, 0x1 ;  /* 0x0000002015297c11 */ /* 0x000fe4000f8e08ff */
[----:B------:R-:W-:Y:S02]  /*0d70*/  IADD3 R21, PT, PT, R20, 0xc0, RZ ;  /* 0x000000c014157810 */ /* 0x000fe40007ffe0ff */
[----:B------:R-:W-:-:S02]  /*0d80*/  LEA R39, R25, UR32, 0x1 ;  /* 0x0000002019277c11 */ /* 0x000fc4000f8e08ff */
[----:B------:R-:W-:Y:S01]  /*0d90*/  LEA R38, R27, UR32, 0x1 ;  /* 0x000000201b267c11 */ /* 0x000fe2000f8e08ff */
[C---:B------:R-:W-:Y:S01]  /*0da0*/  VIADD R27, R20.reuse, 0x120 ;  /* 0x00000120141b7836 */ /* 0x040fe20000000000 */
[----:B------:R-:W-:Y:S02]  /*0db0*/  IADD3 R25, PT, PT, R20, 0x100, RZ ;  /* 0x0000010014197810 */ /* 0x000fe40007ffe0ff */
[-C--:B------:R-:W-:Y:S02]  /*0dc0*/  LEA.HI.SX32 R7, R7, R20.reuse, 0x1b ;  /* 0x0000001407077211 */ /* 0x080fe400078fdaff */
[-C--:B------:R-:W-:Y:S02]  /*0dd0*/  LEA.HI.SX32 R23, R23, R20.reuse, 0x1b ;  /* 0x0000001417177211 */ /* 0x080fe400078fdaff */
[-C--:B------:R-:W-:Y:S02]  /*0de0*/  LEA.HI.SX32 R21, R21, R20.reuse, 0x1b ;  /* 0x0000001415157211 */ /* 0x080fe400078fdaff */
[----:B------:R-:W-:-:S02]  /*0df0*/  LEA.HI.SX32 R25, R25, R20, 0x1b ;  /* 0x0000001419197211 */ /* 0x000fc400078fdaff */
[----:B------:R-:W-:Y:S02]  /*0e00*/  LEA.HI.SX32 R27, R27, R20, 0x1b ;  /* 0x000000141b1b7211 */ /* 0x000fe400078fdaff */
[----:B------:R-:W-:Y:S01]  /*0e10*/  LEA R37, R7, UR32, 0x1 ;  /* 0x0000002007257c11 */ /* 0x000fe2000f8e08ff */
[C---:B------:R-:W-:Y:S01]  /*0e20*/  VIADD R7, R20.reuse, 0x160 ;  /* 0x0000016014077836 */ /* 0x040fe20000000000 */
[----:B------:R-:W-:Y:S01]  /*0e30*/  LEA R35, R23, UR32, 0x1 ;  /* 0x0000002017237c11 */ /* 0x000fe2000f8e08ff */
[C---:B------:R-:W-:Y:S01]  /*0e40*/  VIADD R23, R20.reuse, 0x1e0 ;  /* 0x000001e014177836 */ /* 0x040fe20000000000 */
[----:B------:R-:W-:Y:S02]  /*0e50*/  LEA R36, R21, UR32, 0x1 ;  /* 0x0000002015247c11 */ /* 0x000fe4000f8e08ff */
        /* <DEDUP_REMOVED lines=9> */
[----:B------:R-:W-:Y:S02]  /*0ef0*/  P2R R58, PR, RZ, 0x1 ;  /* 0x00000001ff3a7803 */ /* 0x000fe40000000000 */
[----:B------:R-:W-:Y:S02]  /*0f00*/  ISETP.GE.AND P0, PT, R96, UR23, PT ;  /* 0x0000001760007c0c */ /* 0x000fe4000bf06270 */
[----:B------:R-:W-:Y:S02]  /*0f10*/  P2R R56, PR, RZ, 0x2 ;  /* 0x00000002ff387803 */ /* 0x000fe40000000000 */
[----:B------:R-:W-:Y:S02]  /*0f20*/  ISETP.GE.AND P1, PT, R131, UR23, PT ;  /* 0x0000001783007c0c */ /* 0x000fe4000bf26270 */
[----:B------:R-:W-:-:S02]  /*0f30*/  PRMT R54, RZ, 0x7610, R54 ;  /* 0x00007610ff367816 */ /* 0x000fc40000000036 */
[----:B------:R-:W-:Y:S02]  /*0f40*/  PRMT R60, RZ, 0x7610, R60 ;  /* 0x00007610ff3c7816 */ /* 0x000fe4000000003c */
[----:B------:R-:W-:Y:S01]  /*0f50*/  PRMT R62, RZ, 0x7610, R62 ;  /* 0x00007610ff3e7816 */ /* 0x000fe2000000003e */
[----:B--2---:R0:W-:Y:S04]  /*0f60*/  STS.U16 [R42], R5 ;  /* 0x000000052a007388 */ /* 0x0041e80000000400 */
[----:B---3--:R-:W-:Y:S04]  /*0f70*/  STS.U16 [R41+0x40], R0 ;  /* 0x0000400029007388 */ /* 0x008fe80000000400 */
[----:B----4-:R1:W-:Y:S01]  /*0f80*/  STS.U16 [R40+0x80], R9 ;  /* 0x0000800928007388 */ /* 0x0103e20000000400 */
[----:B0-----:R-:W-:-:S03]  /*0f90*/  IADD3 R5, PT, PT, R20, 0x140, RZ ;  /* 0x0000014014057810 */ /* 0x001fc60007ffe0ff */
[----:B-----5:R-:W-:Y:S01]  /*0fa0*/  STS.U16 [R39+0xc0], R8 ;  /* 0x0000c00827007388 */ /* 0x020fe20000000400 */
[-C--:B------:R-:W-:Y:S02]  /*0fb0*/  LEA.HI.SX32 R5, R5, R20.reuse, 0x1b ;  /* 0x0000001405057211 */ /* 0x080fe400078fdaff */
[C---:B-1----:R-:W-:Y:S01]  /*0fc0*/  IADD3 R9, PT, PT, R20.reuse, 0x180, RZ ;  /* 0x0000018014097810 */ /* 0x042fe20007ffe0ff */
[----:B------:R0:W-:Y:S01]  /*0fd0*/  STS.U16 [R38+0x100], R11 ;  /* 0x0001000b26007388 */ /* 0x0001e20000000400 */
[----:B------:R-:W-:Y:S02]  /*0fe0*/  LEA R32, R5, UR32, 0x1 ;  /* 0x0000002005207c11 */ /* 0x000fe4000f8e08ff */
[-C--:B------:R-:W-:Y:S01]  /*0ff0*/  LEA.HI.SX32 R9, R9, R20.reuse, 0x1b ;  /* 0x0000001409097211 */ /* 0x080fe200078fdaff */
[----:B0-----:R-:W-:Y:S01]  /*1000*/  VIADD R11, R20, 0x1a0 ;  /* 0x000001a0140b7836 */ /* 0x001fe20000000000 */
[----:B------:R-:W-:Y:S04]  /*1010*/  STS.U16 [R37+0x140], R10 ;  /* 0x0001400a25007388 */ /* 0x000fe80000000400 */
[----:B------:R0:W-:Y:S01]  /*1020*/  STS.U16 [R36+0x180], R13 ;  /* 0x0001800d24007388 */ /* 0x0001e20000000400 */
[----:B------:R-:W-:Y:S01]  /*1030*/  LEA.HI.SX32 R11, R11, R20, 0x1b ;  /* 0x000000140b0b7211 */ /* 0x000fe200078fdaff */
[----:B------:R-:W-:-:S02]  /*1040*/  IMAD R20, R43, 0xf, R20 ;  /* 0x0000000f2b147824 */ /* 0x000fc400078e0214 */
[----:B------:R-:W-:Y:S01]  /*1050*/  STS.U16 [R35+0x1c0], R12 ;  /* 0x0001c00c23007388 */ /* 0x000fe20000000400 */
[----:B------:R-:W-:-:S03]  /*1060*/  LEA R30, R9, UR32, 0x1 ;  /* 0x00000020091e7c11 */ /* 0x000fc6000f8e08ff */
[----:B------:R1:W-:Y:S01]  /*1070*/  STS.U16 [R34+0x200], R15 ;  /* 0x0002000f22007388 */ /* 0x0003e20000000400 */
[----:B------:R-:W-:-:S03]  /*1080*/  LEA R29, R11, UR32, 0x1 ;  /* 0x000000200b1d7c11 */ /* 0x000fc6000f8e08ff */
[----:B------:R-:W-:Y:S01]  /*1090*/  STS.U16 [R33+0x240], R14 ;  /* 0x0002400e21007388 */ /* 0x000fe20000000400 */
[C---:B------:R-:W-:Y:S01]  /*10a0*/  VIADD R7, R20.reuse, 0x2 ;  /* 0x0000000214077836 */ /* 0x040fe20000000000 */
[C---:B0-----:R-:W-:Y:S02]  /*10b0*/  IADD3 R13, PT, PT, R20.reuse, 0x5, RZ ;  /* 0x00000005140d7810 */ /* 0x041fe40007ffe0ff */
[----:B------:R0:W-:Y:S01]  /*10c0*/  STS.U16 [R32+0x280], R17 ;  /* 0x0002801120007388 */ /* 0x0001e20000000400 */
[C---:B------:R-:W-:Y:S02]  /*10d0*/  VIADD R11, R20.reuse, 0x4 ;  /* 0x00000004140b7836 */ /* 0x040fe40000000000 */
[C---:B-1----:R-:W-:Y:S01]  /*10e0*/  VIADD R15, R20.reuse, 0x6 ;  /* 0x00000006140f7836 */ /* 0x042fe20000000000 */
[C---:B------:R-:W-:Y:S01]  /*10f0*/  IADD3 R5, PT, PT, R20.reuse, 0x1, RZ ;  /* 0x0000000114057810 */ /* 0x040fe20007ffe0ff */
[C---:B------:R-:W-:Y:S01]  /*1100*/  VIADD R57, R20.reuse, 0xa ;  /* 0x0000000a14397836 */ /* 0x040fe20000000000 */
[C---:B------:R-:W-:Y:S01]  /*1110*/  IADD3 R9, PT, PT, R20.reuse, 0x3, RZ ;  /* 0x0000000314097810 */ /* 0x040fe20007ffe0ff */
[C---:B------:R-:W-:Y:S01]  /*1120*/  VIADD R61, R20.reuse, 0xc ;  /* 0x0000000c143d7836 */ /* 0x040fe20000000000 */
[C---:B------:R-:W-:Y:S01]  /*1130*/  IADD3 R25, PT, PT, R20.reuse, 0x7, RZ ;  /* 0x0000000714197810 */ /* 0x040fe20007ffe0ff */
[----:B------:R-:W-:-:S02]  /*1140*/  VIADD R65, R20, 0xe ;  /* 0x0000000e14417836 */ /* 0x000fc40000000000 */
[C---:B0-----:R-:W-:Y:S01]  /*1150*/  VIADD R17, R20.reuse, 0x8 ;  /* 0x0000000814117836 */ /* 0x041fe20000000000 */
[C---:B------:R-:W-:Y:S02]  /*1160*/  IADD3 R55, PT, PT, R20.reuse, 0x9, RZ ;  /* 0x0000000914377810 */ /* 0x040fe40007ffe0ff */
[C---:B------:R-:W-:Y:S02]  /*1170*/  IADD3 R59, PT, PT, R20.reuse, 0xb, RZ ;  /* 0x0000000b143b7810 */ /* 0x040fe40007ffe0ff */
[C---:B------:R-:W-:Y:S02]  /*1180*/  IADD3 R63, PT, PT, R20.reuse, 0xd, RZ ;  /* 0x0000000d143f7810 */ /* 0x040fe40007ffe0ff */
[----:B------:R-:W-:Y:S01]  /*1190*/  IADD3 R67, PT, PT, R20, 0xf, RZ ;  /* 0x0000000f14437810 */ /* 0x000fe20007ffe0ff */
[----:B------:R-:W-:Y:S01]  /*11a0*/  STS.U16 [R31+0x2c0], R16 ;  /* 0x0002c0101f007388 */ /* 0x000fe20000000400 */
[-C--:B------:R-:W-:Y:S02]  /*11b0*/  LEA.HI.SX32 R13, R13, R20.reuse, 0x1b ;  /* 0x000000140d0d7211 */ /* 0x080fe400078fdaff */
[-C--:B------:R-:W-:Y:S01]  /*11c0*/  LEA.HI.SX32 R15, R15, R20.reuse, 0x1b ;  /* 0x000000140f0f7211 */ /* 0x080fe200078fdaff */
[----:B------:R0:W-:Y:S01]  /*11d0*/  STS.U16 [R30+0x300], R19 ;  /* 0x000300131e007388 */ /* 0x0001e20000000400 */
[----:B------:R-:W-:-:S02]  /*11e0*/  LEA.HI.SX32 R17, R17, R20, 0x1b ;  /* 0x0000001411117211 */ /* 0x000fc400078fdaff */
[-C--:B------:R-:W-:Y:S02]  /*11f0*/  LEA.HI.SX32 R5, R5, R20.reuse, 0x1b ;  /* 0x0000001405057211 */ /* 0x080fe400078fdaff */
[-C--:B------:R-:W-:Y:S02]  /*1200*/  LEA.HI.SX32 R7, R7, R20.reuse, 0x1b ;  /* 0x0000001407077211 */ /* 0x080fe400078fdaff */
[-C--:B------:R-:W-:Y:S02]  /*1210*/  LEA.HI.SX32 R9, R9, R20.reuse, 0x1b ;  /* 0x0000001409097211 */ /* 0x080fe400078fdaff */
[-C--:B------:R-:W-:Y:S02]  /*1220*/  LEA.HI.SX32 R11, R11, R20.reuse, 0x1b ;  /* 0x000000140b0b7211 */ /* 0x080fe400078fdaff */
[-C--:B0-----:R-:W-:Y:S02]  /*1230*/  LEA.HI.SX32 R19, R25, R20.reuse, 0x1b ;  /* 0x0000001419137211 */ /* 0x081fe400078fdaff */
[----:B------:R-:W-:-:S02]  /*1240*/  LEA.HI.SX32 R55, R55, R20, 0x1b ;  /* 0x0000001437377211 */ /* 0x000fc400078fdaff */
[-C--:B------:R-:W-:Y:S02]  /*1250*/  LEA.HI.SX32 R16, R57, R20.reuse, 0x1b ;  /* 0x0000001439107211 */ /* 0x080fe400078fdaff */
[-C--:B------:R-:W-:Y:S02]  /*1260*/  LEA.HI.SX32 R59, R59, R20.reuse, 0x1b ;  /* 0x000000143b3b7211 */ /* 0x080fe400078fdaff */
[-C--:B------:R-:W-:Y:S02]  /*1270*/  LEA.HI.SX32 R14, R61, R20.reuse, 0x1b ;  /* 0x000000143d0e7211 */ /* 0x080fe400078fdaff */
[-C--:B------:R-:W-:Y:S02]  /*1280*/  LEA.HI.SX32 R63, R63, R20.reuse, 0x1b ;  /* 0x000000143f3f7211 */ /* 0x080fe400078fdaff */
[-C--:B------:R-:W-:Y:S02]  /*1290*/  LEA.HI.SX32 R12, R65, R20.reuse, 0x1b ;  /* 0x00000014410c7211 */ /* 0x080fe400078fdaff */
[----:B------:R-:W-:-:S02]  /*12a0*/  LEA.HI.SX32 R0, R67, R20, 0x1b ;  /* 0x0000001443007211 */ /* 0x000fc400078fdaff */
[----:B------:R-:W-:Y:S01]  /*12b0*/  LEA.HI.SX32 R26, R20, R20, 0x1b ;  /* 0x00000014141a7211 */ /* 0x000fe200078fdaff */
[----:B------:R0:W-:Y:S01]  /*12c0*/  STS.U16 [R29+0x340], R18 ;  /* 0x000340121d007388 */ /* 0x0001e20000000400 */
[----:B------:R-:W-:Y:S02]  /*12d0*/  LEA R21, R13, UR32, 0x1 ;  /* 0x000000200d157c11 */ /* 0x000fe4000f8e08ff */
[----:B------:R-:W-:Y:S02]  /*12e0*/  LEA R20, R15, UR32, 0x1 ;  /* 0x000000200f147c11 */ /* 0x000fe4000f8e08ff */
[----:B------:R-:W-:Y:S02]  /*12f0*/  LEA R26, R26, UR32, 0x1 ;  /* 0x000000201a1a7c11 */ /* 0x000fe4000f8e08ff */
[----:B------:R-:W-:Y:S02]  /*1300*/  LEA R25, R5, UR32, 0x1 ;  /* 0x0000002005197c11 */ /* 0x000fe4000f8e08ff */
[----:B------:R-:W-:-:S02]  /*1310*/  LEA R24, R7, UR32, 0x1 ;  /* 0x0000002007187c11 */ /* 0x000fc4000f8e08ff */
[----:B0-----:R-:W-:Y:S02]  /*1320*/  LEA R18, R17, UR32, 0x1 ;  /* 0x0000002011127c11 */ /* 0x001fe4000f8e08ff */
        /* <DEDUP_REMOVED lines=51> */
[----:B------:R-:W-:-:S09]  /*1660*/  ISETP.NE.AND P1, PT, R56, RZ, PT ;  /* 0x000000ff3800720c */ /* 0x000fd20003f25270 */
        /* <DEDUP_REMOVED lines=52> */
[----:B------:R-:W-:-:S05]  /*19b0*/  FADD.FTZ R52, R52, R49 ;  /* 0x0000003134347221 */ /* 0x000fca0000010000 */
[----:B------:R-:W-:Y:S01]  /*19c0*/  FSETP.GTU.FTZ.AND P0, PT, R52, 20, PT ;  /* 0x41a000003400780b */ /* 0x000fe20003f1c000 */
[----:B--2---:R-:W-:-:S03]  /*19d0*/  HADD2.F32 R66, -RZ, R53.H0_H0 ;  /* 0x20000035ff427230 */ /* 0x004fc60000004100 */
[----:B0-----:R-:W-:Y:S01]  /*19e0*/  ISETP.EQ.OR P0, PT, RZ, UR6, P0 ;  /* 0x00000006ff007c0c */ /* 0x001fe20008702670 */
[----:B---3--:R-:W-:Y:S02]  /*19f0*/  HADD2.F32 R54, -RZ, R54.H0_H0 ;  /* 0x20000036ff367230 */ /* 0x008fe40000004100 */
[--C-:B------:R-:W-:Y:S01]  /*1a00*/  FADD.FTZ R53, R66, R49.reuse ;  /* 0x0000003142357221 */ /* 0x100fe20000010000 */
[----:B----4-:R-:W-:Y:S02]  /*1a10*/  HADD2.F32 R76, -RZ, R55.H0_H0 ;  /* 0x20000037ff4c7230 */ /* 0x010fe40000004100 */
[----:B-----5:R-:W-:Y:S02]  /*1a20*/  HADD2.F32 R56, -RZ, R56.H0_H0 ;  /* 0x20000038ff387230 */ /* 0x020fe40000004100 */
        /* <DEDUP_REMOVED lines=44> */
.L_x_3345:
[----:B------:R-:W-:Y:S05]  /*1cf0*/  BSYNC.RECONVERGENT B0 ;  /* 0x0000000000007941 */ /* 0x000fea0003800200 */
.L_x_3344:
        /* <DEDUP_REMOVED lines=35> */
.L_x_3347:
[----:B------:R-:W-:Y:S05]  /*1f30*/  BSYNC.RECONVERGENT B0 ;  /* 0x0000000000007941 */ /* 0x000fea0003800200 */
.L_x_3346:
        /* <DEDUP_REMOVED lines=37> */
.L_x_3349:
[----:B------:R-:W-:Y:S05]  /*2190*/  BSYNC.RECONVERGENT B0 ;  /* 0x0000000000007941 */ /* 0x000fea0003800200 */
.L_x_3348:
        /* <DEDUP_REMOVED lines=35> */
.L_x_3351:
[----:B------:R-:W-:Y:S05]  /*23d0*/  BSYNC.RECONVERGENT B0 ;  /* 0x0000000000007941 */ /* 0x000fea0003800200 */
.L_x_3350:
        /* <DEDUP_REMOVED lines=37> */
.L_x_3353:
[----:B------:R-:W-:Y:S05]  /*2630*/  BSYNC.RECONVERGENT B0 ;  /* 0x0000000000007941 */ /* 0x000fea0003800200 */
.L_x_3352:
        /* <DEDUP_REMOVED lines=35> */
.L_x_3355:
[----:B------:R-:W-:Y:S05]  /*2870*/  BSYNC.RECONVERGENT B0 ;  /* 0x0000000000007941 */ /* 0x000fea0003800200 */
.L_x_3354:
        /* <DEDUP_REMOVED lines=37> */
.L_x_3357:
[----:B------:R-:W-:Y:S05]  /*2ad0*/  BSYNC.RECONVERGENT B0 ;  /* 0x0000000000007941 */ /* 0x000fea0003800200 */
.L_x_3356:
        /* <DEDUP_REMOVED lines=35> */
.L_x_3359:
[----:B------:R-:W-:Y:S05]  /*2d10*/  BSYNC.RECONVERGENT B0 ;  /* 0x0000000000007941 */ /* 0x000fea0003800200 */
.L_x_3358:
        /* <DEDUP_REMOVED lines=40> */
.L_x_3361:
[----:B------:R-:W-:Y:S05]  /*2fa0*/  BSYNC.RECONVERGENT B0 ;  /* 0x0000000000007941 */ /* 0x000fea0003800200 */
.L_x_3360:
        /* <DEDUP_REMOVED lines=39> */
.L_x_3363:
[----:B------:R-:W-:Y:S05]  /*3220*/  BSYNC.RECONVERGENT B0 ;  /* 0x0000000000007941 */ /* 0x000fea0003800200 */
.L_x_3362:
        /* <DEDUP_REMOVED lines=45> */
.L_x_3365:
[----:B------:R-:W-:Y:S05]  /*3500*/  BSYNC.RECONVERGENT B0 ;  /* 0x0000000000007941 */ /* 0x000fea0003800200 */
.L_x_3364:
        /* <DEDUP_REMOVED lines=32> */
.L_x_3367:
[----:B------:R-:W-:Y:S05]  /*3710*/  BSYNC.RECONVERGENT B0 ;  /* 0x0000000000007941 */ /* 0x000fea0003800200 */
.L_x_3366:
        /* <DEDUP_REMOVED lines=32> */
.L_x_3369:
[----:B------:R-:W-:Y:S05]  /*3920*/  BSYNC.RECONVERGENT B0 ;  /* 0x0000000000007941 */ /* 0x000fea0003800200 */
.L_x_3368:
        /* <DEDUP_REMOVED lines=32> */
.L_x_3371:
[----:B------:R-:W-:Y:S05]  /*3b30*/  BSYNC.RECONVERGENT B0 ;  /* 0x0000000000007941 */ /* 0x000fea0003800200 */
.L_x_3370:
        /* <DEDUP_REMOVED lines=32> */
.L_x_3373:
[----:B------:R-:W-:Y:S05]  /*3d40*/  BSYNC.RECONVERGENT B0 ;  /* 0x0000000000007941 */ /* 0x000fea0003800200 */
.L_x_3372:
        /* <DEDUP_REMOVED lines=32> */
.L_x_3375:
[----:B------:R-:W-:Y:S05]  /*3f50*/  BSYNC.RECONVERGENT B0 ;  /* 0x0000000000007941 */ /* 0x000fea0003800200 */
.L_x_3374:
        /* <DEDUP_REMOVED lines=28> */
[----:B------:R-:W1:Y:S01]  /*4120*/  LDCU.64 UR38, c[0x0][0x3e0] ;  /* 0x00007c00ff2677ac */ /* 0x000e620008000a00 */
[----:B------:R-:W-:Y:S01]  /*4130*/  FMUL.FTZ R85, R85, R52 ;  /* 0x0000003455557220 */ /* 0x000fe20000410000 */
[----:B------:R-:W-:Y:S01]  /*4140*/  IADD3 R4, P0, P2, R4, 0x200, R7 ;  /* 0x0000020004047810 */ /* 0x000fe20007a1e007 */
[----:B------:R-:W-:Y:S01]  /*4150*/  FMUL.FTZ R86, R86, R53 ;  /* 0x0000003556567220 */ /* 0x000fe20000410000 */
[----:B------:R-:W2:Y:S01]  /*4160*/  LDCU.64 UR40, c[0x0][0x3c0] ;  /* 0x00007800ff2877ac */ /* 0x000ea20008000a00 */
[----:B------:R-:W-:Y:S01]  /*4170*/  FMUL.FTZ R87, R87, R54 ;  /* 0x0000003657577220 */ /* 0x000fe20000410000 */
[----:B------:R-:W-:Y:S01]  /*4180*/  FMUL.FTZ R88, R88, R55 ;  /* 0x0000003758587220 */ /* 0x000fe20000410000 */
[----:B------:R-:W-:Y:S01]  /*4190*/  FMUL.FTZ R89, R89, R56 ;  /* 0x0000003859597220 */ /* 0x000fe20000410000 */
[----:B------:R-:W-:Y:S01]  /*41a0*/  UISETP.LT.AND UP0, UPT, UR6, 0x1, UPT ;  /* 0x000000010600788c */ /* 0x000fe2000bf01270 */
[----:B------:R-:W-:Y:S01]  /*41b0*/  FMUL.FTZ R90, R90, R57 ;  /* 0x000000395a5a7220 */ /* 0x000fe20000410000 */
[----:B------:R-:W-:Y:S01]  /*41c0*/  UIMAD UR33, UR5, UR6, URZ ;  /* 0x00000006052172a4 */ /* 0x000fe2000f8e02ff */
[----:B------:R-:W-:Y:S01]  /*41d0*/  FMUL.FTZ R91, R91, R58 ;  /* 0x0000003a5b5b7220 */ /* 0x000fe20000410000 */
[----:B------:R-:W-:Y:S01]  /*41e0*/  USEL UR6, UR6, 0x1, !UP0 ;  /* 0x0000000106067887 */ /* 0x000fe2000c000000 */
        /* <DEDUP_REMOVED lines=9> */
[----:B------:R-:W-:Y:S01]  /*4280*/  UIADD3 UR7, UPT, UPT, UR32, 0x870, URZ ;  /* 0x0000087020077890 */ /* 0x000fe2000fffe0ff */
        /* <DEDUP_REMOVED lines=8> */
[----:B------:R-:W-:-:S08]  /*4310*/  UMOV UR10, UR13 ;  /* 0x0000000d000a7c82 */ /* 0x000fd00008000000 */
.L_x_3381:
[----:B------:R-:W-:Y:S02]  /*4320*/  ISETP.GE.AND P2, PT, R130, UR23, PT ;  /* 0x0000001782007c0c */ /* 0x000fe4000bf46270 */
[----:B------:R-:W-:Y:S02]  /*4330*/  ISETP.GE.AND P3, PT, R131, UR23, PT ;  /* 0x0000001783007c0c */ /* 0x000fe4000bf66270 */
[----:B------:R-:W-:Y:S02]  /*4340*/  ISETP.GE.AND P0, PT, R129, UR23, PT ;  /* 0x0000001781007c0c */ /* 0x000fe4000bf06270 */
[----:B------:R-:W-:-:S05]  /*4350*/  MOV R2, R4 ;  /* 0x0000000400027202 */ /* 0x000fca0000000f00 */
[----:B0-----:R-:W2:Y:S04]  /*4360*/  @!P1 LDG.E.U16 R8, desc[UR24][R2.64+-0x200] ;  /* 0xfffe001802089981 */ /* 0x001ea8000c1e1500 */
[----:B------:R-:W4:Y:S04]  /*4370*/  @!P2 LDG.E.U16 R5, desc[UR24][R2.64+-0x180] ;  /* 0xfffe80180205a981 */ /* 0x000f28000c1e1500 */
[----:B------:R-:W3:Y:S04]  /*4380*/  @!P3 LDG.E.U16 R4, desc[UR24][R2.64+-0x1c0] ;  /* 0xfffe40180204b981 */ /* 0x000ee8000c1e1500 */
[----:B------:R-:W3:Y:S01]  /*4390*/  @!P0 LDG.E.U16 R6, desc[UR24][R2.64+-0x140] ;  /* 0xfffec01802068981 */ /* 0x000ee2000c1e1500 */
[----:B------:R-:W-:-:S02]  /*43a0*/  HFMA2 R9, -RZ, RZ, 0, 0 ;  /* 0x00000000ff097431 */ /* 0x000fc400000001ff */
[----:B------:R-:W-:Y:S01]  /*43b0*/  IMAD.MOV.U32 R7, RZ, RZ, RZ ;  /* 0x000000ffff077224 */ /* 0x000fe200078e00ff */
[----:B------:R-:W-:Y:S02]  /*43c0*/  ISETP.GE.AND P4, PT, R128, UR23, PT ;  /* 0x0000001780007c0c */ /* 0x000fe4000bf86270 */
[----:B------:R-:W-:Y:S02]  /*43d0*/  ISETP.GE.AND P6, PT, R126, UR23, PT ;  /* 0x000000177e007c0c */ /* 0x000fe4000bfc6270 */
[----:B------:R-:W-:-:S09]  /*43e0*/  ISETP.GE.AND P5, PT, R127, UR23, PT ;  /* 0x000000177f007c0c */ /* 0x000fd2000bfa6270 */
[----:B------:R-:W3:Y:S01]  /*43f0*/  @!P4 LDG.E.U16 R102, desc[UR24][R2.64+-0x100] ;  /* 0xffff00180266c981 */ /* 0x000ee2000c1e1500 */
[----:B--2---:R-:W-:Y:S02]  /*4400*/  @!P1 PRMT R7, R8, 0x5410, RZ ;  /* 0x0000541008079816 */ /* 0x004fe400000000ff */
[----:B----4-:R-:W-:Y:S02]  /*4410*/  @!P2 PRMT R9, R5, 0x5410, RZ ;  /* 0x000054100509a816 */ /* 0x010fe400000000ff */
[----:B------:R-:W-:Y:S01]  /*4420*/  ISETP.GE.AND P2, PT, R124, UR23, PT ;  /* 0x000000177c007c0c */ /* 0x000fe2000bf46270 */
[----:B------:R-:W2:Y:S01]  /*4430*/  @!P6 LDG.E.U16 R5, desc[UR24][R2.64+-0x80] ;  /* 0xffff80180205e981 */ /* 0x000ea2000c1e1500 */
[----:B---3--:R-:W-:Y:S02]  /*4440*/  @!P3 PRMT R7, R7, 0x5410, R4 ;  /* 0x000054100707b816 */ /* 0x008fe40000000004 */
[----:B------:R-:W-:Y:S01]  /*4450*/  ISETP.GE.AND P3, PT, R125, UR23, PT ;  /* 0x000000177d007c0c */ /* 0x000fe2000bf66270 */
[----:B------:R-:W3:Y:S01]  /*4460*/  @!P5 LDG.E.U16 R4, desc[UR24][R2.64+-0xc0] ;  /* 0xffff40180204d981 */ /* 0x000ee2000c1e1500 */
[----:B------:R-:W-:-:S02]  /*4470*/  @!P0 PRMT R9, R9, 0x5410, R6 ;  /* 0x0000541009098816 */ /* 0x000fc40000000006 */
[----:B------:R-:W-:-:S05]  /*4480*/  ISETP.GE.AND P0, PT, R123, UR23, PT ;  /* 0x000000177b007c0c */ /* 0x000fca000bf06270 */
[----:B------:R-:W4:Y:S04]  /*4490*/  @!P2 LDG.E.U16 R8, desc[UR24][R2.64] ;  /* 0x000000180208a981 */ /* 0x000f28000c1e1500 */
[----:B------:R-:W4:Y:S04]  /*44a0*/  @!P3 LDG.E.U16 R6, desc[UR24][R2.64+-0x40] ;  /* 0xffffc0180206b981 */ /* 0x000f28000c1e1500 */
[----:B------:R-:W4:Y:S01]  /*44b0*/  @!P0 LDG.E.U16 R10, desc[UR24][R2.64+0x40] ;  /* 0x00004018020a8981 */ /* 0x000f22000c1e1500 */
[----:B------:R-:W-:Y:S02]  /*44c0*/  HFMA2 R103, -RZ, RZ, 0, 0 ;  /* 0x00000000ff677431 */ /* 0x000fe400000001ff */
[----:B------:R-:W-:Y:S01]  /*44d0*/  IMAD.MOV.U32 R11, RZ, RZ, RZ ;  /* 0x000000ffff0b7224 */ /* 0x000fe200078e00ff */
[----:B------:R-:W-:-:S02]  /*44e0*/  @!P4 PRMT R11, R102, 0x5410, RZ ;  /* 0x00005410660bc816 */ /* 0x000fc400000000ff */
[----:B------:R-:W-:Y:S02]  /*44f0*/  MOV R101, RZ ;  /* 0x000000ff00657202 */ /* 0x000fe40000000f00 */
[----:B------:R-:W-:-:S13]  /*4500*/  ISETP.GE.AND P4, PT, R122, UR23, PT ;  /* 0x000000177a007c0c */ /* 0x000fda000bf86270 */
        /* <DEDUP_REMOVED lines=16> */
[----:B------:R-:W-:Y:S01]  /*4610*/  IMAD.U32 R4, RZ, RZ, UR9 ;  /* 0x00000009ff047e24 */ /* 0x000fe2000f8e00ff */
[----:B------:R-:W-:-:S05]  /*4620*/  MOV R5, UR10 ;  /* 0x0000000a00057c02 */ /* 0x000fca0008000f00 */
[----:B------:R0:W4:Y:S01]  /*4630*/  LDG.E R4, desc[UR24][R4.64] ;  /* 0x0000001804047981 */ /* 0x000122000c1e1900 */
[----:B------:R-:W-:-:S03]  /*4640*/  PRMT R105, R7, 0x7632, R105 ;  /* 0x0000763207697816 */ /* 0x000fc60000000069 */
[----:B------:R1:W-:Y:S01]  /*4650*/  STS.U16 [R42], R7 ;  /* 0x000000072a007388 */ /* 0x0003e20000000400 */
[----:B------:R-:W-:-:S03]  /*4660*/  PRMT R106, R9, 0x7632, R106 ;  /* 0x00007632096a7816 */ /* 0x000fc6000000006a */
[----:B------:R-:W-:Y:S01]  /*4670*/  STS.U16 [R41+0x40], R105 ;  /* 0x0000406929007388 */ /* 0x000fe20000000400 */
[----:B0-----:R-:W-:-:S03]  /*4680*/  MOV R5, RZ ;  /* 0x000000ff00057202 */ /* 0x001fc60000000f00 */
[----:B------:R0:W-:Y:S01]  /*4690*/  STS.U16 [R40+0x80], R9 ;  /* 0x0000800928007388 */ /* 0x0001e20000000400 */
[----:B------:R-:W-:Y:S01]  /*46a0*/  @!P4 PRMT R5, R110, 0x5410, RZ ;  /* 0x000054106e05c816 */ /* 0x000fe200000000ff */
[----:B-1----:R-:W-:Y:S01]  /*46b0*/  IMAD.MOV.U32 R7, RZ, RZ, RZ ;  /* 0x000000ffff077224 */ /* 0x002fe200078e00ff */
[----:B------:R-:W-:Y:S01]  /*46c0*/  PRMT R107, R11, 0x7632, R107 ;  /* 0x000076320b6b7816 */ /* 0x000fe2000000006b */
[----:B0-----:R-:W-:Y:S01]  /*46d0*/  HFMA2 R9, -RZ, RZ, 0, 0 ;  /* 0x00000000ff097431 */ /* 0x001fe200000001ff */
[----:B------:R-:W-:Y:S01]  /*46e0*/  PRMT R108, R101, 0x7632, R108 ;  /* 0x00007632656c7816 */ /* 0x000fe2000000006c */
[----:B------:R-:W-:Y:S01]  /*46f0*/  STS.U16 [R39+0xc0], R106 ;  /* 0x0000c06a27007388 */ /* 0x000fe20000000400 */
[----:B------:R-:W-:-:S03]  /*4700*/  PRMT R109, R103, 0x7632, R109 ;  /* 0x00007632676d7816 */ /* 0x000fc6000000006d */
[----:B------:R-:W-:Y:S04]  /*4710*/  STS.U16 [R38+0x100], R11 ;  /* 0x0001000b26007388 */ /* 0x000fe80000000400 */
[----:B------:R-:W-:Y:S04]  /*4720*/  STS.U16 [R37+0x140], R107 ;  /* 0x0001406b25007388 */ /* 0x000fe80000000400 */
[----:B------:R0:W-:Y:S04]  /*4730*/  STS.U16 [R36+0x180], R101 ;  /* 0x0001806524007388 */ /* 0x0001e80000000400 */
[----:B------:R-:W-:Y:S04]  /*4740*/  STS.U16 [R35+0x1c0], R108 ;  /* 0x0001c06c23007388 */ /* 0x000fe80000000400 */
[----:B------:R1:W-:Y:S04]  /*4750*/  STS.U16 [R34+0x200], R103 ;  /* 0x0002006722007388 */ /* 0x0003e80000000400 */
[----:B------:R-:W-:Y:S01]  /*4760*/  STS.U16 [R33+0x240], R109 ;  /* 0x0002406d21007388 */ /* 0x000fe20000000400 */
[----:B------:R-:W-:-:S02]  /*4770*/  IADD3 R105, PT, PT, R134, 0x7, RZ ;  /* 0x0000000786697810 */ /* 0x000fc40007ffe0ff */
[----:B--2---:R-:W-:Y:S02]  /*4780*/  @!P6 PRMT R7, R8, 0x5410, RZ ;  /* 0x000054100807e816 */ /* 0x004fe400000000ff */
[----:B---3--:R-:W-:-:S04]  /*4790*/  @!P5 PRMT R5, R5, 0x5410, R6 ;  /* 0x000054100505d816 */ /* 0x008fc80000000006 */
[----:B------:R-:W-:Y:S02]  /*47a0*/  PRMT R8, R5, 0x7632, R8 ;  /* 0x0000763205087816 */ /* 0x000fe40000000008 */
[----:B----4-:R-:W-:Y:S02]  /*47b0*/  @!P2 PRMT R9, R102, 0x5410, RZ ;  /* 0x000054106609a816 */ /* 0x010fe400000000ff */
[----:B------:R-:W-:Y:S02]  /*47c0*/  @!P3 PRMT R7, R7, 0x5410, R10 ;  /* 0x000054100707b816 */ /* 0x000fe4000000000a */
[----:B------:R-:W-:Y:S02]  /*47d0*/  @!P0 PRMT R9, R9, 0x5410, R104 ;  /* 0x0000541009098816 */ /* 0x000fe40000000068 */
[----:B0-----:R-:W-:Y:S01]  /*47e0*/  PRMT R101, R7, 0x7632, R101 ;  /* 0x0000763207657816 */ /* 0x001fe20000000065 */
[----:B------:R-:W-:Y:S01]  /*47f0*/  STS.U16 [R32+0x280], R5 ;  /* 0x0002800520007388 */ /* 0x000fe20000000400 */
[----:B-1----:R-:W-:-:S03]  /*4800*/  PRMT R103, R9, 0x7632, R103 ;  /* 0x0000763209677816 */ /* 0x002fc60000000067 */
[----:B------:R-:W-:Y:S04]  /*4810*/  STS.U16 [R31+0x2c0], R8 ;  /* 0x0002c0081f007388 */ /* 0x000fe80000000400 */
[----:B------:R-:W-:Y:S04]  /*4820*/  STS.U16 [R30+0x300], R7 ;  /* 0x000300071e007388 */ /* 0x000fe80000000400 */
[----:B------:R-:W-:Y:S04]  /*4830*/  STS.U16 [R29+0x340], R101 ;  /* 0x000340651d007388 */ /* 0x000fe80000000400 */
[----:B------:R0:W-:Y:S04]  /*4840*/  STS.U16 [R28+0x380], R9 ;  /* 0x000380091c007388 */ /* 0x0001e80000000400 */
[----:B------:R1:W-:Y:S01]  /*4850*/  STS.U16 [R27+0x3c0], R103 ;  /* 0x0003c0671b007388 */ /* 0x0003e20000000400 */
[----:B------:R-:W-:-:S03]  /*4860*/  NOP ;  /* 0x0000000000007918 */ /* 0x000fc60000000000 */
[----:B------:R-:W2:Y:S04]  /*4870*/  LDS.U16 R5, [R26] ;  /* 0x000000001a057984 */ /* 0x000ea80000000400 */
[----:B------:R-:W3:Y:S01]  /*4880*/  LDS.U16 R6, [R25+0x2] ;  /* 0x0000020019067984 */ /* 0x000ee20000000400 */
[----:B------:R-:W-:-:S03]  /*4890*/  FMUL.FTZ R4, R4, 1.4426950216293334961 ;  /* 0x3fb8aa3b04047820 */ /* 0x000fc60000410000 */
[----:B------:R-:W4:Y:S01]  /*48a0*/  LDS.U16 R7, [R24+0x4] ;  /* 0x0000040018077984 */ /* 0x000f220000000400 */
[----:B------:R-:W-:Y:S01]  /*48b0*/  FMUL.FTZ R10, R4, R52 ;  /* 0x00000034040a7220 */ /* 0x000fe20000410000 */
[C---:B0-----:R-:W-:Y:S02]  /*48c0*/  VIADD R9, R134.reuse, 0x2 ;  /* 0x0000000286097836 */ /* 0x041fe40000000000 */
[----:B------:R-:W-:Y:S01]  /*48d0*/  LDS.U16 R8, [R23+0x6] ;  /* 0x0000060017087984 */ /* 0x000fe20000000400 */
[----:B------:R0:W4:Y:S01]  /*48e0*/  MUFU.EX2 R118, R10 ;  /* 0x0000000a00767308 */ /* 0x0001220000000800 */
[C---:B------:R-:W-:Y:S02]  /*48f0*/  ISETP.GE.U32.AND P5, PT, R134.reuse, UR23, PT ;  /* 0x0000001786007c0c */ /* 0x040fe4000bfa6070 */
[C---:B-1----:R-:W-:Y:S01]  /*4900*/  IADD3 R103, PT, PT, R134.reuse, 0x4, RZ ;  /* 0x0000000486677810 */ /* 0x042fe20007ffe0ff */
[----:B------:R-:W-:Y:S01]  /*4910*/  LDS.U16 R135, [R17+0x12] ;  /* 0x0000120011877984 */ /* 0x000fe20000000400 */
[----:B0-----:R-:W-:-:S04]  /*4920*/  IADD3 R10, PT, PT, R134, 0x3, RZ ;  /* 0x00000003860a7810 */ /* 0x001fc80007ffe0ff */
[----:B------:R-:W-:Y:S01]  /*4930*/  ISETP.GE.U32.AND P2, PT, R10, UR23, PT ;  /* 0x000000170a007c0c */ /* 0x000fe2000bf46070 */
[----:B------:R-:W-:Y:S01]  /*4940*/  FMUL.FTZ R11, R4, R53 ;  /* 0x00000035040b7220 */ /* 0x000fe20000410000 */
[----:B------:R-:W-:Y:S02]  /*4950*/  ISETP.GE.U32.AND P3, PT, R9, UR23, PT ;  /* 0x0000001709007c0c */ /* 0x000fe4000bf66070 */
[----:B------:R-:W-:Y:S01]  /*4960*/  LDS.U16 R9, [R22+0x8] ;  /* 0x0000080016097984 */ /* 0x000fe20000000400 */
[----:B--2---:R-:W-:-:S03]  /*4970*/  HADD2.F32 R10, -RZ, R5.H0_H0 ;  /* 0x20000005ff0a7230 */ /* 0x004fc60000004100 */
[----:B------:R-:W0:Y:S01]  /*4980*/  LDS.U16 R5, [R21+0xa] ;  /* 0x00000a0015057984 */ /* 0x000e220000000400 */
[----:B------:R1:W2:Y:S01]  /*4990*/  MUFU.EX2 R115, R11 ;  /* 0x0000000b00737308 */ /* 0x0002a20000000800 */
[----:B------:R-:W-:Y:S01]  /*49a0*/  FMUL.FTZ R10, R85, R10 ;  /* 0x0000000a550a7220 */ /* 0x000fe20000410000 */
[----:B-1----:R-:W-:-:S04]  /*49b0*/  VIADD R11, R134, 0x5 ;  /* 0x00000005860b7836 */ /* 0x002fc80000000000 */
[----:B------:R-:W-:Y:S02]  /*49c0*/  FSEL R117, R10, RZ, !P5 ;  /* 0x000000ff0a757208 */ /* 0x000fe40006800000 */
[----:B------:R-:W1:Y:S01]  /*49d0*/  LDS.U16 R10, [R20+0xc] ;  /* 0x00000c00140a7984 */ /* 0x000e620000000400 */
[----:B------:R-:W-:Y:S01]  /*49e0*/  ISETP.GE.U32.AND P6, PT, R11, UR23, PT ;  /* 0x000000170b007c0c */ /* 0x000fe2000bfc6070 */
[----:B---3--:R-:W-:Y:S02]  /*49f0*/  HADD2.F32 R11, -RZ, R6.H0_H0 ;  /* 0x20000006ff0b7230 */ /* 0x008fe40000004100 */
[----:B----4-:R-:W-:Y:S02]  /*4a00*/  HADD2.F32 R6, -RZ, R7.H0_H0 ;  /* 0x20000007ff067230 */ /* 0x010fe40000004100 */
[----:B------:R-:W-:Y:S01]  /*4a10*/  LDS.U16 R7, [R18+0x10] ;  /* 0x0000100012077984 */ /* 0x000fe20000000400 */
[----:B------:R-:W-:-:S03]  /*4a20*/  FMUL.FTZ R116, R86, R11 ;  /* 0x0000000b56747220 */ /* 0x000fc60000410000 */
[----:B------:R-:W3:Y:S01]  /*4a30*/  LDS.U16 R11, [R19+0xe] ;  /* 0x00000e00130b7984 */ /* 0x000ee20000000400 */
[----:B------:R-:W-:Y:S02]  /*4a40*/  ISETP.GE.U32.AND P0, PT, R103, UR23, PT ;  /* 0x0000001767007c0c */ /* 0x000fe4000bf06070 */
[C---:B------:R-:W-:Y:S02]  /*4a50*/  IADD3 R103, PT, PT, R134.reuse, 0x6, RZ ;  /* 0x0000000686677810 */ /* 0x040fe40007ffe0ff */
[----:B------:R-:W-:Y:S02]  /*4a60*/  IADD3 R102, PT, PT, R134, 0x1, RZ ;  /* 0x0000000186667810 */ /* 0x000fe40007ffe0ff */
[----:B------:R-:W-:Y:S01]  /*4a70*/  FSEL R118, R118, 1, !P5 ;  /* 0x3f80000076767808 */ /* 0x000fe20006800000 */
[C---:B------:R-:W-:Y:S01]  /*4a80*/  FMUL.FTZ R101, R4.reuse, R54 ;  /* 0x0000003604657220 */ /* 0x040fe20000410000 */
[----:B------:R-:W-:Y:S01]  /*4a90*/  ISETP.GE.U32.AND P5, PT, R103, UR23, PT ;  /* 0x0000001767007c0c */ /* 0x000fe2000bfa6070 */
[----:B------:R-:W-:Y:S01]  /*4aa0*/  FMUL.FTZ R103, R4, R57 ;  /* 0x0000003904677220 */ /* 0x000fe20000410000 */
[----:B------:R-:W-:Y:S01]  /*4ab0*/  ISETP.GE.U32.AND P4, PT, R102, UR23, PT ;  /* 0x0000001766007c0c */ /* 0x000fe2000bf86070 */
[----:B------:R-:W-:Y:S01]  /*4ac0*/  FMUL.FTZ R6, R87, R6 ;  /* 0x0000000657067220 */ /* 0x000fe20000410000 */
[C---:B------:R-:W-:Y:S01]  /*4ad0*/  FMUL.FTZ R102, R4.reuse, R55 ;  /* 0x0000003704667220 */ /* 0x040fe20000410000 */
[----:B0-----:R-:W-:Y:S01]  /*4ae0*/  HADD2.F32 R5, -RZ, R5.H0_H0 ;  /* 0x20000005ff057230 */ /* 0x001fe20000004100 */
[----:B------:R0:W4:Y:S01]  /*4af0*/  MUFU.EX2 R113, R101 ;  /* 0x0000006500717308 */ /* 0x0001220000000800 */
[----:B------:R-:W-:Y:S01]  /*4b00*/  FMUL.FTZ R104, R4, R58 ;  /* 0x0000003a04687220 */ /* 0x000fe20000410000 */
[----:B------:R-:W-:-:S02]  /*4b10*/  FSEL R114, R6, RZ, !P3 ;  /* 0x000000ff06727208 */ /* 0x000fc40005800000 */
[----:B------:R-:W-:Y:S01]  /*4b20*/  FMUL.FTZ R5, R90, R5 ;  /* 0x000000055a057220 */ /* 0x000fe20000410000 */
[----:B------:R-:W-:-:S03]  /*4b30*/  HADD2.F32 R6, -RZ, R9.H0_H0 ;  /* 0x20000009ff067230 */ /* 0x000fc60000004100 */
[----:B------:R-:W3:Y:S01]  /*4b40*/  MUFU.EX2 R103, R103 ;  /* 0x0000006700677308 */ /* 0x000ee20000000800 */
[----:B0-----:R-:W-:Y:S01]  /*4b50*/  FMUL.FTZ R101, R4, R56 ;  /* 0x0000003804657220 */ /* 0x001fe20000410000 */
[----:B------:R-:W-:Y:S02]  /*4b60*/  FSEL R108, R5, RZ, !P6 ;  /* 0x000000ff056c7208 */ /* 0x000fe40007000000 */
[----:B------:R-:W0:Y:S04]  /*4b70*/  LDS.U16 R5, [R16+0x14] ;  /* 0x0000140010057984 */ /* 0x000e280000000400 */
[----:B------:R-:W3:Y:S01]  /*4b80*/  MUFU.EX2 R102, R102 ;  /* 0x0000006600667308 */ /* 0x000ee20000000800 */
[----:B------:R-:W-:Y:S01]  /*4b90*/  FMUL.FTZ R6, R89, R6 ;  /* 0x0000000659067220 */ /* 0x000fe20000410000 */
[----:B------:R-:W-:-:S06]  /*4ba0*/  FSEL R116, R116, RZ, !P4 ;  /* 0x000000ff74747208 */ /* 0x000fcc0006000000 */
[----:B------:R1:W-:Y:S01]  /*4bb0*/  MUFU.EX2 R109, R101 ;  /* 0x00000065006d7308 */ /* 0x0003e20000000800 */
[----:B--2---:R-:W-:Y:S02]  /*4bc0*/  FSEL R115, R115, 1, !P4 ;  /* 0x3f80000073737808 */ /* 0x004fe40006000000 */
[----:B------:R-:W-:-:S05]  /*4bd0*/  ISETP.GE.U32.AND P4, PT, R105, UR23, PT ;  /* 0x0000001769007c0c */ /* 0x000fca000bf86070 */
[----:B------:R-:W2:Y:S01]  /*4be0*/  MUFU.EX2 R104, R104 ;  /* 0x0000006800687308 */ /* 0x000ea20000000800 */
[----:B-1----:R-:W-:Y:S02]  /*4bf0*/  HADD2.F32 R101, -RZ, R8.H0_H0 ;  /* 0x20000008ff657230 */ /* 0x002fe40000004100 */
[----:B------:R-:W-:Y:S01]  /*4c00*/  FMUL.FTZ R8, R4, R59 ;  /* 0x0000003b04087220 */ /* 0x000fe20000410000 */
[----:B------:R-:W-:Y:S02]  /*4c10*/  VIADD R105, R134, 0x8 ;  /* 0x0000000886697836 */ /* 0x000fe40000000000 */
[----:B------:R-:W-:Y:S01]  /*4c20*/  FMUL.FTZ R9, R4, R60 ;  /* 0x0000003c04097220 */ /* 0x000fe20000410000 */
[----:B------:R-:W-:Y:S01]  /*4c30*/  FMUL.FTZ R101, R88, R101 ;  /* 0x0000006558657220 */ /* 0x000fe20000410000 */
[----:B------:R1:W0:Y:S01]  /*4c40*/  MUFU.EX2 R137, R8 ;  /* 0x0000000800897308 */ /* 0x0002220000000800 */
[----:B------:R-:W-:Y:S01]  /*4c50*/  FSEL R110, R6, RZ, !P0 ;  /* 0x000000ff066e7208 */ /* 0x000fe20004000000 */
[----:B------:R-:W-:-:S02]  /*4c60*/  HADD2.F32 R10, -RZ, R10.H0_H0 ;  /* 0x2000000aff0a7230 */ /* 0x000fc40000004100 */
[C---:B------:R-:W-:Y:S01]  /*4c70*/  VIADD R6, R134.reuse, 0xb ;  /* 0x0000000b86067836 */ /* 0x040fe20000000000 */
[----:B----4-:R-:W-:Y:S02]  /*4c80*/  FSEL R113, R113, 1, !P3 ;  /* 0x3f80000071717808 */ /* 0x010fe40005800000 */
[----:B------:R-:W-:Y:S01]  /*4c90*/  FSEL R112, R101, RZ, !P2 ;  /* 0x000000ff65707208 */ /* 0x000fe20005000000 */
[----:B------:R-:W-:Y:S01]  /*4ca0*/  FMUL.FTZ R10, R91, R10 ;  /* 0x0000000a5b0a7220 */ /* 0x000fe20000410000 */
[----:B------:R-:W-:Y:S01]  /*4cb0*/  ISETP.GE.U32.AND P3, PT, R105, UR23, PT ;  /* 0x0000001769007c0c */ /* 0x000fe2000bf66070 */
[----:B------:R4:W0:Y:S01]  /*4cc0*/  MUFU.EX2 R101, R9 ;  /* 0x0000000900657308 */ /* 0x0008220000000800 */
[----:B------:R-:W-:Y:S01]  /*4cd0*/  IADD3 R105, PT, PT, R134, 0x9, RZ ;  /* 0x0000000986697810 */ /* 0x000fe20007ffe0ff */
[----:B---3--:R-:W-:Y:S01]  /*4ce0*/  HADD2.F32 R11, -RZ, R11.H0_H0 ;  /* 0x2000000bff0b7230 */ /* 0x008fe20000004100 */
[----:B------:R-:W-:Y:S02]  /*4cf0*/  FSEL R107, R103, 1, !P6 ;  /* 0x3f800000676b7808 */ /* 0x000fe40007000000 */
[----:B------:R-:W-:Y:S01]  /*4d00*/  ISETP.GE.U32.AND P6, PT, R6, UR23, PT ;  /* 0x0000001706007c0c */ /* 0x000fe2000bfc6070 */
[----:B-1----:R-:W-:Y:S01]  /*4d10*/  HADD2.F32 R8, -RZ, R7.H0_H0 ;  /* 0x20000007ff087230 */ /* 0x002fe20000004100 */
[----:B------:R-:W-:-:S02]  /*4d20*/  IADD3 R6, PT, PT, R134, 0xc, RZ ;  /* 0x0000000c86067810 */ /* 0x000fc40007ffe0ff */
[----:B------:R-:W-:Y:S01]  /*4d30*/  FSEL R111, R102, 1, !P2 ;  /* 0x3f800000666f7808 */ /* 0x000fe20005000000 */
[----:B------:R-:W-:Y:S01]  /*4d40*/  FMUL.FTZ R11, R92, R11 ;  /* 0x0000000b5c0b7220 */ /* 0x000fe20000410000 */
[----:B------:R-:W-:Y:S01]  /*4d50*/  ISETP.GE.U32.AND P2, PT, R105, UR23, PT ;  /* 0x0000001769007c0c */ /* 0x000fe2000bf46070 */
[----:B----4-:R-:W1:Y:S01]  /*4d60*/  LDS.U16 R9, [R15+0x16] ;  /* 0x000016000f097984 */ /* 0x010e620000000400 */
[----:B------:R-:W-:Y:S02]  /*4d70*/  FSEL R106, R10, RZ, !P5 ;  /* 0x000000ff0a6a7208 */ /* 0x000fe40006800000 */
[----:B--2---:R-:W-:Y:S01]  /*4d80*/  FSEL R105, R104, 1, !P5 ;  /* 0x3f80000068697808 */ /* 0x004fe20006800000 */
[----:B------:R-:W-:Y:S01]  /*4d90*/  FMUL.FTZ R136, R4, R61 ;  /* 0x0000003d04887220 */ /* 0x000fe20000410000 */
[----:B------:R-:W-:Y:S01]  /*4da0*/  ISETP.GE.U32.AND P5, PT, R6, UR23, PT ;  /* 0x0000001706007c0c */ /* 0x000fe2000bfa6070 */
[----:B------:R-:W-:Y:S01]  /*4db0*/  FMUL.FTZ R8, R93, R8 ;  /* 0x000000085d087220 */ /* 0x000fe20000410000 */
[C---:B------:R-:W-:Y:S01]  /*4dc0*/  IADD3 R6, PT, PT, R134.reuse, 0xd, RZ ;  /* 0x0000000d86067810 */ /* 0x040fe20007ffe0ff */
[----:B------:R-:W2:Y:S01]  /*4dd0*/  LDS.U16 R7, [R14+0x18] ;  /* 0x000018000e077984 */ /* 0x000ea20000000400 */
[----:B------:R-:W-:-:S02]  /*4de0*/  IADD3 R102, PT, PT, R134, 0xa, RZ ;  /* 0x0000000a86667810 */ /* 0x000fc40007ffe0ff */
[----:B------:R-:W-:Y:S02]  /*4df0*/  FSEL R104, R11, RZ, !P4 ;  /* 0x000000ff0b687208 */ /* 0x000fe40006000000 */
[----:B0-----:R-:W-:Y:S02]  /*4e00*/  FSEL R103, R137, 1, !P4 ;  /* 0x3f80000089677808 */ /* 0x001fe40006000000 */
[----:B------:R-:W-:Y:S02]  /*4e10*/  FSEL R109, R109, 1, !P0 ;  /* 0x3f8000006d6d7808 */ /* 0x000fe40004000000 */
[----:B------:R-:W-:Y:S01]  /*4e20*/  ISETP.GE.U32.AND P4, PT, R6, UR23, PT ;  /* 0x0000001706007c0c */ /* 0x000fe2000bf86070 */
[----:B------:R-:W-:Y:S01]  /*4e30*/  VIADD R6, R134, 0xe ;  /* 0x0000000e86067836 */ /* 0x000fe20000000000 */
[----:B------:R-:W-:Y:S01]  /*4e40*/  ISETP.GE.U32.AND P0, PT, R102, UR23, PT ;  /* 0x0000001766007c0c */ /* 0x000fe2000bf06070 */
[----:B------:R-:W0:Y:S01]  /*4e50*/  MUFU.EX2 R136, R136 ;  /* 0x0000008800887308 */ /* 0x000e220000000800 */
[----:B------:R-:W-:-:S02]  /*4e60*/  FSEL R102, R8, RZ, !P3 ;  /* 0x000000ff08667208 */ /* 0x000fc40005800000 */
[----:B------:R-:W3:Y:S01]  /*4e70*/  LDS.U16 R8, [R13+0x1a] ;  /* 0x00001a000d087984 */ /* 0x000ee20000000400 */
[----:B------:R-:W-:Y:S02]  /*4e80*/  FSEL R101, R101, 1, !P3 ;  /* 0x3f80000065657808 */ /* 0x000fe40005800000 */
[----:B------:R-:W-:Y:S02]  /*4e90*/  ISETP.GE.U32.AND P3, PT, R6, UR23, PT ;  /* 0x0000001706007c0c */ /* 0x000fe4000bf66070 */
[----:B------:R-:W4:Y:S01]  /*4ea0*/  LDS.U16 R6, [R12+0x1c] ;  /* 0x00001c000c067984 */ /* 0x000f220000000400 */
[C---:B------:R-:W-:Y:S01]  /*4eb0*/  FMUL.FTZ R138, R4.reuse, R62 ;  /* 0x0000003e048a7220 */ /* 0x040fe20000410000 */
[C---:B------:R-:W-:Y:S01]  /*4ec0*/  FMUL.FTZ R139, R4.reuse, R63 ;  /* 0x0000003f048b7220 */ /* 0x040fe20000410000 */
[C---:B------:R-:W-:Y:S01]  /*4ed0*/  FMUL.FTZ R140, R4.reuse, R64 ;  /* 0x00000040048c7220 */ /* 0x040fe20000410000 */
[C---:B------:R-:W-:Y:S01]  /*4ee0*/  FMUL.FTZ R11, R4.reuse, R65 ;  /* 0x00000041040b7220 */ /* 0x040fe20000410000 */
[----:B------:R-:W-:Y:S01]  /*4ef0*/  FMUL.FTZ R141, R4, R67 ;  /* 0x00000043048d7220 */ /* 0x000fe20000410000 */
[----:B------:R-:W-:-:S02]  /*4f00*/  HADD2.F32 R135, -RZ, R135.H0_H0 ;  /* 0x20000087ff877230 */ /* 0x000fc40000004100 */
[----:B------:R-:W-:Y:S01]  /*4f10*/  FMUL.FTZ R144, R4, R68 ;  /* 0x0000004404907220 */ /* 0x000fe20000410000 */
[----:B------:R-:W-:Y:S01]  /*4f20*/  FFMA.FTZ R137, R117, R115, R116 ;  /* 0x0000007375897223 */ /* 0x000fe20000010074 */
[----:B------:R-:W4:Y:S01]  /*4f30*/  LDS.U16 R4, [R0+0x1e] ;  /* 0x00001e0000047984 */ /* 0x000f220000000400 */
[----:B------:R-:W-:Y:S02]  /*4f40*/  FMUL.FTZ R135, R94, R135 ;  /* 0x000000875e877220 */ /* 0x000fe40000410000 */
[----:B------:R-:W-:Y:S01]  /*4f50*/  FFMA.FTZ R137, R113, R137, R114 ;  /* 0x0000008971897223 */ /* 0x000fe20000010072 */
[----:B------:R-:W-:Y:S01]  /*4f60*/  IADD3 R10, PT, PT, R134, 0xf, RZ ;  /* 0x0000000f860a7810 */ /* 0x000fe20007ffe0ff */
[----:B------:R-:W-:Y:S02]  /*4f70*/  HADD2.F32 R142, -RZ, R5.H0_H0 ;  /* 0x20000005ff8e7230 */ /* 0x000fe40000004100 */
[----:B------:R-:W-:Y:S01]  /*4f80*/  FFMA.FTZ R5, R111, R137, R112 ;  /* 0x000000896f057223 */ /* 0x000fe20000010070 */
[----:B------:R-:W2:Y:S01]  /*4f90*/  MUFU.EX2 R11, R11 ;  /* 0x0000000b000b7308 */ /* 0x000ea20000000800 */
[----:B------:R-:W-:-:S02]  /*4fa0*/  FSEL R135, R135, RZ, !P2 ;  /* 0x000000ff87877208 */ /* 0x000fc40005000000 */
[----:B0-----:R-:W-:Y:S02]  /*4fb0*/  FSEL R136, R136, 1, !P2 ;  /* 0x3f80000088887808 */ /* 0x001fe40005000000 */
[----:B------:R-:W-:Y:S01]  /*4fc0*/  ISETP.GE.U32.AND P2, PT, R10, UR23, PT ;  /* 0x000000170a007c0c */ /* 0x000fe2000bf46070 */
[----:B------:R-:W-:Y:S01]  /*4fd0*/  FFMA.FTZ R10, R109, R5, R110 ;  /* 0x000000056d0a7223 */ /* 0x000fe2000001006e */
[----:B------:R-:W-:Y:S01]  /*4fe0*/  FMUL.FTZ R146, R118, R115 ;  /* 0x0000007376927220 */ /* 0x000fe20000410000 */
[----:B------:R-:W0:Y:S02]  /*4ff0*/  MUFU.EX2 R138, R138 ;  /* 0x0000008a008a7308 */ /* 0x000e240000000800 */
[----:B------:R-:W-:Y:S01]  /*5000*/  FFMA.FTZ R10, R107, R10, R108 ;  /* 0x0000000a6b0a7223 */ /* 0x000fe2000001006c */
[----:B------:R-:W-:-:S03]  /*5010*/  FMUL.FTZ R146, R113, R146 ;  /* 0x0000009271927220 */ /* 0x000fc60000410000 */
[----:B------:R-:W-:Y:S02]  /*5020*/  FFMA.FTZ R10, R105, R10, R106 ;  /* 0x0000000a690a7223 */ /* 0x000fe4000001006a */
[----:B------:R-:W4:Y:S01]  /*5030*/  MUFU.EX2 R139, R139 ;  /* 0x0000008b008b7308 */ /* 0x000f220000000800 */
[----:B------:R-:W-:Y:S01]  /*5040*/  FMUL.FTZ R146, R111, R146 ;  /* 0x000000926f927220 */ /* 0x000fe20000410000 */
[----:B------:R-:W-:Y:S01]  /*5050*/  FFMA.FTZ R10, R103, R10, R104 ;  /* 0x0000000a670a7223 */ /* 0x000fe20000010068 */
[----:B-1----:R-:W-:-:S05]  /*5060*/  HADD2.F32 R9, -RZ, R9.H0_H0 ;  /* 0x20000009ff097230 */ /* 0x002fca0000004100 */
[----:B------:R2:W1:Y:S01]  /*5070*/  MUFU.EX2 R143, R141 ;  /* 0x0000008d008f7308 */ /* 0x0004620000000800 */
[----:B------:R-:W-:Y:S01]  /*5080*/  FMUL.FTZ R146, R109, R146 ;  /* 0x000000926d927220 */ /* 0x000fe20000410000 */
[----:B------:R-:W-:-:S06]  /*5090*/  FMUL.FTZ R137, R95, R142 ;  /* 0x0000008e5f897220 */ /* 0x000fcc0000410000 */
[----:B------:R-:W1:Y:S01]  /*50a0*/  MUFU.EX2 R140, R140 ;  /* 0x0000008c008c7308 */ /* 0x000e620000000800 */
[----:B--2---:R-:W-:Y:S01]  /*50b0*/  FSEL R141, R11, 1, !P4 ;  /* 0x3f8000000b8d7808 */ /* 0x004fe20006000000 */
[----:B------:R-:W-:Y:S01]  /*50c0*/  FFMA.FTZ R11, R101, R10, R102 ;  /* 0x0000000a650b7223 */ /* 0x000fe20000010066 */
[----:B------:R-:W-:Y:S01]  /*50d0*/  FMUL.FTZ R146, R107, R146 ;  /* 0x000000926b927220 */ /* 0x000fe20000410000 */
[----:B------:R-:W-:Y:S02]  /*50e0*/  HADD2.F32 R10, -RZ, R7.H0_H0 ;  /* 0x20000007ff0a7230 */ /* 0x000fe40000004100 */
[----:B------:R-:W-:Y:S01]  /*50f0*/  FMUL.FTZ R9, R100, R9 ;  /* 0x0000000964097220 */ /* 0x000fe20000410000 */
[----:B------:R-:W-:Y:S01]  /*5100*/  FSEL R137, R137, RZ, !P0 ;  /* 0x000000ff89897208 */ /* 0x000fe20004000000 */
[----:B------:R-:W-:Y:S01]  /*5110*/  FFMA.FTZ R11, R136, R11, R135 ;  /* 0x0000000b880b7223 */ /* 0x000fe20000010087 */
[----:B0-----:R-:W-:Y:S01]  /*5120*/  FSEL R138, R138, 1, !P0 ;  /* 0x3f8000008a8a7808 */ /* 0x001fe20004000000 */
[----:B------:R-:W-:Y:S01]  /*5130*/  FMUL.FTZ R146, R105, R146 ;  /* 0x0000009269927220 */ /* 0x000fe20000410000 */
[----:B---3--:R-:W-:Y:S01]  /*5140*/  HADD2.F32 R7, -RZ, R8.H0_H0 ;  /* 0x20000008ff077230 */ /* 0x008fe20000004100 */
[----:B------:R0:W2:Y:S01]  /*5150*/  MUFU.EX2 R5, R144 ;  /* 0x0000009000057308 */ /* 0x0000a20000000800 */
[----:B------:R-:W-:Y:S01]  /*5160*/  FMUL.FTZ R10, R99, R10 ;  /* 0x0000000a630a7220 */ /* 0x000fe20000410000 */
[----:B----4-:R-:W-:Y:S01]  /*5170*/  FSEL R139, R139, 1, !P6 ;  /* 0x3f8000008b8b7808 */ /* 0x010fe20007000000 */
[----:B------:R-:W-:Y:S01]  /*5180*/  FFMA.FTZ R11, R138, R11, R137 ;  /* 0x0000000b8a0b7223 */ /* 0x000fe20000010089 */
[----:B------:R-:W-:Y:S01]  /*5190*/  FMUL.FTZ R148, R103, R146 ;  /* 0x0000009267947220 */ /* 0x000fe20000410000 */
[----:B------:R-:W-:Y:S01]  /*51a0*/  HADD2.F32 R6, -RZ, R6.H0_H0 ;  /* 0x20000006ff067230 */ /* 0x000fe20000004100 */
[----:B-1----:R-:W-:-:S02]  /*51b0*/  FSEL R142, R143, 1, !P3 ;  /* 0x3f8000008f8e7808 */ /* 0x002fc40005800000 */
[----:B0-----:R-:W-:Y:S01]  /*51c0*/  FSEL R144, R9, RZ, !P6 ;  /* 0x000000ff09907208 */ /* 0x001fe20007000000 */
[----:B------:R-:W-:Y:S01]  /*51d0*/  FMUL.FTZ R146, R98, R7 ;  /* 0x0000000762927220 */ /* 0x000fe20000410000 */
[----:B------:R-:W-:Y:S02]  /*51e0*/  FSEL R140, R140, 1, !P5 ;  /* 0x3f8000008c8c7808 */ /* 0x000fe40006800000 */
[----:B------:R-:W-:Y:S01]  /*51f0*/  FSEL R143, R10, RZ, !P5 ;  /* 0x000000ff0a8f7208 */ /* 0x000fe20006800000 */
[----:B------:R-:W-:Y:S01]  /*5200*/  FFMA.FTZ R11, R139, R11, R144 ;  /* 0x0000000b8b0b7223 */ /* 0x000fe20000010090 */
[----:B------:R-:W-:Y:S02]  /*5210*/  HADD2.F32 R7, -RZ, R4.H0_H0 ;  /* 0x20000004ff077230 */ /* 0x000fe40000004100 */
[----:B------:R-:W-:Y:S01]  /*5220*/  FMUL.FTZ R6, R97, R6 ;  /* 0x0000000661067220 */ /* 0x000fe20000410000 */
[----:B------:R-:W-:Y:S01]  /*5230*/  FSEL R146, R146, RZ, !P4 ;  /* 0x000000ff92927208 */ /* 0x000fe20006000000 */
[----:B------:R-:W-:Y:S01]  /*5240*/  FFMA.FTZ R11, R140, R11, R143 ;  /* 0x0000000b8c0b7223 */ /* 0x000fe2000001008f */
[----:B------:R-:W-:-:S02]  /*5250*/  FMUL.FTZ R7, R96, R7 ;  /* 0x0000000760077220 */ /* 0x000fc40000410000 */
[----:B------:R-:W-:Y:S01]  /*5260*/  FSEL R145, R6, RZ, !P3 ;  /* 0x000000ff06917208 */ /* 0x000fe20005800000 */
[----:B------:R-:W-:Y:S01]  /*5270*/  FMUL.FTZ R9, R101, R148 ;  /* 0x0000009465097220 */ /* 0x000fe20000410000 */
[----:B------:R-:W-:Y:S01]  /*5280*/  FFMA.FTZ R11, R141, R11, R146 ;  /* 0x0000000b8d0b7223 */ /* 0x000fe20000010092 */
[----:B--2---:R-:W-:Y:S02]  /*5290*/  FSEL R147, R5, 1, !P2 ;  /* 0x3f80000005937808 */ /* 0x004fe40005000000 */
[----:B------:R-:W-:Y:S01]  /*52a0*/  FSEL R148, R7, RZ, !P2 ;  /* 0x000000ff07947208 */ /* 0x000fe20005000000 */
[----:B------:R-:W-:Y:S01]  /*52b0*/  FMUL.FTZ R9, R136, R9 ;  /* 0x0000000988097220 */ /* 0x000fe20000410000 */
[----:B------:R-:W-:-:S03]  /*52c0*/  FFMA.FTZ R11, R142, R11, R145 ;  /* 0x0000000b8e0b7223 */ /* 0x000fc60000010091 */
[----:B------:R-:W-:Y:S01]  /*52d0*/  FMUL.FTZ R4, R138, R9 ;  /* 0x000000098a047220 */ /* 0x000fe20000410000 */
[----:B------:R-:W-:-:S03]  /*52e0*/  FFMA.FTZ R6, R147, R11, R148 ;  /* 0x0000000b93067223 */ /* 0x000fc60000010094 */
[----:B------:R-:W-:Y:S02]  /*52f0*/  FMUL.FTZ R5, R139, R4 ;  /* 0x000000048b057220 */ /* 0x000fe40000410000 */
[----:B------:R-:W0:Y:S02]  /*5300*/  SHFL.UP PT, R7, R6, 0x1, RZ ;  /* 0x0420000006077989 */ /* 0x000e2400000e00ff */
        /* <DEDUP_REMOVED lines=35> */
[----:B------:R-:W-:Y:S01]  /*5540*/  HFMA2 R9, -RZ, RZ, 0, 0 ;  /* 0x00000000ff097431 */ /* 0x000fe200000001ff */
[----:B------:R-:W2:Y:S01]  /*5550*/  S2UR UR8, SR_CgaCtaId ;  /* 0x00000000000879c3 */ /* 0x000ea20000008800 */
[----:B------:R-:W-:-:S10]  /*5560*/  MOV R8, 0x3f800000 ;  /* 0x3f80000000087802 */ /* 0x000fd40000000f00 */
[----:B------:R-:W-:Y:S01]  /*5570*/  @!P0 LDS.64 R8, [UR7] ;  /* 0x00000007ff088984 */ /* 0x000fe20008000a00 */
[C---:B0-----:R-:W-:Y:S01]  /*5580*/  FMUL.FTZ R10, R149.reuse, R10 ;  /* 0x0000000a950a7220 */ /* 0x041fe20000410000 */
        /* <DEDUP_REMOVED lines=33> */
.L_x_3378:
[----:B------:R-:W-:Y:S05]  /*57a0*/  BSYNC.RECONVERGENT B0 ;  /* 0x0000000000007941 */ /* 0x000fea0003800200 */
.L_x_3377:
        /* <DEDUP_REMOVED lines=31> */
.L_x_3380:
[----:B------:R-:W-:Y:S05]  /*59a0*/  BSYNC.RECONVERGENT B0 ;  /* 0x0000000000007941 */ /* 0x000fea0003800200 */
.L_x_3379:
[----:B------:R-:W-:Y:S01]  /*59b0*/  ULEA UR9, UP0, UR36, UR9, 0x2 ;  /* 0x0000000924097291 */ /* 0x000fe2000f8010ff */
[----:B-1----:R-:W-:Y:S01]  /*59c0*/  IMAD.U32 R5, RZ, RZ, UR40 ;  /* 0x00000028ff057e24 */ /* 0x002fe2000f8e00ff */
        /* <DEDUP_REMOVED lines=26> */
.L_x_3376:
        /* <DEDUP_REMOVED lines=14> */
[----:B0-----:R-:W-:Y:S02]  /*5c50*/  PRMT R8, R2, 0x7632, R8 ;  /* 0x0000763202087816 */ /* 0x001fe40000000008 */
[----:B------:R-:W-:Y:S02]  /*5c60*/  F2FP.F16.F32.PACK_AB R2, R78, R77 ;  /* 0x0000004d4e02723e */ /* 0x000fe400000000ff */
[----:B------:R-:W-:Y:S01]  /*5c70*/  PRMT R10, R3, 0x7610, R10 ;  /* 0x00007610030a7816 */ /* 0x000fe2000000000a */
[----:B------:R0:W-:Y:S01]  /*5c80*/  STS.U16 [R26], R4 ;  /* 0x000000041a007388 */ /* 0x0001e20000000400 */
[----:B------:R-:W-:Y:S01]  /*5c90*/  PRMT R9, R2, 0x7610, R9 ;  /* 0x0000761002097816 */ /* 0x000fe20000000009 */
[----:B-1----:R-:W-:Y:S01]  /*5ca0*/  UIMAD.WIDE.U32 UR26, UR29, UR8, UR6 ;  /* 0x000000081d1a72a5 */ /* 0x002fe2000f8e0006 */
[----:B------:R-:W-:Y:S01]  /*5cb0*/  ISETP.NE.AND P0, PT, R47, RZ, PT ;  /* 0x000000ff2f00720c */ /* 0x000fe20003f05270 */
[----:B------:R1:W-:Y:S01]  /*5cc0*/  STS.U16 [R25+0x2], R5 ;  /* 0x0000020519007388 */ /* 0x0003e20000000400 */
[----:B------:R-:W-:Y:S01]  /*5cd0*/  PRMT R62, RZ, 0x7610, R62 ;  /* 0x00007610ff3e7816 */ /* 0x000fe2000000003e */
[----:B------:R-:W-:Y:S01]  /*5ce0*/  UIMAD UR27, UR29, UR9, UR27 ;  /* 0x000000091d1b72a4 */ /* 0x000fe2000f8e021b */
[----:B------:R-:W-:Y:S01]  /*5cf0*/  PRMT R64, RZ, 0x7610, R64 ;  /* 0x00007610ff407816 */ /* 0x000fe20000000040 */
[----:B------:R3:W-:Y:S01]  /*5d00*/  STS.U16 [R24+0x4], R6 ;  /* 0x0000040618007388 */ /* 0x0007e20000000400 */
[----:B0-----:R-:W-:Y:S01]  /*5d10*/  PRMT R4, R3, 0x7632, R4 ;  /* 0x0000763203047816 */ /* 0x001fe20000000004 */
[----:B------:R-:W-:Y:S01]  /*5d20*/  UIMAD.WIDE.U32 UR26, UR28, UR10, UR26 ;  /* 0x0000000a1c1a72a5 */ /* 0x000fe2000f8e001a */
[----:B------:R-:W-:Y:S01]  /*5d30*/  F2FP.F16.F32.PACK_AB R3, R80, R79 ;  /* 0x0000004f5003723e */ /* 0x000fe200000000ff */
[----:B------:R0:W-:Y:S01]  /*5d40*/  STS.U16 [R23+0x6], R7 ;  /* 0x0000060717007388 */ /* 0x0001e20000000400 */
[----:B-1----:R-:W-:Y:S01]  /*5d50*/  PRMT R5, R2, 0x7632, R5 ;  /* 0x0000763202057816 */ /* 0x002fe20000000005 */
[----:B------:R-:W-:Y:S01]  /*5d60*/  UIMAD UR27, UR28, UR11, UR27 ;  /* 0x0000000b1c1b72a4 */ /* 0x000fe2000f8e021b */
[----:B------:R-:W-:Y:S01]  /*5d70*/  F2FP.F16.F32.PACK_AB R2, R82, R81 ;  /* 0x000000515202723e */ /* 0x000fe200000000ff */
[----:B------:R-:W-:Y:S01]  /*5d80*/  STS.U16 [R22+0x8], R11 ;  /* 0x0000080b16007388 */ /* 0x000fe20000000400 */
[C---:B---3--:R-:W-:Y:S01]  /*5d90*/  PRMT R6, R3.reuse, 0x7610, R6 ;  /* 0x0000761003067816 */ /* 0x048fe20000000006 */
[----:B------:R-:W1:Y:S02]  /*5da0*/  LDCU.128 UR8, c[0x0][0x410] ;  /* 0x00008200ff0877ac */ /* 0x000e640008000c00 */
[----:B------:R3:W-:Y:S01]  /*5db0*/  STS.U16 [R21+0xa], R8 ;  /* 0x00000a0815007388 */ /* 0x0007e20000000400 */
[----:B0-----:R-:W-:-:S03]  /*5dc0*/  PRMT R7, R3, 0x7632, R7 ;  /* 0x0000763203077816 */ /* 0x001fc60000000007 */
[----:B------:R0:W-:Y:S01]  /*5dd0*/  STS.U16 [R20+0xc], R10 ;  /* 0x00000c0a14007388 */ /* 0x0001e20000000400 */
[----:B------:R-:W-:-:S03]  /*5de0*/  F2FP.F16.F32.PACK_AB R3, R84, R83 ;  /* 0x000000535403723e */ /* 0x000fc600000000ff */
[----:B------:R4:W-:Y:S01]  /*5df0*/  STS.U16 [R19+0xe], R4 ;  /* 0x00000e0413007388 */ /* 0x0009e20000000400 */
[----:B---3--:R-:W-:-:S03]  /*5e00*/  PRMT R8, R2, 0x7610, R8 ;  /* 0x0000761002087816 */ /* 0x008fc60000000008 */
[----:B------:R-:W-:Y:S01]  /*5e10*/  STS.U16 [R18+0x10], R9 ;  /* 0x0000100912007388 */ /* 0x000fe20000000400 */
[----:B0-----:R-:W-:-:S03]  /*5e20*/  PRMT R10, R2, 0x7632, R10 ;  /* 0x00007632020a7816 */ /* 0x001fc6000000000a */
[----:B------:R-:W-:Y:S01]  /*5e30*/  STS.U16 [R17+0x12], R5 ;  /* 0x0000120511007388 */ /* 0x000fe20000000400 */
[----:B------:R-:W-:Y:S02]  /*5e40*/  MOV R2, UR23 ;  /* 0x0000001700027c02 */ /* 0x000fe40008000f00 */
[----:B----4-:R-:W-:Y:S01]  /*5e50*/  PRMT R4, R3, 0x7632, R4 ;  /* 0x0000763203047816 */ /* 0x010fe20000000004 */
[----:B------:R-:W-:Y:S04]  /*5e60*/  STS.U16 [R16+0x14], R6 ;  /* 0x0000140610007388 */ /* 0x000fe80000000400 */
[----:B------:R-:W-:Y:S04]  /*5e70*/  STS.U16 [R15+0x16], R7 ;  /* 0x000016070f007388 */ /* 0x000fe80000000400 */
[----:B------:R-:W-:Y:S04]  /*5e80*/  STS.U16 [R14+0x18], R8 ;  /* 0x000018080e007388 */ /* 0x000fe80000000400 */
[----:B------:R0:W-:Y:S04]  /*5e90*/  STS.U16 [R13+0x1a], R10 ;  /* 0x00001a0a0d007388 */ /* 0x0001e80000000400 */
[----:B------:R3:W-:Y:S04]  /*5ea0*/  STS.U16 [R12+0x1c], R3 ;  /* 0x00001c030c007388 */ /* 0x0007e80000000400 */
[----:B------:R-:W-:Y:S01]  /*5eb0*/  STS.U16 [R0+0x1e], R4 ;  /* 0x00001e0400007388 */ /* 0x000fe20000000400 */
[----:B------:R-:W-:-:S03]  /*5ec0*/  NOP ;  /* 0x0000000000007918 */ /* 0x000fc60000000000 */
[----:B------:R-:W-:Y:S01]  /*5ed0*/  LDS.U16 R5, [R42] ;  /* 0x000000002a057984 */ /* 0x000fe20000000400 */
[----:B0-----:R-:W-:-:S03]  /*5ee0*/  LOP3.LUT R10, R48, 0x1f, R47, 0xf8, !PT ;  /* 0x0000001f300a7812 */ /* 0x001fc600078ef82f */
[----:B------:R-:W-:Y:S01]  /*5ef0*/  LDS.U16 R59, [R41+0x40] ;  /* 0x00004000293b7984 */ /* 0x000fe20000000400 */
[C---:B------:R-:W-:Y:S02]  /*5f00*/  LOP3.LUT R6, R10.reuse, 0x160, RZ, 0xfc, !PT ;  /* 0x000001600a067812 */ /* 0x040fe400078efcff */
[C---:B---3--:R-:W-:Y:S01]  /*5f10*/  IADD3 R3, P1, PT, R10.reuse, UR26, RZ ;  /* 0x0000001a0a037c10 */ /* 0x048fe2000ff3e0ff */
[----:B------:R-:W-:Y:S01]  /*5f20*/  LDS.U16 R61, [R40+0x80] ;  /* 0x00008000283d7984 */ /* 0x000fe20000000400 */
[C---:B------:R-:W-:Y:S02]  /*5f30*/  LOP3.LUT R9, R10.reuse, 0x80, RZ, 0xfc, !PT ;  /* 0x000000800a097812 */ /* 0x040fe400078efcff */
[----:B------:R-:W-:Y:S01]  /*5f40*/  IADD3.X R8, PT, PT, RZ, UR27, RZ, P1, !PT ;  /* 0x0000001bff087c10 */ /* 0x000fe20008ffe4ff */
[----:B------:R-:W-:Y:S01]  /*5f50*/  LDS.U16 R63, [R39+0xc0] ;  /* 0x0000c000273f7984 */ /* 0x000fe20000000400 */
[C---:B------:R-:W-:Y:S01]  /*5f60*/  LOP3.LUT R7, R10.reuse, 0x100, RZ, 0xfc, !PT ;  /* 0x000001000a077812 */ /* 0x040fe200078efcff */
[----:B-1----:R-:W-:Y:S01]  /*5f70*/  UIMAD.WIDE.U32 UR26, UR29, UR8, UR6 ;  /* 0x000000081d1a72a5 */ /* 0x002fe2000f8e0006 */
[C---:B------:R-:W-:Y:S01]  /*5f80*/  LOP3.LUT R44, R10.reuse, 0x180, RZ, 0xfc, !PT ;  /* 0x000001800a2c7812 */ /* 0x040fe200078efcff */
[----:B------:R-:W-:Y:S01]  /*5f90*/  LDS.U16 R55, [R38+0x100] ;  /* 0x0001000026377984 */ /* 0x000fe20000000400 */
[C---:B------:R-:W-:Y:S01]  /*5fa0*/  LOP3.LUT R43, R10.reuse, 0x1a0, RZ, 0xfc, !PT ;  /* 0x000001a00a2b7812 */ /* 0x040fe200078efcff */
[----:B------:R-:W-:Y:S01]  /*5fb0*/  UIMAD UR9, UR29, UR9, UR27 ;  /* 0x000000091d0972a4 */ /* 0x000fe2000f8e021b */
[C---:B------:R-:W-:Y:S01]  /*5fc0*/  LOP3.LUT R45, R10.reuse, 0x120, RZ, 0xfc, !PT ;  /* 0x000001200a2d7812 */ /* 0x040fe200078efcff */
        /* <DEDUP_REMOVED lines=24> */
[----:B------:R-:W-:Y:S02]  /*6150*/  LEA.HI.X R3, R3, UR31, R8, 0x1, P5 ;  /* 0x0000001f03037c11 */ /* 0x000fe4000a8f0c08 */
[----:B------:R-:W-:Y:S01]  /*6160*/  LOP3.LUT R8, R10, 0xc0, RZ, 0xfc, !PT ;  /* 0x000000c00a087812 */ /* 0x000fe200078efcff */
        /* <DEDUP_REMOVED lines=17> */
[----:B-1----:R-:W-:Y:S01]  /*6280*/  LOP3.LUT R55, R10, 0x1e0, RZ, 0xfc, !PT ;  /* 0x000001e00a377812 */ /* 0x002fe200078efcff */
[----:B------:R-:W-:Y:S03]  /*6290*/  @!P1 STG.E.U16 desc[UR24][R2.64+0x300], R93 ;  /* 0x0003005d02009986 */ /* 0x000fe6000c101518 */
[-C--:B------:R-:W-:Y:S01]  /*62a0*/  ISETP.GE.AND P1, PT, R55, R4.reuse, PT ;  /* 0x000000043700720c */ /* 0x080fe20003f26270 */
[----:B------:R-:W-:Y:S01]  /*62b0*/  @!P2 STG.E.U16 desc[UR24][R2.64+0x240], R87 ;  /* 0x000240570200a986 */ /* 0x000fe2000c101518 */
[-C--:B------:R-:W-:Y:S02]  /*62c0*/  ISETP.GE.AND P2, PT, R54, R4.reuse, PT ;  /* 0x000000043600720c */ /* 0x080fe40003f46270 */
[----:B--2---:R-:W-:Y:S01]  /*62d0*/  LOP3.LUT R57, R10, 0xe0, RZ, 0xfc, !PT ;  /* 0x000000e00a397812 */ /* 0x004fe200078efcff */
[----:B------:R-:W-:Y:S01]  /*62e0*/  @!P3 STG.E.U16 desc[UR24][R2.64+0x340], R95 ;  /* 0x0003405f0200b986 */ /* 0x000fe2000c101518 */
[----:B------:R-:W-:-:S03]  /*62f0*/  ISETP.GE.AND P3, PT, R58, R4, PT ;  /* 0x000000043a00720c */ /* 0x000fc60003f66270 */
[----:B------:R-:W-:Y:S01]  /*6300*/  @!P5 STG.E.U16 desc[UR24][R2.64+0x140], R65 ;  /* 0x000140410200d986 */ /* 0x000fe2000c101518 */
[----:B------:R-:W-:-:S03]  /*6310*/  ISETP.GE.AND P5, PT, R57, R4, PT ;  /* 0x000000043900720c */ /* 0x000fc60003fa6270 */
[----:B------:R1:W-:Y:S01]  /*6320*/  @!P4 STG.E.U16 desc[UR24][R2.64+0x40], R59 ;  /* 0x0000403b0200c986 */ /* 0x0003e2000c101518 */
[----:B------:R-:W-:-:S03]  /*6330*/  ISETP.GE.AND P4, PT, R56, R4, PT ;  /* 0x000000043800720c */ /* 0x000fc60003f86270 */
[----:B------:R-:W-:Y:S01]  /*6340*/  @!P6 STG.E.U16 desc[UR24][R2.64+0x380], R97 ;  /* 0x000380610200e986 */ /* 0x000fe2000c101518 */
[----:B------:R-:W-:-:S03]  /*6350*/  IADD3 R5, P6, PT, R10, UR8, RZ ;  /* 0x000000080a057c10 */ /* 0x000fc6000ffde0ff */
[----:B------:R-:W-:Y:S01]  /*6360*/  @!P3 STG.E.U16 desc[UR24][R2.64+0xc0], R63 ;  /* 0x0000c03f0200b986 */ /* 0x000fe2000c101518 */
[----:B------:R-:W-:Y:S01]  /*6370*/  ISETP.GE.AND P3, PT, R53, UR23, PT ;  /* 0x0000001735007c0c */ /* 0x000fe2000bf66270 */
[----:B------:R-:W-:Y:S01]  /*6380*/  IMAD.X R60, RZ, RZ, UR11, P6 ;  /* 0x0000000bff3c7e24 */ /* 0x000fe2000b0e06ff */
[C---:B0-----:R-:W-:Y:S01]  /*6390*/  LEA R4, P6, R5.reuse, UR26, 0x1 ;  /* 0x0000001a05047c11 */ /* 0x041fe2000f8c08ff */
[----:B------:R0:W-:Y:S01]  /*63a0*/  @!P5 STG.E.U16 desc[UR24][R2.64+0x1c0], R67 ;  /* 0x0001c0430200d986 */ /* 0x0001e2000c101518 */
[----:B------:R-:W-:Y:S01]  /*63b0*/  ISETP.GE.AND P5, PT, R58, UR23, PT ;  /* 0x000000173a007c0c */ /* 0x000fe2000bfa6270 */
[----:B------:R-:W2:Y:S01]  /*63c0*/  LDCU.128 UR8, c[0x0][0x430] ;  /* 0x00008600ff0877ac */ /* 0x000ea20008000c00 */
[----:B------:R-:W-:Y:S01]  /*63d0*/  LEA.HI.X R5, R5, UR27, R60, 0x1, P6 ;  /* 0x0000001b05057c11 */ /* 0x000fe2000b0f0c3c */
[----:B------:R-:W-:Y:S01]  /*63e0*/  @!P4 STG.E.U16 desc[UR24][R2.64+0x280], R89 ;  /* 0x000280590200c986 */ /* 0x000fe2000c101518 */
[----:B------:R-:W-:Y:S01]  /*63f0*/  ISETP.GE.AND P4, PT, R54, UR23, PT ;  /* 0x0000001736007c0c */ /* 0x000fe2000bf86270 */
[----:B------:R-:W3:Y:S01]  /*6400*/  LDCU.64 UR26, c[0x0][0x490] ;  /* 0x00009200ff1a77ac */ /* 0x000ee20008000a00 */
[----:B-1----:R-:W-:Y:S01]  /*6410*/  PRMT R59, RZ, 0x7610, R59 ;  /* 0x00007610ff3b7816 */ /* 0x002fe2000000003b */
[----:B------:R1:W-:Y:S01]  /*6420*/  @!P2 STG.E.U16 desc[UR24][R2.64+0x80], R61 ;  /* 0x0000803d0200a986 */ /* 0x0003e2000c101518 */
[----:B------:R-:W-:-:S02]  /*6430*/  ISETP.GE.AND P2, PT, R10, UR23, PT ;  /* 0x000000170a007c0c */ /* 0x000fc4000bf46270 */
[----:B------:R-:W-:Y:S01]  /*6440*/  PRMT R60, RZ, 0x7610, R60 ;  /* 0x00007610ff3c7816 */ /* 0x000fe2000000003c */
[----:B------:R4:W-:Y:S01]  /*6450*/  @!P1 STG.E.U16 desc[UR24][R2.64+0x3c0], R99 ;  /* 0x0003c06302009986 */ /* 0x0009e2000c101518 */
[----:B------:R-:W-:Y:S02]  /*6460*/  PRMT R65, RZ, 0x7610, R65 ;  /* 0x00007610ff417816 */ /* 0x000fe40000000041 */
[----:B------:R-:W-:Y:S01]  /*6470*/  ISETP.GE.AND P6, PT, R9, UR23, PT ;  /* 0x0000001709007c0c */ /* 0x000fe2000bfc6270 */
[----:B------:R-:W-:Y:S01]  /*6480*/  BAR.SYNC.DEFER_BLOCKING 0x0 ;  /* 0x0000000000007b1d */ /* 0x000fe20000010000 */
[----:B------:R-:W-:Y:S02]  /*6490*/  ISETP.GE.AND P1, PT, R52, UR23, PT ;  /* 0x0000001734007c0c */ /* 0x000fe4000bf26270 */
[----:B0-----:R-:W-:Y:S02]  /*64a0*/  PRMT R67, RZ, 0x7610, R67 ;  /* 0x00007610ff437816 */ /* 0x001fe40000000043 */
[----:B-1----:R-:W-:-:S02]  /*64b0*/  PRMT R61, RZ, 0x7610, R61 ;  /* 0x00007610ff3d7816 */ /* 0x002fc4000000003d */
[----:B----4-:R-:W-:Y:S02]  /*64c0*/  PRMT R3, RZ, 0x7610, R3 ;  /* 0x00007610ff037816 */ /* 0x010fe40000000003 */
[----:B------:R-:W-:Y:S02]  /*64d0*/  PRMT R2, RZ, 0x7610, R2 ;  /* 0x00007610ff027816 */ /* 0x000fe40000000002 */
[----:B------:R-:W-:Y:S01]  /*64e0*/  PRMT R68, RZ, 0x7610, R68 ;  /* 0x00007610ff447816 */ /* 0x000fe20000000044 */
[----:B------:R-:W4:Y:S01]  /*64f0*/  @!P2 LDG.E.U16 R59, desc[UR24][R4.64] ;  /* 0x00000018043ba981 */ /* 0x000f22000c1e1500 */
[----:B------:R-:W-:-:S03]  /*6500*/  ISETP.GE.AND P2, PT, R8, UR23, PT ;  /* 0x0000001708007c0c */ /* 0x000fc6000bf46270 */
[----:B------:R-:W5:Y:S01]  /*6510*/  @!P3 LDG.E.U16 R60, desc[UR24][R4.64+0x40] ;  /* 0x00004018043cb981 */ /* 0x000f62000c1e1500 */
[----:B------:R-:W-:-:S03]  /*6520*/  ISETP.GE.AND P3, PT, R57, UR23, PT ;  /* 0x0000001739007c0c */ /* 0x000fc6000bf66270 */
[----:B------:R-:W3:Y:S01]  /*6530*/  @!P4 LDG.E.U16 R65, desc[UR24][R4.64+0x80] ;  /* 0x000080180441c981 */ /* 0x000ee2000c1e1500 */
        /* <DEDUP_REMOVED lines=14> */
[----:B------:R-:W-:Y:S02]  /*6620*/  ISETP.GE.AND P5, PT, R55, UR23, PT ;  /* 0x0000001737007c0c */ /* 0x000fe4000bfa6270 */
[----:B------:R-:W-:Y:S02]  /*6630*/  PRMT R63, RZ, 0x7610, R63 ;  /* 0x00007610ff3f7816 */ /* 0x000fe4000000003f */
[----:B------:R-:W-:Y:S02]  /*6640*/  PRMT R86, RZ, 0x7610, R86 ;  /* 0x00007610ff567816 */ /* 0x000fe40000000056 */
[----:B------:R-:W-:Y:S02]  /*6650*/  PRMT R85, RZ, 0x7610, R85 ;  /* 0x00007610ff557816 */ /* 0x000fe40000000055 */
[----:B------:R-:W-:Y:S01]  /*6660*/  PRMT R88, RZ, 0x7610, R88 ;  /* 0x00007610ff587816 */ /* 0x000fe20000000058 */
[----:B------:R-:W3:Y:S01]  /*6670*/  @!P6 LDG.E.U16 R63, desc[UR24][R4.64+0x280] ;  /* 0x00028018043fe981 */ /* 0x000ee2000c1e1500 */
[----:B------:R-:W-:-:S03]  /*6680*/  PRMT R87, RZ, 0x7610, R87 ;  /* 0x00007610ff577816 */ /* 0x000fc60000000057 */
[----:B------:R-:W3:Y:S04]  /*6690*/  @!P1 LDG.E.U16 R86, desc[UR24][R4.64+0x2c0] ;  /* 0x0002c01804569981 */ /* 0x000ee8000c1e1500 */
[----:B------:R-:W3:Y:S04]  /*66a0*/  @!P2 LDG.E.U16 R85, desc[UR24][R4.64+0x300] ;  /* 0x000300180455a981 */ /* 0x000ee8000c1e1500 */
[----:B------:R-:W3:Y:S04]  /*66b0*/  @!P3 LDG.E.U16 R88, desc[UR24][R4.64+0x340] ;  /* 0x000340180458b981 */ /* 0x000ee8000c1e1500 */
[----:B------:R-:W3:Y:S04]  /*66c0*/  @!P4 LDG.E.U16 R87, desc[UR24][R4.64+0x380] ;  /* 0x000380180457c981 */ /* 0x000ee8000c1e1500 */
[----:B------:R-:W3:Y:S01]  /*66d0*/  @!P5 LDG.E.U16 R66, desc[UR24][R4.64+0x3c0] ;  /* 0x0003c0180442d981 */ /* 0x000ee2000c1e1500 */
[----:B--2---:R-:W-:-:S03]  /*66e0*/  UIMAD.WIDE.U32 UR6, UR29, UR8, UR6 ;  /* 0x000000081d0672a5 */ /* 0x004fc6000f8e0006 */
[----:B----4-:R-:W-:Y:S04]  /*66f0*/  STS.U16 [R42], R59 ;  /* 0x0000003b2a007388 */ /* 0x010fe80000000400 */
[----:B-----5:R-:W-:Y:S04]  /*6700*/  STS.U16 [R41+0x40], R60 ;  /* 0x0000403c29007388 */ /* 0x020fe80000000400 */
[----:B---3--:R-:W-:Y:S04]  /*6710*/  STS.U16 [R40+0x80], R65 ;  /* 0x0000804128007388 */ /* 0x008fe80000000400 */
        /* <DEDUP_REMOVED lines=21> */
[----:B------:R-:W5:Y:S04]  /*6870*/  LDS.U16 R64, [R19+0xe] ;  /* 0x00000e0013407984 */ /* 0x000f680000000400 */
[----:B------:R-:W5:Y:S04]  /*6880*/  LDS.U16 R66, [R18+0x10] ;  /* 0x0000100012427984 */ /* 0x000f680000000400 */
[----:B------:R-:W5:Y:S01]  /*6890*/  LDS.U16 R60, [R16+0x14] ;  /* 0x00001400103c7984 */ /* 0x000f620000000400 */
[----:B0-----:R-:W-:-:S03]  /*68a0*/  HADD2.F32 R67, -RZ, R3.H0_H0 ;  /* 0x20000003ff437230 */ /* 0x001fc60000004100 */
[----:B------:R-:W-:Y:S01]  /*68b0*/  LDS.U16 R63, [R15+0x16] ;  /* 0x000016000f3f7984 */ /* 0x000fe20000000400 */
[----:B-1----:R-:W-:Y:S02]  /*68c0*/  HADD2.F32 R85, -RZ, R2.H0_H0 ;  /* 0x20000002ff557230 */ /* 0x002fe40000004100 */
[----:B--2---:R-:W-:Y:S02]  /*68d0*/  HADD2.F32 R88, -RZ, R4.H0_H0 ;  /* 0x20000004ff587230 */ /* 0x004fe40000004100 */
[----:B------:R-:W-:Y:S01]  /*68e0*/  FMUL.FTZ R65, R67, -1.4426950216293334961 ;  /* 0xbfb8aa3b43417820 */ /* 0x000fe20000410000 */
[----:B------:R-:W-:Y:S01]  /*68f0*/  FMUL.FTZ R2, R85, -1.4426950216293334961 ;  /* 0xbfb8aa3b55027820 */ /* 0x000fe20000410000 */
[----:B------:R-:W0:Y:S01]  /*6900*/  LDS.U16 R3, [R17+0x12] ;  /* 0x0000120011037984 */ /* 0x000e220000000400 */
[----:B---3--:R-:W-:Y:S02]  /*6910*/  HADD2.F32 R90, -RZ, R5.H0_H0 ;  /* 0x20000005ff5a7230 */ /* 0x008fe40000004100 */
[----:B------:R-:W-:Y:S01]  /*6920*/  FMUL.FTZ R5, R88, -1.4426950216293334961 ;  /* 0xbfb8aa3b58057820 */ /* 0x000fe20000410000 */
[----:B------:R1:W-:Y:S01]  /*6930*/  MUFU.EX2 R68, R65 ;  /* 0x0000004100447308 */ /* 0x0003e20000000800 */
[----:B----4-:R-:W-:-:S02]  /*6940*/  HADD2.F32 R4, -RZ, R59.H0_H0 ;  /* 0x2000003bff047230 */ /* 0x010fc40000004100 */
[----:B------:R-:W2:Y:S05]  /*6950*/  LDS.U16 R59, [R12+0x1c] ;  /* 0x00001c000c3b7984 */ /* 0x000eaa0000000400 */
[----:B------:R3:W4:Y:S01]  /*6960*/  MUFU.EX2 R86, R2 ;  /* 0x0000000200567308 */ /* 0x0007220000000800 */
[----:B-1----:R-:W1:Y:S07]  /*6970*/  LDS.U16 R65, [R14+0x18] ;  /* 0x000018000e417984 */ /* 0x002e6e0000000400 */
[----:B------:R5:W-:Y:S01]  /*6980*/  MUFU.EX2 R89, R5 ;  /* 0x0000000500597308 */ /* 0x000be20000000800 */
[----:B---3--:R-:W3:Y:S04]  /*6990*/  LDS.U16 R2, [R13+0x1a] ;  /* 0x00001a000d027984 */ /* 0x008ee80000000400 */
[----:B-----5:R-:W5:Y:S01]  /*69a0*/  LDS.U16 R5, [R0+0x1e] ;  /* 0x00001e0000057984 */ /* 0x020f620000000400 */
[----:B------:R-:W-:-:S02]  /*69b0*/  HADD2.F32 R62, -RZ, R62.H0_H0 ;  /* 0x2000003eff3e7230 */ /* 0x000fc40000004100 */
[----:B------:R-:W-:Y:S02]  /*69c0*/  HADD2.F32 R61, -RZ, R61.H0_H0 ;  /* 0x2000003dff3d7230 */ /* 0x000fe40000004100 */
[----:B------:R-:W-:Y:S01]  /*69d0*/  FMUL.FTZ R91, R90, -1.4426950216293334961 ;  /* 0xbfb8aa3b5a5b7820 */ /* 0x000fe20000410000 */
[----:B------:R-:W-:Y:S02]  /*69e0*/  HADD2.F32 R64, -RZ, R64.H0_H0 ;  /* 0x20000040ff407230 */ /* 0x000fe40000004100 */
[----:B------:R-:W-:Y:S01]  /*69f0*/  FMUL.FTZ R87, R62, -1.4426950216293334961 ;  /* 0xbfb8aa3b3e577820 */ /* 0x000fe20000410000 */
[----:B------:R-:W-:Y:S02]  /*6a00*/  HADD2.F32 R66, -RZ, R66.H0_H0 ;  /* 0x20000042ff427230 */ /* 0x000fe40000004100 */
[----:B------:R-:W-:Y:S01]  /*6a10*/  FMUL.FTZ R92, R4, -1.4426950216293334961 ;  /* 0xbfb8aa3b045c7820 */ /* 0x000fe20000410000 */
[----:B------:R-:W-:Y:S02]  /*6a20*/  HADD2.F32 R60, -RZ, R60.H0_H0 ;  /* 0x2000003cff3c7230 */ /* 0x000fe40000004100 */
[----:B0-----:R-:W-:-:S02]  /*6a30*/  HADD2.F32 R3, -RZ, R3.H0_H0 ;  /* 0x20000003ff037230 */ /* 0x001fc40000004100 */
[----:B------:R-:W-:Y:S02]  /*6a40*/  HADD2.F32 R63, -RZ, R63.H0_H0 ;  /* 0x2000003fff3f7230 */ /* 0x000fe40000004100 */
[----:B------:R-:W-:Y:S01]  /*6a50*/  FMUL.FTZ R93, R61, -1.4426950216293334961 ;  /* 0xbfb8aa3b3d5d7820 */ /* 0x000fe20000410000 */
[----:B------:R-:W0:Y:S01]  /*6a60*/  MUFU.EX2 R87, R87 ;  /* 0x0000005700577308 */ /* 0x000e220000000800 */
[----:B------:R-:W-:Y:S01]  /*6a70*/  FMUL.FTZ R94, R64, -1.4426950216293334961 ;  /* 0xbfb8aa3b405e7820 */ /* 0x000fe20000410000 */
[----:B------:R-:W-:Y:S01]  /*6a80*/  FMUL.FTZ R95, R66, -1.4426950216293334961 ;  /* 0xbfb8aa3b425f7820 */ /* 0x000fe20000410000 */
[----:B------:R-:W-:Y:S01]  /*6a90*/  FMUL.FTZ R96, R3, -1.4426950216293334961 ;  /* 0xbfb8aa3b03607820 */ /* 0x000fe20000410000 */
[----:B--2---:R-:W-:Y:S02]  /*6aa0*/  HADD2.F32 R59, -RZ, R59.H0_H0 ;  /* 0x2000003bff3b7230 */ /* 0x004fe40000004100 */
[----:B------:R-:W-:Y:S01]  /*6ab0*/  FMUL.FTZ R97, R60, -1.4426950216293334961 ;  /* 0xbfb8aa3b3c617820 */ /* 0x000fe20000410000 */
[----:B-1----:R-:W-:Y:S01]  /*6ac0*/  HADD2.F32 R65, -RZ, R65.H0_H0 ;  /* 0x20000041ff417230 */ /* 0x002fe20000004100 */
[----:B------:R-:W1:Y:S01]  /*6ad0*/  MUFU.EX2 R91, R91 ;  /* 0x0000005b005b7308 */ /* 0x000e620000000800 */
[----:B------:R-:W-:Y:S01]  /*6ae0*/  FMUL.FTZ R98, R63, -1.4426950216293334961 ;  /* 0xbfb8aa3b3f627820 */ /* 0x000fe20000410000 */
[----:B----4-:R-:W-:Y:S01]  /*6af0*/  FADD.FTZ R86, R86, 1 ;  /* 0x3f80000056567421 */ /* 0x010fe20000010000 */
[----:B---3--:R-:W-:-:S05]  /*6b00*/  HADD2.F32 R2, -RZ, R2.H0_H0 ;  /* 0x20000002ff027230 */ /* 0x008fca0000004100 */
[----:B------:R-:W2:Y:S01]  /*6b10*/  MUFU.EX2 R92, R92 ;  /* 0x0000005c005c7308 */ /* 0x000ea20000000800 */
[----:B------:R-:W-:Y:S01]  /*6b20*/  FMUL.FTZ R99, R65, -1.4426950216293334961 ;  /* 0xbfb8aa3b41637820 */ /* 0x000fe20000410000 */
[----:B-----5:R-:W-:-:S06]  /*6b30*/  HADD2.F32 R5, -RZ, R5.H0_H0 ;  /* 0x20000005ff057230 */ /* 0x020fcc0000004100 */
[----:B------:R-:W3:Y:S01]  /*6b40*/  MUFU.EX2 R93, R93 ;  /* 0x0000005d005d7308 */ /* 0x000ee20000000800 */
[----:B------:R-:W-:Y:S01]  /*6b50*/  FMUL.FTZ R100, R2, -1.4426950216293334961 ;  /* 0xbfb8aa3b02647820 */ /* 0x000fe20000410000 */
[----:B------:R-:W-:Y:S01]  /*6b60*/  FMUL.FTZ R101, R59, -1.4426950216293334961 ;  /* 0xbfb8aa3b3b657820 */ /* 0x000fe20000410000 */
[----:B------:R-:W-:-:S05]  /*6b70*/  FMUL.FTZ R102, R5, -1.4426950216293334961 ;  /* 0xbfb8aa3b05667820 */ /* 0x000fca0000410000 */
[----:B------:R-:W4:Y:S08]  /*6b80*/  MUFU.EX2 R94, R94 ;  /* 0x0000005e005e7308 */ /* 0x000f300000000800 */
[----:B------:R-:W5:Y:S08]  /*6b90*/  MUFU.EX2 R95, R95 ;  /* 0x0000005f005f7308 */ /* 0x000f700000000800 */
[----:B------:R-:W5:Y:S01]  /*6ba0*/  MUFU.EX2 R96, R96 ;  /* 0x0000006000607308 */ /* 0x000f620000000800 */
[----:B------:R-:W-:-:S07]  /*6bb0*/  FADD.FTZ R68, R68, 1 ;  /* 0x3f80000044447421 */ /* 0x000fce0000010000 */
[----:B------:R-:W5:Y:S08]  /*6bc0*/  MUFU.EX2 R97, R97 ;  /* 0x0000006100617308 */ /* 0x000f700000000800 */
[----:B------:R-:W5:Y:S01]  /*6bd0*/  MUFU.EX2 R98, R98 ;  /* 0x0000006200627308 */ /* 0x000f620000000800 */
[----:B0-----:R-:W-:-:S07]  /*6be0*/  FADD.FTZ R87, R87, 1 ;  /* 0x3f80000057577421 */ /* 0x001fce0000010000 */
[----:B------:R-:W0:Y:S01]  /*6bf0*/  MUFU.EX2 R99, R99 ;  /* 0x0000006300637308 */ /* 0x000e220000000800 */
[----:B------:R-:W-:-:S07]  /*6c00*/  FADD.FTZ R89, R89, 1 ;  /* 0x3f80000059597421 */ /* 0x000fce0000010000 */
[----:B------:R-:W0:Y:S08]  /*6c10*/  MUFU.EX2 R100, R100 ;  /* 0x0000006400647308 */ /* 0x000e300000000800 */
[----:B------:R-:W-:Y:S08]  /*6c20*/  MUFU.EX2 R102, R102 ;  /* 0x0000006600667308 */ /* 0x000ff00000000800 */
[----:B------:R-:W0:Y:S01]  /*6c30*/  MUFU.RCP R86, R86 ;  /* 0x0000005600567308 */ /* 0x000e220000001000 */
[----:B-1----:R-:W-:-:S07]  /*6c40*/  FADD.FTZ R91, R91, 1 ;  /* 0x3f8000005b5b7421 */ /* 0x002fce0000010000 */
[----:B------:R-:W1:Y:S01]  /*6c50*/  MUFU.EX2 R101, R101 ;  /* 0x0000006500657308 */ /* 0x000e620000000800 */
[----:B--2---:R-:W-:Y:S01]  /*6c60*/  FADD.FTZ R92, R92, 1 ;  /* 0x3f8000005c5c7421 */ /* 0x004fe20000010000 */
[----:B---3--:R-:W-:Y:S01]  /*6c70*/  FADD.FTZ R93, R93, 1 ;  /* 0x3f8000005d5d7421 */ /* 0x008fe20000010000 */
[----:B----4-:R-:W-:Y:S01]  /*6c80*/  FADD.FTZ R94, R94, 1 ;  /* 0x3f8000005e5e7421 */ /* 0x010fe20000010000 */
[----:B-----5:R-:W-:Y:S01]  /*6c90*/  FADD.FTZ R95, R95, 1 ;  /* 0x3f8000005f5f7421 */ /* 0x020fe20000010000 */
[----:B------:R-:W-:-:S03]  /*6ca0*/  FADD.FTZ R96, R96, 1 ;  /* 0x3f80000060607421 */ /* 0x000fc60000010000 */
[----:B------:R-:W2:Y:S01]  /*6cb0*/  MUFU.RCP R68, R68 ;  /* 0x0000004400447308 */ /* 0x000ea20000001000 */
[----:B------:R-:W-:Y:S01]  /*6cc0*/  FADD.FTZ R97, R97, 1 ;  /* 0x3f80000061617421 */ /* 0x000fe20000010000 */
[----:B------:R-:W-:Y:S01]  /*6cd0*/  FADD.FTZ R98, R98, 1 ;  /* 0x3f80000062627421 */ /* 0x000fe20000010000 */
[----:B0-----:R-:W-:-:S05]  /*6ce0*/  FADD.FTZ R99, R99, 1 ;  /* 0x3f80000063637421 */ /* 0x001fca0000010000 */
[----:B------:R-:W0:Y:S01]  /*6cf0*/  MUFU.RCP R87, R87 ;  /* 0x0000005700577308 */ /* 0x000e220000001000 */
[----:B------:R-:W-:Y:S01]  /*6d00*/  FADD.FTZ R100, R100, 1 ;  /* 0x3f80000064647421 */ /* 0x000fe20000010000 */
[----:B------:R-:W-:Y:S01]  /*6d10*/  FMUL.FTZ R85, R85, R86 ;  /* 0x0000005655557220 */ /* 0x000fe20000410000 */
[----:B------:R-:W-:-:S05]  /*6d20*/  FADD.FTZ R102, R102, 1 ;  /* 0x3f80000066667421 */ /* 0x000fca0000010000 */
[----:B------:R-:W3:Y:S01]  /*6d30*/  MUFU.RCP R89, R89 ;  /* 0x0000005900597308 */ /* 0x000ee20000001000 */
[----:B-1----:R-:W-:-:S07]  /*6d40*/  FADD.FTZ R101, R101, 1 ;  /* 0x3f80000065657421 */ /* 0x002fce0000010000 */
[----:B------:R-:W1:Y:S01]  /*6d50*/  MUFU.RCP R91, R91 ;  /* 0x0000005b005b7308 */ /* 0x000e620000001000 */
[----:B------:R-:W-:-:S07]  /*6d60*/  FMUL.FTZ R85, R85, R70 ;  /* 0x0000004655557220 */ /* 0x000fce0000410000 */
[----:B------:R-:W4:Y:S08]  /*6d70*/  MUFU.RCP R103, R92 ;  /* 0x0000005c00677308 */ /* 0x000f300000001000 */
[----:B------:R-:W5:Y:S08]  /*6d80*/  MUFU.RCP R104, R93 ;  /* 0x0000005d00687308 */ /* 0x000f700000001000 */
[----:B------:R-:W5:Y:S08]  /*6d90*/  MUFU.RCP R105, R94 ;  /* 0x0000005e00697308 */ /* 0x000f700000001000 */
[----:B------:R-:W5:Y:S08]  /*6da0*/  MUFU.RCP R95, R95 ;  /* 0x0000005f005f7308 */ /* 0x000f700000001000 */
[----:B------:R-:W5:Y:S01]  /*6db0*/  MUFU.RCP R96, R96 ;  /* 0x0000006000607308 */ /* 0x000f620000001000 */
[----:B--2---:R-:W-:-:S07]  /*6dc0*/  FMUL.FTZ R68, R67, R68 ;  /* 0x0000004443447220 */ /* 0x004fce0000410000 */
[----:B------:R-:W2:Y:S08]  /*6dd0*/  MUFU.RCP R97, R97 ;  /* 0x0000006100617308 */ /* 0x000eb00000001000 */
[----:B------:R-:W2:Y:S08]  /*6de0*/  MUFU.RCP R98, R98 ;  /* 0x0000006200627308 */ /* 0x000eb00000001000 */
[----:B------:R-:W2:Y:S08]  /*6df0*/  MUFU.RCP R92, R99 ;  /* 0x00000063005c7308 */ /* 0x000eb00000001000 */
[----:B------:R-:W2:Y:S01]  /*6e00*/  MUFU.RCP R93, R100 ;  /* 0x00000064005d7308 */ /* 0x000ea20000001000 */
[----:B0-----:R-:W-:-:S07]  /*6e10*/  FMUL.FTZ R62, R62, R87 ;  /* 0x000000573e3e7220 */ /* 0x001fce0000410000 */
[----:B------:R-:W0:Y:S01]  /*6e20*/  MUFU.RCP R70, R101 ;  /* 0x0000006500467308 */ /* 0x000e220000001000 */
[----:B---3--:R-:W-:-:S07]  /*6e30*/  FMUL.FTZ R67, R88, R89 ;  /* 0x0000005958437220 */ /* 0x008fce0000410000 */
[----:B------:R-:W3:Y:S01]  /*6e40*/  MUFU.RCP R102, R102 ;  /* 0x0000006600667308 */ /* 0x000ee20000001000 */
        /* <DEDUP_REMOVED lines=17> */
[----:B------:R-:W-:Y:S01]  /*6f60*/  FMUL.FTZ R64, R65, R92 ;  /* 0x0000005c41407220 */ /* 0x000fe20000410000 */
[----:B------:R-:W-:Y:S01]  /*6f70*/  FMUL.FTZ R65, R2, R93 ;  /* 0x0000005d02417220 */ /* 0x000fe20000410000 */
[----:B------:R-:W-:Y:S01]  /*6f80*/  F2FP.F16.F32.PACK_AB R62, R67, R62 ;  /* 0x0000003e433e723e */ /* 0x000fe200000000ff */
[----:B------:R-:W-:Y:S01]  /*6f90*/  FMUL.FTZ R66, R66, R77 ;  /* 0x0000004d42427220 */ /* 0x000fe20000410000 */
[----:B------:R-:W-:Y:S01]  /*6fa0*/  FMUL.FTZ R3, R3, R78 ;  /* 0x0000004e03037220 */ /* 0x000fe20000410000 */
[----:B0-----:R-:W-:Y:S01]  /*6fb0*/  FMUL.FTZ R2, R59, R70 ;  /* 0x000000463b027220 */ /* 0x001fe20000410000 */
[----:B---3--:R-:W-:Y:S01]  /*6fc0*/  FMUL.FTZ R5, R5, R102 ;  /* 0x0000006605057220 */ /* 0x008fe20000410000 */
        /* <DEDUP_REMOVED lines=10> */
[----:B------:R-:W-:Y:S01]  /*7070*/  PRMT R70, R69, 0x7632, R70 ;  /* 0x0000763245467816 */ /* 0x000fe20000000046 */
[----:B------:R0:W-:Y:S01]  /*7080*/  STS.U16 [R26], R68 ;  /* 0x000000441a007388 */ /* 0x0001e20000000400 */
[----:B------:R-:W-:-:S02]  /*7090*/  F2FP.F16.F32.PACK_AB R3, R3, R66 ;  /* 0x000000420303723e */ /* 0x000fc400000000ff */
[----:B------:R-:W-:Y:S01]  /*70a0*/  F2FP.F16.F32.PACK_AB R60, R63, R60 ;  /* 0x0000003c3f3c723e */ /* 0x000fe200000000ff */
[----:B------:R1:W-:Y:S01]  /*70b0*/  STS.U16 [R25+0x2], R59 ;  /* 0x0000023b19007388 */ /* 0x0003e20000000400 */
[----:B------:R-:W-:-:S03]  /*70c0*/  F2FP.F16.F32.PACK_AB R64, R65, R64 ;  /* 0x000000404140723e */ /* 0x000fc600000000ff */
[----:B------:R-:W-:Y:S01]  /*70d0*/  STS.U16 [R24+0x4], R62 ;  /* 0x0000043e18007388 */ /* 0x000fe20000000400 */
[----:B0-----:R-:W-:-:S03]  /*70e0*/  PRMT R26, R4, 0x7632, R26 ;  /* 0x00007632041a7816 */ /* 0x001fc6000000001a */
[----:B------:R-:W-:Y:S01]  /*70f0*/  STS.U16 [R23+0x6], R67 ;  /* 0x0000064317007388 */ /* 0x000fe20000000400 */
[----:B------:R-:W-:Y:S02]  /*7100*/  F2FP.F16.F32.PACK_AB R2, R5, R2 ;  /* 0x000000020502723e */ /* 0x000fe400000000ff */
[----:B-1----:R-:W-:Y:S01]  /*7110*/  PRMT R25, R3, 0x7632, R25 ;  /* 0x0000763203197816 */ /* 0x002fe20000000019 */
[----:B------:R0:W-:Y:S04]  /*7120*/  STS.U16 [R22+0x8], R69 ;  /* 0x0000084516007388 */ /* 0x0001e80000000400 */
[----:B------:R1:W-:Y:S04]  /*7130*/  STS.U16 [R21+0xa], R70 ;  /* 0x00000a4615007388 */ /* 0x0003e80000000400 */
[----:B------:R2:W-:Y:S01]  /*7140*/  STS.U16 [R20+0xc], R4 ;  /* 0x00000c0414007388 */ /* 0x0005e20000000400 */
[----:B0-----:R-:W-:-:S03]  /*7150*/  PRMT R22, R64, 0x7632, R22 ;  /* 0x0000763240167816 */ /* 0x001fc60000000016 */
[----:B------:R-:W-:Y:S01]  /*7160*/  STS.U16 [R19+0xe], R26 ;  /* 0x00000e1a13007388 */ /* 0x000fe20000000400 */
[----:B-1----:R-:W-:-:S03]  /*7170*/  PRMT R21, R60, 0x7632, R21 ;  /* 0x000076323c157816 */ /* 0x002fc60000000015 */
[----:B------:R0:W-:Y:S01]  /*7180*/  STS.U16 [R18+0x10], R3 ;  /* 0x0000100312007388 */ /* 0x0001e20000000400 */
[----:B--2---:R-:W-:-:S03]  /*7190*/  PRMT R4, R2, 0x7610, R4 ;  /* 0x0000761002047816 */ /* 0x004fc60000000004 */
[----:B------:R-:W-:Y:S01]  /*71a0*/  STS.U16 [R17+0x12], R25 ;  /* 0x0000121911007388 */ /* 0x000fe20000000400 */
[----:B------:R-:W-:-:S03]  /*71b0*/  PRMT R20, R2, 0x7632, R20 ;  /* 0x0000763202147816 */ /* 0x000fc60000000014 */
[----:B------:R-:W-:Y:S01]  /*71c0*/  STS.U16 [R16+0x14], R60 ;  /* 0x0000143c10007388 */ /* 0x000fe20000000400 */
[----:B------:R-:W-:-:S03]  /*71d0*/  MOV R2, UR23 ;  /* 0x0000001700027c02 */ /* 0x000fc60008000f00 */
        /* <DEDUP_REMOVED lines=75> */
.L_x_3383:
        /* <DEDUP_REMOVED lines=15> */
.L_x_5099:


//--------------------- .text._Z25selective_scan_fwd_kernelI32Selective_Scan_fwd_kernel_traitsILi64ELi16ELi1ELb0ELb1ELb1ELb0EN3c104HalfEfEEv13SSMParamsBase --------------------------
	.section	.text._Z25selective_scan_fwd_kernelI32Selective_Scan_fwd_kernel_traitsILi64ELi16ELi1ELb0ELb1ELb1ELb0EN3c104HalfEfEEv13SSMParamsBase,"ax",@progbits
	.align	128
        .global         _Z25selective_scan_fwd_kernelI32Selective_Scan_fwd_kernel_traitsILi64ELi16ELi1ELb0ELb1ELb1ELb0EN3c104HalfEfEEv13SSMParamsBase
        .type           _Z25selective_scan_fwd_kernelI32Selective_Scan_fwd_kernel_traitsILi64ELi16ELi1ELb0ELb1ELb1ELb0EN3c104HalfEfEEv13SSMParamsBase,@function
        .size           _Z25selective_scan_fwd_kernelI32Selective_Scan_fwd_kernel_traitsILi64ELi16ELi1ELb0ELb1ELb1ELb0EN3c104HalfEfEEv13SSMParamsBase,(.L_x_5100 - _Z25selective_scan_fwd_kernelI32Selective_Scan_fwd_kernel_traitsILi64ELi16ELi1ELb0ELb1ELb1ELb0EN3c104HalfEfEEv13SSMParamsBase)
        .other          _Z25selective_scan_fwd_kernelI32Selective_Scan_fwd_kernel_traitsILi64ELi16ELi1ELb0ELb1ELb1ELb0EN3c104HalfEfEEv13SSMParamsBase,@"STO_CUDA_ENTRY STV_DEFAULT"
_Z25selective_scan_fwd_kernelI32Selective_Scan_fwd_kernel_traitsILi64ELi16ELi1ELb0ELb1ELb1ELb0EN3c104HalfEfEEv13SSMParamsBase:
.text._Z25selective_scan_fwd_kernelI32Selective_Scan_fwd_kernel_traitsILi64ELi16ELi1ELb0ELb1ELb1ELb0EN3c104HalfEfEEv13SSMParamsBase:
[----:B------:R-:W-:Y:S01]  /*0000*/  LDC R1, c[0x0][0x37c] ;  /* 0x0000df00ff017b82 */ /* 0x000fe20000000800 */
[----:B------:R-:W0:Y:S07]  /*0010*/  LDCU.64 UR4, c[0x0][0x470] ;  /* 0x00008e00ff0477ac */ /* 0x000e2e0008000a00 */
[----:B------:R-:W1:Y:S01]  /*0020*/  S2UR UR12, SR_CTAID.Y ;  /* 0x00000000000c79c3 */ /* 0x000e620000002600 */
[----:B------:R-:W2:Y:S01]  /*0030*/  LDCU.64 UR26, c[0x0][0x358] ;  /* 0x00006b00ff1a77ac */ /* 0x000ea20008000a00 */
[----:B------:R-:W3:Y:S01]  /*0040*/  LDCU UR34, c[0x0][0x398] ;  /* 0x00007300ff2277ac */ /* 0x000ee20008000800 */
[----:B------:R-:W4:Y:S01]  /*0050*/  LDCU.128 UR8, c[0x0][0x450] ;  /* 0x00008a00ff0877ac */ /* 0x000f220008000c00 */
[----:B------:R-:W2:Y:S04]  /*0060*/  S2R R7, SR_CTAID.Y ;  /* 0x0000000000077919 */ /* 0x000ea80000002600 */
[----:B------:R-:W2:Y:S01]  /*0070*/  S2UR UR13, SR_CTAID.X ;  /* 0x00000000000d79c3 */ /* 0x000ea20000002500 */
[----:B------:R-:W2:Y:S01]  /*0080*/  LDCU.128 UR20, c[0x0][0x3f0] ;  /* 0x00007e00ff1477ac */ /* 0x000ea20008000c00 */
[----:B0-----:R-:W-:Y:S01]  /*0090*/  UISETP.NE.U32.AND UP1, UPT, UR4, URZ, UPT ;  /* 0x000000ff0400728c */ /* 0x001fe2000bf25070 */
[----:B------:R-:W0:Y:S03]  /*00a0*/  LDCU.128 UR16, c[0x0][0x400] ;  /* 0x00008000ff1077ac */ /* 0x000e260008000c00 */
[----:B------:R-:W-:Y:S01]  /*00b0*/  UISETP.NE.AND.EX UP1, UPT, UR5, URZ, UPT, UP1 ;  /* 0x000000ff0500728c */ /* 0x000fe2000bf25310 */
[----:B---3--:R-:W-:Y:S01]  /*00c0*/  IMAD.U32 R0, RZ, RZ, UR34 ;  /* 0x00000022ff007e24 */ /* 0x008fe2000f8e00ff */
        /* <DEDUP_REMOVED lines=14> */
[----:B------:R-:W-:Y:S02]  /*01b0*/  IMAD.U32 R2, RZ, RZ, UR10 ;  /* 0x0000000aff027e24 */ /* 0x000fe4000f8e00ff */
[----:B------:R-:W1:Y:S02]  /*01c0*/  I2F.RP R0, UR32 ;  /* 0x0000002000007d06 */ /* 0x000e640008209400 */
[----:B------:R-:W-:-:S05]  /*01d0*/  IMAD.U32 R3, RZ, RZ, UR11 ;  /* 0x0000000bff037e24 */ /* 0x000fca000f8e00ff */
[----:B------:R2:W5:Y:S01]  /*01e0*/  @P0 LDG.E R2, desc[UR26][R2.64] ;  /* 0x0000001a02020981 */ /* 0x000562000c1e1900 */
[----:B-1----:R-:W1:Y:S02]  /*01f0*/  MUFU.RCP R0, R0 ;  /* 0x0000000000007308 */ /* 0x002e640000001000 */
[----:B-1----:R-:W-:-:S06]  /*0200*/  IADD3 R6, PT, PT, R0, 0xffffffe, RZ ;  /* 0x0ffffffe00067810 */ /* 0x002fcc0007ffe0ff */
[----:B------:R-:W1:Y:S01]  /*0210*/  F2I.FTZ.U32.TRUNC.NTZ R6, R6 ;  /* 0x0000000600067305 */ /* 0x000e62000021f000 */
[----:B--2---:R-:W-:Y:S02]  /*0220*/  IABS R3, R7 ;  /* 0x0000000700037213 */ /* 0x004fe40000000000 */
[----:B-1----:R-:W-:Y:S02]  /*0230*/  R2UR UR5, R6 ;  /* 0x00000000060572ca */ /* 0x002fe400000e0000 */
[----:B------:R-:W-:Y:S01]  /*0240*/  R2UR UR10, R3 ;  /* 0x00000000030a72ca */ /* 0x000fe200000e0000 */
[----:B------:R-:W-:-:S10]  /*0250*/  UMOV UR4, URZ ;  /* 0x000000ff00047c82 */ /* 0x000fd40008000000 */
[----:B------:R-:W-:-:S04]  /*0260*/  UIADD3 UR6, UPT, UPT, URZ, -UR5, URZ ;  /* 0x80000005ff067290 */ /* 0x000fc8000fffe0ff */
[----:B------:R-:W-:-:S04]  /*0270*/  UIMAD UR6, UR6, UR32, URZ ;  /* 0x00000020060672a4 */ /* 0x000fc8000f8e02ff */
[----:B------:R-:W-:-:S04]  /*0280*/  UIMAD.WIDE.U32 UR6, UR5, UR6, UR4 ;  /* 0x00000006050672a5 */ /* 0x000fc8000f8e0004 */
[----:B------:R-:W-:Y:S02]  /*0290*/  UIMAD.WIDE.U32 UR6, UR7, UR10, URZ ;  /* 0x0000000a070672a5 */ /* 0x000fe4000f8e00ff */
[----:B------:R-:W-:-:S05]  /*02a0*/  UIMAD.WIDE.U32 UR4, UR13, UR20, URZ ;  /* 0x000000140d0472a5 */ /* 0x000fca000f8e00ff */
[----:B------:R-:W-:Y:S02]  /*02b0*/  UMOV UR28, UR7 ;  /* 0x00000007001c7c82 */ /* 0x000fe40008000000 */
[----:B------:R-:W-:-:S04]  /*02c0*/  UIADD3 UR20, UPT, UPT, -UR28, URZ, URZ ;  /* 0x000000ff1c147290 */ /* 0x000fc8000fffe1ff */
[----:B------:R-:W-:-:S04]  /*02d0*/  UIMAD UR20, UR32, UR20, UR10 ;  /* 0x00000014201472a4 */ /* 0x000fc8000f8e020a */
[----:B------:R-:W-:Y:S02]  /*02e0*/  UISETP.GT.U32.AND UP2, UPT, UR32, UR20, UPT ;  /* 0x000000142000728c */ /* 0x000fe4000bf44070 */
[----:B0-----:R-:W-:Y:S01]  /*02f0*/  UIMAD.WIDE.U32 UR6, UR13, UR16, URZ ;  /* 0x000000100d0672a5 */ /* 0x001fe2000f8e00ff */
[----:B------:R-:W0:Y:S01]  /*0300*/  LDCU UR16, c[0x0][0x394] ;  /* 0x00007280ff1077ac */ /* 0x000e220008000800 */
[----:B------:R-:W-:-:S07]  /*0310*/  UIMAD UR5, UR13, UR21, UR5 ;  /* 0x000000150d0572a4 */ /* 0x000fce000f8e0205 */
[----:B------:R-:W-:Y:S02]  /*0320*/  @!UP2 UIADD3 UR20, UPT, UPT, UR20, -UR32, URZ ;  /* 0x800000201414a290 */ /* 0x000fe4000fffe0ff */
[----:B------:R-:W-:Y:S02]  /*0330*/  UIMAD.WIDE.U32 UR10, UR12, UR22, UR4 ;  /* 0x000000160c0a72a5 */ /* 0x000fe4000f8e0004 */
[----:B------:R-:W-:Y:S02]  /*0340*/  UISETP.GE.U32.AND UP1, UPT, UR20, UR32, UPT ;  /* 0x000000201400728c */ /* 0x000fe4000bf26070 */
[----:B------:R-:W-:Y:S02]  /*0350*/  UIMAD UR29, UR12, UR23, UR11 ;  /* 0x000000170c1d72a4 */ /* 0x000fe4000f8e020b */
[----:B------:R-:W-:Y:S02]  /*0360*/  ULOP3.LUT UR4, UR12, UR34, URZ, 0x3c, !UPT ;  /* 0x000000220c047292 */ /* 0x000fe4000f8e3cff */
[----:B------:R-:W-:Y:S01]  /*0370*/  @!UP2 UIADD3 UR28, UPT, UPT, UR28, 0x1, URZ ;  /* 0x000000011c1ca890 */ /* 0x000fe2000fffe0ff */
[----:B------:R-:W1:Y:S01]  /*0380*/  LDCU.128 UR20, c[0x0][0x460] ;  /* 0x00008c00ff1477ac */ /* 0x000e620008000c00 */
[----:B0-----:R-:W-:-:S02]  /*0390*/  UISETP.GE.AND UP0, UPT, UR16, 0x1, UPT ;  /* 0x000000011000788c */ /* 0x001fc4000bf06270 */
[----:B------:R-:W-:Y:S02]  /*03a0*/  UISETP.GE.AND UP2, UPT, UR4, URZ, UPT ;  /* 0x000000ff0400728c */ /* 0x000fe4000bf46270 */
[----:B------:R-:W-:Y:S02]  /*03b0*/  @UP1 UIADD3 UR28, UPT, UPT, UR28, 0x1, URZ ;  /* 0x000000011c1c1890 */ /* 0x000fe4000fffe0ff */
[----:B------:R-:W-:Y:S01]  /*03c0*/  PLOP3.LUT P2, PT, PT, PT, UP0, 0x80, 0x8 ;  /* 0x000000000008781c */ /* 0x000fe20003f4f008 */
[----:B------:R-:W-:Y:S02]  /*03d0*/  UISETP.NE.AND UP1, UPT, UR34, URZ, UPT ;  /* 0x000000ff2200728c */ /* 0x000fe4000bf25270 */
[----:B------:R-:W-:Y:S02]  /*03e0*/  UIMAD UR7, UR13, UR17, UR7 ;  /* 0x000000110d0772a4 */ /* 0x000fe4000f8e0207 */
[----:B---3--:R-:W-:Y:S02]  /*03f0*/  UIMAD.WIDE.U32 UR24, UR13, UR30, URZ ;  /* 0x0000001e0d1872a5 */ /* 0x008fe4000f8e00ff */
[----:B------:R-:W-:-:S02]  /*0400*/  UIMAD.WIDE.U32 UR14, UR12, UR18, UR6 ;  /* 0x000000120c0e72a5 */ /* 0x000fc4000f8e0006 */
[----:B------:R-:W-:Y:S02]  /*0410*/  UIMAD UR17, UR13, UR31, UR25 ;  /* 0x0000001f0d1172a4 */ /* 0x000fe4000f8e0219 */
[----:B------:R-:W-:Y:S02]  /*0420*/  @!UP2 UIADD3 UR28, UPT, UPT, -UR28, URZ, URZ ;  /* 0x000000ff1c1ca290 */ /* 0x000fe4000fffe1ff */
[----:B------:R-:W-:Y:S01]  /*0430*/  UIMAD UR19, UR12, UR19, UR15 ;  /* 0x000000130c1372a4 */ /* 0x000fe2000f8e020f */
[----:B------:R-:W0:Y:S01]  /*0440*/  LDCU.64 UR32, c[0x0][0x3e8] ;  /* 0x00007d00ff2077ac */ /* 0x000e220008000a00 */
[----:B------:R-:W2:Y:S01]  /*0450*/  LDCU.64 UR30, c[0x0][0x3b0] ;  /* 0x00007600ff1e77ac */ /* 0x000ea20008000a00 */
[----:B-1----:R-:W-:Y:S02]  /*0460*/  ULEA UR20, UP0, UR10, UR20, 0x1 ;  /* 0x000000140a147291 */ /* 0x002fe4000f8008ff */
[----:B------:R-:W-:Y:S01]  /*0470*/  @!UP1 ULOP3.LUT UR28, URZ, UR34, URZ, 0x33, !UPT ;  /* 0x00000022ff1c9292 */ /* 0x000fe2000f8e33ff */
[----:B0-2---:R-:W-:Y:S11]  /*0480*/  @!P2 EXIT ;  /* 0x000000000000a94d */ /* 0x005ff60003800000 */
[----:B------:R-:W0:Y:S01]  /*0490*/  LDCU.128 UR4, c[0x0][0x420] ;  /* 0x00008400ff0477ac */ /* 0x000e220008000c00 */
[----:B------:R-:W1:Y:S01]  /*04a0*/  S2R R95, SR_TID.X ;  /* 0x00000000005f7919 */ /* 0x000e620000002100 */
[----:B------:R-:W-:Y:S02]  /*04b0*/  USHF.R.S32.HI UR18, URZ, 0x1f, UR28 ;  /* 0x0000001fff127899 */ /* 0x000fe4000801141c */
[----:B------:R-:W-:Y:S02]  /*04c0*/  ULEA.HI.X UR21, UR10, UR21, UR29, 0x1, UP0 ;  /* 0x000000150a157291 */ /* 0x000fe400080f0c1d */
[----:B------:R-:W-:Y:S01]  /*04d0*/  UIMAD UR15, UR18, UR32, URZ ;  /* 0x00000020120f72a4 */ /* 0x000fe2000f8e02ff */
[----:B------:R-:W-:Y:S01]  /*04e0*/  UMOV UR10, UR24 ;  /* 0x00000018000a7c82 */ /* 0x000fe20008000000 */
[----:B------:R-:W-:Y:S01]  /*04f0*/  UMOV UR11, UR17 ;  /* 0x00000011000b7c82 */ /* 0x000fe20008000000 */
[----:B------:R-:W-:Y:S02]  /*0500*/  ULEA UR22, UP1, UR14, UR22, 0x1 ;  /* 0x000000160e167291 */ /* 0x000fe4000f8208ff */
[----:B------:R-:W-:-:S02]  /*0510*/  UIMAD.WIDE.U32 UR10, UR28, UR32, UR10 ;  /* 0x000000201c0a72a5 */ /* 0x000fc4000f8e000a */
[----:B------:R-:W-:Y:S02]  /*0520*/  UIMAD UR15, UR28, UR33, UR15 ;  /* 0x000000211c0f72a4 */ /* 0x000fe4000f8e020f */
[----:B------:R-:W-:Y:S01]  /*0530*/  ULEA.HI.X UR23, UR14, UR23, UR19, 0x1, UP1 ;  /* 0x000000170e177291 */ /* 0x000fe200088f0c13 */
[----:B------:R-:W2:Y:S01]  /*0540*/  LDCU.64 UR32, c[0x0][0x3c8] ;  /* 0x00007900ff2077ac */ /* 0x000ea20008000a00 */
[----:B------:R-:W-:Y:S02]  /*0550*/  ULEA UR17, UP0, UR10, UR8, 0x1 ;  /* 0x000000080a117291 */ /* 0x000fe4000f8008ff */
[----:B------:R-:W-:Y:S02]  /*0560*/  UIADD3 UR19, UPT, UPT, UR11, UR15, URZ ;  /* 0x0000000f0b137290 */ /* 0x000fe4000fffe0ff */
[----:B0-----:R-:W-:Y:S02]  /*0570*/  UIMAD.WIDE.U32 UR14, UR12, UR6, URZ ;  /* 0x000000060c0e72a5 */ /* 0x001fe4000f8e00ff */
[----:B------:R-:W-:Y:S01]  /*0580*/  ULEA.HI.X UR19, UR10, UR9, UR19, 0x1, UP0 ;  /* 0x000000090a137291 */ /* 0x000fe200080f0c13 */
[----:B------:R-:W0:Y:S01]  /*0590*/  LDCU.128 UR8, c[0x0][0x3a0] ;  /* 0x00007400ff0877ac */ /* 0x000e220008000c00 */
[----:B------:R-:W-:Y:S01]  /*05a0*/  UIMAD UR15, UR12, UR7, UR15 ;  /* 0x000000070c0f72a4 */ /* 0x000fe2000f8e020f */
[----:B------:R-:W3:Y:S01]  /*05b0*/  LDCU.64 UR6, c[0x0][0x448] ;  /* 0x00008900ff0677ac */ /* 0x000ee20008000a00 */
[----:B------:R-:W-:-:S02]  /*05c0*/  UIMAD.WIDE.U32 UR24, UR13, UR30, URZ ;  /* 0x0000001e0d1872a5 */ /* 0x000fc4000f8e00ff */
[----:B------:R-:W-:Y:S02]  /*05d0*/  UIMAD.WIDE.U32 UR14, UR13, UR4, UR14 ;  /* 0x000000040d0e72a5 */ /* 0x000fe4000f8e000e */
[----:B------:R-:W-:Y:S02]  /*05e0*/  UIMAD UR25, UR13, UR31, UR25 ;  /* 0x0000001f0d1972a4 */ /* 0x000fe4000f8e0219 */
[----:B--2---:R-:W-:Y:S01]  /*05f0*/  UIMAD UR29, UR18, UR32, URZ ;  /* 0x00000020121d72a4 */ /* 0x004fe2000f8e02ff */
[----:B------:R-:W2:Y:S01]  /*0600*/  LDCU UR34, c[0x0][0x384] ;  /* 0x00007080ff2277ac */ /* 0x000ea20008000800 */
[----:B------:R-:W-:Y:S02]  /*0610*/  UIMAD UR18, UR13, UR5, UR15 ;  /* 0x000000050d1272a4 */ /* 0x000fe4000f8e020f */
[----:B------:R-:W-:Y:S02]  /*0620*/  UIMAD.WIDE.U32 UR4, UR28, UR32, UR24 ;  /* 0x000000201c0472a5 */ /* 0x000fe4000f8e0018 */
[----:B------:R-:W-:Y:S01]  /*0630*/  UIMAD UR32, UR28, UR33, UR29 ;  /* 0x000000211c2072a4 */ /* 0x000fe2000f8e021d */
[----:B------:R-:W4:Y:S01]  /*0640*/  LDCU.64 UR36, c[0x0][0x440] ;  /* 0x00008800ff2477ac */ /* 0x000f220008000a00 */
[----:B0-----:R-:W-:Y:S01]  /*0650*/  UIMAD.WIDE.U32 UR24, UR12, UR8, URZ ;  /* 0x000000080c1872a5 */ /* 0x001fe2000f8e00ff */
[----:B------:R-:W0:Y:S01]  /*0660*/  LDCU UR33, c[0x0][0x38c] ;  /* 0x00007180ff2177ac */ /* 0x000e220008000800 */
[----:B------:R-:W-:Y:S01]  /*0670*/  UIADD3 UR5, UPT, UPT, UR5, UR32, URZ ;  /* 0x0000002005057290 */ /* 0x000fe2000fffe0ff */
[----:B------:R-:W1:Y:S01]  /*0680*/  LDCU.64 UR30, c[0x0][0x3c0] ;  /* 0x00007800ff1e77ac */ /* 0x000e620008000a00 */
[----:B------:R-:W-:Y:S01]  /*0690*/  UIMAD UR9, UR12, UR9, UR25 ;  /* 0x000000090c0972a4 */ /* 0x000fe2000f8e0219 */
[----:B------:R-:W1:Y:S01]  /*06a0*/  LDCU.64 UR28, c[0x0][0x3e0] ;  /* 0x00007c00ff1c77ac */ /* 0x000e620008000a00 */
[----:B---3--:R-:W-:-:S02]  /*06b0*/  ULEA UR25, UP0, UR4, UR6, 0x1 ;  /* 0x0000000604197291 */ /* 0x008fc4000f8008ff */
[----:B--2---:R-:W-:Y:S02]  /*06c0*/  UIMAD UR12, UR13, UR34, UR12 ;  /* 0x000000220d0c72a4 */ /* 0x004fe4000f8e020c */
[----:B------:R-:W-:Y:S02]  /*06d0*/  ULEA.HI.X UR7, UR4, UR7, UR5, 0x1, UP0 ;  /* 0x0000000704077291 */ /* 0x000fe400080f0c05 */
[----:B------:R-:W-:Y:S01]  /*06e0*/  UIMAD UR12, UR12, UR16, URZ ;  /* 0x000000100c0c72a4 */ /* 0x000fe2000f8e02ff */
[----:B------:R-:W-:Y:S01]  /*06f0*/  UMOV UR4, URZ ;  /* 0x000000ff00047c82 */ /* 0x000fe20008000000 */
[----:B------:R-:W-:Y:S01]  /*0700*/  UMOV UR5, URZ ;  /* 0x000000ff00057c82 */ /* 0x000fe20008000000 */
[----:B-----5:R-:W-:Y:S01]  /*0710*/  @P0 R2UR UR4, R2 ;  /* 0x00000000020402ca */ /* 0x020fe200000e0000 */
[----:B----4-:R-:W-:Y:S01]  /*0720*/  ULEA UR8, UP1, UR24, UR36, 0x2 ;  /* 0x0000002418087291 */ /* 0x010fe2000f8210ff */
[----:B------:R-:W-:Y:S01]  /*0730*/  @P1 R2UR UR5, R4 ;  /* 0x00000000040512ca */ /* 0x000fe200000e0000 */
[----:B------:R-:W-:Y:S01]  /*0740*/  UMOV UR32, UR22 ;  /* 0x0000001600207c82 */ /* 0x000fe20008000000 */
[----:B0-----:R-:W-:-:S02]  /*0750*/  UIMAD UR12, UR12, UR33, URZ ;  /* 0x000000210c0c72a4 */ /* 0x001fc4000f8e02ff */
[----:B------:R-:W-:Y:S02]  /*0760*/  ULEA.HI.X UR9, UR24, UR37, UR9, 0x2, UP1 ;  /* 0x0000002518097291 */ /* 0x000fe400088f1409 */
[----:B-1----:R-:W-:Y:S01]  /*0770*/  USHF.L.U64.HI UR22, UR30, 0x1, UR31 ;  /* 0x000000011e167899 */ /* 0x002fe2000801021f */
[----:B------:R-:W-:Y:S01]  /*0780*/  UMOV UR35, UR21 ;  /* 0x0000001500237c82 */ /* 0x000fe20008000000 */
[----:B------:R-:W-:Y:S01]  /*0790*/  UMOV UR33, UR23 ;  /* 0x0000001700217c82 */ /* 0x000fe20008000000 */
[----:B------:R-:W-:Y:S01]  /*07a0*/  UMOV UR34, UR20 ;  /* 0x0000001400227c82 */ /* 0x000fe20008000000 */
[----:B------:R-:W-:Y:S02]  /*07b0*/  USHF.L.U64.HI UR24, UR10, 0x2, UR11 ;  /* 0x000000020a187899 */ /* 0x000fe4000801020b */
[----:B------:R-:W-:Y:S01]  /*07c0*/  USHF.L.U64.HI UR29, UR28, 0x1, UR29 ;  /* 0x000000011c1d7899 */ /* 0x000fe2000801021d */
[----:B------:R-:W-:Y:S01]  /*07d0*/  UMOV UR6, URZ ;  /* 0x000000ff00067c82 */ /* 0x000fe20008000000 */
[----:B------:R-:W-:Y:S01]  /*07e0*/  UMOV UR21, UR17 ;  /* 0x0000001100157c82 */ /* 0x000fe20008000000 */
[----:B------:R-:W-:Y:S01]  /*07f0*/  UMOV UR31, UR7 ;  /* 0x00000007001f7c82 */ /* 0x000fe20008000000 */
[----:B------:R-:W-:-:S08]  /*0800*/  UMOV UR23, UR19 ;  /* 0x0000001300177c82 */ /* 0x000fd00008000000 */
.L_x_3422:
[----:B------:R-:W-:Y:S01]  /*0810*/  IMAD.SHL.U32 R159, R95, 0x10, RZ ;  /* 0x000000105f9f7824 */ /* 0x000fe200078e00ff */
[----:B------:R-:W0:Y:S01]  /*0820*/  LDCU UR7, c[0x0][0x388] ;  /* 0x00007100ff0777ac */ /* 0x000e220008000800 */
[----:B------:R-:W-:Y:S02]  /*0830*/  PRMT R7, RZ, 0x7610, R7 ;  /* 0x00007610ff077816 */ /* 0x000fe40000000007 */
[----:B------:R-:W-:Y:S01]  /*0840*/  PRMT R12, RZ, 0x7610, R12 ;  /* 0x00007610ff0c7816 */ /* 0x000fe2000000000c */
[----:B------:R-:W-:Y:S01]  /*0850*/  USHF.L.U32 UR11, UR6, 0xa, URZ ;  /* 0x0000000a060b7899 */ /* 0x000fe200080006ff */
[----:B------:R-:W-:Y:S02]  /*0860*/  LOP3.LUT R22, R159, 0x3e00, RZ, 0xc0, !PT ;  /* 0x00003e009f167812 */ /* 0x000fe400078ec0ff */
[----:B--2---:R-:W-:Y:S02]  /*0870*/  PRMT R15, RZ, 0x7610, R15 ;  /* 0x00007610ff0f7816 */ /* 0x004fe4000000000f */
[----:B------:R-:W-:-:S02]  /*0880*/  LOP3.LUT R158, R22, 0x1f, R95, 0xf8, !PT ;  /* 0x0000001f169e7812 */ /* 0x000fc400078ef85f */
[----:B------:R-:W-:Y:S02]  /*0890*/  PRMT R6, RZ, 0x7610, R6 ;  /* 0x00007610ff067816 */ /* 0x000fe40000000006 */
[C---:B------:R-:W-:Y:S01]  /*08a0*/  LOP3.LUT R151, R158.reuse, 0xe0, RZ, 0xfc, !PT ;  /* 0x000000e09e977812 */ /* 0x040fe200078efcff */
[C---:B------:R-:W-:Y:S01]  /*08b0*/  IMAD.SHL.U32 R0, R158.reuse, 0x2, RZ ;  /* 0x000000029e007824 */ /* 0x040fe200078e00ff */
[C---:B------:R-:W-:Y:S02]  /*08c0*/  LOP3.LUT R150, R158.reuse, 0x100, RZ, 0xfc, !PT ;  /* 0x000001009e967812 */ /* 0x040fe400078efcff */
[----:B------:R-:W-:Y:S01]  /*08d0*/  LOP3.LUT R157, R158, 0x20, RZ, 0xfc, !PT ;  /* 0x000000209e9d7812 */ /* 0x000fe200078efcff */
[----:B0-----:R-:W-:Y:S01]  /*08e0*/  UIADD3 UR36, UPT, UPT, -UR11, UR7, URZ ;  /* 0x000000070b247290 */ /* 0x001fe2000fffe1ff */
[C---:B------:R-:W-:Y:S02]  /*08f0*/  IADD3 R2, P0, PT, R0.reuse, UR32, RZ ;  /* 0x0000002000027c10 */ /* 0x040fe4000ff1e0ff */
[----:B------:R-:W-:-:S02]  /*0900*/  IADD3 R4, P1, PT, R0, UR34, RZ ;  /* 0x0000002200047c10 */ /* 0x000fc4000ff3e0ff */
[C---:B------:R-:W-:Y:S01]  /*0910*/  LOP3.LUT R152, R158.reuse, 0xc0, RZ, 0xfc, !PT ;  /* 0x000000c09e987812 */ /* 0x040fe200078efcff */
[----:B------:R-:W-:Y:S01]  /*0920*/  IMAD.X R3, RZ, RZ, UR33, P0 ;  /* 0x00000021ff037e24 */ /* 0x000fe200080e06ff */
[C---:B------:R-:W-:Y:S02]  /*0930*/  ISETP.GE.AND P0, PT, R158.reuse, UR36, PT ;  /* 0x000000249e007c0c */ /* 0x040fe4000bf06270 */
[----:B------:R-:W-:Y:S01]  /*0940*/  IADD3.X R5, PT, PT, RZ, UR35, RZ, P1, !PT ;  /* 0x00000023ff057c10 */ /* 0x000fe20008ffe4ff */
[----:B------:R-:W-:Y:S01]  /*0950*/  BAR.SYNC.DEFER_BLOCKING 0x0 ;  /* 0x0000000000007b1d */ /* 0x000fe20000010000 */
[----:B------:R-:W-:Y:S02]  /*0960*/  LOP3.LUT R153, R158, 0xa0, RZ, 0xfc, !PT ;  /* 0x000000a09e997812 */ /* 0x000fe400078efcff */
[----:B------:R-:W-:Y:S02]  /*0970*/  ISETP.GE.AND P1, PT, R157, UR36, PT ;  /* 0x000000249d007c0c */ /* 0x000fe4000bf26270 */
[----:B------:R-:W-:-:S02]  /*0980*/  ISETP.GE.AND P2, PT, R152, UR36, PT ;  /* 0x0000002498007c0c */ /* 0x000fc4000bf46270 */
[C---:B------:R-:W-:Y:S02]  /*0990*/  LOP3.LUT R156, R158.reuse, 0x40, RZ, 0xfc, !PT ;  /* 0x000000409e9c7812 */ /* 0x040fe400078efcff */
[----:B------:R-:W-:Y:S02]  /*09a0*/  ISETP.GE.AND P3, PT, R153, UR36, PT ;  /* 0x0000002499007c0c */ /* 0x000fe4000bf66270 */
[C---:B------:R-:W-:Y:S02]  /*09b0*/  LOP3.LUT R155, R158.reuse, 0x60, RZ, 0xfc, !PT ;  /* 0x000000609e9b7812 */ /* 0x040fe400078efcff */
[----:B------:R-:W-:Y:S02]  /*09c0*/  LOP3.LUT R154, R158, 0x80, RZ, 0xfc, !PT ;  /* 0x000000809e9a7812 */ /* 0x000fe400078efcff */
[----:B------:R-:W-:Y:S02]  /*09d0*/  ISETP.GE.AND P6, PT, R156, UR36, PT ;  /* 0x000000249c007c0c */ /* 0x000fe4000bfc6270 */
[----:B------:R-:W-:-:S02]  /*09e0*/  ISETP.GE.AND P5, PT, R155, UR36, PT ;  /* 0x000000249b007c0c */ /* 0x000fc4000bfa6270 */
[----:B------:R-:W-:Y:S02]  /*09f0*/  PRMT R13, RZ, 0x7610, R13 ;  /* 0x00007610ff0d7816 */ /* 0x000fe4000000000d */
[----:B------:R-:W-:Y:S02]  /*0a00*/  ISETP.GE.AND P4, PT, R154, UR36, PT ;  /* 0x000000249a007c0c */ /* 0x000fe4000bf86270 */
[----:B------:R-:W-:Y:S01]  /*0a10*/  PRMT R10, RZ, 0x7610, R10 ;  /* 0x00007610ff0a7816 */ /* 0x000fe2000000000a */
[----:B------:R-:W2:Y:S01]  /*0a20*/  @!P0 LDG.E.U16 R7, desc[UR26][R4.64] ;  /* 0x0000001a04078981 */ /* 0x000ea2000c1e1500 */
[----:B------:R-:W-:Y:S02]  /*0a30*/  ISETP.GE.AND P0, PT, R151, UR36, PT ;  /* 0x0000002497007c0c */ /* 0x000fe4000bf06270 */
[C---:B------:R-:W-:Y:S01]  /*0a40*/  LOP3.LUT R149, R158.reuse, 0x120, RZ, 0xfc, !PT ;  /* 0x000001209e957812 */ /* 0x040fe200078efcff */
[----:B------:R-:W3:Y:S01]  /*0a50*/  @!P1 LDG.E.U16 R6, desc[UR26][R4.64+0x40] ;  /* 0x0000401a04069981 */ /* 0x000ee2000c1e1500 */
[----:B------:R-:W-:-:S02]  /*0a60*/  LOP3.LUT R148, R158, 0x140, RZ, 0xfc, !PT ;  /* 0x000001409e947812 */ /* 0x000fc400078efcff */
[C---:B------:R-:W-:Y:S01]  /*0a70*/  LOP3.LUT R147, R158.reuse, 0x160, RZ, 0xfc, !PT ;  /* 0x000001609e937812 */ /* 0x040fe200078efcff */
[----:B------:R-:W4:Y:S01]  /*0a80*/  @!P2 LDG.E.U16 R13, desc[UR26][R4.64+0x180] ;  /* 0x0001801a040da981 */ /* 0x000f22000c1e1500 */
[----:B------:R-:W-:Y:S02]  /*0a90*/  LOP3.LUT R146, R158, 0x180, RZ, 0xfc, !PT ;  /* 0x000001809e927812 */ /* 0x000fe400078efcff */
[----:B------:R-:W-:Y:S01]  /*0aa0*/  PRMT R9, RZ, 0x7610, R9 ;  /* 0x00007610ff097816 */ /* 0x000fe20000000009 */
[----:B------:R-:W5:Y:S01]  /*0ab0*/  @!P3 LDG.E.U16 R10, desc[UR26][R4.64+0x140] ;  /* 0x0001401a040ab981 */ /* 0x000f62000c1e1500 */
[----:B------:R-:W-:Y:S02]  /*0ac0*/  PRMT R8, RZ, 0x7610, R8 ;  /* 0x00007610ff087816 */ /* 0x000fe40000000008 */
[----:B------:R-:W-:Y:S01]  /*0ad0*/  PRMT R11, RZ, 0x7610, R11 ;  /* 0x00007610ff0b7816 */ /* 0x000fe2000000000b */
[----:B------:R-:W4:Y:S01]  /*0ae0*/  @!P0 LDG.E.U16 R12, desc[UR26][R4.64+0x1c0] ;  /* 0x0001c01a040c8981 */ /* 0x000f22000c1e1500 */
[----:B------:R-:W-:-:S02]  /*0af0*/  ISETP.GE.AND P0, PT, R150, UR36, PT ;  /* 0x0000002496007c0c */ /* 0x000fc4000bf06270 */
[----:B------:R-:W-:Y:S01]  /*0b00*/  ISETP.GE.AND P1, PT, R148, UR36, PT ;  /* 0x0000002494007c0c */ /* 0x000fe2000bf26270 */
[----:B------:R-:W5:Y:S01]  /*0b10*/  @!P6 LDG.E.U16 R9, desc[UR26][R4.64+0x80] ;  /* 0x0000801a0409e981 */ /* 0x000f62000c1e1500 */
[----:B------:R-:W-:Y:S02]  /*0b20*/  ISETP.GE.AND P2, PT, R147, UR36, PT ;  /* 0x0000002493007c0c */ /* 0x000fe4000bf46270 */
[----:B------:R-:W-:Y:S01]  /*0b30*/  ISETP.GE.AND P3, PT, R146, UR36, PT ;  /* 0x0000002492007c0c */ /* 0x000fe2000bf66270 */
[----:B------:R-:W4:Y:S01]  /*0b40*/  @!P5 LDG.E.U16 R8, desc[UR26][R4.64+0xc0] ;  /* 0x0000c01a0408d981 */ /* 0x000f22000c1e1500 */
[----:B------:R-:W-:Y:S02]  /*0b50*/  PRMT R14, RZ, 0x7610, R14 ;  /* 0x00007610ff0e7816 */ /* 0x000fe4000000000e */
[----:B------:R-:W-:Y:S01]  /*0b60*/  PRMT R17, RZ, 0x7610, R17 ;  /* 0x00007610ff117816 */ /* 0x000fe20000000011 */
[----:B------:R-:W4:Y:S01]  /*0b70*/  @!P4 LDG.E.U16 R11, desc[UR26][R4.64+0x100] ;  /* 0x0001001a040bc981 */ /* 0x000f22000c1e1500 */
[----:B------:R-:W-:-:S02]  /*0b80*/  PRMT R16, RZ, 0x7610, R16 ;  /* 0x00007610ff107816 */ /* 0x000fc40000000010 */
        /* <DEDUP_REMOVED lines=23> */
[----:B-1----:R-:W-:-:S04]  /*0d00*/  IMAD.IADD R22, R22, 0x1, R23 ;  /* 0x0000000116167824 */ /* 0x002fc800078e0217 */
[----:B------:R-:W-:Y:S01]  /*0d10*/  IMAD R24, R23, 0xf, R22 ;  /* 0x0000000f17187824 */ /* 0x000fe200078e0216 */
[C---:B------:R-:W-:Y:S01]  /*0d20*/  IADD3 R23, PT, PT, R22.reuse, 0x20, RZ ;  /* 0x0000002016177810 */ /* 0x040fe20007ffe0ff */
[C---:B------:R-:W-:Y:S02]  /*0d30*/  VIADD R25, R22.reuse, 0x40 ;  /* 0x0000004016197836 */ /* 0x040fe40000000000 */
[C---:B------:R-:W-:Y:S01]  /*0d40*/  VIADD R27, R22.reuse, 0x60 ;  /* 0x00000060161b7836 */ /* 0x040fe20000000000 */
[CC--:B------:R-:W-:Y:S01]  /*0d50*/  LEA.HI.SX32 R92, R22.reuse, R22.reuse, 0x1b ;  /* 0x00000016165c7211 */ /* 0x0c0fe200078fdaff */
[C---:B------:R-:W-:Y:S01]  /*0d60*/  VIADD R29, R22.reuse, 0xa0 ;  /* 0x000000a0161d7836 */ /* 0x040fe20000000000 */
[C---:B------:R-:W-:Y:S01]  /*0d70*/  IADD3 R5, PT, PT, R22.reuse, 0x80, RZ ;  /* 0x0000008016057810 */ /* 0x040fe20007ffe0ff */
[C---:B------:R-:W-:Y:S01]  /*0d80*/  VIADD R31, R22.reuse, 0xc0 ;  /* 0x000000c0161f7836 */ /* 0x040fe20000000000 */
[-C--:B------:R-:W-:Y:S01]  /*0d90*/  LEA.HI.SX32 R23, R23, R22.reuse, 0x1b ;  /* 0x0000001617177211 */ /* 0x080fe200078fdaff */
[C---:B------:R-:W-:Y:S01]  /*0da0*/  VIADD R35, R22.reuse, 0x100 ;  /* 0x0000010016237836 */ /* 0x040fe20000000000 */
[----:B------:R-:W-:Y:S01]  /*0db0*/  LEA.HI.SX32 R25, R25, R22, 0x1b ;  /* 0x0000001619197211 */ /* 0x000fe200078fdaff */
[C---:B------:R-:W-:Y:S01]  /*0dc0*/  VIADD R37, R22.reuse, 0x120 ;  /* 0x0000012016257836 */ /* 0x040fe20000000000 */
[----:B------:R-:W-:-:S02]  /*0dd0*/  IADD3 R33, PT, PT, R22, 0xe0, RZ ;  /* 0x000000e016217810 */ /* 0x000fc40007ffe0ff */
[-C--:B------:R-:W-:Y:S02]  /*0de0*/  LEA.HI.SX32 R27, R27, R22.reuse, 0x1b ;  /* 0x000000161b1b7211 */ /* 0x080fe400078fdaff */
[----:B------:R-:W-:Y:S02]  /*0df0*/  LEA R92, R92, UR7, 0x1 ;  /* 0x000000075c5c7c11 */ /* 0x000fe4000f8e08ff */
[-C--:B------:R-:W-:Y:S01]  /*0e00*/  LEA.HI.SX32 R5, R5, R22.reuse, 0x1b ;  /* 0x0000001605057211 */ /* 0x080fe200078fdaff */
        /* <DEDUP_REMOVED lines=19> */
[----:B------:R-:W-:Y:S02]  /*0f40*/  LEA R83, R37, UR7, 0x1 ;  /* 0x0000000725537c11 */ /* 0x000fe4000f8e08ff */
[----:B------:R-:W-:Y:S02]  /*0f50*/  LEA R82, R39, UR7, 0x1 ;  /* 0x0000000727527c11 */ /* 0x000fe4000f8e08ff */
[----:B------:R-:W-:Y:S02]  /*0f60*/  LEA R81, R41, UR7, 0x1 ;  /* 0x0000000729517c11 */ /* 0x000fe4000f8e08ff */
[----:B------:R-:W-:Y:S01]  /*0f70*/  LEA R80, R43, UR7, 0x1 ;  /* 0x000000072b507c11 */ /* 0x000fe2000f8e08ff */
[C---:B------:R-:W-:Y:S01]  /*0f80*/  VIADD R47, R22.reuse, 0x1c0 ;  /* 0x000001c0162f7836 */ /* 0x040fe20000000000 */
[C---:B------:R-:W-:Y:S01]  /*0f90*/  IADD3 R45, PT, PT, R22.reuse, 0x1a0, RZ ;  /* 0x000001a0162d7810 */ /* 0x040fe20007ffe0ff */
[----:B------:R-:W-:Y:S01]  /*0fa0*/  VIADD R49, R22, 0x1e0 ;  /* 0x000001e016317836 */ /* 0x000fe20000000000 */
[C---:B------:R-:W-:Y:S01]  /*0fb0*/  IADD3 R5, PT, PT, R24.reuse, 0x1, RZ ;  /* 0x0000000118057810 */ /* 0x040fe20007ffe0ff */
[C---:B------:R-:W-:Y:S01]  /*0fc0*/  VIADD R25, R24.reuse, 0x9 ;  /* 0x0000000918197836 */ /* 0x040fe20000000000 */
[----:B------:R-:W-:Y:S01]  /*0fd0*/  LEA.HI.SX32 R45, R45, R22, 0x1b ;  /* 0x000000162d2d7211 */ /* 0x000fe200078fdaff */
[C---:B------:R-:W-:Y:S01]  /*0fe0*/  VIADD R27, R24.reuse, 0xb ;  /* 0x0000000b181b7836 */ /* 0x040fe20000000000 */
[C---:B------:R-:W-:Y:S01]  /*0ff0*/  IADD3 R23, PT, PT, R24.reuse, 0x7, RZ ;  /* 0x0000000718177810 */ /* 0x040fe20007ffe0ff */
[C---:B------:R-:W-:Y:S01]  /*1000*/  VIADD R29, R24.reuse, 0xc ;  /* 0x0000000c181d7836 */ /* 0x040fe20000000000 */
[C---:B------:R-:W-:Y:S01]  /*1010*/  IADD3 R31, PT, PT, R24.reuse, 0xd, RZ ;  /* 0x0000000d181f7810 */ /* 0x040fe20007ffe0ff */
[----:B------:R-:W-:-:S02]  /*1020*/  VIADD R33, R24, 0xe ;  /* 0x0000000e18217836 */ /* 0x000fc40000000000 */
[----:B------:R-:W-:Y:S01]  /*1030*/  VIADD R35, R24, 0xf ;  /* 0x0000000f18237836 */ /* 0x000fe20000000000 */
[-C--:B------:R-:W-:Y:S02]  /*1040*/  LEA.HI.SX32 R47, R47, R22.reuse, 0x1b ;  /* 0x000000162f2f7211 */ /* 0x080fe400078fdaff */
[----:B------:R-:W-:Y:S02]  /*1050*/  LEA.HI.SX32 R49, R49, R22, 0x1b ;  /* 0x0000001631317211 */ /* 0x000fe400078fdaff */
        /* <DEDUP_REMOVED lines=25> */
[----:B------:R-:W-:Y:S01]  /*11f0*/  ISETP.GE.AND P1, PT, R157, UR36, PT ;  /* 0x000000249d007c0c */ /* 0x000fe2000bf26270 */
[----:B--2---:R0:W-:Y:S04]  /*1200*/  STS.U16 [R92], R7 ;  /* 0x000000075c007388 */ /* 0x0041e80000000400 */
[----:B---3--:R-:W-:Y:S01]  /*1210*/  STS.U16 [R91+0x40], R6 ;  /* 0x000040065b007388 */ /* 0x008fe20000000400 */
[----:B0-----:R-:W-:-:S03]  /*1220*/  VIADD R7, R24, 0x2 ;  /* 0x0000000218077836 */ /* 0x001fc60000000000 */
[----:B-----5:R0:W-:Y:S04]  /*1230*/  STS.U16 [R90+0x80], R9 ;  /* 0x000080095a007388 */ /* 0x0201e80000000400 */
[----:B----4-:R-:W-:Y:S04]  /*1240*/  STS.U16 [R89+0xc0], R8 ;  /* 0x0000c00859007388 */ /* 0x010fe80000000400 */
[----:B------:R-:W-:Y:S04]  /*1250*/  STS.U16 [R88+0x100], R11 ;  /* 0x0001000b58007388 */ /* 0x000fe80000000400 */
[----:B------:R-:W-:Y:S04]  /*1260*/  STS.U16 [R87+0x140], R10 ;  /* 0x0001400a57007388 */ /* 0x000fe80000000400 */
[----:B------:R1:W-:Y:S04]  /*1270*/  STS.U16 [R86+0x180], R13 ;  /* 0x0001800d56007388 */ /* 0x0003e80000000400 */
        /* <DEDUP_REMOVED lines=8> */
[----:B------:R-:W-:Y:S04]  /*1300*/  STS.U16 [R81+0x2c0], R16 ;  /* 0x0002c01051007388 */ /* 0x000fe80000000400 */
[----:B------:R1:W-:Y:S01]  /*1310*/  STS.U16 [R80+0x300], R19 ;  /* 0x0003001350007388 */ /* 0x0003e20000000400 */
[----:B0-----:R-:W-:Y:S01]  /*1320*/  VIADD R17, R24, 0x8 ;  /* 0x0000000818117836 */ /* 0x001fe20000000000 */
[----:B------:R-:W-:-:S02]  /*1330*/  LEA.HI.SX32 R7, R7, R24, 0x1b ;  /* 0x0000001807077211 */ /* 0x000fc400078fdaff */
[-C--:B------:R-:W-:Y:S02]  /*1340*/  LEA.HI.SX32 R9, R9, R24.reuse, 0x1b ;  /* 0x0000001809097211 */ /* 0x080fe400078fdaff */
[----:B-1----:R-:W-:Y:S02]  /*1350*/  IADD3 R19, PT, PT, R24, 0xa, RZ ;  /* 0x0000000a18137810 */ /* 0x002fe40007ffe0ff */
[-C--:B------:R-:W-:Y:S02]  /*1360*/  LEA.HI.SX32 R11, R11, R24.reuse, 0x1b ;  /* 0x000000180b0b7211 */ /* 0x080fe400078fdaff */
[-C--:B------:R-:W-:Y:S02]  /*1370*/  LEA.HI.SX32 R13, R13, R24.reuse, 0x1b ;  /* 0x000000180d0d7211 */ /* 0x080fe400078fdaff */
[-C--:B------:R-:W-:Y:S02]  /*1380*/  LEA.HI.SX32 R15, R15, R24.reuse, 0x1b ;  /* 0x000000180f0f7211 */ /* 0x080fe400078fdaff */
[----:B------:R-:W-:-:S02]  /*1390*/  LEA.HI.SX32 R17, R17, R24, 0x1b ;  /* 0x0000001811117211 */ /* 0x000fc400078fdaff */
[----:B------:R-:W-:Y:S01]  /*13a0*/  LEA.HI.SX32 R19, R19, R24, 0x1b ;  /* 0x0000001813137211 */ /* 0x000fe200078fdaff */
[----:B------:R-:W-:Y:S01]  /*13b0*/  STS.U16 [R79+0x340], R18 ;  /* 0x000340124f007388 */ /* 0x000fe20000000400 */
[----:B------:R-:W-:Y:S02]  /*13c0*/  LEA R74, R7, UR7, 0x1 ;  /* 0x00000007074a7c11 */ /* 0x000fe4000f8e08ff */
[----:B------:R-:W-:Y:S02]  /*13d0*/  LEA R73, R9, UR7, 0x1 ;  /* 0x0000000709497c11 */ /* 0x000fe4000f8e08ff */
[----:B------:R-:W-:Y:S02]  /*13e0*/  LEA R72, R11, UR7, 0x1 ;  /* 0x000000070b487c11 */ /* 0x000fe4000f8e08ff */
[----:B------:R-:W-:Y:S02]  /*13f0*/  LEA R71, R13, UR7, 0x1 ;  /* 0x000000070d477c11 */ /* 0x000fe4000f8e08ff */
[----:B------:R-:W-:-:S02]  /*1400*/  LEA R70, R15, UR7, 0x1 ;  /* 0x000000070f467c11 */ /* 0x000fc4000f8e08ff */
        /* <DEDUP_REMOVED lines=150> */
.L_x_3385:
[----:B------:R-:W-:Y:S05]  /*1d70*/  BSYNC.RECONVERGENT B0 ;  /* 0x0000000000007941 */ /* 0x000fea0003800200 */
.L_x_3384:
        /* <DEDUP_REMOVED lines=35> */
.L_x_3387:
[----:B------:R-:W-:Y:S05]  /*1fb0*/  BSYNC.RECONVERGENT B0 ;  /* 0x0000000000007941 */ /* 0x000fea0003800200 */
.L_x_3386:
        /* <DEDUP_REMOVED lines=37> */
.L_x_3389:
[----:B------:R-:W-:Y:S05]  /*2210*/  BSYNC.RECONVERGENT B0 ;  /* 0x0000000000007941 */ /* 0x000fea0003800200 */
.L_x_3388:
        /* <DEDUP_REMOVED lines=35> */
.L_x_3391:
[----:B------:R-:W-:Y:S05]  /*2450*/  BSYNC.RECONVERGENT B0 ;  /* 0x0000000000007941 */ /* 0x000fea0003800200 */
.L_x_3390:
        /* <DEDUP_REMOVED lines=37> */
.L_x_3393:
[----:B------:R-:W-:Y:S05]  /*26b0*/  BSYNC.RECONVERGENT B0 ;  /* 0x0000000000007941 */ /* 0x000fea0003800200 */
.L_x_3392:
        /* <DEDUP_REMOVED lines=35> */
.L_x_3395:
[----:B------:R-:W-:Y:S05]  /*28f0*/  BSYNC.RECONVERGENT B0 ;  /* 0x0000000000007941 */ /* 0x000fea0003800200 */
.L_x_3394:
        /* <DEDUP_REMOVED lines=37> */
.L_x_3397:
[----:B------:R-:W-:Y:S05]  /*2b50*/  BSYNC.RECONVERGENT B0 ;  /* 0x0000000000007941 */ /* 0x000fea0003800200 */
.L_x_3396:
        /* <DEDUP_REMOVED lines=35> */
.L_x_3399:
[----:B------:R-:W-:Y:S05]  /*2d90*/  BSYNC.RECONVERGENT B0 ;  /* 0x0000000000007941 */ /* 0x000fea0003800200 */
.L_x_3398:
        /* <DEDUP_REMOVED lines=39> */
.L_x_3401:
[----:B------:R-:W-:Y:S05]  /*3010*/  BSYNC.RECONVERGENT B0 ;  /* 0x0000000000007941 */ /* 0x000fea0003800200 */
.L_x_3400:
        /* <DEDUP_REMOVED lines=39> */
.L_x_3403:
[----:B------:R-:W-:Y:S05]  /*3290*/  BSYNC.RECONVERGENT B0 ;  /* 0x0000000000007941 */ /* 0x000fea0003800200 */
.L_x_3402:
        /* <DEDUP_REMOVED lines=45> */
.L_x_3405:
[----:B------:R-:W-:Y:S05]  /*3570*/  BSYNC.RECONVERGENT B0 ;  /* 0x0000000000007941 */ /* 0x000fea0003800200 */
.L_x_3404:
[----:B------:R-:W-:Y:S04]  /*3580*/  BSSY.RECONVERGENT B0, `(.L_x_3406) ;  /* 0x0000020000007945 */ /* 0x000fe80003800200 */
        /* <DEDUP_REMOVED lines=31> */
.L_x_3407:
[----:B------:R-:W-:Y:S05]  /*3780*/  BSYNC.RECONVERGENT B0 ;  /* 0x0000000000007941 */ /* 0x000fea0003800200 */
.L_x_3406:
        /* <DEDUP_REMOVED lines=32> */
.L_x_3409:
[----:B------:R-:W-:Y:S05]  /*3990*/  BSYNC.RECONVERGENT B0 ;  /* 0x0000000000007941 */ /* 0x000fea0003800200 */
.L_x_3408:
        /* <DEDUP_REMOVED lines=32> */
.L_x_3411:
[----:B------:R-:W-:Y:S05]  /*3ba0*/  BSYNC.RECONVERGENT B0 ;  /* 0x0000000000007941 */ /* 0x000fea0003800200 */
.L_x_3410:
        /* <DEDUP_REMOVED lines=32> */
.L_x_3413:
[----:B------:R-:W-:Y:S05]  /*3db0*/  BSYNC.RECONVERGENT B0 ;  /* 0x0000000000007941 */ /* 0x000fea0003800200 */
.L_x_3412:
        /* <DEDUP_REMOVED lines=32> */
.L_x_3415:
[----:B------:R-:W-:Y:S05]  /*3fc0*/  BSYNC.RECONVERGENT B0 ;  /* 0x0000000000007941 */ /* 0x000fea0003800200 */
.L_x_3414:
        /* <DEDUP_REMOVED lines=25> */
[----:B------:R-:W-:Y:S01]  /*4160*/  ISETP.GE.AND P2, PT, R158, UR36, PT ;  /* 0x000000249e007c0c */ /* 0x000fe2000bf46270 */
[----:B------:R-:W-:Y:S01]  /*4170*/  FMUL.FTZ R25, R16, R57 ;  /* 0x0000003910197220 */ /* 0x000fe20000410000 */
[----:B------:R-:W-:Y:S01]  /*4180*/  IADD3 R0, P0, PT, R0, 0x200, RZ ;  /* 0x0000020000007810 */ /* 0x000fe20007f1e0ff */
[----:B------:R-:W-:Y:S01]  /*4190*/  FMUL.FTZ R16, R3, R48 ;  /* 0x0000003003107220 */ /* 0x000fe20000410000 */
[----:B------:R-:W-:Y:S01]  /*41a0*/  LOP3.LUT R144, R144, 0xfffffdff, RZ, 0xc0, !PT ;  /* 0xfffffdff90907812 */ /* 0x000fe200078ec0ff */
[----:B------:R-:W-:Y:S01]  /*41b0*/  FMUL.FTZ R28, R19, R60 ;  /* 0x0000003c131c7220 */ /* 0x000fe20000410000 */
[----:B------:R-:W-:Y:S01]  /*41c0*/  IADD3 R107, P1, PT, R0, UR21, RZ ;  /* 0x00000015006b7c10 */ /* 0x000fe2000ff3e0ff */
[----:B------:R-:W-:Y:S02]  /*41d0*/  IMAD.X R3, RZ, RZ, RZ, P0 ;  /* 0x000000ffff037224 */ /* 0x000fe400000e06ff */
[----:B------:R-:W-:Y:S01]  /*41e0*/  FMUL.FTZ R27, R18, R59 ;  /* 0x0000003b121b7220 */ /* 0x000fe20000410000 */
[----:B------:R-:W-:Y:S01]  /*41f0*/  FMUL.FTZ R26, R17, R58 ;  /* 0x0000003a111a7220 */ /* 0x000fe20000410000 */
[----:B------:R-:W-:Y:S01]  /*4200*/  FMUL.FTZ R24, R15, R56 ;  /* 0x000000380f187220 */ /* 0x000fe20000410000 */
[----:B------:R-:W-:Y:S01]  /*4210*/  FMUL.FTZ R23, R14, R55 ;  /* 0x000000370e177220 */ /* 0x000fe20000410000 */
[----:B------:R-:W-:Y:S01]  /*4220*/  IADD3.X R110, PT, PT, R3, UR23, RZ, P1, !PT ;  /* 0x00000017036e7c10 */ /* 0x000fe20008ffe4ff */
[----:B------:R-:W-:Y:S01]  /*4230*/  FMUL.FTZ R22, R13, R54 ;  /* 0x000000360d167220 */ /* 0x000fe20000410000 */
[----:B------:R-:W-:Y:S01]  /*4240*/  @P2 LOP3.LUT R144, R144, 0x200, RZ, 0xfc, !PT ;  /* 0x0000020090902812 */ /* 0x000fe200078efcff */
[----:B------:R-:W-:Y:S01]  /*4250*/  FMUL.FTZ R21, R12, R53 ;  /* 0x000000350c157220 */ /* 0x000fe20000410000 */
[----:B------:R-:W-:Y:S01]  /*4260*/  IADD3 R6, P2, PT, R0, UR25, RZ ;  /* 0x0000001900067c10 */ /* 0x000fe2000ff5e0ff */
[----:B0-----:R-:W-:Y:S01]  /*4270*/  UISETP.LT.AND UP0, UPT, UR16, 0x1, UPT ;  /* 0x000000011000788c */ /* 0x001fe2000bf01270 */
[----:B------:R-:W-:Y:S01]  /*4280*/  FMUL.FTZ R20, R11, R52 ;  /* 0x000000340b147220 */ /* 0x000fe20000410000 */
[----:B------:R-:W-:Y:S01]  /*4290*/  FMUL.FTZ R19, R10, R51 ;  /* 0x000000330a137220 */ /* 0x000fe20000410000 */
[----:B------:R-:W-:Y:S01]  /*42a0*/  FMUL.FTZ R18, R9, R50 ;  /* 0x0000003209127220 */ /* 0x000fe20000410000 */
[----:B------:R-:W-:Y:S01]  /*42b0*/  USEL UR16, UR16, 0x1, !UP0 ;  /* 0x0000000110107887 */ /* 0x000fe2000c000000 */
[----:B------:R-:W-:Y:S01]  /*42c0*/  FMUL.FTZ R17, R8, R49 ;  /* 0x0000003108117220 */ /* 0x000fe20000410000 */
[----:B------:R-:W-:Y:S01]  /*42d0*/  FMUL.FTZ R15, R2, R47 ;  /* 0x0000002f020f7220 */ /* 0x000fe20000410000 */
[----:B------:R-:W-:Y:S01]  /*42e0*/  FMUL.FTZ R14, R5, R46 ;  /* 0x0000002e050e7220 */ /* 0x000fe20000410000 */
[----:B------:R-:W-:Y:S01]  /*42f0*/  FMUL.FTZ R0, R4, R45 ;  /* 0x0000002d04007220 */ /* 0x000fe20000410000 */
[----:B------:R-:W-:Y:S01]  /*4300*/  IADD3.X R3, PT, PT, R3, UR31, RZ, P2, !PT ;  /* 0x0000001f03037c10 */ /* 0x000fe200097fe4ff */
[----:B------:R-:W-:-:S02]  /*4310*/  UIMAD UR11, UR6, UR11, URZ ;  /* 0x0000000b060b72a4 */ /* 0x000fc4000f8e02ff */
[----:B------:R-:W-:Y:S01]  /*4320*/  UIADD3 UR13, UPT, UPT, UR7, 0x10a0, URZ ;  /* 0x000010a0070d7890 */ /* 0x000fe2000fffe0ff */
[----:B------:R-:W0:Y:S01]  /*4330*/  LDCU.64 UR38, c[0x0][0x480] ;  /* 0x00009000ff2677ac */ /* 0x000e220008000a00 */
[----:B------:R-:W-:Y:S01]  /*4340*/  UIADD3 UR16, UPT, UPT, -UR16, URZ, URZ ;  /* 0x000000ff10107290 */ /* 0x000fe2000fffe1ff */
[----:B------:R-:W-:Y:S01]  /*4350*/  UMOV UR19, UR8 ;  /* 0x0000000800137c82 */ /* 0x000fe20008000000 */
[----:B------:R-:W-:-:S10]  /*4360*/  UMOV UR20, UR9 ;  /* 0x0000000900147c82 */ /* 0x000fd40008000000 */
.L_x_3421:
[----:B------:R-:W-:Y:S02]  /*4370*/  LOP3.LUT P6, RZ, R144, 0x200, RZ, 0xc0, !PT ;  /* 0x0000020090ff7812 */ /* 0x000fe400078cc0ff */
[----:B------:R-:W-:Y:S02]  /*4380*/  ISETP.GE.AND P5, PT, R157, UR36, PT ;  /* 0x000000249d007c0c */ /* 0x000fe4000bfa6270 */
[----:B------:R-:W-:Y:S02]  /*4390*/  MOV R2, R6 ;  /* 0x0000000600027202 */ /* 0x000fe40000000f00 */
[----:B------:R-:W-:Y:S02]  /*43a0*/  ISETP.GE.AND P4, PT, R156, UR36, PT ;  /* 0x000000249c007c0c */ /* 0x000fe4000bf86270 */
[----:B------:R-:W-:Y:S02]  /*43b0*/  ISETP.GE.AND P3, PT, R155, UR36, PT ;  /* 0x000000249b007c0c */ /* 0x000fe4000bf66270 */
[----:B------:R-:W-:-:S02]  /*43c0*/  ISETP.GE.AND P2, PT, R154, UR36, PT ;  /* 0x000000249a007c0c */ /* 0x000fc4000bf46270 */
[----:B------:R-:W-:Y:S01]  /*43d0*/  ISETP.GE.AND P0, PT, R152, UR36, PT ;  /* 0x0000002498007c0c */ /* 0x000fe2000bf06270 */
[----:B------:R-:W2:Y:S01]  /*43e0*/  @!P6 LDG.E.U16 R11, desc[UR26][R2.64+-0x200] ;  /* 0xfffe001a020be981 */ /* 0x000ea2000c1e1500 */
[----:B------:R-:W-:-:S03]  /*43f0*/  ISETP.GE.AND P1, PT, R153, UR36, PT ;  /* 0x0000002499007c0c */ /* 0x000fc6000bf26270 */
[----:B------:R-:W3:Y:S04]  /*4400*/  @!P5 LDG.E.U16 R6, desc[UR26][R2.64+-0x1c0] ;  /* 0xfffe401a0206d981 */ /* 0x000ee8000c1e1500 */
[----:B------:R-:W4:Y:S04]  /*4410*/  @!P4 LDG.E.U16 R8, desc[UR26][R2.64+-0x180] ;  /* 0xfffe801a0208c981 */ /* 0x000f28000c1e1500 */
[----:B------:R-:W5:Y:S04]  /*4420*/  @!P3 LDG.E.U16 R10, desc[UR26][R2.64+-0x140] ;  /* 0xfffec01a020ab981 */ /* 0x000f68000c1e1500 */
[----:B------:R-:W5:Y:S04]  /*4430*/  @!P2 LDG.E.U16 R12, desc[UR26][R2.64+-0x100] ;  /* 0xffff001a020ca981 */ /* 0x000f68000c1e1500 */
[----:B------:R-:W5:Y:S01]  /*4440*/  @!P0 LDG.E.U16 R13, desc[UR26][R2.64+-0x80] ;  /* 0xffff801a020d8981 */ /* 0x000f62000c1e1500 */
[----:B------:R-:W-:-:S03]  /*4450*/  ISETP.GE.AND P0, PT, R151, UR36, PT ;  /* 0x0000002497007c0c */ /* 0x000fc6000bf06270 */
[----:B------:R-:W5:Y:S10]  /*4460*/  @!P1 LDG.E.U16 R98, desc[UR26][R2.64+-0xc0] ;  /* 0xffff401a02629981 */ /* 0x000f74000c1e1500 */
[----:B------:R-:W5:Y:S01]  /*4470*/  @!P0 LDG.E.U16 R100, desc[UR26][R2.64+-0x40] ;  /* 0xffffc01a02648981 */ /* 0x000f62000c1e1500 */
[----:B------:R-:W-:-:S02]  /*4480*/  ISETP.GE.AND P0, PT, R150, UR36, PT ;  /* 0x0000002496007c0c */ /* 0x000fc4000bf06270 */
[----:B------:R-:W-:Y:S02]  /*4490*/  ISETP.GE.AND P1, PT, R148, UR36, PT ;  /* 0x0000002494007c0c */ /* 0x000fe4000bf26270 */
        /* <DEDUP_REMOVED lines=16> */
[----:B------:R-:W-:Y:S02]  /*45a0*/  P2R R113, PR, RZ, 0x1 ;  /* 0x00000001ff717803 */ /* 0x000fe40000000000 */
[----:B------:R-:W-:Y:S01]  /*45b0*/  ISETP.GE.AND P0, PT, R157, UR36, PT ;  /* 0x000000249d007c0c */ /* 0x000fe2000bf06270 */
[----:B------:R-:W-:Y:S02]  /*45c0*/  IMAD.MOV.U32 R7, RZ, RZ, RZ ;  /* 0x000000ffff077224 */ /* 0x000fe400078e00ff */
[----:B------:R-:W-:Y:S02]  /*45d0*/  HFMA2 R9, -RZ, RZ, 0, 0 ;  /* 0x00000000ff097431 */ /* 0x000fe400000001ff */
[----:B------:R-:W-:Y:S01]  /*45e0*/  IMAD.U32 R4, RZ, RZ, UR19 ;  /* 0x00000013ff047e24 */ /* 0x000fe2000f8e00ff */
[----:B------:R-:W-:-:S05]  /*45f0*/  MOV R5, UR20 ;  /* 0x0000001400057c02 */ /* 0x000fca0008000f00 */
[----:B------:R1:W5:Y:S01]  /*4600*/  LDG.E R109, desc[UR26][R4.64] ;  /* 0x0000001a046d7981 */ /* 0x000362000c1e1900 */
[----:B------:R-:W-:Y:S02]  /*4610*/  P2R R111, PR, RZ, 0x4 ;  /* 0x00000004ff6f7803 */ /* 0x000fe40000000000 */
[----:B-1----:R-:W-:Y:S02]  /*4620*/  MOV R5, RZ ;  /* 0x000000ff00057202 */ /* 0x002fe40000000f00 */
[----:B------:R-:W-:Y:S02]  /*4630*/  ISETP.GE.AND P2, PT, R153, UR36, PT ;  /* 0x0000002499007c0c */ /* 0x000fe4000bf46270 */
[----:B--2---:R-:W-:Y:S02]  /*4640*/  @!P1 PRMT R7, R11, 0x5410, RZ ;  /* 0x000054100b079816 */ /* 0x004fe400000000ff */
[----:B------:R-:W-:Y:S02]  /*4650*/  ISETP.GE.AND P1, PT, R156, UR36, PT ;  /* 0x000000249c007c0c */ /* 0x000fe4000bf26270 */
[----:B---3--:R-:W-:-:S02]  /*4660*/  @!P0 PRMT R7, R7, 0x5410, R6 ;  /* 0x0000541007078816 */ /* 0x008fc40000000006 */
[----:B------:R-:W-:-:S09]  /*4670*/  ISETP.GE.AND P0, PT, R155, UR36, PT ;  /* 0x000000249b007c0c */ /* 0x000fd2000bf06270 */
[----:B----4-:R-:W-:-:S04]  /*4680*/  @!P1 PRMT R9, R8, 0x5410, RZ ;  /* 0x0000541008099816 */ /* 0x010fc800000000ff */
[----:B-----5:R-:W-:Y:S02]  /*4690*/  @!P0 PRMT R9, R9, 0x5410, R10 ;  /* 0x0000541009098816 */ /* 0x020fe4000000000a */
[----:B------:R-:W-:Y:S02]  /*46a0*/  ISETP.GE.AND P0, PT, R154, UR36, PT ;  /* 0x000000249a007c0c */ /* 0x000fe4000bf06270 */
[----:B------:R-:W-:Y:S01]  /*46b0*/  ISETP.GE.AND P1, PT, R152, UR36, PT ;  /* 0x0000002498007c0c */ /* 0x000fe2000bf26270 */
[----:B------:R-:W-:-:S10]  /*46c0*/  IMAD.MOV.U32 R11, RZ, RZ, RZ ;  /* 0x000000ffff0b7224 */ /* 0x000fd400078e00ff */
[----:B------:R-:W-:Y:S02]  /*46d0*/  @!P0 PRMT R11, R12, 0x5410, RZ ;  /* 0x000054100c0b8816 */ /* 0x000fe400000000ff */
[----:B------:R-:W-:Y:S02]  /*46e0*/  ISETP.GE.AND P0, PT, R151, UR36, PT ;  /* 0x0000002497007c0c */ /* 0x000fe4000bf06270 */
[----:B------:R-:W-:-:S11]  /*46f0*/  @!P1 PRMT R5, R13, 0x5410, RZ ;  /* 0x000054100d059816 */ /* 0x000fd600000000ff */
[----:B------:R-:W-:Y:S02]  /*4700*/  @!P0 PRMT R5, R5, 0x5410, R100 ;  /* 0x0000541005058816 */ /* 0x000fe40000000064 */
[----:B------:R-:W-:Y:S01]  /*4710*/  ISETP.GE.AND P0, PT, R150, UR36, PT ;  /* 0x0000002496007c0c */ /* 0x000fe2000bf06270 */
[----:B------:R1:W-:Y:S01]  /*4720*/  STS.U16 [R92], R7 ;  /* 0x000000075c007388 */ /* 0x0003e20000000400 */
[----:B------:R-:W-:Y:S02]  /*4730*/  PRMT R6, R7, 0x7632, R6 ;  /* 0x0000763207067816 */ /* 0x000fe40000000006 */
[----:B------:R-:W-:Y:S02]  /*4740*/  ISETP.NE.AND P1, PT, R112, RZ, PT ;  /* 0x000000ff7000720c */ /* 0x000fe40003f25270 */
[----:B------:R-:W-:Y:S01]  /*4750*/  @!P2 PRMT R11, R11, 0x5410, R98 ;  /* 0x000054100b0ba816 */ /* 0x000fe20000000062 */
[----:B-1----:R-:W-:-:S06]  /*4760*/  IMAD.MOV.U32 R7, RZ, RZ, RZ ;  /* 0x000000ffff077224 */ /* 0x002fcc00078e00ff */
[----:B------:R-:W-:Y:S02]  /*4770*/  @!P0 PRMT R7, R99, 0x5410, RZ ;  /* 0x0000541063078816 */ /* 0x000fe400000000ff */
[----:B------:R-:W-:Y:S01]  /*4780*/  ISETP.NE.AND P0, PT, R113, RZ, PT ;  /* 0x000000ff7100720c */ /* 0x000fe20003f05270 */
[----:B------:R-:W-:Y:S01]  /*4790*/  STS.U16 [R91+0x40], R6 ;  /* 0x000040065b007388 */ /* 0x000fe20000000400 */
[----:B------:R-:W-:Y:S02]  /*47a0*/  ISETP.NE.AND P2, PT, R111, RZ, PT ;  /* 0x000000ff6f00720c */ /* 0x000fe40003f45270 */
[----:B------:R-:W-:Y:S01]  /*47b0*/  PRMT R8, R9, 0x7632, R8 ;  /* 0x0000763209087816 */ /* 0x000fe20000000008 */
[----:B------:R1:W-:Y:S01]  /*47c0*/  STS.U16 [R90+0x80], R9 ;  /* 0x000080095a007388 */ /* 0x0003e20000000400 */
[----:B------:R-:W-:-:S03]  /*47d0*/  PRMT R4, R11, 0x7632, R4 ;  /* 0x000076320b047816 */ /* 0x000fc60000000004 */
[----:B------:R-:W-:Y:S01]  /*47e0*/  STS.U16 [R89+0xc0], R8 ;  /* 0x0000c00859007388 */ /* 0x000fe20000000400 */
[----:B-1----:R-:W-:-:S03]  /*47f0*/  HFMA2 R9, -RZ, RZ, 0, 0 ;  /* 0x00000000ff097431 */ /* 0x002fc600000001ff */
[----:B------:R1:W-:Y:S01]  /*4800*/  STS.U16 [R88+0x100], R11 ;  /* 0x0001000b58007388 */ /* 0x0003e20000000400 */
[----:B------:R-:W-:Y:S02]  /*4810*/  PRMT R10, R5, 0x7632, R10 ;  /* 0x00007632050a7816 */ /* 0x000fe4000000000a */
[----:B------:R-:W-:Y:S01]  /*4820*/  @!P0 PRMT R7, R7, 0x5410, R102 ;  /* 0x0000541007078816 */ /* 0x000fe20000000066 */
[----:B------:R-:W-:Y:S01]  /*4830*/  STS.U16 [R87+0x140], R4 ;  /* 0x0001400457007388 */ /* 0x000fe20000000400 */
[----:B------:R-:W-:-:S03]  /*4840*/  @!P1 PRMT R9, R101, 0x5410, RZ ;  /* 0x0000541065099816 */ /* 0x000fc600000000ff */
[----:B------:R2:W-:Y:S01]  /*4850*/  STS.U16 [R86+0x180], R5 ;  /* 0x0001800556007388 */ /* 0x0005e20000000400 */
[----:B-1----:R-:W-:Y:S01]  /*4860*/  IMAD.MOV.U32 R11, RZ, RZ, RZ ;  /* 0x000000ffff0b7224 */ /* 0x002fe200078e00ff */
[----:B------:R-:W-:Y:S02]  /*4870*/  @!P3 PRMT R11, R103, 0x5410, RZ ;  /* 0x00005410670bb816 */ /* 0x000fe400000000ff */
[----:B------:R-:W-:Y:S02]  /*4880*/  @!P2 PRMT R9, R9, 0x5410, R104 ;  /* 0x000054100909a816 */ /* 0x000fe40000000068 */
[----:B------:R-:W-:Y:S02]  /*4890*/  P2R R13, PR, RZ, 0x2 ;  /* 0x00000002ff0d7803 */ /* 0x000fe40000000000 */
[----:B--2---:R-:W-:Y:S02]  /*48a0*/  MOV R5, RZ ;  /* 0x000000ff00057202 */ /* 0x004fe40000000f00 */
[----:B------:R-:W-:-:S02]  /*48b0*/  @!P5 PRMT R5, R105, 0x5410, RZ ;  /* 0x000054106905d816 */ /* 0x000fc400000000ff */
[----:B------:R-:W-:Y:S02]  /*48c0*/  PRMT R6, R7, 0x7632, R6 ;  /* 0x0000763207067816 */ /* 0x000fe40000000006 */
[----:B------:R-:W-:Y:S02]  /*48d0*/  @!P4 PRMT R11, R11, 0x5410, R106 ;  /* 0x000054100b0bc816 */ /* 0x000fe4000000006a */
[----:B------:R-:W-:Y:S01]  /*48e0*/  ISETP.GE.AND P1, PT, R158, UR36, PT ;  /* 0x000000249e007c0c */ /* 0x000fe2000bf26270 */
[----:B------:R1:W-:Y:S01]  /*48f0*/  STS.U16 [R85+0x1c0], R10 ;  /* 0x0001c00a55007388 */ /* 0x0003e20000000400 */
[----:B------:R-:W-:Y:S02]  /*4900*/  PRMT R8, R9, 0x7632, R8 ;  /* 0x0000763209087816 */ /* 0x000fe40000000008 */
[----:B------:R-:W-:Y:S01]  /*4910*/  @!P6 PRMT R5, R5, 0x5410, R108 ;  /* 0x000054100505e816 */ /* 0x000fe2000000006c */
[----:B------:R2:W-:Y:S04]  /*4920*/  STS.U16 [R84+0x200], R7 ;  /* 0x0002000754007388 */ /* 0x0005e80000000400 */
[----:B------:R-:W-:Y:S01]  /*4930*/  STS.U16 [R83+0x240], R6 ;  /* 0x0002400653007388 */ /* 0x000fe20000000400 */
[----:B-1----:R-:W-:-:S03]  /*4940*/  PRMT R10, R5, 0x7632, R10 ;  /* 0x00007632050a7816 */ /* 0x002fc6000000000a */
[----:B------:R1:W-:Y:S01]  /*4950*/  STS.U16 [R82+0x280], R9 ;  /* 0x0002800952007388 */ /* 0x0003e20000000400 */
[----:B--2---:R-:W-:-:S03]  /*4960*/  PRMT R7, R11, 0x7632, R7 ;  /* 0x000076320b077816 */ /* 0x004fc60000000007 */
[----:B------:R2:W-:Y:S04]  /*4970*/  STS.U16 [R81+0x2c0], R8 ;  /* 0x0002c00851007388 */ /* 0x0005e80000000400 */
[----:B------:R-:W-:Y:S01]  /*4980*/  STS.U16 [R80+0x300], R11 ;  /* 0x0003000b50007388 */ /* 0x000fe20000000400 */
[----:B-1----:R-:W-:-:S03]  /*4990*/  MOV R9, R110 ;  /* 0x0000006e00097202 */ /* 0x002fc60000000f00 */
[----:B------:R1:W-:Y:S01]  /*49a0*/  STS.U16 [R79+0x340], R7 ;  /* 0x000340074f007388 */ /* 0x0003e20000000400 */
[----:B--2---:R-:W-:-:S03]  /*49b0*/  IMAD.MOV.U32 R8, RZ, RZ, R107 ;  /* 0x000000ffff087224 */ /* 0x004fc600078e006b */
[----:B------:R-:W-:Y:S04]  /*49c0*/  STS.U16 [R78+0x380], R5 ;  /* 0x000380054e007388 */ /* 0x000fe80000000400 */
[----:B------:R-:W-:Y:S01]  /*49d0*/  STS.U16 [R77+0x3c0], R10 ;  /* 0x0003c00a4d007388 */ /* 0x000fe20000000400 */
[----:B------:R-:W-:-:S03]  /*49e0*/  NOP ;  /* 0x0000000000007918 */ /* 0x000fc60000000000 */
[----:B------:R-:W2:Y:S01]  /*49f0*/  @!P1 LDG.E.U16 R4, desc[UR26][R8.64+-0x200] ;  /* 0xfffe001a08049981 */ /* 0x000ea2000c1e1500 */
[----:B------:R-:W-:Y:S02]  /*4a00*/  P2R R98, PR, RZ, 0x1 ;  /* 0x00000001ff627803 */ /* 0x000fe40000000000 */
[----:B------:R-:W-:Y:S01]  /*4a10*/  ISETP.GE.AND P0, PT, R156, UR36, PT ;  /* 0x000000249c007c0c */ /* 0x000fe2000bf06270 */
[----:B------:R-:W-:Y:S02]  /*4a20*/  IMAD.MOV.U32 R133, RZ, RZ, RZ ;  /* 0x000000ffff857224 */ /* 0x000fe400078e00ff */
[----:B------:R-:W-:Y:S02]  /*4a30*/  HFMA2 R131, -RZ, RZ, 0, 0 ;  /* 0x00000000ff837431 */ /* 0x000fe400000001ff */
[----:B-1----:R-:W-:Y:S01]  /*4a40*/  IMAD.MOV.U32 R7, RZ, RZ, RZ ;  /* 0x000000ffff077224 */ /* 0x002fe200078e00ff */
[----:B------:R-:W-:Y:S01]  /*4a50*/  P2R R12, PR, RZ, 0x4 ;  /* 0x00000004ff0c7803 */ /* 0x000fe20000000000 */
[----:B------:R-:W1:Y:S01]  /*4a60*/  LDS.U16 R5, [R76] ;  /* 0x000000004c057984 */ /* 0x000e620000000400 */
[----:B------:R-:W-:Y:S01]  /*4a70*/  MOV R11, RZ ;  /* 0x000000ff000b7202 */ /* 0x000fe20000000f00 */
[----:B------:R-:W3:Y:S02]  /*4a80*/  S2R R163, SR_LANEID ;  /* 0x0000000000a37919 */ /* 0x000ee40000000000 */
[----:B------:R-:W4:Y:S01]  /*4a90*/  @!P5 LDG.E.U16 R130, desc[UR26][R8.64+0x180] ;  /* 0x0001801a0882d981 */ /* 0x000f22000c1e1500 */
[----:B--2---:R-:W-:-:S03]  /*4aa0*/  @!P1 PRMT R133, R4, 0x5410, RZ ;  /* 0x0000541004859816 */ /* 0x004fc600000000ff */
[----:B------:R-:W2:Y:S01]  /*4ab0*/  @!P0 LDG.E.U16 R4, desc[UR26][R8.64+-0x180] ;  /* 0xfffe801a08048981 */ /* 0x000ea2000c1e1500 */
[----:B------:R-:W-:Y:S02]  /*4ac0*/  ISETP.GE.AND P1, PT, R154, UR36, PT ;  /* 0x000000249a007c0c */ /* 0x000fe4000bf26270 */
[----:B--2---:R-:W-:-:S11]  /*4ad0*/  @!P0 PRMT R131, R4, 0x5410, RZ ;  /* 0x0000541004838816 */ /* 0x004fd600000000ff */
[----:B------:R-:W2:Y:S01]  /*4ae0*/  @!P1 LDG.E.U16 R4, desc[UR26][R8.64+-0x100] ;  /* 0xffff001a08049981 */ /* 0x000ea2000c1e1500 */
[----:B------:R-:W-:Y:S02]  /*4af0*/  ISETP.GE.AND P0, PT, R157, UR36, PT ;  /* 0x000000249d007c0c */ /* 0x000fe4000bf06270 */
[----:B--2---:R-:W-:-:S11]  /*4b00*/  @!P1 PRMT R7, R4, 0x5410, RZ ;  /* 0x0000541004079816 */ /* 0x004fd600000000ff */
[----:B------:R-:W2:Y:S01]  /*4b10*/  @!P0 LDG.E.U16 R4, desc[UR26][R8.64+-0x1c0] ;  /* 0xfffe401a08048981 */ /* 0x000ea2000c1e1500 */
[----:B------:R-:W-:Y:S02]  /*4b20*/  ISETP.GE.AND P1, PT, R155, UR36, PT ;  /* 0x000000249b007c0c */ /* 0x000fe4000bf26270 */
[----:B--2---:R-:W-:-:S11]  /*4b30*/  @!P0 PRMT R133, R133, 0x5410, R4 ;  /* 0x0000541085858816 */ /* 0x004fd60000000004 */
[----:B------:R-:W2:Y:S01]  /*4b40*/  @!P1 LDG.E.U16 R4, desc[UR26][R8.64+-0x140] ;  /* 0xfffec01a08049981 */ /* 0x000ea2000c1e1500 */
[----:B------:R-:W-:Y:S02]  /*4b50*/  ISETP.GE.AND P0, PT, R153, UR36, PT ;  /* 0x0000002499007c0c */ /* 0x000fe4000bf06270 */
[----:B------:R-:W-:Y:S02]  /*4b60*/  ISETP.GE.AND P2, PT, R152, UR36, PT ;  /* 0x0000002498007c0c */ /* 0x000fe4000bf46270 */
[----:B--2---:R-:W-:-:S09]  /*4b70*/  @!P1 PRMT R131, R131, 0x5410, R4 ;  /* 0x0000541083839816 */ /* 0x004fd20000000004 */
[----:B------:R-:W2:Y:S01]  /*4b80*/  @!P0 LDG.E.U16 R4, desc[UR26][R8.64+-0xc0] ;  /* 0xffff401a08048981 */ /* 0x000ea2000c1e1500 */
[----:B------:R-:W-:Y:S02]  /*4b90*/  ISETP.GE.AND P1, PT, R151, UR36, PT ;  /* 0x0000002497007c0c */ /* 0x000fe4000bf26270 */
[----:B--2---:R-:W-:Y:S02]  /*4ba0*/  @!P0 PRMT R7, R7, 0x5410, R4 ;  /* 0x0000541007078816 */ /* 0x004fe40000000004 */
[----:B------:R-:W2:Y:S01]  /*4bb0*/  @!P2 LDG.E.U16 R4, desc[UR26][R8.64+-0x80] ;  /* 0xffff801a0804a981 */ /* 0x000ea2000c1e1500 */
[----:B------:R-:W-:Y:S02]  /*4bc0*/  ISETP.GE.AND P0, PT, R150, UR36, PT ;  /* 0x0000002496007c0c */ /* 0x000fe4000bf06270 */
[----:B--2---:R-:W-:-:S06]  /*4bd0*/  @!P2 PRMT R11, R4, 0x5410, RZ ;  /* 0x00005410040ba816 */ /* 0x004fcc00000000ff */
[----:B------:R-:W2:Y:S02]  /*4be0*/  @!P1 LDG.E.U16 R4, desc[UR26][R8.64+-0x40] ;  /* 0xffffc01a08049981 */ /* 0x000ea4000c1e1500 */
[----:B--2---:R-:W-:-:S03]  /*4bf0*/  @!P1 PRMT R11, R11, 0x5410, R4 ;  /* 0x000054100b0b9816 */ /* 0x004fc60000000004 */
[----:B------:R-:W2:Y:S01]  /*4c00*/  @!P0 LDG.E.U16 R4, desc[UR26][R8.64] ;  /* 0x0000001a08048981 */ /* 0x000ea2000c1e1500 */
[----:B------:R-:W-:Y:S01]  /*4c10*/  ISETP.NE.AND P1, PT, R13, RZ, PT ;  /* 0x000000ff0d00720c */ /* 0x000fe20003f25270 */
[----:B------:R-:W-:Y:S01]  /*4c20*/  IMAD.MOV.U32 R13, RZ, RZ, RZ ;  /* 0x000000ffff0d7224 */ /* 0x000fe200078e00ff */
[----:B--2---:R-:W-:Y:S02]  /*4c30*/  @!P0 PRMT R13, R4, 0x5410, RZ ;  /* 0x00005410040d8816 */ /* 0x004fe400000000ff */
[----:B------:R-:W-:-:S13]  /*4c40*/  ISETP.NE.AND P0, PT, R98, RZ, PT ;  /* 0x000000ff6200720c */ /* 0x000fda0003f05270 */
[----:B------:R-:W2:Y:S01]  /*4c50*/  @!P0 LDG.E.U16 R4, desc[UR26][R8.64+0x40] ;  /* 0x0000401a08048981 */ /* 0x000ea2000c1e1500 */
[----:B-1----:R-:W-:-:S05]  /*4c60*/  HADD2.F32 R5, -RZ, R5.H0_H0 ;  /* 0x20000005ff057230 */ /* 0x002fca0000004100 */
[----:B------:R-:W-:Y:S01]  /*4c70*/  FMUL.FTZ R5, R28, R5 ;  /* 0x000000051c057220 */ /* 0x000fe20000410000 */
[----:B------:R-:W-:Y:S02]  /*4c80*/  ISETP.NE.AND P2, PT, R12, RZ, PT ;  /* 0x000000ff0c00720c */ /* 0x000fe40003f45270 */
[----:B--2---:R-:W-:Y:S02]  /*4c90*/  @!P0 PRMT R13, R13, 0x5410, R4 ;  /* 0x000054100d0d8816 */ /* 0x004fe40000000004 */
[----:B------:R-:W-:-:S04]  /*4ca0*/  ISETP.GE.U32.AND P0, PT, R159, UR36, PT ;  /* 0x000000249f007c0c */ /* 0x000fc8000bf06070 */
[----:B------:R-:W-:Y:S02]  /*4cb0*/  FSEL R129, R5, RZ, !P0 ;  /* 0x000000ff05817208 */ /* 0x000fe40004000000 */
[----:B------:R-:W1:Y:S01]  /*4cc0*/  LDS.U16 R5, [R75+0x2] ;  /* 0x000002004b057984 */ /* 0x000e620000000400 */
[----:B------:R-:W-:-:S04]  /*4cd0*/  FMUL.FTZ R4, R109, 1.4426950216293334961 ;  /* 0x3fb8aa3b6d047820 */ /* 0x000fc80000410000 */
[----:B------:R-:W-:-:S06]  /*4ce0*/  FMUL.FTZ R10, R4, R60 ;  /* 0x0000003c040a7220 */ /* 0x000fcc0000410000 */
[----:B------:R-:W2:Y:S02]  /*4cf0*/  MUFU.EX2 R10, R10 ;  /* 0x0000000a000a7308 */ /* 0x000ea40000000800 */
[----:B--2---:R-:W-:Y:S01]  /*4d00*/  FSEL R128, R10, 1, !P0 ;  /* 0x3f8000000a807808 */ /* 0x004fe20004000000 */
[----:B-1----:R-:W-:Y:S01]  /*4d10*/  HADD2.F32 R6, -RZ, R5.H0_H0 ;  /* 0x20000005ff067230 */ /* 0x002fe20000004100 */
[----:B------:R-:W-:-:S04]  /*4d20*/  IADD3 R5, PT, PT, R159, 0x1, RZ ;  /* 0x000000019f057810 */ /* 0x000fc80007ffe0ff */
[----:B------:R-:W-:Y:S02]  /*4d30*/  ISETP.GE.U32.AND P0, PT, R5, UR36, PT ;  /* 0x0000002405007c0c */ /* 0x000fe4000bf06070 */
[----:B------:R-:W1:Y:S01]  /*4d40*/  LDS.U16 R5, [R74+0x4] ;  /* 0x000004004a057984 */ /* 0x000e620000000400 */
[----:B------:R-:W-:-:S06]  /*4d50*/  FMUL.FTZ R12, R4, R59 ;  /* 0x0000003b040c7220 */ /* 0x000fcc0000410000 */
[----:B------:R-:W2:Y:S01]  /*4d60*/  MUFU.EX2 R12, R12 ;  /* 0x0000000c000c7308 */ /* 0x000ea20000000800 */
[----:B------:R-:W-:-:S05]  /*4d70*/  FMUL.FTZ R6, R27, R6 ;  /* 0x000000061b067220 */ /* 0x000fca0000410000 */
[----:B------:R-:W-:Y:S01]  /*4d80*/  FSEL R126, R6, RZ, !P0 ;  /* 0x000000ff067e7208 */ /* 0x000fe20004000000 */
[----:B------:R-:W-:Y:S01]  /*4d90*/  VIADD R6, R159, 0x2 ;  /* 0x000000029f067836 */ /* 0x000fe20000000000 */
[----:B--2---:R-:W-:-:S04]  /*4da0*/  FSEL R127, R12, 1, !P0 ;  /* 0x3f8000000c7f7808 */ /* 0x004fc80004000000 */
[----:B------:R-:W-:Y:S01]  /*4db0*/  ISETP.GE.U32.AND P0, PT, R6, UR36, PT ;  /* 0x0000002406007c0c */ /* 0x000fe2000bf06070 */
[----:B-1----:R-:W-:-:S05]  /*4dc0*/  HADD2.F32 R5, -RZ, R5.H0_H0 ;  /* 0x20000005ff057230 */ /* 0x002fca0000004100 */
[----:B------:R-:W-:-:S05]  /*4dd0*/  FMUL.FTZ R5, R26, R5 ;  /* 0x000000051a057220 */ /* 0x000fca0000410000 */
[----:B------:R-:W-:Y:S02]  /*4de0*/  FSEL R124, R5, RZ, !P0 ;  /* 0x000000ff057c7208 */ /* 0x000fe40004000000 */
[----:B------:R-:W1:Y:S01]  /*4df0*/  LDS.U16 R5, [R73+0x6] ;  /* 0x0000060049057984 */ /* 0x000e620000000400 */
        /* <DEDUP_REMOVED lines=104> */
[----:B-1----:R-:W-:Y:S02]  /*5480*/  HADD2.F32 R5, -RZ, R5.H0_H0 ;  /* 0x20000005ff057230 */ /* 0x002fe40000004100 */
[----:B------:R-:W-:Y:S01]  /*5490*/  FMUL.FTZ R10, R4, R46 ;  /* 0x0000002e040a7220 */ /* 0x000fe20000410000 */
[----:B------:R-:W2:Y:S02]  /*54a0*/  @!P4 LDG.E.U16 R12, desc[UR26][R8.64+0x140] ;  /* 0x0001401a080cc981 */ /* 0x000ea4000c1e1500 */
[----:B------:R-:W-:-:S05]  /*54b0*/  FMUL.FTZ R5, R14, R5 ;  /* 0x000000050e057220 */ /* 0x000fca0000410000 */
[----:B------:R-:W-:Y:S02]  /*54c0*/  FSEL R100, R5, RZ, !P0 ;  /* 0x000000ff05647208 */ /* 0x000fe40004000000 */
[----:B------:R-:W1:Y:S01]  /*54d0*/  LDS.U16 R5, [R61+0x1e] ;  /* 0x00001e003d057984 */ /* 0x000e620000000400 */
[----:B------:R-:W5:Y:S01]  /*54e0*/  MUFU.EX2 R10, R10 ;  /* 0x0000000a000a7308 */ /* 0x000f620000000800 */
[----:B------:R-:W-:Y:S01]  /*54f0*/  FMUL.FTZ R6, R4, R45 ;  /* 0x0000002d04067220 */ /* 0x000fe20000410000 */
[----:B------:R-:W-:Y:S02]  /*5500*/  IADD3 R4, PT, PT, R159, 0xf, RZ ;  /* 0x0000000f9f047810 */ /* 0x000fe40007ffe0ff */
[----:B-----5:R-:W-:Y:S02]  /*5510*/  FSEL R101, R10, 1, !P0 ;  /* 0x3f8000000a657808 */ /* 0x020fe40004000000 */
[----:B------:R-:W-:Y:S01]  /*5520*/  ISETP.GE.U32.AND P0, PT, R4, UR36, PT ;  /* 0x0000002404007c0c */ /* 0x000fe2000bf06070 */
[----:B------:R-:W-:-:S04]  /*5530*/  FFMA.FTZ R4, R129, R127, R126 ;  /* 0x0000007f81047223 */ /* 0x000fc8000001007e */
[----:B------:R-:W-:-:S04]  /*5540*/  FFMA.FTZ R4, R125, R4, R124 ;  /* 0x000000047d047223 */ /* 0x000fc8000001007c */
[----:B------:R-:W-:Y:S01]  /*5550*/  FFMA.FTZ R4, R123, R4, R122 ;  /* 0x000000047b047223 */ /* 0x000fe2000001007a */
[----:B-1----:R-:W-:-:S05]  /*5560*/  HADD2.F32 R5, -RZ, R5.H0_H0 ;  /* 0x20000005ff057230 */ /* 0x002fca0000004100 */
[----:B------:R-:W-:-:S05]  /*5570*/  FMUL.FTZ R5, R0, R5 ;  /* 0x0000000500057220 */ /* 0x000fca0000410000 */
[----:B------:R-:W-:Y:S01]  /*5580*/  FSEL R98, R5, RZ, !P0 ;  /* 0x000000ff05627208 */ /* 0x000fe20004000000 */
[----:B------:R-:W-:Y:S01]  /*5590*/  FFMA.FTZ R5, R121, R4, R120 ;  /* 0x0000000479057223 */ /* 0x000fe20000010078 */
[----:B------:R-:W-:-:S04]  /*55a0*/  FMUL.FTZ R4, R128, R127 ;  /* 0x0000007f80047220 */ /* 0x000fc80000410000 */
        /* <DEDUP_REMOVED lines=11> */
[----:B------:R-:W1:Y:S01]  /*5660*/  MUFU.EX2 R6, R6 ;  /* 0x0000000600067308 */ /* 0x000e620000000800 */
[----:B------:R-:W-:Y:S02]  /*5670*/  FFMA.FTZ R5, R109, R5, R108 ;  /* 0x000000056d057223 */ /* 0x000fe4000001006c */
[----:B------:R-:W-:Y:S02]  /*5680*/  FMUL.FTZ R4, R113, R4 ;  /* 0x0000000471047220 */ /* 0x000fe40000410000 */
[----:B------:R-:W-:Y:S02]  /*5690*/  FFMA.FTZ R5, R107, R5, R106 ;  /* 0x000000056b057223 */ /* 0x000fe4000001006a */
[----:B------:R-:W-:Y:S02]  /*56a0*/  FMUL.FTZ R4, R111, R4 ;  /* 0x000000046f047220 */ /* 0x000fe40000410000 */
[----:B------:R-:W-:-:S02]  /*56b0*/  FFMA.FTZ R5, R105, R5, R104 ;  /* 0x0000000569057223 */ /* 0x000fc40000010068 */
[----:B------:R-:W-:Y:S02]  /*56c0*/  FMUL.FTZ R4, R109, R4 ;  /* 0x000000046d047220 */ /* 0x000fe40000410000 */
[----:B------:R-:W-:Y:S02]  /*56d0*/  FFMA.FTZ R5, R103, R5, R102 ;  /* 0x0000000567057223 */ /* 0x000fe40000010066 */
[----:B------:R-:W-:Y:S01]  /*56e0*/  FMUL.FTZ R4, R107, R4 ;  /* 0x000000046b047220 */ /* 0x000fe20000410000 */
[----:B-1----:R-:W-:-:S03]  /*56f0*/  FSEL R99, R6, 1, !P0 ;  /* 0x3f80000006637808 */ /* 0x002fc60004000000 */
[----:B------:R-:W-:Y:S01]  /*5700*/  FMUL.FTZ R4, R105, R4 ;  /* 0x0000000469047220 */ /* 0x000fe20000410000 */
[----:B------:R-:W-:-:S03]  /*5710*/  FFMA.FTZ R5, R101, R5, R100 ;  /* 0x0000000565057223 */ /* 0x000fc60000010064 */
[----:B------:R-:W-:Y:S01]  /*5720*/  FMUL.FTZ R4, R103, R4 ;  /* 0x0000000467047220 */ /* 0x000fe20000410000 */
[----:B------:R-:W-:-:S03]  /*5730*/  FFMA.FTZ R6, R99, R5, R98 ;  /* 0x0000000563067223 */ /* 0x000fc60000010062 */
[----:B------:R-:W-:Y:S02]  /*5740*/  FMUL.FTZ R4, R101, R4 ;  /* 0x0000000465047220 */ /* 0x000fe40000410000 */
[----:B------:R-:W1:Y:S02]  /*5750*/  SHFL.UP PT, R10, R6, 0x1, RZ ;  /* 0x04200000060a7989 */ /* 0x000e6400000e00ff */
[----:B------:R-:W-:-:S05]  /*5760*/  FMUL.FTZ R5, R99, R4 ;  /* 0x0000000463057220 */ /* 0x000fca0000410000 */
[----:B------:R-:W5:Y:S01]  /*5770*/  SHFL.UP PT, R4, R5, 0x1, RZ ;  /* 0x0420000005047989 */ /* 0x000f6200000e00ff */
[----:B---3--:R-:W-:Y:S01]  /*5780*/  ISETP.GE.AND P0, PT, R163, 0x1, PT ;  /* 0x00000001a300780c */ /* 0x008fe20003f06270 */
[----:B-1----:R-:W-:-:S05]  /*5790*/  FFMA.FTZ R135, R5, R10, R6 ;  /* 0x0000000a05877223 */ /* 0x002fca0000010006 */
[----:B------:R-:W-:-:S07]  /*57a0*/  FSEL R132, R6, R135, !P0 ;  /* 0x0000008706847208 */ /* 0x000fce0004000000 */
[----:B-----5:R-:W-:Y:S01]  /*57b0*/  @P0 FMUL.FTZ R5, R5, R4 ;  /* 0x0000000405050220 */ /* 0x020fe20000410000 */
[----:B------:R-:W3:Y:S04]  /*57c0*/  @!P2 LDG.E.U16 R6, desc[UR26][R8.64+0xc0] ;  /* 0x0000c01a0806a981 */ /* 0x000ee8000c1e1500 */
[----:B------:R-:W1:Y:S04]  /*57d0*/  SHFL.UP PT, R10, R132, 0x2, RZ ;  /* 0x04400000840a7989 */ /* 0x000e6800000e00ff */
[----:B------:R-:W5:Y:S01]  /*57e0*/  SHFL.UP PT, R4, R5, 0x2, RZ ;  /* 0x0440000005047989 */ /* 0x000f6200000e00ff */
[----:B------:R-:W-:Y:S01]  /*57f0*/  ISETP.GE.AND P0, PT, R163, 0x2, PT ;  /* 0x00000002a300780c */ /* 0x000fe20003f06270 */
[----:B-1----:R-:W-:-:S02]  /*5800*/  FFMA.FTZ R135, R5, R10, R132 ;  /* 0x0000000a05877223 */ /* 0x002fc40000010084 */
[----:B------:R-:W2:Y:S10]  /*5810*/  @!P3 LDG.E.U16 R10, desc[UR26][R8.64+0x100] ;  /* 0x0001001a080ab981 */ /* 0x000eb4000c1e1500 */
[----:B-----5:R-:W-:-:S02]  /*5820*/  @P0 FMUL.FTZ R5, R5, R4 ;  /* 0x0000000405050220 */ /* 0x020fc40000410000 */
[----:B------:R-:W5:Y:S01]  /*5830*/  @!P1 LDG.E.U16 R4, desc[UR26][R8.64+0x80] ;  /* 0x0000801a08049981 */ /* 0x000f62000c1e1500 */
[----:B------:R-:W-:-:S03]  /*5840*/  FSEL R134, R132, R135, !P0 ;  /* 0x0000008784867208 */ /* 0x000fc60004000000 */
[----:B------:R-:W2:Y:S04]  /*5850*/  @!P6 LDG.E.U16 R132, desc[UR26][R8.64+0x1c0] ;  /* 0x0001c01a0884e981 */ /* 0x000ea8000c1e1500 */
[----:B------:R-:W1:Y:S04]  /*5860*/  SHFL.UP PT, R137, R134, 0x4, RZ ;  /* 0x0480000086897989 */ /* 0x000e6800000e00ff */
[----:B------:R-:W0:Y:S01]  /*5870*/  SHFL.UP PT, R136, R5, 0x4, RZ ;  /* 0x0480000005887989 */ /* 0x000e2200000e00ff */
[----:B------:R-:W-:Y:S01]  /*5880*/  ISETP.GE.AND P0, PT, R163, 0x4, PT ;  /* 0x00000004a300780c */ /* 0x000fe20003f06270 */
[----:B------:R-:W-:-:S02]  /*5890*/  IMAD.MOV.U32 R135, RZ, RZ, RZ ;  /* 0x000000ffff877224 */ /* 0x000fc400078e00ff */
[----:B-1----:R-:W-:-:S10]  /*58a0*/  FFMA.FTZ R137, R5, R137, R134 ;  /* 0x0000008905897223 */ /* 0x002fd40000010086 */
[----:B0-----:R-:W-:Y:S01]  /*58b0*/  @P0 FMUL.FTZ R5, R5, R136 ;  /* 0x0000008805050220 */ /* 0x001fe20000410000 */
[----:B------:R-:W-:Y:S01]  /*58c0*/  IMAD.MOV.U32 R139, RZ, RZ, RZ ;  /* 0x000000ffff8b7224 */ /* 0x000fe200078e00ff */
[----:B----4-:R-:W-:Y:S02]  /*58d0*/  @!P5 PRMT R139, R130, 0x5410, RZ ;  /* 0x00005410828bd816 */ /* 0x010fe400000000ff */
[----:B------:R-:W-:Y:S01]  /*58e0*/  PRMT R130, R131, 0x7632, R130 ;  /* 0x0000763283827816 */ /* 0x000fe20000000082 */
[----:B------:R-:W-:Y:S01]  /*58f0*/  STS.U16 [R92+0x840], R133 ;  /* 0x000840855c007388 */ /* 0x000fe20000000400 */
[----:B------:R-:W0:Y:S01]  /*5900*/  S2UR UR17, SR_CgaCtaId ;  /* 0x00000000001179c3 */ /* 0x000e220000008800 */
[----:B------:R-:W-:Y:S01]  /*5910*/  PRMT R136, R13, 0x7632, R136 ;  /* 0x000076320d887816 */ /* 0x000fe20000000088 */
[----:B------:R-:W-:Y:S01]  /*5920*/  UMOV UR7, 0x400 ;  /* 0x0000040000077882 */ /* 0x000fe20000000000 */
[----:B------:R-:W-:Y:S01]  /*5930*/  SHF.R.U32.HI R162, RZ, 0x5, R95 ;  /* 0x00000005ffa27819 */ /* 0x000fe2000001165f */
[----:B0-----:R-:W-:Y:S01]  /*5940*/  ULEA UR7, UR17, UR7, 0x18 ;  /* 0x0000000711077291 */ /* 0x001fe2000f8ec0ff */
[----:B------:R-:W-:Y:S01]  /*5950*/  BSSY.RECONVERGENT B0, `(.L_x_3417) ;  /* 0x000005c000007945 */ /* 0x000fe20003800200 */
[----:B-----5:R-:W-:-:S02]  /*5960*/  @!P1 PRMT R135, R4, 0x5410, RZ ;  /* 0x0000541004879816 */ /* 0x020fc400000000ff */
[----:B------:R-:W-:Y:S01]  /*5970*/  FSEL R4, R134, R137, !P0 ;  /* 0x0000008986047208 */ /* 0x000fe20004000000 */
[----:B------:R-:W-:Y:S01]  /*5980*/  HFMA2 R137, -RZ, RZ, 0, 0 ;  /* 0x00000000ff897431 */ /* 0x000fe200000001ff */
[----:B---3--:R-:W-:Y:S02]  /*5990*/  @!P2 PRMT R135, R135, 0x5410, R6 ;  /* 0x000054108787a816 */ /* 0x008fe40000000006 */
[----:B--2---:R-:W-:Y:S02]  /*59a0*/  @!P3 PRMT R137, R10, 0x5410, RZ ;  /* 0x000054100a89b816 */ /* 0x004fe400000000ff */
[----:B------:R-:W0:Y:S04]  /*59b0*/  SHFL.UP PT, R10, R4, 0x8, RZ ;  /* 0x05000000040a7989 */ /* 0x000e2800000e00ff */
[----:B------:R-:W1:Y:S01]  /*59c0*/  SHFL.UP PT, R6, R5, 0x8, RZ ;  /* 0x0500000005067989 */ /* 0x000e6200000e00ff */
[----:B------:R-:W-:-:S02]  /*59d0*/  @!P4 PRMT R137, R137, 0x5410, R12 ;  /* 0x000054108989c816 */ /* 0x000fc4000000000c */
[----:B------:R-:W-:Y:S02]  /*59e0*/  PRMT R12, R133, 0x7632, R12 ;  /* 0x00007632850c7816 */ /* 0x000fe4000000000c */
[----:B------:R-:W-:-:S03]  /*59f0*/  ISETP.GE.AND P0, PT, R163, 0x8, PT ;  /* 0x00000008a300780c */ /* 0x000fc60003f06270 */
[----:B------:R-:W-:Y:S01]  /*5a00*/  STS.U16 [R91+0x880], R12 ;  /* 0x0008800c5b007388 */ /* 0x000fe20000000400 */
[----:B------:R-:W-:-:S03]  /*5a10*/  @!P6 PRMT R139, R139, 0x5410, R132 ;  /* 0x000054108b8be816 */ /* 0x000fc60000000084 */
[----:B------:R-:W-:Y:S01]  /*5a20*/  STS.U16 [R90+0x8c0], R131 ;  /* 0x0008c0835a007388 */ /* 0x000fe20000000400 */
[----:B------:R-:W-:-:S03]  /*5a30*/  PRMT R132, R7, 0x7632, R132 ;  /* 0x0000763207847816 */ /* 0x000fc60000000084 */
[----:B------:R-:W-:Y:S04]  /*5a40*/  STS.U16 [R89+0x900], R130 ;  /* 0x0009008259007388 */ /* 0x000fe80000000400 */
[----:B------:R0:W-:Y:S01]  /*5a50*/  STS.U16 [R88+0x940], R7 ;  /* 0x0009400758007388 */ /* 0x0001e20000000400 */
[----:B------:R-:W-:-:S03]  /*5a60*/  PRMT R134, R11, 0x7632, R134 ;  /* 0x000076320b867816 */ /* 0x000fc60000000086 */
[----:B------:R-:W-:Y:S01]  /*5a70*/  STS.U16 [R87+0x980], R132 ;  /* 0x0009808457007388 */ /* 0x000fe20000000400 */
[C---:B0-----:R-:W-:Y:S01]  /*5a80*/  FFMA.FTZ R7, R5.reuse, R10, R4 ;  /* 0x0000000a05077223 */ /* 0x041fe20000010004 */
[----:B-1----:R-:W-:Y:S02]  /*5a90*/  @P0 FMUL.FTZ R5, R5, R6 ;  /* 0x0000000605050220 */ /* 0x002fe40000410000 */
[----:B------:R0:W-:Y:S02]  /*5aa0*/  STS.U16 [R86+0x9c0], R11 ;  /* 0x0009c00b56007388 */ /* 0x0001e40000000400 */
[----:B------:R-:W-:Y:S02]  /*5ab0*/  FSEL R4, R4, R7, !P0 ;  /* 0x0000000704047208 */ /* 0x000fe40004000000 */
[----:B------:R-:W-:Y:S04]  /*5ac0*/  STS.U16 [R85+0xa00], R134 ;  /* 0x000a008655007388 */ /* 0x000fe80000000400 */
[----:B------:R-:W-:Y:S04]  /*5ad0*/  STS.U16 [R84+0xa40], R13 ;  /* 0x000a400d54007388 */ /* 0x000fe80000000400 */
[----:B------:R-:W1:Y:S04]  /*5ae0*/  SHFL.UP PT, R12, R5, 0x10, RZ ;  /* 0x06000000050c7989 */ /* 0x000e6800000e00ff */
[----:B------:R-:W2:Y:S01]  /*5af0*/  SHFL.UP PT, R13, R4, 0x10, RZ ;  /* 0x06000000040d7989 */ /* 0x000ea200000e00ff */
[----:B------:R-:W-:-:S02]  /*5b00*/  ISETP.NE.AND P2, PT, R163, 0x1f, PT ;  /* 0x0000001fa300780c */ /* 0x000fc40003f45270 */
[----:B------:R-:W-:Y:S02]  /*5b10*/  LOP3.LUT P0, RZ, R95, 0x1f, RZ, 0xc0, !PT ;  /* 0x0000001f5fff7812 */ /* 0x000fe4000780c0ff */
[----:B------:R-:W-:Y:S02]  /*5b20*/  PRMT R133, R135, 0x7632, R133 ;  /* 0x0000763287857816 */ /* 0x000fe40000000085 */
[----:B------:R-:W-:Y:S01]  /*5b30*/  ISETP.EQ.OR P0, PT, RZ, UR6, P0 ;  /* 0x00000006ff007c0c */ /* 0x000fe20008702670 */
[----:B------:R-:W-:Y:S01]  /*5b40*/  STS.U16 [R83+0xa80], R136 ;  /* 0x000a808853007388 */ /* 0x000fe20000000400 */
[----:B------:R-:W-:Y:S01]  /*5b50*/  PRMT R130, R137, 0x7632, R130 ;  /* 0x0000763289827816 */ /* 0x000fe20000000082 */
[----:B0-----:R-:W-:Y:S01]  /*5b60*/  IMAD.MOV.U32 R11, RZ, RZ, RZ ;  /* 0x000000ffff0b7224 */ /* 0x001fe200078e00ff */
[----:B------:R-:W-:Y:S01]  /*5b70*/  PRMT R131, R139, 0x7632, R131 ;  /* 0x000076328b837816 */ /* 0x000fe20000000083 */
[----:B------:R-:W-:Y:S01]  /*5b80*/  STS.U16 [R82+0xac0], R135 ;  /* 0x000ac08752007388 */ /* 0x000fe20000000400 */
[----:B------:R-:W-:-:S03]  /*5b90*/  MOV R10, 0x3f800000 ;  /* 0x3f800000000a7802 */ /* 0x000fc60000000f00 */
[----:B------:R-:W-:Y:S01]  /*5ba0*/  STS.U16 [R81+0xb00], R133 ;  /* 0x000b008551007388 */ /* 0x000fe20000000400 */
[----:B------:R-:W-:-:S03]  /*5bb0*/  @!P2 LEA R6, R162, UR7, 0x3 ;  /* 0x00000007a206ac11 */ /* 0x000fc6000f8e18ff */
[----:B------:R-:W-:Y:S01]  /*5bc0*/  STS.U16 [R80+0xb40], R137 ;  /* 0x000b408950007388 */ /* 0x000fe20000000400 */
[----:B-1----:R-:W-:-:S03]  /*5bd0*/  FMUL.FTZ R12, R5, R12 ;  /* 0x0000000c050c7220 */ /* 0x002fc60000410000 */
[----:B------:R-:W-:Y:S01]  /*5be0*/  STS.U16 [R79+0xb80], R130 ;  /* 0x000b80824f007388 */ /* 0x000fe20000000400 */
[----:B--2---:R-:W-:-:S03]  /*5bf0*/  FFMA.FTZ R13, R5, R13, R4 ;  /* 0x0000000d050d7223 */ /* 0x004fc60000010004 */
        /* <DEDUP_REMOVED lines=29> */
[----:B------:R-:W-:Y:S02]  /*5dd0*/  ISETP.NE.AND P0, PT, R162, 0x1, PT ;  /* 0x00000001a200780c */ /* 0x000fe40003f05270 */
        /* <DEDUP_REMOVED lines=19> */
.L_x_3418:
[----:B------:R-:W-:Y:S05]  /*5f10*/  BSYNC.RECONVERGENT B0 ;  /* 0x0000000000007941 */ /* 0x000fea0003800200 */
.L_x_3417:
[----:B------:R-:W-:Y:S01]  /*5f20*/  BAR.SYNC.DEFER_BLOCKING 0x0 ;  /* 0x0000000000007b1d */ /* 0x000fe20000010000 */
[----:B------:R-:W-:Y:S01]  /*5f30*/  ISETP.NE.AND P0, PT, R95, RZ, PT ;  /* 0x000000ff5f00720c */ /* 0x000fe20003f05270 */
[----:B0-----:R-:W-:Y:S02]  /*5f40*/  HADD2.F32 R11, -RZ, R130.H0_H0 ;  /* 0x20000082ff0b7230 */ /* 0x001fe40000004100 */
[----:B------:R-:W-:Y:S02]  /*5f50*/  HADD2.F32 R10, -RZ, R131.H0_H0 ;  /* 0x20000083ff0a7230 */ /* 0x000fe40000004100 */
[----:B------:R-:W-:Y:S01]  /*5f60*/  BSSY.RECONVERGENT B0, `(.L_x_3419) ;  /* 0x000002b000007945 */ /* 0x000fe20003800200 */
        /* <DEDUP_REMOVED lines=15> */
[----:B------:R-:W-:Y:S01]  /*6060*/  FFMA.FTZ R109, R109, R110, R108 ;  /* 0x0000006e6d6d7223 */ /* 0x000fe2000001006c */
[----:B------:R-:W-:-:S03]  /*6070*/  HADD2.F32 R108, -RZ, R161.H0_H0 ;  /* 0x200000a1ff6c7230 */ /* 0x000fc60000004100 */
[----:B------:R-:W-:Y:S01]  /*6080*/  FFMA.FTZ R112, R107, R109, R106 ;  /* 0x0000006d6b707223 */ /* 0x000fe2000001006a */
[----:B------:R-:W-:Y:S02]  /*6090*/  HADD2.F32 R107, -RZ, R142.H0_H0 ;  /* 0x2000008eff6b7230 */ /* 0x000fe40000004100 */
[----:B------:R-:W-:Y:S02]  /*60a0*/  HADD2.F32 R106, -RZ, R143.H0_H0 ;  /* 0x2000008fff6a7230 */ /* 0x000fe40000004100 */
[----:B------:R-:W-:Y:S01]  /*60b0*/  FFMA.FTZ R115, R105, R112, R104 ;  /* 0x0000007069737223 */ /* 0x000fe20000010068 */
[----:B------:R-:W-:Y:S02]  /*60c0*/  HADD2.F32 R105, -RZ, R140.H0_H0 ;  /* 0x2000008cff697230 */ /* 0x000fe40000004100 */
[----:B------:R-:W-:Y:S02]  /*60d0*/  HADD2.F32 R104, -RZ, R141.H0_H0 ;  /* 0x2000008dff687230 */ /* 0x000fe40000004100 */
[----:B------:R-:W-:Y:S01]  /*60e0*/  FFMA.FTZ R116, R103, R115, R102 ;  /* 0x0000007367747223 */ /* 0x000fe20000010066 */
[----:B------:R-:W-:-:S02]  /*60f0*/  HADD2.F32 R103, -RZ, R138.H0_H0 ;  /* 0x2000008aff677230 */ /* 0x000fc40000004100 */
[----:B------:R-:W-:Y:S02]  /*6100*/  HADD2.F32 R102, -RZ, R139.H0_H0 ;  /* 0x2000008bff667230 */ /* 0x000fe40000004100 */
[----:B------:R-:W-:Y:S01]  /*6110*/  FFMA.FTZ R119, R101, R116, R100 ;  /* 0x0000007465777223 */ /* 0x000fe20000010064 */
[----:B------:R-:W-:Y:S02]  /*6120*/  HADD2.F32 R101, -RZ, R136.H0_H0 ;  /* 0x20000088ff657230 */ /* 0x000fe40000004100 */
[----:B------:R-:W-:Y:S02]  /*6130*/  HADD2.F32 R100, -RZ, R137.H0_H0 ;  /* 0x20000089ff647230 */ /* 0x000fe40000004100 */
        /* <DEDUP_REMOVED lines=11> */
[----:B------:R-:W-:-:S05]  /*61f0*/  IMAD.U32 R7, RZ, RZ, UR41 ;  /* 0x00000029ff077e24 */ /* 0x000fca000f8e00ff */
[----:B------:R0:W-:Y:S02]  /*6200*/  STG.E.64 desc[UR26][R6.64], R4 ;  /* 0x0000000406007986 */ /* 0x0001e4000c101b1a */
.L_x_3420:
[----:B------:R-:W-:Y:S05]  /*6210*/  BSYNC.RECONVERGENT B0 ;  /* 0x0000000000007941 */ /* 0x000fea0003800200 */
.L_x_3419:
[----:B------:R-:W-:Y:S01]  /*6220*/  ULEA UR19, UP0, UR10, UR19, 0x2 ;  /* 0x000000130a137291 */ /* 0x000fe2000f8010ff */
[----:B0-----:R-:W-:Y:S01]  /*6230*/  IMAD.U32 R7, RZ, RZ, UR30 ;  /* 0x0000001eff077e24 */ /* 0x001fe2000f8e00ff */
[----:B------:R-:W-:Y:S01]  /*6240*/  UIADD3 UR16, UPT, UPT, UR16, 0x1, URZ ;  /* 0x0000000110107890 */ /* 0x000fe2000fffe0ff */
[----:B------:R-:W-:Y:S01]  /*6250*/  MOV R5, UR28 ;  /* 0x0000001c00057c02 */ /* 0x000fe20008000f00 */
[----:B------:R-:W-:Y:S01]  /*6260*/  UIADD3.X UR20, UPT, UPT, UR20, UR24, URZ, UP0, !UPT ;  /* 0x0000001814147290 */ /* 0x000fe200087fe4ff */
[----:B------:R-:W-:Y:S01]  /*6270*/  FFMA.FTZ R32, R107, R115, R32 ;  /* 0x000000736b207223 */ /* 0x000fe20000010020 */
[----:B------:R-:W-:Y:S01]  /*6280*/  UISETP.NE.AND UP0, UPT, UR16, URZ, UPT ;  /* 0x000000ff1000728c */ /* 0x000fe2000bf05270 */
        /* <DEDUP_REMOVED lines=22> */
.L_x_3416:
        /* <DEDUP_REMOVED lines=20> */
[----:B------:R-:W-:Y:S01]  /*6530*/  UIADD3 UR34, UP3, UPT, UR34, 0x800, URZ ;  /* 0x0000080022227890 */ /* 0x000fe2000ff7e0ff */
[----:B------:R-:W-:Y:S01]  /*6540*/  F2FP.F16.F32.PACK_AB R31, R31, R32 ;  /* 0x000000201f1f723e */ /* 0x000fe200000000ff */
[----:B------:R-:W-:Y:S01]  /*6550*/  UIADD3.X UR23, UPT, UPT, URZ, UR23, URZ, UP1, !UPT ;  /* 0x00000017ff177290 */ /* 0x000fe20008ffe4ff */
[----:B------:R-:W-:Y:S01]  /*6560*/  F2FP.F16.F32.PACK_AB R29, R29, R30 ;  /* 0x0000001e1d1d723e */ /* 0x000fe200000000ff */
[----:B------:R-:W-:Y:S01]  /*6570*/  STS.U16 [R76], R43 ;  /* 0x0000002b4c007388 */ /* 0x000fe20000000400 */
[----:B------:R-:W-:-:S02]  /*6580*/  UIADD3.X UR33, UPT, UPT, URZ, UR33, URZ, UP2, !UPT ;  /* 0x00000021ff217290 */ /* 0x000fc400097fe4ff */
[----:B------:R-:W-:Y:S01]  /*6590*/  UIADD3.X UR35, UPT, UPT, URZ, UR35, URZ, UP3, !UPT ;  /* 0x00000023ff237290 */ /* 0x000fe20009ffe4ff */
        /* <DEDUP_REMOVED lines=22> */
[----:B-1----:R-:W-:Y:S01]  /*6700*/  MOV R4, UR11 ;  /* 0x0000000b00047c02 */ /* 0x002fe20008000f00 */
[----:B--2---:R-:W-:Y:S02]  /*6710*/  IMAD.SHL.U32 R2, R95, 0x10, RZ ;  /* 0x000000105f027824 */ /* 0x004fe400078e00ff */
[----:B------:R-:W-:Y:S04]  /*6720*/  LDS.U16 R91, [R91+0x40] ;  /* 0x000040005b5b7984 */ /* 0x000fe80000000400 */
[----:B------:R-:W-:Y:S01]  /*6730*/  LDS.U16 R7, [R90+0x80] ;  /* 0x000080005a077984 */ /* 0x000fe20000000400 */
[----:B------:R-:W-:-:S03]  /*6740*/  LOP3.LUT R2, R2, 0x3e00, RZ, 0xc0, !PT ;  /* 0x00003e0002027812 */ /* 0x000fc600078ec0ff */
[----:B------:R-:W-:Y:S01]  /*6750*/  LDS.U16 R89, [R89+0xc0] ;  /* 0x0000c00059597984 */ /* 0x000fe20000000400 */
[----:B------:R-:W-:-:S03]  /*6760*/  LOP3.LUT R21, R2, 0x1f, R95, 0xf8, !PT ;  /* 0x0000001f02157812 */ /* 0x000fc600078ef85f */
        /* <DEDUP_REMOVED lines=46> */
[----:B------:R-:W-:Y:S01]  /*6a50*/  ISETP.GE.AND P4, PT, R25, R0, PT ;  /* 0x000000001900720c */ /* 0x000fe20003f86270 */
[----:B------:R2:W-:Y:S01]  /*6a60*/  @!P5 STG.E.U16 desc[UR26][R2.64+0x140], R87 ;  /* 0x000140570200d986 */ /* 0x0005e2000c10151a */
[C---:B------:R-:W-:Y:S02]  /*6a70*/  LOP3.LUT R23, R21.reuse, 0x160, RZ, 0xfc, !PT ;  /* 0x0000016015177812 */ /* 0x040fe400078efcff */
[C---:B------:R-:W-:Y:S01]  /*6a80*/  LOP3.LUT R25, R21.reuse, 0x180, RZ, 0xfc, !PT ;  /* 0x0000018015197812 */ /* 0x040fe200078efcff */
[----:B------:R2:W-:Y:S01]  /*6a90*/  @!P3 STG.E.U16 desc[UR26][R2.64+0x180], R11 ;  /* 0x0001800b0200b986 */ /* 0x0005e2000c10151a */
[C---:B0-----:R-:W-:Y:S02]  /*6aa0*/  LOP3.LUT R5, R21.reuse, 0x1a0, RZ, 0xfc, !PT ;  /* 0x000001a015057812 */ /* 0x041fe400078efcff */
[C---:B-1----:R-:W-:Y:S01]  /*6ab0*/  LOP3.LUT R7, R21.reuse, 0x1c0, RZ, 0xfc, !PT ;  /* 0x000001c015077812 */ /* 0x042fe200078efcff */
[----:B------:R2:W-:Y:S01]  /*6ac0*/  @!P2 STG.E.U16 desc[UR26][R2.64+0x1c0], R85 ;  /* 0x0001c0550200a986 */ /* 0x0005e2000c10151a */
[----:B------:R-:W-:-:S02]  /*6ad0*/  LOP3.LUT R21, R21, 0x1e0, RZ, 0xfc, !PT ;  /* 0x000001e015157812 */ /* 0x000fc400078efcff */
[-C--:B------:R-:W-:Y:S01]  /*6ae0*/  ISETP.GE.AND P6, PT, R23, R0.reuse, PT ;  /* 0x000000001700720c */ /* 0x080fe20003fc6270 */
[----:B------:R2:W-:Y:S01]  /*6af0*/  @!P1 STG.E.U16 desc[UR26][R2.64+0x200], R13 ;  /* 0x0002000d02009986 */ /* 0x0005e2000c10151a */
[-C--:B------:R-:W-:Y:S02]  /*6b00*/  ISETP.GE.AND P5, PT, R25, R0.reuse, PT ;  /* 0x000000001900720c */ /* 0x080fe40003fa6270 */
        /* <DEDUP_REMOVED lines=12> */
.L_x_3423:
        /* <DEDUP_REMOVED lines=11> */
.L_x_5100:


//--------------------- .text._Z25selective_scan_fwd_kernelI32Selective_Scan_fwd_kernel_traitsILi64ELi16ELi1ELb0ELb1ELb1ELb1EN3c104HalfEfEEv13SSMParamsBase --------------------------
	.section	.text._Z25selective_scan_fwd_kernelI32Selective_Scan_fwd_kernel_traitsILi64ELi16ELi1ELb0ELb1ELb1ELb1EN3c104HalfEfEEv13SSMParamsBase,"ax",@progbits
	.align	128
        .global         _Z25selective_scan_fwd_kernelI32Selective_Scan_fwd_kernel_traitsILi64ELi16ELi1ELb0ELb1ELb1ELb1EN3c104HalfEfEEv13SSMParamsBase
        .type           _Z25selective_scan_fwd_kernelI32Selective_Scan_fwd_kernel_traitsILi64ELi16ELi1ELb0ELb1ELb1ELb1EN3c104HalfEfEEv13SSMParamsBase,@function
        .size           _Z25selective_scan_fwd_kernelI32Selective_Scan_fwd_kernel_traitsILi64ELi16ELi1ELb0ELb1ELb1ELb1EN3c104HalfEfEEv13SSMParamsBase,(.L_x_5101 - _Z25selective_scan_fwd_kernelI32Selective_Scan_fwd_kernel_traitsILi64ELi16ELi1ELb0ELb1ELb1ELb1EN3c104HalfEfEEv13SSMParamsBase)
        .other          _Z25selective_scan_fwd_kernelI32Selective_Scan_fwd_kernel_traitsILi64ELi16ELi1ELb0ELb1ELb1ELb1EN3c104HalfEfEEv13SSMParamsBase,@"STO_CUDA_ENTRY STV_DEFAULT"
_Z25selective_scan_fwd_kernelI32Selective_Scan_fwd_kernel_traitsILi64ELi16ELi1ELb0ELb1ELb1ELb1EN3c104HalfEfEEv13SSMParamsBase:
.text._Z25selective_scan_fwd_kernelI32Selective_Scan_fwd_kernel_traitsILi64ELi16ELi1ELb0ELb1ELb1ELb1EN3c104HalfEfEEv13SSMParamsBase:
[----:B------:R-:W-:Y:S01]  /*0000*/  LDC R1, c[0x0][0x37c] ;  /* 0x0000df00ff017b82 */ /* 0x000fe20000000800 */
[----:B------:R-:W0:Y:S07]  /*0010*/  LDCU.64 UR4, c[0x0][0x470] ;  /* 0x00008e00ff0477ac */ /* 0x000e2e0008000a00 */
[----:B------:R-:W1:Y:S01]  /*0020*/  S2UR UR28, SR_CTAID.Y ;  /* 0x00000000001c79c3 */ /* 0x000e620000002600 */
[----:B------:R-:W2:Y:S01]  /*0030*/  LDCU.64 UR26, c[0x0][0x358] ;  /* 0x00006b00ff1a77ac */ /* 0x000ea20008000a00 */
[----:B------:R-:W3:Y:S01]  /*0040*/  LDCU UR35, c[0x0][0x398] ;  /* 0x00007300ff2377ac */ /* 0x000ee20008000800 */
[----:B------:R-:W4:Y:S05]  /*0050*/  LDCU.128 UR8, c[0x0][0x450] ;  /* 0x00008a00ff0877ac */ /* 0x000f2a0008000c00 */
[----:B------:R-:W2:Y:S01]  /*0060*/  S2UR UR29, SR_CTAID.X ;  /* 0x00000000001d79c3 */ /* 0x000ea20000002500 */
[----:B------:R-:W2:Y:S01]  /*0070*/  LDCU.128 UR16, c[0x0][0x3f0] ;  /* 0x00007e00ff1077ac */ /* 0x000ea20008000c00 */
[----:B0-----:R-:W-:Y:S01]  /*0080*/  UISETP.NE.U32.AND UP1, UPT, UR4, URZ, UPT ;  /* 0x000000ff0400728c */ /* 0x001fe2000bf25070 */
[----:B------:R-:W0:Y:S03]  /*0090*/  LDCU.128 UR12, c[0x0][0x400] ;  /* 0x00008000ff0c77ac */ /* 0x000e260008000c00 */
[----:B------:R-:W-:Y:S01]  /*00a0*/  UISETP.NE.AND.EX UP1, UPT, UR5, URZ, UPT, UP1 ;  /* 0x000000ff0500728c */ /* 0x000fe2000bf25310 */
[----:B---3--:R-:W-:Y:S01]  /*00b0*/  IMAD.U32 R0, RZ, RZ, UR35 ;  /* 0x00000023ff007e24 */ /* 0x008fe2000f8e00ff */
        /* <DEDUP_REMOVED lines=18> */
[----:B------:R-:W-:-:S05]  /*01e0*/  IMAD.U32 R3, RZ, RZ, UR11 ;  /* 0x0000000bff037e24 */ /* 0x000fca000f8e00ff */
[----:B------:R0:W5:Y:S01]  /*01f0*/  @P0 LDG.E R2, desc[UR26][R2.64] ;  /* 0x0000001a02020981 */ /* 0x000162000c1e1900 */
[----:B--2---:R-:W2:Y:S02]  /*0200*/  MUFU.RCP R0, R0 ;  /* 0x0000000000007308 */ /* 0x004ea40000001000 */
[----:B--2---:R-:W-:-:S06]  /*0210*/  IADD3 R6, PT, PT, R0, 0xffffffe, RZ ;  /* 0x0ffffffe00067810 */ /* 0x004fcc0007ffe0ff */
[----:B------:R-:W2:Y:S01]  /*0220*/  F2I.FTZ.U32.TRUNC.NTZ R6, R6 ;  /* 0x0000000600067305 */ /* 0x000ea2000021f000 */
[----:B0-----:R-:W-:Y:S02]  /*0230*/  IABS R3, UR28 ;  /* 0x0000001c00037c13 */ /* 0x001fe40008000000 */
[----:B--2---:R-:W-:Y:S02]  /*0240*/  R2UR UR5, R6 ;  /* 0x00000000060572ca */ /* 0x004fe400000e0000 */
[----:B------:R-:W-:Y:S01]  /*0250*/  R2UR UR24, R3 ;  /* 0x00000000031872ca */ /* 0x000fe200000e0000 */
[----:B------:R-:W-:-:S10]  /*0260*/  UMOV UR4, URZ ;  /* 0x000000ff00047c82 */ /* 0x000fd40008000000 */
[----:B------:R-:W-:-:S04]  /*0270*/  UIADD3 UR22, UPT, UPT, URZ, -UR5, URZ ;  /* 0x80000005ff167290 */ /* 0x000fc8000fffe0ff */
[----:B------:R-:W-:-:S04]  /*0280*/  UIMAD UR22, UR22, UR25, URZ ;  /* 0x00000019161672a4 */ /* 0x000fc8000f8e02ff */
[----:B------:R-:W-:Y:S02]  /*0290*/  UIMAD.WIDE.U32 UR22, UR5, UR22, UR4 ;  /* 0x00000016051672a5 */ /* 0x000fe4000f8e0004 */
[----:B------:R-:W-:Y:S02]  /*02a0*/  UIMAD.WIDE.U32 UR10, UR29, UR16, URZ ;  /* 0x000000101d0a72a5 */ /* 0x000fe4000f8e00ff */
[----:B------:R-:W-:Y:S01]  /*02b0*/  UIMAD.WIDE.U32 UR22, UR23, UR24, URZ ;  /* 0x00000018171672a5 */ /* 0x000fe2000f8e00ff */
[----:B------:R-:W0:Y:S03]  /*02c0*/  LDCU.128 UR4, c[0x0][0x460] ;  /* 0x00008c00ff0477ac */ /* 0x000e260008000c00 */
[----:B------:R-:W-:-:S04]  /*02d0*/  UIADD3 UR16, UPT, UPT, -UR23, URZ, URZ ;  /* 0x000000ff17107290 */ /* 0x000fc8000fffe1ff */
[----:B------:R-:W-:Y:S02]  /*02e0*/  UIMAD UR16, UR25, UR16, UR24 ;  /* 0x00000010191072a4 */ /* 0x000fe4000f8e0218 */
[----:B------:R-:W-:Y:S02]  /*02f0*/  UIMAD.WIDE.U32 UR20, UR29, UR12, URZ ;  /* 0x0000000c1d1472a5 */ /* 0x000fe4000f8e00ff */
[----:B------:R-:W-:Y:S02]  /*0300*/  UISETP.GT.U32.AND UP0, UPT, UR25, UR16, UPT ;  /* 0x000000101900728c */ /* 0x000fe4000bf04070 */
[----:B------:R-:W-:Y:S02]  /*0310*/  UIMAD UR11, UR29, UR17, UR11 ;  /* 0x000000111d0b72a4 */ /* 0x000fe4000f8e020b */
[----:B------:R-:W-:Y:S02]  /*0320*/  UIMAD UR13, UR29, UR13, UR21 ;  /* 0x0000000d1d0d72a4 */ /* 0x000fe4000f8e0215 */
[----:B------:R-:W-:Y:S01]  /*0330*/  UIMAD.WIDE.U32 UR10, UR28, UR18, UR10 ;  /* 0x000000121c0a72a5 */ /* 0x000fe2000f8e000a */
[----:B------:R-:W-:Y:S01]  /*0340*/  UMOV UR12, UR20 ;  /* 0x00000014000c7c82 */ /* 0x000fe20008000000 */
[----:B---3--:R-:W-:-:S02]  /*0350*/  UISETP.GE.AND UP3, UPT, UR34, 0x1, UPT ;  /* 0x000000012200788c */ /* 0x008fc4000bf66270 */
[----:B------:R-:W-:Y:S02]  /*0360*/  UIMAD.WIDE.U32 UR12, UR28, UR14, UR12 ;  /* 0x0000000e1c0c72a5 */ /* 0x000fe4000f8e000c */
[----:B------:R-:W-:Y:S02]  /*0370*/  UIMAD UR19, UR28, UR19, UR11 ;  /* 0x000000131c1372a4 */ /* 0x000fe4000f8e020b */
[----:B0-----:R-:W-:Y:S02]  /*0380*/  ULEA UR18, UP1, UR10, UR4, 0x1 ;  /* 0x000000040a127291 */ /* 0x001fe4000f8208ff */
[----:B------:R-:W-:Y:S02]  /*0390*/  @!UP0 UIADD3 UR16, UPT, UPT, UR16, -UR25, URZ ;  /* 0x8000001910108290 */ /* 0x000fe4000fffe0ff */
[----:B------:R-:W-:Y:S02]  /*03a0*/  UIMAD UR11, UR28, UR15, UR13 ;  /* 0x0000000f1c0b72a4 */ /* 0x000fe4000f8e020d */
[----:B------:R-:W-:-:S02]  /*03b0*/  ULEA UR17, UP2, UR12, UR6, 0x1 ;  /* 0x000000060c117291 */ /* 0x000fc4000f8408ff */
[----:B------:R-:W-:Y:S02]  /*03c0*/  ULEA.HI.X UR13, UR10, UR5, UR19, 0x1, UP1 ;  /* 0x000000050a0d7291 */ /* 0x000fe400088f0c13 */
[----:B------:R-:W-:Y:S02]  /*03d0*/  UISETP.GE.U32.AND UP1, UPT, UR16, UR25, UPT ;  /* 0x000000191000728c */ /* 0x000fe4000bf26070 */
[----:B------:R-:W-:Y:S01]  /*03e0*/  ULOP3.LUT UR4, UR28, UR35, URZ, 0x3c, !UPT ;  /* 0x000000231c047292 */ /* 0x000fe2000f8e3cff */
[----:B------:R-:W-:Y:S01]  /*03f0*/  PLOP3.LUT P2, PT, PT, PT, UP3, 0x80, 0x8 ;  /* 0x000000000008781c */ /* 0x000fe20003f4f038 */
[----:B------:R-:W-:Y:S02]  /*0400*/  ULEA.HI.X UR12, UR12, UR7, UR11, 0x1, UP2 ;  /* 0x000000070c0c7291 */ /* 0x000fe400090f0c0b */
[----:B------:R-:W-:Y:S02]  /*0410*/  UISETP.GE.AND UP2, UPT, UR4, URZ, UPT ;  /* 0x000000ff0400728c */ /* 0x000fe4000bf46270 */
[----:B------:R-:W-:-:S02]  /*0420*/  @!UP0 UIADD3 UR23, UPT, UPT, UR23, 0x1, URZ ;  /* 0x0000000117178890 */ /* 0x000fc4000fffe0ff */
[----:B----4-:R-:W-:Y:S02]  /*0430*/  UIMAD.WIDE.U32 UR14, UR29, UR30, URZ ;  /* 0x0000001e1d0e72a5 */ /* 0x010fe4000f8e00ff */
[----:B------:R-:W-:Y:S02]  /*0440*/  @UP1 UIADD3 UR23, UPT, UPT, UR23, 0x1, URZ ;  /* 0x0000000117171890 */ /* 0x000fe4000fffe0ff */
[----:B------:R-:W-:Y:S01]  /*0450*/  UIMAD UR7, UR29, UR31, UR15 ;  /* 0x0000001f1d0772a4 */ /* 0x000fe2000f8e020f */
[----:B------:R-:W0:Y:S01]  /*0460*/  LDCU.64 UR20, c[0x0][0x3b0] ;  /* 0x00007600ff1477ac */ /* 0x000e220008000a00 */
[----:B------:R-:W2:Y:S01]  /*0470*/  LDCU.64 UR24, c[0x0][0x3c8] ;  /* 0x00007900ff1877ac */ /* 0x000ea20008000a00 */
[----:B------:R-:W-:Y:S02]  /*0480*/  UISETP.NE.AND UP0, UPT, UR35, URZ, UPT ;  /* 0x000000ff2300728c */ /* 0x000fe4000bf05270 */
[----:B------:R-:W-:Y:S01]  /*0490*/  @!UP2 UIADD3 UR23, UPT, UPT, -UR23, URZ, URZ ;  /* 0x000000ff1717a290 */ /* 0x000fe2000fffe1ff */
[----:B012---:R-:W-:Y:S11]  /*04a0*/  @!P2 EXIT ;  /* 0x000000000000a94d */ /* 0x007ff60003800000 */
[----:B------:R-:W0:Y:S01]  /*04b0*/  S2R R97, SR_TID.X ;  /* 0x0000000000617919 */ /* 0x000e220000002100 */
[----:B------:R-:W-:Y:S01]  /*04c0*/  @!UP0 ULOP3.LUT UR23, URZ, UR35, URZ, 0x33, !UPT ;  /* 0x00000023ff178292 */ /* 0x000fe2000f8e33ff */
[----:B------:R-:W1:Y:S03]  /*04d0*/  LDCU UR15, c[0x0][0x384] ;  /* 0x00007080ff0f77ac */ /* 0x000e660008000800 */
[----:B------:R-:W-:Y:S01]  /*04e0*/  USHF.R.S32.HI UR10, URZ, 0x1f, UR23 ;  /* 0x0000001fff0a7899 */ /* 0x000fe20008011417 */
[----:B------:R-:W-:Y:S01]  /*04f0*/  UMOV UR6, UR14 ;  /* 0x0000000e00067c82 */ /* 0x000fe20008000000 */
[----:B------:R-:W-:Y:S02]  /*0500*/  UIMAD.WIDE.U32 UR4, UR29, UR20, URZ ;  /* 0x000000141d0472a5 */ /* 0x000fe4000f8e00ff */
[----:B------:R-:W-:Y:S01]  /*0510*/  UIMAD UR11, UR10, UR32, URZ ;  /* 0x000000200a0b72a4 */ /* 0x000fe2000f8e02ff */
[----:B------:R-:W2:Y:S01]  /*0520*/  LDCU.64 UR30, c[0x0][0x448] ;  /* 0x00008900ff1e77ac */ /* 0x000ea20008000a00 */
[----:B------:R-:W-:-:S02]  /*0530*/  UIMAD.WIDE.U32 UR6, UR23, UR32, UR6 ;  /* 0x00000020170672a5 */ /* 0x000fc4000f8e0006 */
[----:B------:R-:W-:Y:S02]  /*0540*/  UIMAD UR11, UR23, UR33, UR11 ;  /* 0x00000021170b72a4 */ /* 0x000fe4000f8e020b */
[----:B------:R-:W-:Y:S02]  /*0550*/  UIMAD UR5, UR29, UR21, UR5 ;  /* 0x000000151d0572a4 */ /* 0x000fe4000f8e0205 */
[----:B------:R-:W-:Y:S02]  /*0560*/  ULEA UR21, UP0, UR6, UR8, 0x1 ;  /* 0x0000000806157291 */ /* 0x000fe4000f8008ff */
[----:B------:R-:W-:Y:S01]  /*0570*/  UIADD3 UR7, UPT, UPT, UR7, UR11, URZ ;  /* 0x0000000b07077290 */ /* 0x000fe2000fffe0ff */
[----:B------:R-:W3:Y:S01]  /*0580*/  LDCU UR19, c[0x0][0x38c] ;  /* 0x00007180ff1377ac */ /* 0x000ee20008000800 */
[----:B0-----:R-:W-:Y:S02]  /*0590*/  IMAD.SHL.U32 R0, R97, 0x10, RZ ;  /* 0x0000001061007824 */ /* 0x001fe400078e00ff */
[----:B------:R-:W-:-:S02]  /*05a0*/  ULEA.HI.X UR9, UR6, UR9, UR7, 0x1, UP0 ;  /* 0x0000000906097291 */ /* 0x000fc400080f0c07 */
[----:B------:R-:W-:Y:S02]  /*05b0*/  UIMAD.WIDE.U32 UR6, UR23, UR24, UR4 ;  /* 0x00000018170672a5 */ /* 0x000fe4000f8e0004 */
[----:B------:R-:W-:Y:S01]  /*05c0*/  UIMAD UR10, UR10, UR24, URZ ;  /* 0x000000180a0a72a4 */ /* 0x000fe2000f8e02ff */
[----:B------:R-:W-:Y:S01]  /*05d0*/  LOP3.LUT R0, R0, 0x3e00, RZ, 0xc0, !PT ;  /* 0x00003e0000007812 */ /* 0x000fe200078ec0ff */
[----:B------:R-:W-:Y:S01]  /*05e0*/  UMOV UR5, URZ ;  /* 0x000000ff00057c82 */ /* 0x000fe20008000000 */
[----:B------:R-:W-:Y:S01]  /*05f0*/  UMOV UR4, URZ ;  /* 0x000000ff00047c82 */ /* 0x000fe20008000000 */
[----:B-----5:R-:W-:Y:S01]  /*0600*/  @P0 R2UR UR5, R2 ;  /* 0x00000000020502ca */ /* 0x020fe200000e0000 */
[----:B------:R-:W-:Y:S01]  /*0610*/  UIMAD UR10, UR23, UR25, UR10 ;  /* 0x00000019170a72a4 */ /* 0x000fe2000f8e020a */
[----:B------:R-:W-:Y:S01]  /*0620*/  @P1 R2UR UR4, R4 ;  /* 0x00000000040412ca */ /* 0x000fe200000e0000 */
[----:B-1----:R-:W-:Y:S01]  /*0630*/  UIMAD UR8, UR29, UR15, UR28 ;  /* 0x0000000f1d0872a4 */ /* 0x002fe2000f8e021c */
[----:B------:R-:W-:Y:S01]  /*0640*/  LOP3.LUT R0, R0, 0x1f, R97, 0xf8, !PT ;  /* 0x0000001f00007812 */ /* 0x000fe200078ef861 */
[----:B--2---:R-:W-:-:S02]  /*0650*/  ULEA UR20, UP0, UR6, UR30, 0x1 ;  /* 0x0000001e06147291 */ /* 0x004fc4000f8008ff */
[----:B------:R-:W-:Y:S02]  /*0660*/  UIADD3 UR22, UPT, UPT, UR7, UR10, URZ ;  /* 0x0000000a07167290 */ /* 0x000fe4000fffe0ff */
[----:B------:R-:W-:Y:S01]  /*0670*/  UIMAD UR8, UR8, UR34, URZ ;  /* 0x00000022080872a4 */ /* 0x000fe2000f8e02ff */
[----:B------:R-:W-:Y:S01]  /*0680*/  IMAD.SHL.U32 R96, R0, 0x2, RZ ;  /* 0x0000000200607824 */ /* 0x000fe200078e00ff */
[----:B------:R-:W-:Y:S02]  /*0690*/  ULEA.HI.X UR22, UR6, UR31, UR22, 0x1, UP0 ;  /* 0x0000001f06167291 */ /* 0x000fe400080f0c16 */
[----:B---3--:R-:W-:Y:S01]  /*06a0*/  UIMAD UR19, UR8, UR19, URZ ;  /* 0x00000013081372a4 */ /* 0x008fe2000f8e02ff */
[----:B------:R-:W-:Y:S01]  /*06b0*/  UMOV UR6, URZ ;  /* 0x000000ff00067c82 */ /* 0x000fe20008000000 */
[----:B------:R-:W-:Y:S01]  /*06c0*/  UMOV UR16, UR13 ;  /* 0x0000000d00107c82 */ /* 0x000fe20008000000 */
[----:B------:R-:W-:Y:S01]  /*06d0*/  UMOV UR7, UR12 ;  /* 0x0000000c00077c82 */ /* 0x000fe20008000000 */
[----:B------:R-:W-:-:S08]  /*06e0*/  UMOV UR23, UR9 ;  /* 0x0000000900177c82 */ /* 0x000fd00008000000 */
.L_x_3462:
        /* <DEDUP_REMOVED lines=9> */
[C---:B------:R-:W-:Y:S01]  /*0780*/  LOP3.LUT R152, R24.reuse, 0xe0, RZ, 0xfc, !PT ;  /* 0x000000e018987812 */ /* 0x040fe200078efcff */
[C---:B------:R-:W-:Y:S01]  /*0790*/  IMAD.SHL.U32 R96, R24.reuse, 0x2, RZ ;  /* 0x0000000218607824 */ /* 0x040fe200078e00ff */
[C---:B------:R-:W-:Y:S02]  /*07a0*/  LOP3.LUT R151, R24.reuse, 0x100, RZ, 0xfc, !PT ;  /* 0x0000010018977812 */ /* 0x040fe400078efcff */
[----:B------:R-:W-:Y:S01]  /*07b0*/  LOP3.LUT R153, R24, 0xc0, RZ, 0xfc, !PT ;  /* 0x000000c018997812 */ /* 0x000fe200078efcff */
[----:B0-----:R-:W-:Y:S01]  /*07c0*/  UIADD3 UR24, UPT, UPT, -UR8, UR24, URZ ;  /* 0x0000001808187290 */ /* 0x001fe2000fffe1ff */
[----:B------:R-:W-:Y:S02]  /*07d0*/  IADD3 R2, P0, PT, R96, UR17, RZ ;  /* 0x0000001160027c10 */ /* 0x000fe4000ff1e0ff */
[----:B------:R-:W-:Y:S02]  /*07e0*/  LOP3.LUT R154, R24, 0xa0, RZ, 0xfc, !PT ;  /* 0x000000a0189a7812 */ /* 0x000fe400078efcff */
[----:B------:R-:W-:-:S02]  /*07f0*/  IADD3.X R3, PT, PT, RZ, UR7, RZ, P0, !PT ;  /* 0x00000007ff037c10 */ /* 0x000fc400087fe4ff */
[C---:B------:R-:W-:Y:S01]  /*0800*/  ISETP.GE.AND P0, PT, R24.reuse, UR24, PT ;  /* 0x0000001818007c0c */ /* 0x040fe2000bf06270 */
[----:B------:R-:W-:Y:S01]  /*0810*/  BAR.SYNC.DEFER_BLOCKING 0x0 ;  /* 0x0000000000007b1d */ /* 0x000fe20000010000 */
[C---:B------:R-:W-:Y:S02]  /*0820*/  LOP3.LUT R155, R24.reuse, 0x80, RZ, 0xfc, !PT ;  /* 0x00000080189b7812 */ /* 0x040fe400078efcff */
[C---:B------:R-:W-:Y:S02]  /*0830*/  LOP3.LUT R156, R24.reuse, 0x60, RZ, 0xfc, !PT ;  /* 0x00000060189c7812 */ /* 0x040fe400078efcff */
[----:B------:R-:W-:Y:S02]  /*0840*/  ISETP.GE.AND P1, PT, R153, UR24, PT ;  /* 0x0000001899007c0c */ /* 0x000fe4000bf26270 */
[----:B------:R-:W-:Y:S02]  /*0850*/  LOP3.LUT R158, R24, 0x20, RZ, 0xfc, !PT ;  /* 0x00000020189e7812 */ /* 0x000fe400078efcff */
[----:B------:R-:W-:-:S02]  /*0860*/  ISETP.GE.AND P2, PT, R154, UR24, PT ;  /* 0x000000189a007c0c */ /* 0x000fc4000bf46270 */
[----:B------:R-:W-:Y:S02]  /*0870*/  LOP3.LUT R157, R24, 0x40, RZ, 0xfc, !PT ;  /* 0x00000040189d7812 */ /* 0x000fe400078efcff */
[----:B------:R-:W-:Y:S02]  /*0880*/  ISETP.GE.AND P3, PT, R155, UR24, PT ;  /* 0x000000189b007c0c */ /* 0x000fe4000bf66270 */
[----:B------:R-:W-:Y:S02]  /*0890*/  ISETP.GE.AND P4, PT, R156, UR24, PT ;  /* 0x000000189c007c0c */ /* 0x000fe4000bf86270 */
[----:B------:R-:W-:Y:S02]  /*08a0*/  ISETP.GE.AND P6, PT, R158, UR24, PT ;  /* 0x000000189e007c0c */ /* 0x000fe4000bfc6270 */
[----:B------:R-:W-:Y:S02]  /*08b0*/  PRMT R12, RZ, 0x7610, R12 ;  /* 0x00007610ff0c7816 */ /* 0x000fe4000000000c */
[----:B------:R-:W-:-:S02]  /*08c0*/  ISETP.GE.AND P5, PT, R157, UR24, PT ;  /* 0x000000189d007c0c */ /* 0x000fc4000bfa6270 */
[----:B------:R-:W-:Y:S01]  /*08d0*/  PRMT R10, RZ, 0x7610, R10 ;  /* 0x00007610ff0a7816 */ /* 0x000fe2000000000a */
[----:B------:R-:W2:Y:S01]  /*08e0*/  @!P0 LDG.E.U16 R0, desc[UR26][R4.64] ;  /* 0x0000001a04008981 */ /* 0x000ea2000c1e1500 */
[----:B------:R-:W-:Y:S02]  /*08f0*/  ISETP.GE.AND P0, PT, R152, UR24, PT ;  /* 0x0000001898007c0c */ /* 0x000fe4000bf06270 */
[----:B------:R-:W-:Y:S02]  /*0900*/  PRMT R11, RZ, 0x7610, R11 ;  /* 0x00007610ff0b7816 */ /* 0x000fe4000000000b */
[----:B------:R-:W-:Y:S01]  /*0910*/  PRMT R8, RZ, 0x7610, R8 ;  /* 0x00007610ff087816 */ /* 0x000fe20000000008 */
[----:B------:R-:W3:Y:S01]  /*0920*/  @!P1 LDG.E.U16 R10, desc[UR26][R4.64+0x180] ;  /* 0x0001801a040a9981 */ /* 0x000ee2000c1e1500 */
[C---:B------:R-:W-:Y:S02]  /*0930*/  LOP3.LUT R150, R24.reuse, 0x120, RZ, 0xfc, !PT ;  /* 0x0000012018967812 */ /* 0x040fe400078efcff */
[----:B------:R-:W-:Y:S01]  /*0940*/  PRMT R9, RZ, 0x7610, R9 ;  /* 0x00007610ff097816 */ /* 0x000fe20000000009 */
[----:B------:R-:W4:Y:S01]  /*0950*/  @!P2 LDG.E.U16 R11, desc[UR26][R4.64+0x140] ;  /* 0x0001401a040ba981 */ /* 0x000f22000c1e1500 */
[----:B------:R-:W-:-:S02]  /*0960*/  LOP3.LUT R149, R24, 0x140, RZ, 0xfc, !PT ;  /* 0x0000014018957812 */ /* 0x000fc400078efcff */
[C---:B------:R-:W-:Y:S01]  /*0970*/  LOP3.LUT R148, R24.reuse, 0x160, RZ, 0xfc, !PT ;  /* 0x0000016018947812 */ /* 0x040fe200078efcff */
[----:B------:R-:W5:Y:S01]  /*0980*/  @!P0 LDG.E.U16 R13, desc[UR26][R4.64+0x1c0] ;  /* 0x0001c01a040d8981 */ /* 0x000f62000c1e1500 */
[----:B------:R-:W-:Y:S02]  /*0990*/  ISETP.GE.AND P0, PT, R151, UR24, PT ;  /* 0x0000001897007c0c */ /* 0x000fe4000bf06270 */
[----:B------:R-:W-:Y:S01]  /*09a0*/  PRMT R7, RZ, 0x7610, R7 ;  /* 0x00007610ff077816 */ /* 0x000fe20000000007 */
[----:B------:R-:W3:Y:S01]  /*09b0*/  @!P3 LDG.E.U16 R8, desc[UR26][R4.64+0x100] ;  /* 0x0001001a0408b981 */ /* 0x000ee2000c1e1500 */
[C---:B------:R-:W-:Y:S02]  /*09c0*/  LOP3.LUT R147, R24.reuse, 0x180, RZ, 0xfc, !PT ;  /* 0x0000018018937812 */ /* 0x040fe400078efcff */
[----:B------:R-:W-:Y:S01]  /*09d0*/  PRMT R6, RZ, 0x7610, R6 ;  /* 0x00007610ff067816 */ /* 0x000fe20000000006 */
[----:B------:R-:W4:Y:S01]  /*09e0*/  @!P4 LDG.E.U16 R9, desc[UR26][R4.64+0xc0] ;  /* 0x0000c01a0409c981 */ /* 0x000f22000c1e1500 */
[----:B------:R-:W-:-:S02]  /*09f0*/  LOP3.LUT R146, R24, 0x1a0, RZ, 0xfc, !PT ;  /* 0x000001a018927812 */ /* 0x000fc400078efcff */
[----:B------:R-:W-:Y:S01]  /*0a00*/  ISETP.GE.AND P1, PT, R149, UR24, PT ;  /* 0x0000001895007c0c */ /* 0x000fe2000bf26270 */
[----:B------:R-:W5:Y:S01]  /*0a10*/  @!P6 LDG.E.U16 R7, desc[UR26][R4.64+0x40] ;  /* 0x0000401a0407e981 */ /* 0x000f62000c1e1500 */
[----:B------:R-:W-:Y:S02]  /*0a20*/  ISETP.GE.AND P2, PT, R148, UR24, PT ;  /* 0x0000001894007c0c */ /* 0x000fe4000bf46270 */
[----:B------:R-:W-:Y:S01]  /*0a30*/  PRMT R15, RZ, 0x7610, R15 ;  /* 0x00007610ff0f7816 */ /* 0x000fe2000000000f */
[----:B------:R-:W3:Y:S01]  /*0a40*/  @!P0 LDG.E.U16 R12, desc[UR26][R4.64+0x200] ;  /* 0x0002001a040c8981 */ /* 0x000ee2000c1e1500 */
[----:B------:R-:W-:Y:S02]  /*0a50*/  ISETP.GE.AND P0, PT, R150, UR24, PT ;  /* 0x0000001896007c0c */ /* 0x000fe4000bf06270 */
[----:B------:R-:W-:Y:S01]  /*0a60*/  ISETP.GE.AND P3, PT, R147, UR24, PT ;  /* 0x0000001893007c0c */ /* 0x000fe2000bf66270 */
[----:B------:R-:W4:Y:S01]  /*0a70*/  @!P5 LDG.E.U16 R6, desc[UR26][R4.64+0x80] ;  /* 0x0000801a0406d981 */ /* 0x000f22000c1e1500 */
[----:B------:R-:W-:-:S02]  /*0a80*/  ISETP.GE.AND P4, PT, R146, UR24, PT ;  /* 0x0000001892007c0c */ /* 0x000fc4000bf86270 */
[----:B------:R-:W-:Y:S02]  /*0a90*/  PRMT R14, RZ, 0x7610, R14 ;  /* 0x00007610ff0e7816 */ /* 0x000fe4000000000e */
[----:B------:R-:W-:Y:S02]  /*0aa0*/  PRMT R17, RZ, 0x7610, R17 ;  /* 0x00007610ff117816 */ /* 0x000fe40000000011 */
[----:B------:R-:W-:Y:S02]  /*0ab0*/  PRMT R16, RZ, 0x7610, R16 ;  /* 0x00007610ff107816 */ /* 0x000fe40000000010 */
[----:B------:R-:W-:Y:S01]  /*0ac0*/  PRMT R19, RZ, 0x7610, R19 ;  /* 0x00007610ff137816 */ /* 0x000fe20000000013 */
[----:B------:R-:W3:Y:S01]  /*0ad0*/  @!P0 LDG.E.U16 R15, desc[UR26][R4.64+0x240] ;  /* 0x0002401a040f8981 */ /* 0x000ee2000c1e1500 */
[C---:B------:R-:W-:Y:S02]  /*0ae0*/  LOP3.LUT R95, R24.reuse, 0x1c0, RZ, 0xfc, !PT ;  /* 0x000001c0185f7812 */ /* 0x040fe400078efcff */
[----:B------:R-:W-:Y:S01]  /*0af0*/  LOP3.LUT R94, R24, 0x1e0, RZ, 0xfc, !PT ;  /* 0x000001e0185e7812 */ /* 0x000fe200078efcff */
[----:B------:R-:W3:Y:S01]  /*0b00*/  @!P1 LDG.E.U16 R14, desc[UR26][R4.64+0x280] ;  /* 0x0002801a040e9981 */ /* 0x000ee2000c1e1500 */
[----:B------:R-:W-:-:S02]  /*0b10*/  ISETP.GE.AND P5, PT, R95, UR24, PT ;  /* 0x000000185f007c0c */ /* 0x000fc4000bfa6270 */
[----:B------:R-:W-:Y:S01]  /*0b20*/  ISETP.GE.AND P6, PT, R94, UR24, PT ;  /* 0x000000185e007c0c */ /* 0x000fe2000bfc6270 */
[----:B------:R-:W3:Y:S04]  /*0b30*/  @!P2 LDG.E.U16 R17, desc[UR26][R4.64+0x2c0] ;  /* 0x0002c01a0411a981 */ /* 0x000ee8000c1e1500 */
[----:B------:R-:W3:Y:S04]  /*0b40*/  @!P3 LDG.E.U16 R16, desc[UR26][R4.64+0x300] ;  /* 0x0003001a0410b981 */ /* 0x000ee8000c1e1500 */
[----:B------:R-:W3:Y:S01]  /*0b50*/  @!P4 LDG.E.U16 R19, desc[UR26][R4.64+0x340] ;  /* 0x0003401a0413c981 */ /* 0x000ee2000c1e1500 */
[----:B------:R-:W-:-:S02]  /*0b60*/  PRMT R18, RZ, 0x7610, R18 ;  /* 0x00007610ff127816 */ /* 0x000fc40000000012 */
[----:B------:R-:W-:-:S04]  /*0b70*/  PRMT R21, RZ, 0x7610, R21 ;  /* 0x00007610ff157816 */ /* 0x000fc80000000015 */
[----:B------:R-:W3:Y:S04]  /*0b80*/  @!P5 LDG.E.U16 R18, desc[UR26][R4.64+0x380] ;  /* 0x0003801a0412d981 */ /* 0x000ee8000c1e1500 */
[----:B------:R0:W3:Y:S01]  /*0b90*/  @!P6 LDG.E.U16 R21, desc[UR26][R4.64+0x3c0] ;  /* 0x0003c01a0415e981 */ /* 0x0000e2000c1e1500 */
        /* <DEDUP_REMOVED lines=80> */
[----:B------:R-:W-:Y:S02]  /*10a0*/  ISETP.GE.AND P0, PT, R24, UR24, PT ;  /* 0x0000001818007c0c */ /* 0x000fe4000bf06270 */
[----:B------:R-:W-:Y:S02]  /*10b0*/  P2R R30, PR, RZ, 0x2 ;  /* 0x00000002ff1e7803 */ /* 0x000fe40000000000 */
[----:B------:R-:W-:Y:S02]  /*10c0*/  ISETP.GE.AND P1, PT, R158, UR24, PT ;  /* 0x000000189e007c0c */ /* 0x000fe4000bf26270 */
[----:B------:R-:W-:Y:S01]  /*10d0*/  PRMT R20, RZ, 0x7610, R20 ;  /* 0x00007610ff147816 */ /* 0x000fe20000000014 */
[----:B--2---:R-:W-:Y:S04]  /*10e0*/  STS.U16 [R93], R0 ;  /* 0x000000005d007388 */ /* 0x004fe80000000400 */
[----:B-----5:R-:W-:Y:S04]  /*10f0*/  STS.U16 [R92+0x40], R7 ;  /* 0x000040075c007388 */ /* 0x020fe80000000400 */
[----:B----4-:R-:W-:Y:S04]  /*1100*/  STS.U16 [R91+0x80], R6 ;  /* 0x000080065b007388 */ /* 0x010fe80000000400 */
[----:B------:R0:W-:Y:S04]  /*1110*/  STS.U16 [R90+0xc0], R9 ;  /* 0x0000c0095a007388 */ /* 0x0001e80000000400 */
[----:B---3--:R-:W-:Y:S04]  /*1120*/  STS.U16 [R89+0x100], R8 ;  /* 0x0001000859007388 */ /* 0x008fe80000000400 */
        /* <DEDUP_REMOVED lines=52> */
[----:B0-----:R-:W-:Y:S01]  /*1470*/  PRMT R21, RZ, 0x7610, R21 ;  /* 0x00007610ff157816 */ /* 0x001fe20000000015 */
        /* <DEDUP_REMOVED lines=125> */
.L_x_3425:
[----:B------:R-:W-:Y:S05]  /*1c50*/  BSYNC.RECONVERGENT B0 ;  /* 0x0000000000007941 */ /* 0x000fea0003800200 */
.L_x_3424:
        /* <DEDUP_REMOVED lines=35> */
.L_x_3427:
[----:B------:R-:W-:Y:S05]  /*1e90*/  BSYNC.RECONVERGENT B0 ;  /* 0x0000000000007941 */ /* 0x000fea0003800200 */
.L_x_3426:
        /* <DEDUP_REMOVED lines=37> */
.L_x_3429:
[----:B------:R-:W-:Y:S05]  /*20f0*/  BSYNC.RECONVERGENT B0 ;  /* 0x0000000000007941 */ /* 0x000fea0003800200 */
.L_x_3428:
        /* <DEDUP_REMOVED lines=35> */
.L_x_3431:
[----:B------:R-:W-:Y:S05]  /*2330*/  BSYNC.RECONVERGENT B0 ;  /* 0x0000000000007941 */ /* 0x000fea0003800200 */
.L_x_3430:
        /* <DEDUP_REMOVED lines=37> */
.L_x_3433:
[----:B------:R-:W-:Y:S05]  /*2590*/  BSYNC.RECONVERGENT B0 ;  /* 0x0000000000007941 */ /* 0x000fea0003800200 */
.L_x_3432:
        /* <DEDUP_REMOVED lines=35> */
.L_x_3435:
[----:B------:R-:W-:Y:S05]  /*27d0*/  BSYNC.RECONVERGENT B0 ;  /* 0x0000000000007941 */ /* 0x000fea0003800200 */
.L_x_3434:
        /* <DEDUP_REMOVED lines=9> */
[----:B------:R-:W-:Y:S02]  /*2870*/  HFMA2 R26, -RZ, RZ, 1.3056640625, -1.8671875 ;  /* 0x3d39bf78ff1a7431 */ /* 0x000fe400000001ff */
        /* <DEDUP_REMOVED lines=27> */
.L_x_3437:
[----:B------:R-:W-:Y:S05]  /*2a30*/  BSYNC.RECONVERGENT B0 ;  /* 0x0000000000007941 */ /* 0x000fea0003800200 */
.L_x_3436:
        /* <DEDUP_REMOVED lines=35> */
.L_x_3439:
[----:B------:R-:W-:Y:S05]  /*2c70*/  BSYNC.RECONVERGENT B0 ;  /* 0x0000000000007941 */ /* 0x000fea0003800200 */
.L_x_3438:
        /* <DEDUP_REMOVED lines=40> */
.L_x_3441:
[----:B------:R-:W-:Y:S05]  /*2f00*/  BSYNC.RECONVERGENT B0 ;  /* 0x0000000000007941 */ /* 0x000fea0003800200 */
.L_x_3440:
        /* <DEDUP_REMOVED lines=39> */
.L_x_3443:
[----:B------:R-:W-:Y:S05]  /*3180*/  BSYNC.RECONVERGENT B0 ;  /* 0x0000000000007941 */ /* 0x000fea0003800200 */
.L_x_3442:
        /* <DEDUP_REMOVED lines=45> */
.L_x_3445:
[----:B------:R-:W-:Y:S05]  /*3460*/  BSYNC.RECONVERGENT B0 ;  /* 0x0000000000007941 */ /* 0x000fea0003800200 */
.L_x_3444:
        /* <DEDUP_REMOVED lines=32> */
.L_x_3447:
[----:B------:R-:W-:Y:S05]  /*3670*/  BSYNC.RECONVERGENT B0 ;  /* 0x0000000000007941 */ /* 0x000fea0003800200 */
.L_x_3446:
        /* <DEDUP_REMOVED lines=32> */
.L_x_3449:
[----:B------:R-:W-:Y:S05]  /*3880*/  BSYNC.RECONVERGENT B0 ;  /* 0x0000000000007941 */ /* 0x000fea0003800200 */
.L_x_3448:
        /* <DEDUP_REMOVED lines=32> */
.L_x_3451:
[----:B------:R-:W-:Y:S05]  /*3a90*/  BSYNC.RECONVERGENT B0 ;  /* 0x0000000000007941 */ /* 0x000fea0003800200 */
.L_x_3450:
        /* <DEDUP_REMOVED lines=32> */
.L_x_3453:
[----:B------:R-:W-:Y:S05]  /*3ca0*/  BSYNC.RECONVERGENT B0 ;  /* 0x0000000000007941 */ /* 0x000fea0003800200 */
.L_x_3452:
        /* <DEDUP_REMOVED lines=32> */
.L_x_3455:
[----:B------:R-:W-:Y:S05]  /*3eb0*/  BSYNC.RECONVERGENT B0 ;  /* 0x0000000000007941 */ /* 0x000fea0003800200 */
.L_x_3454:
        /* <DEDUP_REMOVED lines=25> */
[----:B------:R-:W-:Y:S01]  /*4050*/  ISETP.GE.AND P0, PT, R24, UR24, PT ;  /* 0x0000001818007c0c */ /* 0x000fe2000bf06270 */
[----:B------:R-:W-:Y:S01]  /*4060*/  FMUL.FTZ R26, R16, R59 ;  /* 0x0000003b101a7220 */ /* 0x000fe20000410000 */
[----:B------:R-:W-:Y:S01]  /*4070*/  LOP3.LUT R145, R145, 0xfffffeff, RZ, 0xc0, !PT ;  /* 0xfffffeff91917812 */ /* 0x000fe200078ec0ff */
        /* <DEDUP_REMOVED lines=10> */
[----:B------:R-:W-:Y:S01]  /*4120*/  @P0 LOP3.LUT R145, R145, 0x100, RZ, 0xfc, !PT ;  /* 0x0000010091910812 */ /* 0x000fe200078efcff */
[----:B------:R-:W-:Y:S01]  /*4130*/  FMUL.FTZ R22, R12, R55 ;  /* 0x000000370c167220 */ /* 0x000fe20000410000 */
[----:B------:R-:W-:Y:S01]  /*4140*/  IADD3 R2, P0, PT, R96, 0x200, RZ ;  /* 0x0000020060027810 */ /* 0x000fe20007f1e0ff */
[----:B------:R-:W-:Y:S01]  /*4150*/  UISETP.LT.AND UP1, UPT, UR31, 0x1, UPT ;  /* 0x000000011f00788c */ /* 0x000fe2000bf21270 */
[----:B------:R-:W-:Y:S01]  /*4160*/  FMUL.FTZ R21, R11, R54 ;  /* 0x000000360b157220 */ /* 0x000fe20000410000 */
[----:B0-----:R-:W-:Y:S01]  /*4170*/  UIMAD.WIDE.U32 UR12, UR28, UR8, URZ ;  /* 0x000000081c0c72a5 */ /* 0x001fe2000f8e00ff */
[C---:B------:R-:W-:Y:S01]  /*4180*/  IADD3 R110, P1, PT, R2.reuse, UR21, RZ ;  /* 0x00000015026e7c10 */ /* 0x040fe2000ff3e0ff */
[----:B------:R-:W-:Y:S01]  /*4190*/  IMAD.X R4, RZ, RZ, RZ, P0 ;  /* 0x000000ffff047224 */ /* 0x000fe200000e06ff */
[----:B------:R-:W-:Y:S01]  /*41a0*/  IADD3 R2, P2, PT, R2, UR20, RZ ;  /* 0x0000001402027c10 */ /* 0x000fe2000ff5e0ff */
[----:B------:R-:W-:Y:S01]  /*41b0*/  UIMAD UR9, UR28, UR9, UR13 ;  /* 0x000000091c0972a4 */ /* 0x000fe2000f8e020d */
[----:B------:R-:W-:Y:S01]  /*41c0*/  FMUL.FTZ R20, R10, R53 ;  /* 0x000000350a147220 */ /* 0x000fe20000410000 */
[----:B-1----:R-:W-:Y:S01]  /*41d0*/  ULEA UR13, UP0, UR12, UR14, 0x2 ;  /* 0x0000000e0c0d7291 */ /* 0x002fe2000f8010ff */
[----:B------:R-:W-:Y:S01]  /*41e0*/  FMUL.FTZ R19, R9, R52 ;  /* 0x0000003409137220 */ /* 0x000fe20000410000 */
[----:B------:R-:W-:Y:S01]  /*41f0*/  USEL UR8, UR31, 0x1, !UP1 ;  /* 0x000000011f087887 */ /* 0x000fe2000c800000 */
[----:B------:R-:W-:Y:S01]  /*4200*/  FMUL.FTZ R18, R8, R51 ;  /* 0x0000003308127220 */ /* 0x000fe20000410000 */
[----:B------:R-:W-:Y:S01]  /*4210*/  FMUL.FTZ R17, R7, R50 ;  /* 0x0000003207117220 */ /* 0x000fe20000410000 */
[----:B------:R-:W-:Y:S01]  /*4220*/  FMUL.FTZ R14, R5, R46 ;  /* 0x0000002e050e7220 */ /* 0x000fe20000410000 */
[----:B------:R-:W-:Y:S01]  /*4230*/  FMUL.FTZ R0, R6, R45 ;  /* 0x0000002d06007220 */ /* 0x000fe20000410000 */
[C---:B------:R-:W-:Y:S01]  /*4240*/  IADD3.X R111, PT, PT, R4.reuse, UR23, RZ, P1, !PT ;  /* 0x00000017046f7c10 */ /* 0x040fe20008ffe4ff */
[----:B------:R-:W-:Y:S01]  /*4250*/  ULEA.HI.X UR12, UR12, UR15, UR9, 0x2, UP0 ;  /* 0x0000000f0c0c7291 */ /* 0x000fe200080f1409 */
[----:B------:R-:W-:Y:S01]  /*4260*/  IADD3.X R3, PT, PT, R4, UR22, RZ, P2, !PT ;  /* 0x0000001604037c10 */ /* 0x000fe200097fe4ff */
[----:B------:R-:W-:-:S02]  /*4270*/  UIMAD UR32, UR6, UR31, URZ ;  /* 0x0000001f062072a4 */ /* 0x000fc4000f8e02ff */
[----:B------:R-:W-:Y:S01]  /*4280*/  UIADD3 UR9, UPT, UPT, UR25, 0x10a0, URZ ;  /* 0x000010a019097890 */ /* 0x000fe2000fffe0ff */
[----:B------:R-:W0:Y:S01]  /*4290*/  LDCU.64 UR40, c[0x0][0x480] ;  /* 0x00009000ff2877ac */ /* 0x000e220008000a00 */
[----:B------:R-:W-:Y:S02]  /*42a0*/  USHF.L.U64.HI UR30, UR10, 0x2, UR11 ;  /* 0x000000020a1e7899 */ /* 0x000fe4000801020b */
[----:B--2---:R-:W-:Y:S02]  /*42b0*/  USHF.L.U64.HI UR15, UR36, 0x1, UR37 ;  /* 0x00000001240f7899 */ /* 0x004fe40008010225 */
[----:B---3--:R-:W-:Y:S02]  /*42c0*/  USHF.L.U64.HI UR14, UR38, 0x1, UR39 ;  /* 0x00000001260e7899 */ /* 0x008fe40008010227 */
[----:B------:R-:W-:-:S12]  /*42d0*/  UIADD3 UR8, UPT, UPT, -UR8, URZ, URZ ;  /* 0x000000ff08087290 */ /* 0x000fd8000fffe1ff */
.L_x_3461:
[----:B------:R-:W-:Y:S02]  /*42e0*/  ISETP.GE.AND P5, PT, R153, UR24, PT ;  /* 0x0000001899007c0c */ /* 0x000fe4000bfa6270 */
[----:B------:R-:W-:Y:S02]  /*42f0*/  LOP3.LUT P6, RZ, R145, 0x100, RZ, 0xc0, !PT ;  /* 0x0000010091ff7812 */ /* 0x000fe400078cc0ff */
[----:B------:R-:W-:Y:S02]  /*4300*/  ISETP.GE.AND P1, PT, R158, UR24, PT ;  /* 0x000000189e007c0c */ /* 0x000fe4000bf26270 */
        /* <DEDUP_REMOVED lines=9> */
[----:B------:R-:W5:Y:S01]  /*43a0*/  @!P5 LDG.E.U16 R101, desc[UR26][R2.64+-0x40] ;  /* 0xffffc01a0265d981 */ /* 0x000f62000c1e1500 */
[----:B------:R-:W-:-:S03]  /*43b0*/  ISETP.GE.AND P5, PT, R151, UR24, PT ;  /* 0x0000001897007c0c */ /* 0x000fc6000bfa6270 */
[----:B------:R-:W5:Y:S04]  /*43c0*/  @!P4 LDG.E.U16 R11, desc[UR26][R2.64+-0x140] ;  /* 0xfffec01a020bc981 */ /* 0x000f68000c1e1500 */
[----:B------:R-:W5:Y:S04]  /*43d0*/  @!P3 LDG.E.U16 R12, desc[UR26][R2.64+-0x100] ;  /* 0xffff001a020cb981 */ /* 0x000f68000c1e1500 */
[----:B------:R-:W5:Y:S04]  /*43e0*/  @!P2 LDG.E.U16 R13, desc[UR26][R2.64+-0xc0] ;  /* 0xffff401a020da981 */ /* 0x000f68000c1e1500 */
[----:B------:R-:W5:Y:S01]  /*43f0*/  @!P5 LDG.E.U16 R102, desc[UR26][R2.64] ;  /* 0x0000001a0266d981 */ /* 0x000f62000c1e1500 */
[----:B------:R-:W-:-:S13]  /*4400*/  ISETP.GE.AND P5, PT, R150, UR24, PT ;  /* 0x0000001896007c0c */ /* 0x000fda000bfa6270 */
[----:B------:R-:W5:Y:S01]  /*4410*/  @!P5 LDG.E.U16 R103, desc[UR26][R2.64+0x40] ;  /* 0x0000401a0267d981 */ /* 0x000f62000c1e1500 */
[----:B------:R-:W-:-:S13]  /*4420*/  ISETP.GE.AND P5, PT, R149, UR24, PT ;  /* 0x0000001895007c0c */ /* 0x000fda000bfa6270 */
        /* <DEDUP_REMOVED lines=9> */
[----:B------:R-:W5:Y:S10]  /*44c0*/  @!P6 LDG.E.U16 R109, desc[UR26][R2.64+0x1c0] ;  /* 0x0001c01a026de981 */ /* 0x000f74000c1e1500 */
[----:B------:R-:W5:Y:S01]  /*44d0*/  @!P5 LDG.E.U16 R108, desc[UR26][R2.64+0x180] ;  /* 0x0001801a026cd981 */ /* 0x000f62000c1e1500 */
[----:B------:R-:W-:-:S02]  /*44e0*/  P2R R114, PR, RZ, 0x20 ;  /* 0x00000020ff727803 */ /* 0x000fc40000000000 */
[----:B------:R-:W-:Y:S01]  /*44f0*/  LOP3.LUT P5, RZ, R145, 0x100, RZ, 0xc0, !PT ;  /* 0x0000010091ff7812 */ /* 0x000fe200078ac0ff */
[----:B------:R-:W-:Y:S01]  /*4500*/  HFMA2 R6, -RZ, RZ, 0, 0 ;  /* 0x00000000ff067431 */ /* 0x000fe200000001ff */
[----:B------:R-:W-:Y:S02]  /*4510*/  P2R R113, PR, RZ, 0x40 ;  /* 0x00000040ff717803 */ /* 0x000fe40000000000 */
[----:B------:R-:W-:Y:S01]  /*4520*/  ISETP.GE.AND P6, PT, R153, UR24, PT ;  /* 0x0000001899007c0c */ /* 0x000fe2000bfc6270 */
[----:B------:R-:W-:Y:S01]  /*4530*/  IMAD.U32 R5, RZ, RZ, UR12 ;  /* 0x0000000cff057e24 */ /* 0x000fe2000f8e00ff */
[----:B------:R-:W-:-:S05]  /*4540*/  MOV R4, UR13 ;  /* 0x0000000d00047c02 */ /* 0x000fca0008000f00 */
[----:B------:R1:W5:Y:S02]  /*4550*/  LDG.E R112, desc[UR26][R4.64] ;  /* 0x0000001a04707981 */ /* 0x000364000c1e1900 */
[----:B-1----:R-:W-:Y:S02]  /*4560*/  IMAD.MOV.U32 R4, RZ, RZ, RZ ;  /* 0x000000ffff047224 */ /* 0x002fe400078e00ff */
[----:B------:R-:W-:Y:S01]  /*4570*/  IMAD.MOV.U32 R8, RZ, RZ, RZ ;  /* 0x000000ffff087224 */ /* 0x000fe200078e00ff */
[----:B---3--:R-:W-:Y:S02]  /*4580*/  @!P5 PRMT R6, R10, 0x5410, RZ ;  /* 0x000054100a06d816 */ /* 0x008fe400000000ff */
[----:B------:R-:W-:Y:S02]  /*4590*/  ISETP.GE.AND P5, PT, R152, UR24, PT ;  /* 0x0000001898007c0c */ /* 0x000fe4000bfa6270 */
[----:B--2---:R-:W-:Y:S02]  /*45a0*/  @!P6 PRMT R4, R100, 0x5410, RZ ;  /* 0x000054106404e816 */ /* 0x004fe400000000ff */
[----:B------:R-:W-:-:S02]  /*45b0*/  ISETP.GE.AND P6, PT, R151, UR24, PT ;  /* 0x0000001897007c0c */ /* 0x000fc4000bfc6270 */
[----:B----4-:R-:W-:-:S04]  /*45c0*/  @!P1 PRMT R6, R6, 0x5410, R7 ;  /* 0x0000541006069816 */ /* 0x010fc80000000007 */
[----:B------:R-:W-:-:S03]  /*45d0*/  PRMT R5, R6, 0x7632, R5 ;  /* 0x0000763206057816 */ /* 0x000fc60000000005 */
[----:B-----5:R-:W-:Y:S02]  /*45e0*/  @!P5 PRMT R4, R4, 0x5410, R101 ;  /* 0x000054100404d816 */ /* 0x020fe40000000065 */
[----:B------:R-:W-:Y:S01]  /*45f0*/  ISETP.GE.AND P5, PT, R150, UR24, PT ;  /* 0x0000001896007c0c */ /* 0x000fe2000bfa6270 */
[----:B------:R1:W-:Y:S01]  /*4600*/  STS.U16 [R93], R6 ;  /* 0x000000065d007388 */ /* 0x0003e20000000400 */
[----:B------:R-:W-:Y:S01]  /*4610*/  @!P0 PRMT R8, R9, 0x5410, RZ ;  /* 0x0000541009088816 */ /* 0x000fe200000000ff */
[----:B-1----:R-:W-:Y:S01]  /*4620*/  HFMA2 R6, -RZ, RZ, 0, 0 ;  /* 0x00000000ff067431 */ /* 0x002fe200000001ff */
[----:B------:R-:W-:Y:S02]  /*4630*/  @!P6 PRMT R6, R102, 0x5410, RZ ;  /* 0x000054106606e816 */ /* 0x000fe400000000ff */
[----:B------:R-:W-:Y:S02]  /*4640*/  ISETP.GE.AND P6, PT, R149, UR24, PT ;  /* 0x0000001895007c0c */ /* 0x000fe4000bfc6270 */
[----:B------:R-:W-:-:S05]  /*4650*/  @!P4 PRMT R8, R8, 0x5410, R11 ;  /* 0x000054100808c816 */ /* 0x000fca000000000b */
[----:B------:R-:W-:Y:S02]  /*4660*/  @!P5 PRMT R6, R6, 0x5410, R103 ;  /* 0x000054100606d816 */ /* 0x000fe40000000067 */
[----:B------:R-:W-:Y:S01]  /*4670*/  ISETP.GE.AND P5, PT, R148, UR24, PT ;  /* 0x0000001894007c0c */ /* 0x000fe2000bfa6270 */
[----:B------:R-:W-:Y:S01]  /*4680*/  STS.U16 [R92+0x40], R5 ;  /* 0x000040055c007388 */ /* 0x000fe20000000400 */
[----:B------:R-:W-:-:S03]  /*4690*/  PRMT R7, R8, 0x7632, R7 ;  /* 0x0000763208077816 */ /* 0x000fc60000000007 */
[----:B------:R1:W-:Y:S01]  /*46a0*/  STS.U16 [R91+0x80], R8 ;  /* 0x000080085b007388 */ /* 0x0003e20000000400 */
[----:B------:R-:W-:Y:S02]  /*46b0*/  MOV R10, RZ ;  /* 0x000000ff000a7202 */ /* 0x000fe40000000f00 */
[----:B------:R-:W-:Y:S01]  /*46c0*/  @!P3 PRMT R10, R12, 0x5410, RZ ;  /* 0x000054100c0ab816 */ /* 0x000fe200000000ff */
[----:B-1----:R-:W-:Y:S01]  /*46d0*/  IMAD.MOV.U32 R8, RZ, RZ, RZ ;  /* 0x000000ffff087224 */ /* 0x002fe200078e00ff */
[----:B------:R-:W-:Y:S02]  /*46e0*/  @!P6 PRMT R8, R104, 0x5410, RZ ;  /* 0x000054106808e816 */ /* 0x000fe400000000ff */
[----:B------:R-:W-:Y:S02]  /*46f0*/  ISETP.GE.AND P6, PT, R147, UR24, PT ;  /* 0x0000001893007c0c */ /* 0x000fe4000bfc6270 */
[----:B------:R-:W-:Y:S02]  /*4700*/  @!P2 PRMT R10, R10, 0x5410, R13 ;  /* 0x000054100a0aa816 */ /* 0x000fe4000000000d */
[----:B------:R-:W-:-:S02]  /*4710*/  @!P5 PRMT R8, R8, 0x5410, R105 ;  /* 0x000054100808d816 */ /* 0x000fc40000000069 */
[----:B------:R-:W-:Y:S01]  /*4720*/  ISETP.GE.AND P5, PT, R146, UR24, PT ;  /* 0x0000001892007c0c */ /* 0x000fe2000bfa6270 */
[----:B------:R-:W-:Y:S01]  /*4730*/  STS.U16 [R90+0xc0], R7 ;  /* 0x0000c0075a007388 */ /* 0x000fe20000000400 */
[----:B------:R-:W-:-:S03]  /*4740*/  PRMT R9, R10, 0x7632, R9 ;  /* 0x000076320a097816 */ /* 0x000fc60000000009 */
[----:B------:R1:W-:Y:S02]  /*4750*/  STS.U16 [R89+0x100], R10 ;  /* 0x0001000a59007388 */ /* 0x0003e40000000400 */
[----:B-1----:R-:W-:Y:S02]  /*4760*/  MOV R10, RZ ;  /* 0x000000ff000a7202 */ /* 0x002fe40000000f00 */
[----:B------:R-:W-:Y:S02]  /*4770*/  @!P6 PRMT R10, R106, 0x5410, RZ ;  /* 0x000054106a0ae816 */ /* 0x000fe400000000ff */
[----:B------:R-:W-:Y:S02]  /*4780*/  ISETP.NE.AND P6, PT, R113, RZ, PT ;  /* 0x000000ff7100720c */ /* 0x000fe40003fc5270 */
[----:B------:R-:W-:Y:S02]  /*4790*/  @!P5 PRMT R10, R10, 0x5410, R107 ;  /* 0x000054100a0ad816 */ /* 0x000fe4000000006b */
[----:B------:R-:W-:Y:S01]  /*47a0*/  ISETP.NE.AND P5, PT, R114, RZ, PT ;  /* 0x000000ff7200720c */ /* 0x000fe20003fa5270 */
[----:B------:R-:W-:Y:S01]  /*47b0*/  STS.U16 [R88+0x140], R9 ;  /* 0x0001400958007388 */ /* 0x000fe20000000400 */
[----:B------:R-:W-:-:S03]  /*47c0*/  PRMT R11, R4, 0x7632, R11 ;  /* 0x00007632040b7816 */ /* 0x000fc6000000000b */
[----:B------:R1:W-:Y:S01]  /*47d0*/  STS.U16 [R87+0x180], R4 ;  /* 0x0001800457007388 */ /* 0x0003e20000000400 */
[----:B------:R-:W-:Y:S02]  /*47e0*/  PRMT R5, R6, 0x7632, R5 ;  /* 0x0000763206057816 */ /* 0x000fe40000000005 */
[----:B------:R-:W-:Y:S01]  /*47f0*/  PRMT R7, R8, 0x7632, R7 ;  /* 0x0000763208077816 */ /* 0x000fe20000000007 */
[----:B------:R2:W-:Y:S01]  /*4800*/  STS.U16 [R86+0x1c0], R11 ;  /* 0x0001c00b56007388 */ /* 0x0005e20000000400 */
[----:B-1----:R-:W-:-:S03]  /*4810*/  IMAD.MOV.U32 R4, RZ, RZ, RZ ;  /* 0x000000ffff047224 */ /* 0x002fc600078e00ff */
[----:B------:R-:W-:Y:S01]  /*4820*/  @!P5 PRMT R4, R108, 0x5410, RZ ;  /* 0x000054106c04d816 */ /* 0x000fe200000000ff */
[----:B------:R-:W-:Y:S01]  /*4830*/  STS.U16 [R85+0x200], R6 ;  /* 0x0002000655007388 */ /* 0x000fe20000000400 */
[----:B------:R-:W-:Y:S02]  /*4840*/  PRMT R9, R10, 0x7632, R9 ;  /* 0x000076320a097816 */ /* 0x000fe40000000009 */
[----:B------:R-:W-:Y:S01]  /*4850*/  @!P6 PRMT R4, R4, 0x5410, R109 ;  /* 0x000054100404e816 */ /* 0x000fe2000000006d */
[----:B------:R-:W-:Y:S04]  /*4860*/  STS.U16 [R84+0x240], R5 ;  /* 0x0002400554007388 */ /* 0x000fe80000000400 */
[----:B------:R1:W-:Y:S01]  /*4870*/  STS.U16 [R83+0x280], R8 ;  /* 0x0002800853007388 */ /* 0x0003e20000000400 */
[----:B--2---:R-:W-:-:S03]  /*4880*/  PRMT R11, R4, 0x7632, R11 ;  /* 0x00007632040b7816 */ /* 0x004fc6000000000b */
[----:B------:R-:W-:Y:S04]  /*4890*/  STS.U16 [R82+0x2c0], R7 ;  /* 0x0002c00752007388 */ /* 0x000fe80000000400 */
[----:B------:R-:W-:Y:S01]  /*48a0*/  STS.U16 [R81+0x300], R10 ;  /* 0x0003000a51007388 */ /* 0x000fe20000000400 */
[----:B-1----:R-:W-:-:S03]  /*48b0*/  MOV R8, R110 ;  /* 0x0000006e00087202 */ /* 0x002fc60000000f00 */
[----:B------:R1:W-:Y:S04]  /*48c0*/  STS.U16 [R80+0x340], R9 ;  /* 0x0003400950007388 */ /* 0x0003e80000000400 */
[----:B------:R2:W-:Y:S01]  /*48d0*/  STS.U16 [R79+0x380], R4 ;  /* 0x000380044f007388 */ /* 0x0005e20000000400 */
[----:B-1----:R-:W-:-:S03]  /*48e0*/  IMAD.MOV.U32 R9, RZ, RZ, R111 ;  /* 0x000000ffff097224 */ /* 0x002fc600078e006f */
[----:B------:R1:W-:Y:S01]  /*48f0*/  STS.U16 [R78+0x3c0], R11 ;  /* 0x0003c00b4e007388 */ /* 0x0003e20000000400 */
[----:B------:R-:W-:-:S03]  /*4900*/  NOP ;  /* 0x0000000000007918 */ /* 0x000fc60000000000 */
[----:B------:R-:W3:Y:S01]  /*4910*/  @!P0 LDG.E.U16 R5, desc[UR26][R8.64+-0x180] ;  /* 0xfffe801a08058981 */ /* 0x000ee2000c1e1500 */
[----:B------:R-:W-:-:S03]  /*4920*/  HFMA2 R6, -RZ, RZ, 0, 0 ;  /* 0x00000000ff067431 */ /* 0x000fc600000001ff */
[----:B------:R-:W4:Y:S01]  /*4930*/  @!P1 LDG.E.U16 R7, desc[UR26][R8.64+-0x1c0] ;  /* 0xfffe401a08079981 */ /* 0x000f22000c1e1500 */
[----:B---3--:R-:W-:Y:S02]  /*4940*/  @!P0 PRMT R6, R5, 0x5410, RZ ;  /* 0x0000541005068816 */ /* 0x008fe400000000ff */
[----:B------:R-:W-:-:S13]  /*4950*/  LOP3.LUT P0, RZ, R145, 0x100, RZ, 0xc0, !PT ;  /* 0x0000010091ff7812 */ /* 0x000fda000780c0ff */
[----:B------:R-:W3:Y:S01]  /*4960*/  @!P0 LDG.E.U16 R5, desc[UR26][R8.64+-0x200] ;  /* 0xfffe001a08058981 */ /* 0x000ee2000c1e1500 */
[----:B------:R-:W-:Y:S02]  /*4970*/  IMAD.MOV.U32 R10, RZ, RZ, RZ ;  /* 0x000000ffff0a7224 */ /* 0x000fe400078e00ff */
[----:B--2---:R-:W-:-:S04]  /*4980*/  FMUL.FTZ R4, R112, 1.4426950216293334961 ;  /* 0x3fb8aa3b70047820 */ /* 0x004fc80000410000 */
[----:B-1----:R-:W-:-:S06]  /*4990*/  FMUL.FTZ R11, R4, R60 ;  /* 0x0000003c040b7220 */ /* 0x002fcc0000410000 */
[----:B------:R-:W-:Y:S01]  /*49a0*/  MUFU.EX2 R11, R11 ;  /* 0x0000000b000b7308 */ /* 0x000fe20000000800 */
[----:B------:R-:W-:-:S07]  /*49b0*/  FMUL.FTZ R13, R4, R59 ;  /* 0x0000003b040d7220 */ /* 0x000fce0000410000 */
[----:B------:R-:W-:Y:S01]  /*49c0*/  MUFU.EX2 R13, R13 ;  /* 0x0000000d000d7308 */ /* 0x000fe20000000800 */
[----:B---3--:R-:W-:Y:S02]  /*49d0*/  @!P0 PRMT R10, R5, 0x5410, RZ ;  /* 0x00005410050a8816 */ /* 0x008fe400000000ff */
[----:B------:R-:W1:Y:S01]  /*49e0*/  LDS.U16 R5, [R77] ;  /* 0x000000004d057984 */ /* 0x000e620000000400 */
[----:B------:R-:W-:Y:S02]  /*49f0*/  ISETP.GE.U32.AND P0, PT, R159, UR24, PT ;  /* 0x000000189f007c0c */ /* 0x000fe4000bf06070 */
[----:B----4-:R-:W-:Y:S01]  /*4a00*/  @!P1 PRMT R10, R10, 0x5410, R7 ;  /* 0x000054100a0a9816 */ /* 0x010fe20000000007 */
[----:B------:R-:W-:Y:S01]  /*4a10*/  FMUL.FTZ R7, R4, R61 ;  /* 0x0000003d04077220 */ /* 0x000fe20000410000 */
[----:B-1----:R-:W-:-:S05]  /*4a20*/  HADD2.F32 R5, -RZ, R5.H0_H0 ;  /* 0x20000005ff057230 */ /* 0x002fca0000004100 */
[----:B------:R-:W-:-:S05]  /*4a30*/  FMUL.FTZ R5, R28, R5 ;  /* 0x000000051c057220 */ /* 0x000fca0000410000 */
[----:B------:R-:W-:Y:S02]  /*4a40*/  FSEL R161, R5, RZ, !P0 ;  /* 0x000000ff05a17208 */ /* 0x000fe40004000000 */
[----:B------:R-:W1:Y:S01]  /*4a50*/  LDS.U16 R5, [R76+0x2] ;  /* 0x000002004c057984 */ /* 0x000e620000000400 */
[----:B------:R-:W2:Y:S02]  /*4a60*/  MUFU.EX2 R7, R7 ;  /* 0x0000000700077308 */ /* 0x000ea40000000800 */
[----:B--2---:R-:W-:Y:S01]  /*4a70*/  FSEL R162, R7, 1, !P0 ;  /* 0x3f80000007a27808 */ /* 0x004fe20004000000 */
[----:B-1----:R-:W-:Y:S01]  /*4a80*/  HADD2.F32 R12, -RZ, R5.H0_H0 ;  /* 0x20000005ff0c7230 */ /* 0x002fe20000004100 */
[----:B------:R-:W-:-:S04]  /*4a90*/  IADD3 R5, PT, PT, R159, 0x1, RZ ;  /* 0x000000019f057810 */ /* 0x000fc80007ffe0ff */
[----:B------:R-:W-:Y:S02]  /*4aa0*/  ISETP.GE.U32.AND P0, PT, R5, UR24, PT ;  /* 0x0000001805007c0c */ /* 0x000fe4000bf06070 */
[----:B------:R-:W1:Y:S01]  /*4ab0*/  LDS.U16 R5, [R75+0x4] ;  /* 0x000004004b057984 */ /* 0x000e620000000400 */
[----:B------:R-:W-:Y:S01]  /*4ac0*/  FMUL.FTZ R12, R27, R12 ;  /* 0x0000000c1b0c7220 */ /* 0x000fe20000410000 */
[----:B------:R-:W-:Y:S01]  /*4ad0*/  VIADD R7, R159, 0x2 ;  /* 0x000000029f077836 */ /* 0x000fe20000000000 */
[----:B------:R-:W-:-:S03]  /*4ae0*/  FSEL R129, R11, 1, !P0 ;  /* 0x3f8000000b817808 */ /* 0x000fc60004000000 */
[----:B------:R-:W-:Y:S02]  /*4af0*/  FSEL R128, R12, RZ, !P0 ;  /* 0x000000ff0c807208 */ /* 0x000fe40004000000 */
[----:B------:R-:W-:Y:S01]  /*4b00*/  ISETP.GE.U32.AND P0, PT, R7, UR24, PT ;  /* 0x0000001807007c0c */ /* 0x000fe2000bf06070 */
[----:B-1----:R-:W-:-:S05]  /*4b10*/  HADD2.F32 R5, -RZ, R5.H0_H0 ;  /* 0x20000005ff057230 */ /* 0x002fca0000004100 */
[----:B------:R-:W-:-:S05]  /*4b20*/  FMUL.FTZ R5, R26, R5 ;  /* 0x000000051a057220 */ /* 0x000fca0000410000 */
[----:B------:R-:W-:Y:S02]  /*4b30*/  FSEL R126, R5, RZ, !P0 ;  /* 0x000000ff057e7208 */ /* 0x000fe40004000000 */
[----:B------:R-:W1:Y:S01]  /*4b40*/  LDS.U16 R5, [R74+0x6] ;  /* 0x000006004a057984 */ /* 0x000e620000000400 */
[----:B------:R-:W-:Y:S01]  /*4b50*/  FSEL R127, R13, 1, !P0 ;  /* 0x3f8000000d7f7808 */ /* 0x000fe20004000000 */
[----:B------:R-:W-:-:S06]  /*4b60*/  FMUL.FTZ R7, R4, R58 ;  /* 0x0000003a04077220 */ /* 0x000fcc0000410000 */
[----:B------:R-:W2:Y:S01]  /*4b70*/  MUFU.EX2 R7, R7 ;  /* 0x0000000700077308 */ /* 0x000ea20000000800 */
[----:B-1----:R-:W-:Y:S01]  /*4b80*/  HADD2.F32 R12, -RZ, R5.H0_H0 ;  /* 0x20000005ff0c7230 */ /* 0x002fe20000004100 */
[----:B------:R-:W-:-:S04]  /*4b90*/  IADD3 R5, PT, PT, R159, 0x3, RZ ;  /* 0x000000039f057810 */ /* 0x000fc80007ffe0ff */
[----:B------:R-:W-:Y:S02]  /*4ba0*/  ISETP.GE.U32.AND P0, PT, R5, UR24, PT ;  /* 0x0000001805007c0c */ /* 0x000fe4000bf06070 */
[----:B------:R-:W1:Y:S01]  /*4bb0*/  LDS.U16 R5, [R73+0x8] ;  /* 0x0000080049057984 */ /* 0x000e620000000400 */
[----:B------:R-:W-:Y:S01]  /*4bc0*/  FMUL.FTZ R12, R25, R12 ;  /* 0x0000000c190c7220 */ /* 0x000fe20000410000 */
[----:B--2---:R-:W-:Y:S01]  /*4bd0*/  FSEL R125, R7, 1, !P0 ;  /* 0x3f800000077d7808 */ /* 0x004fe20004000000 */
[----:B------:R-:W-:-:S03]  /*4be0*/  VIADD R7, R159, 0x4 ;  /* 0x000000049f077836 */ /* 0x000fc60000000000 */
[----:B------:R-:W-:Y:S02]  /*4bf0*/  FSEL R124, R12, RZ, !P0 ;  /* 0x000000ff0c7c7208 */ /* 0x000fe40004000000 */
        /* <DEDUP_REMOVED lines=15> */
[----:B------:R-:W-:Y:S02]  /*4cf0*/  FSEL R120, R12, RZ, !P0 ;  /* 0x000000ff0c787208 */ /* 0x000fe40004000000 */
[----:B--2---:R-:W-:Y:S01]  /*4d00*/  FSEL R121, R7, 1, !P0 ;  /* 0x3f80000007797808 */ /* 0x004fe20004000000 */
[----:B------:R-:W-:-:S05]  /*4d10*/  VIADD R7, R159, 0x6 ;  /* 0x000000069f077836 */ /* 0x000fca0000000000 */
        /* <DEDUP_REMOVED lines=78> */
[----:B------:R-:W2:Y:S01]  /*5200*/  MUFU.EX2 R11, R11 ;  /* 0x0000000b000b7308 */ /* 0x000ea20000000800 */
[----:B------:R-:W-:Y:S01]  /*5210*/  FMUL.FTZ R7, R4, R45 ;  /* 0x0000002d04077220 */ /* 0x000fe20000410000 */
[----:B------:R-:W-:Y:S02]  /*5220*/  IADD3 R4, PT, PT, R159, 0xf, RZ ;  /* 0x0000000f9f047810 */ /* 0x000fe40007ffe0ff */
[----:B--2---:R-:W-:Y:S02]  /*5230*/  FSEL R103, R11, 1, !P0 ;  /* 0x3f8000000b677808 */ /* 0x004fe40004000000 */
[----:B------:R-:W-:Y:S01]  /*5240*/  ISETP.GE.U32.AND P0, PT, R4, UR24, PT ;  /* 0x0000001804007c0c */ /* 0x000fe2000bf06070 */
[----:B------:R-:W-:Y:S01]  /*5250*/  FFMA.FTZ R4, R161, R129, R128 ;  /* 0x00000081a1047223 */ /* 0x000fe20000010080 */
[----:B-1----:R-:W-:-:S03]  /*5260*/  HADD2.F32 R5, -RZ, R5.H0_H0 ;  /* 0x20000005ff057230 */ /* 0x002fc60000004100 */
[----:B------:R-:W-:Y:S01]  /*5270*/  FFMA.FTZ R4, R127, R4, R126 ;  /* 0x000000047f047223 */ /* 0x000fe2000001007e */
[----:B------:R-:W1:Y:S01]  /*5280*/  MUFU.EX2 R7, R7 ;  /* 0x0000000700077308 */ /* 0x000e620000000800 */
[----:B------:R-:W2:Y:S01]  /*5290*/  S2R R163, SR_LANEID ;  /* 0x0000000000a37919 */ /* 0x000ea20000000000 */
[----:B------:R-:W-:Y:S01]  /*52a0*/  FMUL.FTZ R5, R0, R5 ;  /* 0x0000000500057220 */ /* 0x000fe20000410000 */
[----:B------:R-:W-:Y:S01]  /*52b0*/  FFMA.FTZ R4, R125, R4, R124 ;  /* 0x000000047d047223 */ /* 0x000fe2000001007c */
[----:B------:R-:W-:Y:S01]  /*52c0*/  ISETP.GE.AND P1, PT, R152, UR24, PT ;  /* 0x0000001898007c0c */ /* 0x000fe2000bf26270 */
[----:B------:R-:W3:Y:S02]  /*52d0*/  @!P5 LDG.E.U16 R11, desc[UR26][R8.64+0x180] ;  /* 0x0001801a080bd981 */ /* 0x000ee4000c1e1500 */
[----:B------:R-:W-:Y:S01]  /*52e0*/  FSEL R100, R5, RZ, !P0 ;  /* 0x000000ff05647208 */ /* 0x000fe20004000000 */
        /* <DEDUP_REMOVED lines=20> */
[----:B-1----:R-:W-:Y:S02]  /*5430*/  FSEL R101, R7, 1, !P0 ;  /* 0x3f80000007657808 */ /* 0x002fe40004000000 */
[----:B------:R-:W-:Y:S01]  /*5440*/  FFMA.FTZ R5, R103, R5, R102 ;  /* 0x0000000567057223 */ /* 0x000fe20000010066 */
[----:B------:R-:W-:-:S03]  /*5450*/  FMUL.FTZ R4, R109, R4 ;  /* 0x000000046d047220 */ /* 0x000fc60000410000 */
[----:B------:R-:W-:Y:S01]  /*5460*/  FFMA.FTZ R12, R101, R5, R100 ;  /* 0x00000005650c7223 */ /* 0x000fe20000010064 */
[----:B------:R-:W-:-:S04]  /*5470*/  FMUL.FTZ R4, R107, R4 ;  /* 0x000000046b047220 */ /* 0x000fc80000410000 */
[----:B------:R-:W1:Y:S01]  /*5480*/  SHFL.UP PT, R7, R12, 0x1, RZ ;  /* 0x042000000c077989 */ /* 0x000e6200000e00ff */
[----:B------:R-:W-:-:S04]  /*5490*/  FMUL.FTZ R4, R105, R4 ;  /* 0x0000000469047220 */ /* 0x000fc80000410000 */
[----:B------:R-:W-:-:S04]  /*54a0*/  FMUL.FTZ R4, R103, R4 ;  /* 0x0000000467047220 */ /* 0x000fc80000410000 */
[----:B------:R-:W-:-:S05]  /*54b0*/  FMUL.FTZ R5, R101, R4 ;  /* 0x0000000465057220 */ /* 0x000fca0000410000 */
[----:B------:R-:W4:Y:S01]  /*54c0*/  SHFL.UP PT, R4, R5, 0x1, RZ ;  /* 0x0420000005047989 */ /* 0x000f2200000e00ff */
[----:B--2---:R-:W-:Y:S01]  /*54d0*/  ISETP.GE.AND P0, PT, R163, 0x1, PT ;  /* 0x00000001a300780c */ /* 0x004fe20003f06270 */
[----:B-1----:R-:W-:-:S05]  /*54e0*/  FFMA.FTZ R7, R5, R7, R12 ;  /* 0x0000000705077223 */ /* 0x002fca000001000c */
[----:B------:R-:W-:-:S05]  /*54f0*/  FSEL R130, R12, R7, !P0 ;  /* 0x000000070c827208 */ /* 0x000fca0004000000 */
[----:B------:R-:W1:Y:S02]  /*5500*/  SHFL.UP PT, R7, R130, 0x2, RZ ;  /* 0x0440000082077989 */ /* 0x000e6400000e00ff */
[----:B----4-:R-:W-:-:S05]  /*5510*/  @P0 FMUL.FTZ R5, R5, R4 ;  /* 0x0000000405050220 */ /* 0x010fca0000410000 */
[----:B------:R-:W2:Y:S01]  /*5520*/  SHFL.UP PT, R4, R5, 0x2, RZ ;  /* 0x0440000005047989 */ /* 0x000ea200000e00ff */
[----:B------:R-:W-:Y:S01]  /*5530*/  ISETP.GE.AND P0, PT, R163, 0x2, PT ;  /* 0x00000002a300780c */ /* 0x000fe20003f06270 */
[----:B-1----:R-:W-:-:S05]  /*5540*/  FFMA.FTZ R7, R5, R7, R130 ;  /* 0x0000000705077223 */ /* 0x002fca0000010082 */
[----:B------:R-:W-:-:S07]  /*5550*/  FSEL R132, R130, R7, !P0 ;  /* 0x0000000782847208 */ /* 0x000fce0004000000 */
[----:B--2---:R-:W-:Y:S01]  /*5560*/  @P0 FMUL.FTZ R5, R5, R4 ;  /* 0x0000000405050220 */ /* 0x004fe20000410000 */
[----:B------:R-:W1:Y:S04]  /*5570*/  SHFL.UP PT, R7, R132, 0x4, RZ ;  /* 0x0480000084077989 */ /* 0x000e6800000e00ff */
[----:B------:R-:W2:Y:S01]  /*5580*/  SHFL.UP PT, R4, R5, 0x4, RZ ;  /* 0x0480000005047989 */ /* 0x000ea200000e00ff */
[----:B------:R-:W-:Y:S01]  /*5590*/  ISETP.GE.AND P0, PT, R163, 0x4, PT ;  /* 0x00000004a300780c */ /* 0x000fe20003f06270 */
[----:B-1----:R-:W-:-:S12]  /*55a0*/  FFMA.FTZ R7, R5, R7, R132 ;  /* 0x0000000705077223 */ /* 0x002fd80000010084 */
[----:B--2---:R-:W-:Y:S01]  /*55b0*/  @P0 FMUL.FTZ R5, R5, R4 ;  /* 0x0000000405050220 */ /* 0x004fe20000410000 */
[----:B------:R-:W-:Y:S02]  /*55c0*/  FSEL R4, R132, R7, !P0 ;  /* 0x0000000784047208 */ /* 0x000fe40004000000 */
[----:B------:R-:W2:Y:S02]  /*55d0*/  @!P4 LDG.E.U16 R7, desc[UR26][R8.64+-0x140] ;  /* 0xfffec01a0807c981 */ /* 0x000ea4000c1e1500 */
[----:B--2---:R-:W-:Y:S02]  /*55e0*/  @!P4 PRMT R6, R6, 0x5410, R7 ;  /* 0x000054100606c816 */ /* 0x004fe40000000007 */
[----:B------:R-:W2:Y:S01]  /*55f0*/  @!P3 LDG.E.U16 R7, desc[UR26][R8.64+-0x100] ;  /* 0xffff001a0807b981 */ /* 0x000ea2000c1e1500 */
[----:B------:R-:W-:Y:S01]  /*5600*/  IMAD.MOV.U32 R12, RZ, RZ, RZ ;  /* 0x000000ffff0c7224 */ /* 0x000fe200078e00ff */
[----:B------:R-:W-:Y:S02]  /*5610*/  ISETP.GE.AND P0, PT, R153, UR24, PT ;  /* 0x0000001899007c0c */ /* 0x000fe4000bf06270 */
[----:B--2---:R-:W-:-:S02]  /*5620*/  @!P3 PRMT R12, R7, 0x5410, RZ ;  /* 0x00005410070cb816 */ /* 0x004fc400000000ff */
[----:B------:R-:W2:Y:S02]  /*5630*/  @!P2 LDG.E.U16 R7, desc[UR26][R8.64+-0xc0] ;  /* 0xffff401a0807a981 */ /* 0x000ea4000c1e1500 */
[----:B--2---:R-:W-:-:S07]  /*5640*/  @!P2 PRMT R12, R12, 0x5410, R7 ;  /* 0x000054100c0ca816 */ /* 0x004fce0000000007 */
[----:B------:R-:W2:Y:S01]  /*5650*/  @!P0 LDG.E.U16 R7, desc[UR26][R8.64+-0x80] ;  /* 0xffff801a08078981 */ /* 0x000ea2000c1e1500 */
[----:B------:R-:W-:Y:S02]  /*5660*/  MOV R130, RZ ;  /* 0x000000ff00827202 */ /* 0x000fe40000000f00 */
[----:B--2---:R-:W-:Y:S02]  /*5670*/  @!P0 PRMT R130, R7, 0x5410, RZ ;  /* 0x0000541007828816 */ /* 0x004fe400000000ff */
[----:B------:R-:W2:Y:S01]  /*5680*/  @!P1 LDG.E.U16 R7, desc[UR26][R8.64+-0x40] ;  /* 0xffffc01a08079981 */ /* 0x000ea2000c1e1500 */
[----:B------:R-:W-:Y:S02]  /*5690*/  ISETP.GE.AND P0, PT, R151, UR24, PT ;  /* 0x0000001897007c0c */ /* 0x000fe4000bf06270 */
[----:B--2---:R-:W-:-:S11]  /*56a0*/  @!P1 PRMT R130, R130, 0x5410, R7 ;  /* 0x0000541082829816 */ /* 0x004fd60000000007 */
[----:B------:R-:W2:Y:S01]  /*56b0*/  @!P0 LDG.E.U16 R7, desc[UR26][R8.64] ;  /* 0x0000001a08078981 */ /* 0x000ea2000c1e1500 */
[----:B------:R-:W-:Y:S01]  /*56c0*/  ISETP.GE.AND P1, PT, R150, UR24, PT ;  /* 0x0000001896007c0c */ /* 0x000fe2000bf26270 */
[----:B------:R-:W-:Y:S01]  /*56d0*/  IMAD.MOV.U32 R132, RZ, RZ, RZ ;  /* 0x000000ffff847224 */ /* 0x000fe200078e00ff */
[----:B--2---:R-:W-:-:S11]  /*56e0*/  @!P0 PRMT R132, R7, 0x5410, RZ ;  /* 0x0000541007848816 */ /* 0x004fd600000000ff */
[----:B------:R-:W2:Y:S01]  /*56f0*/  @!P1 LDG.E.U16 R7, desc[UR26][R8.64+0x40] ;  /* 0x0000401a08079981 */ /* 0x000ea2000c1e1500 */
[----:B------:R-:W-:-:S13]  /*5700*/  ISETP.GE.AND P0, PT, R149, UR24, PT ;  /* 0x0000001895007c0c */ /* 0x000fda000bf06270 */
[----:B------:R-:W4:Y:S01]  /*5710*/  @!P0 LDG.E.U16 R13, desc[UR26][R8.64+0x80] ;  /* 0x0000801a080d8981 */ /* 0x000f22000c1e1500 */
[----:B------:R-:W-:Y:S02]  /*5720*/  ISETP.GE.AND P3, PT, R147, UR24, PT ;  /* 0x0000001893007c0c */ /* 0x000fe4000bf66270 */
[----:B------:R-:W-:-:S11]  /*5730*/  ISETP.GE.AND P4, PT, R146, UR24, PT ;  /* 0x0000001892007c0c */ /* 0x000fd6000bf86270 */
[----:B------:R-:W5:Y:S04]  /*5740*/  @!P3 LDG.E.U16 R133, desc[UR26][R8.64+0x100] ;  /* 0x0001001a0885b981 */ /* 0x000f68000c1e1500 */
[----:B------:R-:W3:Y:S01]  /*5750*/  @!P4 LDG.E.U16 R135, desc[UR26][R8.64+0x140] ;  /* 0x0001401a0887c981 */ /* 0x000ee2000c1e1500 */
[----:B--2---:R-:W-:Y:S02]  /*5760*/  @!P1 PRMT R132, R132, 0x5410, R7 ;  /* 0x0000541084849816 */ /* 0x004fe40000000007 */
[----:B------:R-:W-:Y:S01]  /*5770*/  ISETP.GE.AND P1, PT, R148, UR24, PT ;  /* 0x0000001894007c0c */ /* 0x000fe2000bf26270 */
[----:B------:R-:W2:-:S12]  /*5780*/  @!P6 LDG.E.U16 R7, desc[UR26][R8.64+0x1c0] ;  /* 0x0001c01a0807e981 */ /* 0x000e98000c1e1500 */
[----:B------:R-:W5:Y:S04]  /*5790*/  @!P1 LDG.E.U16 R131, desc[UR26][R8.64+0xc0] ;  /* 0x0000c01a08839981 */ /* 0x000f68000c1e1500 */
[----:B------:R-:W1:Y:S04]  /*57a0*/  SHFL.UP PT, R137, R4, 0x8, RZ ;  /* 0x0500000004897989 */ /* 0x000e6800000e00ff */
[----:B------:R-:W0:Y:S01]  /*57b0*/  SHFL.UP PT, R136, R5, 0x8, RZ ;  /* 0x0500000005887989 */ /* 0x000e2200000e00ff */
[----:B------:R-:W-:Y:S01]  /*57c0*/  HFMA2 R134, -RZ, RZ, 0, 0 ;  /* 0x00000000ff867431 */ /* 0x000fe200000001ff */
[----:B----4-:R-:W-:-:S02]  /*57d0*/  @!P0 PRMT R134, R13, 0x5410, RZ ;  /* 0x000054100d868816 */ /* 0x010fc400000000ff */
[----:B------:R-:W-:Y:S02]  /*57e0*/  ISETP.GE.AND P0, PT, R163, 0x8, PT ;  /* 0x00000008a300780c */ /* 0x000fe40003f06270 */
[----:B------:R-:W-:Y:S01]  /*57f0*/  LOP3.LUT R13, R97, 0x1f, RZ, 0xc0, !PT ;  /* 0x0000001f610d7812 */ /* 0x000fe200078ec0ff */
[----:B------:R-:W4:Y:S01]  /*5800*/  S2UR UR11, SR_CgaCtaId ;  /* 0x00000000000b79c3 */ /* 0x000f220000008800 */
[----:B------:R3:W-:Y:S01]  /*5810*/  STS.U16 [R93+0x840], R10 ;  /* 0x0008400a5d007388 */ /* 0x0007e20000000400 */
[----:B-1----:R-:W-:-:S08]  /*5820*/  FFMA.FTZ R137, R5, R137, R4 ;  /* 0x0000008905897223 */ /* 0x002fd00000010004 */
[----:B0-----:R-:W-:Y:S01]  /*5830*/  @P0 FMUL.FTZ R5, R5, R136 ;  /* 0x0000008805050220 */ /* 0x001fe20000410000 */
[----:B------:R-:W-:Y:S02]  /*5840*/  FSEL R4, R4, R137, !P0 ;  /* 0x0000008904047208 */ /* 0x000fe40004000000 */
[----:B------:R-:W-:Y:S02]  /*5850*/  PRMT R136, R12, 0x7632, R136 ;  /* 0x000076320c887816 */ /* 0x000fe40000000088 */
[----:B------:R-:W-:Y:S02]  /*5860*/  PRMT R137, R130, 0x7632, R137 ;  /* 0x0000763282897816 */ /* 0x000fe40000000089 */
[----:B------:R-:W-:Y:S02]  /*5870*/  ISETP.NE.AND P2, PT, R163, 0x1f, PT ;  /* 0x0000001fa300780c */ /* 0x000fe40003f45270 */
[----:B------:R-:W-:Y:S01]  /*5880*/  PRMT R138, R132, 0x7632, R138 ;  /* 0x00007632848a7816 */ /* 0x000fe2000000008a */
[----:B------:R-:W-:-:S02]  /*5890*/  UMOV UR25, 0x400 ;  /* 0x0000040000197882 */ /* 0x000fc40000000000 */
[----:B----4-:R-:W-:Y:S01]  /*58a0*/  ULEA UR25, UR11, UR25, 0x18 ;  /* 0x000000190b197291 */ /* 0x010fe2000f8ec0ff */
[----:B------:R-:W-:Y:S01]  /*58b0*/  ISETP.GE.AND P0, PT, R163, 0x10, PT ;  /* 0x00000010a300780c */ /* 0x000fe20003f06270 */
[----:B------:R-:W-:Y:S01]  /*58c0*/  BSSY.RECONVERGENT B0, `(.L_x_3457) ;  /* 0x0000054000007945 */ /* 0x000fe20003800200 */
[--C-:B-----5:R-:W-:Y:S02]  /*58d0*/  @!P1 PRMT R134, R134, 0x5410, R131.reuse ;  /* 0x0000541086869816 */ /* 0x120fe40000000083 */
[----:B------:R-:W-:Y:S02]  /*58e0*/  ISETP.NE.AND P1, PT, RZ, UR6, PT ;  /* 0x00000006ff007c0c */ /* 0x000fe4000bf25270 */
[----:B------:R-:W-:Y:S02]  /*58f0*/  PRMT R131, R10, 0x7632, R131 ;  /* 0x000076320a837816 */ /* 0x000fe40000000083 */
[----:B------:R-:W-:Y:S02]  /*5900*/  ISETP.NE.OR P1, PT, R13, RZ, !P1 ;  /* 0x000000ff0d00720c */ /* 0x000fe40004f25670 */
[----:B------:R-:W-:Y:S01]  /*5910*/  PRMT R13, R6, 0x7632, R13 ;  /* 0x00007632060d7816 */ /* 0x000fe2000000000d */
[----:B------:R-:W-:Y:S04]  /*5920*/  STS.U16 [R92+0x880], R131 ;  /* 0x000880835c007388 */ /* 0x000fe80000000400 */
[----:B------:R0:W-:Y:S04]  /*5930*/  STS.U16 [R91+0x8c0], R6 ;  /* 0x0008c0065b007388 */ /* 0x0001e80000000400 */
[----:B------:R-:W-:Y:S04]  /*5940*/  STS.U16 [R90+0x900], R13 ;  /* 0x0009000d5a007388 */ /* 0x000fe80000000400 */
[----:B------:R-:W-:Y:S04]  /*5950*/  STS.U16 [R89+0x940], R12 ;  /* 0x0009400c59007388 */ /* 0x000fe80000000400 */
[----:B------:R-:W1:Y:S04]  /*5960*/  SHFL.UP PT, R12, R5, 0x10, RZ ;  /* 0x06000000050c7989 */ /* 0x000e6800000e00ff */
[----:B------:R-:W4:Y:S01]  /*5970*/  SHFL.UP PT, R13, R4, 0x10, RZ ;  /* 0x06000000040d7989 */ /* 0x000f2200000e00ff */
[----:B---3--:R-:W-:Y:S01]  /*5980*/  IMAD.MOV.U32 R10, RZ, RZ, RZ ;  /* 0x000000ffff0a7224 */ /* 0x008fe200078e00ff */
[----:B------:R-:W-:-:S02]  /*5990*/  @!P3 PRMT R10, R133, 0x5410, RZ ;  /* 0x00005410850ab816 */ /* 0x000fc400000000ff */
[----:B0-----:R-:W-:Y:S01]  /*59a0*/  MOV R6, RZ ;  /* 0x000000ff00067202 */ /* 0x001fe20000000f00 */
[----:B------:R-:W-:Y:S01]  /*59b0*/  STS.U16 [R88+0x980], R136 ;  /* 0x0009808858007388 */ /* 0x000fe20000000400 */
[----:B------:R-:W-:Y:S02]  /*59c0*/  @!P4 PRMT R10, R10, 0x5410, R135 ;  /* 0x000054100a0ac816 */ /* 0x000fe40000000087 */
[----:B------:R-:W-:Y:S01]  /*59d0*/  @!P5 PRMT R6, R11, 0x5410, RZ ;  /* 0x000054100b06d816 */ /* 0x000fe200000000ff */
[----:B------:R-:W-:Y:S01]  /*59e0*/  STS.U16 [R87+0x9c0], R130 ;  /* 0x0009c08257007388 */ /* 0x000fe20000000400 */
[----:B------:R-:W-:Y:S01]  /*59f0*/  PRMT R131, R134, 0x7632, R131 ;  /* 0x0000763286837816 */ /* 0x000fe20000000083 */
[----:B------:R-:W-:Y:S01]  /*5a00*/  HFMA2 R11, -RZ, RZ, 0, 0 ;  /* 0x00000000ff0b7431 */ /* 0x000fe200000001ff */
[----:B------:R-:W-:Y:S01]  /*5a10*/  PRMT R133, R10, 0x7632, R133 ;  /* 0x000076320a857816 */ /* 0x000fe20000000085 */
[----:B------:R-:W-:Y:S01]  /*5a20*/  STS.U16 [R86+0xa00], R137 ;  /* 0x000a008956007388 */ /* 0x000fe20000000400 */
[----:B--2---:R-:W-:-:S03]  /*5a30*/  @!P6 PRMT R6, R6, 0x5410, R7 ;  /* 0x000054100606e816 */ /* 0x004fc60000000007 */
[----:B------:R0:W-:Y:S01]  /*5a40*/  STS.U16 [R85+0xa40], R132 ;  /* 0x000a408455007388 */ /* 0x0001e20000000400 */
[----:B------:R-:W-:-:S03]  /*5a50*/  SHF.R.U32.HI R7, RZ, 0x5, R97 ;  /* 0x00000005ff077819 */ /* 0x000fc60000011661 */
[----:B------:R-:W-:Y:S04]  /*5a60*/  STS.U16 [R84+0xa80], R138 ;  /* 0x000a808a54007388 */ /* 0x000fe80000000400 */
[----:B------:R-:W-:Y:S01]  /*5a70*/  STS.U16 [R83+0xac0], R134 ;  /* 0x000ac08653007388 */ /* 0x000fe20000000400 */
[----:B0-----:R-:W-:-:S03]  /*5a80*/  PRMT R132, R6, 0x7632, R132 ;  /* 0x0000763206847816 */ /* 0x001fc60000000084 */
[----:B------:R-:W-:Y:S01]  /*5a90*/  STS.U16 [R82+0xb00], R131 ;  /* 0x000b008352007388 */ /* 0x000fe20000000400 */
[----:B-1----:R-:W-:-:S03]  /*5aa0*/  FMUL.FTZ R12, R5, R12 ;  /* 0x0000000c050c7220 */ /* 0x002fc60000410000 */
[----:B------:R0:W-:Y:S01]  /*5ab0*/  STS.U16 [R81+0xb40], R10 ;  /* 0x000b400a51007388 */ /* 0x0001e20000000400 */
[----:B----4-:R-:W-:-:S03]  /*5ac0*/  FFMA.FTZ R13, R5, R13, R4 ;  /* 0x0000000d050d7223 */ /* 0x010fc60000010004 */
[----:B------:R-:W-:Y:S04]  /*5ad0*/  STS.U16 [R80+0xb80], R133 ;  /* 0x000b808550007388 */ /* 0x000fe80000000400 */
[----:B------:R1:W-:Y:S01]  /*5ae0*/  STS.U16 [R79+0xbc0], R6 ;  /* 0x000bc0064f007388 */ /* 0x0003e20000000400 */
[----:B0-----:R-:W-:-:S03]  /*5af0*/  IMAD.MOV.U32 R10, RZ, RZ, 0x3f800000 ;  /* 0x3f800000ff0a7424 */ /* 0x001fc600078e00ff */
[----:B------:R-:W-:Y:S01]  /*5b00*/  STS.U16 [R78+0xc00], R132 ;  /* 0x000c00844e007388 */ /* 0x000fe20000000400 */
[----:B------:R-:W-:Y:S01]  /*5b10*/  NOP ;  /* 0x0000000000007918 */ /* 0x000fe20000000000 */
[C---:B-1----:R-:W-:Y:S02]  /*5b20*/  @!P2 LEA R6, R7.reuse, UR25, 0x3 ;  /* 0x000000190706ac11 */ /* 0x042fe4000f8e18ff */
        /* <DEDUP_REMOVED lines=19> */
[----:B------:R-:W-:-:S02]  /*5c60*/  ISETP.NE.AND P3, PT, R7, 0x1, PT ;  /* 0x000000010700780c */ /* 0x000fc40003f65270 */
[----:B------:R-:W-:Y:S02]  /*5c70*/  FSEL R164, R5, R12, !P0 ;  /* 0x0000000c05a47208 */ /* 0x000fe40004000000 */
[----:B------:R-:W-:Y:S02]  /*5c80*/  FSEL R165, R4, R13, !P0 ;  /* 0x0000000d04a57208 */ /* 0x000fe40004000000 */
[----:B------:R-:W0:Y:S04]  /*5c90*/  LDS.128 R4, [UR25+0x1080] ;  /* 0x00108019ff047984 */ /* 0x000e280008000c00 */
[----:B------:R-:W-:Y:S04]  /*5ca0*/  SHFL.UP PT, R164, R164, 0x1, RZ ;  /* 0x04200000a4a47989 */ /* 0x000fe800000e00ff */
[----:B------:R-:W1:Y:S01]  /*5cb0*/  SHFL.UP PT, R165, R165, 0x1, RZ ;  /* 0x04200000a5a57989 */ /* 0x000e6200000e00ff */
[----:B------:R-:W-:-:S02]  /*5cc0*/  ISETP.GE.U32.AND P0, PT, R97, 0x20, PT ;  /* 0x000000206100780c */ /* 0x000fc40003f06070 */
[----:B------:R-:W-:-:S11]  /*5cd0*/  ISETP.NE.AND P2, PT, R97, RZ, PT ;  /* 0x000000ff6100720c */ /* 0x000fd60003f45270 */
[----:B------:R-:W-:Y:S02]  /*5ce0*/  @P0 ISETP.NE.AND P1, PT, R163, RZ, PT ;  /* 0x000000ffa300020c */ /* 0x000fe40003f25270 */
[C---:B0-----:R-:W-:Y:S02]  /*5cf0*/  FSEL R98, R5.reuse, R98, !P3 ;  /* 0x0000006205627208 */ /* 0x041fe40005800000 */
[C---:B------:R-:W-:Y:S01]  /*5d00*/  FSEL R99, R4.reuse, R99, !P3 ;  /* 0x0000006304637208 */ /* 0x040fe20005800000 */
[-C--:B------:R-:W-:Y:S01]  /*5d10*/  FFMA.FTZ R7, R5, R6.reuse, R7 ;  /* 0x0000000605077223 */ /* 0x080fe20000010007 */
[----:B------:R-:W-:Y:S01]  /*5d20*/  FMUL.FTZ R6, R4, R6 ;  /* 0x0000000604067220 */ /* 0x000fe20000410000 */
[C---:B-1----:R-:W-:Y:S02]  /*5d30*/  @P0 FFMA.FTZ R5, R164.reuse, R98, R165 ;  /* 0x00000062a4050223 */ /* 0x042fe400000100a5 */
[----:B------:R-:W-:-:S03]  /*5d40*/  @P0 FMUL.FTZ R4, R164, R99 ;  /* 0x00000063a4040220 */ /* 0x000fc60000410000 */
        /* <DEDUP_REMOVED lines=11> */
.L_x_3458:
[----:B------:R-:W-:Y:S05]  /*5e00*/  BSYNC.RECONVERGENT B0 ;  /* 0x0000000000007941 */ /* 0x000fea0003800200 */
.L_x_3457:
[----:B------:R-:W-:Y:S01]  /*5e10*/  BAR.SYNC.DEFER_BLOCKING 0x0 ;  /* 0x0000000000007b1d */ /* 0x000fe20000010000 */
[----:B------:R-:W-:Y:S01]  /*5e20*/  ISETP.NE.AND P0, PT, R97, RZ, PT ;  /* 0x000000ff6100720c */ /* 0x000fe20003f05270 */
[----:B0-----:R-:W-:Y:S02]  /*5e30*/  HADD2.F32 R11, -RZ, R130.H0_H0 ;  /* 0x20000082ff0b7230 */ /* 0x001fe40000004100 */
[----:B------:R-:W-:Y:S02]  /*5e40*/  HADD2.F32 R10, -RZ, R131.H0_H0 ;  /* 0x20000083ff0a7230 */ /* 0x000fe40000004100 */
[----:B------:R-:W-:Y:S01]  /*5e50*/  BSSY.RECONVERGENT B0, `(.L_x_3459) ;  /* 0x000002b000007945 */ /* 0x000fe20003800200 */
        /* <DEDUP_REMOVED lines=42> */
.L_x_3460:
[----:B------:R-:W-:Y:S05]  /*6100*/  BSYNC.RECONVERGENT B0 ;  /* 0x0000000000007941 */ /* 0x000fea0003800200 */
.L_x_3459:
        /* <DEDUP_REMOVED lines=29> */
.L_x_3456:
        /* <DEDUP_REMOVED lines=63> */
[C---:B------:R-:W-:Y:S01]  /*66d0*/  LOP3.LUT R7, R9.reuse, 0x1a0, RZ, 0xfc, !PT ;  /* 0x000001a009077812 */ /* 0x040fe200078efcff */
[----:B0-----:R-:W-:Y:S01]  /*66e0*/  IMAD.X R4, RZ, RZ, UR11, P3 ;  /* 0x0000000bff047e24 */ /* 0x001fe200098e06ff */
[C---:B------:R-:W-:Y:S01]  /*66f0*/  LOP3.LUT R8, R9.reuse, 0x120, RZ, 0xfc, !PT ;  /* 0x0000012009087812 */ /* 0x040fe200078efcff */
[----:B------:R-:W-:Y:S01]  /*6700*/  LDS.U16 R25, [R89+0x100] ;  /* 0x0001000059197984 */ /* 0x000fe20000000400 */
[C---:B------:R-:W-:Y:S01]  /*6710*/  LOP3.LUT R6, R9.reuse, 0x1c0, RZ, 0xfc, !PT ;  /* 0x000001c009067812 */ /* 0x040fe200078efcff */
        /* <DEDUP_REMOVED lines=43> */
[----:B------:R-:W-:-:S03]  /*69d0*/  ISETP.GE.AND P3, PT, R11, R101, PT ;  /* 0x000000650b00720c */ /* 0x000fc60003f66270 */
[----:B------:R-:W-:Y:S01]  /*69e0*/  @!P5 STG.E.U16 desc[UR26][R2.64+0x380], R61 ;  /* 0x0003803d0200d986 */ /* 0x000fe2000c10151a */
[-C--:B------:R-:W-:Y:S02]  /*69f0*/  ISETP.GE.AND P5, PT, R12, R101.reuse, PT ;  /* 0x000000650c00720c */ /* 0x080fe40003fa6270 */
[C---:B-1----:R-:W-:Y:S01]  /*6a00*/  LOP3.LUT R17, R9.reuse, 0x180, RZ, 0xfc, !PT ;  /* 0x0000018009117812 */ /* 0x042fe200078efcff */
[----:B------:R-:W-:Y:S01]  /*6a10*/  @!P1 STG.E.U16 desc[UR26][R2.64+0x180], R45 ;  /* 0x0001802d02009986 */ /* 0x000fe2000c10151a */
[-C--:B------:R-:W-:Y:S02]  /*6a20*/  ISETP.GE.AND P1, PT, R16, R101.reuse, PT ;  /* 0x000000651000720c */ /* 0x080fe40003f26270 */
[----:B--2---:R-:W-:Y:S01]  /*6a30*/  LOP3.LUT R19, R9, 0xa0, RZ, 0xfc, !PT ;  /* 0x000000a009137812 */ /* 0x004fe200078efcff */
[----:B------:R1:W-:Y:S01]  /*6a40*/  @!P2 STG.E.U16 desc[UR26][R2.64+0x100], R25 ;  /* 0x000100190200a986 */ /* 0x0003e2000c10151a */
[----:B------:R-:W-:-:S03]  /*6a50*/  ISETP.GE.AND P2, PT, R18, R101, PT ;  /* 0x000000651200720c */ /* 0x000fc60003f46270 */
[----:B------:R-:W-:Y:S01]  /*6a60*/  @!P3 STG.E.U16 desc[UR26][R2.64+0x280], R53 ;  /* 0x000280350200b986 */ /* 0x000fe2000c10151a */
[----:B------:R-:W-:-:S03]  /*6a70*/  ISETP.GE.AND P3, PT, R17, R101, PT ;  /* 0x000000651100720c */ /* 0x000fc60003f66270 */
[----:B------:R2:W-:Y:S01]  /*6a80*/  @!P4 STG.E.U16 desc[UR26][R2.64+0x40], R21 ;  /* 0x000040150200c986 */ /* 0x0005e2000c10151a */
[----:B------:R-:W-:-:S03]  /*6a90*/  ISETP.GE.AND P4, PT, R19, R101, PT ;  /* 0x000000651300720c */ /* 0x000fc60003f86270 */
[----:B------:R-:W-:Y:S01]  /*6aa0*/  @!P5 STG.E.U16 desc[UR26][R2.64+0x1c0], R49 ;  /* 0x0001c0310200d986 */ /* 0x000fe2000c10151a */
[----:B------:R-:W-:Y:S02]  /*6ab0*/  ISETP.GE.AND P5, PT, R20, R101, PT ;  /* 0x000000651400720c */ /* 0x000fe40003fa6270 */
[----:B-1----:R-:W-:Y:S01]  /*6ac0*/  PRMT R25, RZ, 0x7610, R25 ;  /* 0x00007610ff197816 */ /* 0x002fe20000000019 */
[----:B------:R-:W-:Y:S01]  /*6ad0*/  @!P6 STG.E.U16 desc[UR26][R2.64+0x2c0], R55 ;  /* 0x0002c0370200e986 */ /* 0x000fe2000c10151a */
[----:B------:R-:W-:Y:S01]  /*6ae0*/  IADD3 R5, P6, PT, R9, UR10, RZ ;  /* 0x0000000a09057c10 */ /* 0x000fe2000ffde0ff */
[----:B------:R-:W1:Y:S02]  /*6af0*/  LDCU.64 UR10, c[0x0][0x490] ;  /* 0x00009200ff0a77ac */ /* 0x000e640008000a00 */
[----:B------:R-:W-:Y:S01]  /*6b00*/  @!P3 STG.E.U16 desc[UR26][R2.64+0x300], R57 ;  /* 0x000300390200b986 */ /* 0x000fe2000c10151a */
[----:B------:R-:W-:Y:S02]  /*6b10*/  IADD3.X R22, PT, PT, RZ, UR15, RZ, P6, !PT ;  /* 0x0000000fff167c10 */ /* 0x000fe4000b7fe4ff */
[----:B------:R-:W-:Y:S01]  /*6b20*/  ISETP.GE.AND P3, PT, R15, UR24, PT ;  /* 0x000000180f007c0c */ /* 0x000fe2000bf66270 */
[----:B------:R-:W-:Y:S01]  /*6b30*/  @!P4 STG.E.U16 desc[UR26][R2.64+0x140], R27 ;  /* 0x0001401b0200c986 */ /* 0x000fe2000c10151a */
[----:B0-----:R-:W-:-:S02]  /*6b40*/  LEA R4, P6, R5, UR12, 0x1 ;  /* 0x0000000c05047c11 */ /* 0x001fc4000f8c08ff */
[----:B------:R-:W-:Y:S01]  /*6b50*/  ISETP.GE.AND P4, PT, R0, UR24, PT ;  /* 0x0000001800007c0c */ /* 0x000fe2000bf86270 */
[----:B------:R0:W-:Y:S01]  /*6b60*/  @!P5 STG.E.U16 desc[UR26][R2.64+0xc0], R23 ;  /* 0x0000c0170200d986 */ /* 0x0001e2000c10151a */
[----:B------:R-:W-:Y:S02]  /*6b70*/  ISETP.GE.AND P5, PT, R20, UR24, PT ;  /* 0x0000001814007c0c */ /* 0x000fe4000bfa6270 */
[--C-:B------:R-:W-:Y:S01]  /*6b80*/  LEA.HI.X R5, R5, UR13, R22.reuse, 0x1, P6 ;  /* 0x0000000d05057c11 */ /* 0x100fe2000b0f0c16 */
[----:B------:R-:W-:Y:S01]  /*6b90*/  @!P2 STG.E.U16 desc[UR26][R2.64+0x200], R51 ;  /* 0x000200330200a986 */ /* 0x000fe2000c10151a */
[----:B------:R-:W-:Y:S01]  /*6ba0*/  ISETP.GE.AND P2, PT, R9, UR24, PT ;  /* 0x0000001809007c0c */ /* 0x000fe2000bf46270 */
[----:B------:R-:W3:Y:S01]  /*6bb0*/  LDCU.128 UR12, c[0x0][0x430] ;  /* 0x00008600ff0c77ac */ /* 0x000ee20008000c00 */
[----:B------:R-:W-:Y:S01]  /*6bc0*/  PRMT R22, RZ, 0x7610, R22 ;  /* 0x00007610ff167816 */ /* 0x000fe20000000016 */
[----:B------:R4:W-:Y:S01]  /*6bd0*/  @!P1 STG.E.U16 desc[UR26][R2.64+0x3c0], R95 ;  /* 0x0003c05f02009986 */ /* 0x0009e2000c10151a */
[----:B--2---:R-:W-:-:S02]  /*6be0*/  PRMT R21, RZ, 0x7610, R21 ;  /* 0x00007610ff157816 */ /* 0x004fc40000000015 */
[----:B------:R-:W-:Y:S01]  /*6bf0*/  ISETP.GE.AND P6, PT, R14, UR24, PT ;  /* 0x000000180e007c0c */ /* 0x000fe2000bfc6270 */
[----:B------:R-:W-:Y:S01]  /*6c00*/  BAR.SYNC.DEFER_BLOCKING 0x0 ;  /* 0x0000000000007b1d */ /* 0x000fe20000010000 */
[----:B------:R-:W-:Y:S02]  /*6c10*/  ISETP.GE.AND P1, PT, R19, UR24, PT ;  /* 0x0000001813007c0c */ /* 0x000fe4000bf26270 */
[----:B0-----:R-:W-:Y:S02]  /*6c20*/  PRMT R23, RZ, 0x7610, R23 ;  /* 0x00007610ff177816 */ /* 0x001fe40000000017 */
[----:B------:R-:W-:Y:S02]  /*6c30*/  PRMT R28, RZ, 0x7610, R28 ;  /* 0x00007610ff1c7816 */ /* 0x000fe4000000001c */
[----:B----4-:R-:W-:Y:S02]  /*6c40*/  PRMT R2, RZ, 0x7610, R2 ;  /* 0x00007610ff027816 */ /* 0x010fe40000000002 */
[----:B------:R-:W-:-:S02]  /*6c50*/  PRMT R3, RZ, 0x7610, R3 ;  /* 0x00007610ff037816 */ /* 0x000fc40000000003 */
[----:B------:R-:W-:Y:S01]  /*6c60*/  PRMT R27, RZ, 0x7610, R27 ;  /* 0x00007610ff1b7816 */ /* 0x000fe2000000001b */
[----:B------:R-:W2:Y:S01]  /*6c70*/  @!P2 LDG.E.U16 R22, desc[UR26][R4.64] ;  /* 0x0000001a0416a981 */ /* 0x000ea2000c1e1500 */
[----:B------:R-:W-:-:S03]  /*6c80*/  ISETP.GE.AND P2, PT, R13, UR24, PT ;  /* 0x000000180d007c0c */ /* 0x000fc6000bf46270 */
        /* <DEDUP_REMOVED lines=28> */
[----:B------:R-:W3:Y:S04]  /*6e50*/  @!P5 LDG.E.U16 R47, desc[UR26][R4.64+0x3c0] ;  /* 0x0003c01a042fd981 */ /* 0x000ee8000c1e1500 */
[----:B--2---:R-:W-:Y:S04]  /*6e60*/  STS.U16 [R93], R22 ;  /* 0x000000165d007388 */ /* 0x004fe80000000400 */
[----:B----4-:R-:W-:Y:S04]  /*6e70*/  STS.U16 [R92+0x40], R21 ;  /* 0x000040155c007388 */ /* 0x010fe80000000400 */
        /* <DEDUP_REMOVED lines=42> */
[----:B------:R-:W-:Y:S01]  /*7120*/  FMUL.FTZ R46, R45, -1.4426950216293334961 ;  /* 0xbfb8aa3b2d2e7820 */ /* 0x000fe20000410000 */
[----:B------:R-:W-:Y:S01]  /*7130*/  FMUL.FTZ R48, R47, -1.4426950216293334961 ;  /* 0xbfb8aa3b2f307820 */ /* 0x000fe20000410000 */
[----:B--2---:R-:W-:Y:S02]  /*7140*/  HADD2.F32 R57, -RZ, R4.H0_H0 ;  /* 0x20000004ff397230 */ /* 0x004fe40000004100 */
[----:B------:R-:W-:Y:S01]  /*7150*/  FMUL.FTZ R50, R49, -1.4426950216293334961 ;  /* 0xbfb8aa3b31327820 */ /* 0x000fe20000410000 */
[----:B---3--:R-:W-:Y:S02]  /*7160*/  HADD2.F32 R21, -RZ, R21.H0_H0 ;  /* 0x20000015ff157230 */ /* 0x008fe40000004100 */
[----:B------:R-:W-:Y:S01]  /*7170*/  FMUL.FTZ R52, R51, -1.4426950216293334961 ;  /* 0xbfb8aa3b33347820 */ /* 0x000fe20000410000 */
[----:B----4-:R-:W-:Y:S01]  /*7180*/  HADD2.F32 R3, -RZ, R3.H0_H0 ;  /* 0x20000003ff037230 */ /* 0x010fe20000004100 */
[----:B------:R-:W2:Y:S01]  /*7190*/  MUFU.EX2 R28, R28 ;  /* 0x0000001c001c7308 */ /* 0x000ea20000000800 */
[----:B------:R-:W-:-:S02]  /*71a0*/  HADD2.F32 R59, -RZ, R24.H0_H0 ;  /* 0x20000018ff3b7230 */ /* 0x000fc40000004100 */
[----:B------:R-:W-:Y:S01]  /*71b0*/  FMUL.FTZ R54, R53, -1.4426950216293334961 ;  /* 0xbfb8aa3b35367820 */ /* 0x000fe20000410000 */
[----:B------:R-:W-:Y:S01]  /*71c0*/  FMUL.FTZ R56, R55, -1.4426950216293334961 ;  /* 0xbfb8aa3b37387820 */ /* 0x000fe20000410000 */
[----:B-----5:R-:W-:Y:S02]  /*71d0*/  HADD2.F32 R61, -RZ, R22.H0_H0 ;  /* 0x20000016ff3d7230 */ /* 0x020fe40000004100 */
[----:B------:R-:W-:Y:S01]  /*71e0*/  FMUL.FTZ R58, R57, -1.4426950216293334961 ;  /* 0xbfb8aa3b393a7820 */ /* 0x000fe20000410000 */
[----:B-1----:R-:W-:Y:S02]  /*71f0*/  HADD2.F32 R5, -RZ, R5.H0_H0 ;  /* 0x20000005ff057230 */ /* 0x002fe40000004100 */
[----:B------:R-:W-:Y:S01]  /*7200*/  FMUL.FTZ R22, R21, -1.4426950216293334961 ;  /* 0xbfb8aa3b15167820 */ /* 0x000fe20000410000 */
[----:B------:R-:W1:Y:S01]  /*7210*/  MUFU.EX2 R46, R46 ;  /* 0x0000002e002e7308 */ /* 0x000e620000000800 */
[----:B------:R-:W-:Y:S01]  /*7220*/  FMUL.FTZ R4, R3, -1.4426950216293334961 ;  /* 0xbfb8aa3b03047820 */ /* 0x000fe20000410000 */
[----:B------:R-:W-:Y:S01]  /*7230*/  FMUL.FTZ R60, R59, -1.4426950216293334961 ;  /* 0xbfb8aa3b3b3c7820 */ /* 0x000fe20000410000 */
[----:B------:R-:W-:Y:S01]  /*7240*/  FMUL.FTZ R94, R61, -1.4426950216293334961 ;  /* 0xbfb8aa3b3d5e7820 */ /* 0x000fe20000410000 */
[----:B------:R-:W-:-:S04]  /*7250*/  FMUL.FTZ R24, R5, -1.4426950216293334961 ;  /* 0xbfb8aa3b05187820 */ /* 0x000fc80000410000 */
[----:B------:R-:W3:Y:S01]  /*7260*/  MUFU.EX2 R48, R48 ;  /* 0x0000003000307308 */ /* 0x000ee20000000800 */
[----:B------:R-:W-:Y:S02]  /*7270*/  HADD2.F32 R23, -RZ, R23.H0_H0 ;  /* 0x20000017ff177230 */ /* 0x000fe40000004100 */
[----:B------:R-:W-:Y:S01]  /*7280*/  FADD.FTZ R26, R26, 1 ;  /* 0x3f8000001a1a7421 */ /* 0x000fe20000010000 */
[----:B0-----:R-:W-:-:S04]  /*7290*/  HADD2.F32 R100, -RZ, R2.H0_H0 ;  /* 0x20000002ff647230 */ /* 0x001fc80000004100 */
[----:B------:R-:W0:Y:S01]  /*72a0*/  MUFU.EX2 R50, R50 ;  /* 0x0000003200327308 */ /* 0x000e220000000800 */
[----:B------:R-:W-:-:S07]  /*72b0*/  FMUL.FTZ R101, R100, -1.4426950216293334961 ;  /* 0xbfb8aa3b64657820 */ /* 0x000fce0000410000 */
[----:B------:R-:W4:Y:S01]  /*72c0*/  MUFU.EX2 R52, R52 ;  /* 0x0000003400347308 */ /* 0x000f220000000800 */
[----:B------:R-:W-:-:S07]  /*72d0*/  FMUL.FTZ R2, R23, -1.4426950216293334961 ;  /* 0xbfb8aa3b17027820 */ /* 0x000fce0000410000 */
[----:B------:R-:W5:Y:S08]  /*72e0*/  MUFU.EX2 R54, R54 ;  /* 0x0000003600367308 */ /* 0x000f700000000800 */
[----:B------:R-:W5:Y:S08]  /*72f0*/  MUFU.EX2 R56, R56 ;  /* 0x0000003800387308 */ /* 0x000f700000000800 */
[----:B------:R-:W5:Y:S08]  /*7300*/  MUFU.EX2 R58, R58 ;  /* 0x0000003a003a7308 */ /* 0x000f700000000800 */
[----:B------:R-:W5:Y:S01]  /*7310*/  MUFU.EX2 R22, R22 ;  /* 0x0000001600167308 */ /* 0x000f620000000800 */
[----:B--2---:R-:W-:-:S07]  /*7320*/  FADD.FTZ R28, R28, 1 ;  /* 0x3f8000001c1c7421 */ /* 0x004fce0000010000 */
[----:B------:R-:W2:Y:S08]  /*7330*/  MUFU.EX2 R4, R4 ;  /* 0x0000000400047308 */ /* 0x000eb00000000800 */
[----:B------:R-:W2:Y:S08]  /*7340*/  MUFU.EX2 R60, R60 ;  /* 0x0000003c003c7308 */ /* 0x000eb00000000800 */
[----:B------:R-:W2:Y:S01]  /*7350*/  MUFU.EX2 R94, R94 ;  /* 0x0000005e005e7308 */ /* 0x000ea20000000800 */
[----:B-1----:R-:W-:-:S07]  /*7360*/  FADD.FTZ R46, R46, 1 ;  /* 0x3f8000002e2e7421 */ /* 0x002fce0000010000 */
[----:B------:R-:W1:Y:S01]  /*7370*/  MUFU.EX2 R24, R24 ;  /* 0x0000001800187308 */ /* 0x000e620000000800 */
[----:B---3--:R-:W-:-:S07]  /*7380*/  FADD.FTZ R48, R48, 1 ;  /* 0x3f80000030307421 */ /* 0x008fce0000010000 */
[----:B------:R-:W3:Y:S01]  /*7390*/  MUFU.EX2 R101, R101 ;  /* 0x0000006500657308 */ /* 0x000ee20000000800 */
[----:B0-----:R-:W-:-:S07]  /*73a0*/  FADD.FTZ R50, R50, 1 ;  /* 0x3f80000032327421 */ /* 0x001fce0000010000 */
[----:B------:R-:W0:Y:S01]  /*73b0*/  MUFU.RCP R26, R26 ;  /* 0x0000001a001a7308 */ /* 0x000e220000001000 */
[----:B----4-:R-:W-:-:S07]  /*73c0*/  FADD.FTZ R52, R52, 1 ;  /* 0x3f80000034347421 */ /* 0x010fce0000010000 */
[----:B------:R-:W4:Y:S01]  /*73d0*/  MUFU.EX2 R95, R2 ;  /* 0x00000002005f7308 */ /* 0x000f220000000800 */
[----:B-----5:R-:W-:Y:S01]  /*73e0*/  FADD.FTZ R54, R54, 1 ;  /* 0x3f80000036367421 */ /* 0x020fe20000010000 */
[----:B------:R-:W-:Y:S01]  /*73f0*/  FADD.FTZ R56, R56, 1 ;  /* 0x3f80000038387421 */ /* 0x000fe20000010000 */
[----:B------:R-:W-:Y:S01]  /*7400*/  FADD.FTZ R58, R58, 1 ;  /* 0x3f8000003a3a7421 */ /* 0x000fe20000010000 */
[----:B------:R-:W-:-:S04]  /*7410*/  FADD.FTZ R22, R22, 1 ;  /* 0x3f80000016167421 */ /* 0x000fc80000010000 */
[----:B------:R-:W5:Y:S01]  /*7420*/  MUFU.RCP R28, R28 ;  /* 0x0000001c001c7308 */ /* 0x000f620000001000 */
[----:B--2---:R-:W-:Y:S01]  /*7430*/  FADD.FTZ R4, R4, 1 ;  /* 0x3f80000004047421 */ /* 0x004fe20000010000 */
[----:B------:R-:W-:Y:S01]  /*7440*/  FADD.FTZ R60, R60, 1 ;  /* 0x3f8000003c3c7421 */ /* 0x000fe20000010000 */
[----:B------:R-:W-:Y:S01]  /*7450*/  FADD.FTZ R94, R94, 1 ;  /* 0x3f8000005e5e7421 */ /* 0x000fe20000010000 */
[----:B-1----:R-:W-:-:S04]  /*7460*/  FADD.FTZ R24, R24, 1 ;  /* 0x3f80000018187421 */ /* 0x002fc80000010000 */
[----:B------:R-:W1:Y:S01]  /*7470*/  MUFU.RCP R46, R46 ;  /* 0x0000002e002e7308 */ /* 0x000e620000001000 */
[----:B---3--:R-:W-:Y:S01]  /*7480*/  FADD.FTZ R101, R101, 1 ;  /* 0x3f80000065657421 */ /* 0x008fe20000010000 */
[----:B0-----:R-:W-:-:S06]  /*7490*/  FMUL.FTZ R25, R25, R26 ;  /* 0x0000001a19197220 */ /* 0x001fcc0000410000 */
[----:B------:R-:W0:Y:S01]  /*74a0*/  MUFU.RCP R48, R48 ;  /* 0x0000003000307308 */ /* 0x000e220000001000 */
[----:B----4-:R-:W-:-:S07]  /*74b0*/  FADD.FTZ R95, R95, 1 ;  /* 0x3f8000005f5f7421 */ /* 0x010fce0000010000 */
[----:B------:R-:W2:Y:S08]  /*74c0*/  MUFU.RCP R50, R50 ;  /* 0x0000003200327308 */ /* 0x000eb00000001000 */
[----:B------:R-:W3:Y:S01]  /*74d0*/  MUFU.RCP R52, R52 ;  /* 0x0000003400347308 */ /* 0x000ee20000001000 */
[----:B------:R-:W-:-:S07]  /*74e0*/  FMUL.FTZ R25, R25, R44 ;  /* 0x0000002c19197220 */ /* 0x000fce0000410000 */
[----:B------:R-:W4:Y:S08]  /*74f0*/  MUFU.RCP R54, R54 ;  /* 0x0000003600367308 */ /* 0x000f300000001000 */
[----:B------:R-:W4:Y:S08]  /*7500*/  MUFU.RCP R56, R56 ;  /* 0x0000003800387308 */ /* 0x000f300000001000 */
[----:B------:R-:W4:Y:S08]  /*7510*/  MUFU.RCP R106, R22 ;  /* 0x00000016006a7308 */ /* 0x000f300000001000 */
[----:B------:R0:W4:Y:S08]  /*7520*/  MUFU.RCP R102, R4 ;  /* 0x0000000400667308 */ /* 0x0001300000001000 */
[----:B------:R-:W4:Y:S01]  /*7530*/  MUFU.RCP R58, R58 ;  /* 0x0000003a003a7308 */ /* 0x000f220000001000 */
[----:B-----5:R-:W-:Y:S01]  /*7540*/  FMUL.FTZ R2, R27, R28 ;  /* 0x0000001c1b027220 */ /* 0x020fe20000410000 */
[----:B------:R-:W-:Y:S06]  /*7550*/  BAR.SYNC.DEFER_BLOCKING 0x0 ;  /* 0x0000000000007b1d */ /* 0x000fec0000010000 */
[----:B------:R5:W5:Y:S08]  /*7560*/  MUFU.RCP R104, R24 ;  /* 0x0000001800687308 */ /* 0x000b700000001000 */
[----:B------:R-:W5:Y:S08]  /*7570*/  MUFU.RCP R60, R60 ;  /* 0x0000003c003c7308 */ /* 0x000f700000001000 */
[----:B------:R-:W5:Y:S01]  /*7580*/  MUFU.RCP R94, R94 ;  /* 0x0000005e005e7308 */ /* 0x000f620000001000 */
[----:B-1----:R-:W-:Y:S01]  /*7590*/  FMUL.FTZ R45, R45, R46 ;  /* 0x0000002e2d2d7220 */ /* 0x002fe20000410000 */
[----:B0-----:R-:W-:-:S06]  /*75a0*/  FMUL.FTZ R4, R47, R48 ;  /* 0x000000302f047220 */ /* 0x001fcc0000410000 */
[----:B------:R-:W0:Y:S08]  /*75b0*/  MUFU.RCP R44, R95 ;  /* 0x0000005f002c7308 */ /* 0x000e300000001000 */
[----:B------:R-:W1:Y:S01]  /*75c0*/  MUFU.RCP R101, R101 ;  /* 0x0000006500657308 */ /* 0x000e620000001000 */
[----:B------:R-:W-:Y:S01]  /*75d0*/  FMUL.FTZ R2, R2, R43 ;  /* 0x0000002b02027220 */ /* 0x000fe20000410000 */
[----:B--2---:R-:W-:Y:S01]  /*75e0*/  FMUL.FTZ R49, R49, R50 ;  /* 0x0000003231317220 */ /* 0x004fe20000410000 */
[----:B---3--:R-:W-:Y:S01]  /*75f0*/  FMUL.FTZ R22, R51, R52 ;  /* 0x0000003433167220 */ /* 0x008fe20000410000 */
        /* <DEDUP_REMOVED lines=30> */
[----:B------:R-:W-:Y:S01]  /*77e0*/  STS.U16 [R77], R2 ;  /* 0x000000024d007388 */ /* 0x000fe20000000400 */
[----:B------:R-:W-:Y:S02]  /*77f0*/  PRMT R36, R22, 0x7632, R36 ;  /* 0x0000763216247816 */ /* 0x000fe40000000024 */
[----:B------:R-:W-:Y:S01]  /*7800*/  F2FP.F16.F32.PACK_AB R3, R26, R3 ;  /* 0x000000031a03723e */ /* 0x000fe200000000ff */
[----:B------:R-:W-:Y:S01]  /*7810*/  STS.U16 [R76+0x2], R38 ;  /* 0x000002264c007388 */ /* 0x000fe20000000400 */
[----:B------:R-:W-:Y:S02]  /*7820*/  PRMT R35, R24, 0x7632, R35 ;  /* 0x0000763218237816 */ /* 0x000fe40000000023 */
[----:B------:R-:W-:Y:S01]  /*7830*/  F2FP.F16.F32.PACK_AB R5, R28, R5 ;  /* 0x000000051c05723e */ /* 0x000fe200000000ff */
[----:B------:R0:W-:Y:S01]  /*7840*/  STS.U16 [R75+0x4], R4 ;  /* 0x000004044b007388 */ /* 0x0001e20000000400 */
[----:B------:R-:W-:-:S02]  /*7850*/  F2FP.F16.F32.PACK_AB R21, R32, R21 ;  /* 0x000000152015723e */ /* 0x000fc400000000ff */
[----:B------:R-:W-:Y:S01]  /*7860*/  PRMT R34, R3, 0x7632, R34 ;  /* 0x0000763203227816 */ /* 0x000fe20000000022 */
[----:B------:R-:W-:Y:S01]  /*7870*/  STS.U16 [R74+0x6], R37 ;  /* 0x000006254a007388 */ /* 0x000fe20000000400 */
[----:B------:R-:W-:-:S03]  /*7880*/  F2FP.F16.F32.PACK_AB R23, R100, R23 ;  /* 0x000000176417723e */ /* 0x000fc600000000ff */
[----:B------:R1:W-:Y:S01]  /*7890*/  STS.U16 [R73+0x8], R22 ;  /* 0x0000081649007388 */ /* 0x0003e20000000400 */
[----:B------:R-:W-:-:S03]  /*78a0*/  PRMT R33, R5, 0x7632, R33 ;  /* 0x0000763205217816 */ /* 0x000fc60000000021 */
[----:B------:R-:W-:Y:S01]  /*78b0*/  STS.U16 [R72+0xa], R36 ;  /* 0x00000a2448007388 */ /* 0x000fe20000000400 */
[----:B0-----:R-:W-:-:S03]  /*78c0*/  PRMT R4, R21, 0x7610, R4 ;  /* 0x0000761015047816 */ /* 0x001fc60000000004 */
[----:B------:R-:W-:Y:S01]  /*78d0*/  STS.U16 [R71+0xc], R24 ;  /* 0x00000c1847007388 */ /* 0x000fe20000000400 */
[----:B------:R-:W-:-:S03]  /*78e0*/  PRMT R32, R21, 0x7632, R32 ;  /* 0x0000763215207816 */ /* 0x000fc60000000020 */
[----:B------:R-:W-:Y:S01]  /*78f0*/  STS.U16 [R70+0xe], R35 ;  /* 0x00000e2346007388 */ /* 0x000fe20000000400 */
[----:B-1----:R-:W-:-:S03]  /*7900*/  PRMT R22, R23, 0x7610, R22 ;  /* 0x0000761017167816 */ /* 0x002fc60000000016 */
[----:B------:R0:W-:Y:S01]  /*7910*/  STS.U16 [R69+0x10], R3 ;  /* 0x0000100345007388 */ /* 0x0001e20000000400 */
[----:B------:R-:W-:-:S03]  /*7920*/  PRMT R31, R23, 0x7632, R31 ;  /* 0x00007632171f7816 */ /* 0x000fc6000000001f */
[----:B------:R-:W-:Y:S01]  /*7930*/  STS.U16 [R68+0x12], R34 ;  /* 0x0000122244007388 */ /* 0x000fe20000000400 */
[----:B------:R-:W-:-:S03]  /*7940*/  IMAD.U32 R2, RZ, RZ, UR24 ;  /* 0x00000018ff027e24 */ /* 0x000fc6000f8e00ff */
        /* <DEDUP_REMOVED lines=79> */
.L_x_3463:
        /* <DEDUP_REMOVED lines=12> */
.L_x_5101:


//--------------------- .text._Z25selective_scan_fwd_kernelI32Selective_Scan_fwd_kernel_traitsILi64ELi16ELi1ELb1ELb0ELb0ELb0EN3c104HalfEfEEv13SSMParamsBase --------------------------
	.section	.text._Z25selective_scan_fwd_kernelI32Selective_Scan_fwd_kernel_traitsILi64ELi16ELi1ELb1ELb0ELb0ELb0EN3c104HalfEfEEv13SSMParamsBase,"ax",@progbits
	.align	128
        .global         _Z25selective_scan_fwd_kernelI32Selective_Scan_fwd_kernel_traitsILi64ELi16ELi1ELb1ELb0ELb0ELb0EN3c104HalfEfEEv13SSMParamsBase
        .type           _Z25selective_scan_fwd_kernelI32Selective_Scan_fwd_kernel_traitsILi64ELi16ELi1ELb1ELb0ELb0ELb0EN3c104HalfEfEEv13SSMParamsBase,@function
        .size           _Z25selective_scan_fwd_kernelI32Selective_Scan_fwd_kernel_traitsILi64ELi16ELi1ELb1ELb0ELb0ELb0EN3c104HalfEfEEv13SSMParamsBase,(.L_x_5102 - _Z25selective_scan_fwd_kernelI32Selective_Scan_fwd_kernel_traitsILi64ELi16ELi1ELb1ELb0ELb0ELb0EN3c104HalfEfEEv13SSMParamsBase)
        .other          _Z25selective_scan_fwd_kernelI32Selective_Scan_fwd_kernel_traitsILi64ELi16ELi1ELb1ELb0ELb0ELb0EN3c104HalfEfEEv13SSMParamsBase,@"STO_CUDA_ENTRY STV_DEFAULT"
_Z25selective_scan_fwd_kernelI32Selective_Scan_fwd_kernel_traitsILi64ELi16ELi1ELb1ELb0ELb0ELb0EN3c104HalfEfEEv13SSMParamsBase:
.text._Z25selective_scan_fwd_kernelI32Selective_Scan_fwd_kernel_traitsILi64ELi16ELi1ELb1ELb0ELb0ELb0EN3c104HalfEfEEv13SSMParamsBase:
        /* <DEDUP_REMOVED lines=95> */
.L_x_3500:
        /* <DEDUP_REMOVED lines=80> */
.L_x_3465:
[----:B------:R-:W-:Y:S05]  /*0af0*/  BSYNC.RECONVERGENT B0 ;  /* 0x0000000000007941 */ /* 0x000fea0003800200 */
.L_x_3464:
        /* <DEDUP_REMOVED lines=35> */
.L_x_3467:
[----:B------:R-:W-:Y:S05]  /*0d30*/  BSYNC.RECONVERGENT B0 ;  /* 0x0000000000007941 */ /* 0x000fea0003800200 */
.L_x_3466:
        /* <DEDUP_REMOVED lines=37> */
.L_x_3469:
[----:B------:R-:W-:Y:S05]  /*0f90*/  BSYNC.RECONVERGENT B0 ;  /* 0x0000000000007941 */ /* 0x000fea0003800200 */
.L_x_3468:
        /* <DEDUP_REMOVED lines=35> */
.L_x_3471:
[----:B------:R-:W-:Y:S05]  /*11d0*/  BSYNC.RECONVERGENT B0 ;  /* 0x0000000000007941 */ /* 0x000fea0003800200 */
.L_x_3470:
        /* <DEDUP_REMOVED lines=38> */
.L_x_3473:
[----:B------:R-:W-:Y:S05]  /*1440*/  BSYNC.RECONVERGENT B0 ;  /* 0x0000000000007941 */ /* 0x000fea0003800200 */
.L_x_3472:
        /* <DEDUP_REMOVED lines=39> */
.L_x_3475:
[----:B------:R-:W-:Y:S05]  /*16c0*/  BSYNC.RECONVERGENT B0 ;  /* 0x0000000000007941 */ /* 0x000fea0003800200 */
.L_x_3474:
        /* <DEDUP_REMOVED lines=41> */
.L_x_3477:
[----:B------:R-:W-:Y:S05]  /*1960*/  BSYNC.RECONVERGENT B0 ;  /* 0x0000000000007941 */ /* 0x000fea0003800200 */
.L_x_3476:
        /* <DEDUP_REMOVED lines=39> */
.L_x_3479:
[----:B------:R-:W-:Y:S05]  /*1be0*/  BSYNC.RECONVERGENT B0 ;  /* 0x0000000000007941 */ /* 0x000fea0003800200 */
.L_x_3478:
        /* <DEDUP_REMOVED lines=41> */
.L_x_3481:
[----:B------:R-:W-:Y:S05]  /*1e80*/  BSYNC.RECONVERGENT B0 ;  /* 0x0000000000007941 */ /* 0x000fea0003800200 */
.L_x_3480:
        /* <DEDUP_REMOVED lines=39> */
.L_x_3483:
[----:B------:R-:W-:Y:S05]  /*2100*/  BSYNC.RECONVERGENT B0 ;  /* 0x0000000000007941 */ /* 0x000fea0003800200 */
.L_x_3482:
        /* <DEDUP_REMOVED lines=45> */
.L_x_3485:
[----:B------:R-:W-:Y:S05]  /*23e0*/  BSYNC.RECONVERGENT B0 ;  /* 0x0000000000007941 */ /* 0x000fea0003800200 */
.L_x_3484:
        /* <DEDUP_REMOVED lines=32> */
.L_x_3487:
[----:B------:R-:W-:Y:S05]  /*25f0*/  BSYNC.RECONVERGENT B0 ;  /* 0x0000000000007941 */ /* 0x000fea0003800200 */
.L_x_3486:
        /* <DEDUP_REMOVED lines=32> */
.L_x_3489:
[----:B------:R-:W-:Y:S05]  /*2800*/  BSYNC.RECONVERGENT B0 ;  /* 0x0000000000007941 */ /* 0x000fea0003800200 */
.L_x_3488:
        /* <DEDUP_REMOVED lines=32> */
.L_x_3491:
[----:B------:R-:W-:Y:S05]  /*2a10*/  BSYNC.RECONVERGENT B0 ;  /* 0x0000000000007941 */ /* 0x000fea0003800200 */
.L_x_3490:
        /* <DEDUP_REMOVED lines=32> */
.L_x_3493:
[----:B------:R-:W-:Y:S05]  /*2c20*/  BSYNC.RECONVERGENT B0 ;  /* 0x0000000000007941 */ /* 0x000fea0003800200 */
.L_x_3492:
        /* <DEDUP_REMOVED lines=32> */
.L_x_3495:
[----:B------:R-:W-:Y:S05]  /*2e30*/  BSYNC.RECONVERGENT B0 ;  /* 0x0000000000007941 */ /* 0x000fea0003800200 */
.L_x_3494:
[----:B------:R-:W0:Y:S01]  /*2e40*/  LDCU UR6, c[0x0][0x38c] ;  /* 0x00007180ff0677ac */ /* 0x000e220008000800 */
[----:B------:R-:W-:Y:S01]  /*2e50*/  FMUL.FTZ R57, R87, R44 ;  /* 0x0000002c57397220 */ /* 0x000fe20000410000 */
[----:B------:R-:W-:Y:S01]  /*2e60*/  FMUL.FTZ R84, R89, R12 ;  /* 0x0000000c59547220 */ /* 0x000fe20000410000 */
        /* <DEDUP_REMOVED lines=33> */
.L_x_3499:
[----:B------:R-:W-:Y:S02]  /*3080*/  MOV R4, R93 ;  /* 0x0000005d00047202 */ /* 0x000fe40000000f00 */
[----:B------:R-:W-:-:S05]  /*3090*/  MOV R5, R92 ;  /* 0x0000005c00057202 */ /* 0x000fca0000000f00 */
[----:B------:R-:W2:Y:S01]  /*30a0*/  LDG.E R6, desc[UR16][R4.64] ;  /* 0x0000001004067981 */ /* 0x000ea2000c1e1900 */
[----:B------:R-:W-:Y:S01]  /*30b0*/  ISETP.GE.AND P1, PT, R56, 0x1, PT ;  /* 0x000000013800780c */ /* 0x000fe20003f26270 */
[----:B------:R-:W0:Y:S01]  /*30c0*/  S2UR UR8, SR_CgaCtaId ;  /* 0x00000000000879c3 */ /* 0x000e220000008800 */
        /* <DEDUP_REMOVED lines=48> */
[----:B------:R-:W-:Y:S01]  /*33d0*/  FMUL.FTZ R5, R113, R4 ;  /* 0x0000000471057220 */ /* 0x000fe20000410000 */
[----:B------:R-:W-:Y:S01]  /*33e0*/  MOV R4, R97 ;  /* 0x0000006100047202 */ /* 0x000fe20000000f00 */
[----:B------:R-:W0:Y:S01]  /*33f0*/  MUFU.EX2 R100, R100 ;  /* 0x0000006400647308 */ /* 0x000e220000000800 */
[C---:B-1----:R-:W-:Y:S01]  /*3400*/  FFMA.FTZ R7, R112.reuse, R7, R85 ;  /* 0x0000000770077223 */ /* 0x042fe20000010055 */
[----:B------:R-:W-:Y:S01]  /*3410*/  FMUL.FTZ R6, R112, R5 ;  /* 0x0000000570067220 */ /* 0x000fe20000410000 */
[----:B------:R-:W-:-:S05]  /*3420*/  MOV R5, R96 ;  /* 0x0000006000057202 */ /* 0x000fca0000000f00 */
[----:B------:R-:W1:Y:S01]  /*3430*/  MUFU.EX2 R99, R99 ;  /* 0x0000006300637308 */ /* 0x000e620000000800 */
[----:B--2---:R-:W-:Y:S01]  /*3440*/  FFMA.FTZ R7, R101, R7, R86 ;  /* 0x0000000765077223 */ /* 0x004fe20000010056 */
[----:B------:R2:W5:Y:S06]  /*3450*/  LDG.E R114, desc[UR16][R4.64] ;  /* 0x0000001004727981 */ /* 0x00056c000c1e1900 */
[----:B------:R-:W3:Y:S01]  /*3460*/  MUFU.EX2 R98, R98 ;  /* 0x0000006200627308 */ /* 0x000ee20000000800 */
[----:B0-----:R-:W-:-:S07]  /*3470*/  FFMA.FTZ R7, R100, R7, R87 ;  /* 0x0000000764077223 */ /* 0x001fce0000010057 */
[----:B------:R-:W0:Y:S01]  /*3480*/  MUFU.EX2 R103, R103 ;  /* 0x0000006700677308 */ /* 0x000e220000000800 */
[----:B-1----:R-:W-:-:S04]  /*3490*/  FFMA.FTZ R7, R99, R7, R88 ;  /* 0x0000000763077223 */ /* 0x002fc80000010058 */
[----:B---3--:R-:W-:-:S04]  /*34a0*/  FFMA.FTZ R7, R98, R7, R89 ;  /* 0x0000000762077223 */ /* 0x008fc80000010059 */
[----:B0-----:R-:W-:Y:S01]  /*34b0*/  FFMA.FTZ R8, R103, R7, R90 ;  /* 0x0000000767087223 */ /* 0x001fe2000001005a */
[----:B------:R-:W-:-:S04]  /*34c0*/  FMUL.FTZ R7, R101, R6 ;  /* 0x0000000665077220 */ /* 0x000fc80000410000 */
[----:B------:R-:W0:Y:S01]  /*34d0*/  SHFL.UP PT, R9, R8, 0x1, RZ ;  /* 0x0420000008097989 */ /* 0x000e2200000e00ff */
        /* <DEDUP_REMOVED lines=8> */
[----:B--2---:R-:W-:Y:S02]  /*3560*/  MOV R4, R95 ;  /* 0x0000005f00047202 */ /* 0x004fe40000000f00 */
[----:B------:R-:W-:Y:S01]  /*3570*/  MOV R5, R94 ;  /* 0x0000005e00057202 */ /* 0x000fe20000000f00 */
[----:B-1----:R-:W-:-:S04]  /*3580*/  @P1 FMUL.FTZ R117, R117, R6 ;  /* 0x0000000675751220 */ /* 0x002fc80000410000 */
[----:B------:R1:W5:Y:S04]  /*3590*/  LDG.E R115, desc[UR16][R4.64] ;  /* 0x0000001004737981 */ /* 0x000368000c1e1900 */
[----:B-1----:R-:W1:Y:S01]  /*35a0*/  SHFL.UP PT, R4, R117, 0x2, RZ ;  /* 0x0440000075047989 */ /* 0x002e6200000e00ff */
        /* <DEDUP_REMOVED lines=18> */
[----:B------:R-:W-:Y:S01]  /*36d0*/  ISETP.NE.AND P1, PT, R56, 0x1f, PT ;  /* 0x0000001f3800780c */ /* 0x000fe20003f25270 */
[----:B------:R-:W-:Y:S01]  /*36e0*/  HFMA2 R8, -RZ, RZ, 1.875, 0 ;  /* 0x3f800000ff087431 */ /* 0x000fe200000001ff */
[----:B------:R-:W-:-:S06]  /*36f0*/  MOV R9, RZ ;  /* 0x000000ff00097202 */ /* 0x000fcc0000000f00 */
[----:B------:R-:W-:Y:S01]  /*3700*/  @P0 LDS.64 R8, [UR5] ;  /* 0x00000005ff080984 */ /* 0x000fe20008000a00 */
[C---:B0-----:R-:W-:Y:S01]  /*3710*/  FFMA.FTZ R11, R117.reuse, R11, R116 ;  /* 0x0000000b750b7223 */ /* 0x041fe20000010074 */
[----:B-1----:R-:W-:-:S05]  /*3720*/  FMUL.FTZ R10, R117, R10 ;  /* 0x0000000a750a7220 */ /* 0x002fca0000410000 */
        /* <DEDUP_REMOVED lines=30> */
.L_x_3498:
[----:B------:R-:W-:Y:S05]  /*3910*/  BSYNC.RECONVERGENT B0 ;  /* 0x0000000000007941 */ /* 0x000fea0003800200 */
.L_x_3497:
[----:B------:R-:W-:Y:S01]  /*3920*/  BAR.SYNC.DEFER_BLOCKING 0x0 ;  /* 0x0000000000007b1d */ /* 0x000fe20000010000 */
[----:B------:R-:W-:Y:S01]  /*3930*/  ISETP.NE.AND P1, PT, R42, RZ, PT ;  /* 0x000000ff2a00720c */ /* 0x000fe20003f25270 */
[----:B------:R-:W-:Y:S01]  /*3940*/  UIADD3 UR6, UPT, UPT, UR6, 0x1, URZ ;  /* 0x0000000106067890 */ /* 0x000fe2000fffe0ff */
[----:B-----5:R-:W-:-:S03]  /*3950*/  FMUL.FTZ R114, R114, R115 ;  /* 0x0000007372727220 */ /* 0x020fc60000410000 */
[----:B------:R-:W-:-:S08]  /*3960*/  UISETP.NE.AND UP0, UPT, UR6, URZ, UPT ;  /* 0x000000ff0600728c */ /* 0x000fd0000bf05270 */
[C---:B0-----:R-:W-:Y:S02]  /*3970*/  @!P1 IADD3 R8, P2, PT, R0.reuse, R91, RZ ;  /* 0x0000005b00089210 */ /* 0x041fe40007f5e0ff */
[----:B------:R-:W-:Y:S02]  /*3980*/  IADD3 R91, PT, PT, R91, 0x1, RZ ;  /* 0x000000015b5b7810 */ /* 0x000fe40007ffe0ff */
[----:B------:R-:W-:Y:S01]  /*3990*/  @!P1 LEA.HI.X.SX32 R9, R0, RZ, 0x1, P2 ;  /* 0x000000ff00099211 */ /* 0x000fe200010f0eff */
[----:B------:R-:W0:Y:S04]  /*39a0*/  @P3 LDS R7, [UR4+0x86c] ;  /* 0x00086c04ff073984 */ /* 0x000e280008000800 */
[----:B------:R1:W-:Y:S01]  /*39b0*/  @!P1 STS.64 [UR5], R4 ;  /* 0x00000004ff009988 */ /* 0x0003e20008000a05 */
[----:B------:R-:W-:Y:S01]  /*39c0*/  UIADD3 UR5, UPT, UPT, UR5, 0x8, URZ ;  /* 0x0000000805057890 */ /* 0x000fe2000fffe0ff */
[----:B0-----:R-:W-:Y:S01]  /*39d0*/  @P3 FFMA.FTZ R116, R7, R117, R116 ;  /* 0x0000007507743223 */ /* 0x001fe20000010074 */
[----:B------:R-:W-:Y:S01]  /*39e0*/  LEA R93, P3, R30, R93, 0x2 ;  /* 0x0000005d1e5d7211 */ /* 0x000fe200078610ff */
[----:B------:R-:W0:Y:S02]  /*39f0*/  @!P1 LDC.64 R6, c[0x0][0x480] ;  /* 0x00012000ff069b82 */ /* 0x000e240000000a00 */
[----:B------:R-:W-:Y:S01]  /*3a00*/  FFMA.FTZ R102, R102, R116, R75 ;  /* 0x0000007466667223 */ /* 0x000fe2000001004b */
[----:B------:R-:W-:-:S03]  /*3a10*/  IADD3.X R92, PT, PT, R92, R51, RZ, P3, !PT ;  /* 0x000000335c5c7210 */ /* 0x000fc60001ffe4ff */
        /* <DEDUP_REMOVED lines=10> */
[----:B0-----:R-:W-:Y:S02]  /*3ac0*/  @!P1 LEA R6, P2, R8, R6, 0x3 ;  /* 0x0000000608069211 */ /* 0x001fe400078418ff */
[-C--:B------:R-:W-:Y:S01]  /*3ad0*/  FFMA.FTZ R108, R108, R109.reuse, R81 ;  /* 0x0000006d6c6c7223 */ /* 0x080fe20000010051 */
[----:B------:R-:W-:Y:S01]  /*3ae0*/  FFMA.FTZ R70, R114, R109, R70 ;  /* 0x0000006d72467223 */ /* 0x000fe20000010046 */
[----:B------:R-:W-:Y:S02]  /*3af0*/  @!P1 LEA.HI.X R7, R8, R7, R9, 0x3, P2 ;  /* 0x0000000708079211 */ /* 0x000fe400010f1c09 */
[-C--:B------:R-:W-:Y:S01]  /*3b00*/  FFMA.FTZ R111, R111, R108.reuse, R82 ;  /* 0x0000006c6f6f7223 */ /* 0x080fe20000010052 */
[----:B------:R-:W-:Y:S01]  /*3b10*/  LEA R95, P2, R28, R95, 0x2 ;  /* 0x0000005f1c5f7211 */ /* 0x000fe200078410ff */
[----:B------:R-:W-:Y:S01]  /*3b20*/  FFMA.FTZ R73, R114, R108, R73 ;  /* 0x0000006c72497223 */ /* 0x000fe20000010049 */
[----:B------:R1:W-:Y:S01]  /*3b30*/  @!P1 STG.E.64 desc[UR16][R6.64], R4 ;  /* 0x0000000406009986 */ /* 0x0003e2000c101b10 */
[----:B------:R-:W-:Y:S01]  /*3b40*/  FFMA.FTZ R11, R110, R111, R83 ;  /* 0x0000006f6e0b7223 */ /* 0x000fe20000010053 */
[----:B------:R-:W-:Y:S01]  /*3b50*/  LEA R97, P1, R2, R97, 0x2 ;  /* 0x0000006102617211 */ /* 0x000fe200078210ff */
[----:B------:R-:W-:Y:S01]  /*3b60*/  FFMA.FTZ R74, R114, R111, R74 ;  /* 0x0000006f724a7223 */ /* 0x000fe2000001004a */
[----:B------:R-:W-:Y:S01]  /*3b70*/  IADD3.X R94, PT, PT, R94, R29, RZ, P2, !PT ;  /* 0x0000001d5e5e7210 */ /* 0x000fe200017fe4ff */
[-C--:B------:R-:W-:Y:S01]  /*3b80*/  FFMA.FTZ R10, R113, R11.reuse, R84 ;  /* 0x0000000b710a7223 */ /* 0x080fe20000010054 */
[----:B------:R-:W-:Y:S01]  /*3b90*/  FFMA.FTZ R14, R114, R11, R14 ;  /* 0x0000000b720e7223 */ /* 0x000fe2000001000e */
[----:B------:R-:W-:-:S02]  /*3ba0*/  IADD3.X R96, PT, PT, R96, R3, RZ, P1, !PT ;  /* 0x0000000360607210 */ /* 0x000fc40000ffe4ff */
        /* <DEDUP_REMOVED lines=13> */
[----:B-1----:R-:W-:Y:S06]  /*3c80*/  BRA.U UP0, `(.L_x_3499) ;  /* 0xfffffff100fc7547 */ /* 0x002fec000b83ffff */
.L_x_3496:
        /* <DEDUP_REMOVED lines=31> */
.L_x_3501:
        /* <DEDUP_REMOVED lines=16> */
.L_x_5102:


//--------------------- .text._Z25selective_scan_fwd_kernelI32Selective_Scan_fwd_kernel_traitsILi64ELi16ELi1ELb1ELb0ELb0ELb1EN3c104HalfEfEEv13SSMParamsBase --------------------------
	.section	.text._Z25selective_scan_fwd_kernelI32Selective_Scan_fwd_kernel_traitsILi64ELi16ELi1ELb1ELb0ELb0ELb1EN3c104HalfEfEEv13SSMParamsBase,"ax",@progbits
	.align	128
        .global         _Z25selective_scan_fwd_kernelI32Selective_Scan_fwd_kernel_traitsILi64ELi16ELi1ELb1ELb0ELb0ELb1EN3c104HalfEfEEv13SSMParamsBase
        .type           _Z25selective_scan_fwd_kernelI32Selective_Scan_fwd_kernel_traitsILi64ELi16ELi1ELb1ELb0ELb0ELb1EN3c104HalfEfEEv13SSMParamsBase,@function
        .size           _Z25selective_scan_fwd_kernelI32Selective_Scan_fwd_kernel_traitsILi64ELi16ELi1ELb1ELb0ELb0ELb1EN3c104HalfEfEEv13SSMParamsBase,(.L_x_5103 - _Z25selective_scan_fwd_kernelI32Selective_Scan_fwd_kernel_traitsILi64ELi16ELi1ELb1ELb0ELb0ELb1EN3c104HalfEfEEv13SSMParamsBase)
        .other          _Z25selective_scan_fwd_kernelI32Selective_Scan_fwd_kernel_traitsILi64ELi16ELi1ELb1ELb0ELb0ELb1EN3c104HalfEfEEv13SSMParamsBase,@"STO_CUDA_ENTRY STV_DEFAULT"
_Z25selective_scan_fwd_kernelI32Selective_Scan_fwd_kernel_traitsILi64ELi16ELi1ELb1ELb0ELb0ELb1EN3c104HalfEfEEv13SSMParamsBase:
.text._Z25selective_scan_fwd_kernelI32Selective_Scan_fwd_kernel_traitsILi64ELi16ELi1ELb1ELb0ELb0ELb1EN3c104HalfEfEEv13SSMParamsBase:
        /* <DEDUP_REMOVED lines=45> */
[C---:B------:R-:W-:Y:S01]  /*02d0*/  IMAD.WIDE.U32 R2, R47.reuse, UR10, R2 ;  /* 0x0000000a2f027c25 */ /* 0x040fe2000f8e0002 */
[----:B------:R-:W0:Y:S03]  /*02e0*/  LDCU UR6, c[0x0][0x38c] ;  /* 0x00007180ff0677ac */ /* 0x000e260008000800 */
[C---:B------:R-:W-:Y:S01]  /*02f0*/  IMAD.WIDE.U32 R4, R47.reuse, UR14, R4 ;  /* 0x0000000e2f047c25 */ /* 0x040fe2000f8e0004 */
[----:B------:R-:W0:Y:S01]  /*0300*/  LDC.64 R10, c[0x0][0x450] ;  /* 0x00011400ff0a7b82 */ /* 0x000e220000000a00 */
[----:B-1----:R-:W-:Y:S01]  /*0310*/  LEA R36, P0, R2, R36, 0x1 ;  /* 0x0000002402247211 */ /* 0x002fe200078008ff */
[----:B------:R-:W-:Y:S01]  /*0320*/  UMOV UR4, 0x400 ;  /* 0x0000040000047882 */ /* 0x000fe20000000000 */
[C---:B------:R-:W-:Y:S01]  /*0330*/  IMAD R33, R47.reuse, UR11, R3 ;  /* 0x0000000b2f217c24 */ /* 0x040fe2000f8e0203 */
[----:B------:R-:W-:Y:S01]  /*0340*/  LEA R34, P1, R4, R34, 0x1 ;  /* 0x0000002204227211 */ /* 0x000fe200078208ff */
[C---:B------:R-:W-:Y:S01]  /*0350*/  IMAD R31, R47.reuse, UR15, R5 ;  /* 0x0000000f2f1f7c24 */ /* 0x040fe2000f8e0205 */
[----:B------:R-:W1:Y:S02]  /*0360*/  LDCU.U8 UR7, c[0x0][0x39e] ;  /* 0x000073c0ff0777ac */ /* 0x000e640008000000 */
[----:B------:R-:W1:Y:S01]  /*0370*/  LDC.64 R12, c[0x0][0x440] ;  /* 0x00011000ff0c7b82 */ /* 0x000e620000000a00 */
[----:B------:R-:W-:Y:S01]  /*0380*/  LEA.HI.X R33, R2, R37, R33, 0x1, P0 ;  /* 0x0000002502217211 */ /* 0x000fe200000f0c21 */
[C---:B---3--:R-:W-:Y:S01]  /*0390*/  IMAD.WIDE.U32 R2, R47.reuse, UR20, RZ ;  /* 0x000000142f027c25 */ /* 0x048fe2000f8e00ff */
[----:B------:R-:W-:Y:S01]  /*03a0*/  LEA.HI.X R31, R4, R35, R31, 0x1, P1 ;  /* 0x00000023041f7211 */ /* 0x000fe200008f0c1f */
[----:B--2---:R-:W-:Y:S01]  /*03b0*/  ULEA UR4, UR5, UR4, 0x18 ;  /* 0x0000000405047291 */ /* 0x004fe2000f8ec0ff */
[----:B------:R-:W-:Y:S01]  /*03c0*/  MOV R35, RZ ;  /* 0x000000ff00237202 */ /* 0x000fe20000000f00 */
[----:B----4-:R-:W-:Y:S01]  /*03d0*/  IMAD.WIDE.U32 R40, R47, UR12, RZ ;  /* 0x0000000c2f287c25 */ /* 0x010fe2000f8e00ff */
[----:B0-----:R-:W-:-:S02]  /*03e0*/  SHF.L.U32 R32, R45, 0x1, RZ ;  /* 0x000000012d207819 */ /* 0x001fc400000006ff */
[----:B------:R-:W-:Y:S01]  /*03f0*/  SHF.R.U32.HI R66, RZ, 0x5, R45 ;  /* 0x00000005ff427819 */ /* 0x000fe2000001162d */
[C---:B------:R-:W-:Y:S01]  /*0400*/  IMAD.WIDE.U32 R38, R47.reuse, UR8, RZ ;  /* 0x000000082f267c25 */ /* 0x040fe2000f8e00ff */
[----:B------:R-:W-:Y:S02]  /*0410*/  LEA R43, P0, R40, R8, 0x2 ;  /* 0x00000008282b7211 */ /* 0x000fe400078010ff */
[----:B------:R-:W-:Y:S01]  /*0420*/  LOP3.LUT R32, R32, 0x7c0, RZ, 0xc0, !PT ;  /* 0x000007c020207812 */ /* 0x000fe200078ec0ff */
[----:B------:R-:W-:Y:S01]  /*0430*/  IMAD R4, R47, UR21, R3 ;  /* 0x000000152f047c24 */ /* 0x000fe2000f8e0203 */
[----:B------:R-:W-:Y:S01]  /*0440*/  LOP3.LUT R67, R45, 0x1f, RZ, 0xc0, !PT ;  /* 0x0000001f2d437812 */ /* 0x000fe200078ec0ff */
[C---:B------:R-:W-:Y:S01]  /*0450*/  IMAD R5, R47.reuse, UR13, R41 ;  /* 0x0000000d2f057c24 */ /* 0x040fe2000f8e0229 */
[----:B------:R-:W-:Y:S01]  /*0460*/  LEA R42, P1, R2, R10, 0x2 ;  /* 0x0000000a022a7211 */ /* 0x000fe200078210ff */
[----:B------:R-:W-:Y:S01]  /*0470*/  IMAD R3, R47, UR9, R39 ;  /* 0x000000092f037c24 */ /* 0x000fe2000f8e0227 */
[----:B------:R-:W-:Y:S01]  /*0480*/  LEA R30, R66, UR4, 0x3 ;  /* 0x00000004421e7c11 */ /* 0x000fe2000f8e18ff */
[----:B------:R-:W-:Y:S01]  /*0490*/  IMAD R37, R0, UR6, RZ ;  /* 0x0000000600257c24 */ /* 0x000fe2000f8e02ff */
[----:B------:R-:W-:-:S02]  /*04a0*/  LEA.HI.X R40, R40, R9, R5, 0x2, P0 ;  /* 0x0000000928287211 */ /* 0x000fc400000f1405 */
[----:B------:R-:W-:Y:S02]  /*04b0*/  LEA.HI.X R39, R2, R11, R4, 0x2, P1 ;  /* 0x0000000b02277211 */ /* 0x000fe400008f1404 */
[----:B-1----:R-:W-:Y:S02]  /*04c0*/  LEA R41, P2, R38, R12, 0x2 ;  /* 0x0000000c26297211 */ /* 0x002fe400078410ff */
[----:B------:R-:W-:Y:S02]  /*04d0*/  LOP3.LUT R29, R32, 0x1f, R45, 0xf8, !PT ;  /* 0x0000001f201d7812 */ /* 0x000fe400078ef82d */
[----:B------:R-:W-:-:S09]  /*04e0*/  LEA.HI.X R38, R38, R13, R3, 0x2, P2 ;  /* 0x0000000d26267211 */ /* 0x000fd200010f1403 */
.L_x_3540:
        /* <DEDUP_REMOVED lines=78> */
.L_x_3503:
[----:B------:R-:W-:Y:S05]  /*09d0*/  BSYNC.RECONVERGENT B0 ;  /* 0x0000000000007941 */ /* 0x000fea0003800200 */
.L_x_3502:
        /* <DEDUP_REMOVED lines=37> */
.L_x_3505:
[----:B------:R-:W-:Y:S05]  /*0c30*/  BSYNC.RECONVERGENT B0 ;  /* 0x0000000000007941 */ /* 0x000fea0003800200 */
.L_x_3504:
        /* <DEDUP_REMOVED lines=35> */
.L_x_3507:
[----:B------:R-:W-:Y:S05]  /*0e70*/  BSYNC.RECONVERGENT B0 ;  /* 0x0000000000007941 */ /* 0x000fea0003800200 */
.L_x_3506:
        /* <DEDUP_REMOVED lines=37> */
.L_x_3509:
[----:B------:R-:W-:Y:S05]  /*10d0*/  BSYNC.RECONVERGENT B0 ;  /* 0x0000000000007941 */ /* 0x000fea0003800200 */
.L_x_3508:
        /* <DEDUP_REMOVED lines=35> */
.L_x_3511:
[----:B------:R-:W-:Y:S05]  /*1310*/  BSYNC.RECONVERGENT B0 ;  /* 0x0000000000007941 */ /* 0x000fea0003800200 */
.L_x_3510:
        /* <DEDUP_REMOVED lines=41> */
.L_x_3513:
[----:B------:R-:W-:Y:S05]  /*15b0*/  BSYNC.RECONVERGENT B0 ;  /* 0x0000000000007941 */ /* 0x000fea0003800200 */
.L_x_3512:
        /* <DEDUP_REMOVED lines=39> */
.L_x_3515:
[----:B------:R-:W-:Y:S05]  /*1830*/  BSYNC.RECONVERGENT B0 ;  /* 0x0000000000007941 */ /* 0x000fea0003800200 */
.L_x_3514:
        /* <DEDUP_REMOVED lines=41> */
.L_x_3517:
[----:B------:R-:W-:Y:S05]  /*1ad0*/  BSYNC.RECONVERGENT B0 ;  /* 0x0000000000007941 */ /* 0x000fea0003800200 */
.L_x_3516:
[----:B------:R-:W-:Y:S01]  /*1ae0*/  HADD2.F32 R51, -RZ, R6.H1_H1 ;  /* 0x30000006ff337230 */ /* 0x000fe20000004100 */
[----:B------:R-:W-:Y:S01]  /*1af0*/  BSSY.RECONVERGENT B0, `(.L_x_3518) ;  /* 0x0000026000007945 */ /* 0x000fe20003800200 */
[----:B------:R-:W-:Y:S01]  /*1b00*/  FSETP.GTU.FTZ.AND P4, PT, R71, 20, PT ;  /* 0x41a000004700780b */ /* 0x000fe20003f9c000 */
[--C-:B------:R-:W-:Y:S02]  /*1b10*/  HADD2.F32 R84, -RZ, R10.reuse.H0_H0 ;  /* 0x2000000aff547230 */ /* 0x100fe40000004100 */
        /* <DEDUP_REMOVED lines=35> */
.L_x_3519:
[----:B------:R-:W-:Y:S05]  /*1d50*/  BSYNC.RECONVERGENT B0 ;  /* 0x0000000000007941 */ /* 0x000fea0003800200 */
.L_x_3518:
        /* <DEDUP_REMOVED lines=41> */
.L_x_3521:
[----:B------:R-:W-:Y:S05]  /*1ff0*/  BSYNC.RECONVERGENT B0 ;  /* 0x0000000000007941 */ /* 0x000fea0003800200 */
.L_x_3520:
        /* <DEDUP_REMOVED lines=39> */
.L_x_3523:
[----:B------:R-:W-:Y:S05]  /*2270*/  BSYNC.RECONVERGENT B0 ;  /* 0x0000000000007941 */ /* 0x000fea0003800200 */
.L_x_3522:
        /* <DEDUP_REMOVED lines=44> */
.L_x_3525:
[----:B------:R-:W-:Y:S05]  /*2540*/  BSYNC.RECONVERGENT B0 ;  /* 0x0000000000007941 */ /* 0x000fea0003800200 */
.L_x_3524:
        /* <DEDUP_REMOVED lines=32> */
.L_x_3527:
[----:B------:R-:W-:Y:S05]  /*2750*/  BSYNC.RECONVERGENT B0 ;  /* 0x0000000000007941 */ /* 0x000fea0003800200 */
.L_x_3526:
        /* <DEDUP_REMOVED lines=32> */
.L_x_3529:
[----:B------:R-:W-:Y:S05]  /*2960*/  BSYNC.RECONVERGENT B0 ;  /* 0x0000000000007941 */ /* 0x000fea0003800200 */
.L_x_3528:
        /* <DEDUP_REMOVED lines=32> */
.L_x_3531:
[----:B------:R-:W-:Y:S05]  /*2b70*/  BSYNC.RECONVERGENT B0 ;  /* 0x0000000000007941 */ /* 0x000fea0003800200 */
.L_x_3530:
        /* <DEDUP_REMOVED lines=32> */
.L_x_3533:
[----:B------:R-:W-:Y:S05]  /*2d80*/  BSYNC.RECONVERGENT B0 ;  /* 0x0000000000007941 */ /* 0x000fea0003800200 */
.L_x_3532:
        /* <DEDUP_REMOVED lines=38> */
.L_x_3539:
[----:B0-----:R-:W-:Y:S02]  /*2ff0*/  MOV R4, R78 ;  /* 0x0000004e00047202 */ /* 0x001fe40000000f00 */
[----:B------:R-:W-:-:S05]  /*3000*/  MOV R5, R77 ;  /* 0x0000004d00057202 */ /* 0x000fca0000000f00 */
[----:B------:R-:W2:Y:S01]  /*3010*/  LDG.E R7, desc[UR16][R4.64] ;  /* 0x0000001004077981 */ /* 0x000ea2000c1e1900 */
[----:B------:R-:W-:Y:S01]  /*3020*/  ISETP.GE.AND P1, PT, R21, 0x1, PT ;  /* 0x000000011500780c */ /* 0x000fe20003f26270 */
[----:B------:R-:W0:Y:S01]  /*3030*/  S2UR UR6, SR_CgaCtaId ;  /* 0x00000000000679c3 */ /* 0x000e220000008800 */
[----:B------:R-:W-:Y:S01]  /*3040*/  MOV R15, RZ ;  /* 0x000000ff000f7202 */ /* 0x000fe20000000f00 */
        /* <DEDUP_REMOVED lines=86> */
[----:B-1----:R-:W-:Y:S01]  /*35b0*/  FSEL R4, R14, R7, !P1 ;  /* 0x000000070e047208 */ /* 0x002fe20004800000 */
[----:B--2---:R-:W-:-:S04]  /*35c0*/  @P1 FMUL.FTZ R111, R111, R6 ;  /* 0x000000066f6f1220 */ /* 0x004fc80000410000 */
        /* <DEDUP_REMOVED lines=9> */
[----:B------:R-:W-:-:S06]  /*3660*/  HFMA2 R14, -RZ, RZ, 1.875, 0 ;  /* 0x3f800000ff0e7431 */ /* 0x000fcc00000001ff */
[----:B------:R-:W-:Y:S01]  /*3670*/  @P0 LDS.64 R14, [UR5] ;  /* 0x00000005ff0e0984 */ /* 0x000fe20008000a00 */
[C---:B0-----:R-:W-:Y:S01]  /*3680*/  FMUL.FTZ R16, R111.reuse, R16 ;  /* 0x000000106f107220 */ /* 0x041fe20000410000 */
[----:B-1----:R-:W-:-:S05]  /*3690*/  FFMA.FTZ R17, R111, R17, R124 ;  /* 0x000000116f117223 */ /* 0x002fca000001007c */
        /* <DEDUP_REMOVED lines=30> */
.L_x_3536:
[----:B------:R-:W-:Y:S05]  /*3880*/  BSYNC.RECONVERGENT B0 ;  /* 0x0000000000007941 */ /* 0x000fea0003800200 */
.L_x_3535:
[----:B------:R-:W-:Y:S01]  /*3890*/  BAR.SYNC.DEFER_BLOCKING 0x0 ;  /* 0x0000000000007b1d */ /* 0x000fe20000010000 */
[----:B------:R-:W-:Y:S01]  /*38a0*/  ISETP.NE.AND P1, PT, R45, RZ, PT ;  /* 0x000000ff2d00720c */ /* 0x000fe20003f25270 */
[----:B-----5:R-:W-:-:S04]  /*38b0*/  FMUL.FTZ R107, R107, R122 ;  /* 0x0000007a6b6b7220 */ /* 0x020fc80000410000 */
[----:B------:R-:W-:Y:S01]  /*38c0*/  BSSY.RECONVERGENT B0, `(.L_x_3537) ;  /* 0x000001b000007945 */ /* 0x000fe20003800200 */
[----:B------:R-:W1:Y:S02]  /*38d0*/  @P3 LDS R7, [UR4+0x86c] ;  /* 0x00086c04ff073984 */ /* 0x000e640008000800 */
[----:B-1----:R-:W-:-:S04]  /*38e0*/  @P3 FFMA.FTZ R124, R7, R111, R124 ;  /* 0x0000006f077c3223 */ /* 0x002fc8000001007c */
        /* <DEDUP_REMOVED lines=24> */
.L_x_3538:
[----:B------:R-:W-:Y:S05]  /*3a70*/  BSYNC.RECONVERGENT B0 ;  /* 0x0000000000007941 */ /* 0x000fea0003800200 */
.L_x_3537:
        /* <DEDUP_REMOVED lines=27> */
.L_x_3534:
[----:B------:R-:W-:Y:S01]  /*3c30*/  BAR.SYNC.DEFER_BLOCKING 0x0 ;  /* 0x0000000000007b1d */ /* 0x000fe20000010000 */
[----:B0-----:R-:W-:Y:S01]  /*3c40*/  F2FP.F16.F32.PACK_AB R7, R58, R59 ;  /* 0x0000003b3a07723e */ /* 0x001fe200000000ff */
[----:B---3--:R-:W-:Y:S01]  /*3c50*/  HFMA2 R3, -RZ, RZ, 0, 0 ;  /* 0x00000000ff037431 */ /* 0x008fe200000001ff */
        /* <DEDUP_REMOVED lines=175> */
[----:B-1----:R-:W-:-:S04]  /*4750*/  IMAD.WIDE.U32 R2, R47, R22, R2 ;  /* 0x000000162f027225 */ /* 0x002fc800078e0002 */
[----:B------:R-:W-:Y:S01]  /*4760*/  IMAD R3, R47, R23, R3 ;  /* 0x000000172f037224 */ /* 0x000fe200078e0203 */
[----:B------:R0:W-:Y:S04]  /*4770*/  STS.128 [R0], R12 ;  /* 0x0000000c00007388 */ /* 0x0001e80000000c00 */
[----:B------:R-:W-:Y:S01]  /*4780*/  STS.128 [R0+0x10], R16 ;  /* 0x0000101000007388 */ /* 0x000fe20000000c00 */
        /* <DEDUP_REMOVED lines=11> */
.L_x_3541:
        /* <DEDUP_REMOVED lines=12> */
.L_x_5103:


//--------------------- .text._Z25selective_scan_fwd_kernelI32Selective_Scan_fwd_kernel_traitsILi64ELi16ELi1ELb1ELb0ELb1ELb0EN3c104HalfEfEEv13SSMParamsBase --------------------------
	.section	.text._Z25selective_scan_fwd_kernelI32Selective_Scan_fwd_kernel_traitsILi64ELi16ELi1ELb1ELb0ELb1ELb0EN3c104HalfEfEEv13SSMParamsBase,"ax",@progbits
	.align	128
        .global         _Z25selective_scan_fwd_kernelI32Selective_Scan_fwd_kernel_traitsILi64ELi16ELi1ELb1ELb0ELb1ELb0EN3c104HalfEfEEv13SSMParamsBase
        .type           _Z25selective_scan_fwd_kernelI32Selective_Scan_fwd_kernel_traitsILi64ELi16ELi1ELb1ELb0ELb1ELb0EN3c104HalfEfEEv13SSMParamsBase,@function
        .size           _Z25selective_scan_fwd_kernelI32Selective_Scan_fwd_kernel_traitsILi64ELi16ELi1ELb1ELb0ELb1ELb0EN3c104HalfEfEEv13SSMParamsBase,(.L_x_5104 - _Z25selective_scan_fwd_kernelI32Selective_Scan_fwd_kernel_traitsILi64ELi16ELi1ELb1ELb0ELb1ELb0EN3c104HalfEfEEv13SSMParamsBase)
        .other          _Z25selective_scan_fwd_kernelI32Selective_Scan_fwd_kernel_traitsILi64ELi16ELi1ELb1ELb0ELb1ELb0EN3c104HalfEfEEv13SSMParamsBase,@"STO_CUDA_ENTRY STV_DEFAULT"
_Z25selective_scan_fwd_kernelI32Selective_Scan_fwd_kernel_traitsILi64ELi16ELi1ELb1ELb0ELb1ELb0EN3c104HalfEfEEv13SSMParamsBase:
.text._Z25selective_scan_fwd_kernelI32Selective_Scan_fwd_kernel_traitsILi64ELi16ELi1ELb1ELb0ELb1ELb0EN3c104HalfEfEEv13SSMParamsBase:
        /* <DEDUP_REMOVED lines=117> */
.L_x_3580:
[----:B------:R-:W-:Y:S01]  /*0750*/  BAR.SYNC.DEFER_BLOCKING 0x0 ;  /* 0x0000000000007b1d */ /* 0x000fe20000010000 */
[----:B------:R-:W-:-:S04]  /*0760*/  IADD3 R4, P0, PT, R2, R41, RZ ;  /* 0x0000002902047210 */ /* 0x000fc80007f1e0ff */
[----:B------:R-:W-:-:S05]  /*0770*/  IADD3.X R5, PT, PT, R3, R37, RZ, P0, !PT ;  /* 0x0000002503057210 */ /* 0x000fca00007fe4ff */
[----:B-1----:R-:W2:Y:S04]  /*0780*/  LDG.E.128 R20, desc[UR18][R4.64] ;  /* 0x0000001204147981 */ /* 0x002ea8000c1e1d00 */
        /* <DEDUP_REMOVED lines=72> */
.L_x_3543:
[----:B------:R-:W-:Y:S05]  /*0c10*/  BSYNC.RECONVERGENT B0 ;  /* 0x0000000000007941 */ /* 0x000fea0003800200 */
.L_x_3542:
        /* <DEDUP_REMOVED lines=37> */
.L_x_3545:
[----:B------:R-:W-:Y:S05]  /*0e70*/  BSYNC.RECONVERGENT B0 ;  /* 0x0000000000007941 */ /* 0x000fea0003800200 */
.L_x_3544:
        /* <DEDUP_REMOVED lines=35> */
.L_x_3547:
[----:B------:R-:W-:Y:S05]  /*10b0*/  BSYNC.RECONVERGENT B0 ;  /* 0x0000000000007941 */ /* 0x000fea0003800200 */
.L_x_3546:
        /* <DEDUP_REMOVED lines=37> */
.L_x_3549:
[----:B------:R-:W-:Y:S05]  /*1310*/  BSYNC.RECONVERGENT B0 ;  /* 0x0000000000007941 */ /* 0x000fea0003800200 */
.L_x_3548:
        /* <DEDUP_REMOVED lines=35> */
.L_x_3551:
[----:B------:R-:W-:Y:S05]  /*1550*/  BSYNC.RECONVERGENT B0 ;  /* 0x0000000000007941 */ /* 0x000fea0003800200 */
.L_x_3550:
        /* <DEDUP_REMOVED lines=41> */
.L_x_3553:
[----:B------:R-:W-:Y:S05]  /*17f0*/  BSYNC.RECONVERGENT B0 ;  /* 0x0000000000007941 */ /* 0x000fea0003800200 */
.L_x_3552:
        /* <DEDUP_REMOVED lines=39> */
.L_x_3555:
[----:B------:R-:W-:Y:S05]  /*1a70*/  BSYNC.RECONVERGENT B0 ;  /* 0x0000000000007941 */ /* 0x000fea0003800200 */
.L_x_3554:
        /* <DEDUP_REMOVED lines=41> */
.L_x_3557:
[----:B------:R-:W-:Y:S05]  /*1d10*/  BSYNC.RECONVERGENT B0 ;  /* 0x0000000000007941 */ /* 0x000fea0003800200 */
.L_x_3556:
        /* <DEDUP_REMOVED lines=39> */
.L_x_3559:
[----:B------:R-:W-:Y:S05]  /*1f90*/  BSYNC.RECONVERGENT B0 ;  /* 0x0000000000007941 */ /* 0x000fea0003800200 */
.L_x_3558:
        /* <DEDUP_REMOVED lines=41> */
.L_x_3561:
[----:B------:R-:W-:Y:S05]  /*2230*/  BSYNC.RECONVERGENT B0 ;  /* 0x0000000000007941 */ /* 0x000fea0003800200 */
.L_x_3560:
        /* <DEDUP_REMOVED lines=39> */
.L_x_3563:
[----:B------:R-:W-:Y:S05]  /*24b0*/  BSYNC.RECONVERGENT B0 ;  /* 0x0000000000007941 */ /* 0x000fea0003800200 */
.L_x_3562:
        /* <DEDUP_REMOVED lines=44> */
.L_x_3565:
[----:B------:R-:W-:Y:S05]  /*2780*/  BSYNC.RECONVERGENT B0 ;  /* 0x0000000000007941 */ /* 0x000fea0003800200 */
.L_x_3564:
        /* <DEDUP_REMOVED lines=32> */
.L_x_3567:
[----:B------:R-:W-:Y:S05]  /*2990*/  BSYNC.RECONVERGENT B0 ;  /* 0x0000000000007941 */ /* 0x000fea0003800200 */
.L_x_3566:
        /* <DEDUP_REMOVED lines=32> */
.L_x_3569:
[----:B------:R-:W-:Y:S05]  /*2ba0*/  BSYNC.RECONVERGENT B0 ;  /* 0x0000000000007941 */ /* 0x000fea0003800200 */
.L_x_3568:
        /* <DEDUP_REMOVED lines=32> */
.L_x_3571:
[----:B------:R-:W-:Y:S05]  /*2db0*/  BSYNC.RECONVERGENT B0 ;  /* 0x0000000000007941 */ /* 0x000fea0003800200 */
.L_x_3570:
        /* <DEDUP_REMOVED lines=32> */
.L_x_3573:
[----:B------:R-:W-:Y:S05]  /*2fc0*/  BSYNC.RECONVERGENT B0 ;  /* 0x0000000000007941 */ /* 0x000fea0003800200 */
.L_x_3572:
        /* <DEDUP_REMOVED lines=37> */
.L_x_3579:
[----:B------:R-:W-:Y:S01]  /*3220*/  MOV R12, R105 ;  /* 0x00000069000c7202 */ /* 0x000fe20000000f00 */
[----:B------:R-:W2:Y:S01]  /*3230*/  LDG.E.128 R4, desc[UR18][R24.64+-0x200] ;  /* 0xfffe001218047981 */ /* 0x000ea2000c1e1d00 */
[----:B------:R-:W-:-:S03]  /*3240*/  MOV R13, R104 ;  /* 0x00000068000d7202 */ /* 0x000fc60000000f00 */
[----:B------:R-:W3:Y:S04]  /*3250*/  LDG.E.128 R8, desc[UR18][R24.64] ;  /* 0x0000001218087981 */ /* 0x000ee8000c1e1d00 */
[----:B------:R-:W4:Y:S01]  /*3260*/  LDG.E R12, desc[UR18][R12.64] ;  /* 0x000000120c0c7981 */ /* 0x000f22000c1e1900 */
[----:B------:R-:W-:Y:S01]  /*3270*/  ISETP.GE.AND P1, PT, R53, 0x1, PT ;  /* 0x000000013500780c */ /* 0x000fe20003f26270 */
        /* <DEDUP_REMOVED lines=75> */
[----:B0-----:R-:W-:Y:S02]  /*3730*/  FFMA.FTZ R13, R127, R13, R26 ;  /* 0x0000000d7f0d7223 */ /* 0x001fe4000001001a */
[----:B------:R0:W-:Y:S03]  /*3740*/  STS.128 [R30], R4 ;  /* 0x000000041e007388 */ /* 0x0001e60000000c00 */
[----:B------:R-:W-:-:S05]  /*3750*/  FSEL R14, R26, R13, !P1 ;  /* 0x0000000d1a0e7208 */ /* 0x000fca0004800000 */
[----:B------:R-:W2:Y:S02]  /*3760*/  SHFL.UP PT, R7, R14, 0x4, RZ ;  /* 0x048000000e077989 */ /* 0x000ea400000e00ff */
[----:B-1----:R-:W-:-:S05]  /*3770*/  @P1 FMUL.FTZ R127, R127, R12 ;  /* 0x0000000c7f7f1220 */ /* 0x002fca0000410000 */
[----:B------:R-:W1:Y:S01]  /*3780*/  SHFL.UP PT, R6, R127, 0x4, RZ ;  /* 0x048000007f067989 */ /* 0x000e6200000e00ff */
[----:B------:R-:W-:Y:S02]  /*3790*/  ISETP.GE.AND P1, PT, R53, 0x4, PT ;  /* 0x000000043500780c */ /* 0x000fe40003f26270 */
[----:B0-----:R-:W-:Y:S02]  /*37a0*/  MOV R4, R103 ;  /* 0x0000006700047202 */ /* 0x001fe40000000f00 */
[----:B------:R-:W-:Y:S01]  /*37b0*/  MOV R5, R102 ;  /* 0x0000006600057202 */ /* 0x000fe20000000f00 */
[----:B---3--:R-:W-:Y:S01]  /*37c0*/  STS.128 [R30+0x200], R8 ;  /* 0x000200081e007388 */ /* 0x008fe20000000c00 */
[----:B------:R-:W-:-:S03]  /*37d0*/  NOP ;  /* 0x0000000000007918 */ /* 0x000fc60000000000 */
[----:B------:R0:W5:Y:S01]  /*37e0*/  LDG.E R125, desc[UR18][R4.64] ;  /* 0x00000012047d7981 */ /* 0x000162000c1e1900 */
[C---:B--2---:R-:W-:Y:S01]  /*37f0*/  FFMA.FTZ R7, R127.reuse, R7, R14 ;  /* 0x000000077f077223 */ /* 0x044fe2000001000e */
[----:B------:R-:W-:Y:S02]  /*3800*/  HFMA2 R26, -RZ, RZ, 1.875, 0 ;  /* 0x3f800000ff1a7431 */ /* 0x000fe400000001ff */
[----:B------:R-:W-:Y:S02]  /*3810*/  LDS.128 R8, [R0+0x10] ;  /* 0x0000100000087984 */ /* 0x000fe40000000c00 */
[----:B0-----:R-:W-:Y:S01]  /*3820*/  FSEL R4, R14, R7, !P1 ;  /* 0x000000070e047208 */ /* 0x001fe20004800000 */
[----:B-1----:R-:W-:Y:S01]  /*3830*/  @P1 FMUL.FTZ R127, R127, R6 ;  /* 0x000000067f7f1220 */ /* 0x002fe20000410000 */
[----:B------:R-:W-:Y:S04]  /*3840*/  @P0 LDS.64 R26, [UR5] ;  /* 0x00000005ff1a0984 */ /* 0x000fe80008000a00 */
        /* <DEDUP_REMOVED lines=9> */
[----:B------:R-:W-:Y:S01]  /*38e0*/  LDS.128 R4, [R0] ;  /* 0x0000000000047984 */ /* 0x000fe20000000c00 */
[C---:B0-----:R-:W-:Y:S01]  /*38f0*/  FMUL.FTZ R28, R127.reuse, R28 ;  /* 0x0000001c7f1c7220 */ /* 0x041fe20000410000 */
[----:B-1----:R-:W-:-:S08]  /*3900*/  FFMA.FTZ R29, R127, R29, R126 ;  /* 0x0000001d7f1d7223 */ /* 0x002fd0000001007e */
        /* <DEDUP_REMOVED lines=30> */
.L_x_3576:
[----:B------:R-:W-:Y:S05]  /*3af0*/  BSYNC.RECONVERGENT B0 ;  /* 0x0000000000007941 */ /* 0x000fea0003800200 */
.L_x_3575:
[----:B------:R-:W-:Y:S01]  /*3b00*/  BAR.SYNC.DEFER_BLOCKING 0x0 ;  /* 0x0000000000007b1d */ /* 0x000fe20000010000 */
[----:B------:R-:W-:Y:S01]  /*3b10*/  ISETP.NE.AND P1, PT, R47, RZ, PT ;  /* 0x000000ff2f00720c */ /* 0x000fe20003f25270 */
[----:B------:R-:W-:Y:S02]  /*3b20*/  HADD2.F32 R134, -RZ, R10.H0_H0 ;  /* 0x2000000aff867230 */ /* 0x000fe40000004100 */
[--C-:B------:R-:W-:Y:S02]  /*3b30*/  HADD2.F32 R14, -RZ, R4.reuse.H0_H0 ;  /* 0x20000004ff0e7230 */ /* 0x100fe40000004100 */
[----:B------:R-:W-:Y:S01]  /*3b40*/  BSSY.RECONVERGENT B0, `(.L_x_3577) ;  /* 0x000002a000007945 */ /* 0x000fe20003800200 */
[----:B0-----:R-:W-:Y:S02]  /*3b50*/  HADD2.F32 R26, -RZ, R4.H1_H1 ;  /* 0x30000004ff1a7230 */ /* 0x001fe40000004100 */
[----:B------:R-:W-:Y:S02]  /*3b60*/  HADD2.F32 R28, -RZ, R5.H0_H0 ;  /* 0x20000005ff1c7230 */ /* 0x000fe40000004100 */
[----:B------:R-:W-:-:S02]  /*3b70*/  HADD2.F32 R128, -RZ, R7.H1_H1 ;  /* 0x30000007ff807230 */ /* 0x000fc40000004100 */
[--C-:B------:R-:W-:Y:S02]  /*3b80*/  HADD2.F32 R130, -RZ, R9.reuse.H0_H0 ;  /* 0x20000009ff827230 */ /* 0x100fe40000004100 */
        /* <DEDUP_REMOVED lines=37> */
.L_x_3578:
[----:B------:R-:W-:Y:S05]  /*3de0*/  BSYNC.RECONVERGENT B0 ;  /* 0x0000000000007941 */ /* 0x000fea0003800200 */
.L_x_3577:
        /* <DEDUP_REMOVED lines=43> */
.L_x_3574:
        /* <DEDUP_REMOVED lines=34> */
.L_x_3581:
        /* <DEDUP_REMOVED lines=12> */
.L_x_5104:


//--------------------- .text._Z25selective_scan_fwd_kernelI32Selective_Scan_fwd_kernel_traitsILi64ELi16ELi1ELb1ELb0ELb1ELb1EN3c104HalfEfEEv13SSMParamsBase --------------------------
	.section	.text._Z25selective_scan_fwd_kernelI32Selective_Scan_fwd_kernel_traitsILi64ELi16ELi1ELb1ELb0ELb1ELb1EN3c104HalfEfEEv13SSMParamsBase,"ax",@progbits
	.align	128
        .global         _Z25selective_scan_fwd_kernelI32Selective_Scan_fwd_kernel_traitsILi64ELi16ELi1ELb1ELb0ELb1ELb1EN3c104HalfEfEEv13SSMParamsBase
        .type           _Z25selective_scan_fwd_kernelI32Selective_Scan_fwd_kernel_traitsILi64ELi16ELi1ELb1ELb0ELb1ELb1EN3c104HalfEfEEv13SSMParamsBase,@function
        .size           _Z25selective_scan_fwd_kernelI32Selective_Scan_fwd_kernel_traitsILi64ELi16ELi1ELb1ELb0ELb1ELb1EN3c104HalfEfEEv13SSMParamsBase,(.L_x_5105 - _Z25selective_scan_fwd_kernelI32Selective_Scan_fwd_kernel_traitsILi64ELi16ELi1ELb1ELb0ELb1ELb1EN3c104HalfEfEEv13SSMParamsBase)
        .other          _Z25selective_scan_fwd_kernelI32Selective_Scan_fwd_kernel_traitsILi64ELi16ELi1ELb1ELb0ELb1ELb1EN3c104HalfEfEEv13SSMParamsBase,@"STO_CUDA_ENTRY STV_DEFAULT"
_Z25selective_scan_fwd_kernelI32Selective_Scan_fwd_kernel_traitsILi64ELi16ELi1ELb1ELb0ELb1ELb1EN3c104HalfEfEEv13SSMParamsBase:
.text._Z25selective_scan_fwd_kernelI32Selective_Scan_fwd_kernel_traitsILi64ELi16ELi1ELb1ELb0ELb1ELb1EN3c104HalfEfEEv13SSMParamsBase:
        /* <DEDUP_REMOVED lines=111> */
.L_x_3620:
        /* <DEDUP_REMOVED lines=76> */
.L_x_3583:
[----:B------:R-:W-:Y:S05]  /*0bb0*/  BSYNC.RECONVERGENT B0 ;  /* 0x0000000000007941 */ /* 0x000fea0003800200 */
.L_x_3582:
        /* <DEDUP_REMOVED lines=37> */
.L_x_3585:
[----:B------:R-:W-:Y:S05]  /*0e10*/  BSYNC.RECONVERGENT B0 ;  /* 0x0000000000007941 */ /* 0x000fea0003800200 */
.L_x_3584:
        /* <DEDUP_REMOVED lines=35> */
.L_x_3587:
[----:B------:R-:W-:Y:S05]  /*1050*/  BSYNC.RECONVERGENT B0 ;  /* 0x0000000000007941 */ /* 0x000fea0003800200 */
.L_x_3586:
        /* <DEDUP_REMOVED lines=37> */
.L_x_3589:
[----:B------:R-:W-:Y:S05]  /*12b0*/  BSYNC.RECONVERGENT B0 ;  /* 0x0000000000007941 */ /* 0x000fea0003800200 */
.L_x_3588:
        /* <DEDUP_REMOVED lines=35> */
.L_x_3591:
[----:B------:R-:W-:Y:S05]  /*14f0*/  BSYNC.RECONVERGENT B0 ;  /* 0x0000000000007941 */ /* 0x000fea0003800200 */
.L_x_3590:
        /* <DEDUP_REMOVED lines=41> */
.L_x_3593:
[----:B------:R-:W-:Y:S05]  /*1790*/  BSYNC.RECONVERGENT B0 ;  /* 0x0000000000007941 */ /* 0x000fea0003800200 */
.L_x_3592:
        /* <DEDUP_REMOVED lines=39> */
.L_x_3595:
[----:B------:R-:W-:Y:S05]  /*1a10*/  BSYNC.RECONVERGENT B0 ;  /* 0x0000000000007941 */ /* 0x000fea0003800200 */
.L_x_3594:
        /* <DEDUP_REMOVED lines=41> */
.L_x_3597:
[----:B------:R-:W-:Y:S05]  /*1cb0*/  BSYNC.RECONVERGENT B0 ;  /* 0x0000000000007941 */ /* 0x000fea0003800200 */
.L_x_3596:
        /* <DEDUP_REMOVED lines=39> */
.L_x_3599:
[----:B------:R-:W-:Y:S05]  /*1f30*/  BSYNC.RECONVERGENT B0 ;  /* 0x0000000000007941 */ /* 0x000fea0003800200 */
.L_x_3598:
        /* <DEDUP_REMOVED lines=41> */
.L_x_3601:
[----:B------:R-:W-:Y:S05]  /*21d0*/  BSYNC.RECONVERGENT B0 ;  /* 0x0000000000007941 */ /* 0x000fea0003800200 */
.L_x_3600:
        /* <DEDUP_REMOVED lines=39> */
.L_x_3603:
[----:B------:R-:W-:Y:S05]  /*2450*/  BSYNC.RECONVERGENT B0 ;  /* 0x0000000000007941 */ /* 0x000fea0003800200 */
.L_x_3602:
        /* <DEDUP_REMOVED lines=44> */
.L_x_3605:
[----:B------:R-:W-:Y:S05]  /*2720*/  BSYNC.RECONVERGENT B0 ;  /* 0x0000000000007941 */ /* 0x000fea0003800200 */
.L_x_3604:
        /* <DEDUP_REMOVED lines=32> */
.L_x_3607:
[----:B------:R-:W-:Y:S05]  /*2930*/  BSYNC.RECONVERGENT B0 ;  /* 0x0000000000007941 */ /* 0x000fea0003800200 */
.L_x_3606:
        /* <DEDUP_REMOVED lines=32> */
.L_x_3609:
[----:B------:R-:W-:Y:S05]  /*2b40*/  BSYNC.RECONVERGENT B0 ;  /* 0x0000000000007941 */ /* 0x000fea0003800200 */
.L_x_3608:
        /* <DEDUP_REMOVED lines=32> */
.L_x_3611:
[----:B------:R-:W-:Y:S05]  /*2d50*/  BSYNC.RECONVERGENT B0 ;  /* 0x0000000000007941 */ /* 0x000fea0003800200 */
.L_x_3610:
        /* <DEDUP_REMOVED lines=32> */
.L_x_3613:
[----:B------:R-:W-:Y:S05]  /*2f60*/  BSYNC.RECONVERGENT B0 ;  /* 0x0000000000007941 */ /* 0x000fea0003800200 */
.L_x_3612:
        /* <DEDUP_REMOVED lines=37> */
.L_x_3619:
        /* <DEDUP_REMOVED lines=141> */
.L_x_3616:
[----:B------:R-:W-:Y:S05]  /*3a90*/  BSYNC.RECONVERGENT B0 ;  /* 0x0000000000007941 */ /* 0x000fea0003800200 */
.L_x_3615:
[----:B------:R-:W-:Y:S01]  /*3aa0*/  BAR.SYNC.DEFER_BLOCKING 0x0 ;  /* 0x0000000000007b1d */ /* 0x000fe20000010000 */
[----:B------:R-:W-:Y:S01]  /*3ab0*/  ISETP.NE.AND P1, PT, R45, RZ, PT ;  /* 0x000000ff2d00720c */ /* 0x000fe20003f25270 */
[----:B------:R-:W-:Y:S02]  /*3ac0*/  HADD2.F32 R126, -RZ, R8.H0_H0 ;  /* 0x20000008ff7e7230 */ /* 0x000fe40000004100 */
[----:B------:R-:W-:Y:S02]  /*3ad0*/  HADD2.F32 R130, -RZ, R10.H0_H0 ;  /* 0x2000000aff827230 */ /* 0x000fe40000004100 */
[----:B------:R-:W-:Y:S01]  /*3ae0*/  BSSY.RECONVERGENT B0, `(.L_x_3617) ;  /* 0x000002a000007945 */ /* 0x000fe20003800200 */
[----:B------:R-:W-:Y:S02]  /*3af0*/  HADD2.F32 R26, -RZ, R4.H0_H0 ;  /* 0x20000004ff1a7230 */ /* 0x000fe40000004100 */
[----:B------:R-:W-:Y:S02]  /*3b00*/  HADD2.F32 R8, -RZ, R8.H1_H1 ;  /* 0x30000008ff087230 */ /* 0x000fe40000004100 */
[----:B------:R-:W-:-:S02]  /*3b10*/  HADD2.F32 R128, -RZ, R9.H1_H1 ;  /* 0x30000009ff807230 */ /* 0x000fc40000004100 */
[----:B------:R-:W-:Y:S02]  /*3b20*/  HADD2.F32 R10, -RZ, R10.H1_H1 ;  /* 0x3000000aff0a7230 */ /* 0x000fe40000004100 */
[----:B------:R-:W-:Y:S01]  /*3b30*/  HADD2.F32 R132, -RZ, R11.H1_H1 ;  /* 0x3000000bff847230 */ /* 0x000fe20000004100 */
[----:B------:R-:W1:Y:S02]  /*3b40*/  @P3 LDS R15, [UR4+0x86c] ;  /* 0x00086c04ff0f3984 */ /* 0x000e640008000800 */
[----:B-1----:R-:W-:-:S04]  /*3b50*/  @P3 FFMA.FTZ R124, R15, R125, R124 ;  /* 0x0000007d0f7c3223 */ /* 0x002fc8000001007c */
[----:B------:R-:W-:Y:S01]  /*3b60*/  FFMA.FTZ R108, R108, R124, R83 ;  /* 0x0000007c6c6c7223 */ /* 0x000fe20000010053 */
[----:B------:R-:W-:-:S03]  /*3b70*/  HADD2.F32 R124, -RZ, R7.H1_H1 ;  /* 0x30000007ff7c7230 */ /* 0x000fc60000004100 */
[----:B------:R-:W-:-:S04]  /*3b80*/  FFMA.FTZ R107, R107, R108, R86 ;  /* 0x0000006c6b6b7223 */ /* 0x000fc80000010056 */
[----:B------:R-:W-:-:S04]  /*3b90*/  FFMA.FTZ R14, R109, R107, R88 ;  /* 0x0000006b6d0e7223 */ /* 0x000fc80000010058 */
[----:B------:R-:W-:Y:S01]  /*3ba0*/  FFMA.FTZ R15, R110, R14, R89 ;  /* 0x0000000e6e0f7223 */ /* 0x000fe20000010059 */
[----:B------:R-:W-:-:S03]  /*3bb0*/  HADD2.F32 R110, -RZ, R4.H1_H1 ;  /* 0x30000004ff6e7230 */ /* 0x000fc60000004100 */
[----:B0-----:R-:W-:-:S04]  /*3bc0*/  FFMA.FTZ R24, R111, R15, R90 ;  /* 0x0000000f6f187223 */ /* 0x001fc8000001005a */
        /* <DEDUP_REMOVED lines=12> */
[----:B------:R-:W-:-:S04]  /*3c90*/  FFMA.FTZ R142, R115, R111, R98 ;  /* 0x0000006f738e7223 */ /* 0x000fc80000010062 */
[----:B------:R-:W-:Y:S01]  /*3ca0*/  FFMA.FTZ R113, R118, R142, R87 ;  /* 0x0000008e76717223 */ /* 0x000fe20000010057 */
[----:B------:R-:W-:-:S03]  /*3cb0*/  HADD2.F32 R118, -RZ, R9.H0_H0 ;  /* 0x20000009ff767230 */ /* 0x000fc60000004100 */
        /* <DEDUP_REMOVED lines=12> */
.L_x_3618:
[----:B------:R-:W-:Y:S05]  /*3d80*/  BSYNC.RECONVERGENT B0 ;  /* 0x0000000000007941 */ /* 0x000fea0003800200 */
.L_x_3617:
        /* <DEDUP_REMOVED lines=43> */
.L_x_3614:
        /* <DEDUP_REMOVED lines=198> */
.L_x_3621:
        /* <DEDUP_REMOVED lines=14> */
.L_x_5105:


//--------------------- .text._Z25selective_scan_fwd_kernelI32Selective_Scan_fwd_kernel_traitsILi64ELi16ELi1ELb1ELb1ELb0ELb0EN3c104HalfEfEEv13SSMParamsBase --------------------------
	.section	.text._Z25selective_scan_fwd_kernelI32Selective_Scan_fwd_kernel_traitsILi64ELi16ELi1ELb1ELb1ELb0ELb0EN3c104HalfEfEEv13SSMParamsBase,"ax",@progbits
	.align	128
        .global         _Z25selective_scan_fwd_kernelI32Selective_Scan_fwd_kernel_traitsILi64ELi16ELi1ELb1ELb1ELb0ELb0EN3c104HalfEfEEv13SSMParamsBase
        .type           _Z25selective_scan_fwd_kernelI32Selective_Scan_fwd_kernel_traitsILi64ELi16ELi1ELb1ELb1ELb0ELb0EN3c104HalfEfEEv13SSMParamsBase,@function
        .size           _Z25selective_scan_fwd_kernelI32Selective_Scan_fwd_kernel_traitsILi64ELi16ELi1ELb1ELb1ELb0ELb0EN3c104HalfEfEEv13SSMParamsBase,(.L_x_5106 - _Z25selective_scan_fwd_kernelI32Selective_Scan_fwd_kernel_traitsILi64ELi16ELi1ELb1ELb1ELb0ELb0EN3c104HalfEfEEv13SSMParamsBase)
        .other          _Z25selective_scan_fwd_kernelI32Selective_Scan_fwd_kernel_traitsILi64ELi16ELi1ELb1ELb1ELb0ELb0EN3c104HalfEfEEv13SSMParamsBase,@"STO_CUDA_ENTRY STV_DEFAULT"
_Z25selective_scan_fwd_kernelI32Selective_Scan_fwd_kernel_traitsILi64ELi16ELi1ELb1ELb1ELb0ELb0EN3c104HalfEfEEv13SSMParamsBase:
.text._Z25selective_scan_fwd_kernelI32Selective_Scan_fwd_kernel_traitsILi64ELi16ELi1ELb1ELb1ELb0ELb0EN3c104HalfEfEEv13SSMParamsBase:
        /* <DEDUP_REMOVED lines=117> */
.L_x_3660:
        /* <DEDUP_REMOVED lines=79> */
.L_x_3623:
[----:B------:R-:W-:Y:S05]  /*0c40*/  BSYNC.RECONVERGENT B0 ;  /* 0x0000000000007941 */ /* 0x000fea0003800200 */
.L_x_3622:
        /* <DEDUP_REMOVED lines=35> */
.L_x_3625:
[----:B------:R-:W-:Y:S05]  /*0e80*/  BSYNC.RECONVERGENT B0 ;  /* 0x0000000000007941 */ /* 0x000fea0003800200 */
.L_x_3624:
        /* <DEDUP_REMOVED lines=37> */
.L_x_3627:
[----:B------:R-:W-:Y:S05]  /*10e0*/  BSYNC.RECONVERGENT B0 ;  /* 0x0000000000007941 */ /* 0x000fea0003800200 */
.L_x_3626:
        /* <DEDUP_REMOVED lines=35> */
.L_x_3629:
[----:B------:R-:W-:Y:S05]  /*1320*/  BSYNC.RECONVERGENT B0 ;  /* 0x0000000000007941 */ /* 0x000fea0003800200 */
.L_x_3628:
        /* <DEDUP_REMOVED lines=37> */
.L_x_3631:
[----:B------:R-:W-:Y:S05]  /*1580*/  BSYNC.RECONVERGENT B0 ;  /* 0x0000000000007941 */ /* 0x000fea0003800200 */
.L_x_3630:
        /* <DEDUP_REMOVED lines=35> */
.L_x_3633:
[----:B------:R-:W-:Y:S05]  /*17c0*/  BSYNC.RECONVERGENT B0 ;  /* 0x0000000000007941 */ /* 0x000fea0003800200 */
.L_x_3632:
        /* <DEDUP_REMOVED lines=37> */
.L_x_3635:
[----:B------:R-:W-:Y:S05]  /*1a20*/  BSYNC.RECONVERGENT B0 ;  /* 0x0000000000007941 */ /* 0x000fea0003800200 */
.L_x_3634:
        /* <DEDUP_REMOVED lines=37> */
.L_x_3637:
[----:B------:R-:W-:Y:S05]  /*1c80*/  BSYNC.RECONVERGENT B0 ;  /* 0x0000000000007941 */ /* 0x000fea0003800200 */
.L_x_3636:
        /* <DEDUP_REMOVED lines=41> */
.L_x_3639:
[----:B------:R-:W-:Y:S05]  /*1f20*/  BSYNC.RECONVERGENT B0 ;  /* 0x0000000000007941 */ /* 0x000fea0003800200 */
.L_x_3638:
        /* <DEDUP_REMOVED lines=39> */
.L_x_3641:
[----:B------:R-:W-:Y:S05]  /*21a0*/  BSYNC.RECONVERGENT B0 ;  /* 0x0000000000007941 */ /* 0x000fea0003800200 */
.L_x_3640:
        /* <DEDUP_REMOVED lines=45> */
.L_x_3643:
[----:B------:R-:W-:Y:S05]  /*2480*/  BSYNC.RECONVERGENT B0 ;  /* 0x0000000000007941 */ /* 0x000fea0003800200 */
.L_x_3642:
        /* <DEDUP_REMOVED lines=32> */
.L_x_3645:
[----:B------:R-:W-:Y:S05]  /*2690*/  BSYNC.RECONVERGENT B0 ;  /* 0x0000000000007941 */ /* 0x000fea0003800200 */
.L_x_3644:
        /* <DEDUP_REMOVED lines=32> */
.L_x_3647:
[----:B------:R-:W-:Y:S05]  /*28a0*/  BSYNC.RECONVERGENT B0 ;  /* 0x0000000000007941 */ /* 0x000fea0003800200 */
.L_x_3646:
        /* <DEDUP_REMOVED lines=32> */
.L_x_3649:
[----:B------:R-:W-:Y:S05]  /*2ab0*/  BSYNC.RECONVERGENT B0 ;  /* 0x0000000000007941 */ /* 0x000fea0003800200 */
.L_x_3648:
        /* <DEDUP_REMOVED lines=32> */
.L_x_3651:
[----:B------:R-:W-:Y:S05]  /*2cc0*/  BSYNC.RECONVERGENT B0 ;  /* 0x0000000000007941 */ /* 0x000fea0003800200 */
.L_x_3650:
        /* <DEDUP_REMOVED lines=32> */
.L_x_3653:
[----:B------:R-:W-:Y:S05]  /*2ed0*/  BSYNC.RECONVERGENT B0 ;  /* 0x0000000000007941 */ /* 0x000fea0003800200 */
.L_x_3652:
        /* <DEDUP_REMOVED lines=21> */
[C---:B------:R-:W-:Y:S01]  /*3030*/  IMAD R97, R39.reuse, R24, RZ ;  /* 0x0000001827617224 */ /* 0x040fe200078e02ff */
[----:B------:R-:W-:Y:S01]  /*3040*/  IADD3 R98, PT, PT, -R24, RZ, RZ ;  /* 0x000000ff18627210 */ /* 0x000fe20007ffe1ff */
[----:B------:R-:W-:Y:S01]  /*3050*/  FMUL.FTZ R82, R12, R54 ;  /* 0x000000360c527220 */ /* 0x000fe20000410000 */
[----:B------:R-:W-:Y:S01]  /*3060*/  ISETP.NE.AND P0, PT, R39, RZ, PT ;  /* 0x000000ff2700720c */ /* 0x000fe20003f05270 */
        /* <DEDUP_REMOVED lines=24> */
[----:B-1----:R-:W-:Y:S02]  /*31f0*/  SHF.L.U64.HI R19, R18, 0x1, R19 ;  /* 0x0000000112137819 */ /* 0x002fe40000010213 */
[----:B0-----:R-:W-:-:S02]  /*3200*/  SHF.L.U64.HI R21, R20, 0x2, R21 ;  /* 0x0000000214157819 */ /* 0x001fc40000010215 */
[----:B--2---:R-:W-:-:S07]  /*3210*/  SHF.L.U64.HI R23, R22, 0x2, R23 ;  /* 0x0000000216177819 */ /* 0x004fce0000010217 */
.L_x_3659:
[----:B------:R-:W-:Y:S01]  /*3220*/  MOV R12, R99 ;  /* 0x00000063000c7202 */ /* 0x000fe20000000f00 */
[----:B--2---:R-:W2:Y:S01]  /*3230*/  LDG.E.128 R4, desc[UR18][R24.64+-0x200] ;  /* 0xfffe001218047981 */ /* 0x004ea2000c1e1d00 */
[----:B------:R-:W-:-:S03]  /*3240*/  MOV R13, R100 ;  /* 0x00000064000d7202 */ /* 0x000fc60000000f00 */
[----:B0-----:R-:W3:Y:S04]  /*3250*/  LDG.E.128 R8, desc[UR18][R24.64] ;  /* 0x0000001218087981 */ /* 0x001ee8000c1e1d00 */
        /* <DEDUP_REMOVED lines=169> */
.L_x_3656:
[----:B------:R-:W-:Y:S05]  /*3cf0*/  BSYNC.RECONVERGENT B0 ;  /* 0x0000000000007941 */ /* 0x000fea0003800200 */
.L_x_3655:
        /* <DEDUP_REMOVED lines=23> */
[----:B0-----:R-:W-:Y:S01]  /*3e70*/  SHF.R.S32.HI R9, RZ, 0x1f, R97 ;  /* 0x0000001fff097819 */ /* 0x001fe20000011461 */
[----:B------:R2:W-:Y:S01]  /*3e80*/  STS.64 [UR5], R4 ;  /* 0x00000004ff007988 */ /* 0x0005e20008000a05 */
[----:B------:R-:W-:-:S04]  /*3e90*/  IADD3 R8, P1, PT, R32, R97, RZ ;  /* 0x0000006120087210 */ /* 0x000fc80007f3e0ff */
[----:B------:R-:W-:Y:S02]  /*3ea0*/  LEA.HI.X.SX32 R9, R32, R9, 0x1, P1 ;  /* 0x0000000920097211 */ /* 0x000fe400008f0eff */
[----:B-1----:R-:W-:-:S04]  /*3eb0*/  LEA R6, P1, R8, R6, 0x3 ;  /* 0x0000000608067211 */ /* 0x002fc800078218ff */
[----:B------:R-:W-:-:S05]  /*3ec0*/  LEA.HI.X R7, R8, R7, R9, 0x3, P1 ;  /* 0x0000000708077211 */ /* 0x000fca00008f1c09 */
[----:B------:R2:W-:Y:S04]  /*3ed0*/  STG.E.64 desc[UR18][R6.64], R4 ;  /* 0x0000000406007986 */ /* 0x0005e8000c101b12 */
.L_x_3658:
[----:B------:R-:W-:Y:S05]  /*3ee0*/  BSYNC.RECONVERGENT B0 ;  /* 0x0000000000007941 */ /* 0x000fea0003800200 */
.L_x_3657:
        /* <DEDUP_REMOVED lines=27> */
.L_x_3654:
        /* <DEDUP_REMOVED lines=9> */
[----:B------:R-:W-:Y:S02]  /*4130*/  F2FP.F16.F32.PACK_AB R13, R68, R69 ;  /* 0x00000045440d723e */ /* 0x000fe400000000ff */
[----:B------:R-:W-:Y:S02]  /*4140*/  F2FP.F16.F32.PACK_AB R12, R70, R71 ;  /* 0x00000047460c723e */ /* 0x000fe400000000ff */
[----:B------:R-:W-:-:S02]  /*4150*/  LEA R11, P0, R39, R16, 0xa ;  /* 0x00000010270b7211 */ /* 0x000fc400078050ff */
[----:B------:R-:W-:Y:S02]  /*4160*/  IADD3 R39, PT, PT, R39, 0x1, RZ ;  /* 0x0000000127277810 */ /* 0x000fe40007ffe0ff */
[----:B0-----:R-:W-:Y:S02]  /*4170*/  IADD3.X R8, PT, PT, RZ, R36, RZ, P0, !PT ;  /* 0x00000024ff087210 */ /* 0x001fe400007fe4ff */
        /* <DEDUP_REMOVED lines=20> */
.L_x_3661:
        /* <DEDUP_REMOVED lines=12> */
.L_x_5106:


//--------------------- .text._Z25selective_scan_fwd_kernelI32Selective_Scan_fwd_kernel_traitsILi64ELi16ELi1ELb1ELb1ELb0ELb1EN3c104HalfEfEEv13SSMParamsBase --------------------------
	.section	.text._Z25selective_scan_fwd_kernelI32Selective_Scan_fwd_kernel_traitsILi64ELi16ELi1ELb1ELb1ELb0ELb1EN3c104HalfEfEEv13SSMParamsBase,"ax",@progbits
	.align	128
        .global         _Z25selective_scan_fwd_kernelI32Selective_Scan_fwd_kernel_traitsILi64ELi16ELi1ELb1ELb1ELb0ELb1EN3c104HalfEfEEv13SSMParamsBase
        .type           _Z25selective_scan_fwd_kernelI32Selective_Scan_fwd_kernel_traitsILi64ELi16ELi1ELb1ELb1ELb0ELb1EN3c104HalfEfEEv13SSMParamsBase,@function
        .size           _Z25selective_scan_fwd_kernelI32Selective_Scan_fwd_kernel_traitsILi64ELi16ELi1ELb1ELb1ELb0ELb1EN3c104HalfEfEEv13SSMParamsBase,(.L_x_5107 - _Z25selective_scan_fwd_kernelI32Selective_Scan_fwd_kernel_traitsILi64ELi16ELi1ELb1ELb1ELb0ELb1EN3c104HalfEfEEv13SSMParamsBase)
        .other          _Z25selective_scan_fwd_kernelI32Selective_Scan_fwd_kernel_traitsILi64ELi16ELi1ELb1ELb1ELb0ELb1EN3c104HalfEfEEv13SSMParamsBase,@"STO_CUDA_ENTRY STV_DEFAULT"
_Z25selective_scan_fwd_kernelI32Selective_Scan_fwd_kernel_traitsILi64ELi16ELi1ELb1ELb1ELb0ELb1EN3c104HalfEfEEv13SSMParamsBase:
.text._Z25selective_scan_fwd_kernelI32Selective_Scan_fwd_kernel_traitsILi64ELi16ELi1ELb1ELb1ELb0ELb1EN3c104HalfEfEEv13SSMParamsBase:
        /* <DEDUP_REMOVED lines=111> */
.L_x_3700:
        /* <DEDUP_REMOVED lines=79> */
.L_x_3663:
[----:B------:R-:W-:Y:S05]  /*0be0*/  BSYNC.RECONVERGENT B0 ;  /* 0x0000000000007941 */ /* 0x000fea0003800200 */
.L_x_3662:
        /* <DEDUP_REMOVED lines=35> */
.L_x_3665:
[----:B------:R-:W-:Y:S05]  /*0e20*/  BSYNC.RECONVERGENT B0 ;  /* 0x0000000000007941 */ /* 0x000fea0003800200 */
.L_x_3664:
        /* <DEDUP_REMOVED lines=37> */
.L_x_3667:
[----:B------:R-:W-:Y:S05]  /*1080*/  BSYNC.RECONVERGENT B0 ;  /* 0x0000000000007941 */ /* 0x000fea0003800200 */
.L_x_3666:
        /* <DEDUP_REMOVED lines=35> */
.L_x_3669:
[----:B------:R-:W-:Y:S05]  /*12c0*/  BSYNC.RECONVERGENT B0 ;  /* 0x0000000000007941 */ /* 0x000fea0003800200 */
.L_x_3668:
        /* <DEDUP_REMOVED lines=37> */
.L_x_3671:
[----:B------:R-:W-:Y:S05]  /*1520*/  BSYNC.RECONVERGENT B0 ;  /* 0x0000000000007941 */ /* 0x000fea0003800200 */
.L_x_3670:
        /* <DEDUP_REMOVED lines=35> */
.L_x_3673:
[----:B------:R-:W-:Y:S05]  /*1760*/  BSYNC.RECONVERGENT B0 ;  /* 0x0000000000007941 */ /* 0x000fea0003800200 */
.L_x_3672:
        /* <DEDUP_REMOVED lines=37> */
.L_x_3675:
[----:B------:R-:W-:Y:S05]  /*19c0*/  BSYNC.RECONVERGENT B0 ;  /* 0x0000000000007941 */ /* 0x000fea0003800200 */
.L_x_3674:
        /* <DEDUP_REMOVED lines=37> */
.L_x_3677:
[----:B------:R-:W-:Y:S05]  /*1c20*/  BSYNC.RECONVERGENT B0 ;  /* 0x0000000000007941 */ /* 0x000fea0003800200 */
.L_x_3676:
        /* <DEDUP_REMOVED lines=41> */
.L_x_3679:
[----:B------:R-:W-:Y:S05]  /*1ec0*/  BSYNC.RECONVERGENT B0 ;  /* 0x0000000000007941 */ /* 0x000fea0003800200 */
.L_x_3678:
        /* <DEDUP_REMOVED lines=39> */
.L_x_3681:
[----:B------:R-:W-:Y:S05]  /*2140*/  BSYNC.RECONVERGENT B0 ;  /* 0x0000000000007941 */ /* 0x000fea0003800200 */
.L_x_3680:
        /* <DEDUP_REMOVED lines=45> */
.L_x_3683:
[----:B------:R-:W-:Y:S05]  /*2420*/  BSYNC.RECONVERGENT B0 ;  /* 0x0000000000007941 */ /* 0x000fea0003800200 */
.L_x_3682:
        /* <DEDUP_REMOVED lines=32> */
.L_x_3685:
[----:B------:R-:W-:Y:S05]  /*2630*/  BSYNC.RECONVERGENT B0 ;  /* 0x0000000000007941 */ /* 0x000fea0003800200 */
.L_x_3684:
        /* <DEDUP_REMOVED lines=32> */
.L_x_3687:
[----:B------:R-:W-:Y:S05]  /*2840*/  BSYNC.RECONVERGENT B0 ;  /* 0x0000000000007941 */ /* 0x000fea0003800200 */
.L_x_3686:
        /* <DEDUP_REMOVED lines=32> */
.L_x_3689:
[----:B------:R-:W-:Y:S05]  /*2a50*/  BSYNC.RECONVERGENT B0 ;  /* 0x0000000000007941 */ /* 0x000fea0003800200 */
.L_x_3688:
        /* <DEDUP_REMOVED lines=32> */
.L_x_3691:
[----:B------:R-:W-:Y:S05]  /*2c60*/  BSYNC.RECONVERGENT B0 ;  /* 0x0000000000007941 */ /* 0x000fea0003800200 */
.L_x_3690:
        /* <DEDUP_REMOVED lines=32> */
.L_x_3693:
[----:B------:R-:W-:Y:S05]  /*2e70*/  BSYNC.RECONVERGENT B0 ;  /* 0x0000000000007941 */ /* 0x000fea0003800200 */
.L_x_3692:
        /* <DEDUP_REMOVED lines=52> */
.L_x_3699:
        /* <DEDUP_REMOVED lines=173> */
.L_x_3696:
[----:B------:R-:W-:Y:S05]  /*3c90*/  BSYNC.RECONVERGENT B0 ;  /* 0x0000000000007941 */ /* 0x000fea0003800200 */
.L_x_3695:
        /* <DEDUP_REMOVED lines=30> */
.L_x_3698:
[----:B------:R-:W-:Y:S05]  /*3e80*/  BSYNC.RECONVERGENT B0 ;  /* 0x0000000000007941 */ /* 0x000fea0003800200 */
.L_x_3697:
        /* <DEDUP_REMOVED lines=27> */
.L_x_3694:
        /* <DEDUP_REMOVED lines=10> */
[----:B0-----:R-:W-:Y:S01]  /*40e0*/  F2FP.F16.F32.PACK_AB R9, R54, R55 ;  /* 0x000000373609723e */ /* 0x001fe200000000ff */
[----:B------:R-:W0:Y:S01]  /*40f0*/  LDC.64 R26, c[0x0][0x410] ;  /* 0x00010400ff1a7b82 */ /* 0x000e220000000a00 */
        /* <DEDUP_REMOVED lines=8> */
[----:B------:R-:W2:Y:S01]  /*4180*/  LDS.128 R16, [R28+0x200] ;  /* 0x000200001c107984 */ /* 0x000ea20000000c00 */
[----:B-1----:R-:W-:-:S02]  /*4190*/  IMAD.WIDE.U32 R4, R20, UR20, R66 ;  /* 0x0000001414047c25 */ /* 0x002fc4000f8e0042 */
[----:B------:R-:W1:Y:S02]  /*41a0*/  LDC.64 R24, c[0x0][0x478] ;  /* 0x00011e00ff187b82 */ /* 0x000e640000000a00 */
[----:B0-----:R-:W-:-:S04]  /*41b0*/  IMAD.WIDE.U32 R6, R26, UR20, R66 ;  /* 0x000000141a067c25 */ /* 0x001fc8000f8e0042 */
[----:B------:R-:W-:Y:S02]  /*41c0*/  IMAD R5, R21, UR20, R5 ;  /* 0x0000001415057c24 */ /* 0x000fe4000f8e0205 */
[----:B------:R-:W-:Y:S01]  /*41d0*/  IMAD R7, R27, UR20, R7 ;  /* 0x000000141b077c24 */ /* 0x000fe2000f8e0207 */
[----:B------:R-:W0:Y:S01]  /*41e0*/  LDC.64 R72, c[0x0][0x488] ;  /* 0x00012200ff487b82 */ /* 0x000e220000000a00 */
[----:B---3--:R-:W-:-:S04]  /*41f0*/  IMAD.WIDE.U32 R4, R47, R22, R4 ;  /* 0x000000162f047225 */ /* 0x008fc800078e0004 */
[C---:B------:R-:W-:Y:S02]  /*4200*/  IMAD R5, R47.reuse, R23, R5 ;  /* 0x000000172f057224 */ /* 0x040fe400078e0205 */
[----:B----4-:R-:W-:-:S04]  /*4210*/  IMAD.WIDE.U32 R6, R47, R68, R6 ;  /* 0x000000442f067225 */ /* 0x010fc800078e0006 */
[----:B------:R-:W-:Y:S01]  /*4220*/  IMAD R7, R47, R69, R7 ;  /* 0x000000452f077224 */ /* 0x000fe200078e0207 */
[----:B-1----:R-:W-:-:S04]  /*4230*/  LEA R69, P0, R4, R24, 0x1 ;  /* 0x0000001804457211 */ /* 0x002fc800078008ff */
[----:B------:R-:W-:Y:S02]  /*4240*/  LEA.HI.X R5, R4, R25, R5, 0x1, P0 ;  /* 0x0000001904057211 */ /* 0x000fe400000f0c05 */
[----:B------:R-:W-:Y:S02]  /*4250*/  IADD3 R68, P0, PT, R2, R69, RZ ;  /* 0x0000004502447210 */ /* 0x000fe40007f1e0ff */
[C---:B0-----:R-:W-:Y:S02]  /*4260*/  LEA R71, P1, R6.reuse, R72, 0x1 ;  /* 0x0000004806477211 */ /* 0x041fe400078208ff */
[C---:B------:R-:W-:Y:S02]  /*4270*/  IADD3.X R69, PT, PT, R3.reuse, R5, RZ, P0, !PT ;  /* 0x0000000503457210 */ /* 0x040fe400007fe4ff */
[----:B------:R-:W-:Y:S02]  /*4280*/  LEA.HI.X R7, R6, R73, R7, 0x1, P1 ;  /* 0x0000004906077211 */ /* 0x000fe400008f0c07 */
[----:B------:R-:W-:Y:S01]  /*4290*/  IADD3 R70, P1, PT, R2, R71, RZ ;  /* 0x0000004702467210 */ /* 0x000fe20007f3e0ff */
[----:B-----5:R-:W-:Y:S03]  /*42a0*/  STG.E.128 desc[UR18][R68.64], R12 ;  /* 0x0000000c44007986 */ /* 0x020fe6000c101d12 */
        /* <DEDUP_REMOVED lines=159> */
.L_x_3701:
        /* <DEDUP_REMOVED lines=14> */
.L_x_5107:


//--------------------- .text._Z25selective_scan_fwd_kernelI32Selective_Scan_fwd_kernel_traitsILi64ELi16ELi1ELb1ELb1ELb1ELb0EN3c104HalfEfEEv13SSMParamsBase --------------------------
	.section	.text._Z25selective_scan_fwd_kernelI32Selective_Scan_fwd_kernel_traitsILi64ELi16ELi1ELb1ELb1ELb1ELb0EN3c104HalfEfEEv13SSMParamsBase,"ax",@progbits
	.align	128
        .global         _Z25selective_scan_fwd_kernelI32Selective_Scan_fwd_kernel_traitsILi64ELi16ELi1ELb1ELb1ELb1ELb0EN3c104HalfEfEEv13SSMParamsBase
        .type           _Z25selective_scan_fwd_kernelI32Selective_Scan_fwd_kernel_traitsILi64ELi16ELi1ELb1ELb1ELb1ELb0EN3c104HalfEfEEv13SSMParamsBase,@function
        .size           _Z25selective_scan_fwd_kernelI32Selective_Scan_fwd_kernel_traitsILi64ELi16ELi1ELb1ELb1ELb1ELb0EN3c104HalfEfEEv13SSMParamsBase,(.L_x_5108 - _Z25selective_scan_fwd_kernelI32Selective_Scan_fwd_kernel_traitsILi64ELi16ELi1ELb1ELb1ELb1ELb0EN3c104HalfEfEEv13SSMParamsBase)
        .other          _Z25selective_scan_fwd_kernelI32Selective_Scan_fwd_kernel_traitsILi64ELi16ELi1ELb1ELb1ELb1ELb0EN3c104HalfEfEEv13SSMParamsBase,@"STO_CUDA_ENTRY STV_DEFAULT"
_Z25selective_scan_fwd_kernelI32Selective_Scan_fwd_kernel_traitsILi64ELi16ELi1ELb1ELb1ELb1ELb0EN3c104HalfEfEEv13SSMParamsBase:
.text._Z25selective_scan_fwd_kernelI32Selective_Scan_fwd_kernel_traitsILi64ELi16ELi1ELb1ELb1ELb1ELb0EN3c104HalfEfEEv13SSMParamsBase:
        /* <DEDUP_REMOVED lines=117> */
.L_x_3740:
[----:B------:R-:W-:Y:S01]  /*0750*/  BAR.SYNC.DEFER_BLOCKING 0x0 ;  /* 0x0000000000007b1d */ /* 0x000fe20000010000 */
[----:B-1----:R-:W-:-:S04]  /*0760*/  IADD3 R4, P0, PT, R2, R43, RZ ;  /* 0x0000002b02047210 */ /* 0x002fc80007f1e0ff */
[----:B------:R-:W-:-:S03]  /*0770*/  IADD3.X R5, PT, PT, R3, R39, RZ, P0, !PT ;  /* 0x0000002703057210 */ /* 0x000fc600007fe4ff */
[----:B------:R-:W1:Y:S02]  /*0780*/  LDC R21, c[0x0][0x38c] ;  /* 0x0000e300ff157b82 */ /* 0x000e640000000800 */
[----:B------:R-:W2:Y:S04]  /*0790*/  LDG.E.128 R16, desc[UR18][R4.64] ;  /* 0x0000001204107981 */ /* 0x000ea8000c1e1d00 */
[----:B------:R-:W3:Y:S01]  /*07a0*/  LDG.E.128 R24, desc[UR18][R4.64+0x200] ;  /* 0x0002001204187981 */ /* 0x000ee2000c1e1d00 */
[----:B------:R-:W-:Y:S01]  /*07b0*/  IADD3 R22, P0, PT, R2, R41, RZ ;  /* 0x0000002902167210 */ /* 0x000fe20007f1e0ff */
[----:B------:R-:W4:Y:S03]  /*07c0*/  S2R R53, SR_LANEID ;  /* 0x0000000000357919 */ /* 0x000f260000000000 */
[----:B------:R-:W-:-:S02]  /*07d0*/  IADD3.X R23, PT, PT, R3, R37, RZ, P0, !PT ;  /* 0x0000002503177210 */ /* 0x000fc400007fe4ff */
        /* <DEDUP_REMOVED lines=15> */
[----:B------:R-:W2:Y:S04]  /*08d0*/  LDS.128 R16, [R0] ;  /* 0x0000000000107984 */ /* 0x000ea80000000c00 */
[----:B------:R3:W4:Y:S01]  /*08e0*/  LDS.128 R4, [R0+0x10] ;  /* 0x0000100000047984 */ /* 0x0007220000000c00 */
[--C-:B--2---:R-:W-:Y:S02]  /*08f0*/  HADD2.F32 R25, -RZ, R16.reuse.H0_H0 ;  /* 0x20000010ff197230 */ /* 0x104fe40000004100 */
        /* <DEDUP_REMOVED lines=21> */
[----:B-1-34-:R-:W-:-:S12]  /*0a50*/  @P0 BRA `(.L_x_3703) ;  /* 0x0000000000780947 */ /* 0x01afd80003800000 */
        /* <DEDUP_REMOVED lines=30> */
.L_x_3703:
[----:B------:R-:W-:Y:S05]  /*0c40*/  BSYNC.RECONVERGENT B0 ;  /* 0x0000000000007941 */ /* 0x000fea0003800200 */
.L_x_3702:
        /* <DEDUP_REMOVED lines=35> */
.L_x_3705:
[----:B------:R-:W-:Y:S05]  /*0e80*/  BSYNC.RECONVERGENT B0 ;  /* 0x0000000000007941 */ /* 0x000fea0003800200 */
.L_x_3704:
        /* <DEDUP_REMOVED lines=37> */
.L_x_3707:
[----:B------:R-:W-:Y:S05]  /*10e0*/  BSYNC.RECONVERGENT B0 ;  /* 0x0000000000007941 */ /* 0x000fea0003800200 */
.L_x_3706:
        /* <DEDUP_REMOVED lines=35> */
.L_x_3709:
[----:B------:R-:W-:Y:S05]  /*1320*/  BSYNC.RECONVERGENT B0 ;  /* 0x0000000000007941 */ /* 0x000fea0003800200 */
.L_x_3708:
        /* <DEDUP_REMOVED lines=37> */
.L_x_3711:
[----:B------:R-:W-:Y:S05]  /*1580*/  BSYNC.RECONVERGENT B0 ;  /* 0x0000000000007941 */ /* 0x000fea0003800200 */
.L_x_3710:
        /* <DEDUP_REMOVED lines=35> */
.L_x_3713:
[----:B------:R-:W-:Y:S05]  /*17c0*/  BSYNC.RECONVERGENT B0 ;  /* 0x0000000000007941 */ /* 0x000fea0003800200 */
.L_x_3712:
        /* <DEDUP_REMOVED lines=37> */
.L_x_3715:
[----:B------:R-:W-:Y:S05]  /*1a20*/  BSYNC.RECONVERGENT B0 ;  /* 0x0000000000007941 */ /* 0x000fea0003800200 */
.L_x_3714:
        /* <DEDUP_REMOVED lines=37> */
.L_x_3717:
[----:B------:R-:W-:Y:S05]  /*1c80*/  BSYNC.RECONVERGENT B0 ;  /* 0x0000000000007941 */ /* 0x000fea0003800200 */
.L_x_3716:
        /* <DEDUP_REMOVED lines=41> */
.L_x_3719:
[----:B------:R-:W-:Y:S05]  /*1f20*/  BSYNC.RECONVERGENT B0 ;  /* 0x0000000000007941 */ /* 0x000fea0003800200 */
.L_x_3718:
        /* <DEDUP_REMOVED lines=39> */
.L_x_3721:
[----:B------:R-:W-:Y:S05]  /*21a0*/  BSYNC.RECONVERGENT B0 ;  /* 0x0000000000007941 */ /* 0x000fea0003800200 */
.L_x_3720:
        /* <DEDUP_REMOVED lines=45> */
.L_x_3723:
[----:B------:R-:W-:Y:S05]  /*2480*/  BSYNC.RECONVERGENT B0 ;  /* 0x0000000000007941 */ /* 0x000fea0003800200 */
.L_x_3722:
        /* <DEDUP_REMOVED lines=32> */
.L_x_3725:
[----:B------:R-:W-:Y:S05]  /*2690*/  BSYNC.RECONVERGENT B0 ;  /* 0x0000000000007941 */ /* 0x000fea0003800200 */
.L_x_3724:
        /* <DEDUP_REMOVED lines=32> */
.L_x_3727:
[----:B------:R-:W-:Y:S05]  /*28a0*/  BSYNC.RECONVERGENT B0 ;  /* 0x0000000000007941 */ /* 0x000fea0003800200 */
.L_x_3726:
        /* <DEDUP_REMOVED lines=32> */
.L_x_3729:
[----:B------:R-:W-:Y:S05]  /*2ab0*/  BSYNC.RECONVERGENT B0 ;  /* 0x0000000000007941 */ /* 0x000fea0003800200 */
.L_x_3728:
        /* <DEDUP_REMOVED lines=32> */
.L_x_3731:
[----:B------:R-:W-:Y:S05]  /*2cc0*/  BSYNC.RECONVERGENT B0 ;  /* 0x0000000000007941 */ /* 0x000fea0003800200 */
.L_x_3730:
        /* <DEDUP_REMOVED lines=32> */
.L_x_3733:
[----:B------:R-:W-:Y:S05]  /*2ed0*/  BSYNC.RECONVERGENT B0 ;  /* 0x0000000000007941 */ /* 0x000fea0003800200 */
.L_x_3732:
        /* <DEDUP_REMOVED lines=52> */
.L_x_3739:
        /* <DEDUP_REMOVED lines=15> */
[----:B------:R-:W-:Y:S01]  /*3310*/  UMOV UR4, 0x400 ;  /* 0x0000040000047882 */ /* 0x000fe20000000000 */
        /* <DEDUP_REMOVED lines=20> */
[C---:B------:R-:W-:Y:S01]  /*3460*/  ISETP.GE.U32.AND P2, PT, R47.reuse, 0x20, PT ;  /* 0x000000202f00780c */ /* 0x040fe20003f46070 */
[----:B------:R-:W-:Y:S01]  /*3470*/  BSSY.RECONVERGENT B0, `(.L_x_3735) ;  /* 0x000008e000007945 */ /* 0x000fe20003800200 */
[----:B0-----:R-:W-:Y:S01]  /*3480*/  ULEA UR4, UR6, UR4, 0x18 ;  /* 0x0000000406047291 */ /* 0x001fe2000f8ec0ff */
[----:B------:R-:W0:Y:S01]  /*3490*/  MUFU.EX2 R108, R108 ;  /* 0x0000006c006c7308 */ /* 0x000e220000000800 */
[----:B------:R-:W-:-:S07]  /*34a0*/  ISETP.NE.AND P3, PT, R47, RZ, PT ;  /* 0x000000ff2f00720c */ /* 0x000fce0003f65270 */
[----:B------:R-:W4:Y:S08]  /*34b0*/  MUFU.EX2 R109, R109 ;  /* 0x0000006d006d7308 */ /* 0x000f300000000800 */
[----:B------:R-:W4:Y:S01]  /*34c0*/  MUFU.EX2 R110, R110 ;  /* 0x0000006e006e7308 */ /* 0x000f220000000800 */
[--C-:B-1----:R-:W-:Y:S02]  /*34d0*/  HADD2.F32 R122, -RZ, R12.reuse.H0_H0 ;  /* 0x2000000cff7a7230 */ /* 0x102fe40000004100 */
[----:B------:R-:W-:-:S02]  /*34e0*/  HADD2.F32 R121, -RZ, R12.H1_H1 ;  /* 0x3000000cff797230 */ /* 0x000fc40000004100 */
[--C-:B------:R-:W-:Y:S02]  /*34f0*/  HADD2.F32 R124, -RZ, R13.reuse.H0_H0 ;  /* 0x2000000dff7c7230 */ /* 0x100fe40000004100 */
[----:B------:R-:W-:Y:S01]  /*3500*/  FMUL.FTZ R122, R85, R122 ;  /* 0x0000007a557a7220 */ /* 0x000fe20000410000 */
[----:B------:R-:W-:Y:S02]  /*3510*/  HADD2.F32 R123, -RZ, R13.H1_H1 ;  /* 0x3000000dff7b7230 */ /* 0x000fe40000004100 */
[----:B------:R-:W-:Y:S01]  /*3520*/  FMUL.FTZ R121, R86, R121 ;  /* 0x0000007956797220 */ /* 0x000fe20000410000 */
[----:B------:R-:W1:Y:S01]  /*3530*/  MUFU.EX2 R119, R119 ;  /* 0x0000007700777308 */ /* 0x000e620000000800 */
[----:B------:R-:W-:Y:S01]  /*3540*/  FMUL.FTZ R124, R87, R124 ;  /* 0x0000007c577c7220 */ /* 0x000fe20000410000 */
[--C-:B------:R-:W-:Y:S02]  /*3550*/  HADD2.F32 R126, -RZ, R14.reuse.H0_H0 ;  /* 0x2000000eff7e7230 */ /* 0x100fe40000004100 */
[----:B-----5:R-:W-:Y:S01]  /*3560*/  FFMA.FTZ R12, R122, R118, R121 ;  /* 0x000000767a0c7223 */ /* 0x020fe20000010079 */
[----:B------:R-:W-:Y:S01]  /*3570*/  FMUL.FTZ R123, R88, R123 ;  /* 0x0000007b587b7220 */ /* 0x000fe20000410000 */
[----:B------:R-:W-:-:S02]  /*3580*/  HADD2.F32 R13, -RZ, R14.H1_H1 ;  /* 0x3000000eff0d7230 */ /* 0x000fc40000004100 */
[----:B------:R-:W-:Y:S01]  /*3590*/  FFMA.FTZ R12, R107, R12, R124 ;  /* 0x0000000c6b0c7223 */ /* 0x000fe2000001007c */
[----:B------:R-:W5:Y:S01]  /*35a0*/  MUFU.EX2 R111, R111 ;  /* 0x0000006f006f7308 */ /* 0x000f620000000800 */
[----:B------:R-:W-:Y:S01]  /*35b0*/  FMUL.FTZ R126, R89, R126 ;  /* 0x0000007e597e7220 */ /* 0x000fe20000410000 */
[--C-:B------:R-:W-:Y:S02]  /*35c0*/  HADD2.F32 R130, -RZ, R15.reuse.H0_H0 ;  /* 0x2000000fff827230 */ /* 0x100fe40000004100 */
[----:B0-----:R-:W-:Y:S01]  /*35d0*/  FFMA.FTZ R12, R108, R12, R123 ;  /* 0x0000000c6c0c7223 */ /* 0x001fe2000001007b */
[----:B------:R-:W-:Y:S01]  /*35e0*/  FMUL.FTZ R127, R90, R13 ;  /* 0x0000000d5a7f7220 */ /* 0x000fe20000410000 */
[----:B------:R-:W-:Y:S02]  /*35f0*/  HADD2.F32 R131, -RZ, R15.H1_H1 ;  /* 0x3000000fff837230 */ /* 0x000fe40000004100 */
[----:B----4-:R-:W-:Y:S01]  /*3600*/  FFMA.FTZ R12, R109, R12, R126 ;  /* 0x0000000c6d0c7223 */ /* 0x010fe2000001007e */
[----:B------:R-:W0:Y:S01]  /*3610*/  MUFU.EX2 R112, R112 ;  /* 0x0000007000707308 */ /* 0x000e220000000800 */
[----:B------:R-:W-:Y:S01]  /*3620*/  FMUL.FTZ R130, R91, R130 ;  /* 0x000000825b827220 */ /* 0x000fe20000410000 */
[----:B------:R-:W-:-:S02]  /*3630*/  HADD2.F32 R132, -RZ, R16.H0_H0 ;  /* 0x20000010ff847230 */ /* 0x000fc40000004100 */
        /* <DEDUP_REMOVED lines=8> */
[--C-:B------:R-:W-:Y:S02]  /*36c0*/  HADD2.F32 R134, -RZ, R17.reuse.H0_H0 ;  /* 0x20000011ff867230 */ /* 0x100fe40000004100 */
[----:B------:R-:W-:Y:S01]  /*36d0*/  FMUL.FTZ R133, R94, R133 ;  /* 0x000000855e857220 */ /* 0x000fe20000410000 */
[----:B------:R-:W-:-:S02]  /*36e0*/  HADD2.F32 R135, -RZ, R17.H1_H1 ;  /* 0x30000011ff877230 */ /* 0x000fc40000004100 */
[----:B------:R-:W-:Y:S01]  /*36f0*/  FMUL.FTZ R12, R108, R13 ;  /* 0x0000000d6c0c7220 */ /* 0x000fe20000410000 */
[--C-:B------:R-:W-:Y:S01]  /*3700*/  HADD2.F32 R138, -RZ, R18.reuse.H0_H0 ;  /* 0x20000012ff8a7230 */ /* 0x100fe20000004100 */
[----:B------:R-:W4:Y:S01]  /*3710*/  MUFU.EX2 R114, R114 ;  /* 0x0000007200727308 */ /* 0x000f220000000800 */
[----:B0-----:R-:W-:Y:S01]  /*3720*/  FFMA.FTZ R14, R112, R14, R131 ;  /* 0x0000000e700e7223 */ /* 0x001fe20000010083 */
[----:B------:R-:W-:Y:S01]  /*3730*/  FMUL.FTZ R134, R95, R134 ;  /* 0x000000865f867220 */ /* 0x000fe20000410000 */
[----:B------:R-:W-:Y:S01]  /*3740*/  FMUL.FTZ R13, R109, R12 ;  /* 0x0000000c6d0d7220 */ /* 0x000fe20000410000 */
[----:B------:R-:W-:Y:S01]  /*3750*/  FMUL.FTZ R135, R96, R135 ;  /* 0x0000008760877220 */ /* 0x000fe20000410000 */
[----:B------:R-:W-:Y:S02]  /*3760*/  HADD2.F32 R137, -RZ, R18.H1_H1 ;  /* 0x30000012ff897230 */ /* 0x000fe40000004100 */
[----:B------:R-:W-:Y:S01]  /*3770*/  FMUL.FTZ R138, R97, R138 ;  /* 0x0000008a618a7220 */ /* 0x000fe20000410000 */
[----:B------:R-:W-:Y:S01]  /*3780*/  FMUL.FTZ R12, R110, R13 ;  /* 0x0000000d6e0c7220 */ /* 0x000fe20000410000 */
[----:B------:R-:W0:Y:S01]  /*3790*/  MUFU.EX2 R115, R115 ;  /* 0x0000007300737308 */ /* 0x000e220000000800 */
[----:B-1----:R-:W-:Y:S01]  /*37a0*/  FFMA.FTZ R14, R113, R14, R132 ;  /* 0x0000000e710e7223 */ /* 0x002fe20000010084 */
[----:B------:R-:W-:-:S02]  /*37b0*/  HADD2.F32 R136, -RZ, R19.H0_H0 ;  /* 0x20000013ff887230 */ /* 0x000fc40000004100 */
[----:B------:R-:W-:Y:S01]  /*37c0*/  FMUL.FTZ R13, R111, R12 ;  /* 0x0000000c6f0d7220 */ /* 0x000fe20000410000 */
[----:B------:R-:W-:Y:S01]  /*37d0*/  FMUL.FTZ R137, R98, R137 ;  /* 0x0000008962897220 */ /* 0x000fe20000410000 */
[----:B------:R-:W-:Y:S01]  /*37e0*/  HADD2.F32 R129, -RZ, R19.H1_H1 ;  /* 0x30000013ff817230 */ /* 0x000fe20000004100 */
[----:B------:R-:W-:Y:S01]  /*37f0*/  MOV R17, RZ ;  /* 0x000000ff00117202 */ /* 0x000fe20000000f00 */
        /* <DEDUP_REMOVED lines=47> */
[----:B------:R-:W-:Y:S01]  /*3af0*/  ISETP.NE.AND P1, PT, R53, 0x1f, PT ;  /* 0x0000001f3500780c */ /* 0x000fe20003f25270 */
[----:B------:R-:W-:Y:S02]  /*3b00*/  HFMA2 R16, -RZ, RZ, 1.875, 0 ;  /* 0x3f800000ff107431 */ /* 0x000fe400000001ff */
        /* <DEDUP_REMOVED lines=17> */
[----:B------:R-:W0:Y:S02]  /*3c20*/  LDS.128 R12, [UR4+0x1080] ;  /* 0x00108004ff0c7984 */ /* 0x000e240008000c00 */
[C---:B0-----:R-:W-:Y:S01]  /*3c30*/  FSEL R51, R12.reuse, R51, !P1 ;  /* 0x000000330c337208 */ /* 0x041fe20004800000 */
[C---:B------:R-:W-:Y:S01]  /*3c40*/  FFMA.FTZ R15, R13.reuse, R14, R15 ;  /* 0x0000000e0d0f7223 */ /* 0x040fe2000001000f */
[----:B------:R-:W-:Y:S01]  /*3c50*/  FSEL R50, R13, R50, !P1 ;  /* 0x000000320d327208 */ /* 0x000fe20004800000 */
[----:B------:R-:W-:Y:S01]  /*3c60*/  FMUL.FTZ R14, R12, R14 ;  /* 0x0000000e0c0e7220 */ /* 0x000fe20000410000 */
[----:B------:R-:W-:Y:S01]  /*3c70*/  @P2 ISETP.NE.AND P1, PT, R53, RZ, PT ;  /* 0x000000ff3500220c */ /* 0x000fe20003f25270 */
[C---:B------:R-:W-:Y:S01]  /*3c80*/  @P2 FMUL.FTZ R18, R139.reuse, R51 ;  /* 0x000000338b122220 */ /* 0x040fe20000410000 */
[----:B------:R-:W-:Y:S01]  /*3c90*/  @P2 MOV R13, R17 ;  /* 0x00000011000d2202 */ /* 0x000fe20000000f00 */
[----:B------:R-:W-:Y:S01]  /*3ca0*/  @P2 FFMA.FTZ R19, R139, R50, R140 ;  /* 0x000000328b132223 */ /* 0x000fe2000001008c */
[----:B------:R-:W-:-:S02]  /*3cb0*/  @P2 MOV R12, R16 ;  /* 0x00000010000c2202 */ /* 0x000fc40000000f00 */
[----:B------:R-:W-:Y:S02]  /*3cc0*/  @P2 FSEL R139, R51, R18, !P1 ;  /* 0x00000012338b2208 */ /* 0x000fe40004800000 */
[----:B------:R-:W-:Y:S01]  /*3cd0*/  @P2 FSEL R140, R50, R19, !P1 ;  /* 0x00000013328c2208 */ /* 0x000fe20004800000 */
[----:B------:R-:W-:Y:S06]  /*3ce0*/  @P2 BRA `(.L_x_3736) ;  /* 0x0000000000182947 */ /* 0x000fec0003800000 */
[----:B------:R-:W-:Y:S01]  /*3cf0*/  ISETP.NE.AND P1, PT, R53, RZ, PT ;  /* 0x000000ff3500720c */ /* 0x000fe20003f25270 */
[C---:B------:R-:W-:Y:S01]  /*3d00*/  FMUL.FTZ R12, R14.reuse, R16 ;  /* 0x000000100e0c7220 */ /* 0x040fe20000410000 */
[----:B------:R-:W-:-:S11]  /*3d10*/  FFMA.FTZ R13, R14, R17, R15 ;  /* 0x000000110e0d7223 */ /* 0x000fd6000001000f */
[----:B------:R0:W-:Y:S01]  /*3d20*/  @!P1 STS.64 [UR4+0x1098], R16 ;  /* 0x00109810ff009988 */ /* 0x0001e20008000a04 */
[----:B------:R-:W-:Y:S02]  /*3d30*/  @!P1 MOV R139, R16 ;  /* 0x00000010008b9202 */ /* 0x000fe40000000f00 */
[----:B------:R-:W-:-:S07]  /*3d40*/  @!P1 MOV R140, R17 ;  /* 0x00000011008c9202 */ /* 0x000fce0000000f00 */
.L_x_3736:
[----:B------:R-:W-:Y:S05]  /*3d50*/  BSYNC.RECONVERGENT B0 ;  /* 0x0000000000007941 */ /* 0x000fea0003800200 */
.L_x_3735:
[----:B------:R-:W-:Y:S01]  /*3d60*/  BAR.SYNC.DEFER_BLOCKING 0x0 ;  /* 0x0000000000007b1d */ /* 0x000fe20000010000 */
[----:B------:R-:W-:Y:S01]  /*3d70*/  ISETP.NE.AND P1, PT, R47, RZ, PT ;  /* 0x000000ff2f00720c */ /* 0x000fe20003f25270 */
[----:B------:R-:W-:Y:S02]  /*3d80*/  HADD2.F32 R18, -RZ, R7.H1_H1 ;  /* 0x30000007ff127230 */ /* 0x000fe40000004100 */
[----:B------:R-:W-:Y:S02]  /*3d90*/  HADD2.F32 R19, -RZ, R6.H0_H0 ;  /* 0x20000006ff137230 */ /* 0x000fe40000004100 */
[----:B------:R-:W-:Y:S01]  /*3da0*/  BSSY.RECONVERGENT B0, `(.L_x_3737) ;  /* 0x000002a000007945 */ /* 0x000fe20003800200 */
[----:B------:R-:W-:Y:S02]  /*3db0*/  HADD2.F32 R14, -RZ, R4.H0_H0 ;  /* 0x20000004ff0e7230 */ /* 0x000fe40000004100 */
[--C-:B0-----:R-:W-:Y:S02]  /*3dc0*/  HADD2.F32 R17, -RZ, R5.reuse.H0_H0 ;  /* 0x20000005ff117230 */ /* 0x101fe40000004100 */
[----:B------:R-:W-:-:S02]  /*3dd0*/  HADD2.F32 R16, -RZ, R5.H1_H1 ;  /* 0x30000005ff107230 */ /* 0x000fc40000004100 */
[----:B------:R-:W-:Y:S01]  /*3de0*/  HADD2.F32 R6, -RZ, R6.H1_H1 ;  /* 0x30000006ff067230 */ /* 0x000fe20000004100 */
[----:B------:R-:W0:Y:S02]  /*3df0*/  @P3 LDS R15, [UR4+0x109c] ;  /* 0x00109c04ff0f3984 */ /* 0x000e240008000800 */
[----:B0-----:R-:W-:Y:S01]  /*3e00*/  @P3 FFMA.FTZ R140, R15, R139, R140 ;  /* 0x0000008b0f8c3223 */ /* 0x001fe2000001008c */
[----:B------:R-:W-:-:S03]  /*3e10*/  HADD2.F32 R15, -RZ, R4.H1_H1 ;  /* 0x30000004ff0f7230 */ /* 0x000fc60000004100 */
[----:B------:R-:W-:-:S04]  /*3e20*/  FFMA.FTZ R122, R119, R140, R122 ;  /* 0x0000008c777a7223 */ /* 0x000fc8000001007a */
[----:B------:R-:W-:-:S04]  /*3e30*/  FFMA.FTZ R121, R118, R122, R121 ;  /* 0x0000007a76797223 */ /* 0x000fc80000010079 */
[----:B------:R-:W-:Y:S01]  /*3e40*/  FFMA.FTZ R124, R107, R121, R124 ;  /* 0x000000796b7c7223 */ /* 0x000fe2000001007c */
[----:B------:R-:W-:Y:S02]  /*3e50*/  HADD2.F32 R107, -RZ, R7.H0_H0 ;  /* 0x20000007ff6b7230 */ /* 0x000fe40000004100 */
[--C-:B------:R-:W-:Y:S02]  /*3e60*/  HADD2.F32 R7, -RZ, R8.reuse.H1_H1 ;  /* 0x30000008ff077230 */ /* 0x100fe40000004100 */
[----:B------:R-:W-:Y:S01]  /*3e70*/  FFMA.FTZ R123, R108, R124, R123 ;  /* 0x0000007c6c7b7223 */ /* 0x000fe2000001007b */
[----:B------:R-:W-:Y:S02]  /*3e80*/  HADD2.F32 R108, -RZ, R8.H0_H0 ;  /* 0x20000008ff6c7230 */ /* 0x000fe40000004100 */
[----:B------:R-:W-:Y:S02]  /*3e90*/  HADD2.F32 R8, -RZ, R9.H0_H0 ;  /* 0x20000009ff087230 */ /* 0x000fe40000004100 */
[----:B------:R-:W-:Y:S01]  /*3ea0*/  FFMA.FTZ R126, R109, R123, R126 ;  /* 0x0000007b6d7e7223 */ /* 0x000fe2000001007e */
[----:B------:R-:W-:-:S02]  /*3eb0*/  HADD2.F32 R109, -RZ, R10.H1_H1 ;  /* 0x3000000aff6d7230 */ /* 0x000fc40000004100 */
[----:B------:R-:W-:Y:S02]  /*3ec0*/  HADD2.F32 R9, -RZ, R9.H1_H1 ;  /* 0x30000009ff097230 */ /* 0x000fe40000004100 */
[----:B------:R-:W-:Y:S01]  /*3ed0*/  FFMA.FTZ R127, R110, R126, R127 ;  /* 0x0000007e6e7f7223 */ /* 0x000fe2000001007f */
[----:B------:R-:W-:Y:S02]  /*3ee0*/  HADD2.F32 R110, -RZ, R10.H0_H0 ;  /* 0x2000000aff6e7230 */ /* 0x000fe40000004100 */
[--C-:B------:R-:W-:Y:S02]  /*3ef0*/  HADD2.F32 R10, -RZ, R11.reuse.H0_H0 ;  /* 0x2000000bff0a7230 */ /* 0x100fe40000004100 */
[----:B------:R-:W-:Y:S01]  /*3f00*/  FFMA.FTZ R130, R111, R127, R130 ;  /* 0x0000007f6f827223 */ /* 0x000fe20000010082 */
[----:B------:R-:W-:-:S03]  /*3f10*/  HADD2.F32 R11, -RZ, R11.H1_H1 ;  /* 0x3000000bff0b7230 */ /* 0x000fc60000004100 */
        /* <DEDUP_REMOVED lines=18> */
.L_x_3738:
[----:B------:R-:W-:Y:S05]  /*4040*/  BSYNC.RECONVERGENT B0 ;  /* 0x0000000000007941 */ /* 0x000fea0003800200 */
.L_x_3737:
        /* <DEDUP_REMOVED lines=27> */
.L_x_3734:
        /* <DEDUP_REMOVED lines=42> */
.L_x_3741:
        /* <DEDUP_REMOVED lines=14> */
.L_x_5108:


//--------------------- .text._Z25selective_scan_fwd_kernelI32Selective_Scan_fwd_kernel_traitsILi64ELi16ELi1ELb1ELb1ELb1ELb1EN3c104HalfEfEEv13SSMParamsBase --------------------------
	.section	.text._Z25selective_scan_fwd_kernelI32Selective_Scan_fwd_kernel_traitsILi64ELi16ELi1ELb1ELb1ELb1ELb1EN3c104HalfEfEEv13SSMParamsBase,"ax",@progbits
	.align	128
        .global         _Z25selective_scan_fwd_kernelI32Selective_Scan_fwd_kernel_traitsILi64ELi16ELi1ELb1ELb1ELb1ELb1EN3c104HalfEfEEv13SSMParamsBase
        .type           _Z25selective_scan_fwd_kernelI32Selective_Scan_fwd_kernel_traitsILi64ELi16ELi1ELb1ELb1ELb1ELb1EN3c104HalfEfEEv13SSMParamsBase,@function
        .size           _Z25selective_scan_fwd_kernelI32Selective_Scan_fwd_kernel_traitsILi64ELi16ELi1ELb1ELb1ELb1ELb1EN3c104HalfEfEEv13SSMParamsBase,(.L_x_5109 - _Z25selective_scan_fwd_kernelI32Selective_Scan_fwd_kernel_traitsILi64ELi16ELi1ELb1ELb1ELb1ELb1EN3c104HalfEfEEv13SSMParamsBase)
        .other          _Z25selective_scan_fwd_kernelI32Selective_Scan_fwd_kernel_traitsILi64ELi16ELi1ELb1ELb1ELb1ELb1EN3c104HalfEfEEv13SSMParamsBase,@"STO_CUDA_ENTRY STV_DEFAULT"
_Z25selective_scan_fwd_kernelI32Selective_Scan_fwd_kernel_traitsILi64ELi16ELi1ELb1ELb1ELb1ELb1EN3c104HalfEfEEv13SSMParamsBase:
.text._Z25selective_scan_fwd_kernelI32Selective_Scan_fwd_kernel_traitsILi64ELi16ELi1ELb1ELb1ELb1ELb1EN3c104HalfEfEEv13SSMParamsBase:
        /* <DEDUP_REMOVED lines=117> */
.L_x_3780:
        /* <DEDUP_REMOVED lines=79> */
.L_x_3743:
[----:B------:R-:W-:Y:S05]  /*0c40*/  BSYNC.RECONVERGENT B0 ;  /* 0x0000000000007941 */ /* 0x000fea0003800200 */
.L_x_3742:
        /* <DEDUP_REMOVED lines=35> */
.L_x_3745:
[----:B------:R-:W-:Y:S05]  /*0e80*/  BSYNC.RECONVERGENT B0 ;  /* 0x0000000000007941 */ /* 0x000fea0003800200 */
.L_x_3744:
        /* <DEDUP_REMOVED lines=37> */
.L_x_3747:
[----:B------:R-:W-:Y:S05]  /*10e0*/  BSYNC.RECONVERGENT B0 ;  /* 0x0000000000007941 */ /* 0x000fea0003800200 */
.L_x_3746:
        /* <DEDUP_REMOVED lines=35> */
.L_x_3749:
[----:B------:R-:W-:Y:S05]  /*1320*/  BSYNC.RECONVERGENT B0 ;  /* 0x0000000000007941 */ /* 0x000fea0003800200 */
.L_x_3748:
        /* <DEDUP_REMOVED lines=37> */
.L_x_3751:
[----:B------:R-:W-:Y:S05]  /*1580*/  BSYNC.RECONVERGENT B0 ;  /* 0x0000000000007941 */ /* 0x000fea0003800200 */
.L_x_3750:
        /* <DEDUP_REMOVED lines=35> */
.L_x_3753:
[----:B------:R-:W-:Y:S05]  /*17c0*/  BSYNC.RECONVERGENT B0 ;  /* 0x0000000000007941 */ /* 0x000fea0003800200 */
.L_x_3752:
        /* <DEDUP_REMOVED lines=37> */
.L_x_3755:
[----:B------:R-:W-:Y:S05]  /*1a20*/  BSYNC.RECONVERGENT B0 ;  /* 0x0000000000007941 */ /* 0x000fea0003800200 */
.L_x_3754:
        /* <DEDUP_REMOVED lines=37> */
.L_x_3757:
[----:B------:R-:W-:Y:S05]  /*1c80*/  BSYNC.RECONVERGENT B0 ;  /* 0x0000000000007941 */ /* 0x000fea0003800200 */
.L_x_3756:
        /* <DEDUP_REMOVED lines=41> */
.L_x_3759:
[----:B------:R-:W-:Y:S05]  /*1f20*/  BSYNC.RECONVERGENT B0 ;  /* 0x0000000000007941 */ /* 0x000fea0003800200 */
.L_x_3758:
        /* <DEDUP_REMOVED lines=39> */
.L_x_3761:
[----:B------:R-:W-:Y:S05]  /*21a0*/  BSYNC.RECONVERGENT B0 ;  /* 0x0000000000007941 */ /* 0x000fea0003800200 */
.L_x_3760:
        /* <DEDUP_REMOVED lines=45> */
.L_x_3763:
[----:B------:R-:W-:Y:S05]  /*2480*/  BSYNC.RECONVERGENT B0 ;  /* 0x0000000000007941 */ /* 0x000fea0003800200 */
.L_x_3762:
        /* <DEDUP_REMOVED lines=32> */
.L_x_3765:
[----:B------:R-:W-:Y:S05]  /*2690*/  BSYNC.RECONVERGENT B0 ;  /* 0x0000000000007941 */ /* 0x000fea0003800200 */
.L_x_3764:
        /* <DEDUP_REMOVED lines=32> */
.L_x_3767:
[----:B------:R-:W-:Y:S05]  /*28a0*/  BSYNC.RECONVERGENT B0 ;  /* 0x0000000000007941 */ /* 0x000fea0003800200 */
.L_x_3766:
        /* <DEDUP_REMOVED lines=32> */
.L_x_3769:
[----:B------:R-:W-:Y:S05]  /*2ab0*/  BSYNC.RECONVERGENT B0 ;  /* 0x0000000000007941 */ /* 0x000fea0003800200 */
.L_x_3768:
        /* <DEDUP_REMOVED lines=32> */
.L_x_3771:
[----:B------:R-:W-:Y:S05]  /*2cc0*/  BSYNC.RECONVERGENT B0 ;  /* 0x0000000000007941 */ /* 0x000fea0003800200 */
.L_x_3770:
        /* <DEDUP_REMOVED lines=32> */
.L_x_3773:
[----:B------:R-:W-:Y:S05]  /*2ed0*/  BSYNC.RECONVERGENT B0 ;  /* 0x0000000000007941 */ /* 0x000fea0003800200 */
.L_x_3772:
        /* <DEDUP_REMOVED lines=52> */
.L_x_3779:
        /* <DEDUP_REMOVED lines=179> */
.L_x_3776:
[----:B------:R-:W-:Y:S05]  /*3d50*/  BSYNC.RECONVERGENT B0 ;  /* 0x0000000000007941 */ /* 0x000fea0003800200 */
.L_x_3775:
[----:B------:R-:W-:Y:S01]  /*3d60*/  BAR.SYNC.DEFER_BLOCKING 0x0 ;  /* 0x0000000000007b1d */ /* 0x000fe20000010000 */
[----:B------:R-:W-:Y:S01]  /*3d70*/  ISETP.NE.AND P1, PT, R47, RZ, PT ;  /* 0x000000ff2f00720c */ /* 0x000fe20003f25270 */
[--C-:B------:R-:W-:Y:S02]  /*3d80*/  HADD2.F32 R18, -RZ, R6.reuse.H0_H0 ;  /* 0x20000006ff127230 */ /* 0x100fe40000004100 */
[----:B------:R-:W-:Y:S02]  /*3d90*/  HADD2.F32 R19, -RZ, R6.H1_H1 ;  /* 0x30000006ff137230 */ /* 0x000fe40000004100 */
[----:B------:R-:W-:Y:S01]  /*3da0*/  BSSY.RECONVERGENT B0, `(.L_x_3777) ;  /* 0x000002a000007945 */ /* 0x000fe20003800200 */
[----:B------:R-:W-:Y:S02]  /*3db0*/  HADD2.F32 R6, -RZ, R7.H0_H0 ;  /* 0x20000007ff067230 */ /* 0x000fe40000004100 */
[----:B------:R-:W-:Y:S02]  /*3dc0*/  HADD2.F32 R14, -RZ, R4.H0_H0 ;  /* 0x20000004ff0e7230 */ /* 0x000fe40000004100 */
[----:B0-----:R-:W-:-:S02]  /*3dd0*/  HADD2.F32 R16, -RZ, R5.H0_H0 ;  /* 0x20000005ff107230 */ /* 0x001fc40000004100 */
[----:B------:R-:W-:Y:S02]  /*3de0*/  HADD2.F32 R17, -RZ, R5.H1_H1 ;  /* 0x30000005ff117230 */ /* 0x000fe40000004100 */
[----:B------:R-:W-:Y:S01]  /*3df0*/  HADD2.F32 R7, -RZ, R7.H1_H1 ;  /* 0x30000007ff077230 */ /* 0x000fe20000004100 */
[----:B------:R-:W0:Y:S02]  /*3e00*/  @P3 LDS R15, [UR4+0x109c] ;  /* 0x00109c04ff0f3984 */ /* 0x000e240008000800 */
[----:B0-----:R-:W-:Y:S01]  /*3e10*/  @P3 FFMA.FTZ R140, R15, R139, R140 ;  /* 0x0000008b0f8c3223 */ /* 0x001fe2000001008c */
[----:B------:R-:W-:-:S03]  /*3e20*/  HADD2.F32 R15, -RZ, R4.H1_H1 ;  /* 0x30000004ff0f7230 */ /* 0x000fc60000004100 */
[----:B------:R-:W-:-:S04]  /*3e30*/  FFMA.FTZ R122, R119, R140, R122 ;  /* 0x0000008c777a7223 */ /* 0x000fc8000001007a */
[----:B------:R-:W-:-:S04]  /*3e40*/  FFMA.FTZ R121, R118, R122, R121 ;  /* 0x0000007a76797223 */ /* 0x000fc80000010079 */
[----:B------:R-:W-:Y:S01]  /*3e50*/  FFMA.FTZ R124, R107, R121, R124 ;  /* 0x000000796b7c7223 */ /* 0x000fe2000001007c */
[----:B------:R-:W-:-:S03]  /*3e60*/  HADD2.F32 R107, -RZ, R8.H1_H1 ;  /* 0x30000008ff6b7230 */ /* 0x000fc60000004100 */
[----:B------:R-:W-:Y:S01]  /*3e70*/  FFMA.FTZ R123, R108, R124, R123 ;  /* 0x0000007c6c7b7223 */ /* 0x000fe2000001007b */
[----:B------:R-:W-:Y:S02]  /*3e80*/  HADD2.F32 R108, -RZ, R8.H0_H0 ;  /* 0x20000008ff6c7230 */ /* 0x000fe40000004100 */
[--C-:B------:R-:W-:Y:S02]  /*3e90*/  HADD2.F32 R8, -RZ, R9.reuse.H0_H0 ;  /* 0x20000009ff087230 */ /* 0x100fe40000004100 */
[----:B------:R-:W-:Y:S01]  /*3ea0*/  FFMA.FTZ R126, R109, R123, R126 ;  /* 0x0000007b6d7e7223 */ /* 0x000fe2000001007e */
[--C-:B------:R-:W-:Y:S02]  /*3eb0*/  HADD2.F32 R109, -RZ, R10.reuse.H1_H1 ;  /* 0x3000000aff6d7230 */ /* 0x100fe40000004100 */
[----:B------:R-:W-:Y:S02]  /*3ec0*/  HADD2.F32 R9, -RZ, R9.H1_H1 ;  /* 0x30000009ff097230 */ /* 0x000fe40000004100 */
[----:B------:R-:W-:Y:S01]  /*3ed0*/  FFMA.FTZ R127, R110, R126, R127 ;  /* 0x0000007e6e7f7223 */ /* 0x000fe2000001007f */
[----:B------:R-:W-:-:S02]  /*3ee0*/  HADD2.F32 R110, -RZ, R10.H0_H0 ;  /* 0x2000000aff6e7230 */ /* 0x000fc40000004100 */
        /* <DEDUP_REMOVED lines=21> */
.L_x_3778:
[----:B------:R-:W-:Y:S05]  /*4040*/  BSYNC.RECONVERGENT B0 ;  /* 0x0000000000007941 */ /* 0x000fea0003800200 */
.L_x_3777:
        /* <DEDUP_REMOVED lines=27> */
.L_x_3774:
        /* <DEDUP_REMOVED lines=200> */
.L_x_3781:
        /* <DEDUP_REMOVED lines=16> */
.L_x_5109:


//--------------------- .text._Z25selective_scan_fwd_kernelI32Selective_Scan_fwd_kernel_traitsILi32ELi16ELi1ELb0ELb0ELb0ELb0EN3c104HalfEfEEv13SSMParamsBase --------------------------
	.section	.text._Z25selective_scan_fwd_kernelI32Selective_Scan_fwd_kernel_traitsILi32ELi16ELi1ELb0ELb0ELb0ELb0EN3c104HalfEfEEv13SSMParamsBase,"ax",@progbits
	.align	128
        .global         _Z25selective_scan_fwd_kernelI32Selective_Scan_fwd_kernel_traitsILi32ELi16ELi1ELb0ELb0ELb0ELb0EN3c104HalfEfEEv13SSMParamsBase
        .type           _Z25selective_scan_fwd_kernelI32Selective_Scan_fwd_kernel_traitsILi32ELi16ELi1ELb0ELb0ELb0ELb0EN3c104HalfEfEEv13SSMParamsBase,@function
        .size           _Z25selective_scan_fwd_kernelI32Selective_Scan_fwd_kernel_traitsILi32ELi16ELi1ELb0ELb0ELb0ELb0EN3c104HalfEfEEv13SSMParamsBase,(.L_x_5110 - _Z25selective_scan_fwd_kernelI32Selective_Scan_fwd_kernel_traitsILi32ELi16ELi1ELb0ELb0ELb0ELb0EN3c104HalfEfEEv13SSMParamsBase)
        .other          _Z25selective_scan_fwd_kernelI32Selective_Scan_fwd_kernel_traitsILi32ELi16ELi1ELb0ELb0ELb0ELb0EN3c104HalfEfEEv13SSMParamsBase,@"STO_CUDA_ENTRY STV_DEFAULT"
_Z25selective_scan_fwd_kernelI32Selective_Scan_fwd_kernel_traitsILi32ELi16ELi1ELb0ELb0ELb0ELb0EN3c104HalfEfEEv13SSMParamsBase:
.text._Z25selective_scan_fwd_kernelI32Selective_Scan_fwd_kernel_traitsILi32ELi16ELi1ELb0ELb0ELb0ELb0EN3c104HalfEfEEv13SSMParamsBase:
        /* <DEDUP_REMOVED lines=28> */
[----:B------:R-:W-:Y:S01]  /*01c0*/  UIMAD UR8, UR18, UR13, UR7 ;  /* 0x0000000d120872a4 */ /* 0x000fe2000f8e0207 */
[----:B--2---:R-:W-:Y:S01]  /*01d0*/  IMAD.U32 R2, RZ, RZ, UR4 ;  /* 0x00000004ff027e24 */ /* 0x004fe2000f8e00ff */
[----:B------:R-:W-:-:S02]  /*01e0*/  MOV R3, UR5 ;  /* 0x0000000500037c02 */ /* 0x000fc40008000f00 */
[----:B0-----:R-:W-:Y:S01]  /*01f0*/  MOV R4, UR6 ;  /* 0x0000000600047c02 */ /* 0x001fe20008000f00 */
[----:B------:R-:W-:Y:S01]  /*0200*/  IMAD.U32 R5, RZ, RZ, UR7 ;  /* 0x00000007ff057e24 */ /* 0x000fe2000f8e00ff */
[----:B------:R-:W-:Y:S06]  /*0210*/  @!P0 EXIT ;  /* 0x000000000000894d */ /* 0x000fec0003800000 */
[----:B------:R-:W0:Y:S01]  /*0220*/  S2R R19, SR_TID.X ;  /* 0x0000000000137919 */ /* 0x000e220000002100 */
[----:B------:R-:W2:Y:S01]  /*0230*/  LDC.64 R12, c[0x0][0x428] ;  /* 0x00010a00ff0c7b82 */ /* 0x000ea20000000a00 */
[----:B------:R-:W-:Y:S01]  /*0240*/  MOV R3, UR9 ;  /* 0x0000000900037c02 */ /* 0x000fe20008000f00 */
[----:B------:R-:W3:Y:S01]  /*0250*/  LDCU.64 UR6, c[0x0][0x3b8] ;  /* 0x00007700ff0677ac */ /* 0x000ee20008000a00 */
[----:B------:R-:W-:Y:S01]  /*0260*/  MOV R5, UR8 ;  /* 0x0000000800057c02 */ /* 0x000fe20008000f00 */
[C---:B------:R-:W-:Y:S01]  /*0270*/  IMAD.WIDE.U32 R2, R17.reuse, UR10, R2 ;  /* 0x0000000a11027c25 */ /* 0x040fe2000f8e0002 */
[----:B------:R-:W0:Y:S03]  /*0280*/  LDCU.64 UR8, c[0x0][0x3d8] ;  /* 0x00007b00ff0877ac */ /* 0x000e260008000a00 */
[----:B------:R-:W0:Y:S01]  /*0290*/  LDC.64 R20, c[0x0][0x3a0] ;  /* 0x0000e800ff147b82 */ /* 0x000e220000000a00 */
[C---:B------:R-:W-:Y:S01]  /*02a0*/  IMAD.WIDE.U32 R4, R17.reuse, UR14, R4 ;  /* 0x0000000e11047c25 */ /* 0x040fe2000f8e0004 */
[----:B-1----:R-:W-:Y:S01]  /*02b0*/  LEA R30, P0, R2, R6, 0x1 ;  /* 0x00000006021e7211 */ /* 0x002fe200078008ff */
[----:B------:R-:W1:Y:S02]  /*02c0*/  LDCU UR4, c[0x0][0x38c] ;  /* 0x00007180ff0477ac */ /* 0x000e640008000800 */
[----:B------:R-:W-:Y:S01]  /*02d0*/  IMAD R48, R17, UR11, R3 ;  /* 0x0000000b11307c24 */ /* 0x000fe2000f8e0203 */
[----:B------:R-:W-:-:S02]  /*02e0*/  LEA R31, P1, R4, R8, 0x1 ;  /* 0x00000008041f7211 */ /* 0x000fc400078208ff */
[----:B------:R-:W0:Y:S01]  /*02f0*/  LDC.64 R26, c[0x0][0x420] ;  /* 0x00010800ff1a7b82 */ /* 0x000e220000000a00 */
[----:B------:R-:W-:Y:S01]  /*0300*/  IMAD R49, R17, UR15, R5 ;  /* 0x0000000f11317c24 */ /* 0x000fe2000f8e0205 */
[----:B------:R-:W-:Y:S01]  /*0310*/  LEA.HI.X R48, R2, R7, R48, 0x1, P0 ;  /* 0x0000000702307211 */ /* 0x000fe200000f0c30 */
[----:B----4-:R-:W-:-:S03]  /*0320*/  IMAD R3, R10, UR18, R17 ;  /* 0x000000120a037c24 */ /* 0x010fc6000f8e0211 */
[----:B------:R-:W-:Y:S02]  /*0330*/  LEA.HI.X R49, R4, R9, R49, 0x1, P1 ;  /* 0x0000000904317211 */ /* 0x000fe400008f0c31 */
[----:B------:R-:W4:Y:S01]  /*0340*/  LDC.64 R32, c[0x0][0x448] ;  /* 0x00011200ff207b82 */ /* 0x000f220000000a00 */
[----:B--2---:R-:W-:-:S04]  /*0350*/  IMAD.WIDE.U32 R10, R17, R12, RZ ;  /* 0x0000000c110a7225 */ /* 0x004fc800078e00ff */
[C---:B------:R-:W-:Y:S01]  /*0360*/  IMAD R11, R17.reuse, R13, R11 ;  /* 0x0000000d110b7224 */ /* 0x040fe200078e020b */
[----:B-1----:R-:W-:Y:S01]  /*0370*/  UISETP.LT.AND UP0, UPT, UR4, 0x1, UPT ;  /* 0x000000010400788c */ /* 0x002fe2000bf01270 */
[----:B---3--:R-:W-:Y:S01]  /*0380*/  IMAD.WIDE.U32 R12, R17, UR6, RZ ;  /* 0x00000006110c7c25 */ /* 0x008fe2000f8e00ff */
[----:B------:R-:W1:Y:S01]  /*0390*/  LDC.64 R34, c[0x0][0x450] ;  /* 0x00011400ff227b82 */ /* 0x000e620000000a00 */
[----:B0-----:R-:W-:Y:S02]  /*03a0*/  SHF.L.U32 R29, R19, 0x4, RZ ;  /* 0x00000004131d7819 */ /* 0x001fe400000006ff */
[----:B------:R-:W-:Y:S02]  /*03b0*/  IMAD.WIDE.U32 R14, R17, R20, RZ ;  /* 0x00000014110e7225 */ /* 0x000fe400078e00ff */
[----:B------:R-:W-:Y:S02]  /*03c0*/  IADD3 R38, PT, PT, R29, 0x7, RZ ;  /* 0x000000071d267810 */ /* 0x000fe40007ffe0ff */
[----:B------:R-:W-:Y:S01]  /*03d0*/  IMAD R28, R3, R28, RZ ;  /* 0x0000001c031c7224 */ /* 0x000fe200078e02ff */
[----:B------:R-:W0:Y:S01]  /*03e0*/  LDC.64 R36, c[0x0][0x440] ;  /* 0x00011000ff247b82 */ /* 0x000e220000000a00 */
[----:B------:R-:W-:Y:S01]  /*03f0*/  IMAD.WIDE.U32 R24, R17, UR8, RZ ;  /* 0x0000000811187c25 */ /* 0x000fe2000f8e00ff */
[----:B------:R-:W-:-:S02]  /*0400*/  IADD3 R40, PT, PT, R29, 0x9, RZ ;  /* 0x000000091d287810 */ /* 0x000fc40007ffe0ff */
[C---:B------:R-:W-:Y:S01]  /*0410*/  IADD3 R41, PT, PT, R29.reuse, 0xa, RZ ;  /* 0x0000000a1d297810 */ /* 0x040fe20007ffe0ff */
[----:B------:R-:W-:Y:S01]  /*0420*/  IMAD.WIDE.U32 R2, R26, UR18, R10 ;  /* 0x000000121a027c25 */ /* 0x000fe2000f8e000a */
[----:B------:R-:W-:Y:S02]  /*0430*/  LOP3.LUT R10, R29, 0x3e00, RZ, 0xc0, !PT ;  /* 0x00003e001d0a7812 */ /* 0x000fe400078ec0ff */
[----:B------:R-:W2:Y:S01]  /*0440*/  LDC.64 R8, c[0x0][0x3c0] ;  /* 0x0000f000ff087b82 */ /* 0x000ea20000000a00 */
[C---:B------:R-:W-:Y:S01]  /*0450*/  IMAD R23, R17.reuse, UR7, R13 ;  /* 0x0000000711177c24 */ /* 0x040fe2000f8e020d */
[----:B----4-:R-:W-:Y:S01]  /*0460*/  LEA R20, P0, R12, R32, 0x2 ;  /* 0x000000200c147211 */ /* 0x010fe200078010ff */
[C---:B------:R-:W-:Y:S01]  /*0470*/  IMAD R13, R17.reuse, R21, R15 ;  /* 0x00000015110d7224 */ /* 0x040fe200078e020f */
[----:B------:R-:W-:Y:S01]  /*0480*/  LOP3.LUT R47, R10, 0x1f, R19, 0xf8, !PT ;  /* 0x0000001f0a2f7812 */ /* 0x000fe200078ef813 */
[----:B------:R-:W-:Y:S01]  /*0490*/  IMAD R17, R17, UR9, R25 ;  /* 0x0000000911117c24 */ /* 0x000fe2000f8e0219 */
[----:B------:R-:W-:Y:S01]  /*04a0*/  LEA.HI.X R23, R12, R33, R23, 0x2, P0 ;  /* 0x000000210c177211 */ /* 0x000fe200000f1417 */
[----:B------:R-:W-:Y:S01]  /*04b0*/  IMAD R28, R28, UR4, RZ ;  /* 0x000000041c1c7c24 */ /* 0x000fe2000f8e02ff */
[----:B------:R-:W3:Y:S01]  /*04c0*/  LDC.64 R6, c[0x0][0x3e0] ;  /* 0x0000f800ff067b82 */ /* 0x000ee20000000a00 */
[C---:B-1----:R-:W-:Y:S01]  /*04d0*/  LEA R21, P1, R24.reuse, R34, 0x2 ;  /* 0x0000002218157211 */ /* 0x042fe200078210ff */
[----:B------:R-:W-:Y:S01]  /*04e0*/  IMAD R26, R27, UR18, R3 ;  /* 0x000000121b1a7c24 */ /* 0x000fe2000f8e0203 */
[----:B------:R-:W-:Y:S01]  /*04f0*/  USEL UR4, UR4, 0x1, !UP0 ;  /* 0x0000000104047887 */ /* 0x000fe2000c000000 */
[----:B------:R-:W-:Y:S01]  /*0500*/  IMAD.MOV.U32 R27, RZ, RZ, RZ ;  /* 0x000000ffff1b7224 */ /* 0x000fe200078e00ff */
[----:B------:R-:W-:Y:S01]  /*0510*/  LEA.HI.X R24, R24, R35, R17, 0x2, P1 ;  /* 0x0000002318187211 */ /* 0x000fe200008f1411 */
[C---:B------:R-:W-:Y:S01]  /*0520*/  VIADD R33, R29.reuse, 0x2 ;  /* 0x000000021d217836 */ /* 0x040fe20000000000 */
[C---:B------:R-:W-:Y:S01]  /*0530*/  IADD3 R32, PT, PT, R29.reuse, 0x1, RZ ;  /* 0x000000011d207810 */ /* 0x040fe20007ffe0ff */
[----:B------:R-:W1:Y:S01]  /*0540*/  LDC.64 R4, c[0x0][0x3a8] ;  /* 0x0000ea00ff047b82 */ /* 0x000e620000000a00 */
[C---:B0-----:R-:W-:Y:S01]  /*0550*/  LEA R22, P2, R14.reuse, R36, 0x2 ;  /* 0x000000240e167211 */ /* 0x041fe200078410ff */
[C---:B------:R-:W-:Y:S01]  /*0560*/  VIADD R36, R29.reuse, 0x5 ;  /* 0x000000051d247836 */ /* 0x040fe20000000000 */
[C---:B------:R-:W-:Y:S01]  /*0570*/  IADD3 R34, PT, PT, R29.reuse, 0x3, RZ ;  /* 0x000000031d227810 */ /* 0x040fe20007ffe0ff */
[C---:B------:R-:W-:Y:S01]  /*0580*/  VIADD R39, R29.reuse, 0x8 ;  /* 0x000000081d277836 */ /* 0x040fe20000000000 */
[----:B------:R-:W-:Y:S01]  /*0590*/  LEA.HI.X R25, R14, R37, R13, 0x2, P2 ;  /* 0x000000250e197211 */ /* 0x000fe200010f140d */
[C---:B------:R-:W-:Y:S01]  /*05a0*/  VIADD R42, R29.reuse, 0xb ;  /* 0x0000000b1d2a7836 */ /* 0x040fe20000000000 */
[C---:B------:R-:W-:Y:S01]  /*05b0*/  IADD3 R35, PT, PT, R29.reuse, 0x4, RZ ;  /* 0x000000041d237810 */ /* 0x040fe20007ffe0ff */
[C---:B------:R-:W-:Y:S01]  /*05c0*/  VIADD R45, R29.reuse, 0xe ;  /* 0x0000000e1d2d7836 */ /* 0x040fe20000000000 */
[----:B--2---:R-:W-:Y:S01]  /*05d0*/  SHF.L.U64.HI R9, R8, 0x2, R9 ;  /* 0x0000000208097819 */ /* 0x004fe20000010209 */
[----:B------:R-:W0:Y:S01]  /*05e0*/  LDCU.U8 UR9, c[0x0][0x39e] ;  /* 0x000073c0ff0977ac */ /* 0x000e220008000000 */
[----:B------:R-:W-:-:S02]  /*05f0*/  IADD3 R37, PT, PT, R29, 0x6, RZ ;  /* 0x000000061d257810 */ /* 0x000fc40007ffe0ff */
[C---:B------:R-:W-:Y:S01]  /*0600*/  IADD3 R43, PT, PT, R29.reuse, 0xc, RZ ;  /* 0x0000000c1d2b7810 */ /* 0x040fe20007ffe0ff */
[----:B------:R-:W-:Y:S01]  /*0610*/  UIADD3 UR7, UPT, UPT, -UR4, URZ, URZ ;  /* 0x000000ff04077290 */ /* 0x000fe2000fffe1ff */
[C---:B------:R-:W-:Y:S02]  /*0620*/  IADD3 R44, PT, PT, R29.reuse, 0xd, RZ ;  /* 0x0000000d1d2c7810 */ /* 0x040fe40007ffe0ff */
[----:B---3--:R-:W-:Y:S02]  /*0630*/  SHF.L.U64.HI R7, R6, 0x2, R7 ;  /* 0x0000000206077819 */ /* 0x008fe40000010207 */
[----:B------:R-:W-:Y:S02]  /*0640*/  IADD3 R46, PT, PT, R29, 0xf, RZ ;  /* 0x0000000f1d2e7810 */ /* 0x000fe40007ffe0ff */
[C---:B------:R-:W-:Y:S02]  /*0650*/  LOP3.LUT R50, R47.reuse, 0x20, RZ, 0xfc, !PT ;  /* 0x000000202f327812 */ /* 0x040fe400078efcff */
[----:B------:R-:W-:-:S02]  /*0660*/  LOP3.LUT R51, R47, 0x40, RZ, 0xfc, !PT ;  /* 0x000000402f337812 */ /* 0x000fc400078efcff */
[----:B-1----:R-:W-:Y:S02]  /*0670*/  SHF.L.U64.HI R5, R4, 0x2, R5 ;  /* 0x0000000204057819 */ /* 0x002fe40000010205 */
        /* <DEDUP_REMOVED lines=12> */
[----:B0-----:R-:W-:-:S07]  /*0740*/  LOP3.LUT R64, R47, 0x1e0, RZ, 0xfc, !PT ;  /* 0x000001e02f407812 */ /* 0x001fce00078efcff */
.L_x_3818:
[----:B0-----:R-:W0:Y:S01]  /*0750*/  LDCU UR4, c[0x0][0x388] ;  /* 0x00007100ff0477ac */ /* 0x001e220008000800 */
[----:B------:R-:W-:Y:S01]  /*0760*/  SHF.L.U32 R10, R47, 0x1, RZ ;  /* 0x000000012f0a7819 */ /* 0x000fe200000006ff */
[----:B------:R-:W-:Y:S01]  /*0770*/  IMAD.SHL.U32 R65, R27, 0x200, RZ ;  /* 0x000002001b417824 */ /* 0x000fe200078e00ff */
[----:B------:R-:W-:Y:S02]  /*0780*/  PRMT R15, RZ, 0x7610, R15 ;  /* 0x00007610ff0f7816 */ /* 0x000fe4000000000f */
[C---:B------:R-:W-:Y:S02]  /*0790*/  IADD3 R12, P1, PT, R10.reuse, R30, RZ ;  /* 0x0000001e0a0c7210 */ /* 0x040fe40007f3e0ff */
[----:B------:R-:W-:Y:S02]  /*07a0*/  IADD3 R10, P0, PT, R10, R31, RZ ;  /* 0x0000001f0a0a7210 */ /* 0x000fe40007f1e0ff */
[----:B------:R-:W-:Y:S02]  /*07b0*/  IADD3.X R13, PT, PT, RZ, R48, RZ, P1, !PT ;  /* 0x00000030ff0d7210 */ /* 0x000fe40000ffe4ff */
[----:B------:R-:W-:-:S02]  /*07c0*/  IADD3.X R11, PT, PT, RZ, R49, RZ, P0, !PT ;  /* 0x00000031ff0b7210 */ /* 0x000fc400007fe4ff */
[----:B------:R-:W-:Y:S02]  /*07d0*/  PRMT R80, RZ, 0x7610, R80 ;  /* 0x00007610ff507816 */ /* 0x000fe40000000050 */
        /* <DEDUP_REMOVED lines=27> */
[----:B------:R-:W4:Y:S04]  /*0990*/  @!P5 LDG.E.U16 R16, desc[UR16][R12.64+0xc0] ;  /* 0x0000c0100c10d981 */ /* 0x000f28000c1e1500 */
[----:B------:R-:W4:Y:S01]  /*09a0*/  @!P0 LDG.E.U16 R80, desc[UR16][R12.64+0x1c0] ;  /* 0x0001c0100c508981 */ /* 0x000f22000c1e1500 */
[----:B------:R-:W-:-:S02]  /*09b0*/  ISETP.GE.AND P0, PT, R57, R66, PT ;  /* 0x000000423900720c */ /* 0x000fc40003f06270 */
[-C--:B------:R-:W-:Y:S01]  /*09c0*/  ISETP.GE.AND P1, PT, R59, R66.reuse, PT ;  /* 0x000000423b00720c */ /* 0x080fe20003f26270 */
[----:B------:R-:W4:Y:S04]  /*09d0*/  @!P4 LDG.E.U16 R75, desc[UR16][R12.64+0x100] ;  /* 0x000100100c4bc981 */ /* 0x000f28000c1e1500 */
[----:B------:R-:W4:Y:S01]  /*09e0*/  @!P2 LDG.E.U16 R77, desc[UR16][R12.64+0x180] ;  /* 0x000180100c4da981 */ /* 0x000f22000c1e1500 */
[----:B------:R-:W-:-:S03]  /*09f0*/  ISETP.GE.AND P2, PT, R60, R66, PT ;  /* 0x000000423c00720c */ /* 0x000fc60003f46270 */
[----:B------:R-:W4:Y:S04]  /*0a00*/  @!P3 LDG.E.U16 R76, desc[UR16][R12.64+0x140] ;  /* 0x000140100c4cb981 */ /* 0x000f28000c1e1500 */
[----:B------:R-:W4:Y:S01]  /*0a10*/  @!P0 LDG.E.U16 R81, desc[UR16][R12.64+0x200] ;  /* 0x000200100c518981 */ /* 0x000f22000c1e1500 */
[-C--:B------:R-:W-:Y:S02]  /*0a20*/  ISETP.GE.AND P0, PT, R58, R66.reuse, PT ;  /* 0x000000423a00720c */ /* 0x080fe40003f06270 */
[-C--:B------:R-:W-:Y:S01]  /*0a30*/  ISETP.GE.AND P3, PT, R61, R66.reuse, PT ;  /* 0x000000423d00720c */ /* 0x080fe20003f66270 */
[----:B------:R-:W4:Y:S01]  /*0a40*/  @!P1 LDG.E.U16 R83, desc[UR16][R12.64+0x280] ;  /* 0x000280100c539981 */ /* 0x000f22000c1e1500 */
[-C--:B------:R-:W-:Y:S02]  /*0a50*/  ISETP.GE.AND P4, PT, R62, R66.reuse, PT ;  /* 0x000000423e00720c */ /* 0x080fe40003f86270 */
[-C--:B------:R-:W-:Y:S01]  /*0a60*/  ISETP.GE.AND P5, PT, R63, R66.reuse, PT ;  /* 0x000000423f00720c */ /* 0x080fe20003fa6270 */
[----:B------:R-:W4:Y:S01]  /*0a70*/  @!P2 LDG.E.U16 R84, desc[UR16][R12.64+0x2c0] ;  /* 0x0002c0100c54a981 */ /* 0x000f22000c1e1500 */
[----:B------:R-:W-:-:S05]  /*0a80*/  ISETP.GE.AND P6, PT, R64, R66, PT ;  /* 0x000000424000720c */ /* 0x000fca0003fc6270 */
        /* <DEDUP_REMOVED lines=9> */
[C---:B-1----:R-:W-:Y:S01]  /*0b20*/  VIADD R70, R67.reuse, 0x20 ;  /* 0x0000002043467836 */ /* 0x042fe20000000000 */
[C---:B------:R-:W-:Y:S01]  /*0b30*/  IADD3 R12, PT, PT, R67.reuse, 0x40, RZ ;  /* 0x00000040430c7810 */ /* 0x040fe20007ffe0ff */
[C---:B------:R-:W-:Y:S01]  /*0b40*/  VIADD R72, R67.reuse, 0x80 ;  /* 0x0000008043487836 */ /* 0x040fe20000000000 */
[CC--:B------:R-:W-:Y:S02]  /*0b50*/  LEA.HI.SX32 R68, R67.reuse, R67.reuse, 0x1b ;  /* 0x0000004343447211 */ /* 0x0c0fe400078fdaff */
[-C--:B------:R-:W-:Y:S02]  /*0b60*/  LEA.HI.SX32 R69, R70, R67.reuse, 0x1b ;  /* 0x0000004346457211 */ /* 0x080fe400078fdaff */
[----:B------:R-:W-:Y:S02]  /*0b70*/  IADD3 R70, PT, PT, R67, 0x60, RZ ;  /* 0x0000006043467810 */ /* 0x000fe40007ffe0ff */
[----:B------:R-:W-:-:S02]  /*0b80*/  LEA.HI.SX32 R12, R12, R67, 0x1b ;  /* 0x000000430c0c7211 */ /* 0x000fc400078fdaff */
[----:B------:R-:W-:Y:S02]  /*0b90*/  LEA R68, R68, UR4, 0x1 ;  /* 0x0000000444447c11 */ /* 0x000fe4000f8e08ff */
[-C--:B------:R-:W-:Y:S02]  /*0ba0*/  LEA.HI.SX32 R71, R70, R67.reuse, 0x1b ;  /* 0x0000004346477211 */ /* 0x080fe400078fdaff */
[----:B------:R-:W-:Y:S02]  /*0bb0*/  LEA R69, R69, UR4, 0x1 ;  /* 0x0000000445457c11 */ /* 0x000fe4000f8e08ff */
[C---:B------:R-:W-:Y:S02]  /*0bc0*/  IADD3 R74, PT, PT, R67.reuse, 0xa0, RZ ;  /* 0x000000a0434a7810 */ /* 0x040fe40007ffe0ff */
[----:B------:R-:W-:Y:S02]  /*0bd0*/  LEA.HI.SX32 R72, R72, R67, 0x1b ;  /* 0x0000004348487211 */ /* 0x000fe400078fdaff */
[----:B------:R-:W-:Y:S01]  /*0be0*/  LEA R70, R12, UR4, 0x1 ;  /* 0x000000040c467c11 */ /* 0x000fe2000f8e08ff */
[C---:B------:R-:W-:Y:S01]  /*0bf0*/  VIADD R12, R67.reuse, 0xe0 ;  /* 0x000000e0430c7836 */ /* 0x040fe20000000000 */
[----:B------:R-:W-:-:S02]  /*0c00*/  IADD3 R78, PT, PT, R67, 0xc0, RZ ;  /* 0x000000c0434e7810 */ /* 0x000fc40007ffe0ff */
[----:B------:R-:W-:Y:S02]  /*0c10*/  LEA R71, R71, UR4, 0x1 ;  /* 0x0000000447477c11 */ /* 0x000fe4000f8e08ff */
[-C--:B------:R-:W-:Y:S02]  /*0c20*/  LEA.HI.SX32 R73, R74, R67.reuse, 0x1b ;  /* 0x000000434a497211 */ /* 0x080fe400078fdaff */
[----:B------:R-:W-:Y:S02]  /*0c30*/  LEA R72, R72, UR4, 0x1 ;  /* 0x0000000448487c11 */ /* 0x000fe4000f8e08ff */
[-C--:B------:R-:W-:Y:S02]  /*0c40*/  LEA.HI.SX32 R74, R78, R67.reuse, 0x1b ;  /* 0x000000434e4a7211 */ /* 0x080fe400078fdaff */
[----:B------:R-:W-:Y:S01]  /*0c50*/  LEA.HI.SX32 R12, R12, R67, 0x1b ;  /* 0x000000430c0c7211 */ /* 0x000fe200078fdaff */
[----:B------:R-:W-:Y:S01]  /*0c60*/  VIADD R90, R67, 0x140 ;  /* 0x00000140435a7836 */ /* 0x000fe20000000000 */
[----:B------:R-:W-:-:S02]  /*0c70*/  LEA R73, R73, UR4, 0x1 ;  /* 0x0000000449497c11 */ /* 0x000fc4000f8e08ff */
[C---:B------:R-:W-:Y:S02]  /*0c80*/  IADD3 R78, PT, PT, R67.reuse, 0x120, RZ ;  /* 0x00000120434e7810 */ /* 0x040fe40007ffe0ff */
[----:B------:R-:W-:Y:S02]  /*0c90*/  LEA R74, R74, UR4, 0x1 ;  /* 0x000000044a4a7c11 */ /* 0x000fe4000f8e08ff */
[----:B------:R-:W-:Y:S02]  /*0ca0*/  IADD3 R92, PT, PT, R67, 0x160, RZ ;  /* 0x00000160435c7810 */ /* 0x000fe40007ffe0ff */
[-C--:B------:R-:W-:Y:S02]  /*0cb0*/  LEA.HI.SX32 R78, R78, R67.reuse, 0x1b ;  /* 0x000000434e4e7211 */ /* 0x080fe400078fdaff */
[-C--:B------:R-:W-:Y:S02]  /*0cc0*/  LEA.HI.SX32 R90, R90, R67.reuse, 0x1b ;  /* 0x000000435a5a7211 */ /* 0x080fe400078fdaff */
[----:B------:R-:W-:-:S04]  /*0cd0*/  LEA.HI.SX32 R79, R92, R67, 0x1b ;  /* 0x000000435c4f7211 */ /* 0x000fc800078fdaff */
[----:B------:R-:W-:Y:S02]  /*0ce0*/  LEA R79, R79, UR4, 0x1 ;  /* 0x000000044f4f7c11 */ /* 0x000fe4000f8e08ff */
        /* <DEDUP_REMOVED lines=12> */
[----:B------:R-:W-:Y:S01]  /*0db0*/  PRMT R109, RZ, 0x7610, R109 ;  /* 0x00007610ff6d7816 */ /* 0x000fe2000000006d */
[----:B--2---:R-:W-:Y:S04]  /*0dc0*/  STS.U16 [R68], R15 ;  /* 0x0000000f44007388 */ /* 0x004fe80000000400 */
[----:B---3--:R0:W-:Y:S04]  /*0dd0*/  STS.U16 [R69+0x40], R14 ;  /* 0x0000400e45007388 */ /* 0x0081e80000000400 */
[----:B----4-:R-:W-:Y:S04]  /*0de0*/  STS.U16 [R70+0x80], R17 ;  /* 0x0000801146007388 */ /* 0x010fe80000000400 */
[----:B------:R1:W-:Y:S01]  /*0df0*/  STS.U16 [R71+0xc0], R16 ;  /* 0x0000c01047007388 */ /* 0x0003e20000000400 */
[----:B0-----:R-:W-:-:S04]  /*0e00*/  IADD3 R14, PT, PT, R67, 0x100, RZ ;  /* 0x00000100430e7810 */ /* 0x001fc80007ffe0ff */
[-C--:B------:R-:W-:Y:S01]  /*0e10*/  LEA.HI.SX32 R14, R14, R67.reuse, 0x1b ;  /* 0x000000430e0e7211 */ /* 0x080fe200078fdaff */
[----:B------:R0:W-:Y:S01]  /*0e20*/  STS.U16 [R72+0x100], R75 ;  /* 0x0001004b48007388 */ /* 0x0001e20000000400 */
[C---:B-1----:R-:W-:Y:S02]  /*0e30*/  IADD3 R16, PT, PT, R67.reuse, 0x1c0, RZ ;  /* 0x000001c043107810 */ /* 0x042fe40007ffe0ff */
[----:B0-----:R-:W-:Y:S02]  /*0e40*/  LEA R75, R12, UR4, 0x1 ;  /* 0x000000040c4b7c11 */ /* 0x001fe4000f8e08ff */
[C---:B------:R-:W-:Y:S01]  /*0e50*/  IADD3 R12, PT, PT, R67.reuse, 0x180, RZ ;  /* 0x00000180430c7810 */ /* 0x040fe20007ffe0ff */
[----:B------:R0:W-:Y:S03]  /*0e60*/  STS.U16 [R73+0x140], R76 ;  /* 0x0001404c49007388 */ /* 0x0001e60000000400 */
[----:B------:R-:W-:Y:S01]  /*0e70*/  LEA.HI.SX32 R12, R12, R67, 0x1b ;  /* 0x000000430c0c7211 */ /* 0x000fe200078fdaff */
[----:B------:R1:W-:Y:S01]  /*0e80*/  STS.U16 [R74+0x180], R77 ;  /* 0x0001804d4a007388 */ /* 0x0003e20000000400 */
[----:B0-----:R-:W-:Y:S01]  /*0e90*/  LEA R76, R14, UR4, 0x1 ;  /* 0x000000040e4c7c11 */ /* 0x001fe2000f8e08ff */
[----:B------:R-:W-:-:S02]  /*0ea0*/  VIADD R14, R67, 0x1a0 ;  /* 0x000001a0430e7836 */ /* 0x000fc40000000000 */
[----:B------:R0:W-:Y:S01]  /*0eb0*/  STS.U16 [R75+0x1c0], R80 ;  /* 0x0001c0504b007388 */ /* 0x0001e20000000400 */
[----:B-1----:R-:W-:Y:S02]  /*0ec0*/  LEA R77, R78, UR4, 0x1 ;  /* 0x000000044e4d7c11 */ /* 0x002fe4000f8e08ff */
[----:B------:R-:W-:Y:S02]  /*0ed0*/  LEA R78, R90, UR4, 0x1 ;  /* 0x000000045a4e7c11 */ /* 0x000fe4000f8e08ff */
[C---:B------:R-:W-:Y:S01]  /*0ee0*/  IADD3 R90, PT, PT, R67.reuse, 0x1e0, RZ ;  /* 0x000001e0435a7810 */ /* 0x040fe20007ffe0ff */
[----:B------:R1:W-:Y:S01]  /*0ef0*/  STS.U16 [R76+0x200], R81 ;  /* 0x000200514c007388 */ /* 0x0003e20000000400 */
[----:B------:R-:W-:Y:S02]  /*0f00*/  LEA.HI.SX32 R14, R14, R67, 0x1b ;  /* 0x000000430e0e7211 */ /* 0x000fe400078fdaff */
[----:B0-----:R-:W-:Y:S01]  /*0f10*/  LEA R80, R12, UR4, 0x1 ;  /* 0x000000040c507c11 */ /* 0x001fe2000f8e08ff */
[----:B------:R0:W-:Y:S01]  /*0f20*/  STS.U16 [R77+0x240], R82 ;  /* 0x000240524d007388 */ /* 0x0001e20000000400 */
[----:B------:R-:W-:-:S02]  /*0f30*/  SHF.L.U32 R12, R67, 0x4, RZ ;  /* 0x00000004430c7819 */ /* 0x000fc400000006ff */
[-C--:B------:R-:W-:Y:S01]  /*0f40*/  LEA.HI.SX32 R16, R16, R67.reuse, 0x1b ;  /* 0x0000004310107211 */ /* 0x080fe200078fdaff */
[----:B------:R2:W-:Y:S01]  /*0f50*/  STS.U16 [R78+0x280], R83 ;  /* 0x000280534e007388 */ /* 0x0005e20000000400 */
[----:B------:R-:W-:Y:S02]  /*0f60*/  LEA.HI.SX32 R90, R90, R67, 0x1b ;  /* 0x000000435a5a7211 */ /* 0x000fe400078fdaff */
[----:B-1----:R-:W-:Y:S01]  /*0f70*/  LEA R81, R14, UR4, 0x1 ;  /* 0x000000040e517c11 */ /* 0x002fe2000f8e08ff */
[----:B------:R1:W-:Y:S01]  /*0f80*/  STS.U16 [R79+0x2c0], R84 ;  /* 0x0002c0544f007388 */ /* 0x0003e20000000400 */
[----:B0-----:R-:W-:-:S03]  /*0f90*/  LEA R82, R16, UR4, 0x1 ;  /* 0x0000000410527c11 */ /* 0x001fc6000f8e08ff */
[----:B------:R-:W-:Y:S01]  /*0fa0*/  STS.U16 [R80+0x300], R85 ;  /* 0x0003005550007388 */ /* 0x000fe20000000400 */
[----:B--2---:R-:W-:Y:S02]  /*0fb0*/  LEA R83, R90, UR4, 0x1 ;  /* 0x000000045a537c11 */ /* 0x004fe4000f8e08ff */
[----:B-1----:R-:W-:Y:S01]  /*0fc0*/  LEA.HI.SX32 R84, R12, R12, 0x1b ;  /* 0x0000000c0c547211 */ /* 0x002fe200078fdaff */
[----:B------:R-:W-:Y:S03]  /*0fd0*/  STS.U16 [R81+0x340], R86 ;  /* 0x0003405651007388 */ /* 0x000fe60000000400 */
        /* <DEDUP_REMOVED lines=25> */
[----:B------:R-:W-:-:S03]  /*1170*/  ISETP.GE.AND P0, PT, R51, R66, PT ;  /* 0x000000423300720c */ /* 0x000fc60003f06270 */
[----:B------:R-:W3:Y:S01]  /*1180*/  @!P1 LDG.E.U16 R88, desc[UR16][R10.64+0x40] ;  /* 0x000040100a589981 */ /* 0x000ee2000c1e1500 */
[----:B------:R-:W-:Y:S02]  /*1190*/  ISETP.GE.AND P1, PT, R52, R66, PT ;  /* 0x000000423400720c */ /* 0x000fe40003f26270 */
[----:B------:R-:W-:Y:S01]  /*11a0*/  PRMT R87, RZ, 0x7610, R87 ;  /* 0x00007610ff577816 */ /* 0x000fe20000000057 */
[----:B------:R-:W4:Y:S01]  /*11b0*/  @!P2 LDG.E.U16 R108, desc[UR16][R10.64+0x2c0] ;  /* 0x0002c0100a6ca981 */ /* 0x000f22000c1e1500 */
[----:B------:R-:W-:-:S03]  /*11c0*/  PRMT R86, RZ, 0x7610, R86 ;  /* 0x00007610ff567816 */ /* 0x000fc60000000056 */
[----:B------:R-:W4:Y:S04]  /*11d0*/  @!P3 LDG.E.U16 R107, desc[UR16][R10.64+0x300] ;  /* 0x000300100a6bb981 */ /* 0x000f28000c1e1500 */
[----:B------:R-:W4:Y:S01]  /*11e0*/  @!P0 LDG.E.U16 R85, desc[UR16][R10.64+0x80] ;  /* 0x000080100a558981 */ /* 0x000f22000c1e1500 */
[----:B------:R-:W-:-:S03]  /*11f0*/  ISETP.GE.AND P0, PT, R53, R66, PT ;  /* 0x000000423500720c */ /* 0x000fc60003f06270 */
[----:B------:R-:W4:Y:S01]  /*1200*/  @!P1 LDG.E.U16 R90, desc[UR16][R10.64+0xc0] ;  /* 0x0000c0100a5a9981 */ /* 0x000f22000c1e1500 */
[----:B------:R-:W-:-:S03]  /*1210*/  ISETP.GE.AND P1, PT, R54, R66, PT ;  /* 0x000000423600720c */ /* 0x000fc60003f26270 */
[----:B------:R-:W4:Y:S04]  /*1220*/  @!P4 LDG.E.U16 R110, desc[UR16][R10.64+0x340] ;  /* 0x000340100a6ec981 */ /* 0x000f28000c1e1500 */
[----:B------:R-:W4:Y:S04]  /*1230*/  @!P5 LDG.E.U16 R109, desc[UR16][R10.64+0x380] ;  /* 0x000380100a6dd981 */ /* 0x000f28000c1e1500 */
[----:B------:R-:W4:Y:S01]  /*1240*/  @!P0 LDG.E.U16 R87, desc[UR16][R10.64+0x100] ;  /* 0x000100100a578981 */ /* 0x000f22000c1e1500 */
[----:B------:R-:W-:-:S03]  /*1250*/  ISETP.GE.AND P0, PT, R55, R66, PT ;  /* 0x000000423700720c */ /* 0x000fc60003f06270 */
[----:B------:R-:W4:Y:S01]  /*1260*/  @!P1 LDG.E.U16 R98, desc[UR16][R10.64+0x140] ;  /* 0x000140100a629981 */ /* 0x000f22000c1e1500 */
[----:B------:R-:W-:-:S03]  /*1270*/  ISETP.GE.AND P1, PT, R56, R66, PT ;  /* 0x000000423800720c */ /* 0x000fc60003f26270 */
[----:B------:R-:W4:Y:S06]  /*1280*/  @!P6 LDG.E.U16 R86, desc[UR16][R10.64+0x3c0] ;  /* 0x0003c0100a56e981 */ /* 0x000f2c000c1e1500 */
[----:B------:R-:W4:Y:S01]  /*1290*/  @!P0 LDG.E.U16 R91, desc[UR16][R10.64+0x180] ;  /* 0x000180100a5b8981 */ /* 0x000f22000c1e1500 */
[----:B------:R-:W-:-:S03]  /*12a0*/  ISETP.GE.AND P0, PT, R57, R66, PT ;  /* 0x000000423900720c */ /* 0x000fc60003f06270 */
[----:B------:R-:W4:Y:S01]  /*12b0*/  @!P1 LDG.E.U16 R104, desc[UR16][R10.64+0x1c0] ;  /* 0x0001c0100a689981 */ /* 0x000f22000c1e1500 */
[----:B------:R-:W-:Y:S02]  /*12c0*/  ISETP.NE.AND P1, PT, R103, RZ, PT ;  /* 0x000000ff6700720c */ /* 0x000fe40003f25270 */
[----:B------:R-:W-:-:S07]  /*12d0*/  PRMT R103, RZ, 0x7610, R103 ;  /* 0x00007610ff677816 */ /* 0x000fce0000000067 */
[----:B------:R-:W4:Y:S01]  /*12e0*/  @!P0 LDG.E.U16 R103, desc[UR16][R10.64+0x200] ;  /* 0x000200100a678981 */ /* 0x000f22000c1e1500 */
[----:B------:R-:W-:Y:S02]  /*12f0*/  ISETP.NE.AND P0, PT, R105, RZ, PT ;  /* 0x000000ff6900720c */ /* 0x000fe40003f05270 */
[----:B------:R-:W-:-:S06]  /*1300*/  PRMT R105, RZ, 0x7610, R105 ;  /* 0x00007610ff697816 */ /* 0x000fcc0000000069 */
[----:B------:R-:W4:Y:S05]  /*1310*/  @!P1 LDG.E.U16 R105, desc[UR16][R10.64+0x280] ;  /* 0x000280100a699981 */ /* 0x000f2a000c1e1500 */
[----:B------:R0:W4:Y:S02]  /*1320*/  @!P0 LDG.E.U16 R106, desc[UR16][R10.64+0x240] ;  /* 0x000240100a6a8981 */ /* 0x000124000c1e1500 */
[----:B0-----:R-:W0:Y:S01]  /*1330*/  LDC R10, c[0x0][0x38c] ;  /* 0x0000e300ff0a7b82 */ /* 0x001e220000000800 */
[----:B------:R-:W-:Y:S01]  /*1340*/  BSSY.RECONVERGENT B0, `(.L_x_3782) ;  /* 0x0000054000007945 */ /* 0x000fe20003800200 */
[----:B0-----:R-:W-:Y:S01]  /*1350*/  ISETP.GE.AND P5, PT, R10, 0x1, PT ;  /* 0x000000010a00780c */ /* 0x001fe20003fa6270 */
        /* <DEDUP_REMOVED lines=23> */
[----:B------:R0:W2:Y:S04]  /*14d0*/  LDS.U16 R98, [R84+0xc] ;  /* 0x00000c0054627984 */ /* 0x0000a80000000400 */
[----:B------:R0:W2:Y:S04]  /*14e0*/  LDS.U16 R104, [R84+0xe] ;  /* 0x00000e0054687984 */ /* 0x0000a80000000400 */
[----:B------:R0:W2:Y:S04]  /*14f0*/  LDS.U16 R107, [R84+0x10] ;  /* 0x00001000546b7984 */ /* 0x0000a80000000400 */
[----:B------:R0:W2:Y:S04]  /*1500*/  LDS.U16 R108, [R84+0x12] ;  /* 0x00001200546c7984 */ /* 0x0000a80000000400 */
        /* <DEDUP_REMOVED lines=9> */
[----:B------:R-:W-:-:S04]  /*15a0*/  FSETP.GTU.FTZ.AND P0, PT, R88, 20, PT ;  /* 0x41a000005800780b */ /* 0x000fc80003f1c000 */
[----:B------:R-:W-:Y:S01]  /*15b0*/  ISETP.EQ.OR P0, PT, RZ, UR9, P0 ;  /* 0x00000009ff007c0c */ /* 0x000fe20008702670 */
[----:B--2---:R-:W-:Y:S02]  /*15c0*/  HADD2.F32 R87, -RZ, R87.H0_H0 ;  /* 0x20000057ff577230 */ /* 0x004fe40000004100 */
[----:B---3--:R-:W-:Y:S02]  /*15d0*/  HADD2.F32 R113, -RZ, R89.H0_H0 ;  /* 0x20000059ff717230 */ /* 0x008fe40000004100 */
[----:B----4-:R-:W-:Y:S02]  /*15e0*/  HADD2.F32 R115, -RZ, R90.H0_H0 ;  /* 0x2000005aff737230 */ /* 0x010fe40000004100 */
        /* <DEDUP_REMOVED lines=41> */
.L_x_3783:
[----:B------:R-:W-:Y:S05]  /*1880*/  BSYNC.RECONVERGENT B0 ;  /* 0x0000000000007941 */ /* 0x000fea0003800200 */
.L_x_3782:
        /* <DEDUP_REMOVED lines=37> */
.L_x_3785:
[----:B------:R-:W-:Y:S05]  /*1ae0*/  BSYNC.RECONVERGENT B0 ;  /* 0x0000000000007941 */ /* 0x000fea0003800200 */
.L_x_3784:
        /* <DEDUP_REMOVED lines=35> */
.L_x_3787:
[----:B------:R-:W-:Y:S05]  /*1d20*/  BSYNC.RECONVERGENT B0 ;  /* 0x0000000000007941 */ /* 0x000fea0003800200 */
.L_x_3786:
        /* <DEDUP_REMOVED lines=37> */
.L_x_3789:
[----:B------:R-:W-:Y:S05]  /*1f80*/  BSYNC.RECONVERGENT B0 ;  /* 0x0000000000007941 */ /* 0x000fea0003800200 */
.L_x_3788:
        /* <DEDUP_REMOVED lines=35> */
.L_x_3791:
[----:B------:R-:W-:Y:S05]  /*21c0*/  BSYNC.RECONVERGENT B0 ;  /* 0x0000000000007941 */ /* 0x000fea0003800200 */
.L_x_3790:
        /* <DEDUP_REMOVED lines=37> */
.L_x_3793:
[----:B------:R-:W-:Y:S05]  /*2420*/  BSYNC.RECONVERGENT B0 ;  /* 0x0000000000007941 */ /* 0x000fea0003800200 */
.L_x_3792:
        /* <DEDUP_REMOVED lines=35> */
.L_x_3795:
[----:B------:R-:W-:Y:S05]  /*2660*/  BSYNC.RECONVERGENT B0 ;  /* 0x0000000000007941 */ /* 0x000fea0003800200 */
.L_x_3794:
        /* <DEDUP_REMOVED lines=37> */
.L_x_3797:
[----:B------:R-:W-:Y:S05]  /*28c0*/  BSYNC.RECONVERGENT B0 ;  /* 0x0000000000007941 */ /* 0x000fea0003800200 */
.L_x_3796:
[----:B------:R-:W-:Y:S01]  /*28d0*/  HADD2.F32 R111, -RZ, R105.H0_H0 ;  /* 0x20000069ff6f7230 */ /* 0x000fe20000004100 */
[----:B------:R-:W-:Y:S01]  /*28e0*/  BSSY.RECONVERGENT B0, `(.L_x_3798) ;  /* 0x0000023000007945 */ /* 0x000fe20003800200 */
[----:B------:R-:W-:Y:S01]  /*28f0*/  HADD2.F32 R105, -RZ, R102.H0_H0 ;  /* 0x20000066ff697230 */ /* 0x000fe20000004100 */
[----:B------:R-:W-:Y:S02]  /*2900*/  FSETP.GTU.FTZ.AND P4, PT, R106, 20, PT ;  /* 0x41a000006a00780b */ /* 0x000fe40003f9c000 */
[----:B------:R-:W-:Y:S01]  /*2910*/  FADD.FTZ R102, R111, R18 ;  /* 0x000000126f667221 */ /* 0x000fe20000010000 */
[----:B------:R-:W-:Y:S10]  /*2920*/  @P3 BRA `(.L_x_3799) ;  /* 0x0000000000783947 */ /* 0x000ff40003800000 */
        /* <DEDUP_REMOVED lines=30> */
.L_x_3799:
[----:B------:R-:W-:Y:S05]  /*2b10*/  BSYNC.RECONVERGENT B0 ;  /* 0x0000000000007941 */ /* 0x000fea0003800200 */
.L_x_3798:
        /* <DEDUP_REMOVED lines=41> */
.L_x_3801:
[----:B------:R-:W-:Y:S05]  /*2db0*/  BSYNC.RECONVERGENT B0 ;  /* 0x0000000000007941 */ /* 0x000fea0003800200 */
.L_x_3800:
        /* <DEDUP_REMOVED lines=39> */
.L_x_3803:
[----:B------:R-:W-:Y:S05]  /*3030*/  BSYNC.RECONVERGENT B0 ;  /* 0x0000000000007941 */ /* 0x000fea0003800200 */
.L_x_3802:
        /* <DEDUP_REMOVED lines=44> */
.L_x_3805:
[----:B------:R-:W-:Y:S05]  /*3300*/  BSYNC.RECONVERGENT B0 ;  /* 0x0000000000007941 */ /* 0x000fea0003800200 */
.L_x_3804:
        /* <DEDUP_REMOVED lines=32> */
.L_x_3807:
[----:B------:R-:W-:Y:S05]  /*3510*/  BSYNC.RECONVERGENT B0 ;  /* 0x0000000000007941 */ /* 0x000fea0003800200 */
.L_x_3806:
        /* <DEDUP_REMOVED lines=32> */
.L_x_3809:
[----:B------:R-:W-:Y:S05]  /*3720*/  BSYNC.RECONVERGENT B0 ;  /* 0x0000000000007941 */ /* 0x000fea0003800200 */
.L_x_3808:
        /* <DEDUP_REMOVED lines=32> */
.L_x_3811:
[----:B------:R-:W-:Y:S05]  /*3930*/  BSYNC.RECONVERGENT B0 ;  /* 0x0000000000007941 */ /* 0x000fea0003800200 */
.L_x_3810:
        /* <DEDUP_REMOVED lines=32> */
.L_x_3813:
[----:B------:R-:W-:Y:S05]  /*3b40*/  BSYNC.RECONVERGENT B0 ;  /* 0x0000000000007941 */ /* 0x000fea0003800200 */
.L_x_3812:
        /* <DEDUP_REMOVED lines=19> */
[----:B------:R-:W-:Y:S02]  /*3c80*/  IMAD R133, R27, R10, RZ ;  /* 0x0000000a1b857224 */ /* 0x000fe400078e02ff */
[----:B------:R-:W-:Y:S01]  /*3c90*/  FMUL.FTZ R128, R135, R102 ;  /* 0x0000006687807220 */ /* 0x000fe20000410000 */
[----:B------:R-:W0:Y:S01]  /*3ca0*/  LDC.64 R10, c[0x0][0x480] ;  /* 0x00012000ff0a7b82 */ /* 0x000e220000000a00 */
        /* <DEDUP_REMOVED lines=15> */
[----:B------:R-:W-:Y:S01]  /*3da0*/  IMAD.MOV.U32 R135, RZ, RZ, R22 ;  /* 0x000000ffff877224 */ /* 0x000fe200078e0016 */
[----:B------:R-:W-:Y:S01]  /*3db0*/  MOV R134, R25 ;  /* 0x0000001900867202 */ /* 0x000fe20000000f00 */
[----:B------:R-:W-:Y:S01]  /*3dc0*/  IMAD.MOV.U32 R139, RZ, RZ, R20 ;  /* 0x000000ffff8b7224 */ /* 0x000fe200078e0014 */
[----:B------:R-:W-:Y:S01]  /*3dd0*/  MOV R137, R21 ;  /* 0x0000001500897202 */ /* 0x000fe20000000f00 */
[----:B------:R-:W-:Y:S01]  /*3de0*/  UIADD3 UR5, UPT, UPT, UR4, 0x450, URZ ;  /* 0x0000045004057890 */ /* 0x000fe2000fffe0ff */
[----:B------:R-:W-:Y:S01]  /*3df0*/  MOV R136, R24 ;  /* 0x0000001800887202 */ /* 0x000fe20000000f00 */
[----:B------:R-:W-:Y:S01]  /*3e00*/  UMOV UR6, UR7 ;  /* 0x0000000700067c82 */ /* 0x000fe20008000000 */
[----:B------:R-:W-:-:S09]  /*3e10*/  MOV R138, R23 ;  /* 0x00000017008a7202 */ /* 0x000fd20000000f00 */
.L_x_3817:
[----:B------:R-:W-:Y:S02]  /*3e20*/  MOV R12, R135 ;  /* 0x00000087000c7202 */ /* 0x000fe40000000f00 */
[----:B------:R-:W-:-:S05]  /*3e30*/  MOV R13, R134 ;  /* 0x00000086000d7202 */ /* 0x000fca0000000f00 */
[----:B------:R-:W2:Y:S01]  /*3e40*/  LDG.E R12, desc[UR16][R12.64] ;  /* 0x000000100c0c7981 */ /* 0x000ea2000c1e1900 */
[-C--:B------:R-:W-:Y:S02]  /*3e50*/  ISETP.GE.U32.AND P2, PT, R29, R66.reuse, PT ;  /* 0x000000421d00720c */ /* 0x080fe40003f46070 */
[-C--:B------:R-:W-:Y:S02]  /*3e60*/  ISETP.GE.U32.AND P3, PT, R32, R66.reuse, PT ;  /* 0x000000422000720c */ /* 0x080fe40003f66070 */
[-C--:B------:R-:W-:Y:S02]  /*3e70*/  ISETP.GE.U32.AND P4, PT, R33, R66.reuse, PT ;  /* 0x000000422100720c */ /* 0x080fe40003f86070 */
[----:B------:R-:W-:Y:S02]  /*3e80*/  FSEL R149, R105, RZ, !P2 ;  /* 0x000000ff69957208 */ /* 0x000fe40005000000 */
[----:B------:R-:W-:Y:S02]  /*3e90*/  FSEL R150, R101, RZ, !P3 ;  /* 0x000000ff65967208 */ /* 0x000fe40005800000 */
[----:B------:R-:W-:-:S02]  /*3ea0*/  ISETP.GE.U32.AND P5, PT, R34, R66, PT ;  /* 0x000000422200720c */ /* 0x000fc40003fa6070 */
[----:B------:R-:W-:Y:S02]  /*3eb0*/  FSEL R153, R103, RZ, !P4 ;  /* 0x000000ff67997208 */ /* 0x000fe40006000000 */
[-C--:B------:R-:W-:Y:S02]  /*3ec0*/  ISETP.GE.U32.AND P6, PT, R35, R66.reuse, PT ;  /* 0x000000422300720c */ /* 0x080fe40003fc6070 */
[----:B------:R-:W-:Y:S02]  /*3ed0*/  FSEL R154, R99, RZ, !P5 ;  /* 0x000000ff639a7208 */ /* 0x000fe40006800000 */
[-C--:B------:R-:W-:Y:S02]  /*3ee0*/  ISETP.GE.U32.AND P0, PT, R36, R66.reuse, PT ;  /* 0x000000422400720c */ /* 0x080fe40003f06070 */
[----:B------:R-:W-:Y:S02]  /*3ef0*/  FSEL R157, R111, RZ, !P6 ;  /* 0x000000ff6f9d7208 */ /* 0x000fe40007000000 */
[----:B------:R-:W-:-:S02]  /*3f00*/  ISETP.GE.U32.AND P1, PT, R37, R66, PT ;  /* 0x000000422500720c */ /* 0x000fc40003f26070 */
[----:B------:R-:W-:Y:S02]  /*3f10*/  FSEL R159, R96, RZ, !P0 ;  /* 0x000000ff609f7208 */ /* 0x000fe40004000000 */
[----:B------:R-:W-:Y:S01]  /*3f20*/  FSEL R161, R95, RZ, !P1 ;  /* 0x000000ff5fa17208 */ /* 0x000fe20004800000 */
[----:B------:R-:W1:Y:S01]  /*3f30*/  S2UR UR8, SR_CgaCtaId ;  /* 0x00000000000879c3 */ /* 0x000e620000008800 */
[----:B------:R-:W-:Y:S01]  /*3f40*/  UMOV UR4, 0x400 ;  /* 0x0000040000047882 */ /* 0x000fe20000000000 */
[----:B0-2---:R-:W-:-:S04]  /*3f50*/  FMUL.FTZ R14, R12, 1.4426950216293334961 ;  /* 0x3fb8aa3b0c0e7820 */ /* 0x005fc80000410000 */
[C---:B------:R-:W-:Y:S01]  /*3f60*/  FMUL.FTZ R16, R14.reuse, R89 ;  /* 0x000000590e107220 */ /* 0x040fe20000410000 */
[C---:B------:R-:W-:Y:S01]  /*3f70*/  FMUL.FTZ R17, R14.reuse, R90 ;  /* 0x0000005a0e117220 */ /* 0x040fe20000410000 */
[C---:B------:R-:W-:Y:S01]  /*3f80*/  FMUL.FTZ R141, R14.reuse, R85 ;  /* 0x000000550e8d7220 */ /* 0x040fe20000410000 */
[C---:B------:R-:W-:Y:S01]  /*3f90*/  FMUL.FTZ R143, R14.reuse, R86 ;  /* 0x000000560e8f7220 */ /* 0x040fe20000410000 */
[C---:B------:R-:W-:Y:S01]  /*3fa0*/  FMUL.FTZ R12, R14.reuse, R87 ;  /* 0x000000570e0c7220 */ /* 0x040fe20000410000 */
[C---:B------:R-:W-:Y:S01]  /*3fb0*/  FMUL.FTZ R13, R14.reuse, R91 ;  /* 0x0000005b0e0d7220 */ /* 0x040fe20000410000 */
[----:B------:R-:W2:Y:S01]  /*3fc0*/  MUFU.EX2 R16, R16 ;  /* 0x0000001000107308 */ /* 0x000ea20000000800 */
[----:B------:R-:W-:-:S07]  /*3fd0*/  FMUL.FTZ R15, R14, R88 ;  /* 0x000000580e0f7220 */ /* 0x000fce0000410000 */
[----:B------:R-:W3:Y:S08]  /*3fe0*/  MUFU.EX2 R17, R17 ;  /* 0x0000001100117308 */ /* 0x000ef00000000800 */
[----:B------:R-:W4:Y:S01]  /*3ff0*/  MUFU.EX2 R142, R141 ;  /* 0x0000008d008e7308 */ /* 0x000f220000000800 */
[----:B--2---:R-:W-:Y:S01]  /*4000*/  FSEL R151, R16, 1, !P3 ;  /* 0x3f80000010977808 */ /* 0x004fe20005800000 */
[----:B------:R-:W-:-:S06]  /*4010*/  FMUL.FTZ R146, R14, R98 ;  /* 0x000000620e927220 */ /* 0x000fcc0000410000 */
[----:B------:R-:W2:Y:S08]  /*4020*/  MUFU.EX2 R143, R143 ;  /* 0x0000008f008f7308 */ /* 0x000eb00000000800 */
[----:B------:R5:W-:Y:S08]  /*4030*/  MUFU.EX2 R144, R12 ;  /* 0x0000000c00907308 */ /* 0x000bf00000000800 */
[----:B------:R0:W-:Y:S01]  /*4040*/  MUFU.EX2 R145, R13 ;  /* 0x0000000d00917308 */ /* 0x0001e20000000800 */
[----:B-----5:R-:W-:Y:S01]  /*4050*/  IMAD.MOV.U32 R12, RZ, RZ, R139 ;  /* 0x000000ffff0c7224 */ /* 0x020fe200078e008b */
[----:B---3--:R-:W-:-:S06]  /*4060*/  FSEL R152, R17, 1, !P4 ;  /* 0x3f80000011987808 */ /* 0x008fcc0006000000 */
[----:B------:R-:W3:Y:S01]  /*4070*/  MUFU.EX2 R15, R15 ;  /* 0x0000000f000f7308 */ /* 0x000ee20000000800 */
[----:B0-----:R-:W-:Y:S01]  /*4080*/  MOV R13, R138 ;  /* 0x0000008a000d7202 */ /* 0x001fe20000000f00 */
[----:B------:R-:W-:Y:S01]  /*4090*/  FMUL.FTZ R147, R14, R104 ;  /* 0x000000680e937220 */ /* 0x000fe20000410000 */
[----:B------:R-:W-:-:S03]  /*40a0*/  FFMA.FTZ R16, R149, R151, R150 ;  /* 0x0000009795107223 */ /* 0x000fc60000010096 */
[----:B------:R0:W5:Y:S01]  /*40b0*/  LDG.E R140, desc[UR16][R12.64] ;  /* 0x000000100c8c7981 */ /* 0x000162000c1e1900 */
[----:B----4-:R-:W-:Y:S01]  /*40c0*/  FSEL R155, R142, 1, !P5 ;  /* 0x3f8000008e9b7808 */ /* 0x010fe20006800000 */
[----:B------:R-:W4:Y:S01]  /*40d0*/  MUFU.EX2 R146, R146 ;  /* 0x0000009200927308 */ /* 0x000f220000000800 */
[----:B------:R-:W-:Y:S01]  /*40e0*/  FFMA.FTZ R17, R152, R16, R153 ;  /* 0x0000001098117223 */ /* 0x000fe20000010099 */
[----:B0-----:R-:W-:Y:S02]  /*40f0*/  MOV R12, R137 ;  /* 0x00000089000c7202 */ /* 0x001fe40000000f00 */
[----:B------:R-:W-:-:S04]  /*4100*/  MOV R13, R136 ;  /* 0x00000088000d7202 */ /* 0x000fc80000000f00 */
[----:B------:R-:W0:Y:S01]  /*4110*/  MUFU.EX2 R147, R147 ;  /* 0x0000009300937308 */ /* 0x000e220000000800 */
[----:B------:R1:W5:Y:S01]  /*4120*/  LDG.E R141, desc[UR16][R12.64] ;  /* 0x000000100c8d7981 */ /* 0x000362000c1e1900 */
[----:B--2---:R-:W-:Y:S01]  /*4130*/  FSEL R156, R143, 1, !P6 ;  /* 0x3f8000008f9c7808 */ /* 0x004fe20007000000 */
[----:B------:R-:W-:Y:S01]  /*4140*/  FFMA.FTZ R142, R155, R17, R154 ;  /* 0x000000119b8e7223 */ /* 0x000fe2000001009a */
[----:B---3--:R-:W-:Y:S01]  /*4150*/  FSEL R148, R15, 1, !P2 ;  /* 0x3f8000000f947808 */ /* 0x008fe20005000000 */
[----:B------:R-:W-:Y:S01]  /*4160*/  FMUL.FTZ R15, R14, R109 ;  /* 0x0000006d0e0f7220 */ /* 0x000fe20000410000 */
[----:B------:R-:W-:Y:S01]  /*4170*/  FSEL R158, R144, 1, !P0 ;  /* 0x3f800000909e7808 */ /* 0x000fe20004000000 */
[----:B------:R-:W-:Y:S01]  /*4180*/  FFMA.FTZ R142, R156, R142, R157 ;  /* 0x0000008e9c8e7223 */ /* 0x000fe2000001009d */
[----:B------:R-:W-:Y:S01]  /*4190*/  ISETP.GE.U32.AND P2, PT, R38, R66, PT ;  /* 0x000000422600720c */ /* 0x000fe20003f46070 */
[C---:B------:R-:W-:Y:S01]  /*41a0*/  FMUL.FTZ R16, R14.reuse, R106 ;  /* 0x0000006a0e107220 */ /* 0x040fe20000410000 */
[----:B------:R-:W-:Y:S01]  /*41b0*/  FSEL R160, R145, 1, !P1 ;  /* 0x3f80000091a07808 */ /* 0x000fe20004800000 */
[C---:B-1----:R-:W-:Y:S01]  /*41c0*/  FMUL.FTZ R12, R14.reuse, R107 ;  /* 0x0000006b0e0c7220 */ /* 0x042fe20000410000 */
[----:B------:R-:W-:Y:S01]  /*41d0*/  FMUL.FTZ R13, R14, R108 ;  /* 0x0000006c0e0d7220 */ /* 0x000fe20000410000 */
[----:B------:R-:W-:Y:S01]  /*41e0*/  FFMA.FTZ R142, R158, R142, R159 ;  /* 0x0000008e9e8e7223 */ /* 0x000fe2000001009f */
[----:B------:R-:W-:Y:S01]  /*41f0*/  MUFU.EX2 R15, R15 ;  /* 0x0000000f000f7308 */ /* 0x000fe20000000800 */
[----:B------:R-:W-:Y:S01]  /*4200*/  ISETP.GE.U32.AND P3, PT, R39, R66, PT ;  /* 0x000000422700720c */ /* 0x000fe20003f66070 */
[----:B------:R-:W-:Y:S01]  /*4210*/  FMUL.FTZ R143, R148, R151 ;  /* 0x00000097948f7220 */ /* 0x000fe20000410000 */
[----:B------:R-:W-:Y:S01]  /*4220*/  FSEL R163, R113, RZ, !P2 ;  /* 0x000000ff71a37208 */ /* 0x000fe20005000000 */
[----:B------:R-:W-:Y:S01]  /*4230*/  FMUL.FTZ R17, R14, R102 ;  /* 0x000000660e117220 */ /* 0x000fe20000410000 */
[----:B----4-:R-:W-:Y:S01]  /*4240*/  FSEL R146, R146, 1, !P2 ;  /* 0x3f80000092927808 */ /* 0x010fe20005000000 */
[----:B------:R-:W-:Y:S01]  /*4250*/  FFMA.FTZ R144, R160, R142, R161 ;  /* 0x0000008ea0907223 */ /* 0x000fe200000100a1 */
[----:B------:R-:W-:Y:S01]  /*4260*/  ISETP.GE.U32.AND P4, PT, R40, R66, PT ;  /* 0x000000422800720c */ /* 0x000fe20003f86070 */
[----:B------:R-:W1:Y:S01]  /*4270*/  MUFU.EX2 R12, R12 ;  /* 0x0000000c000c7308 */ /* 0x000e620000000800 */
[----:B------:R-:W-:Y:S01]  /*4280*/  FSEL R165, R115, RZ, !P3 ;  /* 0x000000ff73a57208 */ /* 0x000fe20005800000 */
[----:B------:R-:W-:Y:S01]  /*4290*/  FMUL.FTZ R143, R152, R143 ;  /* 0x0000008f988f7220 */ /* 0x000fe20000410000 */
[----:B0-----:R-:W-:Y:S01]  /*42a0*/  FSEL R162, R147, 1, !P3 ;  /* 0x3f80000093a27808 */ /* 0x001fe20005800000 */
[----:B------:R-:W-:Y:S01]  /*42b0*/  FMUL.FTZ R142, R14, R97 ;  /* 0x000000610e8e7220 */ /* 0x000fe20000410000 */
[----:B------:R-:W-:Y:S01]  /*42c0*/  FFMA.FTZ R144, R146, R144, R163 ;  /* 0x0000009092907223 */ /* 0x000fe200000100a3 */
[----:B------:R-:W-:Y:S01]  /*42d0*/  ISETP.GE.U32.AND P5, PT, R41, R66, PT ;  /* 0x000000422900720c */ /* 0x000fe20003fa6070 */
[----:B------:R-:W-:Y:S01]  /*42e0*/  FMUL.FTZ R143, R155, R143 ;  /* 0x0000008f9b8f7220 */ /* 0x000fe20000410000 */
[----:B------:R-:W0:Y:S01]  /*42f0*/  MUFU.EX2 R13, R13 ;  /* 0x0000000d000d7308 */ /* 0x000e220000000800 */
[----:B------:R-:W-:Y:S01]  /*4300*/  FSEL R167, R120, RZ, !P4 ;  /* 0x000000ff78a77208 */ /* 0x000fe20006000000 */
[----:B------:R-:W-:Y:S01]  /*4310*/  FFMA.FTZ R144, R162, R144, R165 ;  /* 0x00000090a2907223 */ /* 0x000fe200000100a5 */
[----:B------:R-:W-:Y:S01]  /*4320*/  FMUL.FTZ R14, R14, R93 ;  /* 0x0000005d0e0e7220 */ /* 0x000fe20000410000 */
[-C--:B------:R-:W-:Y:S01]  /*4330*/  ISETP.GE.U32.AND P6, PT, R42, R66.reuse, PT ;  /* 0x000000422a00720c */ /* 0x080fe20003fc6070 */
[----:B------:R-:W-:Y:S01]  /*4340*/  FMUL.FTZ R143, R156, R143 ;  /* 0x0000008f9c8f7220 */ /* 0x000fe20000410000 */
[----:B------:R-:W-:Y:S01]  /*4350*/  FSEL R169, R122, RZ, !P5 ;  /* 0x000000ff7aa97208 */ /* 0x000fe20006800000 */
[----:B------:R-:W-:Y:S01]  /*4360*/  ULEA UR4, UR8, UR4, 0x18 ;  /* 0x0000000408047291 */ /* 0x000fe2000f8ec0ff */
[----:B------:R-:W2:Y:S01]  /*4370*/  MUFU.EX2 R16, R16 ;  /* 0x0000001000107308 */ /* 0x000ea20000000800 */
[----:B-1----:R-:W-:Y:S01]  /*4380*/  FSEL R164, R12, 1, !P4 ;  /* 0x3f8000000ca47808 */ /* 0x002fe20006000000 */
[----:B------:R-:W-:Y:S01]  /*4390*/  FMUL.FTZ R143, R158, R143 ;  /* 0x0000008f9e8f7220 */ /* 0x000fe20000410000 */
[----:B------:R-:W-:Y:S01]  /*43a0*/  ISETP.GE.U32.AND P0, PT, R43, R66, PT ;  /* 0x000000422b00720c */ /* 0x000fe20003f06070 */
[----:B------:R-:W-:Y:S01]  /*43b0*/  BSSY.RECONVERGENT B0, `(.L_x_3815) ;  /* 0x000006c000007945 */ /* 0x000fe20003800200 */
[----:B------:R-:W-:Y:S01]  /*43c0*/  FSEL R171, R124, RZ, !P6 ;  /* 0x000000ff7cab7208 */ /* 0x000fe20007000000 */
[----:B------:R-:W-:Y:S01]  /*43d0*/  FFMA.FTZ R144, R164, R144, R167 ;  /* 0x00000090a4907223 */ /* 0x000fe200000100a7 */
[----:B------:R-:W-:Y:S01]  /*43e0*/  FSEL R168, R15, 1, !P6 ;  /* 0x3f8000000fa87808 */ /* 0x000fe20007000000 */
[----:B------:R-:W1:Y:S01]  /*43f0*/  MUFU.EX2 R17, R17 ;  /* 0x0000001100117308 */ /* 0x000e620000000800 */
[----:B0-----:R-:W-:Y:S01]  /*4400*/  FSEL R166, R13, 1, !P5 ;  /* 0x3f8000000da67808 */ /* 0x001fe20006800000 */
[----:B------:R-:W-:Y:S01]  /*4410*/  FMUL.FTZ R143, R160, R143 ;  /* 0x0000008fa08f7220 */ /* 0x000fe20000410000 */
[----:B------:R-:W-:-:S02]  /*4420*/  ISETP.GE.U32.AND P1, PT, R44, R66, PT ;  /* 0x000000422c00720c */ /* 0x000fc40003f26070 */
[----:B------:R-:W-:Y:S01]  /*4430*/  FSEL R173, R126, RZ, !P0 ;  /* 0x000000ff7ead7208 */ /* 0x000fe20004000000 */
[----:B------:R-:W-:Y:S01]  /*4440*/  FFMA.FTZ R144, R166, R144, R169 ;  /* 0x00000090a6907223 */ /* 0x000fe200000100a9 */
[----:B------:R-:W-:Y:S01]  /*4450*/  ISETP.GE.U32.AND P2, PT, R45, R66, PT ;  /* 0x000000422d00720c */ /* 0x000fe20003f46070 */
[----:B------:R-:W0:Y:S01]  /*4460*/  MUFU.EX2 R142, R142 ;  /* 0x0000008e008e7308 */ /* 0x000e220000000800 */
[----:B--2---:R-:W-:Y:S01]  /*4470*/  FSEL R170, R16, 1, !P0 ;  /* 0x3f80000010aa7808 */ /* 0x004fe20004000000 */
[----:B------:R-:W-:Y:S01]  /*4480*/  FFMA.FTZ R144, R168, R144, R171 ;  /* 0x00000090a8907223 */ /* 0x000fe200000100ab */
[----:B------:R-:W-:Y:S01]  /*4490*/  FSEL R175, R128, RZ, !P1 ;  /* 0x000000ff80af7208 */ /* 0x000fe20004800000 */
[----:B------:R-:W-:Y:S01]  /*44a0*/  FMUL.FTZ R143, R146, R143 ;  /* 0x0000008f928f7220 */ /* 0x000fe20000410000 */
[----:B------:R-:W-:Y:S01]  /*44b0*/  ISETP.GE.U32.AND P3, PT, R46, R66, PT ;  /* 0x000000422e00720c */ /* 0x000fe20003f66070 */
[----:B------:R-:W-:Y:S01]  /*44c0*/  FFMA.FTZ R144, R170, R144, R173 ;  /* 0x00000090aa907223 */ /* 0x000fe200000100ad */
[----:B------:R-:W-:Y:S01]  /*44d0*/  FSEL R177, R130, RZ, !P2 ;  /* 0x000000ff82b17208 */ /* 0x000fe20005000000 */
[----:B------:R-:W2:Y:S01]  /*44e0*/  MUFU.EX2 R14, R14 ;  /* 0x0000000e000e7308 */ /* 0x000ea20000000800 */
[----:B-1----:R-:W-:Y:S01]  /*44f0*/  FSEL R172, R17, 1, !P1 ;  /* 0x3f80000011ac7808 */ /* 0x002fe20004800000 */
[----:B------:R-:W-:Y:S01]  /*4500*/  FMUL.FTZ R143, R162, R143 ;  /* 0x0000008fa28f7220 */ /* 0x000fe20000410000 */
[----:B------:R-:W-:-:S02]  /*4510*/  FSEL R179, R132, RZ, !P3 ;  /* 0x000000ff84b37208 */ /* 0x000fc40005800000 */
[C---:B------:R-:W-:Y:S01]  /*4520*/  ISETP.GE.AND P0, PT, R67.reuse, 0x1, PT ;  /* 0x000000014300780c */ /* 0x040fe20003f06270 */
[----:B------:R-:W-:Y:S01]  /*4530*/  FFMA.FTZ R144, R172, R144, R175 ;  /* 0x00000090ac907223 */ /* 0x000fe200000100af */
[----:B------:R-:W-:Y:S01]  /*4540*/  FMUL.FTZ R143, R164, R143 ;  /* 0x0000008fa48f7220 */ /* 0x000fe20000410000 */
[----:B------:R-:W-:Y:S02]  /*4550*/  ISETP.GE.AND P1, PT, R67, 0x8, PT ;  /* 0x000000084300780c */ /* 0x000fe40003f26270 */
[----:B0-----:R-:W-:Y:S01]  /*4560*/  FSEL R174, R142, 1, !P2 ;  /* 0x3f8000008eae7808 */ /* 0x001fe20005000000 */
[----:B------:R-:W-:Y:S01]  /*4570*/  FMUL.FTZ R143, R166, R143 ;  /* 0x0000008fa68f7220 */ /* 0x000fe20000410000 */
[----:B------:R-:W-:-:S03]  /*4580*/  ISETP.NE.AND P2, PT, R19, RZ, PT ;  /* 0x000000ff1300720c */ /* 0x000fc60003f45270 */
[----:B------:R-:W-:Y:S01]  /*4590*/  FFMA.FTZ R144, R174, R144, R177 ;  /* 0x00000090ae907223 */ /* 0x000fe200000100b1 */
[----:B------:R-:W-:Y:S01]  /*45a0*/  FMUL.FTZ R143, R168, R143 ;  /* 0x0000008fa88f7220 */ /* 0x000fe20000410000 */
[----:B--2---:R-:W-:-:S03]  /*45b0*/  FSEL R176, R14, 1, !P3 ;  /* 0x3f8000000eb07808 */ /* 0x004fc60005800000 */
[----:B------:R-:W-:Y:S02]  /*45c0*/  FMUL.FTZ R143, R170, R143 ;  /* 0x0000008faa8f7220 */ /* 0x000fe40000410000 */
[----:B------:R-:W-:Y:S02]  /*45d0*/  FFMA.FTZ R144, R176, R144, R179 ;  /* 0x00000090b0907223 */ /* 0x000fe400000100b3 */
[----:B------:R-:W-:-:S03]  /*45e0*/  FMUL.FTZ R143, R172, R143 ;  /* 0x0000008fac8f7220 */ /* 0x000fc60000410000 */
[----:B------:R-:W0:Y:S01]  /*45f0*/  SHFL.UP PT, R13, R144, 0x1, RZ ;  /* 0x04200000900d7989 */ /* 0x000e2200000e00ff */
[----:B------:R-:W-:-:S04]  /*4600*/  FMUL.FTZ R143, R174, R143 ;  /* 0x0000008fae8f7220 */ /* 0x000fc80000410000 */
[----:B------:R-:W-:-:S05]  /*4610*/  FMUL.FTZ R143, R176, R143 ;  /* 0x0000008fb08f7220 */ /* 0x000fca0000410000 */
[----:B------:R-:W1:Y:S01]  /*4620*/  SHFL.UP PT, R12, R143, 0x1, RZ ;  /* 0x042000008f0c7989 */ /* 0x000e6200000e00ff */
[----:B0-----:R-:W-:-:S05]  /*4630*/  FFMA.FTZ R13, R143, R13, R144 ;  /* 0x0000000d8f0d7223 */ /* 0x001fca0000010090 */
[----:B------:R-:W-:-:S05]  /*4640*/  FSEL R14, R144, R13, !P0 ;  /* 0x0000000d900e7208 */ /* 0x000fca0004000000 */
[----:B------:R-:W0:Y:S01]  /*4650*/  SHFL.UP PT, R13, R14, 0x2, RZ ;  /* 0x044000000e0d7989 */ /* 0x000e2200000e00ff */
[----:B-1----:R-:W-:Y:S01]  /*4660*/  @P0 FMUL.FTZ R143, R143, R12 ;  /* 0x0000000c8f8f0220 */ /* 0x002fe20000410000 */
[----:B------:R-:W-:-:S04]  /*4670*/  ISETP.GE.AND P0, PT, R67, 0x2, PT ;  /* 0x000000024300780c */ /* 0x000fc80003f06270 */
[----:B------:R-:W1:Y:S01]  /*4680*/  SHFL.UP PT, R12, R143, 0x2, RZ ;  /* 0x044000008f0c7989 */ /* 0x000e6200000e00ff */
[----:B0-----:R-:W-:-:S05]  /*4690*/  FFMA.FTZ R13, R143, R13, R14 ;  /* 0x0000000d8f0d7223 */ /* 0x001fca000001000e */
[----:B------:R-:W-:-:S03]  /*46a0*/  FSEL R16, R14, R13, !P0 ;  /* 0x0000000d0e107208 */ /* 0x000fc60004000000 */
[----:B-1----:R-:W-:Y:S01]  /*46b0*/  @P0 FMUL.FTZ R143, R143, R12 ;  /* 0x0000000c8f8f0220 */ /* 0x002fe20000410000 */
[----:B------:R-:W-:Y:S01]  /*46c0*/  ISETP.GE.AND P0, PT, R67, 0x4, PT ;  /* 0x000000044300780c */ /* 0x000fe20003f06270 */
[----:B------:R-:W0:Y:S04]  /*46d0*/  SHFL.UP PT, R13, R16, 0x4, RZ ;  /* 0x04800000100d7989 */ /* 0x000e2800000e00ff */
[----:B------:R-:W1:Y:S01]  /*46e0*/  SHFL.UP PT, R12, R143, 0x4, RZ ;  /* 0x048000008f0c7989 */ /* 0x000e6200000e00ff */
[----:B0-----:R-:W-:-:S07]  /*46f0*/  FFMA.FTZ R13, R143, R13, R16 ;  /* 0x0000000d8f0d7223 */ /* 0x001fce0000010010 */
[----:B-1----:R-:W-:Y:S01]  /*4700*/  @P0 FMUL.FTZ R143, R143, R12 ;  /* 0x0000000c8f8f0220 */ /* 0x002fe20000410000 */
[----:B------:R-:W-:Y:S01]  /*4710*/  FSEL R14, R16, R13, !P0 ;  /* 0x0000000d100e7208 */ /* 0x000fe20004000000 */
[----:B------:R-:W-:Y:S01]  /*4720*/  HFMA2 R13, -RZ, RZ, 0, 0 ;  /* 0x00000000ff0d7431 */ /* 0x000fe200000001ff */
[----:B------:R-:W-:Y:S01]  /*4730*/  ISETP.NE.AND P0, PT, R27, RZ, PT ;  /* 0x000000ff1b00720c */ /* 0x000fe20003f05270 */
[----:B------:R-:W-:Y:S01]  /*4740*/  IMAD.MOV.U32 R12, RZ, RZ, 0x3f800000 ;  /* 0x3f800000ff0c7424 */ /* 0x000fe200078e00ff */
[----:B------:R-:W-:Y:S02]  /*4750*/  SHFL.UP PT, R142, R143, 0x8, RZ ;  /* 0x050000008f8e7989 */ /* 0x000fe400000e00ff */
[----:B------:R-:W-:Y:S02]  /*4760*/  ISETP.NE.OR P0, PT, R19, RZ, !P0 ;  /* 0x000000ff1300720c */ /* 0x000fe40004705670 */
[----:B------:R-:W0:Y:S11]  /*4770*/  SHFL.UP PT, R15, R14, 0x8, RZ ;  /* 0x050000000e0f7989 */ /* 0x000e3600000e00ff */
[----:B------:R-:W-:Y:S01]  /*4780*/  @!P0 LDS.64 R12, [UR5] ;  /* 0x00000005ff0c8984 */ /* 0x000fe20008000a00 */
[----:B------:R-:W-:Y:S01]  /*4790*/  ISETP.NE.AND P0, PT, R67, 0x1f, PT ;  /* 0x0000001f4300780c */ /* 0x000fe20003f05270 */
[C---:B0-----:R-:W-:Y:S01]  /*47a0*/  FFMA.FTZ R15, R143.reuse, R15, R14 ;  /* 0x0000000f8f0f7223 */ /* 0x041fe2000001000e */
[----:B------:R-:W-:-:S04]  /*47b0*/  @P1 FMUL.FTZ R143, R143, R142 ;  /* 0x0000008e8f8f1220 */ /* 0x000fc80000410000 */
[----:B------:R-:W-:Y:S01]  /*47c0*/  FSEL R142, R14, R15, !P1 ;  /* 0x0000000f0e8e7208 */ /* 0x000fe20004800000 */
[----:B------:R-:W0:Y:S01]  /*47d0*/  SHFL.UP PT, R16, R143, 0x10, RZ ;  /* 0x060000008f107989 */ /* 0x000e2200000e00ff */
[----:B------:R-:W-:-:S03]  /*47e0*/  ISETP.NE.AND P1, PT, R67, RZ, PT ;  /* 0x000000ff4300720c */ /* 0x000fc60003f25270 */
[----:B------:R-:W1:Y:S01]  /*47f0*/  SHFL.UP PT, R17, R142, 0x10, RZ ;  /* 0x060000008e117989 */ /* 0x000e6200000e00ff */
[C---:B0-----:R-:W-:Y:S01]  /*4800*/  FMUL.FTZ R16, R143.reuse, R16 ;  /* 0x000000108f107220 */ /* 0x041fe20000410000 */
[----:B-1----:R-:W-:-:S05]  /*4810*/  FFMA.FTZ R17, R143, R17, R142 ;  /* 0x000000118f117223 */ /* 0x002fca000001008e */
[----:B------:R-:W-:Y:S01]  /*4820*/  @!P0 STS.64 [UR4+0x430], R16 ;  /* 0x00043010ff008988 */ /* 0x000fe20008000a04 */
[----:B------:R-:W-:Y:S01]  /*4830*/  BAR.SYNC.DEFER_BLOCKING 0x0 ;  /* 0x0000000000007b1d */ /* 0x000fe20000010000 */
[----:B------:R-:W-:-:S04]  /*4840*/  ISETP.GE.AND P0, PT, R67, 0x10, PT ;  /* 0x000000104300780c */ /* 0x000fc80003f06270 */
[----:B------:R-:W-:Y:S02]  /*4850*/  FSEL R143, R143, R16, !P0 ;  /* 0x000000108f8f7208 */ /* 0x000fe40004000000 */
[----:B------:R-:W-:Y:S02]  /*4860*/  FSEL R142, R142, R17, !P0 ;  /* 0x000000118e8e7208 */ /* 0x000fe40004000000 */
[----:B------:R-:W-:Y:S01]  /*4870*/  ISETP.NE.AND P0, PT, R19, RZ, PT ;  /* 0x000000ff1300720c */ /* 0x000fe20003f05270 */
[----:B------:R-:W0:Y:S04]  /*4880*/  SHFL.UP PT, R145, R143, 0x1, RZ ;  /* 0x042000008f917989 */ /* 0x000e2800000e00ff */
[----:B------:R-:W1:Y:S04]  /*4890*/  SHFL.UP PT, R144, R142, 0x1, RZ ;  /* 0x042000008e907989 */ /* 0x000e6800000e00ff */
[----:B------:R-:W-:Y:S04]  /*48a0*/  @!P1 STS.64 [UR4+0x440], R12 ;  /* 0x0004400cff009988 */ /* 0x000fe80008000a04 */
[----:B------:R-:W2:Y:S01]  /*48b0*/  LDS.64 R14, [UR4+0x430] ;  /* 0x00043004ff0e7984 */ /* 0x000ea20008000a00 */
[----:B------:R-:W-:Y:S01]  /*48c0*/  BAR.SYNC.DEFER_BLOCKING 0x0 ;  /* 0x0000000000007b1d */ /* 0x000fe20000010000 */
[----:B0-----:R-:W-:-:S02]  /*48d0*/  @!P1 MOV R145, R12 ;  /* 0x0000000c00919202 */ /* 0x001fc40000000f00 */
[----:B-1----:R-:W-:Y:S01]  /*48e0*/  @!P1 MOV R144, R13 ;  /* 0x0000000d00909202 */ /* 0x002fe20000000f00 */
[----:B-----5:R-:W-:Y:S02]  /*48f0*/  FMUL.FTZ R141, R140, R141 ;  /* 0x0000008d8c8d7220 */ /* 0x020fe40000410000 */
[----:B------:R-:W0:Y:S01]  /*4900*/  @P2 LDS R147, [UR4+0x444] ;  /* 0x00044404ff932984 */ /* 0x000e220008000800 */
[----:B--2---:R-:W-:Y:S01]  /*4910*/  FFMA.FTZ R15, R14, R13, R15 ;  /* 0x0000000d0e0f7223 */ /* 0x004fe2000001000f */
        /* <DEDUP_REMOVED lines=14> */
[----:B------:R-:W-:Y:S01]  /*4a00*/  FMUL.FTZ R14, R14, R12 ;  /* 0x0000000c0e0e7220 */ /* 0x000fe20000410000 */
[----:B------:R-:W-:-:S04]  /*4a10*/  IADD3 R17, P0, PT, R28, R133, RZ ;  /* 0x000000851c117210 */ /* 0x000fc80007f1e0ff */
[----:B------:R-:W-:Y:S01]  /*4a20*/  LEA.HI.X.SX32 R140, R28, R13, 0x1, P0 ;  /* 0x0000000d1c8c7211 */ /* 0x000fe200000f0eff */
[----:B------:R0:W-:Y:S01]  /*4a30*/  STS.64 [UR5], R14 ;  /* 0x0000000eff007988 */ /* 0x0001e20008000a05 */
[----:B------:R-:W-:-:S04]  /*4a40*/  LEA R16, P0, R17, R10, 0x3 ;  /* 0x0000000a11107211 */ /* 0x000fc800078018ff */
[----:B------:R-:W-:-:S05]  /*4a50*/  LEA.HI.X R17, R17, R11, R140, 0x3, P0 ;  /* 0x0000000b11117211 */ /* 0x000fca00000f1c8c */
[----:B------:R0:W-:Y:S04]  /*4a60*/  STG.E.64 desc[UR16][R16.64], R14 ;  /* 0x0000000e10007986 */ /* 0x0001e8000c101b10 */
.L_x_3816:
[----:B------:R-:W-:Y:S05]  /*4a70*/  BSYNC.RECONVERGENT B0 ;  /* 0x0000000000007941 */ /* 0x000fea0003800200 */
.L_x_3815:
[----:B------:R-:W-:Y:S01]  /*4a80*/  FFMA.FTZ R171, R168, R166, R171 ;  /* 0x000000a6a8ab7223 */ /* 0x000fe200000100ab */
[----:B------:R-:W-:Y:S01]  /*4a90*/  UIADD3 UR6, UPT, UPT, UR6, 0x1, URZ ;  /* 0x0000000106067890 */ /* 0x000fe2000fffe0ff */
[----:B------:R-:W-:Y:S01]  /*4aa0*/  LEA R139, P0, R8, R139, 0x2 ;  /* 0x0000008b088b7211 */ /* 0x000fe200078010ff */
[C---:B------:R-:W-:Y:S01]  /*4ab0*/  FFMA.FTZ R131, R141.reuse, R144, R131 ;  /* 0x000000908d837223 */ /* 0x040fe20000010083 */
[----:B------:R-:W-:Y:S01]  /*4ac0*/  FFMA.FTZ R170, R170, R171, R173 ;  /* 0x000000abaaaa7223 */ /* 0x000fe200000100ad */
[----:B------:R-:W-:Y:S01]  /*4ad0*/  UISETP.NE.AND UP0, UPT, UR6, URZ, UPT ;  /* 0x000000ff0600728c */ /* 0x000fe2000bf05270 */
[----:B------:R-:W-:Y:S01]  /*4ae0*/  LEA R137, P1, R6, R137, 0x2 ;  /* 0x0000008906897211 */ /* 0x000fe200078210ff */
[C---:B------:R-:W-:Y:S01]  /*4af0*/  FFMA.FTZ R118, R141.reuse, R151, R118 ;  /* 0x000000978d767223 */ /* 0x040fe20000010076 */
[----:B------:R-:W-:Y:S01]  /*4b00*/  FFMA.FTZ R172, R172, R170, R175 ;  /* 0x000000aaacac7223 */ /* 0x000fe200000100af */
[----:B------:R-:W-:Y:S01]  /*4b10*/  LEA R135, P2, R4, R135, 0x2 ;  /* 0x0000008704877211 */ /* 0x000fe200078410ff */
[C---:B------:R-:W-:Y:S01]  /*4b20*/  FFMA.FTZ R129, R141.reuse, R152, R129 ;  /* 0x000000988d817223 */ /* 0x040fe20000010081 */
[C---:B------:R-:W-:Y:S01]  /*4b30*/  FFMA.FTZ R116, R141.reuse, R155, R116 ;  /* 0x0000009b8d747223 */ /* 0x040fe20000010074 */
[----:B------:R-:W-:Y:S01]  /*4b40*/  FFMA.FTZ R174, R174, R172, R177 ;  /* 0x000000acaeae7223 */ /* 0x000fe200000100b1 */
[C---:B------:R-:W-:Y:S01]  /*4b50*/  FFMA.FTZ R127, R141.reuse, R156, R127 ;  /* 0x0000009c8d7f7223 */ /* 0x040fe2000001007f */
[C---:B------:R-:W-:Y:S01]  /*4b60*/  FFMA.FTZ R114, R141.reuse, R159, R114 ;  /* 0x0000009f8d727223 */ /* 0x040fe20000010072 */
[C---:B------:R-:W-:Y:S01]  /*4b70*/  FFMA.FTZ R125, R141.reuse, R160, R125 ;  /* 0x000000a08d7d7223 */ /* 0x040fe2000001007d */
[----:B------:R-:W-:Y:S01]  /*4b80*/  FFMA.FTZ R176, R176, R174, R179 ;  /* 0x000000aeb0b07223 */ /* 0x000fe200000100b3 */
        /* <DEDUP_REMOVED lines=9> */
[----:B------:R-:W-:Y:S01]  /*4c20*/  IMAD.X R138, R138, 0x1, R9, P0 ;  /* 0x000000018a8a7824 */ /* 0x000fe200000e0609 */
[----:B------:R-:W-:Y:S01]  /*4c30*/  IADD3.X R136, PT, PT, R136, R7, RZ, P1, !PT ;  /* 0x0000000788887210 */ /* 0x000fe20000ffe4ff */
[----:B------:R-:W-:Y:S01]  /*4c40*/  UIADD3 UR5, UPT, UPT, UR5, 0x8, URZ ;  /* 0x0000000805057890 */ /* 0x000fe2000fffe0ff */
[----:B------:R-:W-:-:S02]  /*4c50*/  IADD3.X R134, PT, PT, R134, R5, RZ, P2, !PT ;  /* 0x0000000586867210 */ /* 0x000fc400017fe4ff */
[----:B------:R-:W-:Y:S01]  /*4c60*/  IADD3 R133, PT, PT, R133, 0x1, RZ ;  /* 0x0000000185857810 */ /* 0x000fe20007ffe0ff */
[----:B------:R-:W-:Y:S08]  /*4c70*/  BRA.U UP0, `(.L_x_3817) ;  /* 0xfffffff100687547 */ /* 0x000ff0000b83ffff */
.L_x_3814:
[----:B------:R-:W-:Y:S01]  /*4c80*/  ISETP.NE.AND P0, PT, R19, RZ, PT ;  /* 0x000000ff1300720c */ /* 0x000fe20003f05270 */
[----:B------:R-:W-:Y:S01]  /*4c90*/  BAR.SYNC.DEFER_BLOCKING 0x0 ;  /* 0x0000000000007b1d */ /* 0x000fe20000010000 */
[----:B------:R-:W-:Y:S02]  /*4ca0*/  F2FP.F16.F32.PACK_AB R118, R118, R131 ;  /* 0x000000837676723e */ /* 0x000fe400000000ff */
[----:B------:R-:W-:Y:S02]  /*4cb0*/  F2FP.F16.F32.PACK_AB R116, R116, R129 ;  /* 0x000000817474723e */ /* 0x000fe400000000ff */
[----:B------:R-:W-:Y:S02]  /*4cc0*/  PRMT R11, R118, 0x7632, R11 ;  /* 0x00007632760b7816 */ /* 0x000fe4000000000b */
[----:B------:R-:W-:Y:S02]  /*4cd0*/  PRMT R12, R116, 0x7632, R12 ;  /* 0x00007632740c7816 */ /* 0x000fe4000000000c */
[----:B------:R-:W-:-:S02]  /*4ce0*/  F2FP.F16.F32.PACK_AB R114, R114, R127 ;  /* 0x0000007f7272723e */ /* 0x000fc400000000ff */
[----:B------:R-:W-:Y:S01]  /*4cf0*/  F2FP.F16.F32.PACK_AB R112, R112, R125 ;  /* 0x0000007d7070723e */ /* 0x000fe200000000ff */
[----:B------:R-:W1:Y:S01]  /*4d00*/  @!P0 LDC R10, c[0x0][0x388] ;  /* 0x0000e200ff0a8b82 */ /* 0x000e620000000800 */
[----:B------:R-:W-:Y:S02]  /*4d10*/  F2FP.F16.F32.PACK_AB R110, R110, R123 ;  /* 0x0000007b6e6e723e */ /* 0x000fe400000000ff */
[----:B------:R-:W-:Y:S02]  /*4d20*/  F2FP.F16.F32.PACK_AB R100, R100, R121 ;  /* 0x000000796464723e */ /* 0x000fe400000000ff */
[----:B------:R-:W-:Y:S02]  /*4d30*/  F2FP.F16.F32.PACK_AB R94, R94, R119 ;  /* 0x000000775e5e723e */ /* 0x000fe400000000ff */
[----:B------:R-:W-:Y:S02]  /*4d40*/  F2FP.F16.F32.PACK_AB R92, R92, R117 ;  /* 0x000000755c5c723e */ /* 0x000fe400000000ff */
[----:B------:R-:W-:-:S02]  /*4d50*/  PRMT R13, R114, 0x7632, R13 ;  /* 0x00007632720d7816 */ /* 0x000fc4000000000d */
[----:B0-----:R-:W-:Y:S01]  /*4d60*/  PRMT R14, R110, 0x7632, R14 ;  /* 0x000076326e0e7816 */ /* 0x001fe2000000000e */
[----:B------:R0:W-:Y:S01]  /*4d70*/  STS.U16 [R84+0x2], R11 ;  /* 0x0000020b54007388 */ /* 0x0001e20000000400 */
[----:B------:R-:W-:Y:S02]  /*4d80*/  PRMT R66, R94, 0x7632, R66 ;  /* 0x000076325e427816 */ /* 0x000fe40000000042 */
[----:B------:R-:W-:Y:S01]  /*4d90*/  PRMT R85, R92, 0x7632, R85 ;  /* 0x000076325c557816 */ /* 0x000fe20000000055 */
[----:B------:R2:W-:Y:S01]  /*4da0*/  STS.U16 [R84+0x6], R12 ;  /* 0x0000060c54007388 */ /* 0x0005e20000000400 */
[----:B------:R-:W-:-:S03]  /*4db0*/  IADD3 R27, PT, PT, R27, 0x1, RZ ;  /* 0x000000011b1b7810 */ /* 0x000fc60007ffe0ff */
[----:B------:R-:W-:Y:S01]  /*4dc0*/  STS.U16 [R84], R118 ;  /* 0x0000007654007388 */ /* 0x000fe20000000400 */
[----:B0-----:R-:W-:Y:S01]  /*4dd0*/  PRMT R11, R112, 0x7632, R11 ;  /* 0x00007632700b7816 */ /* 0x001fe2000000000b */
[----:B-1----:R-:W-:Y:S02]  /*4de0*/  @!P0 IMAD.IADD R16, R10, 0x1, -R65 ;  /* 0x000000010a108824 */ /* 0x002fe400078e0a41 */
[----:B------:R-:W-:Y:S01]  /*4df0*/  STS.U16 [R84+0x4], R116 ;  /* 0x0000047454007388 */ /* 0x000fe20000000400 */
[----:B--2---:R-:W-:-:S03]  /*4e00*/  PRMT R12, R100, 0x7632, R12 ;  /* 0x00007632640c7816 */ /* 0x004fc6000000000c */
        /* <DEDUP_REMOVED lines=31> */
[----:B------:R-:W-:-:S04]  /*5000*/  IADD3 R65, P0, P1, R47, R2, R65 ;  /* 0x000000022f417210 */ /* 0x000fc8000791e041 */
[----:B0-----:R-:W-:Y:S01]  /*5010*/  IADD3.X R14, PT, PT, RZ, R26, RZ, P0, P1 ;  /* 0x0000001aff0e7210 */ /* 0x001fe200007e24ff */
        /* <DEDUP_REMOVED lines=35> */
[----:B-1----:R-:W-:-:S05]  /*5250*/  ISETP.NE.AND P0, PT, R27, UR4, PT ;  /* 0x000000041b007c0c */ /* 0x002fca000bf05270 */
[----:B------:R0:W-:Y:S01]  /*5260*/  @!P1 STG.E.U16 desc[UR16][R10.64+0x280], R87 ;  /* 0x000280570a009986 */ /* 0x0001e2000c101510 */
[----:B------:R-:W-:-:S03]  /*5270*/  IADD3 R31, P1, PT, R31, 0x400, RZ ;  /* 0x000004001f1f7810 */ /* 0x000fc60007f3e0ff */
[----:B------:R0:W-:Y:S01]  /*5280*/  @!P2 STG.E.U16 desc[UR16][R10.64+0x2c0], R79 ;  /* 0x0002c04f0a00a986 */ /* 0x0001e2000c101510 */
[----:B------:R-:W-:Y:S02]  /*5290*/  IADD3 R30, P2, PT, R30, 0x400, RZ ;  /* 0x000004001e1e7810 */ /* 0x000fe40007f5e0ff */
[----:B------:R-:W-:Y:S02]  /*52a0*/  IADD3.X R49, PT, PT, RZ, R49, RZ, P1, !PT ;  /* 0x00000031ff317210 */ /* 0x000fe40000ffe4ff */
[----:B------:R-:W-:Y:S01]  /*52b0*/  IADD3.X R48, PT, PT, RZ, R48, RZ, P2, !PT ;  /* 0x00000030ff307210 */ /* 0x000fe200017fe4ff */
[----:B------:R-:W-:Y:S08]  /*52c0*/  @P0 BRA `(.L_x_3818) ;  /* 0xffffffb400200947 */ /* 0x000ff0000383ffff */
[----:B------:R-:W-:Y:S05]  /*52d0*/  EXIT ;  /* 0x000000000000794d */ /* 0x000fea0003800000 */
.L_x_3819:
        /* <DEDUP_REMOVED lines=10> */
.L_x_5110:


//--------------------- .text._Z25selective_scan_fwd_kernelI32Selective_Scan_fwd_kernel_traitsILi32ELi16ELi1ELb0ELb0ELb0ELb1EN3c104HalfEfEEv13SSMParamsBase --------------------------
	.section	.text._Z25selective_scan_fwd_kernelI32Selective_Scan_fwd_kernel_traitsILi32ELi16ELi1ELb0ELb0ELb0ELb1EN3c104HalfEfEEv13SSMParamsBase,"ax",@progbits
	.align	128
        .global         _Z25selective_scan_fwd_kernelI32Selective_Scan_fwd_kernel_traitsILi32ELi16ELi1ELb0ELb0ELb0ELb1EN3c104HalfEfEEv13SSMParamsBase
        .type           _Z25selective_scan_fwd_kernelI32Selective_Scan_fwd_kernel_traitsILi32ELi16ELi1ELb0ELb0ELb0ELb1EN3c104HalfEfEEv13SSMParamsBase,@function
        .size           _Z25selective_scan_fwd_kernelI32Selective_Scan_fwd_kernel_traitsILi32ELi16ELi1ELb0ELb0ELb0ELb1EN3c104HalfEfEEv13SSMParamsBase,(.L_x_5111 - _Z25selective_scan_fwd_kernelI32Selective_Scan_fwd_kernel_traitsILi32ELi16ELi1ELb0ELb0ELb0ELb1EN3c104HalfEfEEv13SSMParamsBase)
        .other          _Z25selective_scan_fwd_kernelI32Selective_Scan_fwd_kernel_traitsILi32ELi16ELi1ELb0ELb0ELb0ELb1EN3c104HalfEfEEv13SSMParamsBase,@"STO_CUDA_ENTRY STV_DEFAULT"
_Z25selective_scan_fwd_kernelI32Selective_Scan_fwd_kernel_traitsILi32ELi16ELi1ELb0ELb0ELb0ELb1EN3c104HalfEfEEv13SSMParamsBase:
.text._Z25selective_scan_fwd_kernelI32Selective_Scan_fwd_kernel_traitsILi32ELi16ELi1ELb0ELb0ELb0ELb1EN3c104HalfEfEEv13SSMParamsBase:
        /* <DEDUP_REMOVED lines=29> */
[----:B------:R-:W-:Y:S01]  /*01d0*/  IMAD.U32 R6, RZ, RZ, UR4 ;  /* 0x00000004ff067e24 */ /* 0x000fe2000f8e00ff */
[----:B------:R-:W-:Y:S01]  /*01e0*/  MOV R7, UR5 ;  /* 0x0000000500077c02 */ /* 0x000fe20008000f00 */
[----:B------:R-:W-:Y:S01]  /*01f0*/  IMAD.U32 R9, RZ, RZ, UR7 ;  /* 0x00000007ff097e24 */ /* 0x000fe2000f8e00ff */
[----:B------:R-:W-:-:S02]  /*0200*/  MOV R8, UR6 ;  /* 0x0000000600087c02 */ /* 0x000fc40008000f00 */
[----:B--2---:R-:W-:Y:S02]  /*0210*/  MOV R3, UR9 ;  /* 0x0000000900037c02 */ /* 0x004fe40008000f00 */
[----:B0-----:R-:W-:Y:S01]  /*0220*/  MOV R5, UR8 ;  /* 0x0000000800057c02 */ /* 0x001fe20008000f00 */
[----:B------:R-:W-:Y:S06]  /*0230*/  @!P0 EXIT ;  /* 0x000000000000894d */ /* 0x000fec0003800000 */
[----:B------:R-:W-:Y:S01]  /*0240*/  MOV R4, R8 ;  /* 0x0000000800047202 */ /* 0x000fe20000000f00 */
[----:B------:R-:W0:Y:S01]  /*0250*/  LDC.64 R26, c[0x0][0x448] ;  /* 0x00011200ff1a7b82 */ /* 0x000e220000000a00 */
[----:B------:R-:W2:Y:S01]  /*0260*/  LDCU.64 UR4, c[0x0][0x3b8] ;  /* 0x00007700ff0477ac */ /* 0x000ea20008000a00 */
[----:B------:R-:W-:Y:S01]  /*0270*/  IMAD.MOV.U32 R2, RZ, RZ, R6 ;  /* 0x000000ffff027224 */ /* 0x000fe200078e0006 */
[----:B------:R-:W3:Y:S01]  /*0280*/  S2R R23, SR_TID.X ;  /* 0x0000000000177919 */ /* 0x000ee20000002100 */
[C---:B------:R-:W-:Y:S01]  /*0290*/  IMAD.WIDE.U32 R4, R19.reuse, UR14, R4 ;  /* 0x0000000e13047c25 */ /* 0x040fe2000f8e0004 */
[----:B------:R-:W0:Y:S03]  /*02a0*/  LDCU.64 UR6, c[0x0][0x3d8] ;  /* 0x00007b00ff0677ac */ /* 0x000e260008000a00 */
[----:B------:R-:W3:Y:S01]  /*02b0*/  LDC.64 R8, c[0x0][0x428] ;  /* 0x00010a00ff087b82 */ /* 0x000ee20000000a00 */
[C---:B------:R-:W-:Y:S01]  /*02c0*/  IMAD.WIDE.U32 R2, R19.reuse, UR10, R2 ;  /* 0x0000000a13027c25 */ /* 0x040fe2000f8e0002 */
[----:B-1----:R-:W-:Y:S01]  /*02d0*/  LEA R37, P1, R4, R12, 0x1 ;  /* 0x0000000c04257211 */ /* 0x002fe200078208ff */
[----:B------:R-:W1:Y:S02]  /*02e0*/  LDCU.U8 UR9, c[0x0][0x39e] ;  /* 0x000073c0ff0977ac */ /* 0x000e640008000000 */
[C---:B------:R-:W-:Y:S01]  /*02f0*/  IMAD R54, R19.reuse, UR11, R3 ;  /* 0x0000000b13367c24 */ /* 0x040fe2000f8e0203 */
[C---:B------:R-:W-:Y:S01]  /*0300*/  LEA R36, P0, R2.reuse, R10, 0x1 ;  /* 0x0000000a02247211 */ /* 0x040fe200078008ff */
[C---:B------:R-:W-:Y:S01]  /*0310*/  IMAD R55, R19.reuse, UR15, R5 ;  /* 0x0000000f13377c24 */ /* 0x040fe2000f8e0205 */
[----:B------:R-:W1:Y:S02]  /*0320*/  LDC.64 R38, c[0x0][0x450] ;  /* 0x00011400ff267b82 */ /* 0x000e640000000a00 */
[----:B------:R-:W-:Y:S01]  /*0330*/  LEA.HI.X R54, R2, R11, R54, 0x1, P0 ;  /* 0x0000000b02367211 */ /* 0x000fe200000f0c36 */
[----:B----4-:R-:W-:Y:S01]  /*0340*/  IMAD R2, R14, UR18, R19 ;  /* 0x000000120e027c24 */ /* 0x010fe2000f8e0213 */
[----:B------:R-:W-:Y:S01]  /*0350*/  LEA.HI.X R55, R4, R13, R55, 0x1, P1 ;  /* 0x0000000d04377211 */ /* 0x000fe200008f0c37 */
[C---:B--2---:R-:W-:Y:S01]  /*0360*/  IMAD.WIDE.U32 R6, R19.reuse, UR4, RZ ;  /* 0x0000000413067c25 */ /* 0x044fe2000f8e00ff */
[----:B------:R-:W2:Y:S02]  /*0370*/  LDCU UR4, c[0x0][0x38c] ;  /* 0x00007180ff0477ac */ /* 0x000ea40008000800 */
[----:B------:R-:W4:Y:S01]  /*0380*/  LDC.64 R28, c[0x0][0x438] ;  /* 0x00010e00ff1c7b82 */ /* 0x000f220000000a00 */
[----:B------:R-:W-:Y:S01]  /*0390*/  IMAD R34, R2, R15, RZ ;  /* 0x0000000f02227224 */ /* 0x000fe200078e02ff */
[----:B0-----:R-:W-:Y:S01]  /*03a0*/  LEA R24, P0, R6, R26, 0x2 ;  /* 0x0000001a06187211 */ /* 0x001fe200078010ff */
[----:B------:R-:W-:-:S02]  /*03b0*/  IMAD R25, R19, UR5, R7 ;  /* 0x0000000513197c24 */ /* 0x000fc4000f8e0207 */
[----:B------:R-:W-:-:S03]  /*03c0*/  IMAD.WIDE.U32 R14, R19, UR6, RZ ;  /* 0x00000006130e7c25 */ /* 0x000fc6000f8e00ff */
[----:B------:R-:W0:Y:S01]  /*03d0*/  LDC.64 R16, c[0x0][0x418] ;  /* 0x00010600ff107b82 */ /* 0x000e220000000a00 */
[----:B---3--:R-:W-:Y:S01]  /*03e0*/  IMAD.WIDE.U32 R2, R19, R8, RZ ;  /* 0x0000000813027225 */ /* 0x008fe200078e00ff */
[----:B------:R-:W-:Y:S02]  /*03f0*/  LEA.HI.X R25, R6, R27, R25, 0x2, P0 ;  /* 0x0000001b06197211 */ /* 0x000fe400000f1419 */
[----:B------:R-:W-:Y:S01]  /*0400*/  SHF.L.U32 R35, R23, 0x4, RZ ;  /* 0x0000000417237819 */ /* 0x000fe200000006ff */
[C---:B------:R-:W-:Y:S02]  /*0410*/  IMAD R3, R19.reuse, R9, R3 ;  /* 0x0000000913037224 */ /* 0x040fe400078e0203 */
[----:B------:R-:W-:Y:S01]  /*0420*/  IMAD R27, R19, UR7, R15 ;  /* 0x00000007131b7c24 */ /* 0x000fe2000f8e020f */
[----:B------:R-:W3:Y:S01]  /*0430*/  LDC.64 R40, c[0x0][0x3a0] ;  /* 0x0000e800ff287b82 */ /* 0x000ee20000000a00 */
[----:B-1----:R-:W-:Y:S01]  /*0440*/  LEA R26, P0, R14, R38, 0x2 ;  /* 0x000000260e1a7211 */ /* 0x002fe200078010ff */
[----:B--2---:R-:W-:-:S02]  /*0450*/  UISETP.LT.AND UP0, UPT, UR4, 0x1, UPT ;  /* 0x000000010400788c */ /* 0x004fc4000bf01270 */
[----:B------:R-:W-:Y:S01]  /*0460*/  IMAD R34, R34, UR4, RZ ;  /* 0x0000000422227c24 */ /* 0x000fe2000f8e02ff */
[C---:B------:R-:W-:Y:S01]  /*0470*/  IADD3 R38, PT, PT, R35.reuse, 0x1, RZ ;  /* 0x0000000123267810 */ /* 0x040fe20007ffe0ff */
[----:B------:R-:W-:Y:S01]  /*0480*/  VIADD R44, R35, 0x7 ;  /* 0x00000007232c7836 */ /* 0x000fe20000000000 */
[----:B------:R-:W-:Y:S01]  /*0490*/  LEA.HI.X R27, R14, R39, R27, 0x2, P0 ;  /* 0x000000270e1b7211 */ /* 0x000fe200000f141b */
[----:B------:R-:W-:Y:S01]  /*04a0*/  USEL UR4, UR4, 0x1, !UP0 ;  /* 0x0000000104047887 */ /* 0x000fe2000c000000 */
[----:B------:R-:W1:Y:S01]  /*04b0*/  LDC.64 R20, c[0x0][0x420] ;  /* 0x00010800ff147b82 */ /* 0x000e620000000a00 */
[----:B----4-:R-:W-:Y:S01]  /*04c0*/  IMAD.WIDE.U32 R6, R19, R28, RZ ;  /* 0x0000001c13067225 */ /* 0x010fe200078e00ff */
[C---:B------:R-:W-:Y:S01]  /*04d0*/  IADD3 R39, PT, PT, R35.reuse, 0x2, RZ ;  /* 0x0000000223277810 */ /* 0x040fe20007ffe0ff */
[----:B------:R-:W-:Y:S01]  /*04e0*/  UIADD3 UR7, UPT, UPT, -UR4, URZ, URZ ;  /* 0x000000ff04077290 */ /* 0x000fe2000fffe1ff */
[----:B------:R-:W-:Y:S01]  /*04f0*/  IADD3 R45, PT, PT, R35, 0x8, RZ ;  /* 0x00000008232d7810 */ /* 0x000fe20007ffe0ff */
[----:B------:R-:W-:Y:S01]  /*0500*/  IMAD R15, R19, R29, R7 ;  /* 0x0000001d130f7224 */ /* 0x000fe200078e0207 */
[----:B------:R-:W-:Y:S01]  /*0510*/  MOV R14, R6 ;  /* 0x00000006000e7202 */ /* 0x000fe20000000f00 */
[----:B------:R-:W-:Y:S01]  /*0520*/  VIADD R48, R35, 0xb ;  /* 0x0000000b23307836 */ /* 0x000fe20000000000 */
[----:B------:R-:W2:Y:S01]  /*0530*/  LDC.64 R32, c[0x0][0x430] ;  /* 0x00010c00ff207b82 */ /* 0x000ea20000000a00 */
[----:B0-----:R-:W-:Y:S01]  /*0540*/  IMAD.WIDE.U32 R4, R19, R16, RZ ;  /* 0x0000001013047225 */ /* 0x001fe200078e00ff */
[----:B------:R-:W-:-:S02]  /*0550*/  IADD3 R46, PT, PT, R35, 0x9, RZ ;  /* 0x00000009232e7810 */ /* 0x000fc40007ffe0ff */
[----:B------:R-:W-:Y:S01]  /*0560*/  IADD3 R47, PT, PT, R35, 0xa, RZ ;  /* 0x0000000a232f7810 */ /* 0x000fe20007ffe0ff */
[----:B------:R-:W-:Y:S01]  /*0570*/  IMAD R5, R19, R17, R5 ;  /* 0x0000001113057224 */ /* 0x000fe200078e0205 */
[C---:B------:R-:W-:Y:S01]  /*0580*/  IADD3 R49, PT, PT, R35.reuse, 0xc, RZ ;  /* 0x0000000c23317810 */ /* 0x040fe20007ffe0ff */
[----:B------:R-:W-:Y:S01]  /*0590*/  VIADD R52, R35, 0xf ;  /* 0x0000000f23347836 */ /* 0x000fe20000000000 */
[----:B------:R-:W0:Y:S01]  /*05a0*/  LDC.64 R42, c[0x0][0x440] ;  /* 0x00011000ff2a7b82 */ /* 0x000e220000000a00 */
[----:B---3--:R-:W-:Y:S01]  /*05b0*/  IMAD.WIDE.U32 R16, R19, R40, RZ ;  /* 0x0000002813107225 */ /* 0x008fe200078e00ff */
[C---:B------:R-:W-:Y:S02]  /*05c0*/  IADD3 R50, PT, PT, R35.reuse, 0xd, RZ ;  /* 0x0000000d23327810 */ /* 0x040fe40007ffe0ff */
[----:B------:R-:W-:Y:S01]  /*05d0*/  IADD3 R51, PT, PT, R35, 0xe, RZ ;  /* 0x0000000e23337810 */ /* 0x000fe20007ffe0ff */
[----:B------:R-:W-:Y:S01]  /*05e0*/  IMAD R29, R19, R41, R17 ;  /* 0x00000029131d7224 */ /* 0x000fe200078e0211 */
[C---:B------:R-:W-:Y:S01]  /*05f0*/  IADD3 R41, PT, PT, R35.reuse, 0x4, RZ ;  /* 0x0000000423297810 */ /* 0x040fe20007ffe0ff */
[----:B------:R-:W-:Y:S01]  /*0600*/  VIADD R40, R35, 0x3 ;  /* 0x0000000323287836 */ /* 0x000fe20000000000 */
[----:B------:R-:W3:Y:S01]  /*0610*/  LDC.64 R30, c[0x0][0x410] ;  /* 0x00010400ff1e7b82 */ /* 0x000ee20000000a00 */
[----:B-1----:R-:W-:-:S07]  /*0620*/  IMAD.WIDE.U32 R6, R20, UR18, R2 ;  /* 0x0000001214067c25 */ /* 0x002fce000f8e0002 */
[----:B------:R-:W1:Y:S01]  /*0630*/  LDC.64 R12, c[0x0][0x3c0] ;  /* 0x0000f000ff0c7b82 */ /* 0x000e620000000a00 */
[----:B--2---:R-:W-:Y:S01]  /*0640*/  IMAD.WIDE.U32 R2, R32, UR18, R14 ;  /* 0x0000001220027c25 */ /* 0x004fe2000f8e000e */
[----:B------:R-:W-:-:S03]  /*0650*/  LOP3.LUT R14, R35, 0x3e00, RZ, 0xc0, !PT ;  /* 0x00003e00230e7812 */ /* 0x000fc600078ec0ff */
[----:B------:R-:W-:Y:S01]  /*0660*/  IMAD R32, R33, UR18, R3 ;  /* 0x0000001221207c24 */ /* 0x000fe2000f8e0203 */
[----:B------:R-:W-:Y:S01]  /*0670*/  LOP3.LUT R53, R14, 0x1f, R23, 0xf8, !PT ;  /* 0x0000001f0e357812 */ /* 0x000fe200078ef817 */
[----:B------:R-:W-:Y:S01]  /*0680*/  IMAD.MOV.U32 R33, RZ, RZ, RZ ;  /* 0x000000ffff217224 */ /* 0x000fe200078e00ff */
[----:B------:R-:W2:Y:S01]  /*0690*/  LDC.64 R10, c[0x0][0x3e0] ;  /* 0x0000f800ff0a7b82 */ /* 0x000ea20000000a00 */
[C---:B0-----:R-:W-:Y:S02]  /*06a0*/  LEA R28, P0, R16.reuse, R42, 0x2 ;  /* 0x0000002a101c7211 */ /* 0x041fe400078010ff */
[C---:B------:R-:W-:Y:S02]  /*06b0*/  IADD3 R42, PT, PT, R35.reuse, 0x5, RZ ;  /* 0x00000005232a7810 */ /* 0x040fe40007ffe0ff */
[----:B------:R-:W-:Y:S02]  /*06c0*/  LEA.HI.X R29, R16, R43, R29, 0x2, P0 ;  /* 0x0000002b101d7211 */ /* 0x000fe400000f141d */
[----:B------:R-:W-:Y:S01]  /*06d0*/  IADD3 R43, PT, PT, R35, 0x6, RZ ;  /* 0x00000006232b7810 */ /* 0x000fe20007ffe0ff */
[----:B------:R-:W0:Y:S01]  /*06e0*/  LDC.64 R8, c[0x0][0x3a8] ;  /* 0x0000ea00ff087b82 */ /* 0x000e220000000a00 */
[----:B---3--:R-:W-:Y:S01]  /*06f0*/  IMAD.WIDE.U32 R4, R30, UR18, R4 ;  /* 0x000000121e047c25 */ /* 0x008fe2000f8e0004 */
[----:B------:R-:W-:-:S02]  /*0700*/  LOP3.LUT R56, R53, 0x20, RZ, 0xfc, !PT ;  /* 0x0000002035387812 */ /* 0x000fc400078efcff */
[----:B------:R-:W-:Y:S01]  /*0710*/  LOP3.LUT R57, R53, 0x40, RZ, 0xfc, !PT ;  /* 0x0000004035397812 */ /* 0x000fe200078efcff */
[----:B------:R-:W-:Y:S01]  /*0720*/  IMAD R30, R21, UR18, R7 ;  /* 0x00000012151e7c24 */ /* 0x000fe2000f8e0207 */
[----:B------:R-:W-:Y:S01]  /*0730*/  LOP3.LUT R58, R53, 0x60, RZ, 0xfc, !PT ;  /* 0x00000060353a7812 */ /* 0x000fe200078efcff */
[----:B------:R-:W-:Y:S01]  /*0740*/  IMAD R31, R31, UR18, R5 ;  /* 0x000000121f1f7c24 */ /* 0x000fe2000f8e0205 */
[----:B-1----:R-:W-:Y:S02]  /*0750*/  SHF.L.U64.HI R13, R12, 0x2, R13 ;  /* 0x000000020c0d7819 */ /* 0x002fe4000001020d */
[C---:B------:R-:W-:Y:S02]  /*0760*/  LOP3.LUT R59, R53.reuse, 0x80, RZ, 0xfc, !PT ;  /* 0x00000080353b7812 */ /* 0x040fe400078efcff */
[C---:B------:R-:W-:Y:S02]  /*0770*/  LOP3.LUT R60, R53.reuse, 0xa0, RZ, 0xfc, !PT ;  /* 0x000000a0353c7812 */ /* 0x040fe400078efcff */
[----:B------:R-:W-:-:S02]  /*0780*/  LOP3.LUT R61, R53, 0xc0, RZ, 0xfc, !PT ;  /* 0x000000c0353d7812 */ /* 0x000fc400078efcff */
[----:B--2---:R-:W-:Y:S02]  /*0790*/  SHF.L.U64.HI R11, R10, 0x2, R11 ;  /* 0x000000020a0b7819 */ /* 0x004fe4000001020b */
[C---:B------:R-:W-:Y:S02]  /*07a0*/  LOP3.LUT R62, R53.reuse, 0xe0, RZ, 0xfc, !PT ;  /* 0x000000e0353e7812 */ /* 0x040fe400078efcff */
[C---:B------:R-:W-:Y:S02]  /*07b0*/  LOP3.LUT R63, R53.reuse, 0x100, RZ, 0xfc, !PT ;  /* 0x00000100353f7812 */ /* 0x040fe400078efcff */
[C---:B------:R-:W-:Y:S02]  /*07c0*/  LOP3.LUT R64, R53.reuse, 0x120, RZ, 0xfc, !PT ;  /* 0x0000012035407812 */ /* 0x040fe400078efcff */
[----:B0-----:R-:W-:Y:S02]  /*07d0*/  SHF.L.U64.HI R9, R8, 0x2, R9 ;  /* 0x0000000208097819 */ /* 0x001fe40000010209 */
[----:B------:R-:W-:-:S02]  /*07e0*/  LOP3.LUT R65, R53, 0x140, RZ, 0xfc, !PT ;  /* 0x0000014035417812 */ /* 0x000fc400078efcff */
[C---:B------:R-:W-:Y:S02]  /*07f0*/  LOP3.LUT R66, R53.reuse, 0x160, RZ, 0xfc, !PT ;  /* 0x0000016035427812 */ /* 0x040fe400078efcff */
[C---:B------:R-:W-:Y:S02]  /*0800*/  LOP3.LUT R67, R53.reuse, 0x180, RZ, 0xfc, !PT ;  /* 0x0000018035437812 */ /* 0x040fe400078efcff */
[C---:B------:R-:W-:Y:S02]  /*0810*/  LOP3.LUT R68, R53.reuse, 0x1a0, RZ, 0xfc, !PT ;  /* 0x000001a035447812 */ /* 0x040fe400078efcff */
[C---:B------:R-:W-:Y:S02]  /*0820*/  LOP3.LUT R69, R53.reuse, 0x1c0, RZ, 0xfc, !PT ;  /* 0x000001c035457812 */ /* 0x040fe400078efcff */
[----:B------:R-:W-:-:S07]  /*0830*/  LOP3.LUT R70, R53, 0x1e0, RZ, 0xfc, !PT ;  /* 0x000001e035467812 */ /* 0x000fce00078efcff */
.L_x_3856:
[----:B------:R-:W0:Y:S01]  /*0840*/  LDCU UR4, c[0x0][0x388] ;  /* 0x00007100ff0477ac */ /* 0x000e220008000800 */
[----:B------:R-:W-:Y:S02]  /*0850*/  SHF.L.U32 R14, R53, 0x1, RZ ;  /* 0x00000001350e7819 */ /* 0x000fe400000006ff */
[----:B------:R-:W-:Y:S02]  /*0860*/  SHF.L.U32 R71, R33, 0x9, RZ ;  /* 0x0000000921477819 */ /* 0x000fe400000006ff */
[C---:B-1----:R-:W-:Y:S02]  /*0870*/  IADD3 R16, P1, PT, R14.reuse, R36, RZ ;  /* 0x000000240e107210 */ /* 0x042fe40007f3e0ff */
[----:B------:R-:W-:Y:S02]  /*0880*/  IADD3 R14, P0, PT, R14, R37, RZ ;  /* 0x000000250e0e7210 */ /* 0x000fe40007f1e0ff */
[----:B------:R-:W-:Y:S02]  /*0890*/  PRMT R19, RZ, 0x7610, R19 ;  /* 0x00007610ff137816 */ /* 0x000fe40000000013 */
[----:B------:R-:W-:Y:S01]  /*08a0*/  IADD3.X R17, PT, PT, RZ, R54, RZ, P1, !PT ;  /* 0x00000036ff117210 */ /* 0x000fe20000ffe4ff */
[----:B------:R-:W-:Y:S01]  /*08b0*/  IMAD.X R15, RZ, RZ, R55, P0 ;  /* 0x000000ffff0f7224 */ /* 0x000fe200000e0637 */
[----:B------:R-:W-:-:S02]  /*08c0*/  PRMT R86, RZ, 0x7610, R86 ;  /* 0x00007610ff567816 */ /* 0x000fc40000000056 */
        /* <DEDUP_REMOVED lines=31> */
[----:B------:R-:W4:Y:S01]  /*0ac0*/  @!P5 LDG.E.U16 R18, desc[UR16][R16.64+0xc0] ;  /* 0x0000c0101012d981 */ /* 0x000f22000c1e1500 */
[----:B------:R-:W-:-:S03]  /*0ad0*/  ISETP.GE.AND P2, PT, R66, R73, PT ;  /* 0x000000494200720c */ /* 0x000fc60003f46270 */
[----:B------:R-:W4:Y:S04]  /*0ae0*/  @!P4 LDG.E.U16 R83, desc[UR16][R16.64+0x100] ;  /* 0x000100101053c981 */ /* 0x000f28000c1e1500 */
[----:B------:R-:W4:Y:S04]  /*0af0*/  @!P3 LDG.E.U16 R20, desc[UR16][R16.64+0x140] ;  /* 0x000140101014b981 */ /* 0x000f28000c1e1500 */
[----:B------:R-:W4:Y:S01]  /*0b00*/  @!P0 LDG.E.U16 R87, desc[UR16][R16.64+0x200] ;  /* 0x0002001010578981 */ /* 0x000f22000c1e1500 */
[-C--:B------:R-:W-:Y:S02]  /*0b10*/  ISETP.GE.AND P0, PT, R64, R73.reuse, PT ;  /* 0x000000494000720c */ /* 0x080fe40003f06270 */
[-C--:B------:R-:W-:Y:S01]  /*0b20*/  ISETP.GE.AND P3, PT, R67, R73.reuse, PT ;  /* 0x000000494300720c */ /* 0x080fe20003f66270 */
[----:B------:R-:W4:Y:S01]  /*0b30*/  @!P1 LDG.E.U16 R89, desc[UR16][R16.64+0x280] ;  /* 0x0002801010599981 */ /* 0x000f22000c1e1500 */
[----:B------:R-:W-:-:S02]  /*0b40*/  ISETP.GE.AND P4, PT, R68, R73, PT ;  /* 0x000000494400720c */ /* 0x000fc40003f86270 */
        /* <DEDUP_REMOVED lines=8> */
[----:B------:R-:W0:Y:S01]  /*0bd0*/  S2R R75, SR_LANEID ;  /* 0x00000000004b7919 */ /* 0x000e220000000000 */
[----:B------:R-:W1:Y:S01]  /*0be0*/  S2UR UR5, SR_CgaCtaId ;  /* 0x00000000000579c3 */ /* 0x000e620000008800 */
[----:B------:R-:W-:-:S02]  /*0bf0*/  UMOV UR4, 0x400 ;  /* 0x0000040000047882 */ /* 0x000fc40000000000 */
[----:B-1----:R-:W-:Y:S01]  /*0c00*/  ULEA UR4, UR5, UR4, 0x18 ;  /* 0x0000000405047291 */ /* 0x002fe2000f8ec0ff */
[C---:B0-----:R-:W-:Y:S02]  /*0c10*/  IADD3 R16, PT, PT, R75.reuse, 0x40, RZ ;  /* 0x000000404b107810 */ /* 0x041fe40007ffe0ff */
[C---:B------:R-:W-:Y:S02]  /*0c20*/  IADD3 R74, PT, PT, R75.reuse, 0x20, RZ ;  /* 0x000000204b4a7810 */ /* 0x040fe40007ffe0ff */
[C---:B------:R-:W-:Y:S02]  /*0c30*/  IADD3 R76, PT, PT, R75.reuse, 0x60, RZ ;  /* 0x000000604b4c7810 */ /* 0x040fe40007ffe0ff */
[-C--:B------:R-:W-:Y:S02]  /*0c40*/  LEA.HI.SX32 R16, R16, R75.reuse, 0x1b ;  /* 0x0000004b10107211 */ /* 0x080fe400078fdaff */
[-C--:B------:R-:W-:Y:S02]  /*0c50*/  LEA.HI.SX32 R72, R75, R75.reuse, 0x1b ;  /* 0x0000004b4b487211 */ /* 0x080fe400078fdaff */
[----:B------:R-:W-:-:S02]  /*0c60*/  LEA.HI.SX32 R74, R74, R75, 0x1b ;  /* 0x0000004b4a4a7211 */ /* 0x000fc400078fdaff */
[----:B------:R-:W-:Y:S01]  /*0c70*/  LEA.HI.SX32 R77, R76, R75, 0x1b ;  /* 0x0000004b4c4d7211 */ /* 0x000fe200078fdaff */
[C---:B------:R-:W-:Y:S01]  /*0c80*/  VIADD R78, R75.reuse, 0x80 ;  /* 0x000000804b4e7836 */ /* 0x040fe20000000000 */
[----:B------:R-:W-:Y:S02]  /*0c90*/  LEA R76, R16, UR4, 0x1 ;  /* 0x00000004104c7c11 */ /* 0x000fe4000f8e08ff */
[----:B------:R-:W-:Y:S02]  /*0ca0*/  LEA R72, R72, UR4, 0x1 ;  /* 0x0000000448487c11 */ /* 0x000fe4000f8e08ff */
[C---:B------:R-:W-:Y:S02]  /*0cb0*/  IADD3 R80, PT, PT, R75.reuse, 0xa0, RZ ;  /* 0x000000a04b507810 */ /* 0x040fe40007ffe0ff */
[----:B------:R-:W-:Y:S02]  /*0cc0*/  IADD3 R16, PT, PT, R75, 0xe0, RZ ;  /* 0x000000e04b107810 */ /* 0x000fe40007ffe0ff */
[----:B------:R-:W-:-:S02]  /*0cd0*/  LEA R74, R74, UR4, 0x1 ;  /* 0x000000044a4a7c11 */ /* 0x000fc4000f8e08ff */
[C---:B------:R-:W-:Y:S02]  /*0ce0*/  IADD3 R82, PT, PT, R75.reuse, 0xc0, RZ ;  /* 0x000000c04b527810 */ /* 0x040fe40007ffe0ff */
[-C--:B------:R-:W-:Y:S02]  /*0cf0*/  LEA.HI.SX32 R79, R80, R75.reuse, 0x1b ;  /* 0x0000004b504f7211 */ /* 0x080fe400078fdaff */
[-C--:B------:R-:W-:Y:S02]  /*0d00*/  LEA.HI.SX32 R16, R16, R75.reuse, 0x1b ;  /* 0x0000004b10107211 */ /* 0x080fe400078fdaff */
[-C--:B------:R-:W-:Y:S02]  /*0d10*/  LEA.HI.SX32 R78, R78, R75.reuse, 0x1b ;  /* 0x0000004b4e4e7211 */ /* 0x080fe400078fdaff */
[----:B------:R-:W-:Y:S01]  /*0d20*/  LEA.HI.SX32 R80, R82, R75, 0x1b ;  /* 0x0000004b52507211 */ /* 0x000fe200078fdaff */
[----:B------:R-:W-:Y:S01]  /*0d30*/  VIADD R82, R75, 0x100 ;  /* 0x000001004b527836 */ /* 0x000fe20000000000 */
[----:B------:R-:W-:-:S02]  /*0d40*/  LEA R77, R77, UR4, 0x1 ;  /* 0x000000044d4d7c11 */ /* 0x000fc4000f8e08ff */
[C---:B------:R-:W-:Y:S02]  /*0d50*/  IADD3 R84, PT, PT, R75.reuse, 0x120, RZ ;  /* 0x000001204b547810 */ /* 0x040fe40007ffe0ff */
[----:B------:R-:W-:Y:S02]  /*0d60*/  LEA R78, R78, UR4, 0x1 ;  /* 0x000000044e4e7c11 */ /* 0x000fe4000f8e08ff */
[----:B------:R-:W-:Y:S02]  /*0d70*/  IADD3 R96, PT, PT, R75, 0x140, RZ ;  /* 0x000001404b607810 */ /* 0x000fe40007ffe0ff */
[----:B------:R-:W-:Y:S02]  /*0d80*/  LEA R79, R79, UR4, 0x1 ;  /* 0x000000044f4f7c11 */ /* 0x000fe4000f8e08ff */
[----:B------:R-:W-:Y:S02]  /*0d90*/  IADD3 R98, PT, PT, R75, 0x160, RZ ;  /* 0x000001604b627810 */ /* 0x000fe40007ffe0ff */
[----:B------:R-:W-:-:S02]  /*0da0*/  LEA R80, R80, UR4, 0x1 ;  /* 0x0000000450507c11 */ /* 0x000fc4000f8e08ff */
[-C--:B------:R-:W-:Y:S02]  /*0db0*/  LEA.HI.SX32 R82, R82, R75.reuse, 0x1b ;  /* 0x0000004b52527211 */ /* 0x080fe400078fdaff */
[-C--:B------:R-:W-:Y:S02]  /*0dc0*/  LEA.HI.SX32 R84, R84, R75.reuse, 0x1b ;  /* 0x0000004b54547211 */ /* 0x080fe400078fdaff */
[-C--:B------:R-:W-:Y:S02]  /*0dd0*/  LEA.HI.SX32 R96, R96, R75.reuse, 0x1b ;  /* 0x0000004b60607211 */ /* 0x080fe400078fdaff */
[----:B------:R-:W-:Y:S02]  /*0de0*/  LEA.HI.SX32 R98, R98, R75, 0x1b ;  /* 0x0000004b62627211 */ /* 0x000fe400078fdaff */
[----:B------:R-:W-:Y:S02]  /*0df0*/  LEA R82, R82, UR4, 0x1 ;  /* 0x0000000452527c11 */ /* 0x000fe4000f8e08ff */
[----:B------:R-:W-:-:S02]  /*0e00*/  P2R R110, PR, RZ, 0x1 ;  /* 0x00000001ff6e7803 */ /* 0x000fc40000000000 */
[-C--:B------:R-:W-:Y:S02]  /*0e10*/  ISETP.GE.AND P0, PT, R53, R73.reuse, PT ;  /* 0x000000493500720c */ /* 0x080fe40003f06270 */
[----:B------:R-:W-:Y:S02]  /*0e20*/  PRMT R95, RZ, 0x7610, R95 ;  /* 0x00007610ff5f7816 */ /* 0x000fe4000000005f */
[----:B------:R-:W-:Y:S02]  /*0e30*/  P2R R108, PR, RZ, 0x2 ;  /* 0x00000002ff6c7803 */ /* 0x000fe40000000000 */
[----:B------:R-:W-:Y:S02]  /*0e40*/  ISETP.GE.AND P1, PT, R56, R73, PT ;  /* 0x000000493800720c */ /* 0x000fe40003f26270 */
[----:B------:R-:W-:Y:S02]  /*0e50*/  PRMT R97, RZ, 0x7610, R97 ;  /* 0x00007610ff617816 */ /* 0x000fe40000000061 */
[----:B------:R-:W-:-:S02]  /*0e60*/  PRMT R111, RZ, 0x7610, R111 ;  /* 0x00007610ff6f7816 */ /* 0x000fc4000000006f */
[----:B------:R-:W-:Y:S02]  /*0e70*/  PRMT R113, RZ, 0x7610, R113 ;  /* 0x00007610ff717816 */ /* 0x000fe40000000071 */
[----:B------:R-:W-:Y:S02]  /*0e80*/  PRMT R115, RZ, 0x7610, R115 ;  /* 0x00007610ff737816 */ /* 0x000fe40000000073 */
[----:B------:R-:W-:Y:S02]  /*0e90*/  PRMT R117, RZ, 0x7610, R117 ;  /* 0x00007610ff757816 */ /* 0x000fe40000000075 */
[----:B------:R-:W-:Y:S01]  /*0ea0*/  PRMT R119, RZ, 0x7610, R119 ;  /* 0x00007610ff777816 */ /* 0x000fe20000000077 */
[----:B--2---:R-:W-:Y:S04]  /*0eb0*/  STS.U16 [R72], R19 ;  /* 0x0000001348007388 */ /* 0x004fe80000000400 */
[----:B---3--:R-:W-:Y:S04]  /*0ec0*/  STS.U16 [R74+0x40], R21 ;  /* 0x000040154a007388 */ /* 0x008fe80000000400 */
[----:B----4-:R0:W-:Y:S02]  /*0ed0*/  STS.U16 [R76+0x80], R81 ;  /* 0x000080514c007388 */ /* 0x0101e40000000400 */
[----:B0-----:R-:W-:Y:S01]  /*0ee0*/  LEA R81, R16, UR4, 0x1 ;  /* 0x0000000410517c11 */ /* 0x001fe2000f8e08ff */
[----:B------:R-:W-:Y:S01]  /*0ef0*/  VIADD R16, R75, 0x180 ;  /* 0x000001804b107836 */ /* 0x000fe20000000000 */
[----:B------:R0:W-:Y:S04]  /*0f00*/  STS.U16 [R77+0xc0], R18 ;  /* 0x0000c0124d007388 */ /* 0x0001e80000000400 */
[----:B------:R1:W-:Y:S01]  /*0f10*/  STS.U16 [R78+0x100], R83 ;  /* 0x000100534e007388 */ /* 0x0003e20000000400 */
[----:B------:R-:W-:-:S03]  /*0f20*/  LEA.HI.SX32 R16, R16, R75, 0x1b ;  /* 0x0000004b10107211 */ /* 0x000fc600078fdaff */
[----:B------:R2:W-:Y:S01]  /*0f30*/  STS.U16 [R79+0x140], R20 ;  /* 0x000140144f007388 */ /* 0x0005e20000000400 */
[----:B0-----:R-:W-:-:S03]  /*0f40*/  IADD3 R18, PT, PT, R75, 0x1a0, RZ ;  /* 0x000001a04b127810 */ /* 0x001fc60007ffe0ff */
[----:B------:R0:W-:Y:S01]  /*0f50*/  STS.U16 [R80+0x180], R85 ;  /* 0x0001805550007388 */ /* 0x0001e20000000400 */
[----:B-1----:R-:W-:Y:S02]  /*0f60*/  LEA R83, R84, UR4, 0x1 ;  /* 0x0000000454537c11 */ /* 0x002fe4000f8e08ff */
[----:B------:R-:W-:Y:S01]  /*0f70*/  LEA R84, R96, UR4, 0x1 ;  /* 0x0000000460547c11 */ /* 0x000fe2000f8e08ff */
[----:B------:R1:W-:Y:S01]  /*0f80*/  STS.U16 [R81+0x1c0], R86 ;  /* 0x0001c05651007388 */ /* 0x0003e20000000400 */
[C---:B--2---:R-:W-:Y:S02]  /*0f90*/  IADD3 R20, PT, PT, R75.reuse, 0x1c0, RZ ;  /* 0x000001c04b147810 */ /* 0x044fe40007ffe0ff */
[----:B------:R-:W-:Y:S02]  /*0fa0*/  IADD3 R96, PT, PT, R75, 0x1e0, RZ ;  /* 0x000001e04b607810 */ /* 0x000fe40007ffe0ff */
[----:B0-----:R-:W-:Y:S01]  /*0fb0*/  LEA R85, R98, UR4, 0x1 ;  /* 0x0000000462557c11 */ /* 0x001fe2000f8e08ff */
[----:B------:R0:W-:Y:S01]  /*0fc0*/  STS.U16 [R82+0x200], R87 ;  /* 0x0002005752007388 */ /* 0x0001e20000000400 */
[----:B------:R-:W-:-:S02]  /*0fd0*/  LEA.HI.SX32 R18, R18, R75, 0x1b ;  /* 0x0000004b12127211 */ /* 0x000fc400078fdaff */
[----:B-1----:R-:W-:Y:S01]  /*0fe0*/  LEA R86, R16, UR4, 0x1 ;  /* 0x0000000410567c11 */ /* 0x002fe2000f8e08ff */
[----:B------:R-:W-:Y:S01]  /*0ff0*/  IMAD.SHL.U32 R16, R75, 0x10, RZ ;  /* 0x000000104b107824 */ /* 0x000fe200078e00ff */
[----:B------:R1:W-:Y:S01]  /*1000*/  STS.U16 [R83+0x240], R88 ;  /* 0x0002405853007388 */ /* 0x0003e20000000400 */
[-C--:B------:R-:W-:Y:S02]  /*1010*/  LEA.HI.SX32 R20, R20, R75.reuse, 0x1b ;  /* 0x0000004b14147211 */ /* 0x080fe400078fdaff */
[----:B------:R-:W-:Y:S01]  /*1020*/  LEA.HI.SX32 R96, R96, R75, 0x1b ;  /* 0x0000004b60607211 */ /* 0x000fe200078fdaff */
[----:B------:R2:W-:Y:S01]  /*1030*/  STS.U16 [R84+0x280], R89 ;  /* 0x0002805954007388 */ /* 0x0005e20000000400 */
[----:B0-----:R-:W-:-:S03]  /*1040*/  LEA R87, R18, UR4, 0x1 ;  /* 0x0000000412577c11 */ /* 0x001fc6000f8e08ff */
[----:B------:R0:W-:Y:S01]  /*1050*/  STS.U16 [R85+0x2c0], R90 ;  /* 0x0002c05a55007388 */ /* 0x0001e20000000400 */
[----:B-1----:R-:W-:-:S03]  /*1060*/  LEA R88, R20, UR4, 0x1 ;  /* 0x0000000414587c11 */ /* 0x002fc6000f8e08ff */
[----:B------:R-:W-:Y:S01]  /*1070*/  STS.U16 [R86+0x300], R91 ;  /* 0x0003005b56007388 */ /* 0x000fe20000000400 */
[----:B--2---:R-:W-:Y:S02]  /*1080*/  LEA R89, R96, UR4, 0x1 ;  /* 0x0000000460597c11 */ /* 0x004fe4000f8e08ff */
[----:B0-----:R-:W-:Y:S01]  /*1090*/  LEA.HI.SX32 R90, R16, R16, 0x1b ;  /* 0x00000010105a7211 */ /* 0x001fe200078fdaff */
[----:B------:R-:W-:Y:S03]  /*10a0*/  STS.U16 [R87+0x340], R92 ;  /* 0x0003405c57007388 */ /* 0x000fe60000000400 */
        /* <DEDUP_REMOVED lines=26> */
[-C--:B------:R-:W-:Y:S02]  /*1250*/  ISETP.GE.AND P1, PT, R58, R73.reuse, PT ;  /* 0x000000493a00720c */ /* 0x080fe40003f26270 */
[----:B------:R-:W-:Y:S01]  /*1260*/  PRMT R92, RZ, 0x7610, R92 ;  /* 0x00007610ff5c7816 */ /* 0x000fe2000000005c */
[----:B------:R-:W4:Y:S01]  /*1270*/  @!P3 LDG.E.U16 R117, desc[UR16][R14.64+0x300] ;  /* 0x000300100e75b981 */ /* 0x000f22000c1e1500 */
[----:B-1----:R-:W-:Y:S02]  /*1280*/  PRMT R94, RZ, 0x7610, R94 ;  /* 0x00007610ff5e7816 */ /* 0x002fe4000000005e */
[----:B------:R-:W-:Y:S01]  /*1290*/  PRMT R96, RZ, 0x7610, R96 ;  /* 0x00007610ff607816 */ /* 0x000fe20000000060 */
[----:B------:R-:W4:Y:S04]  /*12a0*/  @!P5 LDG.E.U16 R119, desc[UR16][R14.64+0x380] ;  /* 0x000380100e77d981 */ /* 0x000f28000c1e1500 */
[----:B------:R-:W4:Y:S01]  /*12b0*/  @!P0 LDG.E.U16 R93, desc[UR16][R14.64+0x80] ;  /* 0x000080100e5d8981 */ /* 0x000f22000c1e1500 */
[----:B------:R-:W-:-:S03]  /*12c0*/  ISETP.GE.AND P0, PT, R59, R73, PT ;  /* 0x000000493b00720c */ /* 0x000fc60003f06270 */
[----:B------:R-:W4:Y:S01]  /*12d0*/  @!P1 LDG.E.U16 R92, desc[UR16][R14.64+0xc0] ;  /* 0x0000c0100e5c9981 */ /* 0x000f22000c1e1500 */
[----:B------:R-:W-:-:S09]  /*12e0*/  ISETP.GE.AND P1, PT, R60, R73, PT ;  /* 0x000000493c00720c */ /* 0x000fd20003f26270 */
[----:B------:R-:W4:Y:S01]  /*12f0*/  @!P0 LDG.E.U16 R97, desc[UR16][R14.64+0x100] ;  /* 0x000100100e618981 */ /* 0x000f22000c1e1500 */
[----:B------:R-:W-:-:S03]  /*1300*/  ISETP.GE.AND P0, PT, R61, R73, PT ;  /* 0x000000493d00720c */ /* 0x000fc60003f06270 */
[----:B------:R-:W4:Y:S01]  /*1310*/  @!P1 LDG.E.U16 R94, desc[UR16][R14.64+0x140] ;  /* 0x000140100e5e9981 */ /* 0x000f22000c1e1500 */
[----:B------:R-:W-:-:S09]  /*1320*/  ISETP.GE.AND P1, PT, R62, R73, PT ;  /* 0x000000493e00720c */ /* 0x000fd20003f26270 */
[----:B------:R-:W4:Y:S01]  /*1330*/  @!P0 LDG.E.U16 R111, desc[UR16][R14.64+0x180] ;  /* 0x000180100e6f8981 */ /* 0x000f22000c1e1500 */
[----:B------:R-:W-:-:S03]  /*1340*/  ISETP.GE.AND P0, PT, R63, R73, PT ;  /* 0x000000493f00720c */ /* 0x000fc60003f06270 */
[----:B------:R-:W4:Y:S01]  /*1350*/  @!P1 LDG.E.U16 R96, desc[UR16][R14.64+0x1c0] ;  /* 0x0001c0100e609981 */ /* 0x000f22000c1e1500 */
[----:B------:R-:W-:-:S09]  /*1360*/  ISETP.NE.AND P1, PT, R108, RZ, PT ;  /* 0x000000ff6c00720c */ /* 0x000fd20003f25270 */
[----:B------:R-:W4:Y:S01]  /*1370*/  @!P0 LDG.E.U16 R113, desc[UR16][R14.64+0x200] ;  /* 0x000200100e718981 */ /* 0x000f22000c1e1500 */
[----:B------:R-:W-:Y:S02]  /*1380*/  ISETP.NE.AND P0, PT, R110, RZ, PT ;  /* 0x000000ff6e00720c */ /* 0x000fe40003f05270 */
[----:B------:R-:W-:Y:S01]  /*1390*/  PRMT R98, RZ, 0x7610, R98 ;  /* 0x00007610ff627816 */ /* 0x000fe20000000062 */
[----:B------:R-:W4:Y:S01]  /*13a0*/  @!P1 LDG.E.U16 R115, desc[UR16][R14.64+0x280] ;  /* 0x000280100e739981 */ /* 0x000f22000c1e1500 */
[----:B------:R-:W-:Y:S02]  /*13b0*/  PRMT R108, RZ, 0x7610, R108 ;  /* 0x00007610ff6c7816 */ /* 0x000fe4000000006c */
[----:B------:R-:W-:Y:S02]  /*13c0*/  PRMT R110, RZ, 0x7610, R110 ;  /* 0x00007610ff6e7816 */ /* 0x000fe4000000006e */
[----:B------:R-:W-:Y:S02]  /*13d0*/  PRMT R112, RZ, 0x7610, R112 ;  /* 0x00007610ff707816 */ /* 0x000fe40000000070 */
[----:B------:R-:W4:Y:S04]  /*13e0*/  @!P2 LDG.E.U16 R108, desc[UR16][R14.64+0x2c0] ;  /* 0x0002c0100e6ca981 */ /* 0x000f28000c1e1500 */
[----:B------:R-:W4:Y:S04]  /*13f0*/  @!P0 LDG.E.U16 R98, desc[UR16][R14.64+0x240] ;  /* 0x000240100e628981 */ /* 0x000f28000c1e1500 */
[----:B------:R-:W4:Y:S04]  /*1400*/  @!P4 LDG.E.U16 R110, desc[UR16][R14.64+0x340] ;  /* 0x000340100e6ec981 */ /* 0x000f28000c1e1500 */
        /* <DEDUP_REMOVED lines=86> */
.L_x_3821:
[----:B------:R-:W-:Y:S05]  /*1970*/  BSYNC.RECONVERGENT B0 ;  /* 0x0000000000007941 */ /* 0x000fea0003800200 */
.L_x_3820:
        /* <DEDUP_REMOVED lines=37> */
.L_x_3823:
[----:B------:R-:W-:Y:S05]  /*1bd0*/  BSYNC.RECONVERGENT B0 ;  /* 0x0000000000007941 */ /* 0x000fea0003800200 */
.L_x_3822:
        /* <DEDUP_REMOVED lines=35> */
.L_x_3825:
[----:B------:R-:W-:Y:S05]  /*1e10*/  BSYNC.RECONVERGENT B0 ;  /* 0x0000000000007941 */ /* 0x000fea0003800200 */
.L_x_3824:
        /* <DEDUP_REMOVED lines=37> */
.L_x_3827:
[----:B------:R-:W-:Y:S05]  /*2070*/  BSYNC.RECONVERGENT B0 ;  /* 0x0000000000007941 */ /* 0x000fea0003800200 */
.L_x_3826:
        /* <DEDUP_REMOVED lines=35> */
.L_x_3829:
[----:B------:R-:W-:Y:S05]  /*22b0*/  BSYNC.RECONVERGENT B0 ;  /* 0x0000000000007941 */ /* 0x000fea0003800200 */
.L_x_3828:
        /* <DEDUP_REMOVED lines=37> */
.L_x_3831:
[----:B------:R-:W-:Y:S05]  /*2510*/  BSYNC.RECONVERGENT B0 ;  /* 0x0000000000007941 */ /* 0x000fea0003800200 */
.L_x_3830:
        /* <DEDUP_REMOVED lines=35> */
.L_x_3833:
[----:B------:R-:W-:Y:S05]  /*2750*/  BSYNC.RECONVERGENT B0 ;  /* 0x0000000000007941 */ /* 0x000fea0003800200 */
.L_x_3832:
        /* <DEDUP_REMOVED lines=37> */
.L_x_3835:
[----:B------:R-:W-:Y:S05]  /*29b0*/  BSYNC.RECONVERGENT B0 ;  /* 0x0000000000007941 */ /* 0x000fea0003800200 */
.L_x_3834:
[----:B------:R-:W-:Y:S01]  /*29c0*/  HADD2.F32 R117, -RZ, R111.H0_H0 ;  /* 0x2000006fff757230 */ /* 0x000fe20000004100 */
[----:B------:R-:W-:Y:S01]  /*29d0*/  BSSY.RECONVERGENT B0, `(.L_x_3836) ;  /* 0x0000024000007945 */ /* 0x000fe20003800200 */
[----:B------:R-:W-:Y:S01]  /*29e0*/  HADD2.F32 R111, -RZ, R109.H0_H0 ;  /* 0x2000006dff6f7230 */ /* 0x000fe20000004100 */
[----:B------:R-:W-:Y:S02]  /*29f0*/  FSETP.GTU.FTZ.AND P4, PT, R112, 20, PT ;  /* 0x41a000007000780b */ /* 0x000fe40003f9c000 */
[----:B------:R-:W-:Y:S01]  /*2a00*/  PRMT R116, RZ, 0x7610, R116 ;  /* 0x00007610ff747816 */ /* 0x000fe20000000074 */
        /* <DEDUP_REMOVED lines=32> */
.L_x_3837:
[----:B------:R-:W-:Y:S05]  /*2c10*/  BSYNC.RECONVERGENT B0 ;  /* 0x0000000000007941 */ /* 0x000fea0003800200 */
.L_x_3836:
        /* <DEDUP_REMOVED lines=41> */
.L_x_3839:
[----:B------:R-:W-:Y:S05]  /*2eb0*/  BSYNC.RECONVERGENT B0 ;  /* 0x0000000000007941 */ /* 0x000fea0003800200 */
.L_x_3838:
        /* <DEDUP_REMOVED lines=39> */
.L_x_3841:
[----:B------:R-:W-:Y:S05]  /*3130*/  BSYNC.RECONVERGENT B0 ;  /* 0x0000000000007941 */ /* 0x000fea0003800200 */
.L_x_3840:
        /* <DEDUP_REMOVED lines=44> */
.L_x_3843:
[----:B------:R-:W-:Y:S05]  /*3400*/  BSYNC.RECONVERGENT B0 ;  /* 0x0000000000007941 */ /* 0x000fea0003800200 */
.L_x_3842:
        /* <DEDUP_REMOVED lines=32> */
.L_x_3845:
[----:B------:R-:W-:Y:S05]  /*3610*/  BSYNC.RECONVERGENT B0 ;  /* 0x0000000000007941 */ /* 0x000fea0003800200 */
.L_x_3844:
        /* <DEDUP_REMOVED lines=32> */
.L_x_3847:
[----:B------:R-:W-:Y:S05]  /*3820*/  BSYNC.RECONVERGENT B0 ;  /* 0x0000000000007941 */ /* 0x000fea0003800200 */
.L_x_3846:
        /* <DEDUP_REMOVED lines=32> */
.L_x_3849:
[----:B------:R-:W-:Y:S05]  /*3a30*/  BSYNC.RECONVERGENT B0 ;  /* 0x0000000000007941 */ /* 0x000fea0003800200 */
.L_x_3848:
        /* <DEDUP_REMOVED lines=32> */
.L_x_3851:
[----:B------:R-:W-:Y:S05]  /*3c40*/  BSYNC.RECONVERGENT B0 ;  /* 0x0000000000007941 */ /* 0x000fea0003800200 */
.L_x_3850:
        /* <DEDUP_REMOVED lines=38> */
[----:B------:R-:W-:Y:S01]  /*3eb0*/  IMAD.MOV.U32 R144, RZ, RZ, R27 ;  /* 0x000000ffff907224 */ /* 0x000fe200078e001b */
[----:B------:R-:W-:Y:S01]  /*3ec0*/  MOV R142, R29 ;  /* 0x0000001d008e7202 */ /* 0x000fe20000000f00 */
[----:B------:R-:W-:Y:S01]  /*3ed0*/  UIADD3 UR5, UPT, UPT, UR4, 0x450, URZ ;  /* 0x0000045004057890 */ /* 0x000fe2000fffe0ff */
[----:B------:R-:W-:Y:S01]  /*3ee0*/  MOV R143, R26 ;  /* 0x0000001a008f7202 */ /* 0x000fe20000000f00 */
[----:B------:R-:W-:Y:S01]  /*3ef0*/  UMOV UR6, UR7 ;  /* 0x0000000700067c82 */ /* 0x000fe20008000000 */
[----:B------:R-:W-:-:S02]  /*3f00*/  MOV R145, R24 ;  /* 0x0000001800917202 */ /* 0x000fc40000000f00 */
[----:B------:R-:W-:-:S07]  /*3f10*/  MOV R146, R25 ;  /* 0x0000001900927202 */ /* 0x000fce0000000f00 */
.L_x_3855:
[----:B------:R-:W-:Y:S01]  /*3f20*/  MOV R16, R141 ;  /* 0x0000008d00107202 */ /* 0x000fe20000000f00 */
[----:B------:R-:W-:-:S05]  /*3f30*/  IMAD.MOV.U32 R17, RZ, RZ, R142 ;  /* 0x000000ffff117224 */ /* 0x000fca00078e008e */
[----:B------:R-:W2:Y:S01]  /*3f40*/  LDG.E R16, desc[UR16][R16.64] ;  /* 0x0000001010107981 */ /* 0x000ea2000c1e1900 */
[-C--:B------:R-:W-:Y:S02]  /*3f50*/  ISETP.GE.U32.AND P2, PT, R35, R73.reuse, PT ;  /* 0x000000492300720c */ /* 0x080fe40003f46070 */
[-C--:B------:R-:W-:Y:S02]  /*3f60*/  ISETP.GE.U32.AND P3, PT, R38, R73.reuse, PT ;  /* 0x000000492600720c */ /* 0x080fe40003f66070 */
[-C--:B------:R-:W-:Y:S02]  /*3f70*/  ISETP.GE.U32.AND P4, PT, R39, R73.reuse, PT ;  /* 0x000000492700720c */ /* 0x080fe40003f86070 */
[----:B------:R-:W-:Y:S02]  /*3f80*/  FSEL R152, R107, RZ, !P3 ;  /* 0x000000ff6b987208 */ /* 0x000fe40005800000 */
[----:B------:R-:W-:Y:S02]  /*3f90*/  ISETP.GE.U32.AND P5, PT, R40, R73, PT ;  /* 0x000000492800720c */ /* 0x000fe40003fa6070 */
[----:B------:R-:W-:-:S02]  /*3fa0*/  FSEL R153, R106, RZ, !P4 ;  /* 0x000000ff6a997208 */ /* 0x000fc40006000000 */
[-C--:B------:R-:W-:Y:S02]  /*3fb0*/  ISETP.GE.U32.AND P6, PT, R41, R73.reuse, PT ;  /* 0x000000492900720c */ /* 0x080fe40003fc6070 */
[-C--:B------:R-:W-:Y:S02]  /*3fc0*/  ISETP.GE.U32.AND P0, PT, R42, R73.reuse, PT ;  /* 0x000000492a00720c */ /* 0x080fe40003f06070 */
[----:B------:R-:W-:Y:S02]  /*3fd0*/  FSEL R157, R110, RZ, !P6 ;  /* 0x000000ff6e9d7208 */ /* 0x000fe40007000000 */
[----:B------:R-:W-:Y:S02]  /*3fe0*/  ISETP.GE.U32.AND P1, PT, R43, R73, PT ;  /* 0x000000492b00720c */ /* 0x000fe40003f26070 */
[----:B------:R-:W-:Y:S02]  /*3ff0*/  FSEL R159, R133, RZ, !P0 ;  /* 0x000000ff859f7208 */ /* 0x000fe40004000000 */
[----:B------:R-:W-:Y:S01]  /*4000*/  FSEL R161, R102, RZ, !P1 ;  /* 0x000000ff66a17208 */ /* 0x000fe20004800000 */
[----:B------:R-:W1:Y:S01]  /*4010*/  S2UR UR8, SR_CgaCtaId ;  /* 0x00000000000879c3 */ /* 0x000e620000008800 */
[----:B------:R-:W-:-:S02]  /*4020*/  UMOV UR4, 0x400 ;  /* 0x0000040000047882 */ /* 0x000fc40000000000 */
[----:B-1----:R-:W-:Y:S01]  /*4030*/  ULEA UR4, UR8, UR4, 0x18 ;  /* 0x0000000408047291 */ /* 0x002fe2000f8ec0ff */
[----:B0-2---:R-:W-:-:S04]  /*4040*/  FMUL.FTZ R19, R16, 1.4426950216293334961 ;  /* 0x3fb8aa3b10137820 */ /* 0x005fc80000410000 */
[C---:B------:R-:W-:Y:S01]  /*4050*/  FMUL.FTZ R20, R19.reuse, R96 ;  /* 0x0000006013147220 */ /* 0x040fe20000410000 */
[C---:B------:R-:W-:Y:S01]  /*4060*/  FMUL.FTZ R21, R19.reuse, R91 ;  /* 0x0000005b13157220 */ /* 0x040fe20000410000 */
[C---:B------:R-:W-:Y:S01]  /*4070*/  FMUL.FTZ R18, R19.reuse, R95 ;  /* 0x0000005f13127220 */ /* 0x040fe20000410000 */
[C---:B------:R-:W-:Y:S01]  /*4080*/  FMUL.FTZ R148, R19.reuse, R92 ;  /* 0x0000005c13947220 */ /* 0x040fe20000410000 */
[C---:B------:R-:W-:Y:S01]  /*4090*/  FMUL.FTZ R16, R19.reuse, R94 ;  /* 0x0000005e13107220 */ /* 0x040fe20000410000 */
[C---:B------:R-:W-:Y:S01]  /*40a0*/  FMUL.FTZ R17, R19.reuse, R97 ;  /* 0x0000006113117220 */ /* 0x040fe20000410000 */
[----:B------:R-:W-:Y:S01]  /*40b0*/  MUFU.EX2 R20, R20 ;  /* 0x0000001400147308 */ /* 0x000fe20000000800 */
[C---:B------:R-:W-:Y:S01]  /*40c0*/  FMUL.FTZ R149, R19.reuse, R93 ;  /* 0x0000005d13957220 */ /* 0x040fe20000410000 */
[----:B------:R-:W-:-:S06]  /*40d0*/  FMUL.FTZ R151, R19, R98 ;  /* 0x0000006213977220 */ /* 0x000fcc0000410000 */
[----:B------:R-:W1:Y:S08]  /*40e0*/  MUFU.EX2 R21, R21 ;  /* 0x0000001500157308 */ /* 0x000e700000000800 */
[----:B------:R-:W2:Y:S08]  /*40f0*/  MUFU.EX2 R18, R18 ;  /* 0x0000001200127308 */ /* 0x000eb00000000800 */
[----:B------:R-:W3:Y:S08]  /*4100*/  MUFU.EX2 R156, R148 ;  /* 0x00000094009c7308 */ /* 0x000ef00000000800 */
[----:B------:R4:W-:Y:S08]  /*4110*/  MUFU.EX2 R160, R16 ;  /* 0x0000001000a07308 */ /* 0x0009f00000000800 */
[----:B------:R5:W-:Y:S01]  /*4120*/  MUFU.EX2 R162, R17 ;  /* 0x0000001100a27308 */ /* 0x000be20000000800 */
[----:B----4-:R-:W-:-:S07]  /*4130*/  MOV R16, R145 ;  /* 0x0000009100107202 */ /* 0x010fce0000000f00 */
[----:B------:R4:W0:Y:S01]  /*4140*/  MUFU.EX2 R158, R149 ;  /* 0x00000095009e7308 */ /* 0x0008220000000800 */
[----:B-----5:R-:W-:Y:S01]  /*4150*/  MOV R17, R146 ;  /* 0x0000009200117202 */ /* 0x020fe20000000f00 */
[----:B------:R-:W-:-:S04]  /*4160*/  FMUL.FTZ R155, R19, R108 ;  /* 0x0000006c139b7220 */ /* 0x000fc80000410000 */
[----:B------:R5:W3:Y:S02]  /*4170*/  LDG.E R147, desc[UR16][R16.64] ;  /* 0x0000001010937981 */ /* 0x000ae4000c1e1900 */
[----:B------:R2:W0:Y:S01]  /*4180*/  MUFU.EX2 R164, R151 ;  /* 0x0000009700a47308 */ /* 0x0004220000000800 */
[----:B----4-:R-:W-:Y:S02]  /*4190*/  FSEL R149, R111, RZ, !P2 ;  /* 0x000000ff6f957208 */ /* 0x010fe40005000000 */
[----:B-1----:R-:W-:Y:S02]  /*41a0*/  FSEL R154, R21, 1, !P4 ;  /* 0x3f800000159a7808 */ /* 0x002fe40006000000 */
[----:B-----5:R-:W-:Y:S01]  /*41b0*/  MOV R16, R143 ;  /* 0x0000008f00107202 */ /* 0x020fe20000000f00 */
[----:B------:R-:W-:Y:S01]  /*41c0*/  IMAD.MOV.U32 R17, RZ, RZ, R144 ;  /* 0x000000ffff117224 */ /* 0x000fe200078e0090 */
[----:B--2---:R-:W-:Y:S02]  /*41d0*/  FSEL R151, R20, 1, !P3 ;  /* 0x3f80000014977808 */ /* 0x004fe40005800000 */
[----:B------:R-:W-:-:S02]  /*41e0*/  FSEL R150, R18, 1, !P2 ;  /* 0x3f80000012967808 */ /* 0x000fc40005000000 */
[----:B------:R1:W2:Y:S01]  /*41f0*/  LDG.E R148, desc[UR16][R16.64] ;  /* 0x0000001010947981 */ /* 0x0002a2000c1e1900 */
[----:B------:R-:W-:Y:S01]  /*4200*/  FFMA.FTZ R21, R149, R151, R152 ;  /* 0x0000009795157223 */ /* 0x000fe20000010098 */
[----:B------:R-:W-:Y:S01]  /*4210*/  ISETP.GE.U32.AND P2, PT, R44, R73, PT ;  /* 0x000000492c00720c */ /* 0x000fe20003f46070 */
[C---:B------:R-:W-:Y:S01]  /*4220*/  FMUL.FTZ R18, R19.reuse, R115 ;  /* 0x0000007313127220 */ /* 0x040fe20000410000 */
[----:B---3--:R-:W-:Y:S01]  /*4230*/  FSEL R156, R156, 1, !P5 ;  /* 0x3f8000009c9c7808 */ /* 0x008fe20006800000 */
[----:B------:R-:W-:Y:S01]  /*4240*/  FFMA.FTZ R165, R154, R21, R153 ;  /* 0x000000159aa57223 */ /* 0x000fe20000010099 */
[----:B0-----:R-:W-:Y:S01]  /*4250*/  FSEL R158, R158, 1, !P6 ;  /* 0x3f8000009e9e7808 */ /* 0x001fe20007000000 */
[C---:B------:R-:W-:Y:S01]  /*4260*/  FMUL.FTZ R20, R19.reuse, R113 ;  /* 0x0000007113147220 */ /* 0x040fe20000410000 */
[----:B------:R-:W-:Y:S01]  /*4270*/  FSEL R172, R164, 1, !P2 ;  /* 0x3f800000a4ac7808 */ /* 0x000fe20005000000 */
[----:B------:R-:W-:Y:S01]  /*4280*/  MUFU.EX2 R18, R18 ;  /* 0x0000001200127308 */ /* 0x000fe20000000800 */
[C---:B-1----:R-:W-:Y:S01]  /*4290*/  FMUL.FTZ R17, R19.reuse, R114 ;  /* 0x0000007213117220 */ /* 0x042fe20000410000 */
[----:B------:R-:W-:Y:S01]  /*42a0*/  FSEL R160, R160, 1, !P0 ;  /* 0x3f800000a0a07808 */ /* 0x000fe20004000000 */
[----:B------:R-:W-:Y:S01]  /*42b0*/  FMUL.FTZ R21, R19, R112 ;  /* 0x0000007013157220 */ /* 0x000fe20000410000 */
[----:B------:R-:W-:Y:S01]  /*42c0*/  FSEL R162, R162, 1, !P1 ;  /* 0x3f800000a2a27808 */ /* 0x000fe20004800000 */
[----:B------:R-:W-:Y:S01]  /*42d0*/  FMUL.FTZ R167, R150, R151 ;  /* 0x0000009796a77220 */ /* 0x000fe20000410000 */
[----:B------:R-:W-:Y:S01]  /*42e0*/  ISETP.GE.U32.AND P3, PT, R45, R73, PT ;  /* 0x000000492d00720c */ /* 0x000fe20003f66070 */
[----:B------:R-:W-:Y:S01]  /*42f0*/  BSSY.RECONVERGENT B0, `(.L_x_3853) ;  /* 0x0000088000007945 */ /* 0x000fe20003800200 */
[----:B------:R0:W1:Y:S01]  /*4300*/  MUFU.EX2 R16, R155 ;  /* 0x0000009b00107308 */ /* 0x0000620000000800 */
[----:B------:R-:W-:Y:S01]  /*4310*/  FSEL R163, R101, RZ, !P2 ;  /* 0x000000ff65a37208 */ /* 0x000fe20005000000 */
[----:B------:R-:W-:Y:S01]  /*4320*/  FMUL.FTZ R167, R154, R167 ;  /* 0x000000a79aa77220 */ /* 0x000fe20000410000 */
[----:B------:R-:W-:-:S02]  /*4330*/  ISETP.GE.U32.AND P4, PT, R46, R73, PT ;  /* 0x000000492e00720c */ /* 0x000fc40003f86070 */
[----:B------:R-:W-:Y:S01]  /*4340*/  FSEL R169, R103, RZ, !P3 ;  /* 0x000000ff67a97208 */ /* 0x000fe20005800000 */
[----:B------:R-:W-:Y:S01]  /*4350*/  FMUL.FTZ R167, R156, R167 ;  /* 0x000000a79ca77220 */ /* 0x000fe20000410000 */
[----:B------:R-:W-:Y:S01]  /*4360*/  FSEL R171, R134, RZ, !P4 ;  /* 0x000000ff86ab7208 */ /* 0x000fe20006000000 */
[----:B------:R-:W3:Y:S01]  /*4370*/  MUFU.EX2 R17, R17 ;  /* 0x0000001100117308 */ /* 0x000ee20000000800 */
[----:B0-----:R-:W-:Y:S01]  /*4380*/  FSEL R155, R105, RZ, !P5 ;  /* 0x000000ff699b7208 */ /* 0x001fe20006800000 */
[----:B------:R-:W-:Y:S01]  /*4390*/  FMUL.FTZ R167, R158, R167 ;  /* 0x000000a79ea77220 */ /* 0x000fe20000410000 */
[-C--:B------:R-:W-:Y:S02]  /*43a0*/  ISETP.GE.U32.AND P5, PT, R47, R73.reuse, PT ;  /* 0x000000492f00720c */ /* 0x080fe40003fa6070 */
[----:B------:R-:W-:Y:S01]  /*43b0*/  ISETP.GE.U32.AND P6, PT, R48, R73, PT ;  /* 0x000000493000720c */ /* 0x000fe20003fc6070 */
[----:B------:R-:W-:Y:S01]  /*43c0*/  FFMA.FTZ R164, R156, R165, R155 ;  /* 0x000000a59ca47223 */ /* 0x000fe2000001009b */
[C---:B------:R-:W-:Y:S01]  /*43d0*/  FMUL.FTZ R165, R19.reuse, R109 ;  /* 0x0000006d13a57220 */ /* 0x040fe20000410000 */
[----:B------:R-:W0:Y:S01]  /*43e0*/  MUFU.EX2 R20, R20 ;  /* 0x0000001400147308 */ /* 0x000e220000000800 */
[----:B-1----:R-:W-:Y:S01]  /*43f0*/  FSEL R174, R16, 1, !P3 ;  /* 0x3f80000010ae7808 */ /* 0x002fe20005800000 */
[----:B------:R-:W-:Y:S01]  /*4400*/  FFMA.FTZ R164, R158, R164, R157 ;  /* 0x000000a49ea47223 */ /* 0x000fe2000001009d */
[C---:B------:R-:W-:Y:S01]  /*4410*/  FMUL.FTZ R16, R19.reuse, R104 ;  /* 0x0000006813107220 */ /* 0x040fe20000410000 */
[----:B------:R-:W-:Y:S01]  /*4420*/  FMUL.FTZ R19, R19, R100 ;  /* 0x0000006413137220 */ /* 0x000fe20000410000 */
[----:B------:R-:W-:Y:S01]  /*4430*/  FSEL R173, R135, RZ, !P5 ;  /* 0x000000ff87ad7208 */ /* 0x000fe20006800000 */
[----:B------:R-:W-:Y:S01]  /*4440*/  FFMA.FTZ R164, R160, R164, R159 ;  /* 0x000000a4a0a47223 */ /* 0x000fe2000001009f */
[----:B------:R-:W-:Y:S01]  /*4450*/  FSEL R178, R18, 1, !P5 ;  /* 0x3f80000012b27808 */ /* 0x000fe20006800000 */
[----:B------:R-:W1:Y:S01]  /*4460*/  MUFU.EX2 R21, R21 ;  /* 0x0000001500157308 */ /* 0x000e620000000800 */
[----:B---3--:R-:W-:Y:S01]  /*4470*/  FSEL R176, R17, 1, !P4 ;  /* 0x3f80000011b07808 */ /* 0x008fe20006000000 */
[----:B------:R-:W-:Y:S01]  /*4480*/  FFMA.FTZ R166, R162, R164, R161 ;  /* 0x000000a4a2a67223 */ /* 0x000fe200000100a1 */
[----:B------:R-:W-:Y:S01]  /*4490*/  ISETP.GE.U32.AND P0, PT, R49, R73, PT ;  /* 0x000000493100720c */ /* 0x000fe20003f06070 */
[----:B------:R-:W-:Y:S01]  /*44a0*/  FMUL.FTZ R167, R160, R167 ;  /* 0x000000a7a0a77220 */ /* 0x000fe20000410000 */
[----:B------:R-:W-:Y:S01]  /*44b0*/  FSEL R164, R136, RZ, !P6 ;  /* 0x000000ff88a47208 */ /* 0x000fe20007000000 */
[----:B------:R-:W-:Y:S01]  /*44c0*/  FFMA.FTZ R166, R172, R166, R163 ;  /* 0x000000a6aca67223 */ /* 0x000fe200000100a3 */
[----:B------:R-:W-:Y:S01]  /*44d0*/  ISETP.GE.U32.AND P1, PT, R50, R73, PT ;  /* 0x000000493200720c */ /* 0x000fe20003f26070 */
[----:B------:R-:W3:Y:S01]  /*44e0*/  MUFU.EX2 R165, R165 ;  /* 0x000000a500a57308 */ /* 0x000ee20000000800 */
[----:B0-----:R-:W-:Y:S01]  /*44f0*/  FSEL R175, R20, 1, !P6 ;  /* 0x3f80000014af7808 */ /* 0x001fe20007000000 */
[----:B------:R-:W-:Y:S01]  /*4500*/  FFMA.FTZ R166, R174, R166, R169 ;  /* 0x000000a6aea67223 */ /* 0x000fe200000100a9 */
[----:B------:R-:W-:Y:S01]  /*4510*/  FSEL R180, R137, RZ, !P0 ;  /* 0x000000ff89b47208 */ /* 0x000fe20004000000 */
[----:B------:R-:W-:Y:S01]  /*4520*/  FMUL.FTZ R167, R162, R167 ;  /* 0x000000a7a2a77220 */ /* 0x000fe20000410000 */
[----:B------:R-:W-:Y:S01]  /*4530*/  ISETP.GE.U32.AND P2, PT, R51, R73, PT ;  /* 0x000000493300720c */ /* 0x000fe20003f46070 */
[----:B------:R-:W-:Y:S01]  /*4540*/  FFMA.FTZ R166, R176, R166, R171 ;  /* 0x000000a6b0a67223 */ /* 0x000fe200000100ab */
[----:B------:R-:W-:Y:S01]  /*4550*/  FSEL R182, R138, RZ, !P1 ;  /* 0x000000ff8ab67208 */ /* 0x000fe20004800000 */
[----:B------:R-:W0:Y:S01]  /*4560*/  MUFU.EX2 R16, R16 ;  /* 0x0000001000107308 */ /* 0x000e220000000800 */
[----:B-1----:R-:W-:Y:S01]  /*4570*/  FSEL R177, R21, 1, !P0 ;  /* 0x3f80000015b17808 */ /* 0x002fe20004000000 */
[----:B------:R-:W-:Y:S01]  /*4580*/  FFMA.FTZ R17, R178, R166, R173 ;  /* 0x000000a6b2117223 */ /* 0x000fe200000100ad */
[----:B------:R-:W-:Y:S01]  /*4590*/  FMUL.FTZ R167, R172, R167 ;  /* 0x000000a7aca77220 */ /* 0x000fe20000410000 */
[----:B------:R-:W-:-:S02]  /*45a0*/  ISETP.GE.U32.AND P3, PT, R52, R73, PT ;  /* 0x000000493400720c */ /* 0x000fc40003f66070 */
[----:B------:R-:W-:Y:S01]  /*45b0*/  FFMA.FTZ R17, R175, R17, R164 ;  /* 0x00000011af117223 */ /* 0x000fe200000100a4 */
[----:B------:R-:W-:Y:S01]  /*45c0*/  FSEL R184, R139, RZ, !P2 ;  /* 0x000000ff8bb87208 */ /* 0x000fe20005000000 */
[----:B------:R-:W1:Y:S01]  /*45d0*/  MUFU.EX2 R19, R19 ;  /* 0x0000001300137308 */ /* 0x000e620000000800 */
[----:B---3--:R-:W-:Y:S01]  /*45e0*/  FSEL R179, R165, 1, !P1 ;  /* 0x3f800000a5b37808 */ /* 0x008fe20004800000 */
[----:B------:R-:W-:Y:S01]  /*45f0*/  FFMA.FTZ R17, R177, R17, R180 ;  /* 0x00000011b1117223 */ /* 0x000fe200000100b4 */
[----:B------:R-:W-:Y:S01]  /*4600*/  FMUL.FTZ R167, R174, R167 ;  /* 0x000000a7aea77220 */ /* 0x000fe20000410000 */
[----:B------:R-:W-:Y:S02]  /*4610*/  FSEL R186, R140, RZ, !P3 ;  /* 0x000000ff8cba7208 */ /* 0x000fe40005800000 */
[----:B------:R-:W-:Y:S01]  /*4620*/  FFMA.FTZ R17, R179, R17, R182 ;  /* 0x00000011b3117223 */ /* 0x000fe200000100b6 */
[----:B------:R-:W-:Y:S01]  /*4630*/  FMUL.FTZ R167, R176, R167 ;  /* 0x000000a7b0a77220 */ /* 0x000fe20000410000 */
[----:B------:R-:W-:-:S02]  /*4640*/  ISETP.GE.AND P0, PT, R75, 0x1, PT ;  /* 0x000000014b00780c */ /* 0x000fc40003f06270 */
[----:B0-----:R-:W-:Y:S01]  /*4650*/  FSEL R181, R16, 1, !P2 ;  /* 0x3f80000010b57808 */ /* 0x001fe20005000000 */
[----:B------:R-:W-:Y:S01]  /*4660*/  FMUL.FTZ R167, R178, R167 ;  /* 0x000000a7b2a77220 */ /* 0x000fe20000410000 */
[----:B------:R-:W-:Y:S02]  /*4670*/  ISETP.GE.AND P1, PT, R75, 0x8, PT ;  /* 0x000000084b00780c */ /* 0x000fe40003f26270 */
[----:B------:R-:W-:Y:S01]  /*4680*/  ISETP.NE.AND P2, PT, R23, RZ, PT ;  /* 0x000000ff1700720c */ /* 0x000fe20003f45270 */
[----:B------:R-:W-:Y:S01]  /*4690*/  FFMA.FTZ R17, R181, R17, R184 ;  /* 0x00000011b5117223 */ /* 0x000fe200000100b8 */
[----:B------:R-:W-:Y:S01]  /*46a0*/  FMUL.FTZ R167, R175, R167 ;  /* 0x000000a7afa77220 */ /* 0x000fe20000410000 */
[----:B-1----:R-:W-:-:S03]  /*46b0*/  FSEL R183, R19, 1, !P3 ;  /* 0x3f80000013b77808 */ /* 0x002fc60005800000 */
        /* <DEDUP_REMOVED lines=22> */
[----:B------:R-:W-:Y:S01]  /*4820*/  HFMA2 R16, -RZ, RZ, 1.875, 0 ;  /* 0x3f800000ff107431 */ /* 0x000fe200000001ff */
[----:B------:R-:W-:Y:S02]  /*4830*/  ISETP.NE.AND P0, PT, R33, RZ, PT ;  /* 0x000000ff2100720c */ /* 0x000fe40003f05270 */
[----:B------:R-:W-:Y:S01]  /*4840*/  SHFL.UP PT, R166, R167, 0x8, RZ ;  /* 0x05000000a7a67989 */ /* 0x000fe200000e00ff */
[----:B------:R-:W-:Y:S02]  /*4850*/  MOV R17, RZ ;  /* 0x000000ff00117202 */ /* 0x000fe40000000f00 */
[----:B------:R-:W-:Y:S01]  /*4860*/  ISETP.NE.OR P0, PT, R23, RZ, !P0 ;  /* 0x000000ff1700720c */ /* 0x000fe20004705670 */
[----:B------:R-:W0:-:S12]  /*4870*/  SHFL.UP PT, R19, R20, 0x8, RZ ;  /* 0x0500000014137989 */ /* 0x000e1800000e00ff */
[----:B------:R-:W-:Y:S01]  /*4880*/  @!P0 LDS.64 R16, [UR5] ;  /* 0x00000005ff108984 */ /* 0x000fe20008000a00 */
[----:B------:R-:W-:Y:S01]  /*4890*/  ISETP.NE.AND P0, PT, R75, 0x1f, PT ;  /* 0x0000001f4b00780c */ /* 0x000fe20003f05270 */
[C---:B0-----:R-:W-:Y:S01]  /*48a0*/  FFMA.FTZ R19, R167.reuse, R19, R20 ;  /* 0x00000013a7137223 */ /* 0x041fe20000010014 */
[----:B------:R-:W-:-:S04]  /*48b0*/  @P1 FMUL.FTZ R167, R167, R166 ;  /* 0x000000a6a7a71220 */ /* 0x000fc80000410000 */
[----:B------:R-:W-:Y:S02]  /*48c0*/  FSEL R166, R20, R19, !P1 ;  /* 0x0000001314a67208 */ /* 0x000fe40004800000 */
        /* <DEDUP_REMOVED lines=14> */
[----:B------:R-:W3:Y:S01]  /*49b0*/  LDS.64 R18, [UR4+0x430] ;  /* 0x00043004ff127984 */ /* 0x000ee20008000a00 */
[----:B------:R-:W-:Y:S01]  /*49c0*/  BAR.SYNC.DEFER_BLOCKING 0x0 ;  /* 0x0000000000007b1d */ /* 0x000fe20000010000 */
[----:B0-----:R-:W-:Y:S01]  /*49d0*/  @!P1 MOV R168, R16 ;  /* 0x0000001000a89202 */ /* 0x001fe20000000f00 */
[----:B--2---:R-:W-:Y:S01]  /*49e0*/  FMUL.FTZ R147, R147, R148 ;  /* 0x0000009493937220 */ /* 0x004fe20000410000 */
[----:B-1----:R-:W-:-:S03]  /*49f0*/  @!P1 IMAD.MOV.U32 R165, RZ, RZ, R17 ;  /* 0x000000ffffa59224 */ /* 0x002fc600078e0011 */
[----:B------:R-:W0:Y:S01]  /*4a00*/  @P2 LDS R170, [UR4+0x444] ;  /* 0x00044404ffaa2984 */ /* 0x000e220008000800 */
[----:B---3--:R-:W-:Y:S01]  /*4a10*/  FFMA.FTZ R19, R18, R17, R19 ;  /* 0x0000001112137223 */ /* 0x008fe20000010013 */
        /* <DEDUP_REMOVED lines=21> */
.L_x_3854:
[----:B------:R-:W-:Y:S05]  /*4b70*/  BSYNC.RECONVERGENT B0 ;  /* 0x0000000000007941 */ /* 0x000fea0003800200 */
.L_x_3853:
[----:B------:R-:W-:Y:S01]  /*4b80*/  FFMA.FTZ R175, R175, R178, R164 ;  /* 0x000000b2afaf7223 */ /* 0x000fe200000100a4 */
[----:B------:R-:W-:Y:S01]  /*4b90*/  UIADD3 UR6, UPT, UPT, UR6, 0x1, URZ ;  /* 0x0000000106067890 */ /* 0x000fe2000fffe0ff */
[----:B------:R-:W-:Y:S01]  /*4ba0*/  LEA R145, P0, R12, R145, 0x2 ;  /* 0x000000910c917211 */ /* 0x000fe200078010ff */
[----:B------:R-:W-:Y:S01]  /*4bb0*/  FFMA.FTZ R99, R147, R150, R99 ;  /* 0x0000009693637223 */ /* 0x000fe20000010063 */
[----:B------:R-:W-:Y:S01]  /*4bc0*/  FFMA.FTZ R180, R177, R175, R180 ;  /* 0x000000afb1b47223 */ /* 0x000fe200000100b4 */
[----:B------:R-:W-:Y:S01]  /*4bd0*/  UISETP.NE.AND UP0, UPT, UR6, URZ, UPT ;  /* 0x000000ff0600728c */ /* 0x000fe2000bf05270 */
[----:B------:R-:W-:Y:S01]  /*4be0*/  LEA R143, P1, R10, R143, 0x2 ;  /* 0x0000008f0a8f7211 */ /* 0x000fe200078210ff */
[----:B------:R-:W-:Y:S01]  /*4bf0*/  FFMA.FTZ R118, R147, R151, R118 ;  /* 0x0000009793767223 */ /* 0x000fe20000010076 */
[----:B------:R-:W-:Y:S01]  /*4c00*/  FFMA.FTZ R179, R179, R180, R182 ;  /* 0x000000b4b3b37223 */ /* 0x000fe200000100b6 */
[----:B------:R-:W-:Y:S01]  /*4c10*/  LEA R141, P2, R8, R141, 0x2 ;  /* 0x0000008d088d7211 */ /* 0x000fe200078410ff */
[C---:B------:R-:W-:Y:S01]  /*4c20*/  FFMA.FTZ R117, R147.reuse, R154, R117 ;  /* 0x0000009a93757223 */ /* 0x040fe20000010075 */
[----:B------:R-:W-:Y:S01]  /*4c30*/  FFMA.FTZ R120, R147, R155, R120 ;  /* 0x0000009b93787223 */ /* 0x000fe20000010078 */
[----:B------:R-:W-:Y:S01]  /*4c40*/  FFMA.FTZ R184, R181, R179, R184 ;  /* 0x000000b3b5b87223 */ /* 0x000fe200000100b8 */
[C---:B------:R-:W-:Y:S01]  /*4c50*/  FFMA.FTZ R119, R147.reuse, R158, R119 ;  /* 0x0000009e93777223 */ /* 0x040fe20000010077 */
[C---:B------:R-:W-:Y:S01]  /*4c60*/  FFMA.FTZ R122, R147.reuse, R159, R122 ;  /* 0x0000009f937a7223 */ /* 0x040fe2000001007a */
[----:B------:R-:W-:Y:S01]  /*4c70*/  FFMA.FTZ R121, R147, R162, R121 ;  /* 0x000000a293797223 */ /* 0x000fe20000010079 */
        /* <DEDUP_REMOVED lines=10> */
[----:B------:R-:W-:Y:S01]  /*4d20*/  IADD3.X R146, PT, PT, R146, R13, RZ, P0, !PT ;  /* 0x0000000d92927210 */ /* 0x000fe200007fe4ff */
[----:B------:R-:W-:Y:S01]  /*4d30*/  VIADD R131, R131, 0x1 ;  /* 0x0000000183837836 */ /* 0x000fe20000000000 */
[----:B------:R-:W-:Y:S01]  /*4d40*/  IADD3.X R144, PT, PT, R144, R11, RZ, P1, !PT ;  /* 0x0000000b90907210 */ /* 0x000fe20000ffe4ff */
[----:B------:R-:W-:Y:S01]  /*4d50*/  UIADD3 UR5, UPT, UPT, UR5, 0x8, URZ ;  /* 0x0000000805057890 */ /* 0x000fe2000fffe0ff */
[----:B------:R-:W-:Y:S01]  /*4d60*/  IADD3.X R142, PT, PT, R142, R9, RZ, P2, !PT ;  /* 0x000000098e8e7210 */ /* 0x000fe200017fe4ff */
[----:B------:R-:W-:Y:S10]  /*4d70*/  BRA.U UP0, `(.L_x_3855) ;  /* 0xfffffff100687547 */ /* 0x000ff4000b83ffff */
.L_x_3852:
[----:B------:R-:W-:Y:S01]  /*4d80*/  BAR.SYNC.DEFER_BLOCKING 0x0 ;  /* 0x0000000000007b1d */ /* 0x000fe20000010000 */
[----:B------:R-:W-:Y:S02]  /*4d90*/  F2FP.F16.F32.PACK_AB R14, R118, R99 ;  /* 0x00000063760e723e */ /* 0x000fe400000000ff */
[----:B------:R-:W-:Y:S02]  /*4da0*/  F2FP.F16.F32.PACK_AB R15, R120, R117 ;  /* 0x00000075780f723e */ /* 0x000fe400000000ff */
[C---:B------:R-:W-:Y:S01]  /*4db0*/  PRMT R16, R14.reuse, 0x7610, R16 ;  /* 0x000076100e107816 */ /* 0x040fe20000000010 */
[----:B------:R-:W1:Y:S01]  /*4dc0*/  LDCU.64 UR10, c[0x0][0x478] ;  /* 0x00008f00ff0a77ac */ /* 0x000e620008000a00 */
[----:B------:R-:W-:Y:S02]  /*4dd0*/  PRMT R17, R14, 0x7632, R17 ;  /* 0x000076320e117816 */ /* 0x000fe40000000011 */
[----:B------:R-:W-:Y:S01]  /*4de0*/  F2FP.F16.F32.PACK_AB R14, R122, R119 ;  /* 0x000000777a0e723e */ /* 0x000fe200000000ff */
[----:B------:R-:W2:Y:S01]  /*4df0*/  LDCU UR5, c[0x0][0x388] ;  /* 0x00007100ff0577ac */ /* 0x000ea20008000800 */
[----:B0-----:R-:W-:-:S02]  /*4e00*/  PRMT R18, R15, 0x7610, R18 ;  /* 0x000076100f127816 */ /* 0x001fc40000000012 */
[----:B------:R-:W-:Y:S02]  /*4e10*/  PRMT R19, R15, 0x7632, R19 ;  /* 0x000076320f137816 */ /* 0x000fe40000000013 */
[C---:B------:R-:W-:Y:S02]  /*4e20*/  PRMT R20, R14.reuse, 0x7610, R20 ;  /* 0x000076100e147816 */ /* 0x040fe40000000014 */
[----:B------:R-:W-:Y:S02]  /*4e30*/  PRMT R21, R14, 0x7632, R21 ;  /* 0x000076320e157816 */ /* 0x000fe40000000015 */
[----:B------:R-:W-:Y:S02]  /*4e40*/  F2FP.F16.F32.PACK_AB R14, R124, R121 ;  /* 0x000000797c0e723e */ /* 0x000fe400000000ff */
[----:B------:R-:W-:Y:S02]  /*4e50*/  F2FP.F16.F32.PACK_AB R15, R126, R123 ;  /* 0x0000007b7e0f723e */ /* 0x000fe400000000ff */
[----:B------:R-:W-:Y:S01]  /*4e60*/  PRMT R75, R14, 0x7610, R75 ;  /* 0x000076100e4b7816 */ /* 0x000fe2000000004b */
[----:B------:R0:W-:Y:S01]  /*4e70*/  STS.U16 [R90+0x2], R17 ;  /* 0x000002115a007388 */ /* 0x0001e20000000400 */
[----:B------:R-:W-:-:S02]  /*4e80*/  PRMT R91, R15, 0x7610, R91 ;  /* 0x000076100f5b7816 */ /* 0x000fc4000000005b */
[----:B------:R-:W-:Y:S01]  /*4e90*/  PRMT R92, R15, 0x7632, R92 ;  /* 0x000076320f5c7816 */ /* 0x000fe2000000005c */
[----:B------:R3:W-:Y:S01]  /*4ea0*/  STS.U16 [R90], R16 ;  /* 0x000000105a007388 */ /* 0x0007e20000000400 */
[----:B------:R-:W-:Y:S02]  /*4eb0*/  ISETP.NE.AND P0, PT, R23, RZ, PT ;  /* 0x000000ff1700720c */ /* 0x000fe40003f05270 */
[----:B------:R-:W-:Y:S01]  /*4ec0*/  F2FP.F16.F32.PACK_AB R15, R132, R129 ;  /* 0x00000081840f723e */ /* 0x000fe200000000ff */
[----:B------:R4:W-:Y:S01]  /*4ed0*/  STS.U16 [R90+0x4], R18 ;  /* 0x000004125a007388 */ /* 0x0009e20000000400 */
[----:B0-----:R-:W-:Y:S02]  /*4ee0*/  PRMT R17, R14, 0x7632, R17 ;  /* 0x000076320e117816 */ /* 0x001fe40000000011 */
[----:B------:R-:W-:Y:S01]  /*4ef0*/  F2FP.F16.F32.PACK_AB R14, R130, R127 ;  /* 0x0000007f820e723e */ /* 0x000fe200000000ff */
[----:B------:R0:W-:Y:S01]  /*4f00*/  STS.U16 [R90+0x8], R20 ;  /* 0x000008145a007388 */ /* 0x0001e20000000400 */
[----:B---3--:R-:W-:-:S02]  /*4f10*/  F2FP.F16.F32.PACK_AB R16, R128, R125 ;  /* 0x0000007d8010723e */ /* 0x008fc400000000ff */
[C---:B------:R-:W-:Y:S01]  /*4f20*/  PRMT R94, R15.reuse, 0x7610, R94 ;  /* 0x000076100f5e7816 */ /* 0x040fe2000000005e */
[----:B------:R-:W-:Y:S01]  /*4f30*/  STS.U16 [R90+0x6], R19 ;  /* 0x000006135a007388 */ /* 0x000fe20000000400 */
[----:B----4-:R-:W-:Y:S02]  /*4f40*/  PRMT R18, R16, 0x7632, R18 ;  /* 0x0000763210127816 */ /* 0x010fe40000000012 */
[----:B------:R-:W-:Y:S01]  /*4f50*/  PRMT R96, R15, 0x7632, R96 ;  /* 0x000076320f607816 */ /* 0x000fe20000000060 */
[----:B------:R-:W-:Y:S01]  /*4f60*/  STS.U16 [R90+0xa], R21 ;  /* 0x00000a155a007388 */ /* 0x000fe20000000400 */
[----:B0-----:R-:W-:-:S03]  /*4f70*/  PRMT R20, R14, 0x7632, R20 ;  /* 0x000076320e147816 */ /* 0x001fc60000000014 */
[----:B------:R-:W-:Y:S04]  /*4f80*/  STS.U16 [R90+0xc], R75 ;  /* 0x00000c4b5a007388 */ /* 0x000fe80000000400 */
[----:B------:R0:W-:Y:S04]  /*4f90*/  STS.U16 [R90+0xe], R17 ;  /* 0x00000e115a007388 */ /* 0x0001e80000000400 */
[----:B------:R-:W-:Y:S04]  /*4fa0*/  STS.U16 [R90+0x10], R91 ;  /* 0x0000105b5a007388 */ /* 0x000fe80000000400 */
[----:B------:R3:W-:Y:S01]  /*4fb0*/  STS.U16 [R90+0x12], R92 ;  /* 0x0000125c5a007388 */ /* 0x0007e20000000400 */
[----:B0-----:R-:W-:-:S03]  /*4fc0*/  IADD3 R17, P1, P2, R53, R6, R71 ;  /* 0x0000000635117210 */ /* 0x001fc60007a3e047 */
[----:B------:R-:W-:Y:S04]  /*4fd0*/  STS.U16 [R90+0x14], R16 ;  /* 0x000014105a007388 */ /* 0x000fe80000000400 */
[----:B------:R0:W-:Y:S01]  /*4fe0*/  STS.U16 [R90+0x16], R18 ;  /* 0x000016125a007388 */ /* 0x0001e20000000400 */
[----:B---3--:R-:W-:-:S03]  /*4ff0*/  PRMT R92, RZ, 0x7610, R92 ;  /* 0x00007610ff5c7816 */ /* 0x008fc6000000005c */
[----:B------:R-:W-:Y:S04]  /*5000*/  STS.U16 [R90+0x18], R14 ;  /* 0x0000180e5a007388 */ /* 0x000fe80000000400 */
[----:B------:R-:W-:Y:S01]  /*5010*/  STS.U16 [R90+0x1a], R20 ;  /* 0x00001a145a007388 */ /* 0x000fe20000000400 */
[----:B0-----:R-:W-:-:S03]  /*5020*/  IADD3.X R18, PT, PT, RZ, R30, RZ, P1, P2 ;  /* 0x0000001eff127210 */ /* 0x001fc60000fe44ff */
[----:B------:R-:W-:Y:S01]  /*5030*/  STS.U16 [R90+0x1c], R94 ;  /* 0x00001c5e5a007388 */ /* 0x000fe20000000400 */
[----:B-1----:R-:W-:-:S03]  /*5040*/  LEA R16, P1, R17, UR10, 0x1 ;  /* 0x0000000a11107c11 */ /* 0x002fc6000f8208ff */
[----:B------:R-:W-:Y:S01]  /*5050*/  STS.U16 [R90+0x1e], R96 ;  /* 0x00001e605a007388 */ /* 0x000fe20000000400 */
[----:B------:R-:W-:-:S03]  /*5060*/  NOP ;  /* 0x0000000000007918 */ /* 0x000fc60000000000 */
[----:B------:R-:W-:Y:S01]  /*5070*/  LDS.U16 R15, [R72] ;  /* 0x00000000480f7984 */ /* 0x000fe20000000400 */
[----:B------:R-:W-:Y:S01]  /*5080*/  LEA.HI.X R17, R17, UR11, R18, 0x1, P1 ;  /* 0x0000000b11117c11 */ /* 0x000fe200088f0c12 */
        /* <DEDUP_REMOVED lines=18> */
[----:B-1----:R-:W-:-:S05]  /*51b0*/  PRMT R73, RZ, 0x7610, R73 ;  /* 0x00007610ff497816 */ /* 0x002fca0000000049 */
        /* <DEDUP_REMOVED lines=15> */
[----:B------:R-:W-:Y:S04]  /*52b0*/  @!P4 STG.E.U16 desc[UR16][R16.64+0x140], R93 ;  /* 0x0001405d1000c986 */ /* 0x000fe8000c101510 */
[----:B------:R-:W-:Y:S01]  /*52c0*/  @!P5 STG.E.U16 desc[UR16][R16.64+0x180], R95 ;  /* 0x0001805f1000d986 */ /* 0x000fe2000c101510 */
[----:B-1----:R-:W-:Y:S02]  /*52d0*/  IADD3 R15, P4, P5, R53, R4, R71 ;  /* 0x00000004350f7210 */ /* 0x002fe40007d9e047 */
[----:B---3--:R-:W-:Y:S01]  /*52e0*/  PRMT R21, RZ, 0x7610, R21 ;  /* 0x00007610ff157816 */ /* 0x008fe20000000015 */
[----:B------:R1:W-:Y:S01]  /*52f0*/  @!P3 STG.E.U16 desc[UR16][R16.64+0x100], R91 ;  /* 0x0001005b1000b986 */ /* 0x0003e2000c101510 */
[----:B------:R-:W-:Y:S02]  /*5300*/  IADD3.X R20, PT, PT, RZ, R31, RZ, P4, P5 ;  /* 0x0000001fff147210 */ /* 0x000fe400027ea4ff */
[-C--:B------:R-:W-:Y:S01]  /*5310*/  ISETP.GE.AND P3, PT, R65, R14.reuse, PT ;  /* 0x0000000e4100720c */ /* 0x080fe20003f66270 */
[----:B------:R-:W-:Y:S01]  /*5320*/  @!P6 STG.E.U16 desc[UR16][R16.64+0x1c0], R97 ;  /* 0x0001c0611000e986 */ /* 0x000fe2000c101510 */
[----:B------:R-:W-:-:S02]  /*5330*/  ISETP.GE.AND P6, PT, R66, R14, PT ;  /* 0x0000000e4200720c */ /* 0x000fc40003fc6270 */
[-C--:B------:R-:W-:Y:S01]  /*5340*/  ISETP.GE.AND P5, PT, R67, R14.reuse, PT ;  /* 0x0000000e4300720c */ /* 0x080fe20003fa6270 */
[----:B------:R-:W-:Y:S01]  /*5350*/  @!P1 STG.E.U16 desc[UR16][R16.64+0x200], R101 ;  /* 0x0002006510009986 */ /* 0x000fe2000c101510 */
[-C--:B------:R-:W-:Y:S02]  /*5360*/  ISETP.GE.AND P4, PT, R68, R14.reuse, PT ;  /* 0x0000000e4400720c */ /* 0x080fe40003f86270 */
[-C--:B------:R-:W-:Y:S01]  /*5370*/  ISETP.GE.AND P1, PT, R70, R14.reuse, PT ;  /* 0x0000000e4600720c */ /* 0x080fe20003f26270 */
[----:B------:R-:W-:Y:S01]  /*5380*/  @!P2 STG.E.U16 desc[UR16][R16.64+0x240], R103 ;  /* 0x000240671000a986 */ /* 0x000fe2000c101510 */
[----:B------:R-:W-:Y:S02]  /*5390*/  ISETP.GE.AND P2, PT, R69, R14, PT ;  /* 0x0000000e4500720c */ /* 0x000fe40003f46270 */
[----:B--2---:R-:W-:Y:S01]  /*53a0*/  IADD3 R14, PT, PT, -R71, UR5, RZ ;  /* 0x00000005470e7c10 */ /* 0x004fe2000fffe1ff */
[----:B------:R-:W-:Y:S01]  /*53b0*/  @!P3 STG.E.U16 desc[UR16][R16.64+0x280], R105 ;  /* 0x000280691000b986 */ /* 0x000fe2000c101510 */
[----:B0-----:R-:W-:-:S02]  /*53c0*/  LEA R18, P3, R15, UR10, 0x1 ;  /* 0x0000000a0f127c11 */ /* 0x001fc4000f8608ff */
[----:B----4-:R-:W-:Y:S01]  /*53d0*/  PRMT R75, RZ, 0x7610, R75 ;  /* 0x00007610ff4b7816 */ /* 0x010fe2000000004b */
[----:B------:R-:W-:Y:S01]  /*53e0*/  @!P6 STG.E.U16 desc[UR16][R16.64+0x2c0], R107 ;  /* 0x0002c06b1000e986 */ /* 0x000fe2000c101510 */
[----:B------:R-:W-:Y:S02]  /*53f0*/  LEA.HI.X R19, R15, UR11, R20, 0x1, P3 ;  /* 0x0000000b0f137c11 */ /* 0x000fe400098f0c14 */
[-C--:B------:R-:W-:Y:S01]  /*5400*/  ISETP.GE.AND P3, PT, R56, R14.reuse, PT ;  /* 0x0000000e3800720c */ /* 0x080fe20003f66270 */
[----:B------:R-:W-:Y:S01]  /*5410*/  @!P5 STG.E.U16 desc[UR16][R16.64+0x300], R109 ;  /* 0x0003006d1000d986 */ /* 0x000fe2000c101510 */
[-C--:B------:R-:W-:Y:S02]  /*5420*/  ISETP.GE.AND P5, PT, R58, R14.reuse, PT ;  /* 0x0000000e3a00720c */ /* 0x080fe40003fa6270 */
[----:B------:R-:W-:Y:S01]  /*5430*/  PRMT R15, RZ, 0x7610, R15 ;  /* 0x00007610ff0f7816 */ /* 0x000fe2000000000f */
[----:B------:R-:W-:Y:S01]  /*5440*/  @!P4 STG.E.U16 desc[UR16][R16.64+0x340], R111 ;  /* 0x0003406f1000c986 */ /* 0x000fe2000c101510 */
[----:B------:R-:W-:-:S02]  /*5450*/  ISETP.GE.AND P4, PT, R57, R14, PT ;  /* 0x0000000e3900720c */ /* 0x000fc40003f86270 */
[----:B------:R-:W-:Y:S01]  /*5460*/  PRMT R20, RZ, 0x7610, R20 ;  /* 0x00007610ff147816 */ /* 0x000fe20000000014 */
[----:B------:R-:W-:Y:S01]  /*5470*/  @!P2 STG.E.U16 desc[UR16][R16.64+0x380], R113 ;  /* 0x000380711000a986 */ /* 0x000fe2000c101510 */
[-C--:B------:R-:W-:Y:S02]  /*5480*/  ISETP.GE.AND P2, PT, R53, R14.reuse, PT ;  /* 0x0000000e3500720c */ /* 0x080fe40003f46270 */
[-C--:B------:R-:W-:Y:S01]  /*5490*/  ISETP.GE.AND P6, PT, R59, R14.reuse, PT ;  /* 0x0000000e3b00720c */ /* 0x080fe20003fc6270 */
[----:B------:R0:W-:Y:S01]  /*54a0*/  @!P1 STG.E.U16 desc[UR16][R16.64+0x3c0], R115 ;  /* 0x0003c07310009986 */ /* 0x0001e2000c101510 */
[----:B------:R-:W-:Y:S01]  /*54b0*/  ISETP.GE.AND P1, PT, R60, R14, PT ;  /* 0x0000000e3c00720c */ /* 0x000fe20003f26270 */
[----:B------:R-:W-:Y:S01]  /*54c0*/  BAR.SYNC.DEFER_BLOCKING 0x0 ;  /* 0x0000000000007b1d */ /* 0x000fe20000010000 */
[----:B-1----:R-:W-:Y:S02]  /*54d0*/  PRMT R91, RZ, 0x7610, R91 ;  /* 0x00007610ff5b7816 */ /* 0x002fe4000000005b */
[----:B------:R-:W-:-:S02]  /*54e0*/  PRMT R94, RZ, 0x7610, R94 ;  /* 0x00007610ff5e7816 */ /* 0x000fc4000000005e */
[----:B0-----:R-:W-:Y:S02]  /*54f0*/  PRMT R17, RZ, 0x7610, R17 ;  /* 0x00007610ff117816 */ /* 0x001fe40000000011 */
        /* <DEDUP_REMOVED lines=74> */
[----:B------:R-:W-:Y:S01]  /*59a0*/  FMUL.FTZ R93, R92, -1.4426950216293334961 ;  /* 0xbfb8aa3b5c5d7820 */ /* 0x000fe20000410000 */
[----:B------:R-:W-:-:S04]  /*59b0*/  FMUL.FTZ R95, R94, -1.4426950216293334961 ;  /* 0xbfb8aa3b5e5f7820 */ /* 0x000fc80000410000 */
[----:B------:R-:W0:Y:S01]  /*59c0*/  MUFU.EX2 R91, R91 ;  /* 0x0000005b005b7308 */ /* 0x000e220000000800 */
[----:B------:R-:W-:Y:S01]  /*59d0*/  FMUL.FTZ R97, R96, -1.4426950216293334961 ;  /* 0xbfb8aa3b60617820 */ /* 0x000fe20000410000 */
[----:B------:R-:W-:Y:S02]  /*59e0*/  HADD2.F32 R73, -RZ, R73.H0_H0 ;  /* 0x20000049ff497230 */ /* 0x000fe40000004100 */
[----:B-1----:R-:W-:Y:S02]  /*59f0*/  HADD2.F32 R109, -RZ, R18.H0_H0 ;  /* 0x20000012ff6d7230 */ /* 0x002fe40000004100 */
[----:B------:R-:W-:Y:S01]  /*5a00*/  FMUL.FTZ R104, R103, -1.4426950216293334961 ;  /* 0xbfb8aa3b67687820 */ /* 0x000fe20000410000 */
[----:B--2---:R-:W-:Y:S01]  /*5a10*/  HADD2.F32 R107, -RZ, R16.H0_H0 ;  /* 0x20000010ff6b7230 */ /* 0x004fe20000004100 */
[----:B------:R-:W1:Y:S01]  /*5a20*/  MUFU.EX2 R93, R93 ;  /* 0x0000005d005d7308 */ /* 0x000e620000000800 */
[----:B---3--:R-:W-:Y:S02]  /*5a30*/  HADD2.F32 R108, -RZ, R17.H0_H0 ;  /* 0x20000011ff6c7230 */ /* 0x008fe40000004100 */
[----:B------:R-:W-:Y:S01]  /*5a40*/  FMUL.FTZ R106, R105, -1.4426950216293334961 ;  /* 0xbfb8aa3b696a7820 */ /* 0x000fe20000410000 */
[----:B----4-:R-:W-:-:S02]  /*5a50*/  HADD2.F32 R111, -RZ, R19.H0_H0 ;  /* 0x20000013ff6f7230 */ /* 0x010fc40000004100 */
[----:B-----5:R-:W-:Y:S02]  /*5a60*/  HADD2.F32 R112, -RZ, R20.H0_H0 ;  /* 0x20000014ff707230 */ /* 0x020fe40000004100 */
        /* <DEDUP_REMOVED lines=8> */
[----:B------:R-:W-:-:S02]  /*5af0*/  FMUL.FTZ R19, R111, -1.4426950216293334961 ;  /* 0xbfb8aa3b6f137820 */ /* 0x000fc40000410000 */
[----:B------:R-:W3:Y:S01]  /*5b00*/  MUFU.EX2 R97, R97 ;  /* 0x0000006100617308 */ /* 0x000ee20000000800 */
[----:B------:R-:W-:Y:S01]  /*5b10*/  FMUL.FTZ R20, R112, -1.4426950216293334961 ;  /* 0xbfb8aa3b70147820 */ /* 0x000fe20000410000 */
[----:B0-----:R-:W-:-:S06]  /*5b20*/  HADD2.F32 R114, -RZ, R15.H0_H0 ;  /* 0x2000000fff727230 */ /* 0x001fcc0000004100 */
[----:B------:R-:W0:Y:S01]  /*5b30*/  MUFU.EX2 R104, R104 ;  /* 0x0000006800687308 */ /* 0x000e220000000800 */
[----:B------:R-:W-:Y:S01]  /*5b40*/  FMUL.FTZ R115, R114, -1.4426950216293334961 ;  /* 0xbfb8aa3b72737820 */ /* 0x000fe20000410000 */
[----:B------:R-:W-:-:S06]  /*5b50*/  FMUL.FTZ R15, R113, -1.4426950216293334961 ;  /* 0xbfb8aa3b710f7820 */ /* 0x000fcc0000410000 */
[----:B------:R-:W4:Y:S01]  /*5b60*/  MUFU.EX2 R106, R106 ;  /* 0x0000006a006a7308 */ /* 0x000f220000000800 */
[----:B------:R-:W-:-:S07]  /*5b70*/  FADD.FTZ R91, R91, 1 ;  /* 0x3f8000005b5b7421 */ /* 0x000fce0000010000 */
[----:B------:R-:W5:Y:S01]  /*5b80*/  MUFU.EX2 R100, R100 ;  /* 0x0000006400647308 */ /* 0x000f620000000800 */
[----:B-1----:R-:W-:-:S07]  /*5b90*/  FADD.FTZ R93, R93, 1 ;  /* 0x3f8000005d5d7421 */ /* 0x002fce0000010000 */
[----:B------:R-:W1:Y:S08]  /*5ba0*/  MUFU.EX2 R102, R102 ;  /* 0x0000006600667308 */ /* 0x000e700000000800 */
[----:B------:R-:W1:Y:S08]  /*5bb0*/  MUFU.EX2 R110, R110 ;  /* 0x0000006e006e7308 */ /* 0x000e700000000800 */
[----:B------:R-:W1:Y:S08]  /*5bc0*/  MUFU.EX2 R115, R115 ;  /* 0x0000007300737308 */ /* 0x000e700000000800 */
[----:B------:R-:W1:Y:S08]  /*5bd0*/  MUFU.EX2 R18, R18 ;  /* 0x0000001200127308 */ /* 0x000e700000000800 */
[----:B------:R-:W1:Y:S08]  /*5be0*/  MUFU.EX2 R16, R16 ;  /* 0x0000001000107308 */ /* 0x000e700000000800 */
[----:B------:R-:W1:Y:S08]  /*5bf0*/  MUFU.EX2 R17, R17 ;  /* 0x0000001100117308 */ /* 0x000e700000000800 */
[----:B------:R-:W1:Y:S08]  /*5c00*/  MUFU.EX2 R19, R19 ;  /* 0x0000001300137308 */ /* 0x000e700000000800 */
[----:B------:R-:W1:Y:S08]  /*5c10*/  MUFU.EX2 R20, R20 ;  /* 0x0000001400147308 */ /* 0x000e700000000800 */
[----:B------:R1:W1:Y:S01]  /*5c20*/  MUFU.EX2 R21, R15 ;  /* 0x0000000f00157308 */ /* 0x0002620000000800 */
[----:B--2---:R-:W-:Y:S01]  /*5c30*/  FADD.FTZ R95, R95, 1 ;  /* 0x3f8000005f5f7421 */ /* 0x004fe20000010000 */
[----:B---3--:R-:W-:-:S06]  /*5c40*/  FADD.FTZ R97, R97, 1 ;  /* 0x3f80000061617421 */ /* 0x008fcc0000010000 */
[----:B------:R-:W2:Y:S01]  /*5c50*/  MUFU.RCP R116, R91 ;  /* 0x0000005b00747308 */ /* 0x000ea20000001000 */
[----:B0-----:R-:W-:Y:S01]  /*5c60*/  FADD.FTZ R104, R104, 1 ;  /* 0x3f80000068687421 */ /* 0x001fe20000010000 */
[----:B----4-:R-:W-:Y:S01]  /*5c70*/  FADD.FTZ R106, R106, 1 ;  /* 0x3f8000006a6a7421 */ /* 0x010fe20000010000 */
[----:B-----5:R-:W-:Y:S01]  /*5c80*/  FADD.FTZ R100, R100, 1 ;  /* 0x3f80000064647421 */ /* 0x020fe20000010000 */
[----:B-1----:R-:W-:-:S04]  /*5c90*/  FADD.FTZ R102, R102, 1 ;  /* 0x3f80000066667421 */ /* 0x002fc80000010000 */
[----:B------:R-:W0:Y:S01]  /*5ca0*/  MUFU.RCP R93, R93 ;  /* 0x0000005d005d7308 */ /* 0x000e220000001000 */
[----:B------:R-:W-:Y:S01]  /*5cb0*/  FADD.FTZ R110, R110, 1 ;  /* 0x3f8000006e6e7421 */ /* 0x000fe20000010000 */
[----:B------:R-:W-:Y:S01]  /*5cc0*/  FADD.FTZ R115, R115, 1 ;  /* 0x3f80000073737421 */ /* 0x000fe20000010000 */
[----:B------:R-:W-:Y:S01]  /*5cd0*/  FADD.FTZ R18, R18, 1 ;  /* 0x3f80000012127421 */ /* 0x000fe20000010000 */
[----:B------:R-:W-:Y:S01]  /*5ce0*/  FADD.FTZ R15, R16, 1 ;  /* 0x3f800000100f7421 */ /* 0x000fe20000010000 */
[----:B------:R-:W-:Y:S01]  /*5cf0*/  FADD.FTZ R17, R17, 1 ;  /* 0x3f80000011117421 */ /* 0x000fe20000010000 */
[----:B------:R-:W-:Y:S02]  /*5d00*/  FADD.FTZ R19, R19, 1 ;  /* 0x3f80000013137421 */ /* 0x000fe40000010000 */
[----:B------:R-:W1:Y:S01]  /*5d10*/  MUFU.RCP R95, R95 ;  /* 0x0000005f005f7308 */ /* 0x000e620000001000 */
[----:B------:R-:W-:Y:S01]  /*5d20*/  FADD.FTZ R20, R20, 1 ;  /* 0x3f80000014147421 */ /* 0x000fe20000010000 */
[----:B------:R-:W-:Y:S01]  /*5d30*/  FADD.FTZ R21, R21, 1 ;  /* 0x3f80000015157421 */ /* 0x000fe20000010000 */
[----:B--2---:R-:W-:-:S05]  /*5d40*/  FMUL.FTZ R16, R75, R116 ;  /* 0x000000744b107220 */ /* 0x004fca0000410000 */
[----:B------:R-:W2:Y:S08]  /*5d50*/  MUFU.RCP R97, R97 ;  /* 0x0000006100617308 */ /* 0x000eb00000001000 */
[----:B------:R-:W-:Y:S08]  /*5d60*/  MUFU.RCP R131, R100 ;  /* 0x0000006400837308 */ /* 0x000ff00000001000 */
[----:B------:R-:W3:Y:S08]  /*5d70*/  MUFU.RCP R104, R104 ;  /* 0x0000006800687308 */ /* 0x000ef00000001000 */
[----:B------:R-:W4:Y:S08]  /*5d80*/  MUFU.RCP R106, R106 ;  /* 0x0000006a006a7308 */ /* 0x000f300000001000 */
[----:B------:R-:W5:Y:S08]  /*5d90*/  MUFU.RCP R100, R18 ;  /* 0x0000001200647308 */ /* 0x000f700000001000 */
[----:B------:R-:W5:Y:S08]  /*5da0*/  MUFU.RCP R102, R102 ;  /* 0x0000006600667308 */ /* 0x000f700000001000 */
[----:B------:R0:W5:Y:S08]  /*5db0*/  MUFU.RCP R134, R15 ;  /* 0x0000000f00867308 */ /* 0x0001700000001000 */
[----:B------:R2:W5:Y:S01]  /*5dc0*/  MUFU.RCP R91, R17 ;  /* 0x00000011005b7308 */ /* 0x0005620000001000 */
[----:B0-----:R-:W-:-:S07]  /*5dd0*/  FMUL.FTZ R15, R92, R93 ;  /* 0x0000005d5c0f7220 */ /* 0x001fce0000410000 */
[----:B------:R-:W0:Y:S08]  /*5de0*/  MUFU.RCP R110, R110 ;  /* 0x0000006e006e7308 */ /* 0x000e300000001000 */
[----:B------:R-:W0:Y:S08]  /*5df0*/  MUFU.RCP R136, R19 ;  /* 0x0000001300887308 */ /* 0x000e300000001000 */
[----:B------:R0:W0:Y:S08]  /*5e00*/  MUFU.RCP R75, R20 ;  /* 0x00000014004b7308 */ /* 0x0000300000001000 */
[----:B------:R0:W0:Y:S08]  /*5e10*/  MUFU.RCP R116, R21 ;  /* 0x0000001500747308 */ /* 0x0000300000001000 */
[----:B------:R-:W0:Y:S01]  /*5e20*/  MUFU.RCP R115, R115 ;  /* 0x0000007300737308 */ /* 0x000e220000001000 */
[----:B------:R-:W-:Y:S01]  /*5e30*/  FMUL.FTZ R16, R16, R99 ;  /* 0x0000006310107220 */ /* 0x000fe20000410000 */
[----:B------:R-:W-:Y:S01]  /*5e40*/  FMUL.FTZ R15, R15, R118 ;  /* 0x000000760f0f7220 */ /* 0x000fe20000410000 */
[----:B-1----:R-:W-:Y:S01]  /*5e50*/  FMUL.FTZ R94, R94, R95 ;  /* 0x0000005f5e5e7220 */ /* 0x002fe20000410000 */
[----:B------:R-:W-:Y:S01]  /*5e60*/  BAR.SYNC.DEFER_BLOCKING 0x0 ;  /* 0x0000000000007b1d */ /* 0x000fe20000010000 */
[----:B--2---:R-:W-:Y:S01]  /*5e70*/  FMUL.FTZ R17, R96, R97 ;  /* 0x0000006160117220 */ /* 0x004fe20000410000 */
[----:B---3--:R-:W-:Y:S01]  /*5e80*/  FMUL.FTZ R18, R103, R104 ;  /* 0x0000006867127220 */ /* 0x008fe20000410000 */
[----:B------:R-:W-:Y:S01]  /*5e90*/  FMUL.FTZ R94, R94, R117 ;  /* 0x000000755e5e7220 */ /* 0x000fe20000410000 */
[----:B----4-:R-:W-:Y:S01]  /*5ea0*/  FMUL.FTZ R105, R105, R106 ;  /* 0x0000006a69697220 */ /* 0x010fe20000410000 */
[----:B------:R-:W-:Y:S01]  /*5eb0*/  FMUL.FTZ R17, R17, R120 ;  /* 0x0000007811117220 */ /* 0x000fe20000410000 */
[----:B-----5:R-:W-:Y:S01]  /*5ec0*/  FMUL.FTZ R92, R109, R100 ;  /* 0x000000646d5c7220 */ /* 0x020fe20000410000 */
[----:B------:R-:W-:Y:S01]  /*5ed0*/  F2FP.F16.F32.PACK_AB R16, R15, R16 ;  /* 0x000000100f10723e */ /* 0x000fe200000000ff */
[----:B------:R-:W-:Y:S01]  /*5ee0*/  FMUL.FTZ R98, R98, R131 ;  /* 0x0000008362627220 */ /* 0x000fe20000410000 */
[----:B------:R-:W-:Y:S01]  /*5ef0*/  FMUL.FTZ R101, R101, R102 ;  /* 0x0000006665657220 */ /* 0x000fe20000410000 */
[----:B0-----:R-:W-:Y:S01]  /*5f00*/  FMUL.FTZ R20, R107, R134 ;  /* 0x000000866b147220 */ /* 0x001fe20000410000 */
        /* <DEDUP_REMOVED lines=19> */
[----:B------:R-:W-:-:S02]  /*6040*/  PRMT R75, R16, 0x7632, R75 ;  /* 0x00007632104b7816 */ /* 0x000fc4000000004b */
[----:B------:R-:W-:Y:S02]  /*6050*/  PRMT R91, R17, 0x7632, R91 ;  /* 0x00007632115b7816 */ /* 0x000fe4000000005b */
[----:B------:R-:W-:Y:S02]  /*6060*/  F2FP.F16.F32.PACK_AB R18, R105, R18 ;  /* 0x000000126912723e */ /* 0x000fe400000000ff */
[----:B------:R-:W-:Y:S02]  /*6070*/  F2FP.F16.F32.PACK_AB R98, R101, R98 ;  /* 0x000000626562723e */ /* 0x000fe400000000ff */
[----:B------:R-:W-:Y:S02]  /*6080*/  F2FP.F16.F32.PACK_AB R19, R19, R20 ;  /* 0x000000141313723e */ /* 0x000fe400000000ff */
[----:B------:R-:W-:Y:S02]  /*6090*/  F2FP.F16.F32.PACK_AB R73, R73, R92 ;  /* 0x0000005c4949723e */ /* 0x000fe400000000ff */
[----:B------:R-:W-:-:S02]  /*60a0*/  F2FP.F16.F32.PACK_AB R21, R21, R96 ;  /* 0x000000601515723e */ /* 0x000fc400000000ff */
[----:B------:R-:W-:Y:S01]  /*60b0*/  F2FP.F16.F32.PACK_AB R15, R15, R100 ;  /* 0x000000640f0f723e */ /* 0x000fe200000000ff */
[----:B------:R0:W-:Y:S01]  /*60c0*/  STS.U16 [R90], R16 ;  /* 0x000000105a007388 */ /* 0x0001e20000000400 */
[----:B------:R-:W-:Y:S02]  /*60d0*/  PRMT R93, R98, 0x7632, R93 ;  /* 0x00007632625d7816 */ /* 0x000fe4000000005d */
[----:B------:R-:W-:Y:S01]  /*60e0*/  PRMT R20, R19, 0x7632, R20 ;  /* 0x0000763213147816 */ /* 0x000fe20000000014 */
[----:B------:R1:W-:Y:S01]  /*60f0*/  STS.U16 [R90+0x2], R75 ;  /* 0x0000024b5a007388 */ /* 0x0003e20000000400 */
[----:B------:R-:W-:-:S03]  /*6100*/  PRMT R92, R15, 0x7632, R92 ;  /* 0x000076320f5c7816 */ /* 0x000fc6000000005c */
[----:B------:R2:W-:Y:S01]  /*6110*/  STS.U16 [R90+0x4], R17 ;  /* 0x000004115a007388 */ /* 0x0005e20000000400 */
[----:B0-----:R-:W-:-:S03]  /*6120*/  PRMT R16, R18, 0x7632, R16 ;  /* 0x0000763212107816 */ /* 0x001fc60000000010 */
[----:B------:R0:W-:Y:S01]  /*6130*/  STS.U16 [R90+0x6], R91 ;  /* 0x0000065b5a007388 */ /* 0x0001e20000000400 */
[----:B-1----:R-:W-:-:S03]  /*6140*/  PRMT R75, R21, 0x7610, R75 ;  /* 0x00007610154b7816 */ /* 0x002fc6000000004b */
[----:B------:R1:W-:Y:S01]  /*6150*/  STS.U16 [R90+0xc], R18 ;  /* 0x00000c125a007388 */ /* 0x0003e20000000400 */
[----:B--2---:R-:W-:Y:S02]  /*6160*/  PRMT R17, R73, 0x7632, R17 ;  /* 0x0000763249117816 */ /* 0x004fe40000000011 */
[----:B0-----:R-:W-:Y:S02]  /*6170*/  PRMT R91, R21, 0x7632, R91 ;  /* 0x00007632155b7816 */ /* 0x001fe4000000005b */
[----:B-1----:R-:W-:Y:S01]  /*6180*/  PRMT R18, R15, 0x7610, R18 ;  /* 0x000076100f127816 */ /* 0x002fe20000000012 */
[----:B------:R-:W-:Y:S04]  /*6190*/  STS.U16 [R90+0x8], R98 ;  /* 0x000008625a007388 */ /* 0x000fe80000000400 */
[----:B------:R-:W-:Y:S04]  /*61a0*/  STS.U16 [R90+0xa], R93 ;  /* 0x00000a5d5a007388 */ /* 0x000fe80000000400 */
[----:B------:R-:W-:Y:S04]  /*61b0*/  STS.U16 [R90+0xe], R16 ;  /* 0x00000e105a007388 */ /* 0x000fe80000000400 */
[----:B------:R-:W-:Y:S04]  /*61c0*/  STS.U16 [R90+0x10], R19 ;  /* 0x000010135a007388 */ /* 0x000fe80000000400 */
[----:B------:R0:W-:Y:S04]  /*61d0*/  STS.U16 [R90+0x12], R20 ;  /* 0x000012145a007388 */ /* 0x0001e80000000400 */
        /* <DEDUP_REMOVED lines=26> */
[----:B------:R-:W3:Y:S01]  /*6380*/  LDCU.64 UR4, c[0x0][0x490] ;  /* 0x00009200ff0477ac */ /* 0x000ee20008000a00 */
[----:B------:R-:W-:-:S04]  /*6390*/  IADD3 R71, P0, P1, R53, R2, R71 ;  /* 0x0000000235477210 */ /* 0x000fc8000791e047 */
[----:B0-----:R-:W-:Y:S02]  /*63a0*/  IADD3.X R20, PT, PT, RZ, R32, RZ, P0, P1 ;  /* 0x00000020ff147210 */ /* 0x001fe400007e24ff */
[C---:B---3--:R-:W-:Y:S01]  /*63b0*/  LEA R16, P0, R71.reuse, UR4, 0x1 ;  /* 0x0000000447107c11 */ /* 0x048fe2000f8008ff */
[----:B------:R-:W0:Y:S03]  /*63c0*/  LDCU UR4, c[0x0][0x394] ;  /* 0x00007280ff0477ac */ /* 0x000e260008000800 */
[----:B-1----:R-:W-:Y:S02]  /*63d0*/  LEA.HI.X R17, R71, UR5, R20, 0x1, P0 ;  /* 0x0000000547117c11 */ /* 0x002fe400080f0c14 */
        /* <DEDUP_REMOVED lines=31> */
[----:B0-----:R-:W-:-:S05]  /*65d0*/  ISETP.NE.AND P0, PT, R33, UR4, PT ;  /* 0x0000000421007c0c */ /* 0x001fca000bf05270 */
        /* <DEDUP_REMOVED lines=8> */
.L_x_3857:
        /* <DEDUP_REMOVED lines=10> */
.L_x_5111:


//--------------------- .text._Z25selective_scan_fwd_kernelI32Selective_Scan_fwd_kernel_traitsILi32ELi16ELi1ELb0ELb0ELb1ELb0EN3c104HalfEfEEv13SSMParamsBase --------------------------
	.section	.text._Z25selective_scan_fwd_kernelI32Selective_Scan_fwd_kernel_traitsILi32ELi16ELi1ELb0ELb0ELb1ELb0EN3c104HalfEfEEv13SSMParamsBase,"ax",@progbits
	.align	128
        .global         _Z25selective_scan_fwd_kernelI32Selective_Scan_fwd_kernel_traitsILi32ELi16ELi1ELb0ELb0ELb1ELb0EN3c104HalfEfEEv13SSMParamsBase
        .type           _Z25selective_scan_fwd_kernelI32Selective_Scan_fwd_kernel_traitsILi32ELi16ELi1ELb0ELb0ELb1ELb0EN3c104HalfEfEEv13SSMParamsBase,@function
        .size           _Z25selective_scan_fwd_kernelI32Selective_Scan_fwd_kernel_traitsILi32ELi16ELi1ELb0ELb0ELb1ELb0EN3c104HalfEfEEv13SSMParamsBase,(.L_x_5112 - _Z25selective_scan_fwd_kernelI32Selective_Scan_fwd_kernel_traitsILi32ELi16ELi1ELb0ELb0ELb1ELb0EN3c104HalfEfEEv13SSMParamsBase)
        .other          _Z25selective_scan_fwd_kernelI32Selective_Scan_fwd_kernel_traitsILi32ELi16ELi1ELb0ELb0ELb1ELb0EN3c104HalfEfEEv13SSMParamsBase,@"STO_CUDA_ENTRY STV_DEFAULT"
_Z25selective_scan_fwd_kernelI32Selective_Scan_fwd_kernel_traitsILi32ELi16ELi1ELb0ELb0ELb1ELb0EN3c104HalfEfEEv13SSMParamsBase:
.text._Z25selective_scan_fwd_kernelI32Selective_Scan_fwd_kernel_traitsILi32ELi16ELi1ELb0ELb0ELb1ELb0EN3c104HalfEfEEv13SSMParamsBase:
[----:B------:R-:W-:Y:S08]  /*0000*/  LDC R1, c[0x0][0x37c] ;  /* 0x0000df00ff017b82 */ /* 0x000ff00000000800 */
[----:B------:R-:W0:Y:S01]  /*0010*/  LDC R10, c[0x0][0x398] ;  /* 0x0000e600ff0a7b82 */ /* 0x000e220000000800 */
[----:B------:R-:W1:Y:S01]  /*0020*/  S2R R15, SR_CTAID.Y ;  /* 0x00000000000f7919 */ /* 0x000e620000002600 */
[----:B------:R-:W2:Y:S01]  /*0030*/  LDCU.64 UR16, c[0x0][0x358] ;  /* 0x00006b00ff1077ac */ /* 0x000ea20008000a00 */
[----:B------:R-:W-:-:S02]  /*0040*/  HFMA2 R0, -RZ, RZ, 0, 0 ;  /* 0x00000000ff007431 */ /* 0x000fc400000001ff */
[----:B------:R-:W-:Y:S01]  /*0050*/  IMAD.MOV.U32 R22, RZ, RZ, RZ ;  /* 0x000000ffff167224 */ /* 0x000fe200078e00ff */
[----:B------:R-:W3:Y:S02]  /*0060*/  LDCU.128 UR12, c[0x0][0x400] ;  /* 0x00008000ff0c77ac */ /* 0x000ee40008000c00 */
        /* <DEDUP_REMOVED lines=23> */
[----:B0-----:R-:W-:Y:S01]  /*01e0*/  IABS R2, R15 ;  /* 0x0000000f00027213 */ /* 0x001fe20000000000 */
[----:B------:R-:W-:Y:S01]  /*01f0*/  UIMAD.WIDE.U32 UR4, UR18, UR8, URZ ;  /* 0x00000008120472a5 */ /* 0x000fe2000f8e00ff */
[----:B------:R0:W5:Y:S01]  /*0200*/  @P1 LDG.E R22, desc[UR16][R4.64] ;  /* 0x0000001004161981 */ /* 0x000162000c1e1900 */
[----:B---3--:R-:W-:Y:S01]  /*0210*/  MOV R6, RZ ;  /* 0x000000ff00067202 */ /* 0x008fe20000000f00 */
[----:B----4-:R-:W-:-:S04]  /*0220*/  IMAD.MOV R12, RZ, RZ, -R7 ;  /* 0x000000ffff0c7224 */ /* 0x010fc800078e0a07 */
[----:B------:R-:W-:-:S04]  /*0230*/  IMAD R3, R12, R9, RZ ;  /* 0x000000090c037224 */ /* 0x000fc800078e02ff */
[----:B------:R-:W-:-:S06]  /*0240*/  IMAD.HI.U32 R7, R7, R3, R6 ;  /* 0x0000000307077227 */ /* 0x000fcc00078e0006 */
[----:B------:R-:W-:-:S04]  /*0250*/  IMAD.HI.U32 R7, R7, R2, RZ ;  /* 0x0000000207077227 */ /* 0x000fc800078e00ff */
[----:B------:R-:W-:-:S04]  /*0260*/  IMAD.MOV R6, RZ, RZ, -R7 ;  /* 0x000000ffff067224 */ /* 0x000fc800078e0a07 */
[----:B------:R-:W-:-:S05]  /*0270*/  IMAD R6, R9, R6, R2 ;  /* 0x0000000609067224 */ /* 0x000fca00078e0202 */
[----:B------:R-:W-:Y:S01]  /*0280*/  ISETP.GT.U32.AND P2, PT, R9, R6, PT ;  /* 0x000000060900720c */ /* 0x000fe20003f44070 */
[----:B------:R-:W-:Y:S02]  /*0290*/  UIMAD UR9, UR18, UR9, UR5 ;  /* 0x00000009120972a4 */ /* 0x000fe4000f8e0205 */
[----:B------:R-:W-:Y:S01]  /*02a0*/  UIMAD UR8, UR18, UR13, UR7 ;  /* 0x0000000d120872a4 */ /* 0x000fe2000f8e0207 */
[----:B------:R-:W-:Y:S01]  /*02b0*/  IMAD.U32 R3, RZ, RZ, UR5 ;  /* 0x00000005ff037e24 */ /* 0x000fe2000f8e00ff */
[----:B0-----:R-:W-:Y:S01]  /*02c0*/  MOV R4, UR6 ;  /* 0x0000000600047c02 */ /* 0x001fe20008000f00 */
[----:B------:R-:W-:Y:S01]  /*02d0*/  IMAD.U32 R5, RZ, RZ, UR7 ;  /* 0x00000007ff057e24 */ /* 0x000fe2000f8e00ff */
[----:B------:R-:W-:Y:S01]  /*02e0*/  LOP3.LUT R8, R15, R10, RZ, 0x3c, !PT ;  /* 0x0000000a0f087212 */ /* 0x000fe200078e3cff */
[----:B------:R-:W0:Y:S01]  /*02f0*/  LDCU.64 UR6, c[0x0][0x3d0] ;  /* 0x00007a00ff0677ac */ /* 0x000e220008000a00 */
[----:B------:R-:W-:Y:S02]  /*0300*/  MOV R2, UR4 ;  /* 0x0000000400027c02 */ /* 0x000fe40008000f00 */
[----:B------:R-:W-:-:S02]  /*0310*/  MOV R3, UR9 ;  /* 0x0000000900037c02 */ /* 0x000fc40008000f00 */
[-C--:B------:R-:W-:Y:S02]  /*0320*/  @!P2 IADD3 R6, PT, PT, R6, -R9.reuse, RZ ;  /* 0x800000090606a210 */ /* 0x080fe40007ffe0ff */
[----:B------:R-:W-:Y:S01]  /*0330*/  MOV R5, UR8 ;  /* 0x0000000800057c02 */ /* 0x000fe20008000f00 */
[----:B------:R-:W-:Y:S01]  /*0340*/  @!P2 VIADD R7, R7, 0x1 ;  /* 0x000000010707a836 */ /* 0x000fe20000000000 */
[----:B------:R-:W-:Y:S02]  /*0350*/  ISETP.GE.U32.AND P0, PT, R6, R9, PT ;  /* 0x000000090600720c */ /* 0x000fe40003f06070 */
[----:B------:R-:W-:Y:S02]  /*0360*/  ISETP.GE.AND P3, PT, R8, RZ, PT ;  /* 0x000000ff0800720c */ /* 0x000fe40003f66270 */
[----:B------:R-:W-:Y:S01]  /*0370*/  ISETP.NE.AND P1, PT, R10, RZ, PT ;  /* 0x000000ff0a00720c */ /* 0x000fe20003f25270 */
[----:B012---:R-:W-:-:S12]  /*0380*/  @!P4 EXIT ;  /* 0x000000000000c94d */ /* 0x007fd80003800000 */
[----:B------:R-:W0:Y:S01]  /*0390*/  LDC.64 R8, c[0x0][0x428] ;  /* 0x00010a00ff087b82 */ /* 0x000e220000000a00 */
[----:B------:R-:W-:Y:S01]  /*03a0*/  @P0 IADD3 R7, PT, PT, R7, 0x1, RZ ;  /* 0x0000000107070810 */ /* 0x000fe20007ffe0ff */
[----:B------:R-:W1:Y:S01]  /*03b0*/  S2R R23, SR_TID.X ;  /* 0x0000000000177919 */ /* 0x000e620000002100 */
[----:B------:R-:W-:Y:S01]  /*03c0*/  IMAD.WIDE.U32 R2, R15, UR10, R2 ;  /* 0x0000000a0f027c25 */ /* 0x000fe2000f8e0002 */
[----:B------:R-:W-:Y:S01]  /*03d0*/  UIMAD.WIDE.U32 UR4, UR18, UR6, URZ ;  /* 0x00000006120472a5 */ /* 0x000fe2000f8e00ff */
[----:B------:R-:W-:Y:S01]  /*03e0*/  @!P3 IADD3 R7, PT, PT, -R7, RZ, RZ ;  /* 0x000000ff0707b210 */ /* 0x000fe20007ffe1ff */
[----:B------:R-:W2:Y:S01]  /*03f0*/  LDCU.U8 UR9, c[0x0][0x39e] ;  /* 0x000073c0ff0977ac */ /* 0x000ea20008000000 */
[----:B------:R-:W-:Y:S01]  /*0400*/  @!P1 LOP3.LUT R7, RZ, R10, RZ, 0x33, !PT ;  /* 0x0000000aff079212 */ /* 0x000fe200078e33ff */
[----:B------:R-:W3:Y:S01]  /*0410*/  LDC.64 R18, c[0x0][0x450] ;  /* 0x00011400ff127b82 */ /* 0x000ee20000000a00 */
[C---:B------:R-:W-:Y:S01]  /*0420*/  IMAD R50, R15.reuse, UR11, R3 ;  /* 0x0000000b0f327c24 */ /* 0x040fe2000f8e0203 */
[C---:B------:R-:W-:Y:S01]  /*0430*/  LEA R32, P0, R2.reuse, R32, 0x1 ;  /* 0x0000002002207211 */ /* 0x040fe200078008ff */
[----:B------:R-:W-:Y:S01]  /*0440*/  UIMAD UR5, UR18, UR7, UR5 ;  /* 0x00000007120572a4 */ /* 0x000fe2000f8e0205 */
[----:B------:R-:W-:Y:S01]  /*0450*/  SHF.R.S32.HI R3, RZ, 0x1f, R7 ;  /* 0x0000001fff037819 */ /* 0x000fe20000011407 */
[----:B------:R-:W4:Y:S01]  /*0460*/  LDCU.64 UR6, c[0x0][0x3b8] ;  /* 0x00007700ff0677ac */ /* 0x000f220008000a00 */
[----:B------:R-:W-:Y:S01]  /*0470*/  LEA.HI.X R50, R2, R33, R50, 0x1, P0 ;  /* 0x0000002102327211 */ /* 0x000fe200000f0c32 */
[----:B------:R-:W-:Y:S01]  /*0480*/  IMAD.WIDE.U32 R4, R15, UR14, R4 ;  /* 0x0000000e0f047c25 */ /* 0x000fe2000f8e0004 */
[----:B------:R-:W2:Y:S03]  /*0490*/  LDC.64 R16, c[0x0][0x468] ;  /* 0x00011a00ff107b82 */ /* 0x000ea60000000a00 */
[----:B------:R-:W-:-:S02]  /*04a0*/  IMAD R2, R3, R68, RZ ;  /* 0x0000004403027224 */ /* 0x000fc400078e02ff */
[----:B------:R-:W-:Y:S02]  /*04b0*/  IMAD R51, R15, UR15, R5 ;  /* 0x0000000f0f337c24 */ /* 0x000fe4000f8e0205 */
[C---:B------:R-:W-:Y:S01]  /*04c0*/  IMAD R69, R7.reuse, R69, R2 ;  /* 0x0000004507457224 */ /* 0x040fe200078e0202 */
[----:B------:R-:W1:Y:S01]  /*04d0*/  LDC.64 R24, c[0x0][0x3a0] ;  /* 0x0000e800ff187b82 */ /* 0x000e620000000a00 */
[----:B------:R-:W-:Y:S01]  /*04e0*/  IMAD.WIDE.U32 R2, R7, R68, UR4 ;  /* 0x0000000407027e25 */ /* 0x000fe2000f8e0044 */
[----:B------:R-:W2:Y:S03]  /*04f0*/  LDCU UR4, c[0x0][0x38c] ;  /* 0x00007180ff0477ac */ /* 0x000ea60008000800 */
[----:B------:R-:W-:Y:S02]  /*0500*/  IMAD.IADD R69, R3, 0x1, R69 ;  /* 0x0000000103457824 */ /* 0x000fe400078e0245 */
[----:B0-----:R-:W-:Y:S01]  /*0510*/  IMAD.WIDE.U32 R12, R15, R8, RZ ;  /* 0x000000080f0c7225 */ /* 0x001fe200078e00ff */
[----:B------:R-:W0:Y:S01]  /*0520*/  LDC.64 R30, c[0x0][0x440] ;  /* 0x00011000ff1e7b82 */ /* 0x000e220000000a00 */
[----:B---3--:R-:W-:-:S02]  /*0530*/  LEA R68, P1, R2, R18, 0x1 ;  /* 0x0000001202447211 */ /* 0x008fc400078208ff */
[C---:B------:R-:W-:Y:S02]  /*0540*/  IMAD R13, R15.reuse, R9, R13 ;  /* 0x000000090f0d7224 */ /* 0x040fe400078e020d */
[----:B------:R-:W-:Y:S01]  /*0550*/  LEA.HI.X R69, R2, R19, R69, 0x1, P1 ;  /* 0x0000001302457211 */ /* 0x000fe200008f0c45 */
[----:B----4-:R-:W-:Y:S02]  /*0560*/  IMAD.WIDE.U32 R2, R15, UR6, RZ ;  /* 0x000000060f027c25 */ /* 0x010fe4000f8e00ff */
[----:B------:R-:W3:Y:S01]  /*0570*/  LDC.64 R34, c[0x0][0x448] ;  /* 0x00011200ff227b82 */ /* 0x000ee20000000a00 */
[----:B--2---:R-:W-:Y:S01]  /*0580*/  LEA R33, P0, R4, R16, 0x1 ;  /* 0x0000001004217211 */ /* 0x004fe200078008ff */
[----:B------:R-:W-:-:S03]  /*0590*/  UISETP.LT.AND UP0, UPT, UR4, 0x1, UPT ;  /* 0x000000010400788c */ /* 0x000fc6000bf01270 */
[----:B------:R-:W-:-:S03]  /*05a0*/  LEA.HI.X R51, R4, R17, R51, 0x1, P0 ;  /* 0x0000001104337211 */ /* 0x000fc600000f0c33 */
[----:B------:R-:W2:Y:S01]  /*05b0*/  LDC R14, c[0x0][0x384] ;  /* 0x0000e100ff0e7b82 */ /* 0x000ea20000000800 */
[----:B-1----:R-:W-:-:S04]  /*05c0*/  IMAD.WIDE.U32 R26, R15, R24, RZ ;  /* 0x000000180f1a7225 */ /* 0x002fc800078e00ff */
[C---:B------:R-:W-:Y:S02]  /*05d0*/  IMAD R16, R15.reuse, R25, R27 ;  /* 0x000000190f107224 */ /* 0x040fe400078e021b */
[----:B------:R-:W-:Y:S01]  /*05e0*/  IMAD R27, R15, UR7, R3 ;  /* 0x000000070f1b7c24 */ /* 0x000fe2000f8e0203 */
[----:B------:R-:W1:Y:S01]  /*05f0*/  LDC.64 R28, c[0x0][0x420] ;  /* 0x00010800ff1c7b82 */ /* 0x000e620000000a00 */
[----:B0-----:R-:W-:-:S04]  /*0600*/  LEA R24, P0, R26, R30, 0x2 ;  /* 0x0000001e1a187211 */ /* 0x001fc800078010ff */
[----:B------:R-:W-:Y:S02]  /*0610*/  LEA.HI.X R26, R26, R31, R16, 0x2, P0 ;  /* 0x0000001f1a1a7211 */ /* 0x000fe400000f1410 */
[----:B------:R-:W-:Y:S01]  /*0620*/  SHF.L.U32 R31, R23, 0x4, RZ ;  /* 0x00000004171f7819 */ /* 0x000fe200000006ff */
[----:B------:R-:W0:Y:S01]  /*0630*/  LDC.64 R10, c[0x0][0x3a8] ;  /* 0x0000ea00ff0a7b82 */ /* 0x000e220000000a00 */
[C---:B---3--:R-:W-:Y:S02]  /*0640*/  LEA R25, P1, R2.reuse, R34, 0x2 ;  /* 0x0000002202197211 */ /* 0x048fe400078210ff */
[C---:B------:R-:W-:Y:S01]  /*0650*/  IADD3 R36, PT, PT, R31.reuse, 0x3, RZ ;  /* 0x000000031f247810 */ /* 0x040fe20007ffe0ff */
[C---:B------:R-:W-:Y:S01]  /*0660*/  VIADD R34, R31.reuse, 0x1 ;  /* 0x000000011f227836 */ /* 0x040fe20000000000 */
[----:B------:R-:W-:Y:S01]  /*0670*/  LEA.HI.X R27, R2, R35, R27, 0x2, P1 ;  /* 0x00000023021b7211 */ /* 0x000fe200008f141b */
[C---:B------:R-:W-:Y:S01]  /*0680*/  VIADD R37, R31.reuse, 0x4 ;  /* 0x000000041f257836 */ /* 0x040fe20000000000 */
[C---:B------:R-:W-:Y:S01]  /*0690*/  LOP3.LUT R2, R31.reuse, 0x3e00, RZ, 0xc0, !PT ;  /* 0x00003e001f027812 */ /* 0x040fe200078ec0ff */
[----:B------:R-:W3:Y:S01]  /*06a0*/  LDC.64 R8, c[0x0][0x3c0] ;  /* 0x0000f000ff087b82 */ /* 0x000ee20000000a00 */
[----:B--2---:R-:W-:Y:S01]  /*06b0*/  IMAD R14, R14, UR18, R15 ;  /* 0x000000120e0e7c24 */ /* 0x004fe2000f8e020f */
[C---:B------:R-:W-:Y:S01]  /*06c0*/  IADD3 R35, PT, PT, R31.reuse, 0x2, RZ ;  /* 0x000000021f237810 */ /* 0x040fe20007ffe0ff */
[C---:B------:R-:W-:Y:S01]  /*06d0*/  VIADD R40, R31.reuse, 0x7 ;  /* 0x000000071f287836 */ /* 0x040fe20000000000 */
[----:B------:R-:W-:Y:S01]  /*06e0*/  LOP3.LUT R49, R2, 0x1f, R23, 0xf8, !PT ;  /* 0x0000001f02317812 */ /* 0x000fe200078ef817 */
[----:B------:R-:W-:Y:S01]  /*06f0*/  IMAD R14, R14, R21, RZ ;  /* 0x000000150e0e7224 */ /* 0x000fe200078e02ff */
[C---:B------:R-:W-:Y:S01]  /*0700*/  IADD3 R38, PT, PT, R31.reuse, 0x5, RZ ;  /* 0x000000051f267810 */ /* 0x040fe20007ffe0ff */
[C---:B------:R-:W-:Y:S01]  /*0710*/  VIADD R43, R31.reuse, 0xa ;  /* 0x0000000a1f2b7836 */ /* 0x040fe20000000000 */
[----:B------:R-:W2:Y:S01]  /*0720*/  LDC.64 R6, c[0x0][0x3e0] ;  /* 0x0000f800ff067b82 */ /* 0x000ea20000000a00 */
[----:B-1----:R-:W-:Y:S01]  /*0730*/  IMAD.WIDE.U32 R4, R28, UR18, R12 ;  /* 0x000000121c047c25 */ /* 0x002fe2000f8e000c */
[----:B------:R-:W-:-:S02]  /*0740*/  IADD3 R39, PT, PT, R31, 0x6, RZ ;  /* 0x000000061f277810 */ /* 0x000fc40007ffe0ff */
[----:B------:R-:W-:Y:S01]  /*0750*/  IADD3 R41, PT, PT, R31, 0x8, RZ ;  /* 0x000000081f297810 */ /* 0x000fe20007ffe0ff */
[----:B------:R-:W-:Y:S01]  /*0760*/  IMAD.WIDE.U32 R2, R49, 0x2, RZ ;  /* 0x0000000231027825 */ /* 0x000fe200078e00ff */
[----:B------:R-:W-:Y:S02]  /*0770*/  IADD3 R42, PT, PT, R31, 0x9, RZ ;  /* 0x000000091f2a7810 */ /* 0x000fe40007ffe0ff */
[----:B0-----:R-:W-:Y:S01]  /*0780*/  SHF.L.U64.HI R11, R10, 0x2, R11 ;  /* 0x000000020a0b7819 */ /* 0x001fe2000001020b */
[----:B------:R-:W-:Y:S01]  /*0790*/  IMAD R30, R14, UR4, RZ ;  /* 0x000000040e1e7c24 */ /* 0x000fe2000f8e02ff */
[----:B------:R-:W-:Y:S01]  /*07a0*/  USEL UR4, UR4, 0x1, !UP0 ;  /* 0x0000000104047887 */ /* 0x000fe2000c000000 */
[----:B------:R-:W-:Y:S01]  /*07b0*/  IMAD R28, R29, UR18, R5 ;  /* 0x000000121d1c7c24 */ /* 0x000fe2000f8e0205 */
[----:B------:R-:W-:Y:S01]  /*07c0*/  MOV R29, RZ ;  /* 0x000000ff001d7202 */ /* 0x000fe20000000f00 */
[C---:B------:R-:W-:Y:S01]  /*07d0*/  VIADD R46, R31.reuse, 0xd ;  /* 0x0000000d1f2e7836 */ /* 0x040fe20000000000 */
[----:B------:R-:W-:Y:S01]  /*07e0*/  IADD3 R44, PT, PT, R31, 0xb, RZ ;  /* 0x0000000b1f2c7810 */ /* 0x000fe20007ffe0ff */
[----:B------:R-:W-:Y:S01]  /*07f0*/  UIADD3 UR7, UPT, UPT, -UR4, URZ, URZ ;  /* 0x000000ff04077290 */ /* 0x000fe2000fffe1ff */
[----:B---3--:R-:W-:-:S02]  /*0800*/  SHF.L.U64.HI R9, R8, 0x2, R9 ;  /* 0x0000000208097819 */ /* 0x008fc40000010209 */
[C---:B------:R-:W-:Y:S02]  /*0810*/  IADD3 R45, PT, PT, R31.reuse, 0xc, RZ ;  /* 0x0000000c1f2d7810 */ /* 0x040fe40007ffe0ff */
[C---:B------:R-:W-:Y:S02]  /*0820*/  IADD3 R47, PT, PT, R31.reuse, 0xe, RZ ;  /* 0x0000000e1f2f7810 */ /* 0x040fe40007ffe0ff */
[----:B------:R-:W-:Y:S02]  /*0830*/  IADD3 R48, PT, PT, R31, 0xf, RZ ;  /* 0x0000000f1f307810 */ /* 0x000fe40007ffe0ff */
[----:B--2---:R-:W-:Y:S02]  /*0840*/  SHF.L.U64.HI R7, R6, 0x1, R7 ;  /* 0x0000000106077819 */ /* 0x004fe40000010207 */
        /* <DEDUP_REMOVED lines=14> */
[----:B------:R-:W-:Y:S02]  /*0930*/  LOP3.LUT R66, R49, 0x1e0, RZ, 0xfc, !PT ;  /* 0x000001e031427812 */ /* 0x000fe400078efcff */
[----:B------:R-:W-:-:S07]  /*0940*/  LOP3.LUT R67, R2, 0x200, RZ, 0xfc, !PT ;  /* 0x0000020002437812 */ /* 0x000fce00078efcff */
.L_x_3894:
[----:B------:R-:W0:Y:S01]  /*0950*/  LDCU UR4, c[0x0][0x388] ;  /* 0x00007100ff0477ac */ /* 0x000e220008000800 */
[----:B------:R-:W-:Y:S01]  /*0960*/  SHF.L.U32 R70, R29, 0x9, RZ ;  /* 0x000000091d467819 */ /* 0x000fe200000006ff */
[----:B-1----:R-:W-:Y:S01]  /*0970*/  IMAD.SHL.U32 R12, R49, 0x2, RZ ;  /* 0x00000002310c7824 */ /* 0x002fe200078e00ff */
[----:B------:R-:W-:Y:S02]  /*0980*/  PRMT R16, RZ, 0x7610, R16 ;  /* 0x00007610ff107816 */ /* 0x000fe40000000010 */
[----:B------:R-:W-:Y:S02]  /*0990*/  PRMT R85, RZ, 0x7610, R85 ;  /* 0x00007610ff557816 */ /* 0x000fe40000000055 */
[C---:B------:R-:W-:Y:S02]  /*09a0*/  IADD3 R14, P2, PT, R12.reuse, R32, RZ ;  /* 0x000000200c0e7210 */ /* 0x040fe40007f5e0ff */
[----:B------:R-:W-:Y:S02]  /*09b0*/  IADD3 R12, P1, PT, R12, R33, RZ ;  /* 0x000000210c0c7210 */ /* 0x000fe40007f3e0ff */
[----:B------:R-:W-:-:S02]  /*09c0*/  IADD3.X R15, PT, PT, RZ, R50, RZ, P2, !PT ;  /* 0x00000032ff0f7210 */ /* 0x000fc400017fe4ff */
[----:B------:R-:W-:Y:S01]  /*09d0*/  PRMT R17, RZ, 0x7610, R17 ;  /* 0x00007610ff117816 */ /* 0x000fe20000000011 */
[----:B------:R-:W-:Y:S01]  /*09e0*/  IMAD.X R13, RZ, RZ, R51, P1 ;  /* 0x000000ffff0d7224 */ /* 0x000fe200008e0633 */
[----:B------:R-:W-:Y:S02]  /*09f0*/  PRMT R86, RZ, 0x7610, R86 ;  /* 0x00007610ff567816 */ /* 0x000fe40000000056 */
[----:B------:R-:W-:Y:S02]  /*0a00*/  PRMT R18, RZ, 0x7610, R18 ;  /* 0x00007610ff127816 */ /* 0x000fe40000000012 */
[----:B0-----:R-:W-:Y:S02]  /*0a10*/  IADD3 R71, PT, PT, -R70, UR4, RZ ;  /* 0x0000000446477c10 */ /* 0x001fe4000fffe1ff */
[----:B------:R-:W-:Y:S02]  /*0a20*/  PRMT R19, RZ, 0x7610, R19 ;  /* 0x00007610ff137816 */ /* 0x000fe40000000013 */
[-C--:B------:R-:W-:Y:S01]  /*0a30*/  ISETP.GE.AND P0, PT, R49, R71.reuse, PT ;  /* 0x000000473100720c */ /* 0x080fe20003f06270 */
[----:B------:R-:W-:Y:S01]  /*0a40*/  BAR.SYNC.DEFER_BLOCKING 0x0 ;  /* 0x0000000000007b1d */ /* 0x000fe20000010000 */
[----:B------:R-:W-:-:S02]  /*0a50*/  ISETP.GE.AND P1, PT, R52, R71, PT ;  /* 0x000000473400720c */ /* 0x000fc40003f26270 */
[----:B------:R-:W-:Y:S02]  /*0a60*/  P2R R108, PR, RZ, 0x1 ;  /* 0x00000001ff6c7803 */ /* 0x000fe40000000000 */
[-C--:B------:R-:W-:Y:S02]  /*0a70*/  ISETP.GE.AND P2, PT, R53, R71.reuse, PT ;  /* 0x000000473500720c */ /* 0x080fe40003f46270 */
[-C--:B------:R-:W-:Y:S02]  /*0a80*/  ISETP.GE.AND P6, PT, R54, R71.reuse, PT ;  /* 0x000000473600720c */ /* 0x080fe40003fc6270 */
[-C--:B------:R-:W-:Y:S02]  /*0a90*/  ISETP.GE.AND P5, PT, R55, R71.reuse, PT ;  /* 0x000000473700720c */ /* 0x080fe40003fa6270 */
[-C--:B------:R-:W-:Y:S02]  /*0aa0*/  ISETP.GE.AND P4, PT, R56, R71.reuse, PT ;  /* 0x000000473800720c */ /* 0x080fe40003f86270 */
[----:B------:R-:W-:-:S02]  /*0ab0*/  ISETP.GE.AND P3, PT, R57, R71, PT ;  /* 0x000000473900720c */ /* 0x000fc40003f66270 */
        /* <DEDUP_REMOVED lines=40> */
[C---:B------:R-:W-:Y:S02]  /*0d40*/  IADD3 R15, PT, PT, R72.reuse, 0x40, RZ ;  /* 0x00000040480f7810 */ /* 0x040fe40007ffe0ff */
[-C--:B------:R-:W-:Y:S01]  /*0d50*/  LEA.HI.SX32 R74, R75, R72.reuse, 0x1b ;  /* 0x000000484b4a7211 */ /* 0x080fe200078fdaff */
[C---:B------:R-:W-:Y:S01]  /*0d60*/  VIADD R75, R72.reuse, 0x60 ;  /* 0x00000060484b7836 */ /* 0x040fe20000000000 */
[C---:B------:R-:W-:Y:S01]  /*0d70*/  LEA.HI.SX32 R73, R72.reuse, R72, 0x1b ;  /* 0x0000004848497211 */ /* 0x040fe200078fdaff */
[C---:B------:R-:W-:Y:S01]  /*0d80*/  VIADD R81, R72.reuse, 0xc0 ;  /* 0x000000c048517836 */ /* 0x040fe20000000000 */
[C---:B------:R-:W-:Y:S02]  /*0d90*/  IADD3 R77, PT, PT, R72.reuse, 0x80, RZ ;  /* 0x00000080484d7810 */ /* 0x040fe40007ffe0ff */
[----:B------:R-:W-:-:S02]  /*0da0*/  IADD3 R79, PT, PT, R72, 0xa0, RZ ;  /* 0x000000a0484f7810 */ /* 0x000fc40007ffe0ff */
[-C--:B------:R-:W-:Y:S02]  /*0db0*/  LEA.HI.SX32 R15, R15, R72.reuse, 0x1b ;  /* 0x000000480f0f7211 */ /* 0x080fe400078fdaff */
[----:B------:R-:W-:Y:S02]  /*0dc0*/  LEA R73, R73, UR4, 0x1 ;  /* 0x0000000449497c11 */ /* 0x000fe4000f8e08ff */
[-C--:B------:R-:W-:Y:S02]  /*0dd0*/  LEA.HI.SX32 R76, R75, R72.reuse, 0x1b ;  /* 0x000000484b4c7211 */ /* 0x080fe400078fdaff */
[----:B------:R-:W-:Y:S02]  /*0de0*/  LEA R74, R74, UR4, 0x1 ;  /* 0x000000044a4a7c11 */ /* 0x000fe4000f8e08ff */
[-C--:B------:R-:W-:Y:S02]  /*0df0*/  LEA.HI.SX32 R77, R77, R72.reuse, 0x1b ;  /* 0x000000484d4d7211 */ /* 0x080fe400078fdaff */
[----:B------:R-:W-:-:S02]  /*0e00*/  LEA.HI.SX32 R78, R79, R72, 0x1b ;  /* 0x000000484f4e7211 */ /* 0x000fc400078fdaff */
[----:B------:R-:W-:Y:S02]  /*0e10*/  LEA.HI.SX32 R79, R81, R72, 0x1b ;  /* 0x00000048514f7211 */ /* 0x000fe400078fdaff */
[----:B------:R-:W-:Y:S02]  /*0e20*/  LEA R75, R15, UR4, 0x1 ;  /* 0x000000040f4b7c11 */ /* 0x000fe4000f8e08ff */
[----:B------:R-:W-:Y:S02]  /*0e30*/  LEA R76, R76, UR4, 0x1 ;  /* 0x000000044c4c7c11 */ /* 0x000fe4000f8e08ff */
[----:B------:R-:W-:Y:S02]  /*0e40*/  LEA R77, R77, UR4, 0x1 ;  /* 0x000000044d4d7c11 */ /* 0x000fe4000f8e08ff */
[C---:B------:R-:W-:Y:S01]  /*0e50*/  IADD3 R15, PT, PT, R72.reuse, 0xe0, RZ ;  /* 0x000000e0480f7810 */ /* 0x040fe20007ffe0ff */
[----:B------:R-:W-:Y:S01]  /*0e60*/  VIADD R81, R72, 0x120 ;  /* 0x0000012048517836 */ /* 0x000fe20000000000 */
[----:B------:R-:W-:-:S02]  /*0e70*/  LEA R78, R78, UR4, 0x1 ;  /* 0x000000044e4e7c11 */ /* 0x000fc4000f8e08ff */
[----:B------:R-:W-:Y:S02]  /*0e80*/  LEA R79, R79, UR4, 0x1 ;  /* 0x000000044f4f7c11 */ /* 0x000fe4000f8e08ff */
[C---:B------:R-:W-:Y:S02]  /*0e90*/  IADD3 R83, PT, PT, R72.reuse, 0x140, RZ ;  /* 0x0000014048537810 */ /* 0x040fe40007ffe0ff */
[-C--:B------:R-:W-:Y:S02]  /*0ea0*/  LEA.HI.SX32 R15, R15, R72.reuse, 0x1b ;  /* 0x000000480f0f7211 */ /* 0x080fe400078fdaff */
[----:B------:R-:W-:Y:S02]  /*0eb0*/  IADD3 R95, PT, PT, R72, 0x160, RZ ;  /* 0x00000160485f7810 */ /* 0x000fe40007ffe0ff */
[-C--:B------:R-:W-:Y:S02]  /*0ec0*/  LEA.HI.SX32 R82, R81, R72.reuse, 0x1b ;  /* 0x0000004851527211 */ /* 0x080fe400078fdaff */
[----:B------:R-:W-:-:S02]  /*0ed0*/  LEA.HI.SX32 R83, R83, R72, 0x1b ;  /* 0x0000004853537211 */ /* 0x000fc400078fdaff */
[----:B------:R-:W-:Y:S02]  /*0ee0*/  LEA.HI.SX32 R84, R95, R72, 0x1b ;  /* 0x000000485f547211 */ /* 0x000fe400078fdaff */
[----:B------:R-:W-:Y:S02]  /*0ef0*/  LEA R82, R82, UR4, 0x1 ;  /* 0x0000000452527c11 */ /* 0x000fe4000f8e08ff */
[----:B------:R-:W-:Y:S02]  /*0f00*/  LEA R83, R83, UR4, 0x1 ;  /* 0x0000000453537c11 */ /* 0x000fe4000f8e08ff */
[----:B------:R-:W-:Y:S02]  /*0f10*/  LEA R84, R84, UR4, 0x1 ;  /* 0x0000000454547c11 */ /* 0x000fe4000f8e08ff */
[----:B------:R-:W-:Y:S02]  /*0f20*/  SHF.L.U32 R14, R72, 0x4, RZ ;  /* 0x00000004480e7819 */ /* 0x000fe400000006ff */
[----:B------:R-:W-:-:S02]  /*0f30*/  P2R R98, PR, RZ, 0x2 ;  /* 0x00000002ff627803 */ /* 0x000fc40000000000 */
[-C--:B------:R-:W-:Y:S02]  /*0f40*/  ISETP.GE.AND P1, PT, R52, R71.reuse, PT ;  /* 0x000000473400720c */ /* 0x080fe40003f26270 */
[----:B------:R-:W-:Y:S02]  /*0f50*/  P2R R106, PR, RZ, 0x1 ;  /* 0x00000001ff6a7803 */ /* 0x000fe40000000000 */
[----:B------:R-:W-:Y:S02]  /*0f60*/  PRMT R95, RZ, 0x7610, R95 ;  /* 0x00007610ff5f7816 */ /* 0x000fe4000000005f */
[----:B------:R-:W-:Y:S02]  /*0f70*/  ISETP.GE.AND P0, PT, R53, R71, PT ;  /* 0x000000473500720c */ /* 0x000fe40003f06270 */
        /* <DEDUP_REMOVED lines=9> */
[----:B------:R-:W-:Y:S01]  /*1010*/  LEA.HI.SX32 R17, R17, R72, 0x1b ;  /* 0x0000004811117211 */ /* 0x000fe200078fdaff */
[----:B------:R-:W-:Y:S04]  /*1020*/  STS.U16 [R77+0x100], R20 ;  /* 0x000100144d007388 */ /* 0x000fe80000000400 */
[----:B------:R0:W-:Y:S01]  /*1030*/  STS.U16 [R78+0x140], R21 ;  /* 0x000140154e007388 */ /* 0x0001e20000000400 */
[----:B------:R-:W-:-:S03]  /*1040*/  LEA R81, R17, UR4, 0x1 ;  /* 0x0000000411517c11 */ /* 0x000fc6000f8e08ff */
[----:B------:R2:W-:Y:S01]  /*1050*/  STS.U16 [R79+0x180], R80 ;  /* 0x000180504f007388 */ /* 0x0005e20000000400 */
[C---:B------:R-:W-:Y:S02]  /*1060*/  IADD3 R17, PT, PT, R72.reuse, 0x1a0, RZ ;  /* 0x000001a048117810 */ /* 0x040fe40007ffe0ff */
[C---:B-1----:R-:W-:Y:S01]  /*1070*/  IADD3 R19, PT, PT, R72.reuse, 0x1c0, RZ ;  /* 0x000001c048137810 */ /* 0x042fe20007ffe0ff */
[C---:B0-----:R-:W-:Y:S01]  /*1080*/  VIADD R21, R72.reuse, 0x1e0 ;  /* 0x000001e048157836 */ /* 0x041fe20000000000 */
[----:B--2---:R-:W-:Y:S01]  /*1090*/  LEA R80, R15, UR4, 0x1 ;  /* 0x000000040f507c11 */ /* 0x004fe2000f8e08ff */
[----:B------:R-:W-:Y:S01]  /*10a0*/  VIADD R15, R72, 0x180 ;  /* 0x00000180480f7836 */ /* 0x000fe20000000000 */
[----:B------:R-:W-:-:S03]  /*10b0*/  LEA.HI.SX32 R17, R17, R72, 0x1b ;  /* 0x0000004811117211 */ /* 0x000fc600078fdaff */
[----:B------:R0:W-:Y:S01]  /*10c0*/  STS.U16 [R80+0x1c0], R85 ;  /* 0x0001c05550007388 */ /* 0x0001e20000000400 */
[-C--:B------:R-:W-:Y:S02]  /*10d0*/  LEA.HI.SX32 R15, R15, R72.reuse, 0x1b ;  /* 0x000000480f0f7211 */ /* 0x080fe400078fdaff */
[-C--:B------:R-:W-:Y:S01]  /*10e0*/  LEA.HI.SX32 R19, R19, R72.reuse, 0x1b ;  /* 0x0000004813137211 */ /* 0x080fe200078fdaff */
[----:B------:R1:W-:Y:S01]  /*10f0*/  STS.U16 [R81+0x200], R86 ;  /* 0x0002005651007388 */ /* 0x0003e20000000400 */
[----:B------:R-:W-:-:S03]  /*1100*/  LEA.HI.SX32 R21, R21, R72, 0x1b ;  /* 0x0000004815157211 */ /* 0x000fc600078fdaff */
[----:B------:R2:W-:Y:S01]  /*1110*/  STS.U16 [R82+0x240], R87 ;  /* 0x0002405752007388 */ /* 0x0005e20000000400 */
[----:B0-----:R-:W-:-:S03]  /*1120*/  LEA R85, R15, UR4, 0x1 ;  /* 0x000000040f557c11 */ /* 0x001fc6000f8e08ff */
[----:B------:R0:W-:Y:S01]  /*1130*/  STS.U16 [R83+0x280], R88 ;  /* 0x0002805853007388 */ /* 0x0001e20000000400 */
[----:B-1----:R-:W-:-:S03]  /*1140*/  LEA R86, R17, UR4, 0x1 ;  /* 0x0000000411567c11 */ /* 0x002fc6000f8e08ff */
[----:B------:R1:W-:Y:S01]  /*1150*/  STS.U16 [R84+0x2c0], R89 ;  /* 0x0002c05954007388 */ /* 0x0003e20000000400 */
[----:B--2---:R-:W-:-:S03]  /*1160*/  LEA R87, R19, UR4, 0x1 ;  /* 0x0000000413577c11 */ /* 0x004fc6000f8e08ff */
[----:B------:R-:W-:Y:S01]  /*1170*/  STS.U16 [R85+0x300], R90 ;  /* 0x0003005a55007388 */ /* 0x000fe20000000400 */
[----:B0-----:R-:W-:Y:S02]  /*1180*/  LEA R88, R21, UR4, 0x1 ;  /* 0x0000000415587c11 */ /* 0x001fe4000f8e08ff */
[----:B-1----:R-:W-:Y:S01]  /*1190*/  LEA.HI.SX32 R89, R14, R14, 0x1b ;  /* 0x0000000e0e597211 */ /* 0x002fe200078fdaff */
        /* <DEDUP_REMOVED lines=29> */
[-C--:B------:R-:W-:Y:S02]  /*1370*/  ISETP.GE.AND P1, PT, R56, R71.reuse, PT ;  /* 0x000000473800720c */ /* 0x080fe40003f26270 */
[----:B-1----:R-:W-:Y:S01]  /*1380*/  PRMT R93, RZ, 0x7610, R93 ;  /* 0x00007610ff5d7816 */ /* 0x002fe2000000005d */
[----:B------:R-:W4:Y:S01]  /*1390*/  @!P0 LDG.E.U16 R94, desc[UR16][R12.64+0x100] ;  /* 0x000100100c5e8981 */ /* 0x000f22000c1e1500 */
[----:B------:R-:W-:-:S09]  /*13a0*/  ISETP.GE.AND P0, PT, R57, R71, PT ;  /* 0x000000473900720c */ /* 0x000fd20003f06270 */
[----:B------:R-:W4:Y:S01]  /*13b0*/  @!P1 LDG.E.U16 R93, desc[UR16][R12.64+0x140] ;  /* 0x000140100c5d9981 */ /* 0x000f22000c1e1500 */
[----:B------:R-:W-:-:S03]  /*13c0*/  ISETP.GE.AND P1, PT, R58, R71, PT ;  /* 0x000000473a00720c */ /* 0x000fc60003f26270 */
[----:B------:R-:W4:Y:S01]  /*13d0*/  @!P0 LDG.E.U16 R96, desc[UR16][R12.64+0x180] ;  /* 0x000180100c608981 */ /* 0x000f22000c1e1500 */
[----:B------:R-:W-:-:S09]  /*13e0*/  ISETP.GE.AND P0, PT, R59, R71, PT ;  /* 0x000000473b00720c */ /* 0x000fd20003f06270 */
[----:B------:R-:W4:Y:S01]  /*13f0*/  @!P1 LDG.E.U16 R107, desc[UR16][R12.64+0x1c0] ;  /* 0x0001c0100c6b9981 */ /* 0x000f22000c1e1500 */
[----:B------:R-:W-:Y:S02]  /*1400*/  ISETP.NE.AND P1, PT, R98, RZ, PT ;  /* 0x000000ff6200720c */ /* 0x000fe40003f25270 */
[----:B------:R-:W-:-:S06]  /*1410*/  PRMT R98, RZ, 0x7610, R98 ;  /* 0x00007610ff627816 */ /* 0x000fcc0000000062 */
        /* <DEDUP_REMOVED lines=43> */
[----:B------:R0:W0:Y:S04]  /*16d0*/  LDS.U16 R96, [R89+0xa] ;  /* 0x00000a0059607984 */ /* 0x0000280000000400 */
[----:B------:R0:W2:Y:S04]  /*16e0*/  LDS.U16 R98, [R89+0xc] ;  /* 0x00000c0059627984 */ /* 0x0000a80000000400 */
[----:B------:R0:W2:Y:S04]  /*16f0*/  LDS.U16 R106, [R89+0xe] ;  /* 0x00000e00596a7984 */ /* 0x0000a80000000400 */
[----:B------:R0:W2:Y:S04]  /*1700*/  LDS.U16 R111, [R89+0x10] ;  /* 0x00001000596f7984 */ /* 0x0000a80000000400 */
[----:B------:R0:W3:Y:S04]  /*1710*/  LDS.U16 R113, [R89+0x12] ;  /* 0x0000120059717984 */ /* 0x0000e80000000400 */
        /* <DEDUP_REMOVED lines=10> */
[----:B--2---:R-:W-:-:S03]  /*17c0*/  HADD2.F32 R91, -RZ, R91.H0_H0 ;  /* 0x2000005bff5b7230 */ /* 0x004fc60000004100 */
[----:B------:R-:W-:Y:S01]  /*17d0*/  ISETP.EQ.OR P3, PT, RZ, UR9, P3 ;  /* 0x00000009ff007c0c */ /* 0x000fe20009f62670 */
[----:B---3--:R-:W-:Y:S02]  /*17e0*/  HADD2.F32 R117, -RZ, R92.H0_H0 ;  /* 0x2000005cff757230 */ /* 0x008fe40000004100 */
[--C-:B------:R-:W-:Y:S01]  /*17f0*/  FADD.FTZ R94, R91, R22.reuse ;  /* 0x000000165b5e7221 */ /* 0x100fe20000010000 */
[--C-:B------:R-:W-:Y:S01]  /*1800*/  FADD.FTZ R91, R119, R22.reuse ;  /* 0x00000016775b7221 */ /* 0x100fe20000010000 */
[----:B----4-:R-:W-:Y:S02]  /*1810*/  HADD2.F32 R95, -RZ, R95.H0_H0 ;  /* 0x2000005fff5f7230 */ /* 0x010fe40000004100 */
[--C-:B------:R-:W-:Y:S01]  /*1820*/  FADD.FTZ R90, R117, R22.reuse ;  /* 0x00000016755a7221 */ /* 0x100fe20000010000 */
[----:B------:R-:W-:Y:S02]  /*1830*/  FSETP.GTU.FTZ.AND P4, PT, R94, 20, PT ;  /* 0x41a000005e00780b */ /* 0x000fe40003f9c000 */
[----:B------:R-:W-:Y:S01]  /*1840*/  FSETP.GTU.FTZ.AND P1, PT, R91, 20, PT ;  /* 0x41a000005b00780b */ /* 0x000fe20003f3c000 */
[----:B------:R-:W-:Y:S01]  /*1850*/  FADD.FTZ R92, R95, R22 ;  /* 0x000000165f5c7221 */ /* 0x000fe20000010000 */
[----:B------:R-:W-:-:S02]  /*1860*/  FSETP.GTU.FTZ.AND P2, PT, R90, 20, PT ;  /* 0x41a000005a00780b */ /* 0x000fc40003f5c000 */
        /* <DEDUP_REMOVED lines=32> */
.L_x_3859:
[----:B------:R-:W-:Y:S05]  /*1a70*/  BSYNC.RECONVERGENT B0 ;  /* 0x0000000000007941 */ /* 0x000fea0003800200 */
.L_x_3858:
        /* <DEDUP_REMOVED lines=35> */
.L_x_3861:
[----:B------:R-:W-:Y:S05]  /*1cb0*/  BSYNC.RECONVERGENT B0 ;  /* 0x0000000000007941 */ /* 0x000fea0003800200 */
.L_x_3860:
        /* <DEDUP_REMOVED lines=37> */
.L_x_3863:
[----:B------:R-:W-:Y:S05]  /*1f10*/  BSYNC.RECONVERGENT B0 ;  /* 0x0000000000007941 */ /* 0x000fea0003800200 */
.L_x_3862:
        /* <DEDUP_REMOVED lines=35> */
.L_x_3865:
[----:B------:R-:W-:Y:S05]  /*2150*/  BSYNC.RECONVERGENT B0 ;  /* 0x0000000000007941 */ /* 0x000fea0003800200 */
.L_x_3864:
        /* <DEDUP_REMOVED lines=37> */
.L_x_3867:
[----:B------:R-:W-:Y:S05]  /*23b0*/  BSYNC.RECONVERGENT B0 ;  /* 0x0000000000007941 */ /* 0x000fea0003800200 */
.L_x_3866:
        /* <DEDUP_REMOVED lines=35> */
.L_x_3869:
[----:B------:R-:W-:Y:S05]  /*25f0*/  BSYNC.RECONVERGENT B0 ;  /* 0x0000000000007941 */ /* 0x000fea0003800200 */
.L_x_3868:
        /* <DEDUP_REMOVED lines=37> */
.L_x_3871:
[----:B------:R-:W-:Y:S05]  /*2850*/  BSYNC.RECONVERGENT B0 ;  /* 0x0000000000007941 */ /* 0x000fea0003800200 */
.L_x_3870:
        /* <DEDUP_REMOVED lines=35> */
.L_x_3873:
[----:B------:R-:W-:Y:S05]  /*2a90*/  BSYNC.RECONVERGENT B0 ;  /* 0x0000000000007941 */ /* 0x000fea0003800200 */
.L_x_3872:
        /* <DEDUP_REMOVED lines=37> */
.L_x_3875:
[----:B------:R-:W-:Y:S05]  /*2cf0*/  BSYNC.RECONVERGENT B0 ;  /* 0x0000000000007941 */ /* 0x000fea0003800200 */
.L_x_3874:
[----:B------:R-:W-:Y:S01]  /*2d00*/  HADD2.F32 R113, -RZ, R108.H0_H0 ;  /* 0x2000006cff717230 */ /* 0x000fe20000004100 */
[----:B------:R-:W-:Y:S01]  /*2d10*/  BSSY.RECONVERGENT B0, `(.L_x_3876) ;  /* 0x0000023000007945 */ /* 0x000fe20003800200 */
[----:B------:R-:W-:Y:S01]  /*2d20*/  HADD2.F32 R108, -RZ, R105.H0_H0 ;  /* 0x20000069ff6c7230 */ /* 0x000fe20000004100 */
[----:B------:R-:W-:Y:S02]  /*2d30*/  FSETP.GTU.FTZ.AND P4, PT, R109, 20, PT ;  /* 0x41a000006d00780b */ /* 0x000fe40003f9c000 */
[----:B------:R-:W-:Y:S01]  /*2d40*/  FADD.FTZ R105, R113, R22 ;  /* 0x0000001671697221 */ /* 0x000fe20000010000 */
[----:B------:R-:W-:Y:S10]  /*2d50*/  @P3 BRA `(.L_x_3877) ;  /* 0x0000000000783947 */ /* 0x000ff40003800000 */
        /* <DEDUP_REMOVED lines=30> */
.L_x_3877:
[----:B------:R-:W-:Y:S05]  /*2f40*/  BSYNC.RECONVERGENT B0 ;  /* 0x0000000000007941 */ /* 0x000fea0003800200 */
.L_x_3876:
        /* <DEDUP_REMOVED lines=41> */
.L_x_3879:
[----:B------:R-:W-:Y:S05]  /*31e0*/  BSYNC.RECONVERGENT B0 ;  /* 0x0000000000007941 */ /* 0x000fea0003800200 */
.L_x_3878:
        /* <DEDUP_REMOVED lines=39> */
.L_x_3881:
[----:B------:R-:W-:Y:S05]  /*3460*/  BSYNC.RECONVERGENT B0 ;  /* 0x0000000000007941 */ /* 0x000fea0003800200 */
.L_x_3880:
        /* <DEDUP_REMOVED lines=9> */
[----:B------:R-:W-:Y:S02]  /*3500*/  HADD2.F32 R17, -RZ, R17.H0_H0 ;  /* 0x20000011ff117230 */ /* 0x000fe40000004100 */
[----:B------:R-:W-:-:S02]  /*3510*/  HADD2.F32 R136, -RZ, R18.H0_H0 ;  /* 0x20000012ff887230 */ /* 0x000fc40000004100 */
[----:B------:R-:W-:Y:S01]  /*3520*/  HADD2.F32 R137, -RZ, R19.H0_H0 ;  /* 0x20000013ff897230 */ /* 0x000fe20000004100 */
        /* <DEDUP_REMOVED lines=31> */
.L_x_3883:
[----:B------:R-:W-:Y:S05]  /*3720*/  BSYNC.RECONVERGENT B0 ;  /* 0x0000000000007941 */ /* 0x000fea0003800200 */
.L_x_3882:
        /* <DEDUP_REMOVED lines=32> */
.L_x_3885:
[----:B------:R-:W-:Y:S05]  /*3930*/  BSYNC.RECONVERGENT B0 ;  /* 0x0000000000007941 */ /* 0x000fea0003800200 */
.L_x_3884:
        /* <DEDUP_REMOVED lines=32> */
.L_x_3887:
[----:B------:R-:W-:Y:S05]  /*3b40*/  BSYNC.RECONVERGENT B0 ;  /* 0x0000000000007941 */ /* 0x000fea0003800200 */
.L_x_3886:
        /* <DEDUP_REMOVED lines=32> */
.L_x_3889:
[----:B------:R-:W-:Y:S05]  /*3d50*/  BSYNC.RECONVERGENT B0 ;  /* 0x0000000000007941 */ /* 0x000fea0003800200 */
.L_x_3888:
        /* <DEDUP_REMOVED lines=19> */
[----:B------:R-:W-:Y:S01]  /*3e90*/  IMAD R129, R29, R12, RZ ;  /* 0x0000000c1d817224 */ /* 0x000fe200078e02ff */
[----:B------:R-:W-:Y:S01]  /*3ea0*/  IADD3 R158, P1, PT, R68, R67, RZ ;  /* 0x00000043449e7210 */ /* 0x000fe20007f3e0ff */
        /* <DEDUP_REMOVED lines=23> */
[----:B------:R-:W-:-:S09]  /*4020*/  IADD3.X R163, PT, PT, R3, R69, RZ, P1, !PT ;  /* 0x0000004503a37210 */ /* 0x000fd20000ffe4ff */
.L_x_3893:
[-C--:B------:R-:W-:Y:S01]  /*4030*/  ISETP.GE.AND P2, PT, R53, R71.reuse, PT ;  /* 0x000000473500720c */ /* 0x080fe20003f46270 */
[----:B0-----:R-:W-:Y:S01]  /*4040*/  IMAD.MOV.U32 R14, RZ, RZ, R158 ;  /* 0x000000ffff0e7224 */ /* 0x001fe200078e009e */
[-C--:B------:R-:W-:Y:S02]  /*4050*/  ISETP.GE.AND P1, PT, R52, R71.reuse, PT ;  /* 0x000000473400720c */ /* 0x080fe40003f26270 */
[----:B------:R-:W-:Y:S02]  /*4060*/  ISETP.GE.AND P3, PT, R54, R71, PT ;  /* 0x000000473600720c */ /* 0x000fe40003f66270 */
[----:B------:R-:W-:-:S05]  /*4070*/  MOV R15, R163 ;  /* 0x000000a3000f7202 */ /* 0x000fca0000000f00 */
[----:B------:R-:W2:Y:S04]  /*4080*/  @!P0 LDG.E.U16 R21, desc[UR16][R14.64+-0x200] ;  /* 0xfffe00100e158981 */ /* 0x000ea8000c1e1500 */
[----:B------:R-:W3:Y:S04]  /*4090*/  @!P2 LDG.E.U16 R16, desc[UR16][R14.64+-0x180] ;  /* 0xfffe80100e10a981 */ /* 0x000ee8000c1e1500 */
[----:B------:R-:W4:Y:S04]  /*40a0*/  @!P1 LDG.E.U16 R17, desc[UR16][R14.64+-0x1c0] ;  /* 0xfffe40100e119981 */ /* 0x000f28000c1e1500 */
[----:B------:R-:W5:Y:S01]  /*40b0*/  @!P3 LDG.E.U16 R19, desc[UR16][R14.64+-0x140] ;  /* 0xfffec0100e13b981 */ /* 0x000f62000c1e1500 */
[----:B------:R-:W-:Y:S01]  /*40c0*/  HFMA2 R18, -RZ, RZ, 0, 0 ;  /* 0x00000000ff127431 */ /* 0x000fe200000001ff */
[-C--:B------:R-:W-:Y:S01]  /*40d0*/  ISETP.GE.AND P5, PT, R55, R71.reuse, PT ;  /* 0x000000473700720c */ /* 0x080fe20003fa6270 */
[----:B------:R-:W-:Y:S01]  /*40e0*/  IMAD.MOV.U32 R20, RZ, RZ, RZ ;  /* 0x000000ffff147224 */ /* 0x000fe200078e00ff */
[----:B------:R-:W-:-:S02]  /*40f0*/  ISETP.GE.AND P6, PT, R56, R71, PT ;  /* 0x000000473800720c */ /* 0x000fc40003fc6270 */
[----:B------:R-:W-:-:S09]  /*4100*/  ISETP.GE.AND P4, PT, R58, R71, PT ;  /* 0x000000473a00720c */ /* 0x000fd20003f86270 */
[----:B------:R-:W5:Y:S04]  /*4110*/  @!P5 LDG.E.U16 R146, desc[UR16][R14.64+-0x100] ;  /* 0xffff00100e92d981 */ /* 0x000f68000c1e1500 */
[----:B------:R-:W5:Y:S01]  /*4120*/  @!P4 LDG.E.U16 R143, desc[UR16][R14.64+-0x40] ;  /* 0xffffc0100e8fc981 */ /* 0x000f62000c1e1500 */
[----:B--2---:R-:W-:Y:S02]  /*4130*/  @!P0 PRMT R18, R21, 0x5410, RZ ;  /* 0x0000541015128816 */ /* 0x004fe400000000ff */
[----:B---3--:R-:W-:Y:S02]  /*4140*/  @!P2 PRMT R20, R16, 0x5410, RZ ;  /* 0x000054101014a816 */ /* 0x008fe400000000ff */
[----:B----4-:R-:W-:Y:S02]  /*4150*/  @!P1 PRMT R18, R18, 0x5410, R17 ;  /* 0x0000541012129816 */ /* 0x010fe40000000011 */
[----:B------:R-:W-:-:S02]  /*4160*/  ISETP.GE.AND P1, PT, R57, R71, PT ;  /* 0x000000473900720c */ /* 0x000fc40003f26270 */
[----:B-----5:R-:W-:Y:S02]  /*4170*/  @!P3 PRMT R20, R20, 0x5410, R19 ;  /* 0x000054101414b816 */ /* 0x020fe40000000013 */
[-C--:B------:R-:W-:Y:S01]  /*4180*/  ISETP.GE.AND P3, PT, R59, R71.reuse, PT ;  /* 0x000000473b00720c */ /* 0x080fe20003f66270 */
[----:B------:R-:W2:Y:S01]  /*4190*/  @!P6 LDG.E.U16 R19, desc[UR16][R14.64+-0xc0] ;  /* 0xffff40100e13e981 */ /* 0x000ea2000c1e1500 */
[----:B------:R-:W-:-:S07]  /*41a0*/  ISETP.GE.AND P2, PT, R60, R71, PT ;  /* 0x000000473c00720c */ /* 0x000fce0003f46270 */
[----:B------:R-:W3:Y:S04]  /*41b0*/  @!P1 LDG.E.U16 R21, desc[UR16][R14.64+-0x80] ;  /* 0xffff80100e159981 */ /* 0x000ee8000c1e1500 */
[----:B------:R-:W4:Y:S04]  /*41c0*/  @!P3 LDG.E.U16 R145, desc[UR16][R14.64] ;  /* 0x000000100e91b981 */ /* 0x000f28000c1e1500 */
[----:B------:R-:W5:Y:S01]  /*41d0*/  @!P2 LDG.E.U16 R147, desc[UR16][R14.64+0x40] ;  /* 0x000040100e93a981 */ /* 0x000f62000c1e1500 */
[----:B------:R-:W-:Y:S01]  /*41e0*/  IMAD.MOV.U32 R144, RZ, RZ, RZ ;  /* 0x000000ffff907224 */ /* 0x000fe200078e00ff */
[----:B------:R-:W-:Y:S01]  /*41f0*/  @!P5 PRMT R144, R146, 0x5410, RZ ;  /* 0x000054109290d816 */ /* 0x000fe200000000ff */
[----:B------:R-:W-:Y:S01]  /*4200*/  HFMA2 R146, -RZ, RZ, 0, 0 ;  /* 0x00000000ff927431 */ /* 0x000fe200000001ff */
[----:B------:R-:W-:-:S02]  /*4210*/  MOV R148, RZ ;  /* 0x000000ff00947202 */ /* 0x000fc40000000f00 */
[----:B------:R-:W-:Y:S02]  /*4220*/  MOV R16, R141 ;  /* 0x0000008d00107202 */ /* 0x000fe40000000f00 */
[----:B------:R-:W-:Y:S02]  /*4230*/  MOV R17, R142 ;  /* 0x0000008e00117202 */ /* 0x000fe40000000f00 */
[----:B------:R-:W-:-:S03]  /*4240*/  ISETP.GE.AND P5, PT, R61, R71, PT ;  /* 0x000000473d00720c */ /* 0x000fc60003fa6270 */
[----:B------:R-:W5:Y:S10]  /*4250*/  LDG.E R160, desc[UR16][R16.64] ;  /* 0x0000001010a07981 */ /* 0x000f74000c1e1900 */
[----:B------:R-:W5:Y:S01]  /*4260*/  @!P5 LDG.E.U16 R156, desc[UR16][R14.64+0x80] ;  /* 0x000080100e9cd981 */ /* 0x000f62000c1e1500 */
[----:B--2---:R-:W-:-:S02]  /*4270*/  @!P6 PRMT R144, R144, 0x5410, R19 ;  /* 0x000054109090e816 */ /* 0x004fc40000000013 */
[----:B---3--:R-:W-:Y:S02]  /*4280*/  @!P1 PRMT R146, R21, 0x5410, RZ ;  /* 0x0000541015929816 */ /* 0x008fe400000000ff */
[----:B------:R-:W-:Y:S02]  /*4290*/  ISETP.GE.AND P1, PT, R63, R71, PT ;  /* 0x000000473f00720c */ /* 0x000fe40003f26270 */
[----:B----4-:R-:W-:-:S04]  /*42a0*/  @!P3 PRMT R148, R145, 0x5410, RZ ;  /* 0x000054109194b816 */ /* 0x010fc800000000ff */
[----:B-----5:R-:W-:Y:S02]  /*42b0*/  @!P2 PRMT R148, R148, 0x5410, R147 ;  /* 0x000054109494a816 */ /* 0x020fe40000000093 */
[-C--:B------:R-:W-:Y:S02]  /*42c0*/  ISETP.GE.AND P2, PT, R64, R71.reuse, PT ;  /* 0x000000474000720c */ /* 0x080fe40003f46270 */
[-C--:B------:R-:W-:Y:S02]  /*42d0*/  ISETP.GE.AND P6, PT, R62, R71.reuse, PT ;  /* 0x000000473e00720c */ /* 0x080fe40003fc6270 */
[-C--:B------:R-:W-:Y:S01]  /*42e0*/  ISETP.GE.AND P3, PT, R65, R71.reuse, PT ;  /* 0x000000474100720c */ /* 0x080fe20003f66270 */
[----:B------:R-:W2:Y:S01]  /*42f0*/  @!P1 LDG.E.U16 R19, desc[UR16][R14.64+0x100] ;  /* 0x000100100e139981 */ /* 0x000ea2000c1e1500 */
[----:B------:R-:W-:Y:S02]  /*4300*/  @!P4 PRMT R146, R146, 0x5410, R143 ;  /* 0x000054109292c816 */ /* 0x000fe4000000008f */
[----:B------:R-:W-:-:S05]  /*4310*/  ISETP.GE.AND P4, PT, R66, R71, PT ;  /* 0x000000474200720c */ /* 0x000fca0003f86270 */
[----:B------:R-:W3:Y:S04]  /*4320*/  @!P2 LDG.E.U16 R21, desc[UR16][R14.64+0x140] ;  /* 0x000140100e15a981 */ /* 0x000ee8000c1e1500 */
[----:B------:R-:W4:Y:S04]  /*4330*/  @!P6 LDG.E.U16 R17, desc[UR16][R14.64+0xc0] ;  /* 0x0000c0100e11e981 */ /* 0x000f28000c1e1500 */
[----:B------:R-:W5:Y:S04]  /*4340*/  @!P3 LDG.E.U16 R143, desc[UR16][R14.64+0x180] ;  /* 0x000180100e8fb981 */ /* 0x000f68000c1e1500 */
[----:B------:R-:W5:Y:S01]  /*4350*/  @!P4 LDG.E.U16 R145, desc[UR16][R14.64+0x1c0] ;  /* 0x0001c0100e91c981 */ /* 0x000f62000c1e1500 */
[----:B------:R-:W-:Y:S01]  /*4360*/  PRMT R151, R18, 0x7632, R151 ;  /* 0x0000763212977816 */ /* 0x000fe20000000097 */
[----:B------:R-:W-:-:S02]  /*4370*/  FMUL.FTZ R160, R160, 1.4426950216293334961 ;  /* 0x3fb8aa3ba0a07820 */ /* 0x000fc40000410000 */
[----:B------:R1:W-:Y:S02]  /*4380*/  STS.U16 [R73], R18 ;  /* 0x0000001249007388 */ /* 0x0003e40000000400 */
[C---:B------:R-:W-:Y:S01]  /*4390*/  FMUL.FTZ R16, R160.reuse, R93 ;  /* 0x0000005da0107220 */ /* 0x040fe20000410000 */
[----:B------:R-:W-:Y:S01]  /*43a0*/  FMUL.FTZ R149, R160, R94 ;  /* 0x0000005ea0957220 */ /* 0x000fe20000410000 */
[----:B-1----:R-:W-:Y:S02]  /*43b0*/  HFMA2 R18, -RZ, RZ, 0, 0 ;  /* 0x00000000ff127431 */ /* 0x002fe400000001ff */
[----:B------:R1:W0:Y:S01]  /*43c0*/  MUFU.EX2 R147, R16 ;  /* 0x0000001000937308 */ /* 0x0002220000000800 */
[----:B------:R-:W-:Y:S01]  /*43d0*/  PRMT R152, R20, 0x7632, R152 ;  /* 0x0000763214987816 */ /* 0x000fe20000000098 */
[----:B------:R0:W-:Y:S01]  /*43e0*/  STS.U16 [R74+0x40], R151 ;  /* 0x000040974a007388 */ /* 0x0001e20000000400 */
[----:B------:R-:W-:Y:S01]  /*43f0*/  PRMT R153, R144, 0x7632, R153 ;  /* 0x0000763290997816 */ /* 0x000fe20000000099 */
[----:B------:R-:W-:Y:S01]  /*4400*/  FMUL.FTZ R150, R160, R90 ;  /* 0x0000005aa0967220 */ /* 0x000fe20000410000 */
[----:B------:R-:W-:Y:S01]  /*4410*/  PRMT R154, R146, 0x7632, R154 ;  /* 0x00007632929a7816 */ /* 0x000fe2000000009a */
[----:B------:R0:W-:Y:S01]  /*4420*/  STS.U16 [R75+0x80], R20 ;  /* 0x000080144b007388 */ /* 0x0001e20000000400 */
[----:B-1----:R-:W-:Y:S01]  /*4430*/  IMAD.MOV.U32 R16, RZ, RZ, RZ ;  /* 0x000000ffff107224 */ /* 0x002fe200078e00ff */
[----:B------:R-:W-:Y:S01]  /*4440*/  @!P5 PRMT R16, R156, 0x5410, RZ ;  /* 0x000054109c10d816 */ /* 0x000fe200000000ff */
[----:B------:R-:W1:Y:S01]  /*4450*/  MUFU.EX2 R149, R149 ;  /* 0x0000009500957308 */ /* 0x000e620000000800 */
[----:B------:R-:W-:Y:S01]  /*4460*/  STS.U16 [R76+0xc0], R152 ;  /* 0x0000c0984c007388 */ /* 0x000fe20000000400 */
[----:B------:R-:W-:Y:S01]  /*4470*/  PRMT R155, R148, 0x7632, R155 ;  /* 0x00007632949b7816 */ /* 0x000fe2000000009b */
[----:B0-----:R-:W-:Y:S01]  /*4480*/  FMUL.FTZ R151, R160, R91 ;  /* 0x0000005ba0977220 */ /* 0x001fe20000410000 */
[----:B------:R-:W-:Y:S01]  /*4490*/  MOV R20, RZ ;  /* 0x000000ff00147202 */ /* 0x000fe20000000f00 */
[----:B------:R0:W-:Y:S03]  /*44a0*/  STS.U16 [R77+0x100], R144 ;  /* 0x000100904d007388 */ /* 0x0001e60000000400 */
[----:B------:R-:W1:Y:S01]  /*44b0*/  MUFU.EX2 R150, R150 ;  /* 0x0000009600967308 */ /* 0x000e620000000800 */
[----:B------:R-:W-:Y:S04]  /*44c0*/  STS.U16 [R78+0x140], R153 ;  /* 0x000140994e007388 */ /* 0x000fe80000000400 */
[----:B------:R1:W-:Y:S04]  /*44d0*/  STS.U16 [R79+0x180], R146 ;  /* 0x000180924f007388 */ /* 0x0003e80000000400 */
[----:B------:R-:W-:Y:S01]  /*44e0*/  STS.U16 [R80+0x1c0], R154 ;  /* 0x0001c09a50007388 */ /* 0x000fe20000000400 */
[----:B------:R-:W-:Y:S03]  /*44f0*/  MUFU.EX2 R151, R151 ;  /* 0x0000009700977308 */ /* 0x000fe60000000800 */
[----:B------:R-:W-:Y:S04]  /*4500*/  STS.U16 [R81+0x200], R148 ;  /* 0x0002009451007388 */ /* 0x000fe80000000400 */
[----:B------:R-:W-:Y:S01]  /*4510*/  STS.U16 [R82+0x240], R155 ;  /* 0x0002409b52007388 */ /* 0x000fe20000000400 */
[----:B------:R-:W-:-:S04]  /*4520*/  ISETP.GE.U32.AND P5, PT, R31, R71, PT ;  /* 0x000000471f00720c */ /* 0x000fc80003fa6070 */
[----:B------:R-:W-:Y:S01]  /*4530*/  FSEL R147, R147, 1, !P5 ;  /* 0x3f80000093937808 */ /* 0x000fe20006800000 */
[----:B------:R-:W1:Y:S01]  /*4540*/  S2UR UR8, SR_CgaCtaId ;  /* 0x00000000000879c3 */ /* 0x000e620000008800 */
[----:B--2---:R-:W-:-:S04]  /*4550*/  @!P1 PRMT R18, R19, 0x5410, RZ ;  /* 0x0000541013129816 */ /* 0x004fc800000000ff */
[----:B---3--:R-:W-:Y:S01]  /*4560*/  @!P2 PRMT R18, R18, 0x5410, R21 ;  /* 0x000054101212a816 */ /* 0x008fe20000000015 */
[----:B------:R-:W-:Y:S01]  /*4570*/  FMUL.FTZ R21, R160, R96 ;  /* 0x00000060a0157220 */ /* 0x000fe20000410000 */
[----:B----4-:R-:W-:Y:S02]  /*4580*/  @!P6 PRMT R16, R16, 0x5410, R17 ;  /* 0x000054101010e816 */ /* 0x010fe40000000011 */
[----:B-----5:R-:W-:-:S03]  /*4590*/  @!P3 PRMT R20, R143, 0x5410, RZ ;  /* 0x000054108f14b816 */ /* 0x020fc600000000ff */
[----:B------:R-:W2:Y:S01]  /*45a0*/  MUFU.EX2 R21, R21 ;  /* 0x0000001500157308 */ /* 0x000ea20000000800 */
[----:B0-----:R-:W-:Y:S02]  /*45b0*/  PRMT R144, R16, 0x7632, R144 ;  /* 0x0000763210907816 */ /* 0x001fe40000000090 */
[----:B------:R-:W-:Y:S01]  /*45c0*/  @!P4 PRMT R20, R20, 0x5410, R145 ;  /* 0x000054101414c816 */ /* 0x000fe20000000091 */
[----:B------:R-:W-:Y:S01]  /*45d0*/  FMUL.FTZ R17, R160, R92 ;  /* 0x0000005ca0117220 */ /* 0x000fe20000410000 */
[----:B-1----:R-:W-:Y:S01]  /*45e0*/  PRMT R146, R18, 0x7632, R146 ;  /* 0x0000763212927816 */ /* 0x002fe20000000092 */
[----:B------:R0:W-:Y:S01]  /*45f0*/  STS.U16 [R83+0x280], R16 ;  /* 0x0002801053007388 */ /* 0x0001e20000000400 */
[C---:B------:R-:W-:Y:S01]  /*4600*/  FMUL.FTZ R19, R160.reuse, R95 ;  /* 0x0000005fa0137220 */ /* 0x040fe20000410000 */
[----:B------:R1:W3:Y:S02]  /*4610*/  MUFU.EX2 R157, R17 ;  /* 0x00000011009d7308 */ /* 0x0002e40000000800 */
[----:B------:R4:W-:Y:S01]  /*4620*/  STS.U16 [R84+0x2c0], R144 ;  /* 0x0002c09054007388 */ /* 0x0009e20000000400 */
[----:B------:R-:W-:Y:S01]  /*4630*/  FMUL.FTZ R145, R160, R98 ;  /* 0x00000062a0917220 */ /* 0x000fe20000410000 */
[----:B------:R-:W-:-:S02]  /*4640*/  ISETP.GE.U32.AND P4, PT, R34, R71, PT ;  /* 0x000000472200720c */ /* 0x000fc40003f86070 */
[----:B------:R5:W-:Y:S01]  /*4650*/  STS.U16 [R85+0x300], R18 ;  /* 0x0003001255007388 */ /* 0x000be20000000400 */
[----:B0-----:R-:W-:-:S03]  /*4660*/  PRMT R16, R20, 0x7632, R16 ;  /* 0x0000763214107816 */ /* 0x001fc60000000010 */
[----:B------:R-:W-:Y:S01]  /*4670*/  STS.U16 [R86+0x340], R146 ;  /* 0x0003409256007388 */ /* 0x000fe20000000400 */
[----:B-1----:R-:W-:-:S03]  /*4680*/  MOV R17, R140 ;  /* 0x0000008c00117202 */ /* 0x002fc60000000f00 */
[----:B------:R-:W-:Y:S01]  /*4690*/  STS.U16 [R87+0x380], R20 ;  /* 0x0003801457007388 */ /* 0x000fe20000000400 */
[----:B------:R-:W0:Y:S01]  /*46a0*/  MUFU.EX2 R19, R19 ;  /* 0x0000001300137308 */ /* 0x000e220000000800 */
[----:B----4-:R-:W-:Y:S02]  /*46b0*/  FSEL R144, R108, RZ, !P5 ;  /* 0x000000ff6c907208 */ /* 0x010fe40006800000 */
[----:B------:R1:W-:Y:S01]  /*46c0*/  STS.U16 [R88+0x3c0], R16 ;  /* 0x0003c01058007388 */ /* 0x0003e20000000400 */
[-C--:B------:R-:W-:Y:S01]  /*46d0*/  ISETP.GE.U32.AND P3, PT, R35, R71.reuse, PT ;  /* 0x000000472300720c */ /* 0x080fe20003f66070 */
[----:B-----5:R-:W-:Y:S01]  /*46e0*/  FMUL.FTZ R18, R160, R106 ;  /* 0x0000006aa0127220 */ /* 0x020fe20000410000 */
[----:B------:R-:W-:Y:S01]  /*46f0*/  ISETP.GE.U32.AND P5, PT, R39, R71, PT ;  /* 0x000000472700720c */ /* 0x000fe20003fa6070 */
[----:B------:R-:W-:Y:S01]  /*4700*/  NOP ;  /* 0x0000000000007918 */ /* 0x000fe20000000000 */
[----:B-1----:R-:W-:Y:S01]  /*4710*/  IMAD.MOV.U32 R16, RZ, RZ, R139 ;  /* 0x000000ffff107224 */ /* 0x002fe200078e008b */
[----:B------:R1:W-:Y:S01]  /*4720*/  MUFU.EX2 R163, R145 ;  /* 0x0000009100a37308 */ /* 0x0003e20000000800 */
[----:B------:R-:W-:-:S02]  /*4730*/  FSEL R148, R149, 1, !P4 ;  /* 0x3f80000095947808 */ /* 0x000fc40006000000 */
[-C--:B------:R-:W-:Y:S01]  /*4740*/  ISETP.GE.U32.AND P2, PT, R36, R71.reuse, PT ;  /* 0x000000472400720c */ /* 0x080fe20003f46070 */
[----:B------:R4:W5:Y:S01]  /*4750*/  LDG.E R143, desc[UR16][R16.64] ;  /* 0x00000010108f7981 */ /* 0x000962000c1e1900 */
[----:B------:R-:W-:Y:S02]  /*4760*/  FSEL R146, R103, RZ, !P3 ;  /* 0x000000ff67927208 */ /* 0x000fe40005800000 */
[----:B------:R-:W-:Y:S01]  /*4770*/  FSEL R153, R150, 1, !P3 ;  /* 0x3f80000096997808 */ /* 0x000fe20005800000 */
[----:B------:R-:W0:Y:S01]  /*4780*/  MUFU.EX2 R18, R18 ;  /* 0x0000001200127308 */ /* 0x000e220000000800 */
[----:B-1----:R-:W-:Y:S02]  /*4790*/  FSEL R145, R107, RZ, !P4 ;  /* 0x000000ff6b917208 */ /* 0x002fe40006000000 */
[-C--:B------:R-:W-:Y:S02]  /*47a0*/  ISETP.GE.U32.AND P1, PT, R37, R71.reuse, PT ;  /* 0x000000472500720c */ /* 0x080fe40003f26070 */
[----:B------:R-:W-:Y:S01]  /*47b0*/  ISETP.GE.U32.AND P6, PT, R38, R71, PT ;  /* 0x000000472600720c */ /* 0x000fe20003fc6070 */
[----:B----4-:R-:W-:Y:S01]  /*47c0*/  FMUL.FTZ R16, R160, R111 ;  /* 0x0000006fa0107220 */ /* 0x010fe20000410000 */
[----:B--2---:R-:W-:Y:S01]  /*47d0*/  FSEL R161, R21, 1, !P5 ;  /* 0x3f80000015a17808 */ /* 0x004fe20006800000 */
[----:B------:R-:W-:Y:S01]  /*47e0*/  FFMA.FTZ R21, R144, R148, R145 ;  /* 0x0000009490157223 */ /* 0x000fe20000010091 */
[----:B------:R-:W-:Y:S01]  /*47f0*/  FSEL R150, R102, RZ, !P2 ;  /* 0x000000ff66967208 */ /* 0x000fe20005000000 */
[C---:B------:R-:W-:Y:S01]  /*4800*/  FMUL.FTZ R20, R160.reuse, R110 ;  /* 0x0000006ea0147220 */ /* 0x040fe20000410000 */
[----:B------:R-:W-:Y:S01]  /*4810*/  FSEL R155, R151, 1, !P2 ;  /* 0x3f800000979b7808 */ /* 0x000fe20005000000 */
[----:B------:R-:W-:Y:S01]  /*4820*/  FFMA.FTZ R21, R153, R21, R146 ;  /* 0x0000001599157223 */ /* 0x000fe20000010092 */
[----:B------:R-:W1:Y:S01]  /*4830*/  MUFU.EX2 R16, R16 ;  /* 0x0000001000107308 */ /* 0x000e620000000800 */
[----:B------:R-:W-:Y:S01]  /*4840*/  FSEL R152, R113, RZ, !P1 ;  /* 0x000000ff71987208 */ /* 0x000fe20004800000 */
[----:B------:R-:W-:Y:S01]  /*4850*/  FMUL.FTZ R17, R160, R112 ;  /* 0x00000070a0117220 */ /* 0x000fe20000410000 */
[----:B---3--:R-:W-:Y:S01]  /*4860*/  FSEL R157, R157, 1, !P1 ;  /* 0x3f8000009d9d7808 */ /* 0x008fe20004800000 */
[----:B------:R-:W-:Y:S01]  /*4870*/  FFMA.FTZ R149, R155, R21, R150 ;  /* 0x000000159b957223 */ /* 0x000fe20000010096 */
[----:B------:R-:W-:Y:S01]  /*4880*/  FSEL R154, R126, RZ, !P6 ;  /* 0x000000ff7e9a7208 */ /* 0x000fe20007000000 */
[----:B------:R-:W-:Y:S01]  /*4890*/  UMOV UR4, 0x400 ;  /* 0x0000040000047882 */ /* 0x000fe20000000000 */
[----:B0-----:R-:W-:Y:S01]  /*48a0*/  FSEL R159, R19, 1, !P6 ;  /* 0x3f800000139f7808 */ /* 0x001fe20007000000 */
[----:B------:R-:W-:Y:S01]  /*48b0*/  FFMA.FTZ R149, R157, R149, R152 ;  /* 0x000000959d957223 */ /* 0x000fe20000010098 */
[-C--:B------:R-:W-:Y:S01]  /*48c0*/  ISETP.GE.U32.AND P3, PT, R41, R71.reuse, PT ;  /* 0x000000472900720c */ /* 0x080fe20003f66070 */
[----:B------:R-:W0:Y:S01]  /*48d0*/  MUFU.EX2 R17, R17 ;  /* 0x0000001100117308 */ /* 0x000e220000000800 */
[----:B------:R-:W-:Y:S01]  /*48e0*/  ISETP.GE.U32.AND P4, PT, R40, R71, PT ;  /* 0x000000472800720c */ /* 0x000fe20003f86070 */
[----:B------:R-:W-:Y:S01]  /*48f0*/  FMUL.FTZ R19, R160, R109 ;  /* 0x0000006da0137220 */ /* 0x000fe20000410000 */
[----:B------:R-:W-:Y:S01]  /*4900*/  FSEL R156, R128, RZ, !P5 ;  /* 0x000000ff809c7208 */ /* 0x000fe20006800000 */
[----:B------:R-:W-:Y:S01]  /*4910*/  FFMA.FTZ R149, R159, R149, R154 ;  /* 0x000000959f957223 */ /* 0x000fe2000001009a */
[----:B------:R-:W-:Y:S01]  /*4920*/  ISETP.GE.U32.AND P2, PT, R42, R71, PT ;  /* 0x000000472a00720c */ /* 0x000fe20003f46070 */
[----:B------:R-:W-:Y:S01]  /*4930*/  LDS.U16 R177, [R89+0x2] ;  /* 0x0000020059b17984 */ /* 0x000fe20000000400 */
[----:B------:R-:W-:Y:S01]  /*4940*/  FSEL R166, R18, 1, !P3 ;  /* 0x3f80000012a67808 */ /* 0x000fe20005800000 */
[----:B------:R-:W2:Y:S01]  /*4950*/  MUFU.EX2 R20, R20 ;  /* 0x0000001400147308 */ /* 0x000ea20000000800 */
[----:B------:R-:W-:Y:S01]  /*4960*/  FSEL R158, R130, RZ, !P4 ;  /* 0x000000ff829e7208 */ /* 0x000fe20006000000 */
[----:B------:R-:W-:Y:S01]  /*4970*/  FMUL.FTZ R18, R147, R148 ;  /* 0x0000009493127220 */ /* 0x000fe20000410000 */
[----:B------:R-:W-:Y:S01]  /*4980*/  FSEL R163, R163, 1, !P4 ;  /* 0x3f800000a3a37808 */ /* 0x000fe20006000000 */
[----:B------:R-:W-:Y:S01]  /*4990*/  FMUL.FTZ R21, R160, R105 ;  /* 0x00000069a0157220 */ /* 0x000fe20000410000 */
[----:B------:R-:W-:Y:S01]  /*49a0*/  FFMA.FTZ R149, R161, R149, R156 ;  /* 0x00000095a1957223 */ /* 0x000fe2000001009c */
[----:B-1----:R-:W-:Y:S01]  /*49b0*/  FSEL R175, R16, 1, !P2 ;  /* 0x3f80000010af7808 */ /* 0x002fe20005000000 */
[----:B------:R-:W-:Y:S01]  /*49c0*/  FMUL.FTZ R16, R160, R101 ;  /* 0x00000065a0107220 */ /* 0x000fe20000410000 */
[----:B------:R-:W1:Y:S01]  /*49d0*/  MUFU.EX2 R19, R19 ;  /* 0x0000001300137308 */ /* 0x000e620000000800 */
[----:B------:R-:W-:Y:S01]  /*49e0*/  FSEL R165, R131, RZ, !P3 ;  /* 0x000000ff83a57208 */ /* 0x000fe20005800000 */
[----:B------:R-:W-:Y:S01]  /*49f0*/  FMUL.FTZ R18, R153, R18 ;  /* 0x0000001299127220 */ /* 0x000fe20000410000 */
[----:B------:R-:W-:Y:S01]  /*4a00*/  FFMA.FTZ R162, R163, R149, R158 ;  /* 0x00000095a3a27223 */ /* 0x000fe2000001009e */
[----:B------:R-:W-:Y:S01]  /*4a10*/  ISETP.GE.U32.AND P1, PT, R43, R71, PT ;  /* 0x000000472b00720c */ /* 0x000fe20003f26070 */
[----:B------:R-:W-:Y:S01]  /*4a20*/  LDS.U16 R178, [R89+0x4] ;  /* 0x0000040059b27984 */ /* 0x000fe20000000400 */
[----:B------:R-:W-:Y:S01]  /*4a30*/  FSEL R174, R132, RZ, !P2 ;  /* 0x000000ff84ae7208 */ /* 0x000fe20005000000 */
[----:B------:R-:W-:Y:S01]  /*4a40*/  FMUL.FTZ R164, R155, R18 ;  /* 0x000000129ba47220 */ /* 0x000fe20000410000 */
[----:B------:R-:W3:Y:S01]  /*4a50*/  MUFU.EX2 R21, R21 ;  /* 0x0000001500157308 */ /* 0x000ee20000000800 */
[----:B------:R-:W-:Y:S01]  /*4a60*/  FFMA.FTZ R167, R166, R162, R165 ;  /* 0x000000a2a6a77223 */ /* 0x000fe200000100a5 */
[----:B------:R-:W-:Y:S01]  /*4a70*/  FMUL.FTZ R18, R160, R97 ;  /* 0x00000061a0127220 */ /* 0x000fe20000410000 */
[----:B------:R-:W-:Y:S01]  /*4a80*/  ISETP.GE.U32.AND P6, PT, R44, R71, PT ;  /* 0x000000472c00720c */ /* 0x000fe20003fc6070 */
[----:B------:R-:W-:Y:S01]  /*4a90*/  FMUL.FTZ R164, R157, R164 ;  /* 0x000000a49da47220 */ /* 0x000fe20000410000 */
[----:B------:R-:W-:Y:S01]  /*4aa0*/  FSEL R151, R133, RZ, !P1 ;  /* 0x000000ff85977208 */ /* 0x000fe20004800000 */
[----:B------:R-:W-:Y:S02]  /*4ab0*/  LDS.U16 R179, [R89+0x6] ;  /* 0x0000060059b37984 */ /* 0x000fe40000000400 */
[----:B------:R-:W4:Y:S01]  /*4ac0*/  MUFU.EX2 R16, R16 ;  /* 0x0000001000107308 */ /* 0x000f220000000800 */
[----:B0-----:R-:W-:Y:S01]  /*4ad0*/  FSEL R162, R17, 1, !P1 ;  /* 0x3f80000011a27808 */ /* 0x001fe20004800000 */
[----:B------:R-:W-:Y:S01]  /*4ae0*/  FFMA.FTZ R167, R175, R167, R174 ;  /* 0x000000a7afa77223 */ /* 0x000fe200000100ae */
[----:B--2---:R-:W-:Y:S01]  /*4af0*/  FSEL R160, R20, 1, !P6 ;  /* 0x3f80000014a07808 */ /* 0x004fe20007000000 */
[----:B------:R-:W-:Y:S01]  /*4b00*/  FMUL.FTZ R20, R159, R164 ;  /* 0x000000a49f147220 */ /* 0x000fe20000410000 */
[----:B------:R-:W-:Y:S01]  /*4b10*/  ISETP.GE.U32.AND P5, PT, R45, R71, PT ;  /* 0x000000472d00720c */ /* 0x000fe20003fa6070 */
[----:B------:R-:W-:Y:S01]  /*4b20*/  FFMA.FTZ R17, R162, R167, R151 ;  /* 0x000000a7a2117223 */ /* 0x000fe20000010097 */
[----:B------:R-:W-:Y:S01]  /*4b30*/  FSEL R149, R134, RZ, !P6 ;  /* 0x000000ff86957208 */ /* 0x000fe20007000000 */
[----:B------:R-:W0:Y:S01]  /*4b40*/  MUFU.EX2 R18, R18 ;  /* 0x0000001200127308 */ /* 0x000e220000000800 */
[----:B------:R-:W-:Y:S01]  /*4b50*/  ISETP.GE.U32.AND P4, PT, R46, R71, PT ;  /* 0x000000472e00720c */ /* 0x000fe20003f86070 */
[----:B------:R-:W-:Y:S01]  /*4b60*/  FMUL.FTZ R20, R161, R20 ;  /* 0x00000014a1147220 */ /* 0x000fe20000410000 */
[----:B------:R-:W-:Y:S01]  /*4b70*/  FSEL R164, R135, RZ, !P5 ;  /* 0x000000ff87a47208 */ /* 0x000fe20006800000 */
[----:B------:R-:W-:Y:S01]  /*4b80*/  LDS.U16 R180, [R89+0x8] ;  /* 0x0000080059b47984 */ /* 0x000fe20000000400 */
[----:B-1----:R-:W-:Y:S01]  /*4b90*/  FSEL R167, R19, 1, !P5 ;  /* 0x3f80000013a77808 */ /* 0x002fe20006800000 */
[----:B------:R-:W-:Y:S01]  /*4ba0*/  FFMA.FTZ R19, R160, R17, R149 ;  /* 0x00000011a0137223 */ /* 0x000fe20000010095 */
[----:B------:R-:W-:Y:S01]  /*4bb0*/  ISETP.GE.U32.AND P3, PT, R47, R71, PT ;  /* 0x000000472f00720c */ /* 0x000fe20003f66070 */
[----:B------:R-:W-:Y:S01]  /*4bc0*/  FMUL.FTZ R17, R163, R20 ;  /* 0x00000014a3117220 */ /* 0x000fe20000410000 */
[----:B------:R-:W-:Y:S01]  /*4bd0*/  FSEL R168, R136, RZ, !P4 ;  /* 0x000000ff88a87208 */ /* 0x000fe20006000000 */
[----:B------:R-:W-:Y:S01]  /*4be0*/  FFMA.FTZ R19, R167, R19, R164 ;  /* 0x00000013a7137223 */ /* 0x000fe200000100a4 */
[----:B---3--:R-:W-:Y:S01]  /*4bf0*/  FSEL R169, R21, 1, !P4 ;  /* 0x3f80000015a97808 */ /* 0x008fe20006000000 */
[----:B------:R-:W-:Y:S01]  /*4c00*/  LDS.U16 R181, [R89+0xa] ;  /* 0x00000a0059b57984 */ /* 0x000fe20000000400 */
[----:B----4-:R-:W-:Y:S01]  /*4c10*/  FSEL R171, R16, 1, !P3 ;  /* 0x3f80000010ab7808 */ /* 0x010fe20005800000 */
[----:B------:R-:W-:Y:S01]  /*4c20*/  FMUL.FTZ R16, R166, R17 ;  /* 0x00000011a6107220 */ /* 0x000fe20000410000 */
[----:B------:R-:W-:Y:S01]  /*4c30*/  ISETP.GE.U32.AND P2, PT, R48, R71, PT ;  /* 0x000000473000720c */ /* 0x000fe20003f46070 */
[----:B------:R-:W-:Y:S01]  /*4c40*/  FFMA.FTZ R19, R169, R19, R168 ;  /* 0x00000013a9137223 */ /* 0x000fe200000100a8 */
[----:B------:R-:W-:Y:S01]  /*4c50*/  FSEL R170, R137, RZ, !P3 ;  /* 0x000000ff89aa7208 */ /* 0x000fe20005800000 */
[----:B------:R-:W-:Y:S01]  /*4c60*/  FMUL.FTZ R17, R175, R16 ;  /* 0x00000010af117220 */ /* 0x000fe20000410000 */
[----:B------:R-:W-:Y:S01]  /*4c70*/  FSEL R172, R138, RZ, !P2 ;  /* 0x000000ff8aac7208 */ /* 0x000fe20005000000 */
[----:B------:R-:W-:Y:S01]  /*4c80*/  LDS.U16 R182, [R89+0xc] ;  /* 0x00000c0059b67984 */ /* 0x000fe20000000400 */
[----:B0-----:R-:W-:Y:S01]  /*4c90*/  FSEL R173, R18, 1, !P2 ;  /* 0x3f80000012ad7808 */ /* 0x001fe20005000000 */
[----:B------:R-:W-:Y:S01]  /*4ca0*/  FFMA.FTZ R19, R171, R19, R170 ;  /* 0x00000013ab137223 */ /* 0x000fe200000100aa */
[----:B------:R-:W-:Y:S01]  /*4cb0*/  FMUL.FTZ R17, R162, R17 ;  /* 0x00000011a2117220 */ /* 0x000fe20000410000 */
[----:B------:R-:W-:Y:S02]  /*4cc0*/  LDS.U16 R183, [R89+0xe] ;  /* 0x00000e0059b77984 */ /* 0x000fe40000000400 */
[----:B------:R-:W-:Y:S01]  /*4cd0*/  FFMA.FTZ R18, R173, R19, R172 ;  /* 0x00000013ad127223 */ /* 0x000fe200000100ac */
[----:B------:R-:W-:Y:S01]  /*4ce0*/  FMUL.FTZ R16, R160, R17 ;  /* 0x00000011a0107220 */ /* 0x000fe20000410000 */
[----:B------:R-:W-:Y:S04]  /*4cf0*/  LDS.U16 R184, [R89+0x10] ;  /* 0x0000100059b87984 */ /* 0x000fe80000000400 */
[----:B------:R-:W0:Y:S01]  /*4d00*/  SHFL.UP PT, R17, R18, 0x1, RZ ;  /* 0x0420000012117989 */ /* 0x000e2200000e00ff */
[----:B------:R-:W-:-:S03]  /*4d10*/  FMUL.FTZ R16, R167, R16 ;  /* 0x00000010a7107220 */ /* 0x000fc60000410000 */
[----:B------:R-:W-:Y:S01]  /*4d20*/  LDS.U16 R185, [R89+0x12] ;  /* 0x0000120059b97984 */ /* 0x000fe20000000400 */
[----:B------:R-:W-:-:S03]  /*4d30*/  FMUL.FTZ R16, R169, R16 ;  /* 0x00000010a9107220 */ /* 0x000fc60000410000 */
[----:B------:R-:W-:Y:S01]  /*4d40*/  LDS.U16 R186, [R89+0x14] ;  /* 0x0000140059ba7984 */ /* 0x000fe20000000400 */
[----:B------:R-:W-:-:S03]  /*4d50*/  FMUL.FTZ R16, R171, R16 ;  /* 0x00000010ab107220 */ /* 0x000fc60000410000 */
[----:B------:R-:W-:Y:S01]  /*4d60*/  LDS.U16 R187, [R89+0x16] ;  /* 0x0000160059bb7984 */ /* 0x000fe20000000400 */
[----:B------:R-:W-:-:S03]  /*4d70*/  FMUL.FTZ R193, R173, R16 ;  /* 0x00000010adc17220 */ /* 0x000fc60000410000 */
[----:B------:R-:W-:Y:S04]  /*4d80*/  LDS.U16 R188, [R89+0x18] ;  /* 0x0000180059bc7984 */ /* 0x000fe80000000400 */
[----:B------:R-:W1:Y:S01]  /*4d90*/  SHFL.UP PT, R16, R193, 0x1, RZ ;  /* 0x04200000c1107989 */ /* 0x000e6200000e00ff */
[----:B------:R-:W-:Y:S01]  /*4da0*/  ISETP.GE.AND P1, PT, R72, 0x1, PT ;  /* 0x000000014800780c */ /* 0x000fe20003f26270 */
[C---:B0-----:R-:W-:Y:S02]  /*4db0*/  FFMA.FTZ R17, R193.reuse, R17, R18 ;  /* 0x00000011c1117223 */ /* 0x041fe40000010012 */
[----:B------:R-:W-:Y:S03]  /*4dc0*/  LDS.U16 R189, [R89+0x1a] ;  /* 0x00001a0059bd7984 */ /* 0x000fe60000000400 */
[----:B------:R-:W-:Y:S01]  /*4dd0*/  FSEL R20, R18, R17, !P1 ;  /* 0x0000001112147208 */ /* 0x000fe20004800000 */
[----:B------:R-:W-:Y:S04]  /*4de0*/  LDS.U16 R190, [R89+0x1c] ;  /* 0x00001c0059be7984 */ /* 0x000fe80000000400 */
[----:B------:R-:W0:Y:S04]  /*4df0*/  SHFL.UP PT, R17, R20, 0x2, RZ ;  /* 0x0440000014117989 */ /* 0x000e2800000e00ff */
[----:B------:R-:W-:Y:S01]  /*4e00*/  LDS.U16 R191, [R89+0x1e] ;  /* 0x00001e0059bf7984 */ /* 0x000fe20000000400 */
        /* <DEDUP_REMOVED lines=14> */
[----:B------:R-:W-:Y:S02]  /*4ef0*/  ISETP.GE.AND P2, PT, R72, 0x8, PT ;  /* 0x000000084800780c */ /* 0x000fe40003f46270 */
[----:B------:R-:W-:Y:S01]  /*4f00*/  ISETP.NE.AND P1, PT, R29, RZ, PT ;  /* 0x000000ff1d00720c */ /* 0x000fe20003f25270 */
[----:B------:R-:W-:-:S03]  /*4f10*/  HFMA2 R16, -RZ, RZ, 1.875, 0 ;  /* 0x3f800000ff107431 */ /* 0x000fc600000001ff */
[----:B------:R-:W-:Y:S01]  /*4f20*/  ISETP.NE.OR P1, PT, R23, RZ, !P1 ;  /* 0x000000ff1700720c */ /* 0x000fe20004f25670 */
[----:B0-----:R-:W-:-:S06]  /*4f30*/  FFMA.FTZ R19, R193, R19, R20 ;  /* 0x00000013c1137223 */ /* 0x001fcc0000010014 */
[----:B-1----:R-:W-:Y:S01]  /*4f40*/  @P2 FMUL.FTZ R193, R193, R176 ;  /* 0x000000b0c1c12220 */ /* 0x002fe20000410000 */
[----:B------:R-:W-:Y:S01]  /*4f50*/  FSEL R192, R20, R19, !P2 ;  /* 0x0000001314c07208 */ /* 0x000fe20005000000 */
[----:B------:R-:W-:Y:S01]  /*4f60*/  IMAD.MOV.U32 R17, RZ, RZ, RZ ;  /* 0x000000ffff117224 */ /* 0x000fe200078e00ff */
[----:B------:R-:W-:Y:S01]  /*4f70*/  ULEA UR4, UR8, UR4, 0x18 ;  /* 0x0000000408047291 */ /* 0x000fe2000f8ec0ff */
[----:B------:R-:W-:Y:S04]  /*4f80*/  LDS.U16 R176, [R89] ;  /* 0x0000000059b07984 */ /* 0x000fe80000000400 */
[----:B------:R-:W0:Y:S04]  /*4f90*/  SHFL.UP PT, R20, R193, 0x10, RZ ;  /* 0x06000000c1147989 */ /* 0x000e2800000e00ff */
[----:B------:R-:W1:Y:S04]  /*4fa0*/  SHFL.UP PT, R21, R192, 0x10, RZ ;  /* 0x06000000c0157989 */ /* 0x000e6800000e00ff */
[----:B------:R-:W2:Y:S01]  /*4fb0*/  @!P1 LDS.64 R16, [UR5] ;  /* 0x00000005ff109984 */ /* 0x000ea20008000a00 */
[----:B------:R-:W-:Y:S01]  /*4fc0*/  ISETP.NE.AND P1, PT, R72, 0x1f, PT ;  /* 0x0000001f4800780c */ /* 0x000fe20003f25270 */
[C---:B0-----:R-:W-:Y:S01]  /*4fd0*/  FMUL.FTZ R20, R193.reuse, R20 ;  /* 0x00000014c1147220 */ /* 0x041fe20000410000 */
[----:B-1----:R-:W-:-:S11]  /*4fe0*/  FFMA.FTZ R21, R193, R21, R192 ;  /* 0x00000015c1157223 */ /* 0x002fd600000100c0 */
[----:B------:R-:W-:Y:S01]  /*4ff0*/  @!P1 STS.64 [UR4+0x430], R20 ;  /* 0x00043014ff009988 */ /* 0x000fe20008000a04 */
[----:B------:R-:W-:Y:S01]  /*5000*/  BAR.SYNC.DEFER_BLOCKING 0x0 ;  /* 0x0000000000007b1d */ /* 0x000fe20000010000 */
[----:B------:R-:W-:Y:S02]  /*5010*/  ISETP.NE.AND P2, PT, R72, RZ, PT ;  /* 0x000000ff4800720c */ /* 0x000fe40003f45270 */
[----:B------:R-:W-:-:S11]  /*5020*/  ISETP.NE.AND P3, PT, R23, RZ, PT ;  /* 0x000000ff1700720c */ /* 0x000fd60003f65270 */
[----:B--2---:R-:W-:Y:S04]  /*5030*/  @!P2 STS.64 [UR4+0x440], R16 ;  /* 0x00044010ff00a988 */ /* 0x004fe80008000a04 */
[----:B------:R-:W-:Y:S01]  /*5040*/  LDS.64 R18, [UR4+0x430] ;  /* 0x00043004ff127984 */ /* 0x000fe20008000a00 */
[----:B------:R-:W-:Y:S01]  /*5050*/  BAR.SYNC.DEFER_BLOCKING 0x0 ;  /* 0x0000000000007b1d */ /* 0x000fe20000010000 */
[----:B------:R-:W-:-:S04]  /*5060*/  ISETP.GE.AND P1, PT, R72, 0x10, PT ;  /* 0x000000104800780c */ /* 0x000fc80003f26270 */
[----:B------:R-:W-:Y:S02]  /*5070*/  FSEL R193, R193, R20, !P1 ;  /* 0x00000014c1c17208 */ /* 0x000fe40004800000 */
[----:B------:R-:W-:-:S03]  /*5080*/  FSEL R192, R192, R21, !P1 ;  /* 0x00000015c0c07208 */ /* 0x000fc60004800000 */
[----:B------:R-:W0:Y:S04]  /*5090*/  SHFL.UP PT, R195, R193, 0x1, RZ ;  /* 0x04200000c1c37989 */ /* 0x000e2800000e00ff */
[----:B------:R-:W-:Y:S04]  /*50a0*/  @P3 LDS R197, [UR4+0x444] ;  /* 0x00044404ffc53984 */ /* 0x000fe80008000800 */
[----:B------:R-:W1:Y:S01]  /*50b0*/  SHFL.UP PT, R194, R192, 0x1, RZ ;  /* 0x04200000c0c27989 */ /* 0x000e6200000e00ff */
[----:B0-----:R-:W-:Y:S02]  /*50c0*/  @!P2 MOV R195, R16 ;  /* 0x0000001000c3a202 */ /* 0x001fe40000000f00 */
[----:B-1----:R-:W-:-:S05]  /*50d0*/  @!P2 MOV R194, R17 ;  /* 0x0000001100c2a202 */ /* 0x002fca0000000f00 */
[----:B------:R-:W-:-:S04]  /*50e0*/  @P3 FFMA.FTZ R194, R197, R195, R194 ;  /* 0x000000c3c5c23223 */ /* 0x000fc800000100c2 */
[----:B------:R-:W-:-:S04]  /*50f0*/  FFMA.FTZ R194, R147, R194, R144 ;  /* 0x000000c293c27223 */ /* 0x000fc80000010090 */
[----:B------:R-:W-:-:S04]  /*5100*/  FFMA.FTZ R195, R148, R194, R145 ;  /* 0x000000c294c37223 */ /* 0x000fc80000010091 */
[----:B------:R-:W-:-:S04]  /*5110*/  FFMA.FTZ R197, R153, R195, R146 ;  /* 0x000000c399c57223 */ /* 0x000fc80000010092 */
[----:B------:R-:W-:-:S04]  /*5120*/  FFMA.FTZ R196, R155, R197, R150 ;  /* 0x000000c59bc47223 */ /* 0x000fc80000010096 */
[----:B------:R-:W-:-:S04]  /*5130*/  FFMA.FTZ R199, R157, R196, R152 ;  /* 0x000000c49dc77223 */ /* 0x000fc80000010098 */
[----:B------:R-:W-:Y:S01]  /*5140*/  FFMA.FTZ R198, R159, R199, R154 ;  /* 0x000000c79fc67223 */ /* 0x000fe2000001009a */
[----:B------:R-:W-:-:S03]  /*5150*/  ISETP.NE.AND P1, PT, R23, RZ, PT ;  /* 0x000000ff1700720c */ /* 0x000fc60003f25270 */
[----:B------:R-:W-:-:S04]  /*5160*/  FFMA.FTZ R193, R161, R198, R156 ;  /* 0x000000c6a1c17223 */ /* 0x000fc8000001009c */
[----:B------:R-:W-:Y:S01]  /*5170*/  FFMA.FTZ R192, R163, R193, R158 ;  /* 0x000000c1a3c07223 */ /* 0x000fe2000001009e */
[----:B------:R-:W-:-:S03]  /*5180*/  LEA R158, P2, R6, R14, 0x1 ;  /* 0x0000000e069e7211 */ /* 0x000fc600078408ff */
[----:B------:R-:W-:Y:S01]  /*5190*/  FFMA.FTZ R165, R166, R192, R165 ;  /* 0x000000c0a6a57223 */ /* 0x000fe200000100a5 */
[----:B------:R-:W-:Y:S02]  /*51a0*/  HADD2.F32 R176, -RZ, R176.H0_H0 ;  /* 0x200000b0ffb07230 */ /* 0x000fe40000004100 */
[----:B------:R-:W-:Y:S02]  /*51b0*/  HADD2.F32 R14, -RZ, R177.H0_H0 ;  /* 0x200000b1ff0e7230 */ /* 0x000fe40000004100 */
[----:B------:R-:W-:Y:S01]  /*51c0*/  FFMA.FTZ R174, R175, R165, R174 ;  /* 0x000000a5afae7223 */ /* 0x000fe200000100ae */
        /* <DEDUP_REMOVED lines=14> */
[----:B------:R-:W-:Y:S01]  /*52b0*/  BSSY.RECONVERGENT B0, `(.L_x_3891) ;  /* 0x000001d000007945 */ /* 0x000fe20003800200 */
[----:B------:R-:W-:-:S02]  /*52c0*/  IMAD.X R163, R15, 0x1, R7, P2 ;  /* 0x000000010fa37824 */ /* 0x000fc400010e0607 */
[-C--:B-----5:R-:W-:Y:S01]  /*52d0*/  FMUL.FTZ R176, R176, R143.reuse ;  /* 0x0000008fb0b07220 */ /* 0x0a0fe20000410000 */
        /* <DEDUP_REMOVED lines=15> */
[----:B------:R-:W-:Y:S01]  /*53d0*/  FFMA.FTZ R151, R162, R174, R151 ;  /* 0x000000aea2977223 */ /* 0x000fe20000010097 */
        /* <DEDUP_REMOVED lines=10> */
.L_x_3892:
[----:B------:R-:W-:Y:S05]  /*5480*/  BSYNC.RECONVERGENT B0 ;  /* 0x0000000000007941 */ /* 0x000fea0003800200 */
.L_x_3891:
        /* <DEDUP_REMOVED lines=25> */
[----:B------:R-:W-:Y:S01]  /*5620*/  IADD3.X R142, PT, PT, R142, R11, RZ, P1, !PT ;  /* 0x0000000b8e8e7210 */ /* 0x000fe20000ffe4ff */
[----:B------:R-:W-:Y:S01]  /*5630*/  VIADD R129, R129, 0x1 ;  /* 0x0000000181817836 */ /* 0x000fe20000000000 */
[----:B------:R-:W-:Y:S01]  /*5640*/  IADD3.X R140, PT, PT, R140, R9, RZ, P2, !PT ;  /* 0x000000098c8c7210 */ /* 0x000fe200017fe4ff */
[----:B------:R-:W-:Y:S01]  /*5650*/  UIADD3 UR5, UPT, UPT, UR5, 0x8, URZ ;  /* 0x0000000805057890 */ /* 0x000fe2000fffe0ff */
[----:B------:R-:W-:Y:S11]  /*5660*/  BRA.U UP0, `(.L_x_3893) ;  /* 0xffffffe900707547 */ /* 0x000ff6000b83ffff */
.L_x_3890:
[----:B------:R-:W-:Y:S01]  /*5670*/  ISETP.NE.AND P0, PT, R23, RZ, PT ;  /* 0x000000ff1700720c */ /* 0x000fe20003f05270 */
[----:B------:R-:W-:Y:S01]  /*5680*/  BAR.SYNC.DEFER_BLOCKING 0x0 ;  /* 0x0000000000007b1d */ /* 0x000fe20000010000 */
[----:B------:R-:W-:Y:S02]  /*5690*/  F2FP.F16.F32.PACK_AB R99, R100, R99 ;  /* 0x000000636463723e */ /* 0x000fe400000000ff */
[----:B------:R-:W-:Y:S02]  /*56a0*/  F2FP.F16.F32.PACK_AB R104, R115, R104 ;  /* 0x000000687368723e */ /* 0x000fe400000000ff */
[----:B------:R-:W-:Y:S02]  /*56b0*/  F2FP.F16.F32.PACK_AB R118, R121, R118 ;  /* 0x000000767976723e */ /* 0x000fe400000000ff */
[----:B------:R-:W-:Y:S02]  /*56c0*/  PRMT R12, R99, 0x7632, R12 ;  /* 0x00007632630c7816 */ /* 0x000fe4000000000c */
[----:B0-----:R-:W-:-:S02]  /*56d0*/  PRMT R14, R104, 0x7632, R14 ;  /* 0x00007632680e7816 */ /* 0x001fc4000000000e */
[----:B------:R-:W-:Y:S01]  /*56e0*/  F2FP.F16.F32.PACK_AB R114, R117, R114 ;  /* 0x000000727572723e */ /* 0x000fe200000000ff */
[----:B------:R-:W0:Y:S01]  /*56f0*/  @!P0 LDC R13, c[0x0][0x388] ;  /* 0x0000e200ff0d8b82 */ /* 0x000e220000000800 */
[----:B------:R-:W-:Y:S02]  /*5700*/  F2FP.F16.F32.PACK_AB R116, R119, R116 ;  /* 0x000000747774723e */ /* 0x000fe400000000ff */
[----:B------:R-:W-:Y:S02]  /*5710*/  F2FP.F16.F32.PACK_AB R120, R123, R120 ;  /* 0x000000787b78723e */ /* 0x000fe400000000ff */
[----:B------:R-:W-:Y:S02]  /*5720*/  F2FP.F16.F32.PACK_AB R122, R125, R122 ;  /* 0x0000007a7d7a723e */ /* 0x000fe400000000ff */
[----:B------:R-:W-:Y:S02]  /*5730*/  F2FP.F16.F32.PACK_AB R124, R127, R124 ;  /* 0x0000007c7f7c723e */ /* 0x000fe400000000ff */
[----:B------:R-:W-:-:S02]  /*5740*/  PRMT R16, R118, 0x7632, R16 ;  /* 0x0000763276107816 */ /* 0x000fc40000000010 */
[----:B------:R-:W-:Y:S01]  /*5750*/  PRMT R15, R114, 0x7632, R15 ;  /* 0x00007632720f7816 */ /* 0x000fe2000000000f */
[----:B------:R1:W-:Y:S01]  /*5760*/  STS.U16 [R89+0x2], R12 ;  /* 0x0000020c59007388 */ /* 0x0003e20000000400 */
[----:B------:R-:W-:Y:S02]  /*5770*/  PRMT R18, R122, 0x7632, R18 ;  /* 0x000076327a127816 */ /* 0x000fe40000000012 */
[----:B------:R-:W-:Y:S01]  /*5780*/  PRMT R20, R124, 0x7632, R20 ;  /* 0x000076327c147816 */ /* 0x000fe20000000014 */
[----:B------:R2:W-:Y:S01]  /*5790*/  STS.U16 [R89+0x6], R14 ;  /* 0x0000060e59007388 */ /* 0x0005e20000000400 */
[----:B------:R-:W-:-:S03]  /*57a0*/  IADD3 R29, PT, PT, R29, 0x1, RZ ;  /* 0x000000011d1d7810 */ /* 0x000fc60007ffe0ff */
[----:B------:R0:W-:Y:S01]  /*57b0*/  STS.U16 [R89+0x12], R16 ;  /* 0x0000121059007388 */ /* 0x0001e20000000400 */
[----:B-1----:R-:W-:-:S03]  /*57c0*/  PRMT R12, R116, 0x7632, R12 ;  /* 0x00007632740c7816 */ /* 0x002fc6000000000c */
[----:B------:R-:W-:Y:S01]  /*57d0*/  STS.U16 [R89], R99 ;  /* 0x0000006359007388 */ /* 0x000fe20000000400 */
[----:B--2---:R-:W-:-:S03]  /*57e0*/  PRMT R14, R120, 0x7632, R14 ;  /* 0x00007632780e7816 */ /* 0x004fc6000000000e */
[----:B------:R-:W-:Y:S01]  /*57f0*/  STS.U16 [R89+0x4], R104 ;  /* 0x0000046859007388 */ /* 0x000fe20000000400 */
[----:B0-----:R-:W-:-:S03]  /*5800*/  @!P0 IADD3 R16, PT, PT, -R70, R13, RZ ;  /* 0x0000000d46108210 */ /* 0x001fc60007ffe1ff */
        /* <DEDUP_REMOVED lines=31> */
[----:B------:R-:W-:Y:S01]  /*5a00*/  IADD3.X R13, PT, PT, RZ, R28, RZ, P0, P1 ;  /* 0x0000001cff0d7210 */ /* 0x000fe200007e24ff */
[----:B------:R-:W1:Y:S01]  /*5a10*/  LDS R14, [UR4+0x420] ;  /* 0x00042004ff0e7984 */ /* 0x000e620008000800 */
[----:B------:R-:W0:Y:S02]  /*5a20*/  LDCU.64 UR4, c[0x0][0x478] ;  /* 0x00008f00ff0477ac */ /* 0x000e240008000a00 */
[C---:B0-----:R-:W-:Y:S01]  /*5a30*/  LEA R12, P0, R70.reuse, UR4, 0x1 ;  /* 0x00000004460c7c11 */ /* 0x041fe2000f8008ff */
[----:B------:R-:W0:Y:S03]  /*5a40*/  LDCU UR4, c[0x0][0x394] ;  /* 0x00007280ff0477ac */ /* 0x000e260008000800 */
[----:B------:R-:W-:Y:S02]  /*5a50*/  LEA.HI.X R13, R70, UR5, R13, 0x1, P0 ;  /* 0x00000005460d7c11 */ /* 0x000fe400080f0c0d */
[----:B-1----:R-:W-:-:S02]  /*5a60*/  ISETP.GE.AND P1, PT, R49, R14, PT ;  /* 0x0000000e3100720c */ /* 0x002fc40003f26270 */
        /* <DEDUP_REMOVED lines=28> */
[----:B0-----:R-:W-:-:S03]  /*5c30*/  ISETP.NE.AND P0, PT, R29, UR4, PT ;  /* 0x000000041d007c0c */ /* 0x001fc6000bf05270 */
[----:B------:R1:W-:Y:S01]  /*5c40*/  @!P1 STG.E.U16 desc[UR16][R12.64+0x280], R83 ;  /* 0x000280530c009986 */ /* 0x0003e2000c101510 */
[----:B------:R-:W-:-:S03]  /*5c50*/  IADD3 R68, P1, PT, R68, 0x400, RZ ;  /* 0x0000040044447810 */ /* 0x000fc60007f3e0ff */
[----:B------:R1:W-:Y:S01]  /*5c60*/  @!P2 STG.E.U16 desc[UR16][R12.64+0x2c0], R89 ;  /* 0x0002c0590c00a986 */ /* 0x0003e2000c101510 */
[----:B------:R-:W-:Y:S01]  /*5c70*/  IADD3 R33, P2, PT, R33, 0x400, RZ ;  /* 0x0000040021217810 */ /* 0x000fe20007f5e0ff */
[----:B------:R-:W-:Y:S02]  /*5c80*/  IMAD.X R69, RZ, RZ, R69, P1 ;  /* 0x000000ffff457224 */ /* 0x000fe400008e0645 */
[----:B------:R1:W-:Y:S01]  /*5c90*/  @!P3 STG.E.U16 desc[UR16][R12.64+0x300], R85 ;  /* 0x000300550c00b986 */ /* 0x0003e2000c101510 */
[----:B------:R-:W-:Y:S02]  /*5ca0*/  IADD3 R32, P3, PT, R32, 0x400, RZ ;  /* 0x0000040020207810 */ /* 0x000fe40007f7e0ff */
[----:B------:R-:W-:Y:S02]  /*5cb0*/  IADD3.X R51, PT, PT, RZ, R51, RZ, P2, !PT ;  /* 0x00000033ff337210 */ /* 0x000fe400017fe4ff */
[----:B------:R-:W-:Y:S01]  /*5cc0*/  IADD3.X R50, PT, PT, RZ, R50, RZ, P3, !PT ;  /* 0x00000032ff327210 */ /* 0x000fe20001ffe4ff */
[----:B------:R-:W-:Y:S08]  /*5cd0*/  @P0 BRA `(.L_x_3894) ;  /* 0xffffffac001c0947 */ /* 0x000ff0000383ffff */
[----:B------:R-:W-:Y:S05]  /*5ce0*/  EXIT ;  /* 0x000000000000794d */ /* 0x000fea0003800000 */
.L_x_3895:
        /* <DEDUP_REMOVED lines=9> */
.L_x_5112:


//--------------------- .text._Z25selective_scan_fwd_kernelI32Selective_Scan_fwd_kernel_traitsILi32ELi16ELi1ELb0ELb0ELb1ELb1EN3c104HalfEfEEv13SSMParamsBase --------------------------
	.section	.text._Z25selective_scan_fwd_kernelI32Selective_Scan_fwd_kernel_traitsILi32ELi16ELi1ELb0ELb0ELb1ELb1EN3c104HalfEfEEv13SSMParamsBase,"ax",@progbits
	.align	128
        .global         _Z25selective_scan_fwd_kernelI32Selective_Scan_fwd_kernel_traitsILi32ELi16ELi1ELb0ELb0ELb1ELb1EN3c104HalfEfEEv13SSMParamsBase
        .type           _Z25selective_scan_fwd_kernelI32Selective_Scan_fwd_kernel_traitsILi32ELi16ELi1ELb0ELb0ELb1ELb1EN3c104HalfEfEEv13SSMParamsBase,@function
        .size           _Z25selective_scan_fwd_kernelI32Selective_Scan_fwd_kernel_traitsILi32ELi16ELi1ELb0ELb0ELb1ELb1EN3c104HalfEfEEv13SSMParamsBase,(.L_x_5113 - _Z25selective_scan_fwd_kernelI32Selective_Scan_fwd_kernel_traitsILi32ELi16ELi1ELb0ELb0ELb1ELb1EN3c104HalfEfEEv13SSMParamsBase)
        .other          _Z25selective_scan_fwd_kernelI32Selective_Scan_fwd_kernel_traitsILi32ELi16ELi1ELb0ELb0ELb1ELb1EN3c104HalfEfEEv13SSMParamsBase,@"STO_CUDA_ENTRY STV_DEFAULT"
_Z25selective_scan_fwd_kernelI32Selective_Scan_fwd_kernel_traitsILi32ELi16ELi1ELb0ELb0ELb1ELb1EN3c104HalfEfEEv13SSMParamsBase:
.text._Z25selective_scan_fwd_kernelI32Selective_Scan_fwd_kernel_traitsILi32ELi16ELi1ELb0ELb0ELb1ELb1EN3c104HalfEfEEv13SSMParamsBase:
        /* <DEDUP_REMOVED lines=34> */
[----:B--2---:R-:W-:Y:S01]  /*0220*/  IMAD.MOV.U32 R6, RZ, RZ, RZ ;  /* 0x000000ffff067224 */ /* 0x004fe200078e00ff */
        /* <DEDUP_REMOVED lines=15> */
[----:B------:R-:W-:Y:S01]  /*0320*/  MOV R2, UR4 ;  /* 0x0000000400027c02 */ /* 0x000fe20008000f00 */
[----:B------:R-:W-:Y:S01]  /*0330*/  IMAD.U32 R3, RZ, RZ, UR5 ;  /* 0x00000005ff037e24 */ /* 0x000fe2000f8e00ff */
[----:B0-----:R-:W-:Y:S01]  /*0340*/  MOV R5, UR7 ;  /* 0x0000000700057c02 */ /* 0x001fe20008000f00 */
[----:B--2---:R-:W-:Y:S01]  /*0350*/  UIMAD.WIDE.U32 UR4, UR18, UR12, URZ ;  /* 0x0000000c120472a5 */ /* 0x004fe2000f8e00ff */
[----:B------:R-:W-:Y:S01]  /*0360*/  MOV R4, UR6 ;  /* 0x0000000600047c02 */ /* 0x000fe20008000f00 */
[----:B------:R-:W-:Y:S01]  /*0370*/  IMAD.U32 R3, RZ, RZ, UR9 ;  /* 0x00000009ff037e24 */ /* 0x000fe2000f8e00ff */
[----:B------:R-:W-:Y:S01]  /*0380*/  MOV R5, UR8 ;  /* 0x0000000800057c02 */ /* 0x000fe20008000f00 */
[----:B------:R-:W-:Y:S01]  /*0390*/  @!P2 VIADD R7, R7, 0x1 ;  /* 0x000000010707a836 */ /* 0x000fe20000000000 */
[----:B------:R-:W-:-:S03]  /*03a0*/  ISETP.NE.AND P1, PT, R11, RZ, PT ;  /* 0x000000ff0b00720c */ /* 0x000fc60003f25270 */
[----:B---3--:R-:W-:Y:S10]  /*03b0*/  @!P4 EXIT ;  /* 0x000000000000c94d */ /* 0x008ff40003800000 */
[----:B------:R-:W0:Y:S01]  /*03c0*/  S2R R22, SR_TID.X ;  /* 0x0000000000167919 */ /* 0x000e220000002100 */
[----:B------:R-:W-:Y:S01]  /*03d0*/  @P0 IADD3 R7, PT, PT, R7, 0x1, RZ ;  /* 0x0000000107070810 */ /* 0x000fe20007ffe0ff */
[C---:B------:R-:W-:Y:S01]  /*03e0*/  IMAD.WIDE.U32 R2, R0.reuse, UR10, R2 ;  /* 0x0000000a00027c25 */ /* 0x040fe2000f8e0002 */
[----:B------:R-:W2:Y:S01]  /*03f0*/  LDCU.64 UR8, c[0x0][0x3a0] ;  /* 0x00007400ff0877ac */ /* 0x000ea20008000a00 */
[----:B------:R-:W3:Y:S01]  /*0400*/  LDC.64 R32, c[0x0][0x448] ;  /* 0x00011200ff207b82 */ /* 0x000ee20000000a00 */
[----:B------:R-:W-:Y:S01]  /*0410*/  @!P3 IADD3 R7, PT, PT, -R7, RZ, RZ ;  /* 0x000000ff0707b210 */ /* 0x000fe20007ffe1ff */
[----:B------:R-:W-:Y:S01]  /*0420*/  IMAD R49, R0, UR11, R3 ;  /* 0x0000000b00317c24 */ /* 0x000fe2000f8e0203 */
[----:B------:R-:W-:Y:S01]  /*0430*/  @!P1 LOP3.LUT R7, RZ, R11, RZ, 0x33, !PT ;  /* 0x0000000bff079212 */ /* 0x000fe200078e33ff */
[----:B------:R-:W4:Y:S01]  /*0440*/  LDCU.64 UR20, c[0x0][0x3b8] ;  /* 0x00007700ff1477ac */ /* 0x000f220008000a00 */
[----:B------:R-:W-:Y:S01]  /*0450*/  LEA R30, P0, R2, R30, 0x1 ;  /* 0x0000001e021e7211 */ /* 0x000fe200078008ff */
[----:B------:R-:W-:Y:S01]  /*0460*/  IMAD.WIDE.U32 R4, R0, UR14, R4 ;  /* 0x0000000e00047c25 */ /* 0x000fe2000f8e0004 */
[----:B------:R-:W-:Y:S01]  /*0470*/  SHF.R.S32.HI R3, RZ, 0x1f, R7 ;  /* 0x0000001fff037819 */ /* 0x000fe20000011407 */
[----:B------:R-:W3:Y:S01]  /*0480*/  LDC.64 R18, c[0x0][0x440] ;  /* 0x00011000ff127b82 */ /* 0x000ee20000000a00 */
[----:B------:R-:W-:Y:S01]  /*0490*/  UIMAD UR5, UR18, UR13, UR5 ;  /* 0x0000000d120572a4 */ /* 0x000fe2000f8e0205 */
[----:B------:R-:W-:Y:S01]  /*04a0*/  LEA.HI.X R49, R2, R31, R49, 0x1, P0 ;  /* 0x0000001f02317211 */ /* 0x000fe200000f0c31 */
[----:B------:R-:W-:Y:S01]  /*04b0*/  IMAD R48, R0, UR15, R5 ;  /* 0x0000000f00307c24 */ /* 0x000fe2000f8e0205 */
[C---:B-1----:R-:W-:Y:S01]  /*04c0*/  LEA R65, P1, R4.reuse, R8, 0x1 ;  /* 0x0000000804417211 */ /* 0x042fe200078208ff */
[-C--:B------:R-:W-:Y:S01]  /*04d0*/  IMAD R6, R3, R12.reuse, RZ ;  /* 0x0000000c03067224 */ /* 0x080fe200078e02ff */
[----:B------:R-:W1:Y:S01]  /*04e0*/  LDCU UR6, c[0x0][0x38c] ;  /* 0x00007180ff0677ac */ /* 0x000e620008000800 */
[----:B------:R-:W-:Y:S01]  /*04f0*/  IMAD.WIDE.U32 R2, R7, R12, UR4 ;  /* 0x0000000407027e25 */ /* 0x000fe2000f8e000c */
[----:B------:R-:W-:-:S03]  /*0500*/  LEA.HI.X R48, R4, R9, R48, 0x1, P1 ;  /* 0x0000000904307211 */ /* 0x000fc600008f0c30 */
[----:B------:R-:W-:Y:S01]  /*0510*/  HFMA2 R67, -RZ, RZ, 0, 0 ;  /* 0x00000000ff437431 */ /* 0x000fe200000001ff */
[----:B------:R-:W1:Y:S01]  /*0520*/  LDCU.U8 UR7, c[0x0][0x39e] ;  /* 0x000073c0ff0777ac */ /* 0x000e620008000000 */
[----:B------:R-:W-:Y:S01]  /*0530*/  IMAD R31, R7, R13, R6 ;  /* 0x0000000d071f7224 */ /* 0x000fe200078e0206 */
[----:B------:R-:W-:Y:S01]  /*0540*/  LEA R29, P0, R2, R14, 0x1 ;  /* 0x0000000e021d7211 */ /* 0x000fe200078008ff */
[----:B--2---:R-:W-:-:S04]  /*0550*/  IMAD.WIDE.U32 R4, R0, UR8, RZ ;  /* 0x0000000800047c25 */ /* 0x004fc8000f8e00ff */
[----:B------:R-:W-:Y:S02]  /*0560*/  IMAD.IADD R31, R3, 0x1, R31 ;  /* 0x00000001031f7824 */ /* 0x000fe400078e021f */
[----:B----4-:R-:W-:Y:S01]  /*0570*/  IMAD.WIDE.U32 R26, R0, UR20, RZ ;  /* 0x00000014001a7c25 */ /* 0x010fe2000f8e00ff */
[----:B0-----:R-:W-:Y:S02]  /*0580*/  SHF.L.U32 R28, R22, 0x4, RZ ;  /* 0x00000004161c7819 */ /* 0x001fe400000006ff */
[----:B------:R-:W-:Y:S01]  /*0590*/  LEA.HI.X R31, R2, R15, R31, 0x1, P0 ;  /* 0x0000000f021f7211 */ /* 0x000fe200000f0c1f */
[----:B------:R-:W-:Y:S01]  /*05a0*/  IMAD R25, R0, UR9, R5 ;  /* 0x0000000900197c24 */ /* 0x000fe2000f8e0205 */
[----:B------:R-:W-:Y:S01]  /*05b0*/  LOP3.LUT R3, R28, 0x3e00, RZ, 0xc0, !PT ;  /* 0x00003e001c037812 */ /* 0x000fe200078ec0ff */
[----:B------:R-:W-:Y:S01]  /*05c0*/  IMAD R5, R17, UR18, R0 ;  /* 0x0000001211057c24 */ /* 0x000fe2000f8e0200 */
[----:B---3--:R-:W-:Y:S01]  /*05d0*/  LEA R24, P2, R26, R32, 0x2 ;  /* 0x000000201a187211 */ /* 0x008fe200078410ff */
[----:B------:R-:W-:Y:S01]  /*05e0*/  IMAD R6, R0, UR21, R27 ;  /* 0x0000001500067c24 */ /* 0x000fe2000f8e021b */
[----:B------:R-:W-:Y:S01]  /*05f0*/  LOP3.LUT R46, R3, 0x1f, R22, 0xf8, !PT ;  /* 0x0000001f032e7812 */ /* 0x000fe200078ef816 */
[----:B------:R-:W-:Y:S01]  /*0600*/  IMAD R5, R5, R10, RZ ;  /* 0x0000000a05057224 */ /* 0x000fe200078e02ff */
[----:B------:R-:W-:Y:S01]  /*0610*/  LEA R23, P1, R4, R18, 0x2 ;  /* 0x0000001204177211 */ /* 0x000fe200078210ff */
[----:B------:R-:W-:Y:S01]  /*0620*/  VIADD R32, R28, 0x1 ;  /* 0x000000011c207836 */ /* 0x000fe20000000000 */
[----:B------:R-:W-:Y:S01]  /*0630*/  LEA.HI.X R26, R26, R33, R6, 0x2, P2 ;  /* 0x000000211a1a7211 */ /* 0x000fe200010f1406 */
[----:B------:R-:W-:Y:S01]  /*0640*/  IMAD.WIDE.U32 R2, R46, 0x2, RZ ;  /* 0x000000022e027825 */ /* 0x000fe200078e00ff */
[----:B------:R-:W-:-:S02]  /*0650*/  LEA.HI.X R25, R4, R19, R25, 0x2, P1 ;  /* 0x0000001304197211 */ /* 0x000fc400008f1419 */
[C---:B------:R-:W-:Y:S01]  /*0660*/  IADD3 R33, PT, PT, R28.reuse, 0x2, RZ ;  /* 0x000000021c217810 */ /* 0x040fe20007ffe0ff */
[----:B-1----:R-:W-:Y:S01]  /*0670*/  IMAD R27, R5, UR6, RZ ;  /* 0x00000006051b7c24 */ /* 0x002fe2000f8e02ff */
[C---:B------:R-:W-:Y:S01]  /*0680*/  IADD3 R34, PT, PT, R28.reuse, 0x3, RZ ;  /* 0x000000031c227810 */ /* 0x040fe20007ffe0ff */
[C---:B------:R-:W-:Y:S01]  /*0690*/  VIADD R35, R28.reuse, 0x4 ;  /* 0x000000041c237836 */ /* 0x040fe20000000000 */
[C---:B------:R-:W-:Y:S01]  /*06a0*/  IADD3 R36, PT, PT, R28.reuse, 0x5, RZ ;  /* 0x000000051c247810 */ /* 0x040fe20007ffe0ff */
[C---:B------:R-:W-:Y:S01]  /*06b0*/  VIADD R38, R28.reuse, 0x7 ;  /* 0x000000071c267836 */ /* 0x040fe20000000000 */
[C---:B------:R-:W-:Y:S01]  /*06c0*/  IADD3 R37, PT, PT, R28.reuse, 0x6, RZ ;  /* 0x000000061c257810 */ /* 0x040fe20007ffe0ff */
[C---:B------:R-:W-:Y:S01]  /*06d0*/  VIADD R41, R28.reuse, 0xa ;  /* 0x0000000a1c297836 */ /* 0x040fe20000000000 */
[C---:B------:R-:W-:Y:S01]  /*06e0*/  IADD3 R39, PT, PT, R28.reuse, 0x8, RZ ;  /* 0x000000081c277810 */ /* 0x040fe20007ffe0ff */
[C---:B------:R-:W-:Y:S01]  /*06f0*/  VIADD R44, R28.reuse, 0xd ;  /* 0x0000000d1c2c7836 */ /* 0x040fe20000000000 */
[----:B------:R-:W-:-:S02]  /*0700*/  IADD3 R40, PT, PT, R28, 0x9, RZ ;  /* 0x000000091c287810 */ /* 0x000fc40007ffe0ff */
[C---:B------:R-:W-:Y:S02]  /*0710*/  IADD3 R42, PT, PT, R28.reuse, 0xb, RZ ;  /* 0x0000000b1c2a7810 */ /* 0x040fe40007ffe0ff */
[C---:B------:R-:W-:Y:S02]  /*0720*/  IADD3 R43, PT, PT, R28.reuse, 0xc, RZ ;  /* 0x0000000c1c2b7810 */ /* 0x040fe40007ffe0ff */
[C---:B------:R-:W-:Y:S02]  /*0730*/  IADD3 R45, PT, PT, R28.reuse, 0xe, RZ ;  /* 0x0000000e1c2d7810 */ /* 0x040fe40007ffe0ff */
[----:B------:R-:W-:Y:S02]  /*0740*/  IADD3 R47, PT, PT, R28, 0xf, RZ ;  /* 0x0000000f1c2f7810 */ /* 0x000fe40007ffe0ff */
        /* <DEDUP_REMOVED lines=16> */
.L_x_3932:
[----:B------:R-:W0:Y:S01]  /*0850*/  LDCU UR4, c[0x0][0x388] ;  /* 0x00007100ff0477ac */ /* 0x000e220008000800 */
[----:B-1----:R-:W-:Y:S01]  /*0860*/  IMAD.SHL.U32 R4, R46, 0x2, RZ ;  /* 0x000000022e047824 */ /* 0x002fe200078e00ff */
[----:B------:R-:W-:Y:S02]  /*0870*/  SHF.L.U32 R76, R67, 0x9, RZ ;  /* 0x00000009434c7819 */ /* 0x000fe400000006ff */
        /* <DEDUP_REMOVED lines=58> */
[C---:B0-----:R-:W-:Y:S01]  /*0c20*/  IADD3 R6, PT, PT, R77.reuse, 0x40, RZ ;  /* 0x000000404d067810 */ /* 0x041fe20007ffe0ff */
[C---:B------:R-:W-:Y:S01]  /*0c30*/  VIADD R72, R77.reuse, 0x60 ;  /* 0x000000604d487836 */ /* 0x040fe20000000000 */
[C---:B------:R-:W-:Y:S02]  /*0c40*/  IADD3 R78, PT, PT, R77.reuse, 0xa0, RZ ;  /* 0x000000a04d4e7810 */ /* 0x040fe40007ffe0ff */
[-C--:B------:R-:W-:Y:S02]  /*0c50*/  LEA.HI.SX32 R6, R6, R77.reuse, 0x1b ;  /* 0x0000004d06067211 */ /* 0x080fe400078fdaff */
[C---:B------:R-:W-:Y:S02]  /*0c60*/  IADD3 R74, PT, PT, R77.reuse, 0x80, RZ ;  /* 0x000000804d4a7810 */ /* 0x040fe40007ffe0ff */
[----:B------:R-:W-:Y:S02]  /*0c70*/  IADD3 R68, PT, PT, R77, 0x20, RZ ;  /* 0x000000204d447810 */ /* 0x000fe40007ffe0ff */
[----:B------:R-:W-:-:S02]  /*0c80*/  LEA.HI.SX32 R72, R72, R77, 0x1b ;  /* 0x0000004d48487211 */ /* 0x000fc400078fdaff */
[-C--:B------:R-:W-:Y:S02]  /*0c90*/  LEA.HI.SX32 R78, R78, R77.reuse, 0x1b ;  /* 0x0000004d4e4e7211 */ /* 0x080fe400078fdaff */
[----:B------:R-:W-:Y:S01]  /*0ca0*/  LEA R75, R6, UR4, 0x1 ;  /* 0x00000004064b7c11 */ /* 0x000fe2000f8e08ff */
[C---:B------:R-:W-:Y:S01]  /*0cb0*/  VIADD R80, R77.reuse, 0xc0 ;  /* 0x000000c04d507836 */ /* 0x040fe20000000000 */
[CC--:B------:R-:W-:Y:S02]  /*0cc0*/  LEA.HI.SX32 R70, R77.reuse, R77.reuse, 0x1b ;  /* 0x0000004d4d467211 */ /* 0x0c0fe400078fdaff */
[-C--:B------:R-:W-:Y:S02]  /*0cd0*/  LEA.HI.SX32 R73, R74, R77.reuse, 0x1b ;  /* 0x0000004d4a497211 */ /* 0x080fe400078fdaff */
[----:B------:R-:W-:Y:S02]  /*0ce0*/  IADD3 R6, PT, PT, R77, 0xe0, RZ ;  /* 0x000000e04d067810 */ /* 0x000fe40007ffe0ff */
[----:B------:R-:W-:-:S02]  /*0cf0*/  LEA.HI.SX32 R68, R68, R77, 0x1b ;  /* 0x0000004d44447211 */ /* 0x000fc400078fdaff */
[----:B------:R-:W-:Y:S02]  /*0d00*/  LEA R74, R72, UR4, 0x1 ;  /* 0x00000004484a7c11 */ /* 0x000fe4000f8e08ff */
[----:B------:R-:W-:Y:S02]  /*0d10*/  LEA R72, R78, UR4, 0x1 ;  /* 0x000000044e487c11 */ /* 0x000fe4000f8e08ff */
[----:B------:R-:W-:Y:S02]  /*0d20*/  IADD3 R78, PT, PT, R77, 0x100, RZ ;  /* 0x000001004d4e7810 */ /* 0x000fe40007ffe0ff */
[----:B------:R-:W-:Y:S02]  /*0d30*/  LEA R70, R70, UR4, 0x1 ;  /* 0x0000000446467c11 */ /* 0x000fe4000f8e08ff */
[----:B------:R-:W-:Y:S02]  /*0d40*/  LEA.HI.SX32 R6, R6, R77, 0x1b ;  /* 0x0000004d06067211 */ /* 0x000fe400078fdaff */
[----:B------:R-:W-:-:S02]  /*0d50*/  LEA R68, R68, UR4, 0x1 ;  /* 0x0000000444447c11 */ /* 0x000fc4000f8e08ff */
[-C--:B------:R-:W-:Y:S01]  /*0d60*/  LEA.HI.SX32 R71, R80, R77.reuse, 0x1b ;  /* 0x0000004d50477211 */ /* 0x080fe200078fdaff */
[----:B------:R-:W-:Y:S01]  /*0d70*/  VIADD R80, R77, 0x120 ;  /* 0x000001204d507836 */ /* 0x000fe20000000000 */
[----:B------:R-:W-:Y:S02]  /*0d80*/  LEA.HI.SX32 R79, R78, R77, 0x1b ;  /* 0x0000004d4e4f7211 */ /* 0x000fe400078fdaff */
[----:B------:R-:W-:Y:S02]  /*0d90*/  LEA R73, R73, UR4, 0x1 ;  /* 0x0000000449497c11 */ /* 0x000fe4000f8e08ff */
[----:B------:R-:W-:Y:S01]  /*0da0*/  LEA R78, R6, UR4, 0x1 ;  /* 0x00000004064e7c11 */ /* 0x000fe2000f8e08ff */
[C---:B------:R-:W-:Y:S01]  /*0db0*/  VIADD R6, R77.reuse, 0x180 ;  /* 0x000001804d067836 */ /* 0x040fe20000000000 */
[----:B------:R-:W-:Y:S02]  /*0dc0*/  IADD3 R82, PT, PT, R77, 0x140, RZ ;  /* 0x000001404d527810 */ /* 0x000fe40007ffe0ff */
[----:B------:R-:W-:-:S02]  /*0dd0*/  LEA R71, R71, UR4, 0x1 ;  /* 0x0000000447477c11 */ /* 0x000fc4000f8e08ff */
[----:B------:R-:W-:Y:S02]  /*0de0*/  IADD3 R84, PT, PT, R77, 0x160, RZ ;  /* 0x000001604d547810 */ /* 0x000fe40007ffe0ff */
        /* <DEDUP_REMOVED lines=9> */
[----:B------:R-:W-:-:S04]  /*0e80*/  SHF.L.U32 R6, R77, 0x4, RZ ;  /* 0x000000044d067819 */ /* 0x000fc800000006ff */
        /* <DEDUP_REMOVED lines=9> */
[----:B------:R-:W-:Y:S01]  /*0f20*/  PRMT R99, RZ, 0x7610, R99 ;  /* 0x00007610ff637816 */ /* 0x000fe20000000063 */
[----:B--2---:R-:W-:Y:S04]  /*0f30*/  STS.U16 [R70], R9 ;  /* 0x0000000946007388 */ /* 0x004fe80000000400 */
[----:B---3--:R-:W-:Y:S04]  /*0f40*/  STS.U16 [R68+0x40], R11 ;  /* 0x0000400b44007388 */ /* 0x008fe80000000400 */
[----:B----4-:R0:W-:Y:S04]  /*0f50*/  STS.U16 [R75+0x80], R8 ;  /* 0x000080084b007388 */ /* 0x0101e80000000400 */
[----:B------:R-:W-:Y:S01]  /*0f60*/  STS.U16 [R74+0xc0], R13 ;  /* 0x0000c00d4a007388 */ /* 0x000fe20000000400 */
[----:B0-----:R-:W-:-:S03]  /*0f70*/  IADD3 R8, PT, PT, R77, 0x1a0, RZ ;  /* 0x000001a04d087810 */ /* 0x001fc60007ffe0ff */
[----:B------:R0:W-:Y:S04]  /*0f80*/  STS.U16 [R73+0x100], R10 ;  /* 0x0001000a49007388 */ /* 0x0001e80000000400 */
[----:B------:R-:W-:Y:S04]  /*0f90*/  STS.U16 [R72+0x140], R15 ;  /* 0x0001400f48007388 */ /* 0x000fe80000000400 */
[----:B------:R1:W-:Y:S01]  /*0fa0*/  STS.U16 [R71+0x180], R12 ;  /* 0x0001800c47007388 */ /* 0x0003e20000000400 */
[----:B0-----:R-:W-:-:S03]  /*0fb0*/  IADD3 R10, PT, PT, R77, 0x1c0, RZ ;  /* 0x000001c04d0a7810 */ /* 0x001fc60007ffe0ff */
[----:B------:R-:W-:Y:S01]  /*0fc0*/  STS.U16 [R78+0x1c0], R17 ;  /* 0x0001c0114e007388 */ /* 0x000fe20000000400 */
[-C--:B------:R-:W-:Y:S01]  /*0fd0*/  LEA.HI.SX32 R8, R8, R77.reuse, 0x1b ;  /* 0x0000004d08087211 */ /* 0x080fe200078fdaff */
[----:B-1----:R-:W-:Y:S02]  /*0fe0*/  VIADD R12, R77, 0x1e0 ;  /* 0x000001e04d0c7836 */ /* 0x002fe40000000000 */
[----:B------:R-:W-:Y:S01]  /*0ff0*/  STS.U16 [R79+0x200], R14 ;  /* 0x0002000e4f007388 */ /* 0x000fe20000000400 */
[----:B------:R-:W-:-:S03]  /*1000*/  LEA.HI.SX32 R10, R10, R77, 0x1b ;  /* 0x0000004d0a0a7211 */ /* 0x000fc600078fdaff */
[----:B------:R-:W-:Y:S01]  /*1010*/  STS.U16 [R80+0x240], R19 ;  /* 0x0002401350007388 */ /* 0x000fe20000000400 */
[----:B------:R-:W-:Y:S02]  /*1020*/  LEA.HI.SX32 R12, R12, R77, 0x1b ;  /* 0x0000004d0c0c7211 */ /* 0x000fe400078fdaff */
[----:B------:R-:W-:Y:S01]  /*1030*/  LEA R84, R8, UR4, 0x1 ;  /* 0x0000000408547c11 */ /* 0x000fe2000f8e08ff */
[----:B------:R-:W-:Y:S01]  /*1040*/  STS.U16 [R81+0x280], R16 ;  /* 0x0002801051007388 */ /* 0x000fe20000000400 */
[----:B------:R-:W-:-:S03]  /*1050*/  LEA R86, R12, UR4, 0x1 ;  /* 0x000000040c567c11 */ /* 0x000fc6000f8e08ff */
[----:B------:R0:W-:Y:S04]  /*1060*/  STS.U16 [R82+0x2c0], R85 ;  /* 0x0002c05552007388 */ /* 0x0001e80000000400 */
[----:B------:R-:W-:Y:S01]  /*1070*/  STS.U16 [R83+0x300], R18 ;  /* 0x0003001253007388 */ /* 0x000fe20000000400 */
[----:B0-----:R-:W-:-:S03]  /*1080*/  LEA R85, R10, UR4, 0x1 ;  /* 0x000000040a557c11 */ /* 0x001fc6000f8e08ff */
        /* <DEDUP_REMOVED lines=59> */
[----:B--2---:R-:W-:Y:S04]  /*1440*/  STS.U16 [R70], R93 ;  /* 0x0000005d46007388 */ /* 0x004fe80000000400 */
[----:B---3--:R-:W-:Y:S04]  /*1450*/  STS.U16 [R68+0x40], R89 ;  /* 0x0000405944007388 */ /* 0x008fe80000000400 */
[----:B----4-:R0:W-:Y:S04]  /*1460*/  STS.U16 [R75+0x80], R12 ;  /* 0x0000800c4b007388 */ /* 0x0101e80000000400 */
[----:B------:R-:W-:Y:S01]  /*1470*/  STS.U16 [R74+0xc0], R91 ;  /* 0x0000c05b4a007388 */ /* 0x000fe20000000400 */
[----:B0-----:R-:W0:Y:S03]  /*1480*/  LDC R12, c[0x0][0x38c] ;  /* 0x0000e300ff0c7b82 */ /* 0x001e260000000800 */
        /* <DEDUP_REMOVED lines=29> */
[----:B-1----:R-:W-:-:S02]  /*1660*/  HADD2.F32 R88, -RZ, R88.H0_H0 ;  /* 0x20000058ff587230 */ /* 0x002fc40000004100 */
[----:B--2---:R-:W-:-:S03]  /*1670*/  HADD2.F32 R110, -RZ, R92.H0_H0 ;  /* 0x2000005cff6e7230 */ /* 0x004fc60000004100 */
[----:B-----5:R-:W-:-:S05]  /*1680*/  FADD.FTZ R92, R88, R21 ;  /* 0x00000015585c7221 */ /* 0x020fca0000010000 */
[----:B------:R-:W-:-:S04]  /*1690*/  FSETP.GTU.FTZ.AND P0, PT, R92, 20, PT ;  /* 0x41a000005c00780b */ /* 0x000fc80003f1c000 */
[----:B------:R-:W-:Y:S01]  /*16a0*/  ISETP.EQ.OR P0, PT, RZ, UR7, P0 ;  /* 0x00000007ff007c0c */ /* 0x000fe20008702670 */
        /* <DEDUP_REMOVED lines=16> */
[----:B------:R-:W-:Y:S01]  /*17b0*/  IMAD.MOV.U32 R108, RZ, RZ, 0x3e800000 ;  /* 0x3e800000ff6c7424 */ /* 0x000fe200078e00ff */
        /* <DEDUP_REMOVED lines=28> */
.L_x_3897:
[----:B------:R-:W-:Y:S05]  /*1980*/  BSYNC.RECONVERGENT B0 ;  /* 0x0000000000007941 */ /* 0x000fea0003800200 */
.L_x_3896:
        /* <DEDUP_REMOVED lines=37> */
.L_x_3899:
[----:B------:R-:W-:Y:S05]  /*1be0*/  BSYNC.RECONVERGENT B0 ;  /* 0x0000000000007941 */ /* 0x000fea0003800200 */
.L_x_3898:
        /* <DEDUP_REMOVED lines=35> */
.L_x_3901:
[----:B------:R-:W-:Y:S05]  /*1e20*/  BSYNC.RECONVERGENT B0 ;  /* 0x0000000000007941 */ /* 0x000fea0003800200 */
.L_x_3900:
        /* <DEDUP_REMOVED lines=37> */
.L_x_3903:
[----:B------:R-:W-:Y:S05]  /*2080*/  BSYNC.RECONVERGENT B0 ;  /* 0x0000000000007941 */ /* 0x000fea0003800200 */
.L_x_3902:
        /* <DEDUP_REMOVED lines=35> */
.L_x_3905:
[----:B------:R-:W-:Y:S05]  /*22c0*/  BSYNC.RECONVERGENT B0 ;  /* 0x0000000000007941 */ /* 0x000fea0003800200 */
.L_x_3904:
        /* <DEDUP_REMOVED lines=37> */
.L_x_3907:
[----:B------:R-:W-:Y:S05]  /*2520*/  BSYNC.RECONVERGENT B0 ;  /* 0x0000000000007941 */ /* 0x000fea0003800200 */
.L_x_3906:
        /* <DEDUP_REMOVED lines=35> */
.L_x_3909:
[----:B------:R-:W-:Y:S05]  /*2760*/  BSYNC.RECONVERGENT B0 ;  /* 0x0000000000007941 */ /* 0x000fea0003800200 */
.L_x_3908:
        /* <DEDUP_REMOVED lines=37> */
.L_x_3911:
[----:B------:R-:W-:Y:S05]  /*29c0*/  BSYNC.RECONVERGENT B0 ;  /* 0x0000000000007941 */ /* 0x000fea0003800200 */
.L_x_3910:
        /* <DEDUP_REMOVED lines=37> */
.L_x_3913:
[----:B------:R-:W-:Y:S05]  /*2c20*/  BSYNC.RECONVERGENT B0 ;  /* 0x0000000000007941 */ /* 0x000fea0003800200 */
.L_x_3912:
        /* <DEDUP_REMOVED lines=41> */
.L_x_3915:
[----:B------:R-:W-:Y:S05]  /*2ec0*/  BSYNC.RECONVERGENT B0 ;  /* 0x0000000000007941 */ /* 0x000fea0003800200 */
.L_x_3914:
        /* <DEDUP_REMOVED lines=39> */
.L_x_3917:
[----:B------:R-:W-:Y:S05]  /*3140*/  BSYNC.RECONVERGENT B0 ;  /* 0x0000000000007941 */ /* 0x000fea0003800200 */
.L_x_3916:
        /* <DEDUP_REMOVED lines=44> */
.L_x_3919:
[----:B------:R-:W-:Y:S05]  /*3410*/  BSYNC.RECONVERGENT B0 ;  /* 0x0000000000007941 */ /* 0x000fea0003800200 */
.L_x_3918:
        /* <DEDUP_REMOVED lines=32> */
.L_x_3921:
[----:B------:R-:W-:Y:S05]  /*3620*/  BSYNC.RECONVERGENT B0 ;  /* 0x0000000000007941 */ /* 0x000fea0003800200 */
.L_x_3920:
        /* <DEDUP_REMOVED lines=32> */
.L_x_3923:
[----:B------:R-:W-:Y:S05]  /*3830*/  BSYNC.RECONVERGENT B0 ;  /* 0x0000000000007941 */ /* 0x000fea0003800200 */
.L_x_3922:
        /* <DEDUP_REMOVED lines=32> */
.L_x_3925:
[----:B------:R-:W-:Y:S05]  /*3a40*/  BSYNC.RECONVERGENT B0 ;  /* 0x0000000000007941 */ /* 0x000fea0003800200 */
.L_x_3924:
        /* <DEDUP_REMOVED lines=32> */
.L_x_3927:
[----:B------:R-:W-:Y:S05]  /*3c50*/  BSYNC.RECONVERGENT B0 ;  /* 0x0000000000007941 */ /* 0x000fea0003800200 */
.L_x_3926:
        /* <DEDUP_REMOVED lines=26> */
[----:B------:R-:W-:Y:S01]  /*3e00*/  IADD3 R192, P0, PT, R29, R66, RZ ;  /* 0x000000421dc07210 */ /* 0x000fe20007f1e0ff */
        /* <DEDUP_REMOVED lines=14> */
[----:B------:R-:W-:Y:S01]  /*3ef0*/  ISETP.GE.AND P1, PT, R46, R69, PT ;  /* 0x000000452e00720c */ /* 0x000fe20003f26270 */
[----:B------:R-:W-:Y:S01]  /*3f00*/  IMAD.MOV.U32 R142, RZ, RZ, R25 ;  /* 0x000000ffff8e7224 */ /* 0x000fe200078e0019 */
[----:B------:R-:W-:Y:S01]  /*3f10*/  MOV R137, R24 ;  /* 0x0000001800897202 */ /* 0x000fe20000000f00 */
[----:B------:R-:W-:Y:S01]  /*3f20*/  UIADD3 UR5, UPT, UPT, UR4, 0x450, URZ ;  /* 0x0000045004057890 */ /* 0x000fe2000fffe0ff */
[----:B------:R-:W3:Y:S01]  /*3f30*/  LDC.64 R10, c[0x0][0x480] ;  /* 0x00012000ff0a7b82 */ /* 0x000ee20000000a00 */
[----:B------:R-:W-:-:S02]  /*3f40*/  MOV R140, R26 ;  /* 0x0000001a008c7202 */ /* 0x000fc40000000f00 */
[----:B------:R-:W-:Y:S02]  /*3f50*/  MOV R139, R23 ;  /* 0x00000017008b7202 */ /* 0x000fe40000000f00 */
[----:B------:R-:W-:Y:S02]  /*3f60*/  IADD3 R141, PT, PT, -R12, RZ, RZ ;  /* 0x000000ff0c8d7210 */ /* 0x000fe40007ffe1ff */
[----:B------:R-:W-:Y:S02]  /*3f70*/  IADD3.X R193, PT, PT, R3, R31, RZ, P0, !PT ;  /* 0x0000001f03c17210 */ /* 0x000fe400007fe4ff */
[----:B-1----:R-:W-:Y:S02]  /*3f80*/  SHF.L.U64.HI R5, R4, 0x2, R5 ;  /* 0x0000000204057819 */ /* 0x002fe40000010205 */
[----:B0-----:R-:W-:Y:S02]  /*3f90*/  SHF.L.U64.HI R7, R6, 0x2, R7 ;  /* 0x0000000206077819 */ /* 0x001fe40000010207 */
[----:B--2---:R-:W-:-:S07]  /*3fa0*/  SHF.L.U64.HI R9, R8, 0x1, R9 ;  /* 0x0000000108097819 */ /* 0x004fce0000010209 */
.L_x_3931:
[-C--:B------:R-:W-:Y:S01]  /*3fb0*/  ISETP.GE.AND P2, PT, R51, R69.reuse, PT ;  /* 0x000000453300720c */ /* 0x080fe20003f46270 */
[----:B0-----:R-:W-:Y:S01]  /*3fc0*/  IMAD.MOV.U32 R13, RZ, RZ, R193 ;  /* 0x000000ffff0d7224 */ /* 0x001fe200078e00c1 */
[-C--:B------:R-:W-:Y:S02]  /*3fd0*/  ISETP.GE.AND P0, PT, R50, R69.reuse, PT ;  /* 0x000000453200720c */ /* 0x080fe40003f06270 */
[----:B------:R-:W-:Y:S02]  /*3fe0*/  ISETP.GE.AND P3, PT, R52, R69, PT ;  /* 0x000000453400720c */ /* 0x000fe40003f66270 */
[----:B------:R-:W-:-:S05]  /*3ff0*/  MOV R12, R192 ;  /* 0x000000c0000c7202 */ /* 0x000fca0000000f00 */
[----:B------:R-:W2:Y:S04]  /*4000*/  @!P1 LDG.E.U16 R18, desc[UR16][R12.64+-0x200] ;  /* 0xfffe00100c129981 */ /* 0x000ea8000c1e1500 */
[----:B------:R-:W4:Y:S04]  /*4010*/  @!P2 LDG.E.U16 R15, desc[UR16][R12.64+-0x180] ;  /* 0xfffe80100c0fa981 */ /* 0x000f28000c1e1500 */
[----:B------:R-:W5:Y:S04]  /*4020*/  @!P0 LDG.E.U16 R14, desc[UR16][R12.64+-0x1c0] ;  /* 0xfffe40100c0e8981 */ /* 0x000f68000c1e1500 */
[----:B------:R-:W3:Y:S01]  /*4030*/  @!P3 LDG.E.U16 R19, desc[UR16][R12.64+-0x140] ;  /* 0xfffec0100c13b981 */ /* 0x000ee2000c1e1500 */
[----:B------:R-:W-:-:S02]  /*4040*/  CS2R R16, SRZ ;  /* 0x0000000000107805 */ /* 0x000fc4000001ff00 */
[-C--:B------:R-:W-:Y:S02]  /*4050*/  ISETP.GE.AND P5, PT, R53, R69.reuse, PT ;  /* 0x000000453500720c */ /* 0x080fe40003fa6270 */
[-C--:B------:R-:W-:Y:S02]  /*4060*/  ISETP.GE.AND P6, PT, R54, R69.reuse, PT ;  /* 0x000000453600720c */ /* 0x080fe40003fc6270 */
[----:B------:R-:W-:-:S09]  /*4070*/  ISETP.GE.AND P4, PT, R56, R69, PT ;  /* 0x000000453800720c */ /* 0x000fd20003f86270 */
[----:B------:R-:W3:Y:S04]  /*4080*/  @!P5 LDG.E.U16 R144, desc[UR16][R12.64+-0x100] ;  /* 0xffff00100c90d981 */ /* 0x000ee8000c1e1500 */
[----:B------:R-:W3:Y:S01]  /*4090*/  @!P4 LDG.E.U16 R145, desc[UR16][R12.64+-0x40] ;  /* 0xffffc0100c91c981 */ /* 0x000ee2000c1e1500 */
[----:B--2---:R-:W-:Y:S02]  /*40a0*/  @!P1 PRMT R17, R18, 0x5410, RZ ;  /* 0x0000541012119816 */ /* 0x004fe400000000ff */
[----:B----4-:R-:W-:Y:S02]  /*40b0*/  @!P2 PRMT R16, R15, 0x5410, RZ ;  /* 0x000054100f10a816 */ /* 0x010fe400000000ff */
[----:B-----5:R-:W-:Y:S02]  /*40c0*/  @!P0 PRMT R17, R17, 0x5410, R14 ;  /* 0x0000541011118816 */ /* 0x020fe4000000000e */
[----:B------:R-:W-:-:S02]  /*40d0*/  ISETP.GE.AND P0, PT, R55, R69, PT ;  /* 0x000000453700720c */ /* 0x000fc40003f06270 */
[----:B---3--:R-:W-:Y:S02]  /*40e0*/  @!P3 PRMT R16, R16, 0x5410, R19 ;  /* 0x000054101010b816 */ /* 0x008fe40000000013 */
[-C--:B------:R-:W-:Y:S01]  /*40f0*/  ISETP.GE.AND P3, PT, R57, R69.reuse, PT ;  /* 0x000000453900720c */ /* 0x080fe20003f66270 */
[----:B------:R-:W2:Y:S01]  /*4100*/  @!P6 LDG.E.U16 R19, desc[UR16][R12.64+-0xc0] ;  /* 0xffff40100c13e981 */ /* 0x000ea2000c1e1500 */
[----:B------:R-:W-:-:S07]  /*4110*/  ISETP.GE.AND P2, PT, R58, R69, PT ;  /* 0x000000453a00720c */ /* 0x000fce0003f46270 */
[----:B------:R-:W3:Y:S04]  /*4120*/  @!P0 LDG.E.U16 R143, desc[UR16][R12.64+-0x80] ;  /* 0xffff80100c8f8981 */ /* 0x000ee8000c1e1500 */
[----:B------:R-:W4:Y:S04]  /*4130*/  @!P3 LDG.E.U16 R147, desc[UR16][R12.64] ;  /* 0x000000100c93b981 */ /* 0x000f28000c1e1500 */
[----:B------:R-:W5:Y:S01]  /*4140*/  @!P2 LDG.E.U16 R149, desc[UR16][R12.64+0x40] ;  /* 0x000040100c95a981 */ /* 0x000f62000c1e1500 */
[----:B------:R-:W-:Y:S01]  /*4150*/  HFMA2 R18, -RZ, RZ, 0, 0 ;  /* 0x00000000ff127431 */ /* 0x000fe200000001ff */
[----:B------:R-:W-:-:S02]  /*4160*/  MOV R14, R139 ;  /* 0x0000008b000e7202 */ /* 0x000fc40000000f00 */
[----:B------:R-:W-:Y:S02]  /*4170*/  MOV R15, R142 ;  /* 0x0000008e000f7202 */ /* 0x000fe40000000f00 */
[----:B------:R-:W-:Y:S01]  /*4180*/  @!P5 PRMT R18, R144, 0x5410, RZ ;  /* 0x000054109012d816 */ /* 0x000fe200000000ff */
[----:B------:R-:W-:Y:S02]  /*4190*/  IMAD.MOV.U32 R144, RZ, RZ, RZ ;  /* 0x000000ffff907224 */ /* 0x000fe400078e00ff */
[----:B------:R-:W5:Y:S01]  /*41a0*/  LDG.E R169, desc[UR16][R14.64] ;  /* 0x000000100ea97981 */ /* 0x000f62000c1e1900 */
[----:B------:R-:W-:Y:S02]  /*41b0*/  ISETP.GE.AND P5, PT, R59, R69, PT ;  /* 0x000000453b00720c */ /* 0x000fe40003fa6270 */
[----:B------:R-:W-:-:S11]  /*41c0*/  MOV R146, RZ ;  /* 0x000000ff00927202 */ /* 0x000fd60000000f00 */
[----:B------:R-:W5:Y:S01]  /*41d0*/  @!P5 LDG.E.U16 R157, desc[UR16][R12.64+0x80] ;  /* 0x000080100c9dd981 */ /* 0x000f62000c1e1500 */
[----:B--2---:R-:W-:Y:S02]  /*41e0*/  @!P6 PRMT R18, R18, 0x5410, R19 ;  /* 0x000054101212e816 */ /* 0x004fe40000000013 */
[-C--:B------:R-:W-:Y:S02]  /*41f0*/  ISETP.GE.AND P6, PT, R60, R69.reuse, PT ;  /* 0x000000453c00720c */ /* 0x080fe40003fc6270 */
[----:B---3--:R-:W-:Y:S02]  /*4200*/  @!P0 PRMT R144, R143, 0x5410, RZ ;  /* 0x000054108f908816 */ /* 0x008fe400000000ff */
[-C--:B------:R-:W-:Y:S02]  /*4210*/  ISETP.GE.AND P0, PT, R61, R69.reuse, PT ;  /* 0x000000453d00720c */ /* 0x080fe40003f06270 */
[----:B----4-:R-:W-:Y:S02]  /*4220*/  @!P3 PRMT R146, R147, 0x5410, RZ ;  /* 0x000054109392b816 */ /* 0x010fe400000000ff */
[----:B------:R-:W-:-:S05]  /*4230*/  ISETP.GE.AND P3, PT, R63, R69, PT ;  /* 0x000000453f00720c */ /* 0x000fca0003f66270 */
[----:B------:R-:W2:Y:S01]  /*4240*/  @!P6 LDG.E.U16 R15, desc[UR16][R12.64+0xc0] ;  /* 0x0000c0100c0fe981 */ /* 0x000ea2000c1e1500 */
[----:B-----5:R-:W-:Y:S02]  /*4250*/  @!P2 PRMT R146, R146, 0x5410, R149 ;  /* 0x000054109292a816 */ /* 0x020fe40000000095 */
[-C--:B------:R-:W-:Y:S02]  /*4260*/  ISETP.GE.AND P2, PT, R62, R69.reuse, PT ;  /* 0x000000453e00720c */ /* 0x080fe40003f46270 */
[----:B------:R-:W-:Y:S02]  /*4270*/  @!P4 PRMT R144, R144, 0x5410, R145 ;  /* 0x000054109090c816 */ /* 0x000fe40000000091 */
[----:B------:R-:W-:Y:S01]  /*4280*/  ISETP.GE.AND P4, PT, R64, R69, PT ;  /* 0x000000454000720c */ /* 0x000fe20003f86270 */
[----:B------:R-:W3:Y:S04]  /*4290*/  @!P0 LDG.E.U16 R19, desc[UR16][R12.64+0x100] ;  /* 0x000100100c138981 */ /* 0x000ee8000c1e1500 */
[----:B------:R-:W4:Y:S04]  /*42a0*/  @!P3 LDG.E.U16 R145, desc[UR16][R12.64+0x180] ;  /* 0x000180100c91b981 */ /* 0x000f28000c1e1500 */
[----:B------:R-:W5:Y:S04]  /*42b0*/  @!P2 LDG.E.U16 R143, desc[UR16][R12.64+0x140] ;  /* 0x000140100c8fa981 */ /* 0x000f68000c1e1500 */
[----:B------:R-:W5:Y:S01]  /*42c0*/  @!P4 LDG.E.U16 R147, desc[UR16][R12.64+0x1c0] ;  /* 0x0001c0100c93c981 */ /* 0x000f62000c1e1500 */
[----:B------:R-:W-:Y:S01]  /*42d0*/  FMUL.FTZ R169, R169, 1.4426950216293334961 ;  /* 0x3fb8aa3ba9a97820 */ /* 0x000fe20000410000 */
[----:B------:R-:W-:-:S03]  /*42e0*/  PRMT R151, R17, 0x7632, R151 ;  /* 0x0000763211977816 */ /* 0x000fc60000000097 */
[C---:B------:R-:W-:Y:S01]  /*42f0*/  FMUL.FTZ R14, R169.reuse, R92 ;  /* 0x0000005ca90e7220 */ /* 0x040fe20000410000 */
[----:B------:R-:W-:Y:S03]  /*4300*/  STS.U16 [R70], R17 ;  /* 0x0000001146007388 */ /* 0x000fe60000000400 */
[----:B------:R0:W1:Y:S01]  /*4310*/  MUFU.EX2 R149, R14 ;  /* 0x0000000e00957308 */ /* 0x0000620000000800 */
[----:B------:R-:W-:Y:S01]  /*4320*/  PRMT R152, R16, 0x7632, R152 ;  /* 0x0000763210987816 */ /* 0x000fe20000000098 */
[----:B------:R-:W-:Y:S01]  /*4330*/  FMUL.FTZ R148, R169, R93 ;  /* 0x0000005da9947220 */ /* 0x000fe20000410000 */
[----:B------:R-:W-:Y:S01]  /*4340*/  STS.U16 [R68+0x40], R151 ;  /* 0x0000409744007388 */ /* 0x000fe20000000400 */
[----:B0-----:R-:W-:-:S03]  /*4350*/  HFMA2 R14, -RZ, RZ, 0, 0 ;  /* 0x00000000ff0e7431 */ /* 0x001fc600000001ff */
[----:B------:R0:W-:Y:S01]  /*4360*/  STS.U16 [R75+0x80], R16 ;  /* 0x000080104b007388 */ /* 0x0001e20000000400 */
[----:B------:R-:W-:Y:S01]  /*4370*/  PRMT R153, R18, 0x7632, R153 ;  /* 0x0000763212997816 */ /* 0x000fe20000000099 */
[----:B------:R-:W5:Y:S02]  /*4380*/  MUFU.EX2 R148, R148 ;  /* 0x0000009400947308 */ /* 0x000f640000000800 */
[----:B------:R-:W-:Y:S01]  /*4390*/  STS.U16 [R74+0xc0], R152 ;  /* 0x0000c0984a007388 */ /* 0x000fe20000000400 */
[----:B------:R-:W-:Y:S01]  /*43a0*/  @!P5 PRMT R14, R157, 0x5410, RZ ;  /* 0x000054109d0ed816 */ /* 0x000fe200000000ff */
[C---:B------:R-:W-:Y:S01]  /*43b0*/  FMUL.FTZ R150, R169.reuse, R88 ;  /* 0x00000058a9967220 */ /* 0x040fe20000410000 */
[----:B0-----:R-:W-:Y:S01]  /*43c0*/  MOV R16, RZ ;  /* 0x000000ff00107202 */ /* 0x001fe20000000f00 */
[----:B------:R0:W-:Y:S01]  /*43d0*/  STS.U16 [R73+0x100], R18 ;  /* 0x0001001249007388 */ /* 0x0001e20000000400 */
[----:B------:R-:W-:Y:S01]  /*43e0*/  PRMT R154, R144, 0x7632, R154 ;  /* 0x00007632909a7816 */ /* 0x000fe2000000009a */
[----:B------:R-:W-:Y:S01]  /*43f0*/  FMUL.FTZ R17, R169, R89 ;  /* 0x00000059a9117220 */ /* 0x000fe20000410000 */
[----:B------:R-:W-:Y:S01]  /*4400*/  PRMT R156, R146, 0x7632, R156 ;  /* 0x00007632929c7816 */ /* 0x000fe2000000009c */
[----:B------:R-:W-:Y:S01]  /*4410*/  STS.U16 [R72+0x140], R153 ;  /* 0x0001409948007388 */ /* 0x000fe20000000400 */
[----:B------:R-:W5:Y:S01]  /*4420*/  MUFU.EX2 R155, R150 ;  /* 0x00000096009b7308 */ /* 0x000f620000000800 */
[----:B0-----:R-:W-:-:S02]  /*4430*/  IMAD.MOV.U32 R18, RZ, RZ, RZ ;  /* 0x000000ffff127224 */ /* 0x001fc400078e00ff */
[----:B------:R0:W-:Y:S04]  /*4440*/  STS.U16 [R71+0x180], R144 ;  /* 0x0001809047007388 */ /* 0x0001e80000000400 */
[----:B------:R-:W-:Y:S01]  /*4450*/  STS.U16 [R78+0x1c0], R154 ;  /* 0x0001c09a4e007388 */ /* 0x000fe20000000400 */
[----:B------:R-:W-:Y:S03]  /*4460*/  MUFU.EX2 R17, R17 ;  /* 0x0000001100117308 */ /* 0x000fe60000000800 */
[----:B------:R5:W-:Y:S04]  /*4470*/  STS.U16 [R79+0x200], R146 ;  /* 0x000200924f007388 */ /* 0x000be80000000400 */
[----:B------:R-:W-:Y:S01]  /*4480*/  STS.U16 [R80+0x240], R156 ;  /* 0x0002409c50007388 */ /* 0x000fe20000000400 */
[----:B------:R-:W-:-:S04]  /*4490*/  ISETP.GE.U32.AND P5, PT, R28, R69, PT ;  /* 0x000000451c00720c */ /* 0x000fc80003fa6070 */
[----:B-1----:R-:W-:Y:S01]  /*44a0*/  FSEL R149, R149, 1, !P5 ;  /* 0x3f80000095957808 */ /* 0x002fe20006800000 */
[----:B------:R-:W1:Y:S01]  /*44b0*/  S2UR UR6, SR_CgaCtaId ;  /* 0x00000000000679c3 */ /* 0x000e620000008800 */
[----:B--2---:R-:W-:Y:S02]  /*44c0*/  @!P6 PRMT R14, R14, 0x5410, R15 ;  /* 0x000054100e0ee816 */ /* 0x004fe4000000000f */
[----:B---3--:R-:W-:Y:S01]  /*44d0*/  @!P0 PRMT R16, R19, 0x5410, RZ ;  /* 0x0000541013108816 */ /* 0x008fe200000000ff */
[----:B------:R-:W-:Y:S01]  /*44e0*/  FMUL.FTZ R19, R169, R91 ;  /* 0x0000005ba9137220 */ /* 0x000fe20000410000 */
[----:B----4-:R-:W-:Y:S01]  /*44f0*/  @!P3 PRMT R18, R145, 0x5410, RZ ;  /* 0x000054109112b816 */ /* 0x010fe200000000ff */
[----:B------:R-:W-:Y:S01]  /*4500*/  FMUL.FTZ R145, R169, R95 ;  /* 0x0000005fa9917220 */ /* 0x000fe20000410000 */
[----:B0-----:R-:W-:-:S03]  /*4510*/  PRMT R144, R14, 0x7632, R144 ;  /* 0x000076320e907816 */ /* 0x001fc60000000090 */
[----:B------:R-:W0:Y:S01]  /*4520*/  MUFU.EX2 R19, R19 ;  /* 0x0000001300137308 */ /* 0x000e220000000800 */
[----:B-----5:R-:W-:Y:S01]  /*4530*/  @!P2 PRMT R16, R16, 0x5410, R143 ;  /* 0x000054101010a816 */ /* 0x020fe2000000008f */
[----:B------:R-:W-:Y:S01]  /*4540*/  FMUL.FTZ R15, R169, R90 ;  /* 0x0000005aa90f7220 */ /* 0x000fe20000410000 */
[----:B------:R-:W-:Y:S01]  /*4550*/  @!P4 PRMT R18, R18, 0x5410, R147 ;  /* 0x000054101212c816 */ /* 0x000fe20000000093 */
[----:B------:R2:W-:Y:S01]  /*4560*/  STS.U16 [R81+0x280], R14 ;  /* 0x0002800e51007388 */ /* 0x0005e20000000400 */
[----:B------:R-:W-:-:S03]  /*4570*/  PRMT R146, R16, 0x7632, R146 ;  /* 0x0000763210927816 */ /* 0x000fc60000000092 */
[----:B------:R3:W4:Y:S01]  /*4580*/  MUFU.EX2 R159, R15 ;  /* 0x0000000f009f7308 */ /* 0x0007220000000800 */
[----:B------:R5:W-:Y:S01]  /*4590*/  STS.U16 [R82+0x2c0], R144 ;  /* 0x0002c09052007388 */ /* 0x000be20000000400 */
[----:B------:R-:W-:-:S03]  /*45a0*/  ISETP.GE.U32.AND P4, PT, R32, R69, PT ;  /* 0x000000452000720c */ /* 0x000fc60003f86070 */
[----:B------:R1:W-:Y:S01]  /*45b0*/  STS.U16 [R83+0x300], R16 ;  /* 0x0003001053007388 */ /* 0x0003e20000000400 */
[----:B--2---:R-:W-:Y:S02]  /*45c0*/  PRMT R14, R18, 0x7632, R14 ;  /* 0x00007632120e7816 */ /* 0x004fe4000000000e */
[----:B------:R-:W2:Y:S01]  /*45d0*/  MUFU.EX2 R145, R145 ;  /* 0x0000009100917308 */ /* 0x000ea20000000800 */
[----:B------:R-:W-:Y:S01]  /*45e0*/  STS.U16 [R84+0x340], R146 ;  /* 0x0003409254007388 */ /* 0x000fe20000000400 */
[----:B-----5:R-:W-:-:S03]  /*45f0*/  FMUL.FTZ R144, R169, R94 ;  /* 0x0000005ea9907220 */ /* 0x020fc60000410000 */
[----:B------:R-:W-:Y:S01]  /*4600*/  STS.U16 [R85+0x380], R18 ;  /* 0x0003801255007388 */ /* 0x000fe20000000400 */
[----:B---3--:R-:W-:-:S03]  /*4610*/  MOV R15, R140 ;  /* 0x0000008c000f7202 */ /* 0x008fc60000000f00 */
[----:B------:R3:W-:Y:S01]  /*4620*/  STS.U16 [R86+0x3c0], R14 ;  /* 0x0003c00e56007388 */ /* 0x0007e20000000400 */
[----:B------:R5:W2:Y:S01]  /*4630*/  MUFU.EX2 R163, R144 ;  /* 0x0000009000a37308 */ /* 0x000aa20000000800 */
[-C--:B------:R-:W-:Y:S01]  /*4640*/  ISETP.GE.U32.AND P3, PT, R33, R69.reuse, PT ;  /* 0x000000452100720c */ /* 0x080fe20003f66070 */
[----:B-1----:R-:W-:Y:S01]  /*4650*/  FMUL.FTZ R16, R169, R96 ;  /* 0x00000060a9107220 */ /* 0x002fe20000410000 */
[----:B------:R-:W-:Y:S01]  /*4660*/  ISETP.GE.U32.AND P6, PT, R36, R69, PT ;  /* 0x000000452400720c */ /* 0x000fe20003fc6070 */
[----:B------:R-:W-:Y:S01]  /*4670*/  NOP ;  /* 0x0000000000007918 */ /* 0x000fe20000000000 */
[----:B---3--:R-:W-:Y:S02]  /*4680*/  MOV R14, R137 ;  /* 0x00000089000e7202 */ /* 0x008fe40000000f00 */
[----:B-----5:R-:W-:Y:S02]  /*4690*/  FSEL R144, R105, RZ, !P5 ;  /* 0x000000ff69907208 */ /* 0x020fe40006800000 */
[----:B------:R-:W-:Y:S01]  /*46a0*/  FSEL R147, R122, RZ, !P4 ;  /* 0x000000ff7a937208 */ /* 0x000fe20006000000 */
[----:B------:R1:W3:Y:S01]  /*46b0*/  LDG.E R143, desc[UR16][R14.64] ;  /* 0x000000100e8f7981 */ /* 0x0002e2000c1e1900 */
[----:B------:R-:W-:-:S02]  /*46c0*/  FSEL R150, R148, 1, !P4 ;  /* 0x3f80000094967808 */ /* 0x000fc40006000000 */
[-C--:B------:R-:W-:Y:S02]  /*46d0*/  ISETP.GE.U32.AND P2, PT, R34, R69.reuse, PT ;  /* 0x000000452200720c */ /* 0x080fe40003f46070 */
[----:B------:R-:W-:Y:S01]  /*46e0*/  FSEL R155, R155, 1, !P3 ;  /* 0x3f8000009b9b7808 */ /* 0x000fe20005800000 */
[----:B------:R-:W5:Y:S01]  /*46f0*/  MUFU.EX2 R16, R16 ;  /* 0x0000001000107308 */ /* 0x000f620000000800 */
[----:B------:R-:W-:Y:S02]  /*4700*/  FSEL R148, R107, RZ, !P3 ;  /* 0x000000ff6b947208 */ /* 0x000fe40005800000 */
[----:B------:R-:W-:Y:S01]  /*4710*/  ISETP.GE.U32.AND P0, PT, R35, R69, PT ;  /* 0x000000452300720c */ /* 0x000fe20003f06070 */
[----:B-1----:R-:W-:Y:S01]  /*4720*/  FMUL.FTZ R14, R169, R99 ;  /* 0x00000063a90e7220 */ /* 0x002fe20000410000 */
[----:B0-----:R-:W-:Y:S01]  /*4730*/  FSEL R161, R19, 1, !P6 ;  /* 0x3f80000013a17808 */ /* 0x001fe20007000000 */
[----:B------:R-:W-:Y:S01]  /*4740*/  FFMA.FTZ R19, R144, R150, R147 ;  /* 0x0000009690137223 */ /* 0x000fe20000010093 */
[----:B------:R-:W-:Y:S01]  /*4750*/  ISETP.GE.U32.AND P4, PT, R38, R69, PT ;  /* 0x000000452600720c */ /* 0x000fe20003f86070 */
[----:B------:R-:W-:Y:S01]  /*4760*/  FMUL.FTZ R18, R169, R102 ;  /* 0x00000066a9127220 */ /* 0x000fe20000410000 */
[----:B------:R-:W-:Y:S01]  /*4770*/  FSEL R152, R124, RZ, !P2 ;  /* 0x000000ff7c987208 */ /* 0x000fe20005000000 */
[----:B------:R-:W-:Y:S01]  /*4780*/  FFMA.FTZ R19, R155, R19, R148 ;  /* 0x000000139b137223 */ /* 0x000fe20000010094 */
[----:B------:R-:W-:Y:S01]  /*4790*/  FSEL R157, R17, 1, !P2 ;  /* 0x3f800000119d7808 */ /* 0x000fe20005000000 */
[----:B------:R-:W0:Y:S01]  /*47a0*/  MUFU.EX2 R14, R14 ;  /* 0x0000000e000e7308 */ /* 0x000e220000000800 */
[----:B------:R-:W-:Y:S01]  /*47b0*/  FSEL R154, R109, RZ, !P0 ;  /* 0x000000ff6d9a7208 */ /* 0x000fe20004000000 */
[----:B------:R-:W-:Y:S01]  /*47c0*/  FMUL.FTZ R15, R169, R103 ;  /* 0x00000067a90f7220 */ /* 0x000fe20000410000 */
[----:B----4-:R-:W-:Y:S01]  /*47d0*/  FSEL R159, R159, 1, !P0 ;  /* 0x3f8000009f9f7808 */ /* 0x010fe20004000000 */
[----:B------:R-:W-:Y:S01]  /*47e0*/  UMOV UR4, 0x400 ;  /* 0x0000040000047882 */ /* 0x000fe20000000000 */
[----:B--2---:R-:W-:Y:S01]  /*47f0*/  FSEL R165, R145, 1, !P4 ;  /* 0x3f80000091a57808 */ /* 0x004fe20006000000 */
[----:B------:R-:W-:Y:S01]  /*4800*/  FFMA.FTZ R145, R157, R19, R152 ;  /* 0x000000139d917223 */ /* 0x000fe20000010098 */
[----:B------:R-:W-:Y:S01]  /*4810*/  ISETP.GE.U32.AND P5, PT, R37, R69, PT ;  /* 0x000000452500720c */ /* 0x000fe20003fa6070 */
[----:B------:R-:W-:Y:S01]  /*4820*/  FMUL.FTZ R17, R169, R104 ;  /* 0x00000068a9117220 */ /* 0x000fe20000410000 */
[----:B------:R-:W-:Y:S01]  /*4830*/  FSEL R158, R126, RZ, !P6 ;  /* 0x000000ff7e9e7208 */ /* 0x000fe20007000000 */
[----:B------:R-:W-:Y:S01]  /*4840*/  FFMA.FTZ R145, R159, R145, R154 ;  /* 0x000000919f917223 */ /* 0x000fe2000001009a */
[----:B------:R-:W-:Y:S01]  /*4850*/  ISETP.GE.U32.AND P3, PT, R39, R69, PT ;  /* 0x000000452700720c */ /* 0x000fe20003f66070 */
[----:B------:R-:W1:Y:S01]  /*4860*/  MUFU.EX2 R15, R15 ;  /* 0x0000000f000f7308 */ /* 0x000e620000000800 */
[----:B------:R-:W-:Y:S01]  /*4870*/  FSEL R160, R111, RZ, !P5 ;  /* 0x000000ff6fa07208 */ /* 0x000fe20006800000 */
[----:B------:R-:W-:Y:S01]  /*4880*/  FFMA.FTZ R145, R161, R145, R158 ;  /* 0x00000091a1917223 */ /* 0x000fe2000001009e */
[----:B------:R-:W-:Y:S01]  /*4890*/  FSEL R163, R163, 1, !P5 ;  /* 0x3f800000a3a37808 */ /* 0x000fe20006800000 */
[----:B------:R-:W-:Y:S01]  /*48a0*/  LDS.U16 R177, [R87+0x2] ;  /* 0x0000020057b17984 */ /* 0x000fe20000000400 */
[----:B------:R-:W-:-:S02]  /*48b0*/  ISETP.GE.U32.AND P2, PT, R40, R69, PT ;  /* 0x000000452800720c */ /* 0x000fc40003f46070 */
[----:B-----5:R-:W-:Y:S01]  /*48c0*/  FSEL R168, R16, 1, !P3 ;  /* 0x3f80000010a87808 */ /* 0x020fe20005800000 */
[----:B------:R-:W2:Y:S01]  /*48d0*/  MUFU.EX2 R17, R17 ;  /* 0x0000001100117308 */ /* 0x000ea20000000800 */
[----:B------:R-:W-:Y:S01]  /*48e0*/  FSEL R162, R128, RZ, !P4 ;  /* 0x000000ff80a27208 */ /* 0x000fe20006000000 */
[----:B------:R-:W-:Y:S01]  /*48f0*/  FMUL.FTZ R16, R149, R150 ;  /* 0x0000009695107220 */ /* 0x000fe20000410000 */
[----:B------:R-:W-:Y:S01]  /*4900*/  FMUL.FTZ R19, R169, R100 ;  /* 0x00000064a9137220 */ /* 0x000fe20000410000 */
[----:B------:R-:W-:Y:S01]  /*4910*/  FFMA.FTZ R151, R163, R145, R160 ;  /* 0x00000091a3977223 */ /* 0x000fe200000100a0 */
[----:B0-----:R-:W-:Y:S01]  /*4920*/  FSEL R153, R14, 1, !P2 ;  /* 0x3f8000000e997808 */ /* 0x001fe20005000000 */
[----:B------:R-:W-:Y:S01]  /*4930*/  FMUL.FTZ R14, R169, R97 ;  /* 0x00000061a90e7220 */ /* 0x000fe20000410000 */
[----:B------:R-:W-:Y:S01]  /*4940*/  LDS.U16 R178, [R87+0x4] ;  /* 0x0000040057b27984 */ /* 0x000fe20000000400 */
[----:B------:R-:W0:Y:S01]  /*4950*/  MUFU.EX2 R18, R18 ;  /* 0x0000001200127308 */ /* 0x000e220000000800 */
[----:B------:R-:W-:Y:S01]  /*4960*/  FSEL R167, R129, RZ, !P3 ;  /* 0x000000ff81a77208 */ /* 0x000fe20005800000 */
[----:B------:R-:W-:Y:S01]  /*4970*/  FMUL.FTZ R16, R155, R16 ;  /* 0x000000109b107220 */ /* 0x000fe20000410000 */
[----:B------:R-:W-:Y:S01]  /*4980*/  FFMA.FTZ R156, R165, R151, R162 ;  /* 0x00000097a59c7223 */ /* 0x000fe200000100a2 */
[-C--:B------:R-:W-:Y:S01]  /*4990*/  ISETP.GE.U32.AND P0, PT, R41, R69.reuse, PT ;  /* 0x000000452900720c */ /* 0x080fe20003f06070 */
[----:B------:R-:W-:Y:S01]  /*49a0*/  LDS.U16 R179, [R87+0x6] ;  /* 0x0000060057b37984 */ /* 0x000fe20000000400 */
[----:B------:R-:W-:Y:S01]  /*49b0*/  FSEL R146, R130, RZ, !P2 ;  /* 0x000000ff82927208 */ /* 0x000fe20005000000 */
[----:B------:R-:W-:Y:S01]  /*49c0*/  FMUL.FTZ R164, R157, R16 ;  /* 0x000000109da47220 */ /* 0x000fe20000410000 */
[----:B------:R-:W4:Y:S01]  /*49d0*/  MUFU.EX2 R19, R19 ;  /* 0x0000001300137308 */ /* 0x000f220000000800 */
[----:B------:R-:W-:Y:S01]  /*49e0*/  FFMA.FTZ R170, R168, R156, R167 ;  /* 0x0000009ca8aa7223 */ /* 0x000fe200000100a7 */
[----:B------:R-:W-:Y:S01]  /*49f0*/  FMUL.FTZ R16, R169, R98 ;  /* 0x00000062a9107220 */ /* 0x000fe20000410000 */
[-C--:B------:R-:W-:Y:S01]  /*4a00*/  ISETP.GE.U32.AND P6, PT, R42, R69.reuse, PT ;  /* 0x000000452a00720c */ /* 0x080fe20003fc6070 */
[----:B------:R-:W-:Y:S01]  /*4a10*/  FMUL.FTZ R166, R159, R164 ;  /* 0x000000a49fa67220 */ /* 0x000fe20000410000 */
[----:B------:R-:W-:Y:S01]  /*4a20*/  FSEL R145, R131, RZ, !P0 ;  /* 0x000000ff83917208 */ /* 0x000fe20004000000 */
[----:B------:R-:W-:Y:S02]  /*4a30*/  LDS.U16 R180, [R87+0x8] ;  /* 0x0000080057b47984 */ /* 0x000fe40000000400 */
[----:B------:R-:W5:Y:S01]  /*4a40*/  MUFU.EX2 R14, R14 ;  /* 0x0000000e000e7308 */ /* 0x000f620000000800 */
[----:B-1----:R-:W-:Y:S01]  /*4a50*/  FSEL R156, R15, 1, !P0 ;  /* 0x3f8000000f9c7808 */ /* 0x002fe20004000000 */
[----:B------:R-:W-:Y:S01]  /*4a60*/  FFMA.FTZ R15, R153, R170, R146 ;  /* 0x000000aa990f7223 */ /* 0x000fe20000010092 */
[----:B------:R-:W-:Y:S01]  /*4a70*/  ISETP.GE.U32.AND P5, PT, R43, R69, PT ;  /* 0x000000452b00720c */ /* 0x000fe20003fa6070 */
[----:B------:R-:W-:Y:S01]  /*4a80*/  FMUL.FTZ R170, R161, R166 ;  /* 0x000000a6a1aa7220 */ /* 0x000fe20000410000 */
[----:B------:R-:W-:Y:S01]  /*4a90*/  FSEL R151, R132, RZ, !P6 ;  /* 0x000000ff84977208 */ /* 0x000fe20007000000 */
[----:B------:R-:W-:Y:S01]  /*4aa0*/  FFMA.FTZ R15, R156, R15, R145 ;  /* 0x0000000f9c0f7223 */ /* 0x000fe20000010091 */
[----:B--2---:R-:W-:Y:S01]  /*4ab0*/  FSEL R164, R17, 1, !P6 ;  /* 0x3f80000011a47808 */ /* 0x004fe20007000000 */
[----:B------:R-:W1:Y:S01]  /*4ac0*/  MUFU.EX2 R16, R16 ;  /* 0x0000001000107308 */ /* 0x000e620000000800 */
[----:B0-----:R-:W-:Y:S01]  /*4ad0*/  FSEL R169, R18, 1, !P5 ;  /* 0x3f80000012a97808 */ /* 0x001fe20006800000 */
[----:B------:R-:W-:Y:S01]  /*4ae0*/  FMUL.FTZ R18, R163, R170 ;  /* 0x000000aaa3127220 */ /* 0x000fe20000410000 */
[----:B------:R-:W-:Y:S01]  /*4af0*/  ISETP.GE.U32.AND P4, PT, R44, R69, PT ;  /* 0x000000452c00720c */ /* 0x000fe20003f86070 */
[----:B------:R-:W-:Y:S01]  /*4b00*/  FFMA.FTZ R17, R164, R15, R151 ;  /* 0x0000000fa4117223 */ /* 0x000fe20000010097 */
[----:B------:R-:W-:Y:S01]  /*4b10*/  FSEL R166, R133, RZ, !P5 ;  /* 0x000000ff85a67208 */ /* 0x000fe20006800000 */
[----:B------:R-:W-:Y:S01]  /*4b20*/  FMUL.FTZ R15, R165, R18 ;  /* 0x00000012a50f7220 */ /* 0x000fe20000410000 */
[----:B------:R-:W-:Y:S01]  /*4b30*/  ISETP.GE.U32.AND P3, PT, R45, R69, PT ;  /* 0x000000452d00720c */ /* 0x000fe20003f66070 */
[----:B------:R-:W-:Y:S01]  /*4b40*/  LDS.U16 R181, [R87+0xa] ;  /* 0x00000a0057b57984 */ /* 0x000fe20000000400 */
[----:B------:R-:W-:Y:S01]  /*4b50*/  FSEL R170, R134, RZ, !P4 ;  /* 0x000000ff86aa7208 */ /* 0x000fe20006000000 */
[----:B------:R-:W-:Y:S01]  /*4b60*/  FFMA.FTZ R17, R169, R17, R166 ;  /* 0x00000011a9117223 */ /* 0x000fe200000100a6 */
[----:B----4-:R-:W-:Y:S01]  /*4b70*/  FSEL R171, R19, 1, !P4 ;  /* 0x3f80000013ab7808 */ /* 0x010fe20006000000 */
[----:B------:R-:W-:Y:S01]  /*4b80*/  LDS.U16 R182, [R87+0xc] ;  /* 0x00000c0057b67984 */ /* 0x000fe20000000400 */
[----:B-----5:R-:W-:Y:S01]  /*4b90*/  FSEL R173, R14, 1, !P3 ;  /* 0x3f8000000ead7808 */ /* 0x020fe20005800000 */
[----:B------:R-:W-:Y:S01]  /*4ba0*/  FMUL.FTZ R14, R168, R15 ;  /* 0x0000000fa80e7220 */ /* 0x000fe20000410000 */
[----:B------:R-:W-:Y:S01]  /*4bb0*/  ISETP.GE.U32.AND P2, PT, R47, R69, PT ;  /* 0x000000452f00720c */ /* 0x000fe20003f46070 */
[----:B------:R-:W-:Y:S01]  /*4bc0*/  FFMA.FTZ R17, R171, R17, R170 ;  /* 0x00000011ab117223 */ /* 0x000fe200000100aa */
[----:B------:R-:W-:Y:S01]  /*4bd0*/  FSEL R172, R135, RZ, !P3 ;  /* 0x000000ff87ac7208 */ /* 0x000fe20005800000 */
[----:B------:R-:W-:Y:S01]  /*4be0*/  FMUL.FTZ R15, R153, R14 ;  /* 0x0000000e990f7220 */ /* 0x000fe20000410000 */
[----:B------:R-:W-:Y:S01]  /*4bf0*/  FSEL R174, R136, RZ, !P2 ;  /* 0x000000ff88ae7208 */ /* 0x000fe20005000000 */
[----:B------:R-:W-:Y:S01]  /*4c00*/  LDS.U16 R183, [R87+0xe] ;  /* 0x00000e0057b77984 */ /* 0x000fe20000000400 */
[----:B-1----:R-:W-:Y:S01]  /*4c10*/  FSEL R175, R16, 1, !P2 ;  /* 0x3f80000010af7808 */ /* 0x002fe20005000000 */
        /* <DEDUP_REMOVED lines=96> */
[----:B------:R-:W-:Y:S01]  /*5220*/  IADD3.X R193, PT, PT, R13, R9, RZ, P0, !PT ;  /* 0x000000090dc17210 */ /* 0x000fe200007fe4ff */
[-C--:B---3--:R-:W-:Y:S01]  /*5230*/  FMUL.FTZ R19, R176, R143.reuse ;  /* 0x0000008fb0137220 */ /* 0x088fe20000410000 */
        /* <DEDUP_REMOVED lines=26> */
.L_x_3930:
[----:B------:R-:W-:Y:S05]  /*53e0*/  BSYNC.RECONVERGENT B0 ;  /* 0x0000000000007941 */ /* 0x000fea0003800200 */
.L_x_3929:
[----:B------:R-:W-:Y:S01]  /*53f0*/  FFMA.FTZ R145, R156, R168, R145 ;  /* 0x000000a89c917223 */ /* 0x000fe20000010091 */
[----:B------:R-:W-:Y:S01]  /*5400*/  VIADD R141, R141, 0x1 ;  /* 0x000000018d8d7836 */ /* 0x000fe20000000000 */
[----:B------:R-:W-:Y:S01]  /*5410*/  LEA R139, P2, R4, R139, 0x2 ;  /* 0x0000008b048b7211 */ /* 0x000fe200078410ff */
[----:B------:R-:W-:Y:S01]  /*5420*/  UIADD3 UR5, UPT, UPT, UR5, 0x8, URZ ;  /* 0x0000000805057890 */ /* 0x000fe2000fffe0ff */
[----:B------:R-:W-:Y:S01]  /*5430*/  FFMA.FTZ R164, R164, R145, R151 ;  /* 0x00000091a4a47223 */ /* 0x000fe20000010097 */
[----:B------:R-:W-:Y:S01]  /*5440*/  LEA R137, P3, R6, R137, 0x2 ;  /* 0x0000008906897211 */ /* 0x000fe200078610ff */
[----:B------:R-:W-:Y:S01]  /*5450*/  FFMA.FTZ R106, R195, R19, R106 ;  /* 0x00000013c36a7223 */ /* 0x000fe2000001006a */
[----:B------:R-:W-:Y:S01]  /*5460*/  ISETP.NE.AND P0, PT, R141, RZ, PT ;  /* 0x000000ff8d00720c */ /* 0x000fe20003f05270 */
        /* <DEDUP_REMOVED lines=21> */
[----:B------:R-:W-:Y:S01]  /*55c0*/  IADD3 R138, PT, PT, R138, 0x1, RZ ;  /* 0x000000018a8a7810 */ /* 0x000fe20007ffe0ff */
[----:B------:R-:W-:Y:S06]  /*55d0*/  @P0 BRA `(.L_x_3931) ;  /* 0xffffffe800740947 */ /* 0x000fec000383ffff */
.L_x_3928:
[----:B------:R-:W-:Y:S01]  /*55e0*/  BAR.SYNC.DEFER_BLOCKING 0x0 ;  /* 0x0000000000007b1d */ /* 0x000fe20000010000 */
[----:B------:R-:W-:Y:S01]  /*55f0*/  F2FP.F16.F32.PACK_AB R4, R113, R106 ;  /* 0x0000006a7104723e */ /* 0x000fe200000000ff */
[----:B------:R-:W-:Y:S01]  /*5600*/  IMAD.MOV.U32 R77, RZ, RZ, RZ ;  /* 0x000000ffff4d7224 */ /* 0x000fe200078e00ff */
[----:B------:R-:W-:Y:S02]  /*5610*/  F2FP.F16.F32.PACK_AB R5, R115, R108 ;  /* 0x0000006c7305723e */ /* 0x000fe400000000ff */
[----:B------:R-:W-:-:S03]  /*5620*/  PRMT R6, R4, 0x7610, R6 ;  /* 0x0000761004067816 */ /* 0x000fc60000000006 */
[----:B------:R-:W1:Y:S01]  /*5630*/  LDC.64 R128, c[0x0][0x428] ;  /* 0x00010a00ff807b82 */ /* 0x000e620000000a00 */
[----:B------:R-:W-:Y:S01]  /*5640*/  PRMT R7, R4, 0x7632, R7 ;  /* 0x0000763204077816 */ /* 0x000fe20000000007 */
[----:B------:R-:W2:Y:S01]  /*5650*/  LDCU.64 UR8, c[0x0][0x478] ;  /* 0x00008f00ff0877ac */ /* 0x000ea20008000a00 */
[----:B------:R-:W-:Y:S02]  /*5660*/  F2FP.F16.F32.PACK_AB R4, R117, R110 ;  /* 0x0000006e7504723e */ /* 0x000fe400000000ff */
[C---:B------:R-:W-:Y:S02]  /*5670*/  PRMT R8, R5.reuse, 0x7610, R8 ;  /* 0x0000761005087816 */ /* 0x040fe40000000008 */
[C---:B------:R-:W-:Y:S01]  /*5680*/  PRMT R10, R4.reuse, 0x7610, R10 ;  /* 0x00007610040a7816 */ /* 0x040fe2000000000a */
[----:B------:R-:W3:Y:S01]  /*5690*/  LDC.64 R130, c[0x0][0x418] ;  /* 0x00010600ff827b82 */ /* 0x000ee20000000a00 */
[----:B------:R-:W-:Y:S02]  /*56a0*/  PRMT R11, R4, 0x7632, R11 ;  /* 0x00007632040b7816 */ /* 0x000fe4000000000b */
[----:B------:R-:W-:-:S02]  /*56b0*/  PRMT R9, R5, 0x7632, R9 ;  /* 0x0000763205097816 */ /* 0x000fc40000000009 */
[----:B------:R-:W-:Y:S02]  /*56c0*/  F2FP.F16.F32.PACK_AB R4, R119, R112 ;  /* 0x000000707704723e */ /* 0x000fe400000000ff */
[----:B------:R-:W-:Y:S02]  /*56d0*/  F2FP.F16.F32.PACK_AB R5, R121, R114 ;  /* 0x000000727905723e */ /* 0x000fe400000000ff */
[----:B0-----:R-:W-:Y:S01]  /*56e0*/  PRMT R12, R4, 0x7610, R12 ;  /* 0x00007610040c7816 */ /* 0x001fe2000000000c */
[----:B------:R0:W-:Y:S01]  /*56f0*/  STS.U16 [R87+0x2], R7 ;  /* 0x0000020757007388 */ /* 0x0001e20000000400 */
[C---:B------:R-:W-:Y:S02]  /*5700*/  PRMT R13, R5.reuse, 0x7610, R13 ;  /* 0x00007610050d7816 */ /* 0x040fe4000000000d */
[----:B------:R-:W-:Y:S01]  /*5710*/  PRMT R14, R5, 0x7632, R14 ;  /* 0x00007632050e7816 */ /* 0x000fe2000000000e */
[----:B------:R4:W-:Y:S01]  /*5720*/  STS.U16 [R87], R6 ;  /* 0x0000000657007388 */ /* 0x0009e20000000400 */
[----:B------:R-:W-:-:S02]  /*5730*/  ISETP.NE.AND P0, PT, R22, RZ, PT ;  /* 0x000000ff1600720c */ /* 0x000fc40003f05270 */
[----:B------:R-:W-:Y:S01]  /*5740*/  F2FP.F16.F32.PACK_AB R5, R127, R120 ;  /* 0x000000787f05723e */ /* 0x000fe200000000ff */
[----:B------:R5:W-:Y:S01]  /*5750*/  STS.U16 [R87+0x4], R8 ;  /* 0x0000040857007388 */ /* 0x000be20000000400 */
[----:B0-----:R-:W-:Y:S02]  /*5760*/  PRMT R7, R4, 0x7632, R7 ;  /* 0x0000763204077816 */ /* 0x001fe40000000007 */
[----:B------:R-:W-:Y:S01]  /*5770*/  F2FP.F16.F32.PACK_AB R4, R125, R118 ;  /* 0x000000767d04723e */ /* 0x000fe200000000ff */
[----:B------:R0:W-:Y:S01]  /*5780*/  STS.U16 [R87+0x8], R10 ;  /* 0x0000080a57007388 */ /* 0x0001e20000000400 */
[----:B----4-:R-:W-:-:S03]  /*5790*/  F2FP.F16.F32.PACK_AB R6, R123, R116 ;  /* 0x000000747b06723e */ /* 0x010fc600000000ff */
[----:B------:R4:W-:Y:S01]  /*57a0*/  STS.U16 [R87+0xc], R12 ;  /* 0x00000c0c57007388 */ /* 0x0009e20000000400 */
[----:B-----5:R-:W-:-:S03]  /*57b0*/  PRMT R8, R6, 0x7632, R8 ;  /* 0x0000763206087816 */ /* 0x020fc60000000008 */
[----:B------:R-:W-:Y:S01]  /*57c0*/  STS.U16 [R87+0x6], R9 ;  /* 0x0000060957007388 */ /* 0x000fe20000000400 */
[----:B0-----:R-:W-:-:S03]  /*57d0*/  PRMT R10, R4, 0x7632, R10 ;  /* 0x00007632040a7816 */ /* 0x001fc6000000000a */
[----:B------:R-:W-:Y:S01]  /*57e0*/  STS.U16 [R87+0xa], R11 ;  /* 0x00000a0b57007388 */ /* 0x000fe20000000400 */
[----:B----4-:R-:W-:-:S03]  /*57f0*/  PRMT R12, R5, 0x7632, R12 ;  /* 0x00007632050c7816 */ /* 0x010fc6000000000c */
[----:B------:R-:W-:Y:S04]  /*5800*/  STS.U16 [R87+0xe], R7 ;  /* 0x00000e0757007388 */ /* 0x000fe80000000400 */
[----:B------:R-:W-:Y:S04]  /*5810*/  STS.U16 [R87+0x10], R13 ;  /* 0x0000100d57007388 */ /* 0x000fe80000000400 */
[----:B------:R-:W-:Y:S04]  /*5820*/  STS.U16 [R87+0x12], R14 ;  /* 0x0000120e57007388 */ /* 0x000fe80000000400 */
[----:B------:R0:W-:Y:S04]  /*5830*/  STS.U16 [R87+0x14], R6 ;  /* 0x0000140657007388 */ /* 0x0001e80000000400 */
[----:B------:R-:W-:Y:S04]  /*5840*/  STS.U16 [R87+0x16], R8 ;  /* 0x0000160857007388 */ /* 0x000fe80000000400 */
[----:B------:R-:W-:Y:S01]  /*5850*/  STS.U16 [R87+0x18], R4 ;  /* 0x0000180457007388 */ /* 0x000fe20000000400 */
[----:B0-----:R-:W0:Y:S03]  /*5860*/  LDC.64 R6, c[0x0][0x420] ;  /* 0x00010800ff067b82 */ /* 0x001e260000000a00 */
[----:B------:R-:W-:Y:S04]  /*5870*/  STS.U16 [R87+0x1a], R10 ;  /* 0x00001a0a57007388 */ /* 0x000fe80000000400 */
[----:B------:R0:W-:Y:S04]  /*5880*/  STS.U16 [R87+0x1c], R5 ;  /* 0x00001c0557007388 */ /* 0x0001e80000000400 */
[----:B------:R-:W-:Y:S01]  /*5890*/  STS.U16 [R87+0x1e], R12 ;  /* 0x00001e0c57007388 */ /* 0x000fe20000000400 */
[----:B------:R-:W-:-:S03]  /*58a0*/  NOP ;  /* 0x0000000000007918 */ /* 0x000fc60000000000 */
[----:B------:R-:W-:Y:S04]  /*58b0*/  LDS.U16 R9, [R70] ;  /* 0x0000000046097984 */ /* 0x000fe80000000400 */
[----:B------:R-:W-:Y:S01]  /*58c0*/  LDS.U16 R11, [R68+0x40] ;  /* 0x00004000440b7984 */ /* 0x000fe20000000400 */
[----:B0-----:R-:W-:-:S03]  /*58d0*/  IMAD.WIDE.U32 R4, R6, UR18, R76 ;  /* 0x0000001206047c25 */ /* 0x001fc6000f8e004c */
[----:B------:R-:W-:Y:S01]  /*58e0*/  LDS.U16 R13, [R75+0x80] ;  /* 0x000080004b0d7984 */ /* 0x000fe20000000400 */
[----:B------:R-:W-:-:S03]  /*58f0*/  IMAD R5, R7, UR18, R5 ;  /* 0x0000001207057c24 */ /* 0x000fc6000f8e0205 */
[----:B------:R-:W-:Y:S01]  /*5900*/  LDS.U16 R15, [R74+0xc0] ;  /* 0x0000c0004a0f7984 */ /* 0x000fe20000000400 */
[----:B-1----:R-:W-:-:S03]  /*5910*/  IMAD.WIDE.U32 R4, R0, R128, R4 ;  /* 0x0000008000047225 */ /* 0x002fc600078e0004 */
[----:B------:R-:W-:Y:S01]  /*5920*/  LDS.U16 R17, [R73+0x100] ;  /* 0x0001000049117984 */ /* 0x000fe20000000400 */
[----:B------:R-:W-:-:S03]  /*5930*/  IMAD R5, R0, R129, R5 ;  /* 0x0000008100057224 */ /* 0x000fc600078e0205 */
[----:B------:R-:W-:Y:S01]  /*5940*/  LDS.U16 R19, [R72+0x140] ;  /* 0x0001400048137984 */ /* 0x000fe20000000400 */
[----:B------:R-:W-:Y:S01]  /*5950*/  IADD3 R4, P1, PT, R46, R4, RZ ;  /* 0x000000042e047210 */ /* 0x000fe20007f3e0ff */
[----:B------:R-:W0:Y:S02]  /*5960*/  LDC.64 R128, c[0x0][0x410] ;  /* 0x00010400ff807b82 */ /* 0x000e240000000a00 */
[----:B------:R-:W-:Y:S01]  /*5970*/  LDS.U16 R89, [R71+0x180] ;  /* 0x0001800047597984 */ /* 0x000fe20000000400 */
[----:B------:R-:W-:Y:S02]  /*5980*/  IADD3.X R5, PT, PT, RZ, R5, RZ, P1, !PT ;  /* 0x00000005ff057210 */ /* 0x000fe40000ffe4ff */
[C---:B--2---:R-:W-:Y:S01]  /*5990*/  LEA R6, P1, R4.reuse, UR8, 0x1 ;  /* 0x0000000804067c11 */ /* 0x044fe2000f8208ff */
[----:B------:R-:W-:Y:S03]  /*59a0*/  LDS.U16 R91, [R78+0x1c0] ;  /* 0x0001c0004e5b7984 */ /* 0x000fe60000000400 */
[----:B------:R-:W-:Y:S01]  /*59b0*/  LEA.HI.X R7, R4, UR9, R5, 0x1, P1 ;  /* 0x0000000904077c11 */ /* 0x000fe200088f0c05 */
[----:B------:R-:W-:Y:S01]  /*59c0*/  LDS.U16 R93, [R79+0x200] ;  /* 0x000200004f5d7984 */ /* 0x000fe20000000400 */
[----:B------:R-:W1:Y:S03]  /*59d0*/  LDCU.64 UR8, c[0x0][0x488] ;  /* 0x00009100ff0877ac */ /* 0x000e660008000a00 */
[----:B------:R-:W-:Y:S04]  /*59e0*/  LDS.U16 R95, [R80+0x240] ;  /* 0x00024000505f7984 */ /* 0x000fe80000000400 */
[----:B------:R-:W-:Y:S04]  /*59f0*/  LDS.U16 R97, [R81+0x280] ;  /* 0x0002800051617984 */ /* 0x000fe80000000400 */
[----:B------:R-:W-:Y:S01]  /*5a00*/  LDS.U16 R99, [R82+0x2c0] ;  /* 0x0002c00052637984 */ /* 0x000fe20000000400 */
[----:B0-----:R-:W-:-:S03]  /*5a10*/  IMAD.WIDE.U32 R4, R128, UR18, R76 ;  /* 0x0000001280047c25 */ /* 0x001fc6000f8e004c */
[----:B------:R-:W-:Y:S01]  /*5a20*/  LDS.U16 R103, [R83+0x300] ;  /* 0x0003000053677984 */ /* 0x000fe20000000400 */
[----:B------:R-:W-:-:S03]  /*5a30*/  IMAD R5, R129, UR18, R5 ;  /* 0x0000001281057c24 */ /* 0x000fc6000f8e0205 */
[----:B------:R-:W-:Y:S01]  /*5a40*/  LDS.U16 R105, [R84+0x340] ;  /* 0x0003400054697984 */ /* 0x000fe20000000400 */
[----:B---3--:R-:W-:-:S03]  /*5a50*/  IMAD.WIDE.U32 R4, R0, R130, R4 ;  /* 0x0000008200047225 */ /* 0x008fc600078e0004 */
[----:B------:R-:W-:Y:S01]  /*5a60*/  LDS.U16 R107, [R85+0x380] ;  /* 0x00038000556b7984 */ /* 0x000fe20000000400 */
[----:B------:R-:W-:-:S03]  /*5a70*/  IMAD R8, R0, R131, R5 ;  /* 0x0000008300087224 */ /* 0x000fc600078e0205 */
        /* <DEDUP_REMOVED lines=18> */
[----:B0-----:R-:W-:Y:S01]  /*5ba0*/  PRMT R9, RZ, 0x7610, R9 ;  /* 0x00007610ff097816 */ /* 0x001fe20000000009 */
        /* <DEDUP_REMOVED lines=14> */
[----:B------:R-:W-:-:S03]  /*5c90*/  IADD3 R5, P3, PT, R46, R4, RZ ;  /* 0x000000042e057210 */ /* 0x000fc60007f7e0ff */
[----:B------:R-:W-:Y:S01]  /*5ca0*/  @!P4 STG.E.U16 desc[UR16][R6.64+0x2c0], R99 ;  /* 0x0002c0630600c986 */ /* 0x000fe2000c101510 */
[----:B------:R-:W-:Y:S02]  /*5cb0*/  IADD3.X R8, PT, PT, RZ, R8, RZ, P3, !PT ;  /* 0x00000008ff087210 */ /* 0x000fe40001ffe4ff */
[C---:B-1----:R-:W-:Y:S01]  /*5cc0*/  LEA R4, P3, R5.reuse, UR8, 0x1 ;  /* 0x0000000805047c11 */ /* 0x042fe2000f8608ff */
        /* <DEDUP_REMOVED lines=8> */
[-C--:B------:R-:W-:Y:S01]  /*5d50*/  ISETP.GE.AND P1, PT, R54, R69.reuse, PT ;  /* 0x000000453600720c */ /* 0x080fe20003f26270 */
[----:B------:R0:W-:Y:S01]  /*5d60*/  @!P2 STG.E.U16 desc[UR16][R6.64+0x3c0], R109 ;  /* 0x0003c06d0600a986 */ /* 0x0001e2000c101510 */
[----:B------:R-:W-:Y:S01]  /*5d70*/  ISETP.GE.AND P2, PT, R53, R69, PT ;  /* 0x000000453500720c */ /* 0x000fe20003f46270 */
[----:B------:R-:W-:Y:S01]  /*5d80*/  BAR.SYNC.DEFER_BLOCKING 0x0 ;  /* 0x0000000000007b1d */ /* 0x000fe20000010000 */
[----:B0-----:R-:W-:Y:S02]  /*5d90*/  PRMT R6, RZ, 0x7610, R6 ;  /* 0x00007610ff067816 */ /* 0x001fe40000000006 */
[----:B------:R-:W-:Y:S02]  /*5da0*/  PRMT R7, RZ, 0x7610, R7 ;  /* 0x00007610ff077816 */ /* 0x000fe40000000007 */
[----:B------:R-:W-:Y:S02]  /*5db0*/  PRMT R8, RZ, 0x7610, R8 ;  /* 0x00007610ff087816 */ /* 0x000fe40000000008 */
[----:B------:R-:W-:-:S02]  /*5dc0*/  PRMT R13, RZ, 0x7610, R13 ;  /* 0x00007610ff0d7816 */ /* 0x000fc4000000000d */
        /* <DEDUP_REMOVED lines=76> */
[----:B------:R-:W-:-:S06]  /*6290*/  FMUL.FTZ R19, R18, -1.4426950216293334961 ;  /* 0xbfb8aa3b12137820 */ /* 0x000fcc0000410000 */
[----:B------:R-:W0:Y:S01]  /*62a0*/  MUFU.EX2 R19, R19 ;  /* 0x0000001300137308 */ /* 0x000e220000000800 */
[----:B------:R-:W-:Y:S01]  /*62b0*/  FMUL.FTZ R13, R12, -1.4426950216293334961 ;  /* 0xbfb8aa3b0c0d7820 */ /* 0x000fe20000410000 */
[----:B------:R-:W-:Y:S01]  /*62c0*/  FMUL.FTZ R15, R14, -1.4426950216293334961 ;  /* 0xbfb8aa3b0e0f7820 */ /* 0x000fe20000410000 */
[----:B------:R-:W-:Y:S01]  /*62d0*/  FMUL.FTZ R17, R16, -1.4426950216293334961 ;  /* 0xbfb8aa3b10117820 */ /* 0x000fe20000410000 */
[----:B------:R-:W-:Y:S01]  /*62e0*/  FMUL.FTZ R89, R88, -1.4426950216293334961 ;  /* 0xbfb8aa3b58597820 */ /* 0x000fe20000410000 */
[----:B------:R-:W-:Y:S01]  /*62f0*/  FMUL.FTZ R91, R90, -1.4426950216293334961 ;  /* 0xbfb8aa3b5a5b7820 */ /* 0x000fe20000410000 */
[----:B-1----:R-:W-:Y:S02]  /*6300*/  HADD2.F32 R6, -RZ, R6.H0_H0 ;  /* 0x20000006ff067230 */ /* 0x002fe40000004100 */
[----:B--2---:R-:W-:Y:S02]  /*6310*/  HADD2.F32 R100, -RZ, R9.H0_H0 ;  /* 0x20000009ff647230 */ /* 0x004fe40000004100 */
[----:B---3--:R-:W-:-:S02]  /*6320*/  HADD2.F32 R96, -RZ, R5.H0_H0 ;  /* 0x20000005ff607230 */ /* 0x008fc40000004100 */
[----:B----4-:R-:W-:Y:S02]  /*6330*/  HADD2.F32 R98, -RZ, R7.H0_H0 ;  /* 0x20000007ff627230 */ /* 0x010fe40000004100 */
[----:B------:R-:W-:Y:S02]  /*6340*/  HADD2.F32 R99, -RZ, R11.H0_H0 ;  /* 0x2000000bff637230 */ /* 0x000fe40000004100 */
[----:B-----5:R-:W-:Y:S01]  /*6350*/  HADD2.F32 R8, -RZ, R8.H0_H0 ;  /* 0x20000008ff087230 */ /* 0x020fe20000004100 */
[----:B------:R-:W1:Y:S01]  /*6360*/  MUFU.EX2 R13, R13 ;  /* 0x0000000d000d7308 */ /* 0x000e620000000800 */
[----:B------:R-:W-:Y:S02]  /*6370*/  HADD2.F32 R102, -RZ, R10.H0_H0 ;  /* 0x2000000aff667230 */ /* 0x000fe40000004100 */
[----:B------:R-:W-:Y:S01]  /*6380*/  FMUL.FTZ R93, R92, -1.4426950216293334961 ;  /* 0xbfb8aa3b5c5d7820 */ /* 0x000fe20000410000 */
[----:B------:R-:W-:Y:S01]  /*6390*/  FMUL.FTZ R95, R94, -1.4426950216293334961 ;  /* 0xbfb8aa3b5e5f7820 */ /* 0x000fe20000410000 */
[----:B------:R-:W-:Y:S01]  /*63a0*/  FMUL.FTZ R97, R6, -1.4426950216293334961 ;  /* 0xbfb8aa3b06617820 */ /* 0x000fe20000410000 */
[----:B------:R-:W-:Y:S01]  /*63b0*/  FMUL.FTZ R101, R100, -1.4426950216293334961 ;  /* 0xbfb8aa3b64657820 */ /* 0x000fe20000410000 */
[----:B------:R-:W-:Y:S01]  /*63c0*/  FMUL.FTZ R5, R96, -1.4426950216293334961 ;  /* 0xbfb8aa3b60057820 */ /* 0x000fe20000410000 */
[----:B------:R-:W2:Y:S01]  /*63d0*/  MUFU.EX2 R15, R15 ;  /* 0x0000000f000f7308 */ /* 0x000ea20000000800 */
[----:B------:R-:W-:Y:S01]  /*63e0*/  FMUL.FTZ R7, R98, -1.4426950216293334961 ;  /* 0xbfb8aa3b62077820 */ /* 0x000fe20000410000 */
[----:B------:R-:W-:Y:S01]  /*63f0*/  FMUL.FTZ R11, R99, -1.4426950216293334961 ;  /* 0xbfb8aa3b630b7820 */ /* 0x000fe20000410000 */
[----:B------:R-:W-:Y:S01]  /*6400*/  FMUL.FTZ R9, R8, -1.4426950216293334961 ;  /* 0xbfb8aa3b08097820 */ /* 0x000fe20000410000 */
[----:B0-----:R-:W-:-:S04]  /*6410*/  HADD2.F32 R104, -RZ, R4.H0_H0 ;  /* 0x20000004ff687230 */ /* 0x001fc80000004100 */
[----:B------:R-:W0:Y:S01]  /*6420*/  MUFU.EX2 R17, R17 ;  /* 0x0000001100117308 */ /* 0x000e220000000800 */
[----:B------:R-:W-:Y:S01]  /*6430*/  FMUL.FTZ R4, R102, -1.4426950216293334961 ;  /* 0xbfb8aa3b66047820 */ /* 0x000fe20000410000 */
[----:B------:R-:W-:-:S06]  /*6440*/  FMUL.FTZ R10, R104, -1.4426950216293334961 ;  /* 0xbfb8aa3b680a7820 */ /* 0x000fcc0000410000 */
[----:B------:R-:W3:Y:S01]  /*6450*/  MUFU.EX2 R89, R89 ;  /* 0x0000005900597308 */ /* 0x000ee20000000800 */
[----:B------:R-:W-:-:S07]  /*6460*/  FADD.FTZ R19, R19, 1 ;  /* 0x3f80000013137421 */ /* 0x000fce0000010000 */
        /* <DEDUP_REMOVED lines=10> */
[----:B------:R5:W5:Y:S01]  /*6510*/  MUFU.EX2 R103, R4 ;  /* 0x0000000400677308 */ /* 0x000b620000000800 */
[----:B-1----:R-:W-:Y:S01]  /*6520*/  FADD.FTZ R13, R13, 1 ;  /* 0x3f8000000d0d7421 */ /* 0x002fe20000010000 */
[----:B--2---:R-:W-:-:S06]  /*6530*/  FADD.FTZ R15, R15, 1 ;  /* 0x3f8000000f0f7421 */ /* 0x004fcc0000010000 */
[----:B------:R-:W1:Y:S01]  /*6540*/  MUFU.RCP R19, R19 ;  /* 0x0000001300137308 */ /* 0x000e620000001000 */
[----:B0-----:R-:W-:Y:S01]  /*6550*/  FADD.FTZ R17, R17, 1 ;  /* 0x3f80000011117421 */ /* 0x001fe20000010000 */
[----:B---3--:R-:W-:Y:S01]  /*6560*/  FADD.FTZ R89, R89, 1 ;  /* 0x3f80000059597421 */ /* 0x008fe20000010000 */
[----:B----4-:R-:W-:Y:S01]  /*6570*/  FADD.FTZ R91, R91, 1 ;  /* 0x3f8000005b5b7421 */ /* 0x010fe20000010000 */
[----:B-----5:R-:W-:Y:S01]  /*6580*/  FADD.FTZ R93, R93, 1 ;  /* 0x3f8000005d5d7421 */ /* 0x020fe20000010000 */
[----:B------:R-:W-:Y:S01]  /*6590*/  FADD.FTZ R95, R95, 1 ;  /* 0x3f8000005f5f7421 */ /* 0x000fe20000010000 */
[----:B------:R-:W-:Y:S01]  /*65a0*/  FADD.FTZ R97, R97, 1 ;  /* 0x3f80000061617421 */ /* 0x000fe20000010000 */
[----:B------:R-:W-:Y:S01]  /*65b0*/  FADD.FTZ R101, R101, 1 ;  /* 0x3f80000065657421 */ /* 0x000fe20000010000 */
[----:B------:R-:W0:Y:S01]  /*65c0*/  MUFU.RCP R13, R13 ;  /* 0x0000000d000d7308 */ /* 0x000e220000001000 */
[----:B------:R-:W-:Y:S01]  /*65d0*/  FADD.FTZ R105, R105, 1 ;  /* 0x3f80000069697421 */ /* 0x000fe20000010000 */
[----:B------:R-:W-:Y:S01]  /*65e0*/  FADD.FTZ R4, R5, 1 ;  /* 0x3f80000005047421 */ /* 0x000fe20000010000 */
[----:B------:R-:W-:Y:S01]  /*65f0*/  FADD.FTZ R7, R7, 1 ;  /* 0x3f80000007077421 */ /* 0x000fe20000010000 */
[----:B------:R-:W-:Y:S01]  /*6600*/  FADD.FTZ R11, R11, 1 ;  /* 0x3f8000000b0b7421 */ /* 0x000fe20000010000 */
[----:B------:R-:W-:Y:S01]  /*6610*/  FADD.FTZ R10, R9, 1 ;  /* 0x3f800000090a7421 */ /* 0x000fe20000010000 */
[----:B------:R-:W-:-:S02]  /*6620*/  FADD.FTZ R103, R103, 1 ;  /* 0x3f80000067677421 */ /* 0x000fc40000010000 */
[----:B------:R-:W2:Y:S01]  /*6630*/  MUFU.RCP R15, R15 ;  /* 0x0000000f000f7308 */ /* 0x000ea20000001000 */
[----:B-1----:R-:W-:-:S07]  /*6640*/  FMUL.FTZ R18, R18, R19 ;  /* 0x0000001312127220 */ /* 0x002fce0000410000 */
[----:B------:R-:W1:Y:S08]  /*6650*/  MUFU.RCP R17, R17 ;  /* 0x0000001100117308 */ /* 0x000e700000001000 */
[----:B------:R-:W3:Y:S08]  /*6660*/  MUFU.RCP R89, R89 ;  /* 0x0000005900597308 */ /* 0x000ef00000001000 */
[----:B------:R-:W4:Y:S08]  /*6670*/  MUFU.RCP R91, R91 ;  /* 0x0000005b005b7308 */ /* 0x000f300000001000 */
[----:B------:R-:W5:Y:S08]  /*6680*/  MUFU.RCP R93, R93 ;  /* 0x0000005d005d7308 */ /* 0x000f700000001000 */
[----:B------:R-:W5:Y:S08]  /*6690*/  MUFU.RCP R95, R95 ;  /* 0x0000005f005f7308 */ /* 0x000f700000001000 */
[----:B------:R-:W5:Y:S08]  /*66a0*/  MUFU.RCP R107, R4 ;  /* 0x00000004006b7308 */ /* 0x000f700000001000 */
[----:B------:R-:W5:Y:S08]  /*66b0*/  MUFU.RCP R97, R97 ;  /* 0x0000006100617308 */ /* 0x000f700000001000 */
[----:B------:R1:W5:Y:S08]  /*66c0*/  MUFU.RCP R109, R7 ;  /* 0x00000007006d7308 */ /* 0x0003700000001000 */
[----:B------:R5:W5:Y:S08]  /*66d0*/  MUFU.RCP R122, R11 ;  /* 0x0000000b007a7308 */ /* 0x000b700000001000 */
[----:B------:R-:W5:Y:S08]  /*66e0*/  MUFU.RCP R111, R10 ;  /* 0x0000000a006f7308 */ /* 0x000f700000001000 */
[----:B------:R-:W5:Y:S08]  /*66f0*/  MUFU.RCP R101, R101 ;  /* 0x0000006500657308 */ /* 0x000f700000001000 */
[----:B------:R-:W5:Y:S08]  /*6700*/  MUFU.RCP R19, R103 ;  /* 0x0000006700137308 */ /* 0x000f700000001000 */
[----:B------:R-:W5:Y:S01]  /*6710*/  MUFU.RCP R105, R105 ;  /* 0x0000006900697308 */ /* 0x000f620000001000 */
[----:B0-----:R-:W-:Y:S01]  /*6720*/  FMUL.FTZ R5, R12, R13 ;  /* 0x0000000d0c057220 */ /* 0x001fe20000410000 */
[----:B--2---:R-:W-:Y:S01]  /*6730*/  FMUL.FTZ R14, R14, R15 ;  /* 0x0000000f0e0e7220 */ /* 0x004fe20000410000 */
[----:B-1----:R-:W-:Y:S01]  /*6740*/  FMUL.FTZ R7, R16, R17 ;  /* 0x0000001110077220 */ /* 0x002fe20000410000 */
[----:B---3--:R-:W-:Y:S01]  /*6750*/  FMUL.FTZ R9, R88, R89 ;  /* 0x0000005958097220 */ /* 0x008fe20000410000 */
[----:B------:R-:W-:Y:S01]  /*6760*/  BAR.SYNC.DEFER_BLOCKING 0x0 ;  /* 0x0000000000007b1d */ /* 0x000fe20000010000 */
[----:B----4-:R-:W-:Y:S01]  /*6770*/  FMUL.FTZ R90, R90, R91 ;  /* 0x0000005b5a5a7220 */ /* 0x010fe20000410000 */
[----:B------:R-:W-:Y:S01]  /*6780*/  FMUL.FTZ R5, R5, R106 ;  /* 0x0000006a05057220 */ /* 0x000fe20000410000 */
[----:B------:R-:W-:Y:S01]  /*6790*/  FMUL.FTZ R14, R14, R113 ;  /* 0x000000710e0e7220 */ /* 0x000fe20000410000 */
[----:B------:R-:W-:Y:S01]  /*67a0*/  FMUL.FTZ R7, R7, R108 ;  /* 0x0000006c07077220 */ /* 0x000fe20000410000 */
        /* <DEDUP_REMOVED lines=35> */
[----:B------:R1:W-:Y:S03]  /*69e0*/  STS.U16 [R87], R5 ;  /* 0x0000000557007388 */ /* 0x0003e60000000400 */
[----:B------:R-:W-:Y:S01]  /*69f0*/  PRMT R14, R19, 0x7632, R14 ;  /* 0x00007632130e7816 */ /* 0x000fe2000000000e */
[----:B------:R2:W-:Y:S04]  /*6a00*/  STS.U16 [R87+0x2], R8 ;  /* 0x0000020857007388 */ /* 0x0005e80000000400 */
[----:B------:R3:W-:Y:S01]  /*6a10*/  STS.U16 [R87+0x6], R10 ;  /* 0x0000060a57007388 */ /* 0x0007e20000000400 */
[----:B-1----:R-:W-:-:S03]  /*6a20*/  PRMT R5, R11, 0x7632, R5 ;  /* 0x000076320b057816 */ /* 0x002fc60000000005 */
[----:B------:R1:W-:Y:S01]  /*6a30*/  STS.U16 [R87+0xa], R12 ;  /* 0x00000a0c57007388 */ /* 0x0003e20000000400 */
[----:B--2---:R-:W-:Y:S02]  /*6a40*/  PRMT R8, R6, 0x7632, R8 ;  /* 0x0000763206087816 */ /* 0x004fe40000000008 */
[----:B---3--:R-:W-:Y:S02]  /*6a50*/  PRMT R10, R4, 0x7632, R10 ;  /* 0x00007632040a7816 */ /* 0x008fe4000000000a */
[----:B-1----:R-:W-:Y:S01]  /*6a60*/  PRMT R12, R17, 0x7632, R12 ;  /* 0x00007632110c7816 */ /* 0x002fe2000000000c */
[----:B------:R-:W-:Y:S04]  /*6a70*/  STS.U16 [R87+0x4], R7 ;  /* 0x0000040757007388 */ /* 0x000fe80000000400 */
[----:B------:R-:W-:Y:S04]  /*6a80*/  STS.U16 [R87+0x8], R9 ;  /* 0x0000080957007388 */ /* 0x000fe80000000400 */
[----:B------:R-:W-:Y:S04]  /*6a90*/  STS.U16 [R87+0xc], R11 ;  /* 0x00000c0b57007388 */ /* 0x000fe80000000400 */
[----:B------:R-:W-:Y:S04]  /*6aa0*/  STS.U16 [R87+0xe], R5 ;  /* 0x00000e0557007388 */ /* 0x000fe80000000400 */
        /* <DEDUP_REMOVED lines=28> */
[----:B-1----:R-:W-:-:S05]  /*6c70*/  IMAD.WIDE.U32 R76, R4, UR18, R76 ;  /* 0x00000012044c7c25 */ /* 0x002fca000f8e004c */
[----:B------:R-:W1:Y:S01]  /*6c80*/  LDS R91, [UR4+0x420] ;  /* 0x00042004ff5b7984 */ /* 0x000e620008000800 */
[----:B------:R-:W2:Y:S01]  /*6c90*/  LDCU.64 UR4, c[0x0][0x490] ;  /* 0x00009200ff0477ac */ /* 0x000ea20008000a00 */
[----:B------:R-:W-:Y:S02]  /*6ca0*/  IMAD R77, R5, UR18, R77 ;  /* 0x00000012054d7c24 */ /* 0x000fe4000f8e024d */
[----:B0-----:R-:W-:-:S04]  /*6cb0*/  IMAD.WIDE.U32 R4, R0, R92, R76 ;  /* 0x0000005c00047225 */ /* 0x001fc800078e004c */
[----:B------:R-:W-:Y:S01]  /*6cc0*/  IMAD R6, R0, R93, R5 ;  /* 0x0000005d00067224 */ /* 0x000fe200078e0205 */
[----:B------:R-:W-:-:S04]  /*6cd0*/  IADD3 R5, P0, PT, R46, R4, RZ ;  /* 0x000000042e057210 */ /* 0x000fc80007f1e0ff */
[----:B------:R-:W-:Y:S02]  /*6ce0*/  IADD3.X R6, PT, PT, RZ, R6, RZ, P0, !PT ;  /* 0x00000006ff067210 */ /* 0x000fe400007fe4ff */
[C---:B--2---:R-:W-:Y:S01]  /*6cf0*/  LEA R4, P0, R5.reuse, UR4, 0x1 ;  /* 0x0000000405047c11 */ /* 0x044fe2000f8008ff */
[----:B------:R-:W0:Y:S03]  /*6d00*/  LDCU UR4, c[0x0][0x394] ;  /* 0x00007280ff0477ac */ /* 0x000e260008000800 */
[----:B------:R-:W-:Y:S02]  /*6d10*/  LEA.HI.X R5, R5, UR5, R6, 0x1, P0 ;  /* 0x0000000505057c11 */ /* 0x000fe400080f0c06 */
[-C--:B-1----:R-:W-:Y:S02]  /*6d20*/  ISETP.GE.AND P4, PT, R55, R91.reuse, PT ;  /* 0x0000005b3700720c */ /* 0x082fe40003f86270 */
[----:B------:R-:W-:-:S02]  /*6d30*/  ISETP.GE.AND P5, PT, R56, R91, PT ;  /* 0x0000005b3800720c */ /* 0x000fc40003fa6270 */
        /* <DEDUP_REMOVED lines=16> */
[-C--:B------:R-:W-:Y:S01]  /*6e40*/  ISETP.GE.AND P0, PT, R58, R91.reuse, PT ;  /* 0x0000005b3a00720c */ /* 0x080fe20003f06270 */
[----:B------:R-:W-:Y:S02]  /*6e50*/  VIADD R67, R67, 0x1 ;  /* 0x0000000143437836 */ /* 0x000fe40000000000 */
        /* <DEDUP_REMOVED lines=10> */
[----:B0-----:R-:W-:-:S03]  /*6f00*/  ISETP.GE.AND P0, PT, R67, UR4, PT ;  /* 0x0000000443007c0c */ /* 0x001fc6000bf06270 */
        /* <DEDUP_REMOVED lines=11> */
.L_x_3933:
        /* <DEDUP_REMOVED lines=12> */
.L_x_5113:


//--------------------- .text._Z25selective_scan_fwd_kernelI32Selective_Scan_fwd_kernel_traitsILi32ELi16ELi1ELb0ELb1ELb0ELb0EN3c104HalfEfEEv13SSMParamsBase --------------------------
	.section	.text._Z25selective_scan_fwd_kernelI32Selective_Scan_fwd_kernel_traitsILi32ELi16ELi1ELb0ELb1ELb0ELb0EN3c104HalfEfEEv13SSMParamsBase,"ax",@progbits
	.align	128
        .global         _Z25selective_scan_fwd_kernelI32Selective_Scan_fwd_kernel_traitsILi32ELi16ELi1ELb0ELb1ELb0ELb0EN3c104HalfEfEEv13SSMParamsBase
        .type           _Z25selective_scan_fwd_kernelI32Selective_Scan_fwd_kernel_traitsILi32ELi16ELi1ELb0ELb1ELb0ELb0EN3c104HalfEfEEv13SSMParamsBase,@function
        .size           _Z25selective_scan_fwd_kernelI32Selective_Scan_fwd_kernel_traitsILi32ELi16ELi1ELb0ELb1ELb0ELb0EN3c104HalfEfEEv13SSMParamsBase,(.L_x_5114 - _Z25selective_scan_fwd_kernelI32Selective_Scan_fwd_kernel_traitsILi32ELi16ELi1ELb0ELb1ELb0ELb0EN3c104HalfEfEEv13SSMParamsBase)
        .other          _Z25selective_scan_fwd_kernelI32Selective_Scan_fwd_kernel_traitsILi32ELi16ELi1ELb0ELb1ELb0ELb0EN3c104HalfEfEEv13SSMParamsBase,@"STO_CUDA_ENTRY STV_DEFAULT"
_Z25selective_scan_fwd_kernelI32Selective_Scan_fwd_kernel_traitsILi32ELi16ELi1ELb0ELb1ELb0ELb0EN3c104HalfEfEEv13SSMParamsBase:
.text._Z25selective_scan_fwd_kernelI32Selective_Scan_fwd_kernel_traitsILi32ELi16ELi1ELb0ELb1ELb0ELb0EN3c104HalfEfEEv13SSMParamsBase:
        /* <DEDUP_REMOVED lines=149> */
.L_x_3970:
        /* <DEDUP_REMOVED lines=274> */
.L_x_3935:
[----:B------:R-:W-:Y:S05]  /*1a70*/  BSYNC.RECONVERGENT B0 ;  /* 0x0000000000007941 */ /* 0x000fea0003800200 */
.L_x_3934:
        /* <DEDUP_REMOVED lines=35> */
.L_x_3937:
[----:B------:R-:W-:Y:S05]  /*1cb0*/  BSYNC.RECONVERGENT B0 ;  /* 0x0000000000007941 */ /* 0x000fea0003800200 */
.L_x_3936:
        /* <DEDUP_REMOVED lines=37> */
.L_x_3939:
[----:B------:R-:W-:Y:S05]  /*1f10*/  BSYNC.RECONVERGENT B0 ;  /* 0x0000000000007941 */ /* 0x000fea0003800200 */
.L_x_3938:
        /* <DEDUP_REMOVED lines=35> */
.L_x_3941:
[----:B------:R-:W-:Y:S05]  /*2150*/  BSYNC.RECONVERGENT B0 ;  /* 0x0000000000007941 */ /* 0x000fea0003800200 */
.L_x_3940:
        /* <DEDUP_REMOVED lines=37> */
.L_x_3943:
[----:B------:R-:W-:Y:S05]  /*23b0*/  BSYNC.RECONVERGENT B0 ;  /* 0x0000000000007941 */ /* 0x000fea0003800200 */
.L_x_3942:
        /* <DEDUP_REMOVED lines=35> */
.L_x_3945:
[----:B------:R-:W-:Y:S05]  /*25f0*/  BSYNC.RECONVERGENT B0 ;  /* 0x0000000000007941 */ /* 0x000fea0003800200 */
.L_x_3944:
        /* <DEDUP_REMOVED lines=37> */
.L_x_3947:
[----:B------:R-:W-:Y:S05]  /*2850*/  BSYNC.RECONVERGENT B0 ;  /* 0x0000000000007941 */ /* 0x000fea0003800200 */
.L_x_3946:
        /* <DEDUP_REMOVED lines=35> */
.L_x_3949:
[----:B------:R-:W-:Y:S05]  /*2a90*/  BSYNC.RECONVERGENT B0 ;  /* 0x0000000000007941 */ /* 0x000fea0003800200 */
.L_x_3948:
        /* <DEDUP_REMOVED lines=37> */
.L_x_3951:
[----:B------:R-:W-:Y:S05]  /*2cf0*/  BSYNC.RECONVERGENT B0 ;  /* 0x0000000000007941 */ /* 0x000fea0003800200 */
.L_x_3950:
        /* <DEDUP_REMOVED lines=36> */
.L_x_3953:
[----:B------:R-:W-:Y:S05]  /*2f40*/  BSYNC.RECONVERGENT B0 ;  /* 0x0000000000007941 */ /* 0x000fea0003800200 */
.L_x_3952:
        /* <DEDUP_REMOVED lines=41> */
.L_x_3955:
[----:B------:R-:W-:Y:S05]  /*31e0*/  BSYNC.RECONVERGENT B0 ;  /* 0x0000000000007941 */ /* 0x000fea0003800200 */
.L_x_3954:
        /* <DEDUP_REMOVED lines=39> */
.L_x_3957:
[----:B------:R-:W-:Y:S05]  /*3460*/  BSYNC.RECONVERGENT B0 ;  /* 0x0000000000007941 */ /* 0x000fea0003800200 */
.L_x_3956:
        /* <DEDUP_REMOVED lines=43> */
.L_x_3959:
[----:B------:R-:W-:Y:S05]  /*3720*/  BSYNC.RECONVERGENT B0 ;  /* 0x0000000000007941 */ /* 0x000fea0003800200 */
.L_x_3958:
        /* <DEDUP_REMOVED lines=32> */
.L_x_3961:
[----:B------:R-:W-:Y:S05]  /*3930*/  BSYNC.RECONVERGENT B0 ;  /* 0x0000000000007941 */ /* 0x000fea0003800200 */
.L_x_3960:
        /* <DEDUP_REMOVED lines=32> */
.L_x_3963:
[----:B------:R-:W-:Y:S05]  /*3b40*/  BSYNC.RECONVERGENT B0 ;  /* 0x0000000000007941 */ /* 0x000fea0003800200 */
.L_x_3962:
        /* <DEDUP_REMOVED lines=32> */
.L_x_3965:
[----:B------:R-:W-:Y:S05]  /*3d50*/  BSYNC.RECONVERGENT B0 ;  /* 0x0000000000007941 */ /* 0x000fea0003800200 */
.L_x_3964:
        /* <DEDUP_REMOVED lines=22> */
[----:B------:R-:W-:Y:S01]  /*3ec0*/  IADD3 R21, P1, PT, R68, R67, RZ ;  /* 0x0000004344157210 */ /* 0x000fe20007f3e0ff */
        /* <DEDUP_REMOVED lines=22> */
.L_x_3969:
        /* <DEDUP_REMOVED lines=8> */
[----:B------:R-:W4:Y:S01]  /*40b0*/  @!P3 LDG.E.U16 R19, desc[UR16][R14.64+-0x140] ;  /* 0xfffec0100e13b981 */ /* 0x000f22000c1e1500 */
[----:B------:R-:W-:-:S02]  /*40c0*/  HFMA2 R18, -RZ, RZ, 0, 0 ;  /* 0x00000000ff127431 */ /* 0x000fc400000001ff */
[----:B------:R-:W-:Y:S01]  /*40d0*/  IMAD.MOV.U32 R20, RZ, RZ, RZ ;  /* 0x000000ffff147224 */ /* 0x000fe200078e00ff */
[-C--:B------:R-:W-:Y:S02]  /*40e0*/  ISETP.GE.AND P5, PT, R55, R71.reuse, PT ;  /* 0x000000473700720c */ /* 0x080fe40003fa6270 */
[-C--:B------:R-:W-:Y:S02]  /*40f0*/  ISETP.GE.AND P6, PT, R56, R71.reuse, PT ;  /* 0x000000473800720c */ /* 0x080fe40003fc6270 */
[----:B------:R-:W-:-:S09]  /*4100*/  ISETP.GE.AND P4, PT, R58, R71, PT ;  /* 0x000000473a00720c */ /* 0x000fd20003f86270 */
[----:B------:R-:W4:Y:S01]  /*4110*/  @!P5 LDG.E.U16 R145, desc[UR16][R14.64+-0x100] ;  /* 0xffff00100e91d981 */ /* 0x000f22000c1e1500 */
[----:B--2---:R-:W-:Y:S02]  /*4120*/  @!P0 PRMT R18, R21, 0x5410, RZ ;  /* 0x0000541015128816 */ /* 0x004fe400000000ff */
[----:B---3--:R-:W-:Y:S02]  /*4130*/  @!P2 PRMT R20, R16, 0x5410, RZ ;  /* 0x000054101014a816 */ /* 0x008fe400000000ff */
[----:B----4-:R-:W-:Y:S02]  /*4140*/  @!P1 PRMT R18, R18, 0x5410, R17 ;  /* 0x0000541012129816 */ /* 0x010fe40000000011 */
[-C--:B------:R-:W-:Y:S01]  /*4150*/  ISETP.GE.AND P1, PT, R57, R71.reuse, PT ;  /* 0x000000473900720c */ /* 0x080fe20003f26270 */
[----:B------:R-:W2:Y:S01]  /*4160*/  @!P6 LDG.E.U16 R17, desc[UR16][R14.64+-0xc0] ;  /* 0xffff40100e11e981 */ /* 0x000ea2000c1e1500 */
[----:B------:R-:W-:Y:S02]  /*4170*/  @!P3 PRMT R20, R20, 0x5410, R19 ;  /* 0x000054101414b816 */ /* 0x000fe40000000013 */
[-C--:B------:R-:W-:Y:S01]  /*4180*/  ISETP.GE.AND P3, PT, R59, R71.reuse, PT ;  /* 0x000000473b00720c */ /* 0x080fe20003f66270 */
[----:B------:R-:W3:Y:S01]  /*4190*/  @!P4 LDG.E.U16 R19, desc[UR16][R14.64+-0x40] ;  /* 0xffffc0100e13c981 */ /* 0x000ee2000c1e1500 */
[----:B------:R-:W-:-:S07]  /*41a0*/  ISETP.GE.AND P2, PT, R60, R71, PT ;  /* 0x000000473c00720c */ /* 0x000fce0003f46270 */
[----:B------:R-:W4:Y:S04]  /*41b0*/  @!P1 LDG.E.U16 R16, desc[UR16][R14.64+-0x80] ;  /* 0xffff80100e109981 */ /* 0x000f28000c1e1500 */
[----:B------:R-:W3:Y:S04]  /*41c0*/  @!P3 LDG.E.U16 R21, desc[UR16][R14.64] ;  /* 0x000000100e15b981 */ /* 0x000ee8000c1e1500 */
[----:B------:R-:W3:Y:S01]  /*41d0*/  @!P2 LDG.E.U16 R143, desc[UR16][R14.64+0x40] ;  /* 0x000040100e8fa981 */ /* 0x000ee2000c1e1500 */
[----:B------:R-:W-:Y:S01]  /*41e0*/  HFMA2 R146, -RZ, RZ, 0, 0 ;  /* 0x00000000ff927431 */ /* 0x000fe200000001ff */
[----:B------:R-:W-:Y:S01]  /*41f0*/  MOV R144, RZ ;  /* 0x000000ff00907202 */ /* 0x000fe20000000f00 */
[----:B------:R-:W-:Y:S01]  /*4200*/  IMAD.MOV.U32 R148, RZ, RZ, RZ ;  /* 0x000000ffff947224 */ /* 0x000fe200078e00ff */
[----:B------:R-:W-:-:S02]  /*4210*/  @!P5 PRMT R144, R145, 0x5410, RZ ;  /* 0x000054109190d816 */ /* 0x000fc400000000ff */
[----:B------:R-:W-:-:S13]  /*4220*/  ISETP.GE.AND P5, PT, R61, R71, PT ;  /* 0x000000473d00720c */ /* 0x000fda0003fa6270 */
[----:B------:R-:W3:Y:S01]  /*4230*/  @!P5 LDG.E.U16 R154, desc[UR16][R14.64+0x80] ;  /* 0x000080100e9ad981 */ /* 0x000ee2000c1e1500 */
[----:B--2---:R-:W-:Y:S02]  /*4240*/  @!P6 PRMT R144, R144, 0x5410, R17 ;  /* 0x000054109090e816 */ /* 0x004fe40000000011 */
[-C--:B------:R-:W-:Y:S02]  /*4250*/  ISETP.GE.AND P6, PT, R62, R71.reuse, PT ;  /* 0x000000473e00720c */ /* 0x080fe40003fc6270 */
[----:B----4-:R-:W-:Y:S02]  /*4260*/  @!P1 PRMT R146, R16, 0x5410, RZ ;  /* 0x0000541010929816 */ /* 0x010fe400000000ff */
[-C--:B------:R-:W-:Y:S02]  /*4270*/  ISETP.GE.AND P1, PT, R63, R71.reuse, PT ;  /* 0x000000473f00720c */ /* 0x080fe40003f26270 */
[----:B---3--:R-:W-:Y:S02]  /*4280*/  @!P3 PRMT R148, R21, 0x5410, RZ ;  /* 0x000054101594b816 */ /* 0x008fe400000000ff */
[----:B------:R-:W-:-:S02]  /*4290*/  ISETP.GE.AND P3, PT, R65, R71, PT ;  /* 0x000000474100720c */ /* 0x000fc40003f66270 */
[----:B------:R-:W-:Y:S02]  /*42a0*/  @!P2 PRMT R148, R148, 0x5410, R143 ;  /* 0x000054109494a816 */ /* 0x000fe4000000008f */
[-C--:B------:R-:W-:Y:S02]  /*42b0*/  ISETP.GE.AND P2, PT, R64, R71.reuse, PT ;  /* 0x000000474000720c */ /* 0x080fe40003f46270 */
[----:B------:R-:W-:Y:S02]  /*42c0*/  @!P4 PRMT R146, R146, 0x5410, R19 ;  /* 0x000054109292c816 */ /* 0x000fe40000000013 */
[----:B------:R-:W-:Y:S01]  /*42d0*/  ISETP.GE.AND P4, PT, R66, R71, PT ;  /* 0x000000474200720c */ /* 0x000fe20003f86270 */
[----:B------:R-:W2:Y:S04]  /*42e0*/  @!P1 LDG.E.U16 R21, desc[UR16][R14.64+0x100] ;  /* 0x000100100e159981 */ /* 0x000ea8000c1e1500 */
[----:B------:R-:W3:Y:S04]  /*42f0*/  @!P6 LDG.E.U16 R19, desc[UR16][R14.64+0xc0] ;  /* 0x0000c0100e13e981 */ /* 0x000ee8000c1e1500 */
[----:B------:R-:W4:Y:S04]  /*4300*/  @!P3 LDG.E.U16 R145, desc[UR16][R14.64+0x180] ;  /* 0x000180100e91b981 */ /* 0x000f28000c1e1500 */
[----:B------:R-:W4:Y:S04]  /*4310*/  @!P2 LDG.E.U16 R143, desc[UR16][R14.64+0x140] ;  /* 0x000140100e8fa981 */ /* 0x000f28000c1e1500 */
[----:B------:R-:W4:Y:S01]  /*4320*/  @!P4 LDG.E.U16 R147, desc[UR16][R14.64+0x1c0] ;  /* 0x0001c0100e93c981 */ /* 0x000f22000c1e1500 */
[----:B------:R-:W-:-:S02]  /*4330*/  MOV R17, R142 ;  /* 0x0000008e00117202 */ /* 0x000fc40000000f00 */
[----:B------:R-:W-:-:S05]  /*4340*/  MOV R16, R141 ;  /* 0x0000008d00107202 */ /* 0x000fca0000000f00 */
[----:B------:R1:W4:Y:S01]  /*4350*/  LDG.E R17, desc[UR16][R16.64] ;  /* 0x0000001010117981 */ /* 0x000322000c1e1900 */
[----:B------:R-:W-:-:S03]  /*4360*/  PRMT R149, R18, 0x7632, R149 ;  /* 0x0000763212957816 */ /* 0x000fc60000000095 */
[----:B------:R0:W-:Y:S01]  /*4370*/  STS.U16 [R73], R18 ;  /* 0x0000001249007388 */ /* 0x0001e20000000400 */
[----:B------:R-:W-:Y:S02]  /*4380*/  PRMT R150, R20, 0x7632, R150 ;  /* 0x0000763214967816 */ /* 0x000fe40000000096 */
[----:B------:R-:W-:Y:S01]  /*4390*/  PRMT R151, R144, 0x7632, R151 ;  /* 0x0000763290977816 */ /* 0x000fe20000000097 */
[----:B------:R-:W-:Y:S01]  /*43a0*/  STS.U16 [R74+0x40], R149 ;  /* 0x000040954a007388 */ /* 0x000fe20000000400 */
[----:B-1----:R-:W-:Y:S02]  /*43b0*/  IMAD.MOV.U32 R16, RZ, RZ, RZ ;  /* 0x000000ffff107224 */ /* 0x002fe400078e00ff */
[----:B0-----:R-:W-:Y:S01]  /*43c0*/  HFMA2 R18, -RZ, RZ, 0, 0 ;  /* 0x00000000ff127431 */ /* 0x001fe200000001ff */
[----:B------:R-:W-:Y:S01]  /*43d0*/  @!P5 PRMT R16, R154, 0x5410, RZ ;  /* 0x000054109a10d816 */ /* 0x000fe200000000ff */
[----:B------:R0:W-:Y:S01]  /*43e0*/  STS.U16 [R75+0x80], R20 ;  /* 0x000080144b007388 */ /* 0x0001e20000000400 */
[----:B------:R-:W-:-:S02]  /*43f0*/  PRMT R152, R146, 0x7632, R152 ;  /* 0x0000763292987816 */ /* 0x000fc40000000098 */
[----:B------:R-:W-:Y:S01]  /*4400*/  PRMT R153, R148, 0x7632, R153 ;  /* 0x0000763294997816 */ /* 0x000fe20000000099 */
[----:B------:R-:W-:Y:S01]  /*4410*/  STS.U16 [R76+0xc0], R150 ;  /* 0x0000c0964c007388 */ /* 0x000fe20000000400 */
[----:B0-----:R-:W-:-:S03]  /*4420*/  MOV R20, RZ ;  /* 0x000000ff00147202 */ /* 0x001fc60000000f00 */
[----:B------:R-:W-:Y:S04]  /*4430*/  STS.U16 [R77+0x100], R144 ;  /* 0x000100904d007388 */ /* 0x000fe80000000400 */
[----:B------:R-:W-:Y:S04]  /*4440*/  STS.U16 [R78+0x140], R151 ;  /* 0x000140974e007388 */ /* 0x000fe80000000400 */
[----:B------:R0:W-:Y:S04]  /*4450*/  STS.U16 [R79+0x180], R146 ;  /* 0x000180924f007388 */ /* 0x0001e80000000400 */
[----:B------:R-:W-:Y:S04]  /*4460*/  STS.U16 [R80+0x1c0], R152 ;  /* 0x0001c09850007388 */ /* 0x000fe80000000400 */
[----:B------:R-:W-:Y:S04]  /*4470*/  STS.U16 [R81+0x200], R148 ;  /* 0x0002009451007388 */ /* 0x000fe80000000400 */
[----:B------:R-:W-:Y:S01]  /*4480*/  STS.U16 [R82+0x240], R153 ;  /* 0x0002409952007388 */ /* 0x000fe20000000400 */
[----:B------:R-:W-:-:S02]  /*4490*/  ISETP.GE.U32.AND P5, PT, R31, R71, PT ;  /* 0x000000471f00720c */ /* 0x000fc40003fa6070 */
[----:B--2---:R-:W-:Y:S02]  /*44a0*/  @!P1 PRMT R18, R21, 0x5410, RZ ;  /* 0x0000541015129816 */ /* 0x004fe400000000ff */
[----:B---3--:R-:W-:Y:S02]  /*44b0*/  @!P6 PRMT R16, R16, 0x5410, R19 ;  /* 0x000054101010e816 */ /* 0x008fe40000000013 */
[----:B----4-:R-:W-:Y:S02]  /*44c0*/  @!P3 PRMT R20, R145, 0x5410, RZ ;  /* 0x000054109114b816 */ /* 0x010fe400000000ff */
[----:B------:R-:W-:Y:S02]  /*44d0*/  PRMT R149, R16, 0x7632, R149 ;  /* 0x0000763210957816 */ /* 0x000fe40000000095 */
[----:B------:R-:W-:Y:S02]  /*44e0*/  @!P2 PRMT R18, R18, 0x5410, R143 ;  /* 0x000054101212a816 */ /* 0x000fe4000000008f */
[----:B------:R-:W-:-:S02]  /*44f0*/  @!P4 PRMT R20, R20, 0x5410, R147 ;  /* 0x000054101414c816 */ /* 0x000fc40000000093 */
[----:B0-----:R-:W-:Y:S01]  /*4500*/  PRMT R146, R18, 0x7632, R146 ;  /* 0x0000763212927816 */ /* 0x001fe20000000092 */
[----:B------:R0:W-:Y:S01]  /*4510*/  STS.U16 [R83+0x280], R16 ;  /* 0x0002801053007388 */ /* 0x0001e20000000400 */
[----:B------:R-:W-:-:S03]  /*4520*/  PRMT R147, R20, 0x7632, R147 ;  /* 0x0000763214937816 */ /* 0x000fc60000000093 */
[----:B------:R-:W-:Y:S04]  /*4530*/  STS.U16 [R84+0x2c0], R149 ;  /* 0x0002c09554007388 */ /* 0x000fe80000000400 */
[----:B------:R-:W-:Y:S04]  /*4540*/  STS.U16 [R85+0x300], R18 ;  /* 0x0003001255007388 */ /* 0x000fe80000000400 */
[----:B------:R1:W-:Y:S04]  /*4550*/  STS.U16 [R86+0x340], R146 ;  /* 0x0003409256007388 */ /* 0x0003e80000000400 */
[----:B------:R-:W-:Y:S04]  /*4560*/  STS.U16 [R87+0x380], R20 ;  /* 0x0003801457007388 */ /* 0x000fe80000000400 */
[----:B------:R-:W-:Y:S01]  /*4570*/  STS.U16 [R88+0x3c0], R147 ;  /* 0x0003c09358007388 */ /* 0x000fe20000000400 */
[----:B------:R-:W-:-:S03]  /*4580*/  NOP ;  /* 0x0000000000007918 */ /* 0x000fc60000000000 */
[----:B------:R-:W2:Y:S04]  /*4590*/  LDS.U16 R21, [R89] ;  /* 0x0000000059157984 */ /* 0x000ea80000000400 */
[----:B------:R-:W-:Y:S04]  /*45a0*/  LDS.U16 R144, [R89+0x2] ;  /* 0x0000020059907984 */ /* 0x000fe80000000400 */
[----:B------:R-:W3:Y:S01]  /*45b0*/  LDS.U16 R18, [R89+0x4] ;  /* 0x0000040059127984 */ /* 0x000ee20000000400 */
[----:B------:R-:W-:-:S03]  /*45c0*/  FMUL.FTZ R19, R17, 1.4426950216293334961 ;  /* 0x3fb8aa3b11137820 */ /* 0x000fc60000410000 */
[----:B------:R-:W4:Y:S01]  /*45d0*/  LDS.U16 R20, [R89+0x6] ;  /* 0x0000060059147984 */ /* 0x000f220000000400 */
[C---:B------:R-:W-:Y:S01]  /*45e0*/  FMUL.FTZ R17, R19.reuse, R93 ;  /* 0x0000005d13117220 */ /* 0x040fe20000410000 */
[C---:B0-----:R-:W-:Y:S01]  /*45f0*/  FMUL.FTZ R16, R19.reuse, R94 ;  /* 0x0000005e13107220 */ /* 0x041fe20000410000 */
[C---:B-1----:R-:W-:Y:S01]  /*4600*/  FMUL.FTZ R146, R19.reuse, R92 ;  /* 0x0000005c13927220 */ /* 0x042fe20000410000 */
[----:B------:R-:W0:Y:S01]  /*4610*/  LDS.U16 R150, [R89+0x8] ;  /* 0x0000080059967984 */ /* 0x000e220000000400 */
[----:B------:R1:W-:Y:S01]  /*4620*/  MUFU.EX2 R145, R17 ;  /* 0x0000001100917308 */ /* 0x0003e20000000800 */
[C---:B------:R-:W-:Y:S02]  /*4630*/  FMUL.FTZ R143, R19.reuse, R90 ;  /* 0x0000005a138f7220 */ /* 0x040fe40000410000 */
[----:B------:R-:W0:Y:S01]  /*4640*/  LDS.U16 R152, [R89+0xa] ;  /* 0x00000a0059987984 */ /* 0x000e220000000400 */
[----:B-1----:R-:W-:-:S04]  /*4650*/  FMUL.FTZ R17, R19, R91 ;  /* 0x0000005b13117220 */ /* 0x002fc80000410000 */
[----:B------:R1:W4:Y:S08]  /*4660*/  MUFU.EX2 R148, R16 ;  /* 0x0000001000947308 */ /* 0x0003300000000800 */
[----:B------:R2:W-:Y:S01]  /*4670*/  MUFU.EX2 R151, R17 ;  /* 0x0000001100977308 */ /* 0x0005e20000000800 */
[----:B-1----:R-:W-:-:S07]  /*4680*/  IMAD.MOV.U32 R16, RZ, RZ, R139 ;  /* 0x000000ffff107224 */ /* 0x002fce00078e008b */
[----:B------:R1:W0:Y:S01]  /*4690*/  MUFU.EX2 R154, R146 ;  /* 0x00000092009a7308 */ /* 0x0002220000000800 */
[----:B--2---:R-:W-:Y:S01]  /*46a0*/  MOV R17, R140 ;  /* 0x0000008c00117202 */ /* 0x004fe20000000f00 */
[----:B-1----:R-:W-:-:S06]  /*46b0*/  HADD2.F32 R146, -RZ, R21.H0_H0 ;  /* 0x20000015ff927230 */ /* 0x002fcc0000004100 */
[----:B------:R1:W2:Y:S01]  /*46c0*/  MUFU.EX2 R149, R143 ;  /* 0x0000008f00957308 */ /* 0x0002a20000000800 */
[----:B------:R-:W2:Y:S04]  /*46d0*/  LDS.U16 R21, [R89+0xc] ;  /* 0x00000c0059157984 */ /* 0x000ea80000000400 */
[----:B-1----:R1:W5:Y:S01]  /*46e0*/  LDG.E R143, desc[UR16][R16.64] ;  /* 0x00000010108f7981 */ /* 0x002362000c1e1900 */
[----:B---3--:R-:W-:Y:S02]  /*46f0*/  HADD2.F32 R18, -RZ, R18.H0_H0 ;  /* 0x20000012ff127230 */ /* 0x008fe40000004100 */
[----:B-1----:R-:W-:Y:S01]  /*4700*/  FMUL.FTZ R17, R107, R146 ;  /* 0x000000926b117220 */ /* 0x002fe20000410000 */
[----:B------:R-:W-:Y:S01]  /*4710*/  HADD2.F32 R146, -RZ, R144.H0_H0 ;  /* 0x20000090ff927230 */ /* 0x000fe20000004100 */
[----:B------:R-:W1:Y:S03]  /*4720*/  LDS.U16 R16, [R89+0xe] ;  /* 0x00000e0059107984 */ /* 0x000e660000000400 */
[----:B------:R-:W-:-:S02]  /*4730*/  FSEL R144, R17, RZ, !P5 ;  /* 0x000000ff11907208 */ /* 0x000fc40006800000 */
[----:B------:R-:W3:Y:S01]  /*4740*/  LDS.U16 R17, [R89+0x10] ;  /* 0x0000100059117984 */ /* 0x000ee20000000400 */
[----:B------:R-:W-:Y:S01]  /*4750*/  FMUL.FTZ R147, R19, R95 ;  /* 0x0000005f13937220 */ /* 0x000fe20000410000 */
[----:B------:R-:W-:Y:S01]  /*4760*/  FMUL.FTZ R146, R103, R146 ;  /* 0x0000009267927220 */ /* 0x000fe20000410000 */
[-C--:B------:R-:W-:Y:S01]  /*4770*/  ISETP.GE.U32.AND P4, PT, R34, R71.reuse, PT ;  /* 0x000000472200720c */ /* 0x080fe20003f86070 */
[----:B------:R-:W-:Y:S01]  /*4780*/  FMUL.FTZ R18, R113, R18 ;  /* 0x0000001271127220 */ /* 0x000fe20000410000 */
[----:B------:R-:W-:Y:S01]  /*4790*/  ISETP.GE.U32.AND P3, PT, R35, R71, PT ;  /* 0x000000472300720c */ /* 0x000fe20003f66070 */
[----:B------:R0:W3:Y:S01]  /*47a0*/  MUFU.EX2 R155, R147 ;  /* 0x00000093009b7308 */ /* 0x0000e20000000800 */
[----:B------:R-:W-:Y:S01]  /*47b0*/  FMUL.FTZ R153, R19, R96 ;  /* 0x0000006013997220 */ /* 0x000fe20000410000 */
[----:B----4-:R-:W-:Y:S01]  /*47c0*/  HADD2.F32 R20, -RZ, R20.H0_H0 ;  /* 0x20000014ff147230 */ /* 0x010fe20000004100 */
[----:B0-----:R-:W-:Y:S02]  /*47d0*/  FSEL R147, R146, RZ, !P4 ;  /* 0x000000ff92937208 */ /* 0x001fe40006000000 */
[----:B------:R-:W-:-:S02]  /*47e0*/  FSEL R146, R148, 1, !P4 ;  /* 0x3f80000094927808 */ /* 0x000fc40006000000 */
[----:B------:R-:W-:Y:S02]  /*47f0*/  FSEL R148, R18, RZ, !P3 ;  /* 0x000000ff12947208 */ /* 0x000fe40005800000 */
[----:B------:R-:W0:Y:S01]  /*4800*/  LDS.U16 R18, [R89+0x12] ;  /* 0x0000120059127984 */ /* 0x000e220000000400 */
[----:B------:R4:W0:Y:S01]  /*4810*/  MUFU.EX2 R157, R153 ;  /* 0x00000099009d7308 */ /* 0x0008220000000800 */
[----:B------:R-:W-:Y:S01]  /*4820*/  ISETP.GE.U32.AND P2, PT, R36, R71, PT ;  /* 0x000000472400720c */ /* 0x000fe20003f46070 */
[----:B------:R-:W-:Y:S01]  /*4830*/  FMUL.FTZ R156, R19, R104 ;  /* 0x00000068139c7220 */ /* 0x000fe20000410000 */
[----:B----4-:R-:W-:Y:S01]  /*4840*/  FMUL.FTZ R153, R101, R20 ;  /* 0x0000001465997220 */ /* 0x010fe20000410000 */
[----:B------:R-:W-:-:S04]  /*4850*/  HADD2.F32 R20, -RZ, R150.H0_H0 ;  /* 0x20000096ff147230 */ /* 0x000fc80000004100 */
[----:B------:R-:W-:Y:S01]  /*4860*/  FSEL R150, R153, RZ, !P2 ;  /* 0x000000ff99967208 */ /* 0x000fe20005000000 */
[----:B------:R-:W-:Y:S01]  /*4870*/  HADD2.F32 R153, -RZ, R152.H0_H0 ;  /* 0x20000098ff997230 */ /* 0x000fe20000004100 */
[----:B------:R4:W0:Y:S01]  /*4880*/  MUFU.EX2 R159, R156 ;  /* 0x0000009c009f7308 */ /* 0x0008220000000800 */
[-C--:B------:R-:W-:Y:S01]  /*4890*/  ISETP.GE.U32.AND P1, PT, R37, R71.reuse, PT ;  /* 0x000000472500720c */ /* 0x080fe20003f26070 */
[----:B--2---:R-:W-:Y:S01]  /*48a0*/  HADD2.F32 R21, -RZ, R21.H0_H0 ;  /* 0x20000015ff157230 */ /* 0x004fe20000004100 */
[----:B------:R-:W-:Y:S01]  /*48b0*/  ISETP.GE.U32.AND P6, PT, R38, R71, PT ;  /* 0x000000472600720c */ /* 0x000fe20003fc6070 */
[----:B------:R-:W-:Y:S01]  /*48c0*/  FMUL.FTZ R152, R115, R20 ;  /* 0x0000001473987220 */ /* 0x000fe20000410000 */
[C---:B------:R-:W-:Y:S01]  /*48d0*/  FMUL.FTZ R158, R19.reuse, R110 ;  /* 0x0000006e139e7220 */ /* 0x040fe20000410000 */
[----:B------:R-:W2:Y:S01]  /*48e0*/  LDS.U16 R20, [R89+0x14] ;  /* 0x0000140059147984 */ /* 0x000ea20000000400 */
[----:B----4-:R-:W-:Y:S01]  /*48f0*/  FMUL.FTZ R156, R124, R153 ;  /* 0x000000997c9c7220 */ /* 0x010fe20000410000 */
[----:B------:R-:W-:Y:S01]  /*4900*/  FSEL R153, R154, 1, !P1 ;  /* 0x3f8000009a997808 */ /* 0x000fe20004800000 */
[----:B------:R-:W-:-:S03]  /*4910*/  FMUL.FTZ R160, R19, R111 ;  /* 0x0000006f13a07220 */ /* 0x000fc60000410000 */
[----:B------:R-:W-:Y:S01]  /*4920*/  FSEL R154, R156, RZ, !P6 ;  /* 0x000000ff9c9a7208 */ /* 0x000fe20007000000 */
[----:B------:R-:W-:Y:S01]  /*4930*/  FMUL.FTZ R156, R126, R21 ;  /* 0x000000157e9c7220 */ /* 0x000fe20000410000 */
[----:B-1----:R-:W-:Y:S02]  /*4940*/  HADD2.F32 R21, -RZ, R16.H0_H0 ;  /* 0x20000010ff157230 */ /* 0x002fe40000004100 */
[----:B---3--:R-:W-:Y:S01]  /*4950*/  HADD2.F32 R17, -RZ, R17.H0_H0 ;  /* 0x20000011ff117230 */ /* 0x008fe20000004100 */
[----:B------:R-:W1:Y:S01]  /*4960*/  LDS.U16 R16, [R89+0x16] ;  /* 0x0000160059107984 */ /* 0x000e620000000400 */
[----:B------:R3:W4:Y:S01]  /*4970*/  MUFU.EX2 R161, R158 ;  /* 0x0000009e00a17308 */ /* 0x0007220000000800 */
[----:B------:R-:W-:Y:S01]  /*4980*/  FMUL.FTZ R21, R128, R21 ;  /* 0x0000001580157220 */ /* 0x000fe20000410000 */
[----:B------:R-:W-:-:S06]  /*4990*/  ISETP.GE.U32.AND P4, PT, R40, R71, PT ;  /* 0x000000472800720c */ /* 0x000fcc0003f86070 */
[----:B------:R0:W4:Y:S01]  /*49a0*/  MUFU.EX2 R164, R160 ;  /* 0x000000a000a47308 */ /* 0x0001220000000800 */
[C---:B---3--:R-:W-:Y:S01]  /*49b0*/  FMUL.FTZ R158, R19.reuse, R109 ;  /* 0x0000006d139e7220 */ /* 0x048fe20000410000 */
[----:B------:R-:W-:Y:S01]  /*49c0*/  FMUL.FTZ R162, R19, R112 ;  /* 0x0000007013a27220 */ /* 0x000fe20000410000 */
[----:B0-----:R-:W-:Y:S02]  /*49d0*/  FMUL.FTZ R160, R130, R17 ;  /* 0x0000001182a07220 */ /* 0x001fe40000410000 */
[----:B------:R-:W0:Y:S03]  /*49e0*/  LDS.U16 R17, [R89+0x18] ;  /* 0x0000180059117984 */ /* 0x000e260000000400 */
[----:B------:R3:W-:Y:S01]  /*49f0*/  MUFU.EX2 R165, R158 ;  /* 0x0000009e00a57308 */ /* 0x0007e20000000800 */
[----:B------:R-:W-:Y:S02]  /*4a00*/  HADD2.F32 R163, -RZ, R18.H0_H0 ;  /* 0x20000012ffa37230 */ /* 0x000fe40000004100 */
[----:B------:R-:W-:Y:S01]  /*4a10*/  LDS.U16 R18, [R89+0x1c] ;  /* 0x00001c0059127984 */ /* 0x000fe20000000400 */
[----:B---3--:R-:W-:-:S03]  /*4a20*/  FSEL R158, R21, RZ, !P4 ;  /* 0x000000ff159e7208 */ /* 0x008fc60006000000 */
[----:B------:R-:W3:Y:S01]  /*4a30*/  LDS.U16 R21, [R89+0x1a] ;  /* 0x00001a0059157984 */ /* 0x000ee20000000400 */
[----:B------:R-:W-:Y:S01]  /*4a40*/  FSEL R149, R149, 1, !P3 ;  /* 0x3f80000095957808 */ /* 0x000fe20005800000 */
[----:B------:R4:W0:Y:S01]  /*4a50*/  MUFU.EX2 R168, R162 ;  /* 0x000000a200a87308 */ /* 0x0008220000000800 */
[C---:B------:R-:W-:Y:S01]  /*4a60*/  FMUL.FTZ R167, R19.reuse, R105 ;  /* 0x0000006913a77220 */ /* 0x040fe20000410000 */
[C---:B------:R-:W-:Y:S01]  /*4a70*/  FMUL.FTZ R170, R19.reuse, R100 ;  /* 0x0000006413aa7220 */ /* 0x040fe20000410000 */
[----:B------:R-:W-:Y:S01]  /*4a80*/  FMUL.FTZ R171, R19, R97 ;  /* 0x0000006113ab7220 */ /* 0x000fe20000410000 */
[----:B------:R-:W-:Y:S01]  /*4a90*/  FFMA.FTZ R173, R144, R146, R147 ;  /* 0x0000009290ad7223 */ /* 0x000fe20000010093 */
[----:B------:R-:W-:Y:S01]  /*4aa0*/  FSEL R151, R151, 1, !P2 ;  /* 0x3f80000097977808 */ /* 0x000fe20005000000 */
[----:B----4-:R-:W-:Y:S02]  /*4ab0*/  FMUL.FTZ R162, R19, R108 ;  /* 0x0000006c13a27220 */ /* 0x010fe40000410000 */
[----:B------:R-:W4:Y:S01]  /*4ac0*/  LDS.U16 R19, [R89+0x1e] ;  /* 0x00001e0059137984 */ /* 0x000f220000000400 */
[----:B------:R-:W-:Y:S01]  /*4ad0*/  FFMA.FTZ R173, R149, R173, R148 ;  /* 0x000000ad95ad7223 */ /* 0x000fe20000010094 */
[----:B------:R-:W-:-:S03]  /*4ae0*/  FSEL R152, R152, RZ, !P1 ;  /* 0x000000ff98987208 */ /* 0x000fc60004800000 */
[----:B------:R-:W-:Y:S01]  /*4af0*/  FFMA.FTZ R173, R151, R173, R150 ;  /* 0x000000ad97ad7223 */ /* 0x000fe20000010096 */
[----:B------:R-:W-:Y:S02]  /*4b00*/  FSEL R145, R145, 1, !P5 ;  /* 0x3f80000091917808 */ /* 0x000fe40006800000 */
[----:B------:R-:W-:Y:S01]  /*4b10*/  ISETP.GE.U32.AND P5, PT, R39, R71, PT ;  /* 0x000000472700720c */ /* 0x000fe20003fa6070 */
[----:B------:R-:W-:Y:S01]  /*4b20*/  FFMA.FTZ R173, R153, R173, R152 ;  /* 0x000000ad99ad7223 */ /* 0x000fe20000010098 */
[----:B------:R-:W-:Y:S02]  /*4b30*/  FSEL R155, R155, 1, !P6 ;  /* 0x3f8000009b9b7808 */ /* 0x000fe40007000000 */
[----:B------:R-:W-:Y:S02]  /*4b40*/  FSEL R156, R156, RZ, !P5 ;  /* 0x000000ff9c9c7208 */ /* 0x000fe40006800000 */
[----:B------:R-:W-:Y:S01]  /*4b50*/  FSEL R157, R157, 1, !P5 ;  /* 0x3f8000009d9d7808 */ /* 0x000fe20006800000 */
[----:B------:R-:W-:Y:S01]  /*4b60*/  FFMA.FTZ R173, R155, R173, R154 ;  /* 0x000000ad9bad7223 */ /* 0x000fe2000001009a */
[-C--:B------:R-:W-:Y:S01]  /*4b70*/  ISETP.GE.U32.AND P2, PT, R42, R71.reuse, PT ;  /* 0x000000472a00720c */ /* 0x080fe20003f46070 */
[----:B------:R-:W-:Y:S01]  /*4b80*/  FMUL.FTZ R172, R145, R146 ;  /* 0x0000009291ac7220 */ /* 0x000fe20000410000 */
[----:B------:R-:W-:Y:S01]  /*4b90*/  ISETP.GE.U32.AND P3, PT, R41, R71, PT ;  /* 0x000000472900720c */ /* 0x000fe20003f66070 */
[----:B------:R1:W4:Y:S01]  /*4ba0*/  MUFU.EX2 R166, R162 ;  /* 0x000000a200a67308 */ /* 0x0003220000000800 */
[----:B------:R-:W-:Y:S01]  /*4bb0*/  FSEL R159, R159, 1, !P4 ;  /* 0x3f8000009f9f7808 */ /* 0x000fe20006000000 */
[----:B------:R-:W-:Y:S01]  /*4bc0*/  FFMA.FTZ R173, R157, R173, R156 ;  /* 0x000000ad9dad7223 */ /* 0x000fe2000001009c */
[----:B--2---:R-:W-:Y:S01]  /*4bd0*/  HADD2.F32 R20, -RZ, R20.H0_H0 ;  /* 0x20000014ff147230 */ /* 0x004fe20000004100 */
[----:B------:R-:W-:-:S02]  /*4be0*/  FSEL R160, R160, RZ, !P3 ;  /* 0x000000ffa0a07208 */ /* 0x000fc40005800000 */
[----:B------:R-:W-:Y:S01]  /*4bf0*/  FSEL R161, R161, 1, !P3 ;  /* 0x3f800000a1a17808 */ /* 0x000fe20005800000 */
[----:B-1----:R-:W-:Y:S01]  /*4c00*/  FMUL.FTZ R162, R132, R163 ;  /* 0x000000a384a27220 */ /* 0x002fe20000410000 */
[----:B------:R-:W-:Y:S01]  /*4c10*/  FSEL R163, R164, 1, !P2 ;  /* 0x3f800000a4a37808 */ /* 0x000fe20005000000 */
[----:B------:R-:W-:Y:S01]  /*4c20*/  FMUL.FTZ R164, R149, R172 ;  /* 0x000000ac95a47220 */ /* 0x000fe20000410000 */
[----:B------:R-:W-:Y:S01]  /*4c30*/  FFMA.FTZ R173, R159, R173, R158 ;  /* 0x000000ad9fad7223 */ /* 0x000fe2000001009e */
[----:B------:R1:W-:Y:S01]  /*4c40*/  MUFU.EX2 R172, R171 ;  /* 0x000000ab00ac7308 */ /* 0x0003e20000000800 */
[----:B------:R-:W-:Y:S01]  /*4c50*/  FMUL.FTZ R20, R133, R20 ;  /* 0x0000001485147220 */ /* 0x000fe20000410000 */
[----:B------:R-:W-:Y:S01]  /*4c60*/  ISETP.GE.U32.AND P1, PT, R43, R71, PT ;  /* 0x000000472b00720c */ /* 0x000fe20003f26070 */
[----:B------:R-:W-:Y:S01]  /*4c70*/  FMUL.FTZ R174, R151, R164 ;  /* 0x000000a497ae7220 */ /* 0x000fe20000410000 */
[----:B------:R-:W-:Y:S01]  /*4c80*/  FSEL R162, R162, RZ, !P2 ;  /* 0x000000ffa2a27208 */ /* 0x000fe20005000000 */
[----:B------:R-:W-:-:S03]  /*4c90*/  FFMA.FTZ R173, R161, R173, R160 ;  /* 0x000000ada1ad7223 */ /* 0x000fc600000100a0 */
[----:B------:R2:W4:Y:S01]  /*4ca0*/  MUFU.EX2 R169, R167 ;  /* 0x000000a700a97308 */ /* 0x0005220000000800 */
[----:B-1----:R-:W-:Y:S02]  /*4cb0*/  HADD2.F32 R171, -RZ, R16.H0_H0 ;  /* 0x20000010ffab7230 */ /* 0x002fe40000004100 */
[----:B0-----:R-:W-:Y:S01]  /*4cc0*/  HADD2.F32 R16, -RZ, R17.H0_H0 ;  /* 0x20000011ff107230 */ /* 0x001fe20000004100 */
[----:B------:R-:W-:Y:S01]  /*4cd0*/  ISETP.GE.U32.AND P6, PT, R44, R71, PT ;  /* 0x000000472c00720c */ /* 0x000fe20003fc6070 */
[----:B------:R-:W-:Y:S01]  /*4ce0*/  FMUL.FTZ R174, R153, R174 ;  /* 0x000000ae99ae7220 */ /* 0x000fe20000410000 */
[----:B------:R-:W-:Y:S01]  /*4cf0*/  FMUL.FTZ R171, R134, R171 ;  /* 0x000000ab86ab7220 */ /* 0x000fe20000410000 */
[----:B------:R-:W-:Y:S01]  /*4d00*/  FSEL R168, R168, 1, !P1 ;  /* 0x3f800000a8a87808 */ /* 0x000fe20004800000 */
[----:B------:R-:W0:Y:S01]  /*4d10*/  MUFU.EX2 R170, R170 ;  /* 0x000000aa00aa7308 */ /* 0x000e220000000800 */
[----:B--2---:R-:W-:Y:S01]  /*4d20*/  FSEL R167, R20, RZ, !P1 ;  /* 0x000000ff14a77208 */ /* 0x004fe20004800000 */
[----:B------:R-:W-:Y:S01]  /*4d30*/  FFMA.FTZ R173, R163, R173, R162 ;  /* 0x000000ada3ad7223 */ /* 0x000fe200000100a2 */
[----:B---3--:R-:W-:-:S02]  /*4d40*/  HADD2.F32 R21, -RZ, R21.H0_H0 ;  /* 0x20000015ff157230 */ /* 0x008fc40000004100 */
[----:B------:R-:W-:Y:S01]  /*4d50*/  FMUL.FTZ R16, R135, R16 ;  /* 0x0000001087107220 */ /* 0x000fe20000410000 */
[----:B------:R-:W-:Y:S01]  /*4d60*/  ISETP.GE.U32.AND P5, PT, R45, R71, PT ;  /* 0x000000472d00720c */ /* 0x000fe20003fa6070 */
[----:B------:R-:W-:Y:S01]  /*4d70*/  FMUL.FTZ R174, R155, R174 ;  /* 0x000000ae9bae7220 */ /* 0x000fe20000410000 */
[----:B------:R-:W-:Y:S01]  /*4d80*/  FSEL R164, R165, 1, !P6 ;  /* 0x3f800000a5a47808 */ /* 0x000fe20007000000 */
[----:B------:R-:W-:Y:S01]  /*4d90*/  FFMA.FTZ R173, R168, R173, R167 ;  /* 0x000000ada8ad7223 */ /* 0x000fe200000100a7 */
[----:B------:R-:W-:Y:S01]  /*4da0*/  FSEL R177, R171, RZ, !P6 ;  /* 0x000000ffabb17208 */ /* 0x000fe20007000000 */
[----:B------:R-:W-:Y:S02]  /*4db0*/  HADD2.F32 R18, -RZ, R18.H0_H0 ;  /* 0x20000012ff127230 */ /* 0x000fe40000004100 */
[----:B------:R-:W-:Y:S01]  /*4dc0*/  FMUL.FTZ R21, R136, R21 ;  /* 0x0000001588157220 */ /* 0x000fe20000410000 */
[----:B------:R-:W-:Y:S01]  /*4dd0*/  ISETP.GE.U32.AND P4, PT, R46, R71, PT ;  /* 0x000000472e00720c */ /* 0x000fe20003f86070 */
[----:B------:R-:W-:Y:S01]  /*4de0*/  FMUL.FTZ R174, R157, R174 ;  /* 0x000000ae9dae7220 */ /* 0x000fe20000410000 */
[----:B----4-:R-:W-:-:S02]  /*4df0*/  FSEL R165, R166, 1, !P5 ;  /* 0x3f800000a6a57808 */ /* 0x010fc40006800000 */
[----:B------:R-:W-:Y:S01]  /*4e00*/  FSEL R176, R16, RZ, !P5 ;  /* 0x000000ff10b07208 */ /* 0x000fe20006800000 */
[----:B------:R-:W-:Y:S01]  /*4e10*/  FFMA.FTZ R16, R164, R173, R177 ;  /* 0x000000ada4107223 */ /* 0x000fe200000100b1 */
[----:B------:R-:W-:Y:S02]  /*4e20*/  HADD2.F32 R19, -RZ, R19.H0_H0 ;  /* 0x20000013ff137230 */ /* 0x000fe40000004100 */
[----:B------:R-:W-:Y:S01]  /*4e30*/  FMUL.FTZ R18, R137, R18 ;  /* 0x0000001289127220 */ /* 0x000fe20000410000 */
[----:B------:R-:W-:Y:S01]  /*4e40*/  ISETP.GE.U32.AND P3, PT, R47, R71, PT ;  /* 0x000000472f00720c */ /* 0x000fe20003f66070 */
[----:B------:R-:W-:Y:S01]  /*4e50*/  FMUL.FTZ R174, R159, R174 ;  /* 0x000000ae9fae7220 */ /* 0x000fe20000410000 */
[----:B------:R-:W-:Y:S01]  /*4e60*/  FSEL R166, R169, 1, !P4 ;  /* 0x3f800000a9a67808 */ /* 0x000fe20006000000 */
[----:B------:R-:W-:Y:S01]  /*4e70*/  FFMA.FTZ R17, R165, R16, R176 ;  /* 0x00000010a5117223 */ /* 0x000fe200000100b0 */
[----:B------:R-:W-:Y:S01]  /*4e80*/  FSEL R179, R21, RZ, !P4 ;  /* 0x000000ff15b37208 */ /* 0x000fe20006000000 */
[----:B------:R-:W-:Y:S01]  /*4e90*/  FMUL.FTZ R19, R138, R19 ;  /* 0x000000138a137220 */ /* 0x000fe20000410000 */
[----:B------:R-:W-:Y:S01]  /*4ea0*/  ISETP.GE.U32.AND P2, PT, R48, R71, PT ;  /* 0x000000473000720c */ /* 0x000fe20003f46070 */
[----:B------:R-:W-:Y:S01]  /*4eb0*/  FMUL.FTZ R174, R161, R174 ;  /* 0x000000aea1ae7220 */ /* 0x000fe20000410000 */
[----:B0-----:R-:W-:Y:S01]  /*4ec0*/  FSEL R169, R170, 1, !P3 ;  /* 0x3f800000aaa97808 */ /* 0x001fe20005800000 */
[----:B------:R-:W-:Y:S01]  /*4ed0*/  FFMA.FTZ R16, R166, R17, R179 ;  /* 0x00000011a6107223 */ /* 0x000fe200000100b3 */
[----:B------:R-:W-:Y:S01]  /*4ee0*/  FSEL R178, R18, RZ, !P3 ;  /* 0x000000ff12b27208 */ /* 0x000fe20005800000 */
[----:B------:R-:W-:Y:S01]  /*4ef0*/  FMUL.FTZ R17, R163, R174 ;  /* 0x000000aea3117220 */ /* 0x000fe20000410000 */
[----:B------:R-:W-:-:S02]  /*4f00*/  FSEL R180, R172, 1, !P2 ;  /* 0x3f800000acb47808 */ /* 0x000fc40005000000 */
[----:B------:R-:W-:Y:S01]  /*4f10*/  FSEL R181, R19, RZ, !P2 ;  /* 0x000000ff13b57208 */ /* 0x000fe20005000000 */
        /* <DEDUP_REMOVED lines=28> */
[----:B------:R-:W-:Y:S01]  /*50e0*/  ISETP.GE.AND P2, PT, R72, 0x8, PT ;  /* 0x000000084800780c */ /* 0x000fe20003f46270 */
[----:B------:R-:W2:Y:S01]  /*50f0*/  S2UR UR8, SR_CgaCtaId ;  /* 0x00000000000879c3 */ /* 0x000ea20000008800 */
[----:B------:R-:W-:Y:S01]  /*5100*/  ISETP.NE.AND P1, PT, R29, RZ, PT ;  /* 0x000000ff1d00720c */ /* 0x000fe20003f25270 */
[----:B------:R-:W-:-:S03]  /*5110*/  HFMA2 R16, -RZ, RZ, 1.875, 0 ;  /* 0x3f800000ff107431 */ /* 0x000fc600000001ff */
[----:B------:R-:W-:Y:S01]  /*5120*/  ISETP.NE.OR P1, PT, R23, RZ, !P1 ;  /* 0x000000ff1700720c */ /* 0x000fe20004f25670 */
[----:B0-----:R-:W-:-:S06]  /*5130*/  FFMA.FTZ R19, R171, R19, R20 ;  /* 0x00000013ab137223 */ /* 0x001fcc0000010014 */
[----:B-1----:R-:W-:Y:S01]  /*5140*/  @P2 FMUL.FTZ R171, R171, R170 ;  /* 0x000000aaabab2220 */ /* 0x002fe20000410000 */
[----:B------:R-:W-:-:S04]  /*5150*/  FSEL R170, R20, R19, !P2 ;  /* 0x0000001314aa7208 */ /* 0x000fc80005000000 */
[----:B------:R-:W0:Y:S04]  /*5160*/  SHFL.UP PT, R20, R171, 0x10, RZ ;  /* 0x06000000ab147989 */ /* 0x000e2800000e00ff */
[----:B------:R-:W1:Y:S01]  /*5170*/  SHFL.UP PT, R21, R170, 0x10, RZ ;  /* 0x06000000aa157989 */ /* 0x000e6200000e00ff */
[----:B------:R-:W-:Y:S01]  /*5180*/  IMAD.MOV.U32 R17, RZ, RZ, RZ ;  /* 0x000000ffff117224 */ /* 0x000fe200078e00ff */
[----:B------:R-:W-:-:S05]  /*5190*/  UMOV UR4, 0x400 ;  /* 0x0000040000047882 */ /* 0x000fca0000000000 */
[----:B------:R-:W3:Y:S01]  /*51a0*/  @!P1 LDS.64 R16, [UR5] ;  /* 0x00000005ff109984 */ /* 0x000ee20008000a00 */
[----:B------:R-:W-:Y:S01]  /*51b0*/  ISETP.NE.AND P1, PT, R72, 0x1f, PT ;  /* 0x0000001f4800780c */ /* 0x000fe20003f25270 */
[----:B--2---:R-:W-:Y:S01]  /*51c0*/  ULEA UR4, UR8, UR4, 0x18 ;  /* 0x0000000408047291 */ /* 0x004fe2000f8ec0ff */
[C---:B0-----:R-:W-:Y:S01]  /*51d0*/  FMUL.FTZ R20, R171.reuse, R20 ;  /* 0x00000014ab147220 */ /* 0x041fe20000410000 */
[----:B-1----:R-:W-:-:S10]  /*51e0*/  FFMA.FTZ R21, R171, R21, R170 ;  /* 0x00000015ab157223 */ /* 0x002fd400000100aa */
[----:B------:R-:W-:Y:S01]  /*51f0*/  @!P1 STS.64 [UR4+0x430], R20 ;  /* 0x00043014ff009988 */ /* 0x000fe20008000a04 */
[----:B------:R-:W-:Y:S01]  /*5200*/  BAR.SYNC.DEFER_BLOCKING 0x0 ;  /* 0x0000000000007b1d */ /* 0x000fe20000010000 */
[----:B------:R-:W-:Y:S02]  /*5210*/  ISETP.NE.AND P2, PT, R72, RZ, PT ;  /* 0x000000ff4800720c */ /* 0x000fe40003f45270 */
[----:B------:R-:W-:-:S11]  /*5220*/  ISETP.NE.AND P3, PT, R23, RZ, PT ;  /* 0x000000ff1700720c */ /* 0x000fd60003f65270 */
[----:B---3--:R-:W-:Y:S04]  /*5230*/  @!P2 STS.64 [UR4+0x440], R16 ;  /* 0x00044010ff00a988 */ /* 0x008fe80008000a04 */
        /* <DEDUP_REMOVED lines=22> */
[----:B------:R-:W-:Y:S03]  /*53a0*/  BSSY.RECONVERGENT B0, `(.L_x_3967) ;  /* 0x000000e000007945 */ /* 0x000fe60003800200 */
[----:B------:R-:W-:Y:S01]  /*53b0*/  FFMA.FTZ R162, R163, R161, R162 ;  /* 0x000000a1a3a27223 */ /* 0x000fe200000100a2 */
[----:B------:R-:W-:Y:S02]  /*53c0*/  IMAD.X R144, R15, 0x1, R7, P2 ;  /* 0x000000010f907824 */ /* 0x000fe400010e0607 */
        /* <DEDUP_REMOVED lines=11> */
.L_x_3968:
[----:B------:R-:W-:Y:S05]  /*5480*/  BSYNC.RECONVERGENT B0 ;  /* 0x0000000000007941 */ /* 0x000fea0003800200 */
.L_x_3967:
[----:B------:R-:W-:Y:S01]  /*5490*/  FFMA.FTZ R164, R164, R167, R177 ;  /* 0x000000a7a4a47223 */ /* 0x000fe200000100b1 */
[----:B------:R-:W-:Y:S01]  /*54a0*/  UIADD3 UR6, UPT, UPT, UR6, 0x1, URZ ;  /* 0x0000000106067890 */ /* 0x000fe2000fffe0ff */
[----:B------:R-:W-:Y:S01]  /*54b0*/  LEA R141, P1, R10, R141, 0x2 ;  /* 0x0000008d0a8d7211 */ /* 0x000fe200078210ff */
[----:B-----5:R-:W-:Y:S01]  /*54c0*/  FFMA.FTZ R98, R143, R145, R98 ;  /* 0x000000918f627223 */ /* 0x020fe20000010062 */
[----:B------:R-:W-:Y:S01]  /*54d0*/  FFMA.FTZ R165, R165, R164, R176 ;  /* 0x000000a4a5a57223 */ /* 0x000fe200000100b0 */
[----:B------:R-:W-:Y:S01]  /*54e0*/  UISETP.NE.AND UP0, UPT, UR6, URZ, UPT ;  /* 0x000000ff0600728c */ /* 0x000fe2000bf05270 */
[----:B------:R-:W-:Y:S01]  /*54f0*/  LEA R139, P2, R8, R139, 0x2 ;  /* 0x0000008b088b7211 */ /* 0x000fe200078410ff */
[C---:B------:R-:W-:Y:S01]  /*5500*/  FFMA.FTZ R99, R143.reuse, R146, R99 ;  /* 0x000000928f637223 */ /* 0x040fe20000010063 */
        /* <DEDUP_REMOVED lines=21> */
[----:B------:R-:W-:Y:S11]  /*5660*/  BRA.U UP0, `(.L_x_3969) ;  /* 0xffffffe900707547 */ /* 0x000ff6000b83ffff */
.L_x_3966:
        /* <DEDUP_REMOVED lines=104> */
.L_x_3971:
        /* <DEDUP_REMOVED lines=9> */
.L_x_5114:


//--------------------- .text._Z25selective_scan_fwd_kernelI32Selective_Scan_fwd_kernel_traitsILi32ELi16ELi1ELb0ELb1ELb0ELb1EN3c104HalfEfEEv13SSMParamsBase --------------------------
	.section	.text._Z25selective_scan_fwd_kernelI32Selective_Scan_fwd_kernel_traitsILi32ELi16ELi1ELb0ELb1ELb0ELb1EN3c104HalfEfEEv13SSMParamsBase,"ax",@progbits
	.align	128
        .global         _Z25selective_scan_fwd_kernelI32Selective_Scan_fwd_kernel_traitsILi32ELi16ELi1ELb0ELb1ELb0ELb1EN3c104HalfEfEEv13SSMParamsBase
        .type           _Z25selective_scan_fwd_kernelI32Selective_Scan_fwd_kernel_traitsILi32ELi16ELi1ELb0ELb1ELb0ELb1EN3c104HalfEfEEv13SSMParamsBase,@function
        .size           _Z25selective_scan_fwd_kernelI32Selective_Scan_fwd_kernel_traitsILi32ELi16ELi1ELb0ELb1ELb0ELb1EN3c104HalfEfEEv13SSMParamsBase,(.L_x_5115 - _Z25selective_scan_fwd_kernelI32Selective_Scan_fwd_kernel_traitsILi32ELi16ELi1ELb0ELb1ELb0ELb1EN3c104HalfEfEEv13SSMParamsBase)
        .other          _Z25selective_scan_fwd_kernelI32Selective_Scan_fwd_kernel_traitsILi32ELi16ELi1ELb0ELb1ELb0ELb1EN3c104HalfEfEEv13SSMParamsBase,@"STO_CUDA_ENTRY STV_DEFAULT"
_Z25selective_scan_fwd_kernelI32Selective_Scan_fwd_kernel_traitsILi32ELi16ELi1ELb0ELb1ELb0ELb1EN3c104HalfEfEEv13SSMParamsBase:
.text._Z25selective_scan_fwd_kernelI32Selective_Scan_fwd_kernel_traitsILi32ELi16ELi1ELb0ELb1ELb0ELb1EN3c104HalfEfEEv13SSMParamsBase:
        /* <DEDUP_REMOVED lines=61> */
[----:B------:R-:W2:Y:S01]  /*03d0*/  LDC.64 R28, c[0x0][0x450] ;  /* 0x00011400ff1c7b82 */ /* 0x000ea20000000a00 */
[----:B------:R-:W3:Y:S01]  /*03e0*/  LDCU.64 UR20, c[0x0][0x3d8] ;  /* 0x00007b00ff1477ac */ /* 0x000ee20008000a00 */
[----:B------:R-:W-:Y:S01]  /*03f0*/  @P0 IADD3 R7, PT, PT, R7, 0x1, RZ ;  /* 0x0000000107070810 */ /* 0x000fe20007ffe0ff */
[C---:B------:R-:W-:Y:S01]  /*0400*/  IMAD.WIDE.U32 R2, R0.reuse, UR10, R2 ;  /* 0x0000000a00027c25 */ /* 0x040fe2000f8e0002 */
[----:B------:R-:W4:Y:S02]  /*0410*/  LDCU.64 UR8, c[0x0][0x3a0] ;  /* 0x00007400ff0877ac */ /* 0x000f240008000a00 */
[----:B------:R-:W-:Y:S01]  /*0420*/  @!P3 IADD3 R7, PT, PT, -R7, RZ, RZ ;  /* 0x000000ff0707b210 */ /* 0x000fe20007ffe1ff */
[----:B------:R-:W-:Y:S01]  /*0430*/  IMAD R48, R0, UR11, R3 ;  /* 0x0000000b00307c24 */ /* 0x000fe2000f8e0203 */
[----:B------:R-:W-:Y:S01]  /*0440*/  @!P1 LOP3.LUT R7, RZ, R11, RZ, 0x33, !PT ;  /* 0x0000000bff079212 */ /* 0x000fe200078e33ff */
[----:B------:R-:W0:Y:S01]  /*0450*/  LDC.64 R18, c[0x0][0x440] ;  /* 0x00011000ff127b82 */ /* 0x000e220000000a00 */
[----:B------:R-:W-:Y:S01]  /*0460*/  UIMAD UR5, UR18, UR13, UR5 ;  /* 0x0000000d120572a4 */ /* 0x000fe2000f8e0205 */
[----:B-1----:R-:W-:Y:S01]  /*0470*/  LEA R30, P0, R2, R8, 0x1 ;  /* 0x00000008021e7211 */ /* 0x002fe200078008ff */
[----:B------:R-:W-:Y:S01]  /*0480*/  IMAD.WIDE.U32 R4, R0, UR14, R4 ;  /* 0x0000000e00047c25 */ /* 0x000fe2000f8e0004 */
[----:B------:R-:W-:Y:S01]  /*0490*/  SHF.R.S32.HI R3, RZ, 0x1f, R7 ;  /* 0x0000001fff037819 */ /* 0x000fe20000011407 */
[----:B------:R-:W1:Y:S01]  /*04a0*/  LDCU UR6, c[0x0][0x38c] ;  /* 0x00007180ff0677ac */ /* 0x000e620008000800 */
[----:B------:R-:W-:Y:S01]  /*04b0*/  LEA.HI.X R48, R2, R9, R48, 0x1, P0 ;  /* 0x0000000902307211 */ /* 0x000fe200000f0c30 */
[----:B------:R-:W-:Y:S01]  /*04c0*/  IMAD R49, R0, UR15, R5 ;  /* 0x0000000f00317c24 */ /* 0x000fe2000f8e0205 */
[----:B------:R-:W-:Y:S01]  /*04d0*/  LEA R31, P1, R4, R12, 0x1 ;  /* 0x0000000c041f7211 */ /* 0x000fe200078208ff */
[----:B------:R-:W-:Y:S01]  /*04e0*/  IMAD R6, R3, R66, RZ ;  /* 0x0000004203067224 */ /* 0x000fe200078e02ff */
[----:B------:R-:W0:Y:S01]  /*04f0*/  LDCU.U8 UR7, c[0x0][0x39e] ;  /* 0x000073c0ff0777ac */ /* 0x000e220008000000 */
[----:B---3--:R-:W-:Y:S01]  /*0500*/  IMAD.WIDE.U32 R26, R0, UR20, RZ ;  /* 0x00000014001a7c25 */ /* 0x008fe2000f8e00ff */
[----:B------:R-:W-:-:S03]  /*0510*/  LEA.HI.X R49, R4, R13, R49, 0x1, P1 ;  /* 0x0000000d04317211 */ /* 0x000fc600008f0c31 */
[----:B------:R-:W-:Y:S01]  /*0520*/  IMAD.WIDE.U32 R2, R7, R66, UR4 ;  /* 0x0000000407027e25 */ /* 0x000fe2000f8e0042 */
[----:B--2---:R-:W-:-:S03]  /*0530*/  LEA R24, P2, R26, R28, 0x2 ;  /* 0x0000001c1a187211 */ /* 0x004fc600078410ff */
[----:B------:R-:W-:Y:S01]  /*0540*/  IMAD R67, R7, R67, R6 ;  /* 0x0000004307437224 */ /* 0x000fe200078e0206 */
[----:B------:R-:W-:Y:S01]  /*0550*/  LEA R66, P0, R2, R14, 0x1 ;  /* 0x0000000e02427211 */ /* 0x000fe200078008ff */
[----:B----4-:R-:W-:Y:S01]  /*0560*/  IMAD.WIDE.U32 R4, R0, UR8, RZ ;  /* 0x0000000800047c25 */ /* 0x010fe2000f8e00ff */
[----:B0-----:R-:W-:-:S03]  /*0570*/  SHF.L.U32 R28, R22, 0x4, RZ ;  /* 0x00000004161c7819 */ /* 0x001fc600000006ff */
[----:B------:R-:W-:Y:S01]  /*0580*/  IMAD.IADD R67, R3, 0x1, R67 ;  /* 0x0000000103437824 */ /* 0x000fe200078e0243 */
[----:B------:R-:W-:Y:S01]  /*0590*/  LOP3.LUT R3, R28, 0x3e00, RZ, 0xc0, !PT ;  /* 0x00003e001c037812 */ /* 0x000fe200078ec0ff */
[----:B------:R-:W-:Y:S01]  /*05a0*/  IMAD R25, R0, UR9, R5 ;  /* 0x0000000900197c24 */ /* 0x000fe2000f8e0205 */
[----:B------:R-:W-:Y:S01]  /*05b0*/  LEA R23, P1, R4, R18, 0x2 ;  /* 0x0000001204177211 */ /* 0x000fe200078210ff */
[----:B------:R-:W-:Y:S01]  /*05c0*/  IMAD R6, R0, UR21, R27 ;  /* 0x0000001500067c24 */ /* 0x000fe2000f8e021b */
[----:B------:R-:W-:Y:S01]  /*05d0*/  LOP3.LUT R46, R3, 0x1f, R22, 0xf8, !PT ;  /* 0x0000001f032e7812 */ /* 0x000fe200078ef816 */
[----:B------:R-:W-:Y:S01]  /*05e0*/  IMAD R5, R17, UR18, R0 ;  /* 0x0000001211057c24 */ /* 0x000fe2000f8e0200 */
[----:B------:R-:W-:Y:S01]  /*05f0*/  LEA.HI.X R67, R2, R15, R67, 0x1, P0 ;  /* 0x0000000f02437211 */ /* 0x000fe200000f0c43 */
[----:B------:R-:W-:Y:S01]  /*0600*/  VIADD R32, R28, 0x1 ;  /* 0x000000011c207836 */ /* 0x000fe20000000000 */
[----:B------:R-:W-:Y:S01]  /*0610*/  LEA.HI.X R26, R26, R29, R6, 0x2, P2 ;  /* 0x0000001d1a1a7211 */ /* 0x000fe200010f1406 */
[----:B------:R-:W-:-:S04]  /*0620*/  IMAD.WIDE.U32 R2, R46, 0x2, RZ ;  /* 0x000000022e027825 */ /* 0x000fc800078e00ff */
[----:B------:R-:W-:Y:S01]  /*0630*/  HFMA2 R29, -RZ, RZ, 0, 0 ;  /* 0x00000000ff1d7431 */ /* 0x000fe200000001ff */
[----:B------:R-:W-:Y:S01]  /*0640*/  LEA.HI.X R25, R4, R19, R25, 0x2, P1 ;  /* 0x0000001304197211 */ /* 0x000fe200008f1419 */
[----:B------:R-:W-:Y:S01]  /*0650*/  IMAD R5, R5, R10, RZ ;  /* 0x0000000a05057224 */ /* 0x000fe200078e02ff */
[C---:B------:R-:W-:Y:S01]  /*0660*/  IADD3 R33, PT, PT, R28.reuse, 0x2, RZ ;  /* 0x000000021c217810 */ /* 0x040fe20007ffe0ff */
[C---:B------:R-:W-:Y:S01]  /*0670*/  VIADD R35, R28.reuse, 0x4 ;  /* 0x000000041c237836 */ /* 0x040fe20000000000 */
        /* <DEDUP_REMOVED lines=29> */
.L_x_4008:
        /* <DEDUP_REMOVED lines=66> */
[C---:B------:R-:W-:Y:S02]  /*0c70*/  IADD3 R78, PT, PT, R77.reuse, 0xa0, RZ ;  /* 0x000000a04d4e7810 */ /* 0x040fe40007ffe0ff */
[----:B------:R-:W-:Y:S01]  /*0c80*/  LEA R71, R6, UR4, 0x1 ;  /* 0x0000000406477c11 */ /* 0x000fe2000f8e08ff */
[C---:B------:R-:W-:Y:S01]  /*0c90*/  VIADD R80, R77.reuse, 0xc0 ;  /* 0x000000c04d507836 */ /* 0x040fe20000000000 */
[----:B------:R-:W-:-:S02]  /*0ca0*/  LEA.HI.SX32 R70, R77, R77, 0x1b ;  /* 0x0000004d4d467211 */ /* 0x000fc400078fdaff */
[C---:B------:R-:W-:Y:S02]  /*0cb0*/  IADD3 R6, PT, PT, R77.reuse, 0xe0, RZ ;  /* 0x000000e04d067810 */ /* 0x040fe40007ffe0ff */
[-C--:B------:R-:W-:Y:S02]  /*0cc0*/  LEA.HI.SX32 R68, R68, R77.reuse, 0x1b ;  /* 0x0000004d44447211 */ /* 0x080fe400078fdaff */
[-C--:B------:R-:W-:Y:S02]  /*0cd0*/  LEA.HI.SX32 R73, R74, R77.reuse, 0x1b ;  /* 0x0000004d4a497211 */ /* 0x080fe400078fdaff */
[-C--:B------:R-:W-:Y:S02]  /*0ce0*/  LEA.HI.SX32 R74, R78, R77.reuse, 0x1b ;  /* 0x0000004d4e4a7211 */ /* 0x080fe400078fdaff */
[----:B------:R-:W-:Y:S02]  /*0cf0*/  LEA.HI.SX32 R72, R72, R77, 0x1b ;  /* 0x0000004d48487211 */ /* 0x000fe400078fdaff */
[----:B------:R-:W-:-:S02]  /*0d00*/  IADD3 R78, PT, PT, R77, 0x100, RZ ;  /* 0x000001004d4e7810 */ /* 0x000fc40007ffe0ff */
[----:B------:R-:W-:Y:S02]  /*0d10*/  LEA R70, R70, UR4, 0x1 ;  /* 0x0000000446467c11 */ /* 0x000fe4000f8e08ff */
[-C--:B------:R-:W-:Y:S02]  /*0d20*/  LEA.HI.SX32 R6, R6, R77.reuse, 0x1b ;  /* 0x0000004d06067211 */ /* 0x080fe400078fdaff */
[----:B------:R-:W-:Y:S02]  /*0d30*/  LEA R68, R68, UR4, 0x1 ;  /* 0x0000000444447c11 */ /* 0x000fe4000f8e08ff */
[-C--:B------:R-:W-:Y:S01]  /*0d40*/  LEA.HI.SX32 R75, R80, R77.reuse, 0x1b ;  /* 0x0000004d504b7211 */ /* 0x080fe200078fdaff */
[----:B------:R-:W-:Y:S01]  /*0d50*/  VIADD R80, R77, 0x120 ;  /* 0x000001204d507836 */ /* 0x000fe20000000000 */
[----:B------:R-:W-:Y:S02]  /*0d60*/  LEA R72, R72, UR4, 0x1 ;  /* 0x0000000448487c11 */ /* 0x000fe4000f8e08ff */
[----:B------:R-:W-:-:S02]  /*0d70*/  LEA.HI.SX32 R79, R78, R77, 0x1b ;  /* 0x0000004d4e4f7211 */ /* 0x000fc400078fdaff */
[----:B------:R-:W-:Y:S02]  /*0d80*/  LEA R73, R73, UR4, 0x1 ;  /* 0x0000000449497c11 */ /* 0x000fe4000f8e08ff */
[----:B------:R-:W-:Y:S01]  /*0d90*/  LEA R78, R6, UR4, 0x1 ;  /* 0x00000004064e7c11 */ /* 0x000fe2000f8e08ff */
[C---:B------:R-:W-:Y:S01]  /*0da0*/  VIADD R6, R77.reuse, 0x180 ;  /* 0x000001804d067836 */ /* 0x040fe20000000000 */
[----:B------:R-:W-:Y:S02]  /*0db0*/  LEA R74, R74, UR4, 0x1 ;  /* 0x000000044a4a7c11 */ /* 0x000fe4000f8e08ff */
[----:B------:R-:W-:Y:S02]  /*0dc0*/  IADD3 R82, PT, PT, R77, 0x140, RZ ;  /* 0x000001404d527810 */ /* 0x000fe40007ffe0ff */
[----:B------:R-:W-:Y:S02]  /*0dd0*/  LEA R75, R75, UR4, 0x1 ;  /* 0x000000044b4b7c11 */ /* 0x000fe4000f8e08ff */
[----:B------:R-:W-:-:S02]  /*0de0*/  IADD3 R84, PT, PT, R77, 0x160, RZ ;  /* 0x000001604d547810 */ /* 0x000fc40007ffe0ff */
        /* <DEDUP_REMOVED lines=185> */
.L_x_3973:
[----:B------:R-:W-:Y:S05]  /*1980*/  BSYNC.RECONVERGENT B0 ;  /* 0x0000000000007941 */ /* 0x000fea0003800200 */
.L_x_3972:
        /* <DEDUP_REMOVED lines=37> */
.L_x_3975:
[----:B------:R-:W-:Y:S05]  /*1be0*/  BSYNC.RECONVERGENT B0 ;  /* 0x0000000000007941 */ /* 0x000fea0003800200 */
.L_x_3974:
        /* <DEDUP_REMOVED lines=35> */
.L_x_3977:
[----:B------:R-:W-:Y:S05]  /*1e20*/  BSYNC.RECONVERGENT B0 ;  /* 0x0000000000007941 */ /* 0x000fea0003800200 */
.L_x_3976:
        /* <DEDUP_REMOVED lines=37> */
.L_x_3979:
[----:B------:R-:W-:Y:S05]  /*2080*/  BSYNC.RECONVERGENT B0 ;  /* 0x0000000000007941 */ /* 0x000fea0003800200 */
.L_x_3978:
        /* <DEDUP_REMOVED lines=35> */
.L_x_3981:
[----:B------:R-:W-:Y:S05]  /*22c0*/  BSYNC.RECONVERGENT B0 ;  /* 0x0000000000007941 */ /* 0x000fea0003800200 */
.L_x_3980:
        /* <DEDUP_REMOVED lines=37> */
.L_x_3983:
[----:B------:R-:W-:Y:S05]  /*2520*/  BSYNC.RECONVERGENT B0 ;  /* 0x0000000000007941 */ /* 0x000fea0003800200 */
.L_x_3982:
        /* <DEDUP_REMOVED lines=35> */
.L_x_3985:
[----:B------:R-:W-:Y:S05]  /*2760*/  BSYNC.RECONVERGENT B0 ;  /* 0x0000000000007941 */ /* 0x000fea0003800200 */
.L_x_3984:
        /* <DEDUP_REMOVED lines=37> */
.L_x_3987:
[----:B------:R-:W-:Y:S05]  /*29c0*/  BSYNC.RECONVERGENT B0 ;  /* 0x0000000000007941 */ /* 0x000fea0003800200 */
.L_x_3986:
        /* <DEDUP_REMOVED lines=37> */
.L_x_3989:
[----:B------:R-:W-:Y:S05]  /*2c20*/  BSYNC.RECONVERGENT B0 ;  /* 0x0000000000007941 */ /* 0x000fea0003800200 */
.L_x_3988:
        /* <DEDUP_REMOVED lines=41> */
.L_x_3991:
[----:B------:R-:W-:Y:S05]  /*2ec0*/  BSYNC.RECONVERGENT B0 ;  /* 0x0000000000007941 */ /* 0x000fea0003800200 */
.L_x_3990:
        /* <DEDUP_REMOVED lines=39> */
.L_x_3993:
[----:B------:R-:W-:Y:S05]  /*3140*/  BSYNC.RECONVERGENT B0 ;  /* 0x0000000000007941 */ /* 0x000fea0003800200 */
.L_x_3992:
        /* <DEDUP_REMOVED lines=44> */
.L_x_3995:
[----:B------:R-:W-:Y:S05]  /*3410*/  BSYNC.RECONVERGENT B0 ;  /* 0x0000000000007941 */ /* 0x000fea0003800200 */
.L_x_3994:
        /* <DEDUP_REMOVED lines=32> */
.L_x_3997:
[----:B------:R-:W-:Y:S05]  /*3620*/  BSYNC.RECONVERGENT B0 ;  /* 0x0000000000007941 */ /* 0x000fea0003800200 */
.L_x_3996:
        /* <DEDUP_REMOVED lines=32> */
.L_x_3999:
[----:B------:R-:W-:Y:S05]  /*3830*/  BSYNC.RECONVERGENT B0 ;  /* 0x0000000000007941 */ /* 0x000fea0003800200 */
.L_x_3998:
        /* <DEDUP_REMOVED lines=32> */
.L_x_4001:
[----:B------:R-:W-:Y:S05]  /*3a40*/  BSYNC.RECONVERGENT B0 ;  /* 0x0000000000007941 */ /* 0x000fea0003800200 */
.L_x_4000:
        /* <DEDUP_REMOVED lines=32> */
.L_x_4003:
[----:B------:R-:W-:Y:S05]  /*3c50*/  BSYNC.RECONVERGENT B0 ;  /* 0x0000000000007941 */ /* 0x000fea0003800200 */
.L_x_4002:
        /* <DEDUP_REMOVED lines=53> */
.L_x_4007:
[-C--:B------:R-:W-:Y:S01]  /*3fb0*/  ISETP.GE.AND P2, PT, R51, R69.reuse, PT ;  /* 0x000000453300720c */ /* 0x080fe20003f46270 */
[----:B0-----:R-:W-:Y:S01]  /*3fc0*/  IMAD.MOV.U32 R13, RZ, RZ, R144 ;  /* 0x000000ffff0d7224 */ /* 0x001fe200078e0090 */
[-C--:B------:R-:W-:Y:S02]  /*3fd0*/  ISETP.GE.AND P0, PT, R50, R69.reuse, PT ;  /* 0x000000453200720c */ /* 0x080fe40003f06270 */
[----:B------:R-:W-:Y:S02]  /*3fe0*/  ISETP.GE.AND P3, PT, R52, R69, PT ;  /* 0x000000453400720c */ /* 0x000fe40003f66270 */
[----:B------:R-:W-:-:S05]  /*3ff0*/  MOV R12, R19 ;  /* 0x00000013000c7202 */ /* 0x000fca0000000f00 */
[----:B------:R-:W2:Y:S04]  /*4000*/  @!P1 LDG.E.U16 R18, desc[UR16][R12.64+-0x200] ;  /* 0xfffe00100c129981 */ /* 0x000ea8000c1e1500 */
[----:B------:R-:W4:Y:S04]  /*4010*/  @!P2 LDG.E.U16 R15, desc[UR16][R12.64+-0x180] ;  /* 0xfffe80100c0fa981 */ /* 0x000f28000c1e1500 */
[----:B------:R-:W3:Y:S04]  /*4020*/  @!P0 LDG.E.U16 R14, desc[UR16][R12.64+-0x1c0] ;  /* 0xfffe40100c0e8981 */ /* 0x000ee8000c1e1500 */
[----:B------:R-:W3:Y:S01]  /*4030*/  @!P3 LDG.E.U16 R19, desc[UR16][R12.64+-0x140] ;  /* 0xfffec0100c13b981 */ /* 0x000ee2000c1e1500 */
[----:B------:R-:W-:-:S02]  /*4040*/  CS2R R16, SRZ ;  /* 0x0000000000107805 */ /* 0x000fc4000001ff00 */
[-C--:B------:R-:W-:Y:S02]  /*4050*/  ISETP.GE.AND P5, PT, R53, R69.reuse, PT ;  /* 0x000000453500720c */ /* 0x080fe40003fa6270 */
[-C--:B------:R-:W-:Y:S02]  /*4060*/  ISETP.GE.AND P6, PT, R54, R69.reuse, PT ;  /* 0x000000453600720c */ /* 0x080fe40003fc6270 */
[----:B------:R-:W-:-:S09]  /*4070*/  ISETP.GE.AND P4, PT, R56, R69, PT ;  /* 0x000000453800720c */ /* 0x000fd20003f86270 */
[----:B------:R-:W3:Y:S01]  /*4080*/  @!P5 LDG.E.U16 R144, desc[UR16][R12.64+-0x100] ;  /* 0xffff00100c90d981 */ /* 0x000ee2000c1e1500 */
[----:B--2---:R-:W-:Y:S02]  /*4090*/  @!P1 PRMT R17, R18, 0x5410, RZ ;  /* 0x0000541012119816 */ /* 0x004fe400000000ff */
[----:B----4-:R-:W-:Y:S02]  /*40a0*/  @!P2 PRMT R16, R15, 0x5410, RZ ;  /* 0x000054100f10a816 */ /* 0x010fe400000000ff */
[----:B---3--:R-:W-:Y:S01]  /*40b0*/  @!P0 PRMT R17, R17, 0x5410, R14 ;  /* 0x0000541011118816 */ /* 0x008fe2000000000e */
[----:B------:R-:W2:Y:S01]  /*40c0*/  @!P6 LDG.E.U16 R15, desc[UR16][R12.64+-0xc0] ;  /* 0xffff40100c0fe981 */ /* 0x000ea2000c1e1500 */
[-C--:B------:R-:W-:Y:S02]  /*40d0*/  ISETP.GE.AND P0, PT, R55, R69.reuse, PT ;  /* 0x000000453700720c */ /* 0x080fe40003f06270 */
[----:B------:R-:W-:Y:S02]  /*40e0*/  @!P3 PRMT R16, R16, 0x5410, R19 ;  /* 0x000054101010b816 */ /* 0x000fe40000000013 */
[-C--:B------:R-:W-:Y:S01]  /*40f0*/  ISETP.GE.AND P3, PT, R57, R69.reuse, PT ;  /* 0x000000453900720c */ /* 0x080fe20003f66270 */
[----:B------:R-:W3:Y:S01]  /*4100*/  @!P4 LDG.E.U16 R19, desc[UR16][R12.64+-0x40] ;  /* 0xffffc0100c13c981 */ /* 0x000ee2000c1e1500 */
[----:B------:R-:W-:-:S07]  /*4110*/  ISETP.GE.AND P2, PT, R58, R69, PT ;  /* 0x000000453a00720c */ /* 0x000fce0003f46270 */
[----:B------:R-:W4:Y:S04]  /*4120*/  @!P0 LDG.E.U16 R14, desc[UR16][R12.64+-0x80] ;  /* 0xffff80100c0e8981 */ /* 0x000f28000c1e1500 */
[----:B------:R-:W3:Y:S04]  /*4130*/  @!P3 LDG.E.U16 R143, desc[UR16][R12.64] ;  /* 0x000000100c8fb981 */ /* 0x000ee8000c1e1500 */
[----:B------:R-:W3:Y:S01]  /*4140*/  @!P2 LDG.E.U16 R145, desc[UR16][R12.64+0x40] ;  /* 0x000040100c91a981 */ /* 0x000ee2000c1e1500 */
[----:B------:R-:W-:Y:S02]  /*4150*/  HFMA2 R18, -RZ, RZ, 0, 0 ;  /* 0x00000000ff127431 */ /* 0x000fe400000001ff */
[----:B------:R-:W-:Y:S01]  /*4160*/  HFMA2 R146, -RZ, RZ, 0, 0 ;  /* 0x00000000ff927431 */ /* 0x000fe200000001ff */
[----:B------:R-:W-:-:S02]  /*4170*/  @!P5 PRMT R18, R144, 0x5410, RZ ;  /* 0x000054109012d816 */ /* 0x000fc400000000ff */
[----:B------:R-:W-:Y:S02]  /*4180*/  ISETP.GE.AND P5, PT, R59, R69, PT ;  /* 0x000000453b00720c */ /* 0x000fe40003fa6270 */
[----:B------:R-:W-:-:S11]  /*4190*/  MOV R144, RZ ;  /* 0x000000ff00907202 */ /* 0x000fd60000000f00 */
        /* <DEDUP_REMOVED lines=16> */
[----:B------:R-:W-:Y:S01]  /*42a0*/  MOV R15, R142 ;  /* 0x0000008e000f7202 */ /* 0x000fe20000000f00 */
[----:B------:R-:W-:-:S05]  /*42b0*/  IMAD.MOV.U32 R14, RZ, RZ, R139 ;  /* 0x000000ffff0e7224 */ /* 0x000fca00078e008b */
[----:B------:R0:W4:Y:S01]  /*42c0*/  LDG.E R15, desc[UR16][R14.64] ;  /* 0x000000100e0f7981 */ /* 0x000122000c1e1900 */
[----:B------:R-:W-:Y:S02]  /*42d0*/  PRMT R148, R17, 0x7632, R148 ;  /* 0x0000763211947816 */ /* 0x000fe40000000094 */
[----:B------:R-:W-:Y:S01]  /*42e0*/  PRMT R150, R16, 0x7632, R150 ;  /* 0x0000763210967816 */ /* 0x000fe20000000096 */
[----:B------:R-:W-:Y:S01]  /*42f0*/  STS.U16 [R70], R17 ;  /* 0x0000001146007388 */ /* 0x000fe20000000400 */
[----:B0-----:R-:W-:-:S03]  /*4300*/  HFMA2 R14, -RZ, RZ, 0, 0 ;  /* 0x00000000ff0e7431 */ /* 0x001fc600000001ff */
[----:B------:R-:W-:Y:S01]  /*4310*/  STS.U16 [R68+0x40], R148 ;  /* 0x0000409444007388 */ /* 0x000fe20000000400 */
[----:B------:R-:W-:-:S03]  /*4320*/  PRMT R151, R18, 0x7632, R151 ;  /* 0x0000763212977816 */ /* 0x000fc60000000097 */
[----:B------:R0:W-:Y:S01]  /*4330*/  STS.U16 [R71+0x80], R16 ;  /* 0x0000801047007388 */ /* 0x0001e20000000400 */
[----:B------:R-:W-:-:S03]  /*4340*/  @!P5 PRMT R14, R154, 0x5410, RZ ;  /* 0x000054109a0ed816 */ /* 0x000fc600000000ff */
[----:B------:R-:W-:Y:S01]  /*4350*/  STS.U16 [R72+0xc0], R150 ;  /* 0x0000c09648007388 */ /* 0x000fe20000000400 */
[----:B------:R-:W-:-:S03]  /*4360*/  PRMT R152, R144, 0x7632, R152 ;  /* 0x0000763290987816 */ /* 0x000fc60000000098 */
[----:B------:R1:W-:Y:S01]  /*4370*/  STS.U16 [R73+0x100], R18 ;  /* 0x0001001249007388 */ /* 0x0003e20000000400 */
[----:B0-----:R-:W-:-:S03]  /*4380*/  MOV R16, RZ ;  /* 0x000000ff00107202 */ /* 0x001fc60000000f00 */
[----:B------:R-:W-:Y:S01]  /*4390*/  STS.U16 [R74+0x140], R151 ;  /* 0x000140974a007388 */ /* 0x000fe20000000400 */
[----:B------:R-:W-:Y:S01]  /*43a0*/  PRMT R153, R146, 0x7632, R153 ;  /* 0x0000763292997816 */ /* 0x000fe20000000099 */
[----:B-1----:R-:W-:Y:S02]  /*43b0*/  IMAD.MOV.U32 R18, RZ, RZ, RZ ;  /* 0x000000ffff127224 */ /* 0x002fe400078e00ff */
[----:B------:R-:W-:Y:S04]  /*43c0*/  STS.U16 [R75+0x180], R144 ;  /* 0x000180904b007388 */ /* 0x000fe80000000400 */
[----:B------:R-:W-:Y:S04]  /*43d0*/  STS.U16 [R78+0x1c0], R152 ;  /* 0x0001c0984e007388 */ /* 0x000fe80000000400 */
[----:B------:R0:W-:Y:S04]  /*43e0*/  STS.U16 [R79+0x200], R146 ;  /* 0x000200924f007388 */ /* 0x0001e80000000400 */
[----:B------:R-:W-:Y:S01]  /*43f0*/  STS.U16 [R80+0x240], R153 ;  /* 0x0002409950007388 */ /* 0x000fe20000000400 */
[----:B------:R-:W-:-:S02]  /*4400*/  ISETP.GE.U32.AND P5, PT, R28, R69, PT ;  /* 0x000000451c00720c */ /* 0x000fc40003fa6070 */
[----:B--2---:R-:W-:Y:S02]  /*4410*/  @!P0 PRMT R16, R143, 0x5410, RZ ;  /* 0x000054108f108816 */ /* 0x004fe400000000ff */
[--C-:B---3--:R-:W-:Y:S02]  /*4420*/  @!P6 PRMT R14, R14, 0x5410, R19.reuse ;  /* 0x000054100e0ee816 */ /* 0x108fe40000000013 */
        /* <DEDUP_REMOVED lines=15> */
[----:B------:R-:W3:Y:S01]  /*4520*/  LDS.U16 R16, [R87+0x4] ;  /* 0x0000040057107984 */ /* 0x000ee20000000400 */
[----:B------:R-:W-:-:S03]  /*4530*/  FMUL.FTZ R17, R15, 1.4426950216293334961 ;  /* 0x3fb8aa3b0f117820 */ /* 0x000fc60000410000 */
[----:B------:R-:W4:Y:S01]  /*4540*/  LDS.U16 R18, [R87+0x6] ;  /* 0x0000060057127984 */ /* 0x000f220000000400 */
[C---:B------:R-:W-:Y:S01]  /*4550*/  FMUL.FTZ R15, R17.reuse, R92 ;  /* 0x0000005c110f7220 */ /* 0x040fe20000410000 */
[C---:B0-----:R-:W-:Y:S02]  /*4560*/  FMUL.FTZ R14, R17.reuse, R93 ;  /* 0x0000005d110e7220 */ /* 0x041fe40000410000 */
[----:B------:R-:W0:Y:S01]  /*4570*/  LDS.U16 R150, [R87+0x8] ;  /* 0x0000080057967984 */ /* 0x000e220000000400 */
[----:B------:R1:W-:Y:S01]  /*4580*/  MUFU.EX2 R145, R15 ;  /* 0x0000000f00917308 */ /* 0x0003e20000000800 */
[C---:B------:R-:W-:Y:S02]  /*4590*/  FMUL.FTZ R143, R17.reuse, R88 ;  /* 0x00000058118f7220 */ /* 0x040fe40000410000 */
[----:B------:R-:W0:Y:S01]  /*45a0*/  LDS.U16 R152, [R87+0xa] ;  /* 0x00000a0057987984 */ /* 0x000e220000000400 */
[----:B-1----:R-:W-:-:S04]  /*45b0*/  FMUL.FTZ R15, R17, R89 ;  /* 0x00000059110f7220 */ /* 0x002fc80000410000 */
[----:B------:R1:W4:Y:S01]  /*45c0*/  MUFU.EX2 R148, R14 ;  /* 0x0000000e00947308 */ /* 0x0003220000000800 */
[----:B------:R-:W-:-:S07]  /*45d0*/  FMUL.FTZ R146, R17, R90 ;  /* 0x0000005a11927220 */ /* 0x000fce0000410000 */
[----:B------:R3:W0:Y:S01]  /*45e0*/  MUFU.EX2 R153, R15 ;  /* 0x0000000f00997308 */ /* 0x0006220000000800 */
[----:B-1----:R-:W-:Y:S01]  /*45f0*/  MOV R14, R137 ;  /* 0x00000089000e7202 */ /* 0x002fe20000000f00 */
[----:B--2---:R-:W-:Y:S01]  /*4600*/  FMUL.FTZ R147, R17, R91 ;  /* 0x0000005b11937220 */ /* 0x004fe20000410000 */
[----:B---3--:R-:W-:-:S05]  /*4610*/  MOV R15, R140 ;  /* 0x0000008c000f7202 */ /* 0x008fca0000000f00 */
[----:B------:R1:W-:Y:S08]  /*4620*/  MUFU.EX2 R149, R143 ;  /* 0x0000008f00957308 */ /* 0x0003f00000000800 */
[----:B------:R2:W3:Y:S01]  /*4630*/  MUFU.EX2 R154, R146 ;  /* 0x00000092009a7308 */ /* 0x0004e20000000800 */
[----:B-1----:R1:W5:Y:S01]  /*4640*/  LDG.E R143, desc[UR16][R14.64] ;  /* 0x000000100e8f7981 */ /* 0x002362000c1e1900 */
[----:B------:R-:W-:-:S02]  /*4650*/  HADD2.F32 R16, -RZ, R16.H0_H0 ;  /* 0x20000010ff107230 */ /* 0x000fc40000004100 */
[----:B--2---:R-:W-:Y:S02]  /*4660*/  HADD2.F32 R146, -RZ, R19.H0_H0 ;  /* 0x20000013ff927230 */ /* 0x004fe40000004100 */
[----:B-1----:R-:W-:Y:S01]  /*4670*/  HADD2.F32 R15, -RZ, R144.H0_H0 ;  /* 0x20000090ff0f7230 */ /* 0x002fe20000004100 */
[----:B------:R-:W1:Y:S01]  /*4680*/  LDS.U16 R19, [R87+0xc] ;  /* 0x00000c0057137984 */ /* 0x000e620000000400 */
[----:B------:R2:W-:Y:S03]  /*4690*/  MUFU.EX2 R155, R147 ;  /* 0x00000093009b7308 */ /* 0x0005e60000000800 */
[----:B------:R-:W1:Y:S01]  /*46a0*/  LDS.U16 R14, [R87+0xe] ;  /* 0x00000e00570e7984 */ /* 0x000e620000000400 */
[----:B------:R-:W-:Y:S01]  /*46b0*/  FMUL.FTZ R146, R105, R146 ;  /* 0x0000009269927220 */ /* 0x000fe20000410000 */
[----:B--2---:R-:W-:Y:S02]  /*46c0*/  FMUL.FTZ R147, R122, R15 ;  /* 0x0000000f7a937220 */ /* 0x004fe40000410000 */
[----:B------:R-:W2:Y:S01]  /*46d0*/  LDS.U16 R15, [R87+0x10] ;  /* 0x00001000570f7984 */ /* 0x000ea20000000400 */
[-C--:B------:R-:W-:Y:S01]  /*46e0*/  ISETP.GE.U32.AND P4, PT, R32, R69.reuse, PT ;  /* 0x000000452000720c */ /* 0x080fe20003f86070 */
[----:B------:R-:W-:Y:S01]  /*46f0*/  FMUL.FTZ R16, R107, R16 ;  /* 0x000000106b107220 */ /* 0x000fe20000410000 */
[----:B------:R-:W-:Y:S01]  /*4700*/  ISETP.GE.U32.AND P3, PT, R33, R69, PT ;  /* 0x000000452100720c */ /* 0x000fe20003f66070 */
[----:B------:R-:W-:Y:S01]  /*4710*/  FMUL.FTZ R151, R17, R94 ;  /* 0x0000005e11977220 */ /* 0x000fe20000410000 */
[----:B------:R-:W-:-:S02]  /*4720*/  FSEL R144, R146, RZ, !P5 ;  /* 0x000000ff92907208 */ /* 0x000fc40006800000 */
[----:B----4-:R-:W-:Y:S02]  /*4730*/  FSEL R146, R148, 1, !P4 ;  /* 0x3f80000094927808 */ /* 0x010fe40006000000 */
[----:B------:R-:W-:Y:S02]  /*4740*/  FSEL R148, R16, RZ, !P3 ;  /* 0x000000ff10947208 */ /* 0x000fe40005800000 */
[----:B------:R-:W4:Y:S01]  /*4750*/  LDS.U16 R16, [R87+0x12] ;  /* 0x0000120057107984 */ /* 0x000f220000000400 */
[----:B------:R0:W1:Y:S01]  /*4760*/  MUFU.EX2 R158, R151 ;  /* 0x00000097009e7308 */ /* 0x0000620000000800 */
[----:B------:R-:W-:Y:S01]  /*4770*/  ISETP.GE.U32.AND P2, PT, R34, R69, PT ;  /* 0x000000452200720c */ /* 0x000fe20003f46070 */
[----:B0-----:R-:W-:Y:S02]  /*4780*/  HADD2.F32 R151, -RZ, R18.H0_H0 ;  /* 0x20000012ff977230 */ /* 0x001fe40000004100 */
[----:B------:R-:W-:-:S03]  /*4790*/  HADD2.F32 R18, -RZ, R150.H0_H0 ;  /* 0x20000096ff127230 */ /* 0x000fc60000004100 */
[----:B------:R-:W-:Y:S01]  /*47a0*/  FMUL.FTZ R151, R124, R151 ;  /* 0x000000977c977220 */ /* 0x000fe20000410000 */
[----:B------:R-:W-:-:S04]  /*47b0*/  FMUL.FTZ R156, R17, R95 ;  /* 0x0000005f119c7220 */ /* 0x000fc80000410000 */
[----:B------:R-:W-:Y:S02]  /*47c0*/  FSEL R150, R151, RZ, !P2 ;  /* 0x000000ff97967208 */ /* 0x000fe40005000000 */
[----:B------:R-:W-:Y:S01]  /*47d0*/  FSEL R151, R153, 1, !P2 ;  /* 0x3f80000099977808 */ /* 0x000fe20005000000 */
[----:B------:R-:W-:Y:S02]  /*47e0*/  HADD2.F32 R153, -RZ, R152.H0_H0 ;  /* 0x20000098ff997230 */ /* 0x000fe40000004100 */
[----:B------:R-:W-:Y:S01]  /*47f0*/  FMUL.FTZ R152, R109, R18 ;  /* 0x000000126d987220 */ /* 0x000fe20000410000 */
[----:B------:R-:W-:Y:S01]  /*4800*/  FMUL.FTZ R157, R17, R96 ;  /* 0x00000060119d7220 */ /* 0x000fe20000410000 */
[----:B------:R-:W0:Y:S01]  /*4810*/  LDS.U16 R18, [R87+0x14] ;  /* 0x0000140057127984 */ /* 0x000e220000000400 */
[----:B------:R3:W0:Y:S01]  /*4820*/  MUFU.EX2 R159, R156 ;  /* 0x0000009c009f7308 */ /* 0x0006220000000800 */
[-C--:B------:R-:W-:Y:S02]  /*4830*/  ISETP.GE.U32.AND P0, PT, R35, R69.reuse, PT ;  /* 0x000000452300720c */ /* 0x080fe40003f06070 */
[----:B------:R-:W-:-:S02]  /*4840*/  ISETP.GE.U32.AND P6, PT, R36, R69, PT ;  /* 0x000000452400720c */ /* 0x000fc40003fc6070 */
[----:B------:R-:W-:Y:S01]  /*4850*/  FSEL R145, R145, 1, !P5 ;  /* 0x3f80000091917808 */ /* 0x000fe20006800000 */
[----:B---3--:R-:W-:Y:S02]  /*4860*/  FMUL.FTZ R156, R17, R100 ;  /* 0x00000064119c7220 */ /* 0x008fe40000410000 */
[----:B------:R3:W0:Y:S01]  /*4870*/  MUFU.EX2 R161, R157 ;  /* 0x0000009d00a17308 */ /* 0x0006220000000800 */
[----:B------:R-:W-:Y:S01]  /*4880*/  ISETP.GE.U32.AND P5, PT, R37, R69, PT ;  /* 0x000000452500720c */ /* 0x000fe20003fa6070 */
[----:B------:R-:W-:-:S06]  /*4890*/  FMUL.FTZ R160, R17, R103 ;  /* 0x0000006711a07220 */ /* 0x000fcc0000410000 */
[----:B------:R1:W0:Y:S01]  /*48a0*/  MUFU.EX2 R165, R156 ;  /* 0x0000009c00a57308 */ /* 0x0002220000000800 */
[----:B---3--:R-:W-:Y:S01]  /*48b0*/  FMUL.FTZ R157, R126, R153 ;  /* 0x000000997e9d7220 */ /* 0x008fe20000410000 */
[----:B------:R-:W-:-:S04]  /*48c0*/  FSEL R153, R154, 1, !P0 ;  /* 0x3f8000009a997808 */ /* 0x000fc80004000000 */
[----:B------:R-:W-:Y:S01]  /*48d0*/  FSEL R154, R157, RZ, !P6 ;  /* 0x000000ff9d9a7208 */ /* 0x000fe20007000000 */
[----:B-1----:R-:W-:Y:S02]  /*48e0*/  HADD2.F32 R156, -RZ, R19.H0_H0 ;  /* 0x20000013ff9c7230 */ /* 0x002fe40000004100 */
[----:B------:R-:W-:Y:S01]  /*48f0*/  HADD2.F32 R19, -RZ, R14.H0_H0 ;  /* 0x2000000eff137230 */ /* 0x000fe20000004100 */
[----:B------:R-:W-:Y:S01]  /*4900*/  FSEL R157, R158, 1, !P5 ;  /* 0x3f8000009e9d7808 */ /* 0x000fe20006800000 */
[----:B------:R-:W1:Y:S01]  /*4910*/  LDS.U16 R14, [R87+0x16] ;  /* 0x00001600570e7984 */ /* 0x000e620000000400 */
[----:B--2---:R-:W-:Y:S01]  /*4920*/  HADD2.F32 R158, -RZ, R15.H0_H0 ;  /* 0x2000000fff9e7230 */ /* 0x004fe20000004100 */
[----:B------:R-:W-:Y:S01]  /*4930*/  FSEL R147, R147, RZ, !P4 ;  /* 0x000000ff93937208 */ /* 0x000fe20006000000 */
[----:B------:R-:W-:Y:S01]  /*4940*/  FMUL.FTZ R19, R128, R19 ;  /* 0x0000001380137220 */ /* 0x000fe20000410000 */
[----:B------:R-:W-:Y:S01]  /*4950*/  ISETP.GE.U32.AND P4, PT, R38, R69, PT ;  /* 0x000000452600720c */ /* 0x000fe20003f86070 */
[----:B------:R-:W2:Y:S01]  /*4960*/  LDS.U16 R15, [R87+0x18] ;  /* 0x00001800570f7984 */ /* 0x000ea20000000400 */
[----:B------:R3:W2:Y:S01]  /*4970*/  MUFU.EX2 R164, R160 ;  /* 0x000000a000a47308 */ /* 0x0006a20000000800 */
[----:B------:R-:W-:Y:S01]  /*4980*/  FMUL.FTZ R163, R17, R102 ;  /* 0x0000006611a37220 */ /* 0x000fe20000410000 */
[----:B---3--:R-:W-:Y:S01]  /*4990*/  FMUL.FTZ R160, R129, R158 ;  /* 0x0000009e81a07220 */ /* 0x008fe20000410000 */
[----:B------:R-:W-:-:S02]  /*49a0*/  FSEL R158, R19, RZ, !P4 ;  /* 0x000000ff139e7208 */ /* 0x000fc40006000000 */
[----:B------:R-:W3:Y:S03]  /*49b0*/  LDS.U16 R19, [R87+0x1a] ;  /* 0x00001a0057137984 */ /* 0x000ee60000000400 */
[----:B------:R4:W-:Y:S01]  /*49c0*/  MUFU.EX2 R167, R163 ;  /* 0x000000a300a77308 */ /* 0x0009e20000000800 */
[----:B------:R-:W-:Y:S01]  /*49d0*/  FSEL R149, R149, 1, !P3 ;  /* 0x3f80000095957808 */ /* 0x000fe20005800000 */
[C---:B------:R-:W-:Y:S01]  /*49e0*/  FMUL.FTZ R162, R17.reuse, R104 ;  /* 0x0000006811a27220 */ /* 0x040fe20000410000 */
[C---:B------:R-:W-:Y:S01]  /*49f0*/  FMUL.FTZ R168, R17.reuse, R99 ;  /* 0x0000006311a87220 */ /* 0x040fe20000410000 */
[C---:B------:R-:W-:Y:S01]  /*4a00*/  FMUL.FTZ R169, R17.reuse, R97 ;  /* 0x0000006111a97220 */ /* 0x040fe20000410000 */
[----:B------:R-:W-:Y:S01]  /*4a10*/  FMUL.FTZ R170, R17, R98 ;  /* 0x0000006211aa7220 */ /* 0x000fe20000410000 */
[----:B------:R-:W-:Y:S01]  /*4a20*/  FFMA.FTZ R171, R144, R146, R147 ;  /* 0x0000009290ab7223 */ /* 0x000fe20000010093 */
[----:B------:R-:W-:Y:S01]  /*4a30*/  LDS.U16 R17, [R87+0x1e] ;  /* 0x00001e0057117984 */ /* 0x000fe20000000400 */
[----:B----4-:R-:W-:-:S03]  /*4a40*/  HADD2.F32 R163, -RZ, R16.H0_H0 ;  /* 0x20000010ffa37230 */ /* 0x010fc60000004100 */
[----:B------:R-:W4:Y:S01]  /*4a50*/  LDS.U16 R16, [R87+0x1c] ;  /* 0x00001c0057107984 */ /* 0x000f220000000400 */
[----:B------:R-:W-:Y:S01]  /*4a60*/  FFMA.FTZ R171, R149, R171, R148 ;  /* 0x000000ab95ab7223 */ /* 0x000fe20000010094 */
[----:B------:R-:W-:Y:S01]  /*4a70*/  FSEL R152, R152, RZ, !P0 ;  /* 0x000000ff98987208 */ /* 0x000fe20004000000 */
[----:B------:R-:W-:Y:S02]  /*4a80*/  FMUL.FTZ R156, R111, R156 ;  /* 0x0000009c6f9c7220 */ /* 0x000fe40000410000 */
[----:B------:R-:W-:Y:S01]  /*4a90*/  FFMA.FTZ R171, R151, R171, R150 ;  /* 0x000000ab97ab7223 */ /* 0x000fe20000010096 */
[----:B------:R-:W-:Y:S01]  /*4aa0*/  FSEL R155, R155, 1, !P6 ;  /* 0x3f8000009b9b7808 */ /* 0x000fe20007000000 */
[----:B0-----:R-:W-:Y:S02]  /*4ab0*/  HADD2.F32 R18, -RZ, R18.H0_H0 ;  /* 0x20000012ff127230 */ /* 0x001fe40000004100 */
[----:B------:R-:W-:Y:S01]  /*4ac0*/  FFMA.FTZ R171, R153, R171, R152 ;  /* 0x000000ab99ab7223 */ /* 0x000fe20000010098 */
[----:B------:R-:W-:Y:S01]  /*4ad0*/  FSEL R156, R156, RZ, !P5 ;  /* 0x000000ff9c9c7208 */ /* 0x000fe20006800000 */
[----:B------:R0:W3:Y:S02]  /*4ae0*/  MUFU.EX2 R166, R162 ;  /* 0x000000a200a67308 */ /* 0x0000e40000000800 */
[----:B------:R-:W-:Y:S01]  /*4af0*/  FFMA.FTZ R171, R155, R171, R154 ;  /* 0x000000ab9bab7223 */ /* 0x000fe2000001009a */
[----:B------:R-:W-:Y:S01]  /*4b00*/  FMUL.FTZ R18, R131, R18 ;  /* 0x0000001283127220 */ /* 0x000fe20000410000 */
[-C--:B------:R-:W-:Y:S01]  /*4b10*/  ISETP.GE.U32.AND P3, PT, R39, R69.reuse, PT ;  /* 0x000000452700720c */ /* 0x080fe20003f66070 */
[----:B------:R-:W-:Y:S01]  /*4b20*/  FMUL.FTZ R172, R145, R146 ;  /* 0x0000009291ac7220 */ /* 0x000fe20000410000 */
[----:B------:R-:W-:Y:S01]  /*4b30*/  ISETP.GE.U32.AND P0, PT, R41, R69, PT ;  /* 0x000000452900720c */ /* 0x000fe20003f06070 */
[----:B------:R-:W-:Y:S01]  /*4b40*/  FFMA.FTZ R171, R157, R171, R156 ;  /* 0x000000ab9dab7223 */ /* 0x000fe2000001009c */
[----:B------:R-:W-:Y:S01]  /*4b50*/  FSEL R159, R159, 1, !P4 ;  /* 0x3f8000009f9f7808 */ /* 0x000fe20006000000 */
[----:B0-----:R-:W-:Y:S01]  /*4b60*/  FMUL.FTZ R162, R130, R163 ;  /* 0x000000a382a27220 */ /* 0x001fe20000410000 */
[----:B------:R-:W-:Y:S01]  /*4b70*/  ISETP.GE.U32.AND P2, PT, R40, R69, PT ;  /* 0x000000452800720c */ /* 0x000fe20003f46070 */
[----:B------:R-:W-:Y:S01]  /*4b80*/  FMUL.FTZ R172, R149, R172 ;  /* 0x000000ac95ac7220 */ /* 0x000fe20000410000 */
[----:B------:R-:W-:-:S02]  /*4b90*/  FSEL R160, R160, RZ, !P3 ;  /* 0x000000ffa0a07208 */ /* 0x000fc40005800000 */
[----:B------:R-:W-:Y:S02]  /*4ba0*/  FSEL R161, R161, 1, !P3 ;  /* 0x3f800000a1a17808 */ /* 0x000fe40005800000 */
[----:B------:R-:W-:Y:S01]  /*4bb0*/  FSEL R163, R18, RZ, !P0 ;  /* 0x000000ff12a37208 */ /* 0x000fe20004000000 */
[----:B------:R-:W-:Y:S01]  /*4bc0*/  FFMA.FTZ R18, R159, R171, R158 ;  /* 0x000000ab9f127223 */ /* 0x000fe2000001009e */
[----:B-1----:R-:W-:Y:S01]  /*4bd0*/  HADD2.F32 R171, -RZ, R14.H0_H0 ;  /* 0x2000000effab7230 */ /* 0x002fe20000004100 */
[----:B------:R-:W0:Y:S01]  /*4be0*/  MUFU.EX2 R168, R168 ;  /* 0x000000a800a87308 */ /* 0x000e220000000800 */
[----:B------:R-:W-:Y:S01]  /*4bf0*/  FSEL R162, R162, RZ, !P2 ;  /* 0x000000ffa2a27208 */ /* 0x000fe20005000000 */
[----:B------:R-:W-:Y:S01]  /*4c00*/  FMUL.FTZ R172, R151, R172 ;  /* 0x000000ac97ac7220 */ /* 0x000fe20000410000 */
[----:B------:R-:W-:Y:S01]  /*4c10*/  FSEL R165, R165, 1, !P2 ;  /* 0x3f800000a5a57808 */ /* 0x000fe20005000000 */
[----:B------:R-:W-:Y:S01]  /*4c20*/  FFMA.FTZ R18, R161, R18, R160 ;  /* 0x00000012a1127223 */ /* 0x000fe200000100a0 */
[----:B--2---:R-:W-:-:S02]  /*4c30*/  HADD2.F32 R14, -RZ, R15.H0_H0 ;  /* 0x2000000fff0e7230 */ /* 0x004fc40000004100 */
[----:B------:R-:W-:Y:S01]  /*4c40*/  FMUL.FTZ R171, R132, R171 ;  /* 0x000000ab84ab7220 */ /* 0x000fe20000410000 */
[-C--:B------:R-:W-:Y:S01]  /*4c50*/  ISETP.GE.U32.AND P6, PT, R42, R69.reuse, PT ;  /* 0x000000452a00720c */ /* 0x080fe20003fc6070 */
[----:B------:R-:W1:Y:S01]  /*4c60*/  MUFU.EX2 R169, R169 ;  /* 0x000000a900a97308 */ /* 0x000e620000000800 */
[----:B------:R-:W-:Y:S01]  /*4c70*/  FSEL R164, R164, 1, !P0 ;  /* 0x3f800000a4a47808 */ /* 0x000fe20004000000 */
[----:B------:R-:W-:Y:S01]  /*4c80*/  FMUL.FTZ R172, R153, R172 ;  /* 0x000000ac99ac7220 */ /* 0x000fe20000410000 */
[----:B------:R-:W-:Y:S01]  /*4c90*/  FFMA.FTZ R18, R165, R18, R162 ;  /* 0x00000012a5127223 */ /* 0x000fe200000100a2 */
[----:B---3--:R-:W-:Y:S02]  /*4ca0*/  HADD2.F32 R19, -RZ, R19.H0_H0 ;  /* 0x20000013ff137230 */ /* 0x008fe40000004100 */
[----:B------:R-:W-:Y:S01]  /*4cb0*/  FMUL.FTZ R14, R133, R14 ;  /* 0x0000000e850e7220 */ /* 0x000fe20000410000 */
[----:B------:R-:W-:Y:S01]  /*4cc0*/  ISETP.GE.U32.AND P5, PT, R43, R69, PT ;  /* 0x000000452b00720c */ /* 0x000fe20003fa6070 */
[----:B------:R-:W-:Y:S01]  /*4cd0*/  FMUL.FTZ R172, R155, R172 ;  /* 0x000000ac9bac7220 */ /* 0x000fe20000410000 */
[----:B------:R-:W2:Y:S01]  /*4ce0*/  MUFU.EX2 R170, R170 ;  /* 0x000000aa00aa7308 */ /* 0x000ea20000000800 */
[----:B------:R-:W-:Y:S01]  /*4cf0*/  FSEL R166, R166, 1, !P6 ;  /* 0x3f800000a6a67808 */ /* 0x000fe20007000000 */
[----:B------:R-:W-:Y:S01]  /*4d00*/  FFMA.FTZ R15, R164, R18, R163 ;  /* 0x00000012a40f7223 */ /* 0x000fe200000100a3 */
[----:B------:R-:W-:Y:S01]  /*4d10*/  FSEL R177, R171, RZ, !P6 ;  /* 0x000000ffabb17208 */ /* 0x000fe20007000000 */
[----:B----4-:R-:W-:-:S02]  /*4d20*/  HADD2.F32 R16, -RZ, R16.H0_H0 ;  /* 0x20000010ff107230 */ /* 0x010fc40000004100 */
[----:B------:R-:W-:Y:S01]  /*4d30*/  FMUL.FTZ R19, R134, R19 ;  /* 0x0000001386137220 */ /* 0x000fe20000410000 */
[----:B------:R-:W-:Y:S01]  /*4d40*/  ISETP.GE.U32.AND P4, PT, R44, R69, PT ;  /* 0x000000452c00720c */ /* 0x000fe20003f86070 */
[----:B------:R-:W-:Y:S01]  /*4d50*/  FMUL.FTZ R172, R157, R172 ;  /* 0x000000ac9dac7220 */ /* 0x000fe20000410000 */
[----:B------:R-:W-:Y:S02]  /*4d60*/  FSEL R167, R167, 1, !P5 ;  /* 0x3f800000a7a77808 */ /* 0x000fe40006800000 */
[----:B------:R-:W-:Y:S01]  /*4d70*/  FSEL R174, R14, RZ, !P5 ;  /* 0x000000ff0eae7208 */ /* 0x000fe20006800000 */
[----:B------:R-:W-:Y:S01]  /*4d80*/  FFMA.FTZ R14, R166, R15, R177 ;  /* 0x0000000fa60e7223 */ /* 0x000fe200000100b1 */
[----:B------:R-:W-:Y:S02]  /*4d90*/  HADD2.F32 R17, -RZ, R17.H0_H0 ;  /* 0x20000011ff117230 */ /* 0x000fe40000004100 */
[----:B------:R-:W-:Y:S01]  /*4da0*/  FMUL.FTZ R16, R135, R16 ;  /* 0x0000001087107220 */ /* 0x000fe20000410000 */
[----:B------:R-:W-:Y:S01]  /*4db0*/  ISETP.GE.U32.AND P3, PT, R45, R69, PT ;  /* 0x000000452d00720c */ /* 0x000fe20003f66070 */
[----:B------:R-:W-:Y:S01]  /*4dc0*/  FMUL.FTZ R172, R159, R172 ;  /* 0x000000ac9fac7220 */ /* 0x000fe20000410000 */
[----:B0-----:R-:W-:Y:S01]  /*4dd0*/  FSEL R168, R168, 1, !P4 ;  /* 0x3f800000a8a87808 */ /* 0x001fe20006000000 */
[----:B------:R-:W-:Y:S01]  /*4de0*/  FFMA.FTZ R15, R167, R14, R174 ;  /* 0x0000000ea70f7223 */ /* 0x000fe200000100ae */
[----:B------:R-:W-:Y:S01]  /*4df0*/  FSEL R179, R19, RZ, !P4 ;  /* 0x000000ff13b37208 */ /* 0x000fe20006000000 */
[----:B------:R-:W-:Y:S01]  /*4e00*/  FMUL.FTZ R17, R136, R17 ;  /* 0x0000001188117220 */ /* 0x000fe20000410000 */
[----:B------:R-:W-:Y:S01]  /*4e10*/  ISETP.GE.U32.AND P2, PT, R47, R69, PT ;  /* 0x000000452f00720c */ /* 0x000fe20003f46070 */
[----:B------:R-:W-:Y:S01]  /*4e20*/  FMUL.FTZ R172, R161, R172 ;  /* 0x000000aca1ac7220 */ /* 0x000fe20000410000 */
[----:B-1----:R-:W-:Y:S01]  /*4e30*/  FSEL R169, R169, 1, !P3 ;  /* 0x3f800000a9a97808 */ /* 0x002fe20005800000 */
[----:B------:R-:W-:Y:S01]  /*4e40*/  FFMA.FTZ R14, R168, R15, R179 ;  /* 0x0000000fa80e7223 */ /* 0x000fe200000100b3 */
[----:B------:R-:W-:Y:S01]  /*4e50*/  FSEL R176, R16, RZ, !P3 ;  /* 0x000000ff10b07208 */ /* 0x000fe20005800000 */
[----:B------:R-:W-:Y:S01]  /*4e60*/  FMUL.FTZ R15, R165, R172 ;  /* 0x000000aca50f7220 */ /* 0x000fe20000410000 */
[----:B--2---:R-:W-:-:S02]  /*4e70*/  FSEL R178, R170, 1, !P2 ;  /* 0x3f800000aab27808 */ /* 0x004fc40005000000 */
        /* <DEDUP_REMOVED lines=69> */
[----:B------:R-:W-:-:S04]  /*52d0*/  FFMA.FTZ R157, R157, R154, R156 ;  /* 0x0000009a9d9d7223 */ /* 0x000fc8000001009c */
[----:B------:R-:W-:Y:S01]  /*52e0*/  FFMA.FTZ R158, R159, R157, R158 ;  /* 0x0000009d9f9e7223 */ /* 0x000fe2000001009e */
[----:B------:R-:W-:Y:S01]  /*52f0*/  LEA R19, P2, R8, R12, 0x1 ;  /* 0x0000000c08137211 */ /* 0x000fe200078408ff */
[----:B------:R-:W-:Y:S02]  /*5300*/  BSSY.RECONVERGENT B0, `(.L_x_4005) ;  /* 0x000000e000007945 */ /* 0x000fe40003800200 */
[----:B------:R-:W-:Y:S01]  /*5310*/  FFMA.FTZ R161, R161, R158, R160 ;  /* 0x0000009ea1a17223 */ /* 0x000fe200000100a0 */
[----:B------:R-:W-:Y:S01]  /*5320*/  IADD3.X R144, PT, PT, R13, R9, RZ, P2, !PT ;  /* 0x000000090d907210 */ /* 0x000fe200017fe4ff */
[----:B------:R-:W-:Y:S02]  /*5330*/  FFMA.FTZ R17, R16, R15, R17 ;  /* 0x0000000f10117223 */ /* 0x000fe40000010011 */
        /* <DEDUP_REMOVED lines=10> */
.L_x_4006:
[----:B------:R-:W-:Y:S05]  /*53e0*/  BSYNC.RECONVERGENT B0 ;  /* 0x0000000000007941 */ /* 0x000fea0003800200 */
.L_x_4005:
[----:B------:R-:W-:Y:S01]  /*53f0*/  FFMA.FTZ R163, R164, R162, R163 ;  /* 0x000000a2a4a37223 */ /* 0x000fe200000100a3 */
[----:B------:R-:W-:Y:S01]  /*5400*/  VIADD R141, R141, 0x1 ;  /* 0x000000018d8d7836 */ /* 0x000fe20000000000 */
[----:B------:R-:W-:Y:S01]  /*5410*/  LEA R139, P2, R4, R139, 0x2 ;  /* 0x0000008b048b7211 */ /* 0x000fe200078410ff */
[----:B------:R-:W-:Y:S01]  /*5420*/  UIADD3 UR5, UPT, UPT, UR5, 0x8, URZ ;  /* 0x0000000805057890 */ /* 0x000fe2000fffe0ff */
[----:B------:R-:W-:Y:S01]  /*5430*/  FFMA.FTZ R166, R166, R163, R177 ;  /* 0x000000a3a6a67223 */ /* 0x000fe200000100b1 */
[----:B------:R-:W-:Y:S01]  /*5440*/  LEA R137, P3, R6, R137, 0x2 ;  /* 0x0000008906897211 */ /* 0x000fe200078610ff */
[----:B-----5:R-:W-:Y:S01]  /*5450*/  FFMA.FTZ R106, R143, R145, R106 ;  /* 0x000000918f6a7223 */ /* 0x020fe2000001006a */
[----:B------:R-:W-:Y:S01]  /*5460*/  ISETP.NE.AND P0, PT, R141, RZ, PT ;  /* 0x000000ff8d00720c */ /* 0x000fe20003f05270 */
[----:B------:R-:W-:Y:S01]  /*5470*/  FFMA.FTZ R167, R167, R166, R174 ;  /* 0x000000a6a7a77223 */ /* 0x000fe200000100ae */
[C---:B------:R-:W-:Y:S01]  /*5480*/  FFMA.FTZ R113, R143.reuse, R146, R113 ;  /* 0x000000928f717223 */ /* 0x040fe20000010071 */
[C---:B------:R-:W-:Y:S01]  /*5490*/  FFMA.FTZ R108, R143.reuse, R149, R108 ;  /* 0x000000958f6c7223 */ /* 0x040fe2000001006c */
        /* <DEDUP_REMOVED lines=15> */
[----:B------:R-:W-:Y:S01]  /*5590*/  FFMA.FTZ R127, R143, R178, R127 ;  /* 0x000000b28f7f7223 */ /* 0x000fe2000001007f */
[----:B------:R-:W-:-:S02]  /*55a0*/  IADD3.X R142, PT, PT, R142, R5, RZ, P2, !PT ;  /* 0x000000058e8e7210 */ /* 0x000fc400017fe4ff */
[----:B------:R-:W-:Y:S02]  /*55b0*/  IADD3.X R140, PT, PT, R140, R7, RZ, P3, !PT ;  /* 0x000000078c8c7210 */ /* 0x000fe40001ffe4ff */
[----:B------:R-:W-:Y:S01]  /*55c0*/  IADD3 R138, PT, PT, R138, 0x1, RZ ;  /* 0x000000018a8a7810 */ /* 0x000fe20007ffe0ff */
[----:B------:R-:W-:Y:S06]  /*55d0*/  @P0 BRA `(.L_x_4007) ;  /* 0xffffffe800740947 */ /* 0x000fec000383ffff */
.L_x_4004:
        /* <DEDUP_REMOVED lines=414> */
.L_x_4009:
        /* <DEDUP_REMOVED lines=12> */
.L_x_5115:


//--------------------- .text._Z25selective_scan_fwd_kernelI32Selective_Scan_fwd_kernel_traitsILi32ELi16ELi1ELb0ELb1ELb1ELb0EN3c104HalfEfEEv13SSMParamsBase --------------------------
	.section	.text._Z25selective_scan_fwd_kernelI32Selective_Scan_fwd_kernel_traitsILi32ELi16ELi1ELb0ELb1ELb1ELb0EN3c104HalfEfEEv13SSMParamsBase,"ax",@progbits
	.align	128
        .global         _Z25selective_scan_fwd_kernelI32Selective_Scan_fwd_kernel_traitsILi32ELi16ELi1ELb0ELb1ELb1ELb0EN3c104HalfEfEEv13SSMParamsBase
        .type           _Z25selective_scan_fwd_kernelI32Selective_Scan_fwd_kernel_traitsILi32ELi16ELi1ELb0ELb1ELb1ELb0EN3c104HalfEfEEv13SSMParamsBase,@function
        .size           _Z25selective_scan_fwd_kernelI32Selective_Scan_fwd_kernel_traitsILi32ELi16ELi1ELb0ELb1ELb1ELb0EN3c104HalfEfEEv13SSMParamsBase,(.L_x_5116 - _Z25selective_scan_fwd_kernelI32Selective_Scan_fwd_kernel_traitsILi32ELi16ELi1ELb0ELb1ELb1ELb0EN3c104HalfEfEEv13SSMParamsBase)
        .other          _Z25selective_scan_fwd_kernelI32Selective_Scan_fwd_kernel_traitsILi32ELi16ELi1ELb0ELb1ELb1ELb0EN3c104HalfEfEEv13SSMParamsBase,@"STO_CUDA_ENTRY STV_DEFAULT"
_Z25selective_scan_fwd_kernelI32Selective_Scan_fwd_kernel_traitsILi32ELi16ELi1ELb0ELb1ELb1ELb0EN3c104HalfEfEEv13SSMParamsBase:
.text._Z25selective_scan_fwd_kernelI32Selective_Scan_fwd_kernel_traitsILi32ELi16ELi1ELb0ELb1ELb1ELb0EN3c104HalfEfEEv13SSMParamsBase:
        /* <DEDUP_REMOVED lines=30> */
[----:B---3--:R-:W-:Y:S01]  /*01e0*/  MOV R6, RZ ;  /* 0x000000ff00067202 */ /* 0x008fe20000000f00 */
[----:B----4-:R-:W-:-:S04]  /*01f0*/  IMAD.MOV R12, RZ, RZ, -R7 ;  /* 0x000000ffff0c7224 */ /* 0x010fc800078e0a07 */
[----:B------:R-:W-:Y:S01]  /*0200*/  IMAD R3, R12, R9, RZ ;  /* 0x000000090c037224 */ /* 0x000fe200078e02ff */
[----:B------:R-:W-:-:S03]  /*0210*/  IABS R2, R17 ;  /* 0x0000001100027213 */ /* 0x000fc60000000000 */
[----:B------:R-:W-:-:S06]  /*0220*/  IMAD.HI.U32 R7, R7, R3, R6 ;  /* 0x0000000307077227 */ /* 0x000fcc00078e0006 */
[----:B------:R-:W-:-:S04]  /*0230*/  IMAD.HI.U32 R7, R7, R2, RZ ;  /* 0x0000000207077227 */ /* 0x000fc800078e00ff */
[----:B------:R-:W-:-:S04]  /*0240*/  IMAD.MOV R3, RZ, RZ, -R7 ;  /* 0x000000ffff037224 */ /* 0x000fc800078e0a07 */
[----:B------:R-:W-:-:S05]  /*0250*/  IMAD R2, R9, R3, R2 ;  /* 0x0000000309027224 */ /* 0x000fca00078e0202 */
[----:B------:R-:W-:-:S13]  /*0260*/  ISETP.GT.U32.AND P1, PT, R9, R2, PT ;  /* 0x000000020900720c */ /* 0x000fda0003f24070 */
[----:B------:R-:W-:-:S04]  /*0270*/  @!P1 IADD3 R2, PT, PT, R2, -R9, RZ ;  /* 0x8000000902029210 */ /* 0x000fc80007ffe0ff */
[----:B------:R-:W-:Y:S02]  /*0280*/  ISETP.GE.U32.AND P0, PT, R2, R9, PT ;  /* 0x000000090200720c */ /* 0x000fe40003f06070 */
[----:B------:R-:W-:Y:S01]  /*0290*/  LOP3.LUT R2, R17, R10, RZ, 0x3c, !PT ;  /* 0x0000000a11027212 */ /* 0x000fe200078e3cff */
[----:B------:R-:W-:Y:S01]  /*02a0*/  @!P1 VIADD R7, R7, 0x1 ;  /* 0x0000000107079836 */ /* 0x000fe20000000000 */
[----:B------:R-:W-:Y:S01]  /*02b0*/  ISETP.NE.AND P1, PT, R10, RZ, PT ;  /* 0x000000ff0a00720c */ /* 0x000fe20003f25270 */
[----:B------:R-:W3:Y:S01]  /*02c0*/  LDC.64 R8, c[0x0][0x460] ;  /* 0x00011800ff087b82 */ /* 0x000ee20000000a00 */
[----:B------:R-:W-:-:S07]  /*02d0*/  ISETP.GE.AND P2, PT, R2, RZ, PT ;  /* 0x000000ff0200720c */ /* 0x000fce0003f46270 */
[----:B------:R-:W-:-:S05]  /*02e0*/  @P0 IADD3 R7, PT, PT, R7, 0x1, RZ ;  /* 0x0000000107070810 */ /* 0x000fca0007ffe0ff */
[----:B------:R-:W-:-:S04]  /*02f0*/  IMAD.MOV.U32 R14, RZ, RZ, R7 ;  /* 0x000000ffff0e7224 */ /* 0x000fc800078e0007 */
[----:B------:R-:W-:Y:S01]  /*0300*/  @!P2 IMAD.MOV R14, RZ, RZ, -R14 ;  /* 0x000000ffff0ea224 */ /* 0x000fe200078e0a0e */
[----:B------:R-:W-:Y:S02]  /*0310*/  @!P1 LOP3.LUT R14, RZ, R10, RZ, 0x33, !PT ;  /* 0x0000000aff0e9212 */ /* 0x000fe400078e33ff */
[----:B------:R-:W4:Y:S01]  /*0320*/  LDC.64 R10, c[0x0][0x468] ;  /* 0x00011a00ff0a7b82 */ /* 0x000f220000000a00 */
[----:B0-----:R-:W-:Y:S01]  /*0330*/  ISETP.GE.AND P0, PT, R23, 0x1, PT ;  /* 0x000000011700780c */ /* 0x001fe20003f06270 */
[----:B------:R-:W-:Y:S02]  /*0340*/  UIMAD.WIDE.U32 UR4, UR20, UR8, URZ ;  /* 0x00000008140472a5 */ /* 0x000fe4000f8e00ff */
[----:B------:R-:W-:Y:S02]  /*0350*/  UIMAD.WIDE.U32 UR6, UR20, UR12, URZ ;  /* 0x0000000c140672a5 */ /* 0x000fe4000f8e00ff */
[----:B------:R-:W-:Y:S02]  /*0360*/  UIMAD UR8, UR20, UR9, UR5 ;  /* 0x00000009140872a4 */ /* 0x000fe4000f8e0205 */
[----:B------:R-:W-:Y:S01]  /*0370*/  UIMAD UR9, UR20, UR13, UR7 ;  /* 0x0000000d140972a4 */ /* 0x000fe2000f8e0207 */
[----:B------:R-:W-:Y:S01]  /*0380*/  IMAD.U32 R2, RZ, RZ, UR4 ;  /* 0x00000004ff027e24 */ /* 0x000fe2000f8e00ff */
[----:B------:R-:W-:Y:S01]  /*0390*/  MOV R3, UR5 ;  /* 0x0000000500037c02 */ /* 0x000fe20008000f00 */
[----:B------:R-:W-:Y:S01]  /*03a0*/  UIMAD.WIDE.U32 UR4, UR20, UR16, URZ ;  /* 0x00000010140472a5 */ /* 0x000fe2000f8e00ff */
[----:B------:R-:W-:Y:S01]  /*03b0*/  MOV R3, UR8 ;  /* 0x0000000800037c02 */ /* 0x000fe20008000f00 */
[----:B------:R-:W-:Y:S01]  /*03c0*/  IMAD.U32 R7, RZ, RZ, UR7 ;  /* 0x00000007ff077e24 */ /* 0x000fe2000f8e00ff */
[----:B------:R-:W-:Y:S01]  /*03d0*/  MOV R6, UR6 ;  /* 0x0000000600067c02 */ /* 0x000fe20008000f00 */
[----:B------:R-:W-:Y:S01]  /*03e0*/  UIMAD UR8, UR20, UR17, UR5 ;  /* 0x00000011140872a4 */ /* 0x000fe2000f8e0205 */
[----:B--2---:R-:W-:Y:S01]  /*03f0*/  MOV R5, UR9 ;  /* 0x0000000900057c02 */ /* 0x004fe20008000f00 */
[----:B-1----:R-:W-:Y:S10]  /*0400*/  @!P0 EXIT ;  /* 0x000000000000894d */ /* 0x002ff40003800000 */
[----:B------:R-:W0:Y:S01]  /*0410*/  LDCU.64 UR6, c[0x0][0x3d0] ;  /* 0x00007a00ff0677ac */ /* 0x000e220008000a00 */
[----:B------:R-:W1:Y:S01]  /*0420*/  LDC.64 R70, c[0x0][0x3e8] ;  /* 0x0000fa00ff467b82 */ /* 0x000e620000000a00 */
[----:B------:R-:W2:Y:S01]  /*0430*/  S2R R25, SR_TID.X ;  /* 0x0000000000197919 */ /* 0x000ea20000002100 */
[C---:B------:R-:W-:Y:S01]  /*0440*/  IMAD.WIDE.U32 R2, R17.reuse, UR10, R2 ;  /* 0x0000000a11027c25 */ /* 0x040fe2000f8e0002 */
[----:B------:R-:W-:Y:S01]  /*0450*/  SHF.R.S32.HI R15, RZ, 0x1f, R14 ;  /* 0x0000001fff0f7819 */ /* 0x000fe2000001140e */
[----:B------:R-:W-:Y:S01]  /*0460*/  UMOV UR5, UR8 ;  /* 0x0000000800057c82 */ /* 0x000fe20008000000 */
[----:B------:R-:W1:Y:S01]  /*0470*/  LDCU.U8 UR9, c[0x0][0x39e] ;  /* 0x000073c0ff0977ac */ /* 0x000e620008000000 */
[----:B------:R-:W-:Y:S01]  /*0480*/  IMAD R48, R17, UR11, R3 ;  /* 0x0000000b11307c24 */ /* 0x000fe2000f8e0203 */
[----:B---3--:R-:W-:Y:S01]  /*0490*/  LEA R47, P0, R2, R8, 0x1 ;  /* 0x00000008022f7211 */ /* 0x008fe200078008ff */
[----:B------:R-:W3:Y:S01]  /*04a0*/  LDC.64 R26, c[0x0][0x428] ;  /* 0x00010a00ff1a7b82 */ /* 0x000ee20000000a00 */
[----:B------:R-:W-:-:S02]  /*04b0*/  IMAD R3, R15, R68, RZ ;  /* 0x000000440f037224 */ /* 0x000fc400078e02ff */
[----:B------:R-:W-:Y:S01]  /*04c0*/  IMAD.MOV.U32 R4, RZ, RZ, R6 ;  /* 0x000000ffff047224 */ /* 0x000fe200078e0006 */
[----:B------:R-:W-:Y:S01]  /*04d0*/  LEA.HI.X R48, R2, R9, R48, 0x1, P0 ;  /* 0x0000000902307211 */ /* 0x000fe200000f0c30 */
[C---:B------:R-:W-:Y:S02]  /*04e0*/  IMAD R69, R14.reuse, R69, R3 ;  /* 0x000000450e457224 */ /* 0x040fe400078e0203 */
[----:B------:R-:W-:Y:S01]  /*04f0*/  IMAD.WIDE.U32 R2, R14, R68, UR4 ;  /* 0x000000040e027e25 */ /* 0x000fe2000f8e0044 */
[----:B------:R-:W2:Y:S01]  /*0500*/  LDC.64 R30, c[0x0][0x3a0] ;  /* 0x0000e800ff1e7b82 */ /* 0x000ea20000000a00 */
[----:B0-----:R-:W-:Y:S02]  /*0510*/  UIMAD.WIDE.U32 UR4, UR20, UR6, URZ ;  /* 0x00000006140472a5 */ /* 0x001fe4000f8e00ff */
[----:B------:R-:W-:Y:S01]  /*0520*/  IMAD.WIDE.U32 R4, R17, UR14, R4 ;  /* 0x0000000e11047c25 */ /* 0x000fe2000f8e0004 */
[----:B------:R-:W-:Y:S01]  /*0530*/  LEA R68, P1, R2, R18, 0x1 ;  /* 0x0000001202447211 */ /* 0x000fe200078208ff */
[----:B------:R-:W-:Y:S01]  /*0540*/  UIMAD UR5, UR20, UR7, UR5 ;  /* 0x00000007140572a4 */ /* 0x000fe2000f8e0205 */
[----:B------:R-:W-:Y:S01]  /*0550*/  IADD3 R69, PT, PT, R3, R69, RZ ;  /* 0x0000004503457210 */ /* 0x000fe20007ffe0ff */
[----:B------:R-:W-:Y:S01]  /*0560*/  IMAD R50, R17, UR15, R5 ;  /* 0x0000000f11327c24 */ /* 0x000fe2000f8e0205 */
[----:B------:R-:W0:Y:S01]  /*0570*/  LDC.64 R20, c[0x0][0x450] ;  /* 0x00011400ff147b82 */ /* 0x000e220000000a00 */
[----:B----4-:R-:W-:Y:S01]  /*0580*/  LEA R46, P0, R4, R10, 0x1 ;  /* 0x0000000a042e7211 */ /* 0x010fe200078008ff */
[-C--:B-1----:R-:W-:Y:S01]  /*0590*/  IMAD R15, R15, R70.reuse, RZ ;  /* 0x000000460f0f7224 */ /* 0x082fe200078e02ff */
[----:B------:R-:W-:Y:S01]  /*05a0*/  LEA.HI.X R69, R2, R19, R69, 0x1, P1 ;  /* 0x0000001302457211 */ /* 0x000fe200008f0c45 */
[----:B------:R-:W-:Y:S01]  /*05b0*/  IMAD.WIDE.U32 R2, R14, R70, UR4 ;  /* 0x000000040e027e25 */ /* 0x000fe2000f8e0046 */
[----:B------:R-:W-:Y:S01]  /*05c0*/  LEA.HI.X R50, R4, R11, R50, 0x1, P0 ;  /* 0x0000000b04327211 */ /* 0x000fe200000f0c32 */
[----:B------:R-:W1:Y:S02]  /*05d0*/  LDCU UR6, c[0x0][0x38c] ;  /* 0x00007180ff0677ac */ /* 0x000e640008000800 */
[----:B------:R-:W4:Y:S01]  /*05e0*/  LDC R16, c[0x0][0x384] ;  /* 0x0000e100ff107b82 */ /* 0x000f220000000800 */
[----:B---3--:R-:W-:-:S04]  /*05f0*/  IMAD.WIDE.U32 R12, R17, R26, RZ ;  /* 0x0000001a110c7225 */ /* 0x008fc800078e00ff */
[----:B------:R-:W-:Y:S02]  /*0600*/  IMAD R71, R14, R71, R15 ;  /* 0x000000470e477224 */ /* 0x000fe400078e020f */
[C---:B------:R-:W-:Y:S01]  /*0610*/  IMAD R13, R17.reuse, R27, R13 ;  /* 0x0000001b110d7224 */ /* 0x040fe200078e020d */
[----:B------:R-:W3:Y:S01]  /*0620*/  LDC.64 R32, c[0x0][0x440] ;  /* 0x00011000ff207b82 */ /* 0x000ee20000000a00 */
[----:B--2---:R-:W-:-:S04]  /*0630*/  IMAD.WIDE.U32 R14, R17, R30, RZ ;  /* 0x0000001e110e7225 */ /* 0x004fc800078e00ff */
[----:B------:R-:W-:Y:S02]  /*0640*/  IMAD.IADD R71, R3, 0x1, R71 ;  /* 0x0000000103477824 */ /* 0x000fe400078e0247 */
[----:B------:R-:W-:Y:S01]  /*0650*/  IMAD R27, R17, R31, R15 ;  /* 0x0000001f111b7224 */ /* 0x000fe200078e020f */
[----:B------:R-:W2:Y:S01]  /*0660*/  LDC.64 R28, c[0x0][0x420] ;  /* 0x00010800ff1c7b82 */ /* 0x000ea20000000a00 */
[C---:B0-----:R-:W-:Y:S01]  /*0670*/  LEA R70, P0, R2.reuse, R20, 0x1 ;  /* 0x0000001402467211 */ /* 0x041fe200078008ff */
[----:B------:R-:W-:Y:S01]  /*0680*/  IMAD.SHL.U32 R31, R25, 0x10, RZ ;  /* 0x00000010191f7824 */ /* 0x000fe200078e00ff */
[----:B-1----:R-:W-:Y:S02]  /*0690*/  UISETP.LT.AND UP0, UPT, UR6, 0x1, UPT ;  /* 0x000000010600788c */ /* 0x002fe4000bf01270 */
[----:B------:R-:W-:Y:S01]  /*06a0*/  LEA.HI.X R71, R2, R21, R71, 0x1, P0 ;  /* 0x0000001502477211 */ /* 0x000fe200000f0c47 */
[C---:B------:R-:W-:Y:S01]  /*06b0*/  VIADD R44, R31.reuse, 0x2 ;  /* 0x000000021f2c7836 */ /* 0x040fe20000000000 */
[C---:B------:R-:W-:Y:S01]  /*06c0*/  LOP3.LUT R2, R31.reuse, 0x3e00, RZ, 0xc0, !PT ;  /* 0x00003e001f027812 */ /* 0x040fe200078ec0ff */
[----:B------:R-:W0:Y:S01]  /*06d0*/  LDC.64 R6, c[0x0][0x3c0] ;  /* 0x0000f000ff067b82 */ /* 0x000e220000000a00 */
[----:B----4-:R-:W-:Y:S01]  /*06e0*/  IMAD R16, R16, UR20, R17 ;  /* 0x0000001410107c24 */ /* 0x010fe2000f8e0211 */
[----:B------:R-:W-:Y:S01]  /*06f0*/  USEL UR4, UR6, 0x1, !UP0 ;  /* 0x0000000106047887 */ /* 0x000fe2000c000000 */
[----:B------:R-:W-:Y:S01]  /*0700*/  LOP3.LUT R51, R2, 0x1f, R25, 0xf8, !PT ;  /* 0x0000001f02337812 */ /* 0x000fe200078ef819 */
[C---:B------:R-:W-:Y:S01]  /*0710*/  VIADD R42, R31.reuse, 0x4 ;  /* 0x000000041f2a7836 */ /* 0x040fe20000000000 */
[C---:B------:R-:W-:Y:S01]  /*0720*/  IADD3 R45, PT, PT, R31.reuse, 0x1, RZ ;  /* 0x000000011f2d7810 */ /* 0x040fe20007ffe0ff */
[----:B------:R-:W-:Y:S01]  /*0730*/  IMAD R16, R16, R23, RZ ;  /* 0x0000001710107224 */ /* 0x000fe200078e02ff */
[----:B------:R-:W-:Y:S01]  /*0740*/  IADD3 R43, PT, PT, R31, 0x3, RZ ;  /* 0x000000031f2b7810 */ /* 0x000fe20007ffe0ff */
[----:B------:R-:W1:Y:S01]  /*0750*/  LDC.64 R10, c[0x0][0x3a8] ;  /* 0x0000ea00ff0a7b82 */ /* 0x000e620000000a00 */
[C---:B---3--:R-:W-:Y:S01]  /*0760*/  LEA R26, P1, R14.reuse, R32, 0x2 ;  /* 0x000000200e1a7211 */ /* 0x048fe200078210ff */
[----:B------:R-:W-:Y:S01]  /*0770*/  IMAD.WIDE.U32 R2, R51, 0x2, RZ ;  /* 0x0000000233027825 */ /* 0x000fe200078e00ff */
[C---:B------:R-:W-:Y:S01]  /*0780*/  IADD3 R41, PT, PT, R31.reuse, 0x5, RZ ;  /* 0x000000051f297810 */ /* 0x040fe20007ffe0ff */
[----:B------:R-:W-:Y:S01]  /*0790*/  UIADD3 UR7, UPT, UPT, -UR4, URZ, URZ ;  /* 0x000000ff04077290 */ /* 0x000fe2000fffe1ff */
[----:B------:R-:W-:Y:S01]  /*07a0*/  LEA.HI.X R27, R14, R33, R27, 0x2, P1 ;  /* 0x000000210e1b7211 */ /* 0x000fe200008f141b */
[----:B------:R-:W-:Y:S01]  /*07b0*/  IMAD R30, R16, UR6, RZ ;  /* 0x00000006101e7c24 */ /* 0x000fe2000f8e02ff */
[C---:B------:R-:W-:Y:S01]  /*07c0*/  IADD3 R39, PT, PT, R31.reuse, 0x7, RZ ;  /* 0x000000071f277810 */ /* 0x040fe20007ffe0ff */
[----:B------:R-:W3:Y:S01]  /*07d0*/  LDC.64 R8, c[0x0][0x3e0] ;  /* 0x0000f800ff087b82 */ /* 0x000ee20000000a00 */
[----:B--2---:R-:W-:Y:S01]  /*07e0*/  IMAD.WIDE.U32 R4, R28, UR20, R12 ;  /* 0x000000141c047c25 */ /* 0x004fe2000f8e000c */
[----:B------:R-:W-:-:S02]  /*07f0*/  IADD3 R37, PT, PT, R31, 0x9, RZ ;  /* 0x000000091f257810 */ /* 0x000fc40007ffe0ff */
[----:B------:R-:W-:Y:S01]  /*0800*/  IADD3 R35, PT, PT, R31, 0xb, RZ ;  /* 0x0000000b1f237810 */ /* 0x000fe20007ffe0ff */
[----:B------:R-:W-:Y:S01]  /*0810*/  IMAD R28, R29, UR20, R5 ;  /* 0x000000141d1c7c24 */ /* 0x000fe2000f8e0205 */
[----:B------:R-:W-:Y:S01]  /*0820*/  MOV R29, RZ ;  /* 0x000000ff001d7202 */ /* 0x000fe20000000f00 */
[C---:B------:R-:W-:Y:S01]  /*0830*/  VIADD R40, R31.reuse, 0x6 ;  /* 0x000000061f287836 */ /* 0x040fe20000000000 */
[----:B0-----:R-:W-:Y:S01]  /*0840*/  SHF.L.U64.HI R49, R6, 0x1, R7 ;  /* 0x0000000106317819 */ /* 0x001fe20000010207 */
[C---:B------:R-:W-:Y:S01]  /*0850*/  VIADD R38, R31.reuse, 0x8 ;  /* 0x000000081f267836 */ /* 0x040fe20000000000 */
[C---:B------:R-:W-:Y:S01]  /*0860*/  IADD3 R33, PT, PT, R31.reuse, 0xd, RZ ;  /* 0x0000000d1f217810 */ /* 0x040fe20007ffe0ff */
[C---:B------:R-:W-:Y:S01]  /*0870*/  VIADD R36, R31.reuse, 0xa ;  /* 0x0000000a1f247836 */ /* 0x040fe20000000000 */
[C---:B------:R-:W-:Y:S01]  /*0880*/  IADD3 R7, PT, PT, R31.reuse, 0xf, RZ ;  /* 0x0000000f1f077810 */ /* 0x040fe20007ffe0ff */
[----:B------:R-:W-:Y:S01]  /*0890*/  VIADD R34, R31, 0xc ;  /* 0x0000000c1f227836 */ /* 0x000fe20000000000 */
[----:B------:R-:W-:Y:S01]  /*08a0*/  LOP3.LUT R52, R51, 0x20, RZ, 0xfc, !PT ;  /* 0x0000002033347812 */ /* 0x000fe200078efcff */
[----:B------:R-:W-:Y:S01]  /*08b0*/  VIADD R32, R31, 0xe ;  /* 0x0000000e1f207836 */ /* 0x000fe20000000000 */
[----:B-1----:R-:W-:-:S02]  /*08c0*/  SHF.L.U64.HI R11, R10, 0x2, R11 ;  /* 0x000000020a0b7819 */ /* 0x002fc4000001020b */
[C---:B------:R-:W-:Y:S02]  /*08d0*/  LOP3.LUT R53, R51.reuse, 0x40, RZ, 0xfc, !PT ;  /* 0x0000004033357812 */ /* 0x040fe400078efcff */
[C---:B------:R-:W-:Y:S02]  /*08e0*/  LOP3.LUT R54, R51.reuse, 0x60, RZ, 0xfc, !PT ;  /* 0x0000006033367812 */ /* 0x040fe400078efcff */
[C---:B------:R-:W-:Y:S02]  /*08f0*/  LOP3.LUT R55, R51.reuse, 0x80, RZ, 0xfc, !PT ;  /* 0x0000008033377812 */ /* 0x040fe400078efcff */
[----:B---3--:R-:W-:Y:S02]  /*0900*/  SHF.L.U64.HI R9, R8, 0x1, R9 ;  /* 0x0000000108097819 */ /* 0x008fe40000010209 */
        /* <DEDUP_REMOVED lines=10> */
[----:B------:R-:W-:Y:S02]  /*09b0*/  LOP3.LUT R66, R51, 0x1e0, RZ, 0xfc, !PT ;  /* 0x000001e033427812 */ /* 0x000fe400078efcff */
[----:B------:R-:W-:-:S07]  /*09c0*/  LOP3.LUT R67, R2, 0x200, RZ, 0xfc, !PT ;  /* 0x0000020002437812 */ /* 0x000fce00078efcff */
.L_x_4046:
[----:B------:R-:W0:Y:S01]  /*09d0*/  LDCU UR4, c[0x0][0x388] ;  /* 0x00007100ff0477ac */ /* 0x000e220008000800 */
[----:B------:R-:W-:Y:S01]  /*09e0*/  SHF.L.U32 R72, R29, 0x9, RZ ;  /* 0x000000091d487819 */ /* 0x000fe200000006ff */
[----:B-1----:R-:W-:Y:S01]  /*09f0*/  IMAD.SHL.U32 R12, R51, 0x2, RZ ;  /* 0x00000002330c7824 */ /* 0x002fe200078e00ff */
[----:B------:R-:W-:Y:S02]  /*0a00*/  LOP3.LUT R175, R175, 0xfffffdff, RZ, 0xc0, !PT ;  /* 0xfffffdffafaf7812 */ /* 0x000fe400078ec0ff */
[----:B------:R-:W-:Y:S02]  /*0a10*/  PRMT R16, RZ, 0x7610, R16 ;  /* 0x00007610ff107816 */ /* 0x000fe40000000010 */
[C---:B------:R-:W-:Y:S02]  /*0a20*/  IADD3 R14, P1, PT, R12.reuse, R47, RZ ;  /* 0x0000002f0c0e7210 */ /* 0x040fe40007f3e0ff */
[----:B------:R-:W-:Y:S02]  /*0a30*/  IADD3 R12, P0, PT, R12, R46, RZ ;  /* 0x0000002e0c0c7210 */ /* 0x000fe40007f1e0ff */
[----:B------:R-:W-:Y:S01]  /*0a40*/  PRMT R23, RZ, 0x7610, R23 ;  /* 0x00007610ff177816 */ /* 0x000fe20000000017 */
[----:B------:R-:W-:Y:S01]  /*0a50*/  IMAD.X R15, RZ, RZ, R48, P1 ;  /* 0x000000ffff0f7224 */ /* 0x000fe200008e0630 */
[----:B------:R-:W-:-:S02]  /*0a60*/  IADD3.X R13, PT, PT, RZ, R50, RZ, P0, !PT ;  /* 0x00000032ff0d7210 */ /* 0x000fc400007fe4ff */
[----:B------:R-:W-:Y:S02]  /*0a70*/  PRMT R18, RZ, 0x7610, R18 ;  /* 0x00007610ff127816 */ /* 0x000fe40000000012 */
[----:B------:R-:W-:Y:S02]  /*0a80*/  PRMT R88, RZ, 0x7610, R88 ;  /* 0x00007610ff587816 */ /* 0x000fe40000000058 */
[----:B0-----:R-:W-:Y:S02]  /*0a90*/  IADD3 R74, PT, PT, -R72, UR4, RZ ;  /* 0x00000004484a7c10 */ /* 0x001fe4000fffe1ff */
[----:B------:R-:W-:Y:S02]  /*0aa0*/  PRMT R17, RZ, 0x7610, R17 ;  /* 0x00007610ff117816 */ /* 0x000fe40000000011 */
[-C--:B------:R-:W-:Y:S02]  /*0ab0*/  ISETP.GE.AND P2, PT, R51, R74.reuse, PT ;  /* 0x0000004a3300720c */ /* 0x080fe40003f46270 */
[-C--:B------:R-:W-:Y:S01]  /*0ac0*/  ISETP.GE.AND P6, PT, R53, R74.reuse, PT ;  /* 0x0000004a3500720c */ /* 0x080fe20003fc6270 */
[----:B------:R-:W-:Y:S01]  /*0ad0*/  BAR.SYNC.DEFER_BLOCKING 0x0 ;  /* 0x0000000000007b1d */ /* 0x000fe20000010000 */
[----:B------:R-:W-:-:S02]  /*0ae0*/  ISETP.GE.AND P1, PT, R52, R74, PT ;  /* 0x0000004a3400720c */ /* 0x000fc40003f26270 */
[-C--:B------:R-:W-:Y:S02]  /*0af0*/  ISETP.GE.AND P5, PT, R54, R74.reuse, PT ;  /* 0x0000004a3600720c */ /* 0x080fe40003fa6270 */
[-C--:B------:R-:W-:Y:S02]  /*0b00*/  ISETP.GE.AND P4, PT, R55, R74.reuse, PT ;  /* 0x0000004a3700720c */ /* 0x080fe40003f86270 */
[-C--:B------:R-:W-:Y:S02]  /*0b10*/  ISETP.GE.AND P3, PT, R56, R74.reuse, PT ;  /* 0x0000004a3800720c */ /* 0x080fe40003f66270 */
[----:B------:R-:W-:Y:S02]  /*0b20*/  PRMT R19, RZ, 0x7610, R19 ;  /* 0x00007610ff137816 */ /* 0x000fe40000000013 */
[----:B------:R-:W-:Y:S02]  /*0b30*/  @P2 LOP3.LUT R175, R175, 0x200, RZ, 0xfc, !PT ;  /* 0x00000200afaf2812 */ /* 0x000fe400078efcff */
[----:B------:R-:W-:-:S02]  /*0b40*/  ISETP.GE.AND P2, PT, R57, R74, PT ;  /* 0x0000004a3900720c */ /* 0x000fc40003f46270 */
[----:B------:R-:W-:Y:S02]  /*0b50*/  LOP3.LUT P0, RZ, R175, 0x200, RZ, 0xc0, !PT ;  /* 0x00000200afff7812 */ /* 0x000fe4000780c0ff */
[----:B------:R-:W-:Y:S02]  /*0b60*/  PRMT R20, RZ, 0x7610, R20 ;  /* 0x00007610ff147816 */ /* 0x000fe40000000014 */
[----:B------:R-:W-:Y:S02]  /*0b70*/  PRMT R21, RZ, 0x7610, R21 ;  /* 0x00007610ff157816 */ /* 0x000fe40000000015 */
[----:B------:R-:W-:Y:S02]  /*0b80*/  PRMT R22, RZ, 0x7610, R22 ;  /* 0x00007610ff167816 */ /* 0x000fe40000000016 */
[----:B------:R-:W-:Y:S01]  /*0b90*/  PRMT R87, RZ, 0x7610, R87 ;  /* 0x00007610ff577816 */ /* 0x000fe20000000057 */
[----:B------:R-:W2:Y:S01]  /*0ba0*/  @!P6 LDG.E.U16 R18, desc[UR18][R14.64+0x80] ;  /* 0x000080120e12e981 */ /* 0x000ea2000c1e1500 */
[----:B------:R-:W-:-:S02]  /*0bb0*/  PRMT R90, RZ, 0x7610, R90 ;  /* 0x00007610ff5a7816 */ /* 0x000fc4000000005a */
[----:B------:R-:W-:Y:S01]  /*0bc0*/  PRMT R89, RZ, 0x7610, R89 ;  /* 0x00007610ff597816 */ /* 0x000fe20000000059 */
[----:B------:R-:W3:Y:S01]  /*0bd0*/  @!P0 LDG.E.U16 R16, desc[UR18][R14.64] ;  /* 0x000000120e108981 */ /* 0x000ee2000c1e1500 */
[-C--:B------:R-:W-:Y:S02]  /*0be0*/  ISETP.GE.AND P0, PT, R58, R74.reuse, PT ;  /* 0x0000004a3a00720c */ /* 0x080fe40003f06270 */
[----:B------:R-:W-:Y:S01]  /*0bf0*/  ISETP.GE.AND P6, PT, R60, R74, PT ;  /* 0x0000004a3c00720c */ /* 0x000fe20003fc6270 */
[----:B------:R-:W4:Y:S01]  /*0c00*/  @!P1 LDG.E.U16 R17, desc[UR18][R14.64+0x40] ;  /* 0x000040120e119981 */ /* 0x000f22000c1e1500 */
[----:B------:R-:W-:Y:S02]  /*0c10*/  PRMT R92, RZ, 0x7610, R92 ;  /* 0x00007610ff5c7816 */ /* 0x000fe4000000005c */
[----:B------:R-:W-:Y:S01]  /*0c20*/  PRMT R93, RZ, 0x7610, R93 ;  /* 0x00007610ff5d7816 */ /* 0x000fe2000000005d */
[----:B------:R-:W2:Y:S01]  /*0c30*/  @!P5 LDG.E.U16 R19, desc[UR18][R14.64+0xc0] ;  /* 0x0000c0120e13d981 */ /* 0x000ea2000c1e1500 */
[----:B------:R-:W-:-:S02]  /*0c40*/  PRMT R94, RZ, 0x7610, R94 ;  /* 0x00007610ff5e7816 */ /* 0x000fc4000000005e */
[----:B------:R-:W-:Y:S01]  /*0c50*/  PRMT R95, RZ, 0x7610, R95 ;  /* 0x00007610ff5f7816 */ /* 0x000fe2000000005f */
[----:B------:R-:W2:Y:S04]  /*0c60*/  @!P4 LDG.E.U16 R20, desc[UR18][R14.64+0x100] ;  /* 0x000100120e14c981 */ /* 0x000ea8000c1e1500 */
[----:B------:R-:W2:Y:S01]  /*0c70*/  @!P0 LDG.E.U16 R23, desc[UR18][R14.64+0x1c0] ;  /* 0x0001c0120e178981 */ /* 0x000ea2000c1e1500 */
[-C--:B------:R-:W-:Y:S02]  /*0c80*/  ISETP.GE.AND P0, PT, R59, R74.reuse, PT ;  /* 0x0000004a3b00720c */ /* 0x080fe40003f06270 */
[-C--:B------:R-:W-:Y:S01]  /*0c90*/  ISETP.GE.AND P1, PT, R62, R74.reuse, PT ;  /* 0x0000004a3e00720c */ /* 0x080fe20003f26270 */
[----:B------:R-:W2:Y:S01]  /*0ca0*/  @!P3 LDG.E.U16 R21, desc[UR18][R14.64+0x140] ;  /* 0x000140120e15b981 */ /* 0x000ea2000c1e1500 */
[----:B------:R-:W-:-:S03]  /*0cb0*/  ISETP.GE.AND P3, PT, R64, R74, PT ;  /* 0x0000004a4000720c */ /* 0x000fc60003f66270 */
[----:B------:R-:W2:Y:S04]  /*0cc0*/  @!P2 LDG.E.U16 R22, desc[UR18][R14.64+0x180] ;  /* 0x000180120e16a981 */ /* 0x000ea8000c1e1500 */
[----:B------:R-:W2:Y:S04]  /*0cd0*/  @!P6 LDG.E.U16 R87, desc[UR18][R14.64+0x240] ;  /* 0x000240120e57e981 */ /* 0x000ea8000c1e1500 */
[----:B------:R-:W2:Y:S01]  /*0ce0*/  @!P0 LDG.E.U16 R88, desc[UR18][R14.64+0x200] ;  /* 0x000200120e588981 */ /* 0x000ea2000c1e1500 */
[-C--:B------:R-:W-:Y:S02]  /*0cf0*/  ISETP.GE.AND P0, PT, R61, R74.reuse, PT ;  /* 0x0000004a3d00720c */ /* 0x080fe40003f06270 */
[-C--:B------:R-:W-:Y:S01]  /*0d00*/  ISETP.GE.AND P2, PT, R63, R74.reuse, PT ;  /* 0x0000004a3f00720c */ /* 0x080fe20003f46270 */
[----:B------:R-:W2:Y:S01]  /*0d10*/  @!P1 LDG.E.U16 R89, desc[UR18][R14.64+0x2c0] ;  /* 0x0002c0120e599981 */ /* 0x000ea2000c1e1500 */
[----:B------:R-:W-:-:S02]  /*0d20*/  ISETP.GE.AND P4, PT, R65, R74, PT ;  /* 0x0000004a4100720c */ /* 0x000fc40003f86270 */
[----:B------:R-:W-:Y:S01]  /*0d30*/  ISETP.GE.AND P5, PT, R66, R74, PT ;  /* 0x0000004a4200720c */ /* 0x000fe20003fa6270 */
[----:B------:R-:W2:Y:S06]  /*0d40*/  @!P3 LDG.E.U16 R93, desc[UR18][R14.64+0x340] ;  /* 0x000340120e5db981 */ /* 0x000eac000c1e1500 */
[----:B------:R-:W2:Y:S04]  /*0d50*/  @!P0 LDG.E.U16 R90, desc[UR18][R14.64+0x280] ;  /* 0x000280120e5a8981 */ /* 0x000ea8000c1e1500 */
[----:B------:R-:W2:Y:S04]  /*0d60*/  @!P2 LDG.E.U16 R92, desc[UR18][R14.64+0x300] ;  /* 0x000300120e5ca981 */ /* 0x000ea8000c1e1500 */
[----:B------:R-:W2:Y:S04]  /*0d70*/  @!P4 LDG.E.U16 R94, desc[UR18][R14.64+0x380] ;  /* 0x000380120e5ec981 */ /* 0x000ea8000c1e1500 */
[----:B------:R0:W2:Y:S01]  /*0d80*/  @!P5 LDG.E.U16 R95, desc[UR18][R14.64+0x3c0] ;  /* 0x0003c0120e5fd981 */ /* 0x0000a2000c1e1500 */
[----:B------:R-:W0:Y:S01]  /*0d90*/  S2R R73, SR_LANEID ;  /* 0x0000000000497919 */ /* 0x000e220000000000 */
[----:B------:R-:W1:Y:S01]  /*0da0*/  S2UR UR5, SR_CgaCtaId ;  /* 0x00000000000579c3 */ /* 0x000e620000008800 */
[----:B------:R-:W-:-:S02]  /*0db0*/  UMOV UR4, 0x400 ;  /* 0x0000040000047882 */ /* 0x000fc40000000000 */
[----:B-1----:R-:W-:Y:S01]  /*0dc0*/  ULEA UR4, UR5, UR4, 0x18 ;  /* 0x0000000405047291 */ /* 0x002fe2000f8ec0ff */
[C---:B0-----:R-:W-:Y:S02]  /*0dd0*/  IADD3 R14, PT, PT, R73.reuse, 0x40, RZ ;  /* 0x00000040490e7810 */ /* 0x041fe40007ffe0ff */
[CC--:B------:R-:W-:Y:S01]  /*0de0*/  LEA.HI.SX32 R75, R73.reuse, R73.reuse, 0x1b ;  /* 0x00000049494b7211 */ /* 0x0c0fe200078fdaff */
[C---:B------:R-:W-:Y:S01]  /*0df0*/  VIADD R76, R73.reuse, 0x20 ;  /* 0x00000020494c7836 */ /* 0x040fe20000000000 */
[-C--:B------:R-:W-:Y:S01]  /*0e00*/  LEA.HI.SX32 R14, R14, R73.reuse, 0x1b ;  /* 0x000000490e0e7211 */ /* 0x080fe200078fdaff */
[----:B------:R-:W-:Y:S01]  /*0e10*/  VIADD R78, R73, 0x60 ;  /* 0x00000060494e7836 */ /* 0x000fe20000000000 */
[----:B------:R-:W-:Y:S01]  /*0e20*/  LEA R75, R75, UR4, 0x1 ;  /* 0x000000044b4b7c11 */ /* 0x000fe2000f8e08ff */
[C---:B------:R-:W-:Y:S01]  /*0e30*/  VIADD R82, R73.reuse, 0xa0 ;  /* 0x000000a049527836 */ /* 0x040fe20000000000 */
[C---:B------:R-:W-:Y:S02]  /*0e40*/  IADD3 R80, PT, PT, R73.reuse, 0x80, RZ ;  /* 0x0000008049507810 */ /* 0x040fe40007ffe0ff */
[----:B------:R-:W-:Y:S01]  /*0e50*/  LEA R77, R14, UR4, 0x1 ;  /* 0x000000040e4d7c11 */ /* 0x000fe2000f8e08ff */
[----:B------:R-:W-:Y:S01]  /*0e60*/  VIADD R14, R73, 0xe0 ;  /* 0x000000e0490e7836 */ /* 0x000fe20000000000 */
[----:B------:R-:W-:-:S02]  /*0e70*/  LEA.HI.SX32 R76, R76, R73, 0x1b ;  /* 0x000000494c4c7211 */ /* 0x000fc400078fdaff */
[C---:B------:R-:W-:Y:S02]  /*0e80*/  IADD3 R84, PT, PT, R73.reuse, 0xc0, RZ ;  /* 0x000000c049547810 */ /* 0x040fe40007ffe0ff */
[-C--:B------:R-:W-:Y:S02]  /*0e90*/  LEA.HI.SX32 R79, R80, R73.reuse, 0x1b ;  /* 0x00000049504f7211 */ /* 0x080fe400078fdaff */
[-C--:B------:R-:W-:Y:S02]  /*0ea0*/  LEA.HI.SX32 R78, R78, R73.reuse, 0x1b ;  /* 0x000000494e4e7211 */ /* 0x080fe400078fdaff */
[-C--:B------:R-:W-:Y:S01]  /*0eb0*/  LEA.HI.SX32 R80, R82, R73.reuse, 0x1b ;  /* 0x0000004952507211 */ /* 0x080fe200078fdaff */
[----:B------:R-:W-:Y:S01]  /*0ec0*/  VIADD R82, R73, 0x120 ;  /* 0x0000012049527836 */ /* 0x000fe20000000000 */
[----:B------:R-:W-:Y:S02]  /*0ed0*/  LEA R76, R76, UR4, 0x1 ;  /* 0x000000044c4c7c11 */ /* 0x000fe4000f8e08ff */
[----:B------:R-:W-:-:S02]  /*0ee0*/  LEA.HI.SX32 R81, R84, R73, 0x1b ;  /* 0x0000004954517211 */ /* 0x000fc400078fdaff */
[-C--:B------:R-:W-:Y:S02]  /*0ef0*/  LEA.HI.SX32 R14, R14, R73.reuse, 0x1b ;  /* 0x000000490e0e7211 */ /* 0x080fe400078fdaff */
[----:B------:R-:W-:Y:S02]  /*0f00*/  LEA R78, R78, UR4, 0x1 ;  /* 0x000000044e4e7c11 */ /* 0x000fe4000f8e08ff */
[----:B------:R-:W-:Y:S01]  /*0f10*/  LEA R79, R79, UR4, 0x1 ;  /* 0x000000044f4f7c11 */ /* 0x000fe2000f8e08ff */
[----:B------:R-:W-:Y:S01]  /*0f20*/  VIADD R96, R73, 0x160 ;  /* 0x0000016049607836 */ /* 0x000fe20000000000 */
[----:B------:R-:W-:Y:S02]  /*0f30*/  LEA R80, R80, UR4, 0x1 ;  /* 0x0000000450507c11 */ /* 0x000fe4000f8e08ff */
[----:B------:R-:W-:Y:S02]  /*0f40*/  LEA.HI.SX32 R84, R82, R73, 0x1b ;  /* 0x0000004952547211 */ /* 0x000fe400078fdaff */
[----:B------:R-:W-:-:S02]  /*0f50*/  LEA R81, R81, UR4, 0x1 ;  /* 0x0000000451517c11 */ /* 0x000fc4000f8e08ff */
[C---:B------:R-:W-:Y:S02]  /*0f60*/  IADD3 R86, PT, PT, R73.reuse, 0x140, RZ ;  /* 0x0000014049567810 */ /* 0x040fe40007ffe0ff */
[----:B------:R-:W-:Y:S02]  /*0f70*/  LEA R82, R14, UR4, 0x1 ;  /* 0x000000040e527c11 */ /* 0x000fe4000f8e08ff */
[----:B------:R-:W-:Y:S02]  /*0f80*/  IADD3 R14, PT, PT, R73, 0x180, RZ ;  /* 0x00000180490e7810 */ /* 0x000fe40007ffe0ff */
[----:B------:R-:W-:Y:S02]  /*0f90*/  LEA R84, R84, UR4, 0x1 ;  /* 0x0000000454547c11 */ /* 0x000fe4000f8e08ff */
[-C--:B------:R-:W-:Y:S02]  /*0fa0*/  LEA.HI.SX32 R85, R86, R73.reuse, 0x1b ;  /* 0x0000004956557211 */ /* 0x080fe400078fdaff */
[----:B------:R-:W-:-:S02]  /*0fb0*/  LEA.HI.SX32 R86, R96, R73, 0x1b ;  /* 0x0000004960567211 */ /* 0x000fc400078fdaff */
[----:B------:R-:W-:Y:S02]  /*0fc0*/  LEA.HI.SX32 R14, R14, R73, 0x1b ;  /* 0x000000490e0e7211 */ /* 0x000fe400078fdaff */
[----:B------:R-:W-:Y:S02]  /*0fd0*/  LEA R85, R85, UR4, 0x1 ;  /* 0x0000000455557c11 */ /* 0x000fe4000f8e08ff */
[----:B------:R-:W-:Y:S02]  /*0fe0*/  LEA R86, R86, UR4, 0x1 ;  /* 0x0000000456567c11 */ /* 0x000fe4000f8e08ff */
[----:B------:R-:W-:Y:S02]  /*0ff0*/  P2R R106, PR, RZ, 0x1 ;  /* 0x00000001ff6a7803 */ /* 0x000fe40000000000 */
[----:B------:R-:W-:Y:S02]  /*1000*/  ISETP.GE.AND P0, PT, R52, R74, PT ;  /* 0x0000004a3400720c */ /* 0x000fe40003f06270 */
[----:B------:R-:W-:-:S02]  /*1010*/  P2R R107, PR, RZ, 0x40 ;  /* 0x00000040ff6b7803 */ /* 0x000fc40000000000 */
[----:B------:R-:W-:Y:S02]  /*1020*/  PRMT R97, RZ, 0x7610, R97 ;  /* 0x00007610ff617816 */ /* 0x000fe40000000061 */
[----:B------:R-:W-:Y:S02]  /*1030*/  ISETP.GE.AND P6, PT, R53, R74, PT ;  /* 0x0000004a3500720c */ /* 0x000fe40003fc6270 */
[----:B------:R-:W-:Y:S02]  /*1040*/  PRMT R96, RZ, 0x7610, R96 ;  /* 0x00007610ff607816 */ /* 0x000fe40000000060 */
[----:B------:R-:W-:Y:S02]  /*1050*/  PRMT R98, RZ, 0x7610, R98 ;  /* 0x00007610ff627816 */ /* 0x000fe40000000062 */
[----:B------:R-:W-:Y:S01]  /*1060*/  PRMT R99, RZ, 0x7610, R99 ;  /* 0x00007610ff637816 */ /* 0x000fe20000000063 */
[----:B---3--:R0:W-:Y:S04]  /*1070*/  STS.U16 [R75], R16 ;  /* 0x000000104b007388 */ /* 0x0081e80000000400 */
[----:B----4-:R-:W-:Y:S01]  /*1080*/  STS.U16 [R76+0x40], R17 ;  /* 0x000040114c007388 */ /* 0x010fe20000000400 */
[----:B0-----:R-:W-:-:S03]  /*1090*/  IADD3 R16, PT, PT, R73, 0x100, RZ ;  /* 0x0000010049107810 */ /* 0x001fc60007ffe0ff */
[----:B--2---:R0:W-:Y:S01]  /*10a0*/  STS.U16 [R77+0x80], R18 ;  /* 0x000080124d007388 */ /* 0x0041e20000000400 */
[----:B------:R-:W-:-:S03]  /*10b0*/  LEA.HI.SX32 R16, R16, R73, 0x1b ;  /* 0x0000004910107211 */ /* 0x000fc600078fdaff */
[----:B------:R-:W-:Y:S01]  /*10c0*/  STS.U16 [R78+0xc0], R19 ;  /* 0x0000c0134e007388 */ /* 0x000fe20000000400 */
[----:B------:R-:W-:-:S03]  /*10d0*/  LEA R83, R16, UR4, 0x1 ;  /* 0x0000000410537c11 */ /* 0x000fc6000f8e08ff */
[----:B------:R1:W-:Y:S01]  /*10e0*/  STS.U16 [R79+0x100], R20 ;  /* 0x000100144f007388 */ /* 0x0003e20000000400 */
[----:B------:R-:W-:-:S03]  /*10f0*/  VIADD R16, R73, 0x1a0 ;  /* 0x000001a049107836 */ /* 0x000fc60000000000 */
[----:B------:R-:W-:Y:S01]  /*1100*/  STS.U16 [R80+0x140], R21 ;  /* 0x0001401550007388 */ /* 0x000fe20000000400 */
[----:B0-----:R-:W-:-:S03]  /*1110*/  IADD3 R18, PT, PT, R73, 0x1c0, RZ ;  /* 0x000001c049127810 */ /* 0x001fc60007ffe0ff */
[----:B------:R-:W-:Y:S01]  /*1120*/  STS.U16 [R81+0x180], R22 ;  /* 0x0001801651007388 */ /* 0x000fe20000000400 */
[----:B-1----:R-:W-:-:S03]  /*1130*/  VIADD R20, R73, 0x1e0 ;  /* 0x000001e049147836 */ /* 0x002fc60000000000 */
[----:B------:R-:W-:Y:S01]  /*1140*/  STS.U16 [R82+0x1c0], R23 ;  /* 0x0001c01752007388 */ /* 0x000fe20000000400 */
[----:B------:R-:W-:-:S03]  /*1150*/  LEA.HI.SX32 R16, R16, R73, 0x1b ;  /* 0x0000004910107211 */ /* 0x000fc600078fdaff */
[----:B------:R-:W-:Y:S01]  /*1160*/  STS.U16 [R83+0x200], R88 ;  /* 0x0002005853007388 */ /* 0x000fe20000000400 */
[----:B------:R-:W-:-:S03]  /*1170*/  LEA.HI.SX32 R18, R18, R73, 0x1b ;  /* 0x0000004912127211 */ /* 0x000fc600078fdaff */
[----:B------:R0:W-:Y:S01]  /*1180*/  STS.U16 [R84+0x240], R87 ;  /* 0x0002405754007388 */ /* 0x0001e20000000400 */
[----:B------:R-:W-:Y:S02]  /*1190*/  LEA.HI.SX32 R20, R20, R73, 0x1b ;  /* 0x0000004914147211 */ /* 0x000fe400078fdaff */
[----:B0-----:R-:W-:Y:S02]  /*11a0*/  LEA R87, R14, UR4, 0x1 ;  /* 0x000000040e577c11 */ /* 0x001fe4000f8e08ff */
[----:B------:R-:W-:Y:S01]  /*11b0*/  SHF.L.U32 R14, R73, 0x4, RZ ;  /* 0x00000004490e7819 */ /* 0x000fe200000006ff */
[----:B------:R0:W-:Y:S01]  /*11c0*/  STS.U16 [R85+0x280], R90 ;  /* 0x0002805a55007388 */ /* 0x0001e20000000400 */
[----:B------:R-:W-:Y:S02]  /*11d0*/  LEA R88, R16, UR4, 0x1 ;  /* 0x0000000410587c11 */ /* 0x000fe4000f8e08ff */
[----:B------:R-:W-:Y:S01]  /*11e0*/  LEA.HI.SX32 R91, R14, R14, 0x1b ;  /* 0x0000000e0e5b7211 */ /* 0x000fe200078fdaff */
[----:B------:R1:W-:Y:S03]  /*11f0*/  STS.U16 [R86+0x2c0], R89 ;  /* 0x0002c05956007388 */ /* 0x0003e60000000400 */
[----:B------:R-:W-:Y:S01]  /*1200*/  LEA R91, R91, UR4, 0x1 ;  /* 0x000000045b5b7c11 */ /* 0x000fe2000f8e08ff */
[----:B------:R-:W-:Y:S01]  /*1210*/  STS.U16 [R87+0x300], R92 ;  /* 0x0003005c57007388 */ /* 0x000fe20000000400 */
[----:B0-----:R-:W-:-:S02]  /*1220*/  LEA R90, R20, UR4, 0x1 ;  /* 0x00000004145a7c11 */ /* 0x001fc4000f8e08ff */
[----:B-1----:R-:W-:Y:S01]  /*1230*/  LEA R89, R18, UR4, 0x1 ;  /* 0x0000000412597c11 */ /* 0x002fe2000f8e08ff */
[----:B------:R-:W-:Y:S04]  /*1240*/  STS.U16 [R88+0x340], R93 ;  /* 0x0003405d58007388 */ /* 0x000fe80000000400 */
        /* <DEDUP_REMOVED lines=40> */
[----:B------:R-:W-:Y:S02]  /*14d0*/  PRMT R107, RZ, 0x7610, R107 ;  /* 0x00007610ff6b7816 */ /* 0x000fe4000000006b */
[----:B------:R-:W-:-:S09]  /*14e0*/  PRMT R92, RZ, 0x7610, R92 ;  /* 0x00007610ff5c7816 */ /* 0x000fd2000000005c */
[----:B------:R-:W4:Y:S01]  /*14f0*/  @!P6 LDG.E.U16 R107, desc[UR18][R12.64+0x240] ;  /* 0x000240120c6be981 */ /* 0x000f22000c1e1500 */
[----:B------:R-:W-:Y:S02]  /*1500*/  LOP3.LUT P6, RZ, R175, 0x200, RZ, 0xc0, !PT ;  /* 0x00000200afff7812 */ /* 0x000fe400078cc0ff */
        /* <DEDUP_REMOVED lines=96> */
.L_x_4011:
[----:B------:R-:W-:Y:S05]  /*1b10*/  BSYNC.RECONVERGENT B0 ;  /* 0x0000000000007941 */ /* 0x000fea0003800200 */
.L_x_4010:
        /* <DEDUP_REMOVED lines=35> */
.L_x_4013:
[----:B------:R-:W-:Y:S05]  /*1d50*/  BSYNC.RECONVERGENT B0 ;  /* 0x0000000000007941 */ /* 0x000fea0003800200 */
.L_x_4012:
        /* <DEDUP_REMOVED lines=37> */
.L_x_4015:
[----:B------:R-:W-:Y:S05]  /*1fb0*/  BSYNC.RECONVERGENT B0 ;  /* 0x0000000000007941 */ /* 0x000fea0003800200 */
.L_x_4014:
        /* <DEDUP_REMOVED lines=35> */
.L_x_4017:
[----:B------:R-:W-:Y:S05]  /*21f0*/  BSYNC.RECONVERGENT B0 ;  /* 0x0000000000007941 */ /* 0x000fea0003800200 */
.L_x_4016:
        /* <DEDUP_REMOVED lines=37> */
.L_x_4019:
[----:B------:R-:W-:Y:S05]  /*2450*/  BSYNC.RECONVERGENT B0 ;  /* 0x0000000000007941 */ /* 0x000fea0003800200 */
.L_x_4018:
        /* <DEDUP_REMOVED lines=35> */
.L_x_4021:
[----:B------:R-:W-:Y:S05]  /*2690*/  BSYNC.RECONVERGENT B0 ;  /* 0x0000000000007941 */ /* 0x000fea0003800200 */
.L_x_4020:
        /* <DEDUP_REMOVED lines=37> */
.L_x_4023:
[----:B------:R-:W-:Y:S05]  /*28f0*/  BSYNC.RECONVERGENT B0 ;  /* 0x0000000000007941 */ /* 0x000fea0003800200 */
.L_x_4022:
        /* <DEDUP_REMOVED lines=35> */
.L_x_4025:
[----:B------:R-:W-:Y:S05]  /*2b30*/  BSYNC.RECONVERGENT B0 ;  /* 0x0000000000007941 */ /* 0x000fea0003800200 */
.L_x_4024:
        /* <DEDUP_REMOVED lines=37> */
.L_x_4027:
[----:B------:R-:W-:Y:S05]  /*2d90*/  BSYNC.RECONVERGENT B0 ;  /* 0x0000000000007941 */ /* 0x000fea0003800200 */
.L_x_4026:
        /* <DEDUP_REMOVED lines=36> */
.L_x_4029:
[----:B------:R-:W-:Y:S05]  /*2fe0*/  BSYNC.RECONVERGENT B0 ;  /* 0x0000000000007941 */ /* 0x000fea0003800200 */
.L_x_4028:
        /* <DEDUP_REMOVED lines=41> */
.L_x_4031:
[----:B------:R-:W-:Y:S05]  /*3280*/  BSYNC.RECONVERGENT B0 ;  /* 0x0000000000007941 */ /* 0x000fea0003800200 */
.L_x_4030:
        /* <DEDUP_REMOVED lines=39> */
.L_x_4033:
[----:B------:R-:W-:Y:S05]  /*3500*/  BSYNC.RECONVERGENT B0 ;  /* 0x0000000000007941 */ /* 0x000fea0003800200 */
.L_x_4032:
        /* <DEDUP_REMOVED lines=43> */
.L_x_4035:
[----:B------:R-:W-:Y:S05]  /*37c0*/  BSYNC.RECONVERGENT B0 ;  /* 0x0000000000007941 */ /* 0x000fea0003800200 */
.L_x_4034:
        /* <DEDUP_REMOVED lines=32> */
.L_x_4037:
[----:B------:R-:W-:Y:S05]  /*39d0*/  BSYNC.RECONVERGENT B0 ;  /* 0x0000000000007941 */ /* 0x000fea0003800200 */
.L_x_4036:
        /* <DEDUP_REMOVED lines=32> */
.L_x_4039:
[----:B------:R-:W-:Y:S05]  /*3be0*/  BSYNC.RECONVERGENT B0 ;  /* 0x0000000000007941 */ /* 0x000fea0003800200 */
.L_x_4038:
        /* <DEDUP_REMOVED lines=32> */
.L_x_4041:
[----:B------:R-:W-:Y:S05]  /*3df0*/  BSYNC.RECONVERGENT B0 ;  /* 0x0000000000007941 */ /* 0x000fea0003800200 */
.L_x_4040:
        /* <DEDUP_REMOVED lines=20> */
[-C--:B------:R-:W-:Y:S01]  /*3f40*/  IADD3 R20, P0, PT, R70, R67.reuse, RZ ;  /* 0x0000004346147210 */ /* 0x080fe20007f1e0ff */
        /* <DEDUP_REMOVED lines=20> */
[C---:B------:R-:W-:Y:S01]  /*4090*/  IMAD.X R21, R3.reuse, 0x1, R71, P0 ;  /* 0x0000000103157824 */ /* 0x040fe200000e0647 */
[----:B------:R-:W-:Y:S01]  /*40a0*/  IADD3.X R144, PT, PT, R3, R69, RZ, P1, !PT ;  /* 0x0000004503907210 */ /* 0x000fe20000ffe4ff */
[----:B------:R-:W-:Y:S01]  /*40b0*/  UIADD3 UR5, UPT, UPT, UR4, 0x860, URZ ;  /* 0x0000086004057890 */ /* 0x000fe2000fffe0ff */
[----:B------:R-:W-:-:S11]  /*40c0*/  UMOV UR6, UR7 ;  /* 0x0000000700067c82 */ /* 0x000fd60008000000 */
.L_x_4045:
[----:B------:R-:W-:Y:S01]  /*40d0*/  LOP3.LUT P6, RZ, R175, 0x200, RZ, 0xc0, !PT ;  /* 0x00000200afff7812 */ /* 0x000fe200078cc0ff */
[----:B------:R-:W-:Y:S01]  /*40e0*/  IMAD.MOV.U32 R14, RZ, RZ, R143 ;  /* 0x000000ffff0e7224 */ /* 0x000fe200078e008f */
[----:B------:R-:W-:Y:S02]  /*40f0*/  ISETP.GE.AND P5, PT, R52, R74, PT ;  /* 0x0000004a3400720c */ /* 0x000fe40003fa6270 */
[----:B------:R-:W-:Y:S02]  /*4100*/  MOV R15, R144 ;  /* 0x00000090000f7202 */ /* 0x000fe40000000f00 */
[-C--:B------:R-:W-:Y:S02]  /*4110*/  ISETP.GE.AND P4, PT, R53, R74.reuse, PT ;  /* 0x0000004a3500720c */ /* 0x080fe40003f86270 */
[-C--:B------:R-:W-:Y:S02]  /*4120*/  ISETP.GE.AND P3, PT, R54, R74.reuse, PT ;  /* 0x0000004a3600720c */ /* 0x080fe40003f66270 */
[----:B------:R-:W-:-:S02]  /*4130*/  ISETP.GE.AND P2, PT, R55, R74, PT ;  /* 0x0000004a3700720c */ /* 0x000fc40003f46270 */
[-C--:B------:R-:W-:Y:S01]  /*4140*/  ISETP.GE.AND P0, PT, R57, R74.reuse, PT ;  /* 0x0000004a3900720c */ /* 0x080fe20003f06270 */
[----:B------:R-:W2:Y:S01]  /*4150*/  @!P6 LDG.E.U16 R144, desc[UR18][R14.64+-0x200] ;  /* 0xfffe00120e90e981 */ /* 0x000ea2000c1e1500 */
[----:B------:R-:W-:-:S03]  /*4160*/  ISETP.GE.AND P1, PT, R56, R74, PT ;  /* 0x0000004a3800720c */ /* 0x000fc60003f26270 */
[----:B------:R-:W3:Y:S04]  /*4170*/  @!P5 LDG.E.U16 R19, desc[UR18][R14.64+-0x1c0] ;  /* 0xfffe40120e13d981 */ /* 0x000ee8000c1e1500 */
[----:B------:R-:W4:Y:S04]  /*4180*/  @!P4 LDG.E.U16 R23, desc[UR18][R14.64+-0x180] ;  /* 0xfffe80120e17c981 */ /* 0x000f28000c1e1500 */
[----:B------:R-:W5:Y:S04]  /*4190*/  @!P3 LDG.E.U16 R143, desc[UR18][R14.64+-0x140] ;  /* 0xfffec0120e8fb981 */ /* 0x000f68000c1e1500 */
[----:B------:R-:W5:Y:S04]  /*41a0*/  @!P2 LDG.E.U16 R145, desc[UR18][R14.64+-0x100] ;  /* 0xffff00120e91a981 */ /* 0x000f68000c1e1500 */
[----:B------:R-:W5:Y:S01]  /*41b0*/  @!P0 LDG.E.U16 R146, desc[UR18][R14.64+-0x80] ;  /* 0xffff80120e928981 */ /* 0x000f62000c1e1500 */
[----:B------:R-:W-:-:S03]  /*41c0*/  ISETP.GE.AND P0, PT, R58, R74, PT ;  /* 0x0000004a3a00720c */ /* 0x000fc60003f06270 */
[----:B------:R-:W5:Y:S10]  /*41d0*/  @!P1 LDG.E.U16 R147, desc[UR18][R14.64+-0xc0] ;  /* 0xffff40120e939981 */ /* 0x000f74000c1e1500 */
[----:B------:R-:W5:Y:S01]  /*41e0*/  @!P0 LDG.E.U16 R149, desc[UR18][R14.64+-0x40] ;  /* 0xffffc0120e958981 */ /* 0x000f62000c1e1500 */
[----:B------:R-:W-:-:S02]  /*41f0*/  ISETP.GE.AND P0, PT, R59, R74, PT ;  /* 0x0000004a3b00720c */ /* 0x000fc40003f06270 */
[-C--:B------:R-:W-:Y:S02]  /*4200*/  ISETP.GE.AND P1, PT, R61, R74.reuse, PT ;  /* 0x0000004a3d00720c */ /* 0x080fe40003f26270 */
[-C--:B------:R-:W-:Y:S02]  /*4210*/  ISETP.GE.AND P3, PT, R63, R74.reuse, PT ;  /* 0x0000004a3f00720c */ /* 0x080fe40003f66270 */
[-C--:B------:R-:W-:Y:S02]  /*4220*/  ISETP.GE.AND P2, PT, R62, R74.reuse, PT ;  /* 0x0000004a3e00720c */ /* 0x080fe40003f46270 */
[----:B------:R-:W-:-:S05]  /*4230*/  ISETP.GE.AND P5, PT, R65, R74, PT ;  /* 0x0000004a4100720c */ /* 0x000fca0003fa6270 */
[----:B------:R-:W5:Y:S01]  /*4240*/  @!P0 LDG.E.U16 R148, desc[UR18][R14.64] ;  /* 0x000000120e948981 */ /* 0x000f62000c1e1500 */
[-C--:B------:R-:W-:Y:S02]  /*4250*/  ISETP.GE.AND P0, PT, R60, R74.reuse, PT ;  /* 0x0000004a3c00720c */ /* 0x080fe40003f06270 */
[-C--:B------:R-:W-:Y:S01]  /*4260*/  ISETP.GE.AND P4, PT, R64, R74.reuse, PT ;  /* 0x0000004a4000720c */ /* 0x080fe20003f86270 */
[----:B------:R-:W5:Y:S01]  /*4270*/  @!P1 LDG.E.U16 R150, desc[UR18][R14.64+0x80] ;  /* 0x000080120e969981 */ /* 0x000f62000c1e1500 */
[----:B------:R-:W-:-:S03]  /*4280*/  ISETP.GE.AND P6, PT, R66, R74, PT ;  /* 0x0000004a4200720c */ /* 0x000fc60003fc6270 */
        /* <DEDUP_REMOVED lines=9> */
[----:B------:R-:W-:Y:S01]  /*4320*/  ISETP.GE.AND P0, PT, R52, R74, PT ;  /* 0x0000004a3400720c */ /* 0x000fe20003f06270 */
[----:B------:R-:W-:Y:S02]  /*4330*/  IMAD.MOV.U32 R18, RZ, RZ, RZ ;  /* 0x000000ffff127224 */ /* 0x000fe400078e00ff */
[----:B------:R-:W-:Y:S01]  /*4340*/  HFMA2 R22, -RZ, RZ, 0, 0 ;  /* 0x00000000ff167431 */ /* 0x000fe200000001ff */
[----:B------:R-:W-:Y:S01]  /*4350*/  MOV R16, R141 ;  /* 0x0000008d00107202 */ /* 0x000fe20000000f00 */
[----:B------:R-:W-:-:S05]  /*4360*/  IMAD.MOV.U32 R17, RZ, RZ, R142 ;  /* 0x000000ffff117224 */ /* 0x000fca00078e008e */
[----:B------:R1:W5:Y:S01]  /*4370*/  LDG.E R156, desc[UR18][R16.64] ;  /* 0x00000012109c7981 */ /* 0x000362000c1e1900 */
[----:B------:R-:W-:Y:S01]  /*4380*/  P2R R158, PR, RZ, 0x4 ;  /* 0x00000004ff9e7803 */ /* 0x000fe20000000000 */
[----:B-1----:R-:W-:Y:S01]  /*4390*/  IMAD.MOV.U32 R16, RZ, RZ, RZ ;  /* 0x000000ffff107224 */ /* 0x002fe200078e00ff */
[-C--:B------:R-:W-:Y:S02]  /*43a0*/  ISETP.GE.AND P2, PT, R56, R74.reuse, PT ;  /* 0x0000004a3800720c */ /* 0x080fe40003f46270 */
[----:B--2---:R-:W-:Y:S02]  /*43b0*/  @!P1 PRMT R18, R144, 0x5410, RZ ;  /* 0x0000541090129816 */ /* 0x004fe400000000ff */
[-C--:B------:R-:W-:Y:S02]  /*43c0*/  ISETP.GE.AND P1, PT, R53, R74.reuse, PT ;  /* 0x0000004a3500720c */ /* 0x080fe40003f26270 */
[----:B---3--:R-:W-:Y:S02]  /*43d0*/  @!P0 PRMT R18, R18, 0x5410, R19 ;  /* 0x0000541012128816 */ /* 0x008fe40000000013 */
[----:B------:R-:W-:-:S09]  /*43e0*/  ISETP.GE.AND P0, PT, R54, R74, PT ;  /* 0x0000004a3600720c */ /* 0x000fd20003f06270 */
[----:B----4-:R-:W-:-:S04]  /*43f0*/  @!P1 PRMT R22, R23, 0x5410, RZ ;  /* 0x0000541017169816 */ /* 0x010fc800000000ff */
[----:B-----5:R-:W-:Y:S02]  /*4400*/  @!P0 PRMT R22, R22, 0x5410, R143 ;  /* 0x0000541016168816 */ /* 0x020fe4000000008f */
[-C--:B------:R-:W-:Y:S02]  /*4410*/  ISETP.GE.AND P0, PT, R55, R74.reuse, PT ;  /* 0x0000004a3700720c */ /* 0x080fe40003f06270 */
[----:B------:R-:W-:Y:S02]  /*4420*/  ISETP.GE.AND P1, PT, R57, R74, PT ;  /* 0x0000004a3900720c */ /* 0x000fe40003f26270 */
[----:B------:R-:W-:-:S09]  /*4430*/  MOV R144, RZ ;  /* 0x000000ff00907202 */ /* 0x000fd20000000f00 */
[----:B------:R-:W-:Y:S02]  /*4440*/  @!P0 PRMT R144, R145, 0x5410, RZ ;  /* 0x0000541091908816 */ /* 0x000fe400000000ff */
[----:B------:R-:W-:Y:S02]  /*4450*/  ISETP.GE.AND P0, PT, R58, R74, PT ;  /* 0x0000004a3a00720c */ /* 0x000fe40003f06270 */
[----:B------:R-:W-:Y:S01]  /*4460*/  @!P1 PRMT R16, R146, 0x5410, RZ ;  /* 0x0000541092109816 */ /* 0x000fe200000000ff */
[----:B------:R1:W-:Y:S01]  /*4470*/  STS.U16 [R75], R18 ;  /* 0x000000124b007388 */ /* 0x0003e20000000400 */
[----:B------:R-:W-:-:S09]  /*4480*/  PRMT R17, R18, 0x7632, R17 ;  /* 0x0000763212117816 */ /* 0x000fd20000000011 */
[----:B------:R-:W-:Y:S02]  /*4490*/  @!P0 PRMT R16, R16, 0x5410, R149 ;  /* 0x0000541010108816 */ /* 0x000fe40000000095 */
[----:B------:R-:W-:Y:S01]  /*44a0*/  ISETP.GE.AND P0, PT, R59, R74, PT ;  /* 0x0000004a3b00720c */ /* 0x000fe20003f06270 */
[----:B-1----:R-:W-:Y:S01]  /*44b0*/  HFMA2 R18, -RZ, RZ, 0, 0 ;  /* 0x00000000ff127431 */ /* 0x002fe200000001ff */
[----:B------:R-:W-:Y:S02]  /*44c0*/  ISETP.NE.AND P1, PT, R159, RZ, PT ;  /* 0x000000ff9f00720c */ /* 0x000fe40003f25270 */
[----:B------:R-:W-:Y:S02]  /*44d0*/  @!P2 PRMT R144, R144, 0x5410, R147 ;  /* 0x000054109090a816 */ /* 0x000fe40000000093 */
[----:B------:R-:W-:-:S07]  /*44e0*/  ISETP.NE.AND P2, PT, R158, RZ, PT ;  /* 0x000000ff9e00720c */ /* 0x000fce0003f45270 */
[----:B------:R-:W-:Y:S02]  /*44f0*/  @!P0 PRMT R18, R148, 0x5410, RZ ;  /* 0x0000541094128816 */ /* 0x000fe400000000ff */
[----:B------:R-:W-:Y:S02]  /*4500*/  ISETP.NE.AND P0, PT, R160, RZ, PT ;  /* 0x000000ffa000720c */ /* 0x000fe40003f05270 */
[----:B------:R-:W-:Y:S01]  /*4510*/  PRMT R19, R22, 0x7632, R19 ;  /* 0x0000763216137816 */ /* 0x000fe20000000013 */
[----:B------:R-:W-:Y:S01]  /*4520*/  STS.U16 [R76+0x40], R17 ;  /* 0x000040114c007388 */ /* 0x000fe20000000400 */
[----:B------:R-:W-:Y:S01]  /*4530*/  HFMA2 R146, -RZ, RZ, 0, 0 ;  /* 0x00000000ff927431 */ /* 0x000fe200000001ff */
[----:B------:R-:W-:Y:S02]  /*4540*/  PRMT R23, R144, 0x7632, R23 ;  /* 0x0000763290177816 */ /* 0x000fe40000000017 */
[----:B------:R1:W-:Y:S04]  /*4550*/  STS.U16 [R77+0x80], R22 ;  /* 0x000080164d007388 */ /* 0x0003e80000000400 */
[----:B------:R-:W-:Y:S02]  /*4560*/  STS.U16 [R78+0xc0], R19 ;  /* 0x0000c0134e007388 */ /* 0x000fe40000000400 */
[----:B------:R-:W-:-:S02]  /*4570*/  @!P0 PRMT R18, R18, 0x5410, R151 ;  /* 0x0000541012128816 */ /* 0x000fc40000000097 */
[----:B------:R2:W-:Y:S01]  /*4580*/  STS.U16 [R79+0x100], R144 ;  /* 0x000100904f007388 */ /* 0x0005e20000000400 */
[----:B-1----:R-:W-:Y:S02]  /*4590*/  MOV R22, RZ ;  /* 0x000000ff00167202 */ /* 0x002fe40000000f00 */
[----:B------:R-:W-:Y:S02]  /*45a0*/  @!P1 PRMT R22, R150, 0x5410, RZ ;  /* 0x0000541096169816 */ /* 0x000fe400000000ff */
[----:B------:R-:W-:Y:S01]  /*45b0*/  PRMT R143, R16, 0x7632, R143 ;  /* 0x00007632108f7816 */ /* 0x000fe2000000008f */
[----:B--2---:R-:W-:Y:S01]  /*45c0*/  IMAD.MOV.U32 R144, RZ, RZ, RZ ;  /* 0x000000ffff907224 */ /* 0x004fe200078e00ff */
[----:B------:R-:W-:Y:S02]  /*45d0*/  @!P3 PRMT R144, R152, 0x5410, RZ ;  /* 0x000054109890b816 */ /* 0x000fe400000000ff */
[----:B------:R-:W-:Y:S02]  /*45e0*/  @!P2 PRMT R22, R22, 0x5410, R153 ;  /* 0x000054101616a816 */ /* 0x000fe40000000099 */
[----:B------:R-:W-:-:S02]  /*45f0*/  @!P5 PRMT R146, R154, 0x5410, RZ ;  /* 0x000054109a92d816 */ /* 0x000fc400000000ff */
[----:B------:R-:W-:Y:S01]  /*4600*/  P2R R147, PR, RZ, 0x2 ;  /* 0x00000002ff937803 */ /* 0x000fe20000000000 */
[----:B------:R1:W-:Y:S01]  /*4610*/  STS.U16 [R80+0x140], R23 ;  /* 0x0001401750007388 */ /* 0x0003e20000000400 */
[----:B------:R-:W-:Y:S02]  /*4620*/  PRMT R17, R18, 0x7632, R17 ;  /* 0x0000763212117816 */ /* 0x000fe40000000011 */
[----:B------:R-:W-:Y:S02]  /*4630*/  @!P4 PRMT R144, R144, 0x5410, R155 ;  /* 0x000054109090c816 */ /* 0x000fe4000000009b */
[----:B------:R-:W-:Y:S01]  /*4640*/  ISETP.GE.AND P1, PT, R51, R74, PT ;  /* 0x0000004a3300720c */ /* 0x000fe20003f26270 */
[----:B------:R-:W-:Y:S01]  /*4650*/  STS.U16 [R81+0x180], R16 ;  /* 0x0001801051007388 */ /* 0x000fe20000000400 */
[----:B------:R-:W-:Y:S02]  /*4660*/  PRMT R19, R22, 0x7632, R19 ;  /* 0x0000763216137816 */ /* 0x000fe40000000013 */
[----:B------:R-:W-:Y:S01]  /*4670*/  @!P6 PRMT R146, R146, 0x5410, R157 ;  /* 0x000054109292e816 */ /* 0x000fe2000000009d */
[----:B------:R2:W-:Y:S01]  /*4680*/  STS.U16 [R82+0x1c0], R143 ;  /* 0x0001c08f52007388 */ /* 0x0005e20000000400 */
[----:B-1----:R-:W-:-:S03]  /*4690*/  PRMT R23, R144, 0x7632, R23 ;  /* 0x0000763290177816 */ /* 0x002fc60000000017 */
[----:B------:R-:W-:Y:S04]  /*46a0*/  STS.U16 [R83+0x200], R18 ;  /* 0x0002001253007388 */ /* 0x000fe80000000400 */
[----:B------:R1:W-:Y:S01]  /*46b0*/  STS.U16 [R84+0x240], R17 ;  /* 0x0002401154007388 */ /* 0x0003e20000000400 */
[----:B--2---:R-:W-:-:S03]  /*46c0*/  PRMT R143, R146, 0x7632, R143 ;  /* 0x00007632928f7816 */ /* 0x004fc6000000008f */
[----:B------:R2:W-:Y:S04]  /*46d0*/  STS.U16 [R85+0x280], R22 ;  /* 0x0002801655007388 */ /* 0x0005e80000000400 */
[----:B------:R3:W-:Y:S04]  /*46e0*/  STS.U16 [R86+0x2c0], R19 ;  /* 0x0002c01356007388 */ /* 0x0007e80000000400 */
[----:B------:R-:W-:Y:S04]  /*46f0*/  STS.U16 [R87+0x300], R144 ;  /* 0x0003009057007388 */ /* 0x000fe80000000400 */
[----:B------:R4:W-:Y:S04]  /*4700*/  STS.U16 [R88+0x340], R23 ;  /* 0x0003401758007388 */ /* 0x0009e80000000400 */
[----:B------:R-:W-:Y:S04]  /*4710*/  STS.U16 [R89+0x380], R146 ;  /* 0x0003809259007388 */ /* 0x000fe80000000400 */
[----:B------:R-:W-:Y:S01]  /*4720*/  STS.U16 [R90+0x3c0], R143 ;  /* 0x0003c08f5a007388 */ /* 0x000fe20000000400 */
[----:B------:R-:W-:-:S03]  /*4730*/  NOP ;  /* 0x0000000000007918 */ /* 0x000fc60000000000 */
[----:B-1----:R-:W5:Y:S01]  /*4740*/  @!P1 LDG.E.U16 R17, desc[UR18][R20.64+-0x200] ;  /* 0xfffe001214119981 */ /* 0x002f62000c1e1500 */
[----:B------:R-:W-:Y:S02]  /*4750*/  P2R R148, PR, RZ, 0x1 ;  /* 0x00000001ff947803 */ /* 0x000fe40000000000 */
[----:B------:R-:W-:Y:S02]  /*4760*/  ISETP.GE.AND P0, PT, R53, R74, PT ;  /* 0x0000004a3500720c */ /* 0x000fe40003f06270 */
[----:B------:R-:W-:Y:S01]  /*4770*/  MOV R16, RZ ;  /* 0x000000ff00107202 */ /* 0x000fe20000000f00 */
[----:B------:R-:W-:Y:S02]  /*4780*/  IMAD.MOV.U32 R18, RZ, RZ, RZ ;  /* 0x000000ffff127224 */ /* 0x000fe400078e00ff */
[----:B--2---:R-:W-:Y:S01]  /*4790*/  HFMA2 R22, -RZ, RZ, 0, 0 ;  /* 0x00000000ff167431 */ /* 0x004fe200000001ff */
[----:B------:R-:W-:Y:S02]  /*47a0*/  P2R R145, PR, RZ, 0x4 ;  /* 0x00000004ff917803 */ /* 0x000fe40000000000 */
[----:B------:R-:W-:Y:S01]  /*47b0*/  MOV R150, RZ ;  /* 0x000000ff00967202 */ /* 0x000fe20000000f00 */
[----:B------:R-:W-:-:S02]  /*47c0*/  IMAD.MOV.U32 R154, RZ, RZ, RZ ;  /* 0x000000ffff9a7224 */ /* 0x000fc400078e00ff */
[----:B---3--:R-:W-:Y:S01]  /*47d0*/  FMUL.FTZ R19, R156, 1.4426950216293334961 ;  /* 0x3fb8aa3b9c137820 */ /* 0x008fe20000410000 */
[----:B------:R-:W2:Y:S04]  /*47e0*/  @!P4 LDG.E.U16 R177, desc[UR18][R20.64+0x140] ;  /* 0x0001401214b1c981 */ /* 0x000ea8000c1e1500 */
[----:B------:R-:W3:Y:S04]  /*47f0*/  @!P5 LDG.E.U16 R179, desc[UR18][R20.64+0x180] ;  /* 0x0001801214b3d981 */ /* 0x000ee8000c1e1500 */
[----:B------:R-:W2:Y:S01]  /*4800*/  @!P6 LDG.E.U16 R181, desc[UR18][R20.64+0x1c0] ;  /* 0x0001c01214b5e981 */ /* 0x000ea2000c1e1500 */
[----:B-----5:R-:W-:-:S03]  /*4810*/  @!P1 PRMT R16, R17, 0x5410, RZ ;  /* 0x0000541011109816 */ /* 0x020fc600000000ff */
[----:B------:R-:W5:Y:S01]  /*4820*/  @!P0 LDG.E.U16 R17, desc[UR18][R20.64+-0x180] ;  /* 0xfffe801214118981 */ /* 0x000f62000c1e1500 */
[----:B------:R-:W-:Y:S02]  /*4830*/  ISETP.GE.AND P1, PT, R55, R74, PT ;  /* 0x0000004a3700720c */ /* 0x000fe40003f26270 */
[----:B-----5:R-:W-:-:S11]  /*4840*/  @!P0 PRMT R18, R17, 0x5410, RZ ;  /* 0x0000541011128816 */ /* 0x020fd600000000ff */
[----:B------:R-:W5:Y:S01]  /*4850*/  @!P1 LDG.E.U16 R17, desc[UR18][R20.64+-0x100] ;  /* 0xffff001214119981 */ /* 0x000f62000c1e1500 */
[----:B------:R-:W-:Y:S02]  /*4860*/  ISETP.GE.AND P0, PT, R52, R74, PT ;  /* 0x0000004a3400720c */ /* 0x000fe40003f06270 */
[----:B-----5:R-:W-:-:S11]  /*4870*/  @!P1 PRMT R22, R17, 0x5410, RZ ;  /* 0x0000541011169816 */ /* 0x020fd600000000ff */
[----:B------:R-:W5:Y:S01]  /*4880*/  @!P0 LDG.E.U16 R17, desc[UR18][R20.64+-0x1c0] ;  /* 0xfffe401214118981 */ /* 0x000f62000c1e1500 */
[----:B------:R-:W-:Y:S02]  /*4890*/  ISETP.GE.AND P1, PT, R54, R74, PT ;  /* 0x0000004a3600720c */ /* 0x000fe40003f26270 */
[----:B-----5:R-:W-:-:S11]  /*48a0*/  @!P0 PRMT R16, R16, 0x5410, R17 ;  /* 0x0000541010108816 */ /* 0x020fd60000000011 */
[----:B------:R-:W5:Y:S01]  /*48b0*/  @!P1 LDG.E.U16 R17, desc[UR18][R20.64+-0x140] ;  /* 0xfffec01214119981 */ /* 0x000f62000c1e1500 */
[-C--:B------:R-:W-:Y:S02]  /*48c0*/  ISETP.GE.AND P0, PT, R56, R74.reuse, PT ;  /* 0x0000004a3800720c */ /* 0x080fe40003f06270 */
[----:B------:R-:W-:Y:S02]  /*48d0*/  ISETP.GE.AND P2, PT, R57, R74, PT ;  /* 0x0000004a3900720c */ /* 0x000fe40003f46270 */
[----:B-----5:R-:W-:-:S09]  /*48e0*/  @!P1 PRMT R18, R18, 0x5410, R17 ;  /* 0x0000541012129816 */ /* 0x020fd20000000011 */
[----:B------:R-:W5:Y:S01]  /*48f0*/  @!P0 LDG.E.U16 R17, desc[UR18][R20.64+-0xc0] ;  /* 0xffff401214118981 */ /* 0x000f62000c1e1500 */
[-C--:B------:R-:W-:Y:S02]  /*4900*/  ISETP.GE.AND P1, PT, R58, R74.reuse, PT ;  /* 0x0000004a3a00720c */ /* 0x080fe40003f26270 */
[----:B-----5:R-:W-:Y:S02]  /*4910*/  @!P0 PRMT R22, R22, 0x5410, R17 ;  /* 0x0000541016168816 */ /* 0x020fe40000000011 */
[----:B------:R-:W5:Y:S01]  /*4920*/  @!P2 LDG.E.U16 R17, desc[UR18][R20.64+-0x80] ;  /* 0xffff80121411a981 */ /* 0x000f62000c1e1500 */
[----:B------:R-:W-:Y:S02]  /*4930*/  ISETP.GE.AND P0, PT, R59, R74, PT ;  /* 0x0000004a3b00720c */ /* 0x000fe40003f06270 */
[----:B-----5:R-:W-:-:S06]  /*4940*/  @!P2 PRMT R150, R17, 0x5410, RZ ;  /* 0x000054101196a816 */ /* 0x020fcc00000000ff */
[----:B------:R-:W5:Y:S02]  /*4950*/  @!P1 LDG.E.U16 R17, desc[UR18][R20.64+-0x40] ;  /* 0xffffc01214119981 */ /* 0x000f64000c1e1500 */
[----:B-----5:R-:W-:-:S03]  /*4960*/  @!P1 PRMT R150, R150, 0x5410, R17 ;  /* 0x0000541096969816 */ /* 0x020fc60000000011 */
[----:B------:R-:W5:Y:S02]  /*4970*/  @!P0 LDG.E.U16 R17, desc[UR18][R20.64] ;  /* 0x0000001214118981 */ /* 0x000f64000c1e1500 */
[----:B-----5:R-:W-:Y:S02]  /*4980*/  @!P0 PRMT R154, R17, 0x5410, RZ ;  /* 0x00005410119a8816 */ /* 0x020fe400000000ff */
[----:B------:R-:W-:-:S13]  /*4990*/  ISETP.NE.AND P0, PT, R148, RZ, PT ;  /* 0x000000ff9400720c */ /* 0x000fda0003f05270 */
[----:B------:R-:W5:Y:S01]  /*49a0*/  @!P0 LDG.E.U16 R17, desc[UR18][R20.64+0x40] ;  /* 0x0000401214118981 */ /* 0x000f62000c1e1500 */
[----:B----4-:R-:W-:-:S06]  /*49b0*/  FMUL.FTZ R23, R19, R95 ;  /* 0x0000005f13177220 */ /* 0x010fcc0000410000 */
[----:B------:R-:W1:Y:S01]  /*49c0*/  MUFU.EX2 R23, R23 ;  /* 0x0000001700177308 */ /* 0x000e620000000800 */
[----:B------:R-:W-:Y:S01]  /*49d0*/  ISETP.NE.AND P1, PT, R147, RZ, PT ;  /* 0x000000ff9300720c */ /* 0x000fe20003f25270 */
[----:B------:R-:W-:Y:S01]  /*49e0*/  FMUL.FTZ R147, R19, R96 ;  /* 0x0000006013937220 */ /* 0x000fe20000410000 */
[----:B------:R-:W-:-:S05]  /*49f0*/  ISETP.NE.AND P2, PT, R145, RZ, PT ;  /* 0x000000ff9100720c */ /* 0x000fca0003f45270 */
[----:B------:R-:W4:Y:S01]  /*4a00*/  MUFU.EX2 R145, R147 ;  /* 0x0000009300917308 */ /* 0x000f220000000800 */
[----:B------:R-:W-:-:S07]  /*4a10*/  FMUL.FTZ R151, R19, R93 ;  /* 0x0000005d13977220 */ /* 0x000fce0000410000 */
[----:B------:R-:W-:Y:S01]  /*4a20*/  MUFU.EX2 R149, R151 ;  /* 0x0000009700957308 */ /* 0x000fe20000000800 */
[----:B-----5:R-:W-:Y:S02]  /*4a30*/  @!P0 PRMT R154, R154, 0x5410, R17 ;  /* 0x000054109a9a8816 */ /* 0x020fe40000000011 */
[----:B------:R-:W5:Y:S01]  /*4a40*/  LDS.U16 R17, [R91] ;  /* 0x000000005b117984 */ /* 0x000f620000000400 */
[----:B------:R-:W-:Y:S01]  /*4a50*/  ISETP.GE.U32.AND P0, PT, R31, R74, PT ;  /* 0x0000004a1f00720c */ /* 0x000fe20003f06070 */
[----:B-----5:R-:W-:-:S05]  /*4a60*/  HADD2.F32 R17, -RZ, R17.H0_H0 ;  /* 0x20000011ff117230 */ /* 0x020fca0000004100 */
[----:B------:R-:W-:-:S05]  /*4a70*/  FMUL.FTZ R17, R108, R17 ;  /* 0x000000116c117220 */ /* 0x000fca0000410000 */
[----:B------:R-:W-:Y:S02]  /*4a80*/  FSEL R144, R17, RZ, !P0 ;  /* 0x000000ff11907208 */ /* 0x000fe40004000000 */
[----:B------:R-:W5:Y:S02]  /*4a90*/  LDS.U16 R17, [R91+0x2] ;  /* 0x000002005b117984 */ /* 0x000f640000000400 */
[----:B-----5:R-:W-:Y:S02]  /*4aa0*/  HADD2.F32 R146, -RZ, R17.H0_H0 ;  /* 0x20000011ff927230 */ /* 0x020fe40000004100 */
[----:B------:R-:W5:Y:S01]  /*4ab0*/  LDS.U16 R17, [R91+0x4] ;  /* 0x000004005b117984 */ /* 0x000f620000000400 */
[----:B-1----:R-:W-:Y:S01]  /*4ac0*/  FSEL R143, R23, 1, !P0 ;  /* 0x3f800000178f7808 */ /* 0x002fe20004000000 */
[----:B------:R-:W-:-:S06]  /*4ad0*/  FMUL.FTZ R23, R19, R92 ;  /* 0x0000005c13177220 */ /* 0x000fcc0000410000 */
[----:B------:R-:W1:Y:S01]  /*4ae0*/  MUFU.EX2 R23, R23 ;  /* 0x0000001700177308 */ /* 0x000e620000000800 */
[----:B-----5:R-:W-:Y:S02]  /*4af0*/  HADD2.F32 R148, -RZ, R17.H0_H0 ;  /* 0x20000011ff947230 */ /* 0x020fe40000004100 */
[----:B------:R-:W5:Y:S01]  /*4b00*/  LDS.U16 R17, [R91+0x6] ;  /* 0x000006005b117984 */ /* 0x000f620000000400 */
[----:B------:R-:W-:Y:S01]  /*4b10*/  FMUL.FTZ R146, R107, R146 ;  /* 0x000000926b927220 */ /* 0x000fe20000410000 */
[----:B------:R-:W-:Y:S01]  /*4b20*/  ISETP.GE.U32.AND P0, PT, R45, R74, PT ;  /* 0x0000004a2d00720c */ /* 0x000fe20003f06070 */
[----:B------:R-:W-:-:S03]  /*4b30*/  FMUL.FTZ R148, R103, R148 ;  /* 0x0000009467947220 */ /* 0x000fc60000410000 */
[----:B----4-:R-:W-:Y:S02]  /*4b40*/  FSEL R145, R145, 1, !P0 ;  /* 0x3f80000091917808 */ /* 0x010fe40004000000 */
[----:B------:R-:W-:Y:S02]  /*4b50*/  FSEL R146, R146, RZ, !P0 ;  /* 0x000000ff92927208 */ /* 0x000fe40004000000 */
[----:B------:R-:W-:-:S04]  /*4b60*/  ISETP.GE.U32.AND P0, PT, R44, R74, PT ;  /* 0x0000004a2c00720c */ /* 0x000fc80003f06070 */
[----:B-1----:R-:W-:Y:S02]  /*4b70*/  FSEL R147, R23, 1, !P0 ;  /* 0x3f80000017937808 */ /* 0x002fe40004000000 */
[----:B------:R-:W-:Y:S02]  /*4b80*/  FSEL R148, R148, RZ, !P0 ;  /* 0x000000ff94947208 */ /* 0x000fe40004000000 */
[----:B------:R-:W-:Y:S01]  /*4b90*/  ISETP.GE.U32.AND P0, PT, R43, R74, PT ;  /* 0x0000004a2b00720c */ /* 0x000fe20003f06070 */
[----:B-----5:R-:W-:-:S05]  /*4ba0*/  HADD2.F32 R17, -RZ, R17.H0_H0 ;  /* 0x20000011ff117230 */ /* 0x020fca0000004100 */
[----:B------:R-:W-:-:S05]  /*4bb0*/  FMUL.FTZ R17, R102, R17 ;  /* 0x0000001166117220 */ /* 0x000fca0000410000 */
[----:B------:R-:W-:Y:S02]  /*4bc0*/  FSEL R152, R17, RZ, !P0 ;  /* 0x000000ff11987208 */ /* 0x000fe40004000000 */
[----:B------:R-:W1:Y:S01]  /*4bd0*/  LDS.U16 R17, [R91+0x8] ;  /* 0x000008005b117984 */ /* 0x000e620000000400 */
[----:B------:R-:W-:-:S06]  /*4be0*/  FMUL.FTZ R23, R19, R94 ;  /* 0x0000005e13177220 */ /* 0x000fcc0000410000 */
[----:B------:R-:W4:Y:S01]  /*4bf0*/  MUFU.EX2 R23, R23 ;  /* 0x0000001700177308 */ /* 0x000f220000000800 */
[----:B-1----:R-:W-:Y:S02]  /*4c00*/  HADD2.F32 R156, -RZ, R17.H0_H0 ;  /* 0x20000011ff9c7230 */ /* 0x002fe40000004100 */
[----:B------:R-:W1:Y:S01]  /*4c10*/  LDS.U16 R17, [R91+0xa] ;  /* 0x00000a005b117984 */ /* 0x000e620000000400 */
[----:B------:R-:W-:Y:S02]  /*4c20*/  FSEL R149, R149, 1, !P0 ;  /* 0x3f80000095957808 */ /* 0x000fe40004000000 */
[----:B------:R-:W-:Y:S01]  /*4c30*/  FMUL.FTZ R156, R113, R156 ;  /* 0x0000009c719c7220 */ /* 0x000fe20000410000 */
[----:B------:R-:W-:-:S04]  /*4c40*/  ISETP.GE.U32.AND P0, PT, R42, R74, PT ;  /* 0x0000004a2a00720c */ /* 0x000fc80003f06070 */
[----:B----4-:R-:W-:Y:S02]  /*4c50*/  FSEL R151, R23, 1, !P0 ;  /* 0x3f80000017977808 */ /* 0x010fe40004000000 */
[----:B------:R-:W-:Y:S02]  /*4c60*/  FSEL R156, R156, RZ, !P0 ;  /* 0x000000ff9c9c7208 */ /* 0x000fe40004000000 */
[----:B------:R-:W-:Y:S01]  /*4c70*/  ISETP.GE.U32.AND P0, PT, R41, R74, PT ;  /* 0x0000004a2900720c */ /* 0x000fe20003f06070 */
[----:B-1----:R-:W-:-:S05]  /*4c80*/  HADD2.F32 R17, -RZ, R17.H0_H0 ;  /* 0x20000011ff117230 */ /* 0x002fca0000004100 */
[----:B------:R-:W-:-:S05]  /*4c90*/  FMUL.FTZ R17, R128, R17 ;  /* 0x0000001180117220 */ /* 0x000fca0000410000 */
[----:B------:R-:W-:Y:S02]  /*4ca0*/  FSEL R158, R17, RZ, !P0 ;  /* 0x000000ff119e7208 */ /* 0x000fe40004000000 */
[----:B------:R-:W1:Y:S01]  /*4cb0*/  LDS.U16 R17, [R91+0xc] ;  /* 0x00000c005b117984 */ /* 0x000e620000000400 */
[----:B------:R-:W-:-:S04]  /*4cc0*/  FMUL.FTZ R155, R19, R97 ;  /* 0x00000061139b7220 */ /* 0x000fc80000410000 */
[----:B------:R-:W4:Y:S02]  /*4cd0*/  MUFU.EX2 R153, R155 ;  /* 0x0000009b00997308 */ /* 0x000f240000000800 */
[----:B----4-:R-:W-:Y:S02]  /*4ce0*/  FSEL R153, R153, 1, !P0 ;  /* 0x3f80000099997808 */ /* 0x010fe40004000000 */
[----:B------:R-:W-:Y:S01]  /*4cf0*/  ISETP.GE.U32.AND P0, PT, R40, R74, PT ;  /* 0x0000004a2800720c */ /* 0x000fe20003f06070 */
[----:B-1----:R-:W-:-:S05]  /*4d00*/  HADD2.F32 R17, -RZ, R17.H0_H0 ;  /* 0x20000011ff117230 */ /* 0x002fca0000004100 */
[----:B------:R-:W-:-:S05]  /*4d10*/  FMUL.FTZ R17, R130, R17 ;  /* 0x0000001182117220 */ /* 0x000fca0000410000 */
[----:B------:R-:W-:Y:S02]  /*4d20*/  FSEL R160, R17, RZ, !P0 ;  /* 0x000000ff11a07208 */ /* 0x000fe40004000000 */
[----:B------:R-:W1:Y:S01]  /*4d30*/  LDS.U16 R17, [R91+0xe] ;  /* 0x00000e005b117984 */ /* 0x000e620000000400 */
[----:B------:R-:W-:-:S06]  /*4d40*/  FMUL.FTZ R23, R19, R98 ;  /* 0x0000006213177220 */ /* 0x000fcc0000410000 */
[----:B------:R-:W4:Y:S02]  /*4d50*/  MUFU.EX2 R23, R23 ;  /* 0x0000001700177308 */ /* 0x000f240000000800 */
[----:B----4-:R-:W-:Y:S02]  /*4d60*/  FSEL R155, R23, 1, !P0 ;  /* 0x3f800000179b7808 */ /* 0x010fe40004000000 */
[----:B------:R-:W-:Y:S01]  /*4d70*/  ISETP.GE.U32.AND P0, PT, R39, R74, PT ;  /* 0x0000004a2700720c */ /* 0x000fe20003f06070 */
[----:B-1----:R-:W-:-:S05]  /*4d80*/  HADD2.F32 R17, -RZ, R17.H0_H0 ;  /* 0x20000011ff117230 */ /* 0x002fca0000004100 */
[----:B------:R-:W-:-:S05]  /*4d90*/  FMUL.FTZ R17, R132, R17 ;  /* 0x0000001184117220 */ /* 0x000fca0000410000 */
[----:B------:R-:W-:Y:S02]  /*4da0*/  FSEL R162, R17, RZ, !P0 ;  /* 0x000000ff11a27208 */ /* 0x000fe40004000000 */
[----:B------:R-:W1:Y:S01]  /*4db0*/  LDS.U16 R17, [R91+0x10] ;  /* 0x000010005b117984 */ /* 0x000e620000000400 */
[C---:B------:R-:W-:Y:S01]  /*4dc0*/  FMUL.FTZ R157, R19.reuse, R99 ;  /* 0x00000063139d7220 */ /* 0x040fe20000410000 */
[----:B------:R-:W-:-:S05]  /*4dd0*/  FMUL.FTZ R23, R19, R106 ;  /* 0x0000006a13177220 */ /* 0x000fca0000410000 */
[----:B------:R-:W4:Y:S01]  /*4de0*/  MUFU.EX2 R157, R157 ;  /* 0x0000009d009d7308 */ /* 0x000f220000000800 */
[----:B-1----:R-:W-:Y:S02]  /*4df0*/  HADD2.F32 R164, -RZ, R17.H0_H0 ;  /* 0x20000011ffa47230 */ /* 0x002fe40000004100 */
[----:B------:R-:W1:Y:S05]  /*4e00*/  LDS.U16 R17, [R91+0x12] ;  /* 0x000012005b117984 */ /* 0x000e6a0000000400 */
[----:B------:R-:W5:Y:S01]  /*4e10*/  MUFU.EX2 R23, R23 ;  /* 0x0000001700177308 */ /* 0x000f620000000800 */
[----:B----4-:R-:W-:Y:S01]  /*4e20*/  FSEL R159, R157, 1, !P0 ;  /* 0x3f8000009d9f7808 */ /* 0x010fe20004000000 */
[----:B------:R-:W-:Y:S01]  /*4e30*/  FMUL.FTZ R164, R133, R164 ;  /* 0x000000a485a47220 */ /* 0x000fe20000410000 */
[----:B------:R-:W-:-:S04]  /*4e40*/  ISETP.GE.U32.AND P0, PT, R38, R74, PT ;  /* 0x0000004a2600720c */ /* 0x000fc80003f06070 */
[----:B------:R-:W-:Y:S02]  /*4e50*/  FSEL R164, R164, RZ, !P0 ;  /* 0x000000ffa4a47208 */ /* 0x000fe40004000000 */
[----:B-----5:R-:W-:Y:S02]  /*4e60*/  FSEL R157, R23, 1, !P0 ;  /* 0x3f800000179d7808 */ /* 0x020fe40004000000 */
[----:B------:R-:W-:Y:S01]  /*4e70*/  ISETP.GE.U32.AND P0, PT, R37, R74, PT ;  /* 0x0000004a2500720c */ /* 0x000fe20003f06070 */
[----:B-1----:R-:W-:-:S05]  /*4e80*/  HADD2.F32 R17, -RZ, R17.H0_H0 ;  /* 0x20000011ff117230 */ /* 0x002fca0000004100 */
[----:B------:R-:W-:-:S05]  /*4e90*/  FMUL.FTZ R17, R134, R17 ;  /* 0x0000001186117220 */ /* 0x000fca0000410000 */
[----:B------:R-:W-:Y:S02]  /*4ea0*/  FSEL R166, R17, RZ, !P0 ;  /* 0x000000ff11a67208 */ /* 0x000fe40004000000 */
[----:B------:R-:W1:Y:S01]  /*4eb0*/  LDS.U16 R17, [R91+0x14] ;  /* 0x000014005b117984 */ /* 0x000e620000000400 */
[C---:B------:R-:W-:Y:S01]  /*4ec0*/  FMUL.FTZ R163, R19.reuse, R111 ;  /* 0x0000006f13a37220 */ /* 0x040fe20000410000 */
[----:B------:R-:W-:-:S03]  /*4ed0*/  FMUL.FTZ R23, R19, R112 ;  /* 0x0000007013177220 */ /* 0x000fc60000410000 */
        /* <DEDUP_REMOVED lines=42> */
[----:B------:R-:W-:Y:S01]  /*5180*/  FMUL.FTZ R180, R143, R145 ;  /* 0x000000918fb47220 */ /* 0x000fe20000410000 */
[----:B------:R-:W-:Y:S01]  /*5190*/  FMUL.FTZ R19, R19, R100 ;  /* 0x0000006413137220 */ /* 0x000fe20000410000 */
[----:B------:R-:W4:Y:S01]  /*51a0*/  @!P3 LDG.E.U16 R23, desc[UR18][R20.64+0x100] ;  /* 0x000100121417b981 */ /* 0x000f22000c1e1500 */
[----:B-1----:R-:W-:-:S05]  /*51b0*/  HADD2.F32 R17, -RZ, R17.H0_H0 ;  /* 0x20000011ff117230 */ /* 0x002fca0000004100 */
[----:B------:R-:W-:-:S05]  /*51c0*/  FMUL.FTZ R17, R140, R17 ;  /* 0x000000118c117220 */ /* 0x000fca0000410000 */
[----:B------:R-:W-:Y:S01]  /*51d0*/  FSEL R178, R17, RZ, !P0 ;  /* 0x000000ff11b27208 */ /* 0x000fe20004000000 */
[----:B------:R-:W-:-:S04]  /*51e0*/  FFMA.FTZ R17, R144, R145, R146 ;  /* 0x0000009190117223 */ /* 0x000fc80000010092 */
        /* <DEDUP_REMOVED lines=8> */
[----:B------:R-:W-:Y:S01]  /*5270*/  FMUL.FTZ R180, R149, R180 ;  /* 0x000000b495b47220 */ /* 0x000fe20000410000 */
[----:B------:R-:W1:Y:S02]  /*5280*/  MUFU.EX2 R19, R19 ;  /* 0x0000001300137308 */ /* 0x000e640000000800 */
        /* <DEDUP_REMOVED lines=9> */
[----:B-1----:R-:W-:Y:S01]  /*5320*/  FSEL R173, R19, 1, !P0 ;  /* 0x3f80000013ad7808 */ /* 0x002fe20004000000 */
[----:B------:R-:W-:Y:S02]  /*5330*/  FMUL.FTZ R180, R157, R180 ;  /* 0x000000b49db47220 */ /* 0x000fe40000410000 */
[----:B------:R-:W-:Y:S01]  /*5340*/  FFMA.FTZ R17, R171, R17, R176 ;  /* 0x00000011ab117223 */ /* 0x000fe200000100b0 */
[----:B------:R-:W-:Y:S01]  /*5350*/  ISETP.GE.AND P0, PT, R73, 0x1, PT ;  /* 0x000000014900780c */ /* 0x000fe20003f06270 */
[----:B------:R-:W-:Y:S01]  /*5360*/  FMUL.FTZ R180, R161, R180 ;  /* 0x000000b4a1b47220 */ /* 0x000fe20000410000 */
[----:B------:R-:W5:Y:S01]  /*5370*/  @!P2 LDG.E.U16 R19, desc[UR18][R20.64+0xc0] ;  /* 0x0000c0121413a981 */ /* 0x000f62000c1e1500 */
[----:B------:R-:W-:Y:S02]  /*5380*/  FFMA.FTZ R182, R173, R17, R178 ;  /* 0x00000011adb67223 */ /* 0x000fe400000100b2 */
[----:B------:R-:W-:-:S03]  /*5390*/  FMUL.FTZ R180, R163, R180 ;  /* 0x000000b4a3b47220 */ /* 0x000fc60000410000 */
[----:B------:R-:W1:Y:S01]  /*53a0*/  SHFL.UP PT, R17, R182, 0x1, RZ ;  /* 0x04200000b6117989 */ /* 0x000e6200000e00ff */
[----:B------:R-:W-:-:S04]  /*53b0*/  FMUL.FTZ R180, R165, R180 ;  /* 0x000000b4a5b47220 */ /* 0x000fc80000410000 */
[----:B------:R-:W-:-:S04]  /*53c0*/  FMUL.FTZ R180, R167, R180 ;  /* 0x000000b4a7b47220 */ /* 0x000fc80000410000 */
[----:B------:R-:W-:-:S04]  /*53d0*/  FMUL.FTZ R180, R169, R180 ;  /* 0x000000b4a9b47220 */ /* 0x000fc80000410000 */
[----:B------:R-:W-:-:S04]  /*53e0*/  FMUL.FTZ R180, R171, R180 ;  /* 0x000000b4abb47220 */ /* 0x000fc80000410000 */
[----:B------:R-:W-:-:S04]  /*53f0*/  FMUL.FTZ R193, R173, R180 ;  /* 0x000000b4adc17220 */ /* 0x000fc80000410000 */
[----:B-1----:R-:W-:-:S05]  /*5400*/  FFMA.FTZ R17, R193, R17, R182 ;  /* 0x00000011c1117223 */ /* 0x002fca00000100b6 */
[----:B------:R-:W-:Y:S02]  /*5410*/  FSEL R184, R182, R17, !P0 ;  /* 0x00000011b6b87208 */ /* 0x000fe40004000000 */
[----:B------:R-:W5:Y:S04]  /*5420*/  @!P1 LDG.E.U16 R17, desc[UR18][R20.64+0x80] ;  /* 0x0000801214119981 */ /* 0x000f68000c1e1500 */
[----:B------:R-:W1:Y:S04]  /*5430*/  SHFL.UP PT, R180, R193, 0x1, RZ ;  /* 0x04200000c1b47989 */ /* 0x000e6800000e00ff */
[----:B------:R-:W0:Y:S01]  /*5440*/  SHFL.UP PT, R183, R184, 0x2, RZ ;  /* 0x04400000b8b77989 */ /* 0x000e2200000e00ff */
[----:B-1----:R-:W-:-:S05]  /*5450*/  @P0 FMUL.FTZ R193, R193, R180 ;  /* 0x000000b4c1c10220 */ /* 0x002fca0000410000 */
[----:B------:R-:W1:Y:S01]  /*5460*/  SHFL.UP PT, R182, R193, 0x2, RZ ;  /* 0x04400000c1b67989 */ /* 0x000e6200000e00ff */
[----:B0-----:R-:W-:Y:S01]  /*5470*/  FFMA.FTZ R183, R193, R183, R184 ;  /* 0x000000b7c1b77223 */ /* 0x001fe200000100b8 */
[----:B------:R-:W-:Y:S01]  /*5480*/  ISETP.GE.AND P0, PT, R73, 0x2, PT ;  /* 0x000000024900780c */ /* 0x000fe20003f06270 */
[----:B------:R-:W-:-:S03]  /*5490*/  HFMA2 R180, -RZ, RZ, 0, 0 ;  /* 0x00000000ffb47431 */ /* 0x000fc600000001ff */
[----:B------:R-:W-:-:S09]  /*54a0*/  FSEL R186, R184, R183, !P0 ;  /* 0x000000b7b8ba7208 */ /* 0x000fd20004000000 */
[----:B-1----:R-:W-:-:S05]  /*54b0*/  @P0 FMUL.FTZ R193, R193, R182 ;  /* 0x000000b6c1c10220 */ /* 0x002fca0000410000 */
[----:B------:R-:W-:Y:S01]  /*54c0*/  SHFL.UP PT, R188, R193, 0x4, RZ ;  /* 0x04800000c1bc7989 */ /* 0x000fe200000e00ff */
[----:B------:R-:W-:-:S03]  /*54d0*/  ISETP.GE.AND P0, PT, R73, 0x4, PT ;  /* 0x000000044900780c */ /* 0x000fc60003f06270 */
[----:B------:R-:W-:Y:S01]  /*54e0*/  STS.U16 [R75+0x420], R16 ;  /* 0x000420104b007388 */ /* 0x000fe20000000400 */
[----:B------:R-:W-:Y:S01]  /*54f0*/  MOV R182, RZ ;  /* 0x000000ff00b67202 */ /* 0x000fe20000000f00 */
[----:B------:R-:W-:Y:S01]  /*5500*/  IMAD.MOV.U32 R184, RZ, RZ, RZ ;  /* 0x000000ffffb87224 */ /* 0x000fe200078e00ff */
[----:B---3--:R-:W-:Y:S02]  /*5510*/  @!P5 PRMT R184, R179, 0x5410, RZ ;  /* 0x00005410b3b8d816 */ /* 0x008fe400000000ff */
[----:B------:R-:W-:Y:S02]  /*5520*/  PRMT R179, R150, 0x7632, R179 ;  /* 0x0000763296b37816 */ /* 0x000fe400000000b3 */
[----:B--2---:R-:W-:Y:S01]  /*5530*/  @!P6 PRMT R184, R184, 0x5410, R181 ;  /* 0x00005410b8b8e816 */ /* 0x004fe200000000b5 */
[----:B------:R-:W0:Y:S01]  /*5540*/  S2UR UR8, SR_CgaCtaId ;  /* 0x00000000000879c3 */ /* 0x000e220000008800 */
[----:B------:R-:W-:Y:S02]  /*5550*/  UMOV UR4, 0x400 ;  /* 0x0000040000047882 */ /* 0x000fe40000000000 */
[----:B0-----:R-:W-:Y:S01]  /*5560*/  ULEA UR4, UR8, UR4, 0x18 ;  /* 0x0000000408047291 */ /* 0x001fe2000f8ec0ff */
[----:B----4-:R-:W-:-:S02]  /*5570*/  @!P3 PRMT R182, R23, 0x5410, RZ ;  /* 0x0000541017b6b816 */ /* 0x010fc400000000ff */
[----:B------:R-:W-:Y:S02]  /*5580*/  PRMT R23, R18, 0x7632, R23 ;  /* 0x0000763212177816 */ /* 0x000fe40000000017 */
[--C-:B------:R-:W-:Y:S02]  /*5590*/  @!P4 PRMT R182, R182, 0x5410, R177.reuse ;  /* 0x00005410b6b6c816 */ /* 0x100fe400000000b1 */
[----:B------:R-:W-:Y:S02]  /*55a0*/  PRMT R177, R22, 0x7632, R177 ;  /* 0x0000763216b17816 */ /* 0x000fe400000000b1 */
[----:B-----5:R-:W-:Y:S02]  /*55b0*/  @!P1 PRMT R180, R17, 0x5410, RZ ;  /* 0x0000541011b49816 */ /* 0x020fe400000000ff */
[----:B------:R-:W0:Y:S02]  /*55c0*/  SHFL.UP PT, R17, R186, 0x4, RZ ;  /* 0x04800000ba117989 */ /* 0x000e2400000e00ff */
[----:B------:R-:W-:-:S02]  /*55d0*/  @!P2 PRMT R180, R180, 0x5410, R19 ;  /* 0x00005410b4b4a816 */ /* 0x000fc40000000013 */
[----:B------:R-:W-:-:S05]  /*55e0*/  PRMT R19, R16, 0x7632, R19 ;  /* 0x0000763210137816 */ /* 0x000fca0000000013 */
[----:B------:R-:W-:Y:S01]  /*55f0*/  STS.U16 [R76+0x460], R19 ;  /* 0x000460134c007388 */ /* 0x000fe20000000400 */
[----:B0-----:R-:W-:-:S05]  /*5600*/  FFMA.FTZ R17, R193, R17, R186 ;  /* 0x00000011c1117223 */ /* 0x001fca00000100ba */
[----:B------:R-:W-:Y:S01]  /*5610*/  FSEL R186, R186, R17, !P0 ;  /* 0x00000011baba7208 */ /* 0x000fe20004000000 */
[----:B------:R-:W-:-:S04]  /*5620*/  @P0 FMUL.FTZ R193, R193, R188 ;  /* 0x000000bcc1c10220 */ /* 0x000fc80000410000 */
[----:B------:R-:W0:Y:S04]  /*5630*/  SHFL.UP PT, R19, R186, 0x8, RZ ;  /* 0x05000000ba137989 */ /* 0x000e2800000e00ff */
[----:B------:R-:W-:Y:S04]  /*5640*/  STS.U16 [R77+0x4a0], R18 ;  /* 0x0004a0124d007388 */ /* 0x000fe80000000400 */
[----:B------:R-:W1:Y:S01]  /*5650*/  SHFL.UP PT, R18, R193, 0x8, RZ ;  /* 0x05000000c1127989 */ /* 0x000e6200000e00ff */
[----:B------:R-:W-:Y:S02]  /*5660*/  ISETP.GE.AND P1, PT, R73, 0x8, PT ;  /* 0x000000084900780c */ /* 0x000fe40003f26270 */
[----:B------:R-:W-:Y:S01]  /*5670*/  PRMT R16, R154, 0x7632, R16 ;  /* 0x000076329a107816 */ /* 0x000fe20000000010 */
[----:B------:R-:W-:Y:S01]  /*5680*/  STS.U16 [R78+0x4e0], R23 ;  /* 0x0004e0174e007388 */ /* 0x000fe20000000400 */
[----:B------:R-:W-:-:S03]  /*5690*/  PRMT R17, R180, 0x7632, R17 ;  /* 0x00007632b4117816 */ /* 0x000fc60000000011 */
[----:B------:R2:W-:Y:S04]  /*56a0*/  STS.U16 [R79+0x520], R22 ;  /* 0x000520164f007388 */ /* 0x0005e80000000400 */
[----:B------:R-:W-:Y:S04]  /*56b0*/  STS.U16 [R80+0x560], R177 ;  /* 0x000560b150007388 */ /* 0x000fe80000000400 */
[----:B------:R-:W-:Y:S01]  /*56c0*/  STS.U16 [R81+0x5a0], R150 ;  /* 0x0005a09651007388 */ /* 0x000fe20000000400 */
[----:B0-----:R-:W-:Y:S01]  /*56d0*/  FFMA.FTZ R19, R193, R19, R186 ;  /* 0x00000013c1137223 */ /* 0x001fe200000100ba */
[----:B--2---:R-:W-:-:S02]  /*56e0*/  PRMT R22, R182, 0x7632, R22 ;  /* 0x00007632b6167816 */ /* 0x004fc40000000016 */
[----:B------:R-:W-:Y:S01]  /*56f0*/  STS.U16 [R82+0x5e0], R179 ;  /* 0x0005e0b352007388 */ /* 0x000fe20000000400 */
[----:B------:R-:W-:-:S03]  /*5700*/  PRMT R23, R184, 0x7632, R23 ;  /* 0x00007632b8177816 */ /* 0x000fc60000000017 */
[----:B------:R-:W-:Y:S01]  /*5710*/  STS.U16 [R83+0x620], R154 ;  /* 0x0006209a53007388 */ /* 0x000fe20000000400 */
[----:B-1----:R-:W-:Y:S01]  /*5720*/  @P1 FMUL.FTZ R193, R193, R18 ;  /* 0x00000012c1c11220 */ /* 0x002fe20000410000 */
[----:B------:R-:W-:Y:S02]  /*5730*/  FSEL R192, R186, R19, !P1 ;  /* 0x00000013bac07208 */ /* 0x000fe40004800000 */
[----:B------:R0:W-:Y:S01]  /*5740*/  STS.U16 [R84+0x660], R16 ;  /* 0x0006601054007388 */ /* 0x0001e20000000400 */
[----:B------:R-:W-:-:S03]  /*5750*/  ISETP.NE.AND P0, PT, R29, RZ, PT ;  /* 0x000000ff1d00720c */ /* 0x000fc60003f05270 */
[----:B------:R-:W-:Y:S04]  /*5760*/  STS.U16 [R85+0x6a0], R180 ;  /* 0x0006a0b455007388 */ /* 0x000fe80000000400 */
[----:B------:R1:W-:Y:S04]  /*5770*/  STS.U16 [R86+0x6e0], R17 ;  /* 0x0006e01156007388 */ /* 0x0003e80000000400 */
[----:B------:R-:W-:Y:S04]  /*5780*/  STS.U16 [R87+0x720], R182 ;  /* 0x000720b657007388 */ /* 0x000fe80000000400 */
[----:B------:R-:W-:Y:S01]  /*5790*/  STS.U16 [R88+0x760], R22 ;  /* 0x0007601658007388 */ /* 0x000fe20000000400 */
[----:B------:R-:W-:-:S03]  /*57a0*/  ISETP.NE.OR P0, PT, R25, RZ, !P0 ;  /* 0x000000ff1900720c */ /* 0x000fc60004705670 */
[----:B------:R-:W-:Y:S04]  /*57b0*/  STS.U16 [R89+0x7a0], R184 ;  /* 0x0007a0b859007388 */ /* 0x000fe80000000400 */
[----:B------:R-:W-:Y:S01]  /*57c0*/  STS.U16 [R90+0x7e0], R23 ;  /* 0x0007e0175a007388 */ /* 0x000fe20000000400 */
[----:B0-----:R-:W-:Y:S01]  /*57d0*/  HFMA2 R16, -RZ, RZ, 1.875, 0 ;  /* 0x3f800000ff107431 */ /* 0x001fe200000001ff */
[----:B-1----:R-:W-:Y:S01]  /*57e0*/  MOV R17, RZ ;  /* 0x000000ff00117202 */ /* 0x002fe20000000f00 */
[----:B------:R-:W-:Y:S01]  /*57f0*/  NOP ;  /* 0x0000000000007918 */ /* 0x000fe20000000000 */
[----:B------:R-:W0:Y:S04]  /*5800*/  SHFL.UP PT, R22, R193, 0x10, RZ ;  /* 0x06000000c1167989 */ /* 0x000e2800000e00ff */
[----:B------:R-:W1:Y:S04]  /*5810*/  SHFL.UP PT, R23, R192, 0x10, RZ ;  /* 0x06000000c0177989 */ /* 0x000e6800000e00ff */
[----:B------:R-:W2:Y:S01]  /*5820*/  @!P0 LDS.64 R16, [UR5] ;  /* 0x00000005ff108984 */ /* 0x000ea20008000a00 */
[----:B------:R-:W-:-:S03]  /*5830*/  ISETP.NE.AND P0, PT, R73, 0x1f, PT ;  /* 0x0000001f4900780c */ /* 0x000fc60003f05270 */
[----:B------:R-:W-:Y:S04]  /*5840*/  LDS.U16 R150, [R91+0x420] ;  /* 0x000420005b967984 */ /* 0x000fe80000000400 */
[----:B------:R-:W-:Y:S04]  /*5850*/  LDS.U16 R154, [R91+0x422] ;  /* 0x000422005b9a7984 */ /* 0x000fe80000000400 */
[----:B------:R-:W-:Y:S01]  /*5860*/  LDS.U16 R177, [R91+0x424] ;  /* 0x000424005bb17984 */ /* 0x000fe20000000400 */
[----:B0-----:R-:W-:-:S03]  /*5870*/  FMUL.FTZ R22, R193, R22 ;  /* 0x00000016c1167220 */ /* 0x001fc60000410000 */
[----:B------:R-:W-:Y:S01]  /*5880*/  LDS.U16 R179, [R91+0x426] ;  /* 0x000426005bb37984 */ /* 0x000fe20000000400 */
[----:B-1----:R-:W-:-:S03]  /*5890*/  FFMA.FTZ R23, R193, R23, R192 ;  /* 0x00000017c1177223 */ /* 0x002fc600000100c0 */
        /* <DEDUP_REMOVED lines=12> */
[----:B------:R-:W-:Y:S01]  /*5960*/  @!P0 STS.64 [UR4+0x840], R22 ;  /* 0x00084016ff008988 */ /* 0x000fe20008000a04 */
[----:B------:R-:W-:Y:S01]  /*5970*/  BAR.SYNC.DEFER_BLOCKING 0x0 ;  /* 0x0000000000007b1d */ /* 0x000fe20000010000 */
[----:B------:R-:W-:-:S02]  /*5980*/  ISETP.NE.AND P1, PT, R73, RZ, PT ;  /* 0x000000ff4900720c */ /* 0x000fc40003f25270 */
        /* <DEDUP_REMOVED lines=10> */
[----:B0-----:R-:W-:Y:S01]  /*5a30*/  @!P1 MOV R194, R17 ;  /* 0x0000001100c29202 */ /* 0x001fe20000000f00 */
[----:B-1----:R-:W-:-:S04]  /*5a40*/  @!P1 IMAD.MOV.U32 R195, RZ, RZ, R16 ;  /* 0x000000ffffc39224 */ /* 0x002fc800078e0010 */
[----:B------:R-:W-:-:S04]  /*5a50*/  @P2 FFMA.FTZ R194, R197, R195, R194 ;  /* 0x000000c3c5c22223 */ /* 0x000fc800000100c2 */
        /* <DEDUP_REMOVED lines=8> */
[----:B------:R-:W-:Y:S01]  /*5ae0*/  LEA R20, P1, R8, R20, 0x1 ;  /* 0x0000001408147211 */ /* 0x000fe200078208ff */
[----:B------:R-:W-:Y:S02]  /*5af0*/  BSSY.RECONVERGENT B0, `(.L_x_4043) ;  /* 0x0000010000007945 */ /* 0x000fe40003800200 */
[----:B------:R-:W-:Y:S01]  /*5b00*/  FFMA.FTZ R155, R155, R153, R160 ;  /* 0x000000999b9b7223 */ /* 0x000fe200000100a0 */
[----:B------:R-:W-:Y:S01]  /*5b10*/  IADD3.X R21, PT, PT, R21, R9, RZ, P1, !PT ;  /* 0x0000000915157210 */ /* 0x000fe20000ffe4ff */
[----:B------:R-:W-:Y:S02]  /*5b20*/  IMAD.X R144, R15, 0x1, R49, P2 ;  /* 0x000000010f907824 */ /* 0x000fe400010e0631 */
[----:B------:R-:W-:Y:S01]  /*5b30*/  FFMA.FTZ R19, R18, R17, R19 ;  /* 0x0000001112137223 */ /* 0x000fe20000010013 */
[----:B------:R-:W-:Y:S01]  /*5b40*/  FFMA.FTZ R159, R159, R155, R162 ;  /* 0x0000009b9f9f7223 */ /* 0x000fe200000100a2 */
[----:B------:R-:W-:Y:S01]  /*5b50*/  HADD2.F32 R23, -RZ, R150.H0_H0 ;  /* 0x20000096ff177230 */ /* 0x000fe20000004100 */
        /* <DEDUP_REMOVED lines=9> */
.L_x_4044:
[----:B------:R-:W-:Y:S05]  /*5bf0*/  BSYNC.RECONVERGENT B0 ;  /* 0x0000000000007941 */ /* 0x000fea0003800200 */
.L_x_4043:
[----:B------:R-:W-:Y:S01]  /*5c00*/  FFMA.FTZ R157, R157, R159, R164 ;  /* 0x0000009f9d9d7223 */ /* 0x000fe200000100a4 */
[----:B0-----:R-:W-:Y:S01]  /*5c10*/  HADD2.F32 R14, -RZ, R179.H0_H0 ;  /* 0x200000b3ff0e7230 */ /* 0x001fe20000004100 */
[----:B------:R-:W-:Y:S01]  /*5c20*/  UIADD3 UR6, UPT, UPT, UR6, 0x1, URZ ;  /* 0x0000000106067890 */ /* 0x000fe2000fffe0ff */
[----:B------:R-:W-:Y:S02]  /*5c30*/  HADD2.F32 R15, -RZ, R180.H0_H0 ;  /* 0x200000b4ff0f7230 */ /* 0x000fe40000004100 */
[----:B------:R-:W-:Y:S01]  /*5c40*/  FFMA.FTZ R161, R161, R157, R166 ;  /* 0x0000009da1a17223 */ /* 0x000fe200000100a6 */
[----:B------:R-:W-:Y:S02]  /*5c50*/  HADD2.F32 R16, -RZ, R183.H0_H0 ;  /* 0x200000b7ff107230 */ /* 0x000fe40000004100 */
[----:B------:R-:W-:Y:S01]  /*5c60*/  FFMA.FTZ R117, R14, R149, R117 ;  /* 0x000000950e757223 */ /* 0x000fe20000010075 */
[----:B------:R-:W-:Y:S02]  /*5c70*/  HADD2.F32 R14, -RZ, R181.H0_H0 ;  /* 0x200000b5ff0e7230 */ /* 0x000fe40000004100 */
[----:B------:R-:W-:Y:S01]  /*5c80*/  FFMA.FTZ R163, R163, R161, R168 ;  /* 0x000000a1a3a37223 */ /* 0x000fe200000100a8 */
[----:B------:R-:W-:Y:S01]  /*5c90*/  FFMA.FTZ R116, R15, R151, R116 ;  /* 0x000000970f747223 */ /* 0x000fe20000010074 */
[----:B------:R-:W-:-:S02]  /*5ca0*/  HADD2.F32 R15, -RZ, R182.H0_H0 ;  /* 0x200000b6ff0f7230 */ /* 0x000fc40000004100 */
[----:B------:R-:W-:Y:S01]  /*5cb0*/  FFMA.FTZ R121, R16, R159, R121 ;  /* 0x0000009f10797223 */ /* 0x000fe20000010079 */
[----:B------:R-:W-:Y:S01]  /*5cc0*/  FFMA.FTZ R165, R165, R163, R170 ;  /* 0x000000a3a5a57223 */ /* 0x000fe200000100aa */
[----:B------:R-:W-:Y:S01]  /*5cd0*/  FFMA.FTZ R119, R14, R153, R119 ;  /* 0x000000990e777223 */ /* 0x000fe20000010077 */
[----:B------:R-:W-:Y:S02]  /*5ce0*/  HADD2.F32 R17, -RZ, R184.H0_H0 ;  /* 0x200000b8ff117230 */ /* 0x000fe40000004100 */
[----:B------:R-:W-:Y:S01]  /*5cf0*/  FFMA.FTZ R118, R15, R155, R118 ;  /* 0x0000009b0f767223 */ /* 0x000fe20000010076 */
[----:B------:R-:W-:Y:S01]  /*5d00*/  FFMA.FTZ R167, R167, R165, R172 ;  /* 0x000000a5a7a77223 */ /* 0x000fe200000100ac */
[----:B------:R-:W-:Y:S01]  /*5d10*/  HADD2.F32 R14, -RZ, R185.H0_H0 ;  /* 0x200000b9ff0e7230 */ /* 0x000fe20000004100 */
[----:B------:R-:W-:Y:S01]  /*5d20*/  UISETP.NE.AND UP0, UPT, UR6, URZ, UPT ;  /* 0x000000ff0600728c */ /* 0x000fe2000bf05270 */
[----:B------:R-:W-:Y:S02]  /*5d30*/  HADD2.F32 R15, -RZ, R186.H0_H0 ;  /* 0x200000baff0f7230 */ /* 0x000fe40000004100 */
[----:B------:R-:W-:Y:S01]  /*5d40*/  FFMA.FTZ R169, R169, R167, R174 ;  /* 0x000000a7a9a97223 */ /* 0x000fe200000100ae */
[----:B------:R-:W-:-:S02]  /*5d50*/  HADD2.F32 R16, -RZ, R187.H0_H0 ;  /* 0x200000bbff107230 */ /* 0x000fc40000004100 */
[----:B------:R-:W-:Y:S01]  /*5d60*/  FFMA.FTZ R120, R17, R157, R120 ;  /* 0x0000009d11787223 */ /* 0x000fe20000010078 */
[----:B------:R-:W-:Y:S01]  /*5d70*/  FFMA.FTZ R123, R14, R161, R123 ;  /* 0x000000a10e7b7223 */ /* 0x000fe2000001007b */
[----:B------:R-:W-:Y:S01]  /*5d80*/  FFMA.FTZ R171, R171, R169, R176 ;  /* 0x000000a9abab7223 */ /* 0x000fe200000100b0 */
[----:B------:R-:W-:Y:S01]  /*5d90*/  FFMA.FTZ R122, R15, R163, R122 ;  /* 0x000000a30f7a7223 */ /* 0x000fe2000001007a */
[----:B------:R-:W-:Y:S01]  /*5da0*/  FFMA.FTZ R125, R16, R165, R125 ;  /* 0x000000a5107d7223 */ /* 0x000fe2000001007d */
[----:B------:R-:W-:Y:S02]  /*5db0*/  HADD2.F32 R154, -RZ, R154.H0_H0 ;  /* 0x2000009aff9a7230 */ /* 0x000fe40000004100 */
[----:B------:R-:W-:Y:S01]  /*5dc0*/  FFMA.FTZ R173, R173, R171, R178 ;  /* 0x000000abadad7223 */ /* 0x000fe200000100b2 */
[----:B------:R-:W-:Y:S01]  /*5dd0*/  HADD2.F32 R177, -RZ, R177.H0_H0 ;  /* 0x200000b1ffb17230 */ /* 0x000fe20000004100 */
[----:B------:R-:W-:Y:S01]  /*5de0*/  LEA R141, P0, R10, R141, 0x2 ;  /* 0x0000008d0a8d7211 */ /* 0x000fe200078010ff */
[----:B------:R-:W-:-:S02]  /*5df0*/  HADD2.F32 R17, -RZ, R188.H0_H0 ;  /* 0x200000bcff117230 */ /* 0x000fc40000004100 */
[----:B------:R-:W-:Y:S01]  /*5e00*/  FFMA.FTZ R104, R23, R194, R104 ;  /* 0x000000c217687223 */ /* 0x000fe20000010068 */
[----:B------:R-:W-:Y:S02]  /*5e10*/  HADD2.F32 R14, -RZ, R189.H0_H0 ;  /* 0x200000bdff0e7230 */ /* 0x000fe40000004100 */
[----:B------:R-:W-:Y:S01]  /*5e20*/  FFMA.FTZ R115, R154, R145, R115 ;  /* 0x000000919a737223 */ /* 0x000fe20000010073 */
[----:B------:R-:W-:Y:S02]  /*5e30*/  HADD2.F32 R15, -RZ, R190.H0_H0 ;  /* 0x200000beff0f7230 */ /* 0x000fe40000004100 */
[----:B------:R-:W-:Y:S01]  /*5e40*/  FFMA.FTZ R114, R177, R147, R114 ;  /* 0x00000093b1727223 */ /* 0x000fe20000010072 */
[----:B------:R-:W-:Y:S02]  /*5e50*/  HADD2.F32 R16, -RZ, R191.H0_H0 ;  /* 0x200000bfff107230 */ /* 0x000fe40000004100 */
[----:B------:R-:W-:Y:S01]  /*5e60*/  FFMA.FTZ R124, R17, R167, R124 ;  /* 0x000000a7117c7223 */ /* 0x000fe2000001007c */
[----:B------:R-:W-:Y:S01]  /*5e70*/  FFMA.FTZ R127, R14, R169, R127 ;  /* 0x000000a90e7f7223 */ /* 0x000fe2000001007f */
[----:B------:R-:W-:Y:S01]  /*5e80*/  FFMA.FTZ R126, R15, R171, R126 ;  /* 0x000000ab0f7e7223 */ /* 0x000fe2000001007e */
[----:B------:R-:W-:Y:S01]  /*5e90*/  IADD3.X R142, PT, PT, R142, R11, RZ, P0, !PT ;  /* 0x0000000b8e8e7210 */ /* 0x000fe200007fe4ff */
[----:B------:R-:W-:Y:S01]  /*5ea0*/  FFMA.FTZ R129, R16, R173, R129 ;  /* 0x000000ad10817223 */ /* 0x000fe20000010081 */
[----:B------:R-:W-:Y:S01]  /*5eb0*/  IADD3 R131, PT, PT, R131, 0x1, RZ ;  /* 0x0000000183837810 */ /* 0x000fe20007ffe0ff */
[----:B------:R-:W-:Y:S01]  /*5ec0*/  UIADD3 UR5, UPT, UPT, UR5, 0x8, URZ ;  /* 0x0000000805057890 */ /* 0x000fe2000fffe0ff */
[----:B------:R-:W-:Y:S11]  /*5ed0*/  BRA.U UP0, `(.L_x_4045) ;  /* 0xffffffe1007c7547 */ /* 0x000ff6000b83ffff */
.L_x_4042:
[----:B------:R-:W-:Y:S01]  /*5ee0*/  ISETP.NE.AND P0, PT, R25, RZ, PT ;  /* 0x000000ff1900720c */ /* 0x000fe20003f05270 */
[----:B------:R-:W-:Y:S01]  /*5ef0*/  BAR.SYNC.DEFER_BLOCKING 0x0 ;  /* 0x0000000000007b1d */ /* 0x000fe20000010000 */
[----:B------:R-:W-:Y:S02]  /*5f00*/  F2FP.F16.F32.PACK_AB R104, R115, R104 ;  /* 0x000000687368723e */ /* 0x000fe400000000ff */
[----:B------:R-:W-:Y:S02]  /*5f10*/  F2FP.F16.F32.PACK_AB R114, R117, R114 ;  /* 0x000000727572723e */ /* 0x000fe400000000ff */
[----:B------:R-:W-:Y:S02]  /*5f20*/  F2FP.F16.F32.PACK_AB R120, R123, R120 ;  /* 0x000000787b78723e */ /* 0x000fe400000000ff */
[----:B------:R-:W-:Y:S02]  /*5f30*/  PRMT R12, R104, 0x7632, R12 ;  /* 0x00007632680c7816 */ /* 0x000fe4000000000c */
[----:B------:R-:W-:-:S02]  /*5f40*/  PRMT R14, R114, 0x7632, R14 ;  /* 0x00007632720e7816 */ /* 0x000fc4000000000e */
        /* <DEDUP_REMOVED lines=18> */
[----:B0-----:R-:W-:-:S03]  /*6070*/  @!P0 IMAD.IADD R16, R13, 0x1, -R72 ;  /* 0x000000010d108824 */ /* 0x001fc600078e0a48 */
        /* <DEDUP_REMOVED lines=73> */
[----:B------:R-:W-:Y:S01]  /*6510*/  IADD3.X R69, PT, PT, RZ, R69, RZ, P1, !PT ;  /* 0x00000045ff457210 */ /* 0x000fe20000ffe4ff */
[----:B------:R1:W-:Y:S01]  /*6520*/  @!P4 STG.E.U16 desc[UR18][R12.64+0x340], R91 ;  /* 0x0003405b0c00c986 */ /* 0x0003e2000c101512 */
[----:B------:R-:W-:Y:S02]  /*6530*/  IADD3 R47, P4, PT, R47, 0x400, RZ ;  /* 0x000004002f2f7810 */ /* 0x000fe40007f9e0ff */
[----:B------:R-:W-:-:S02]  /*6540*/  IADD3.X R50, PT, PT, RZ, R50, RZ, P3, !PT ;  /* 0x00000032ff327210 */ /* 0x000fc40001ffe4ff */
[----:B------:R-:W-:Y:S01]  /*6550*/  IADD3.X R48, PT, PT, RZ, R48, RZ, P4, !PT ;  /* 0x00000030ff307210 */ /* 0x000fe200027fe4ff */
[----:B------:R-:W-:Y:S08]  /*6560*/  @P0 BRA `(.L_x_4046) ;  /* 0xffffffa400180947 */ /* 0x000ff0000383ffff */
[----:B------:R-:W-:Y:S05]  /*6570*/  EXIT ;  /* 0x000000000000794d */ /* 0x000fea0003800000 */
.L_x_4047:
        /* <DEDUP_REMOVED lines=16> */
.L_x_5116:


//--------------------- .text._Z25selective_scan_fwd_kernelI32Selective_Scan_fwd_kernel_traitsILi32ELi16ELi1ELb0ELb1ELb1ELb1EN3c104HalfEfEEv13SSMParamsBase --------------------------
	.section	.text._Z25selective_scan_fwd_kernelI32Selective_Scan_fwd_kernel_traitsILi32ELi16ELi1ELb0ELb1ELb1ELb1EN3c104HalfEfEEv13SSMParamsBase,"ax",@progbits
	.align	128
        .global         _Z25selective_scan_fwd_kernelI32Selective_Scan_fwd_kernel_traitsILi32ELi16ELi1ELb0ELb1ELb1ELb1EN3c104HalfEfEEv13SSMParamsBase
        .type           _Z25selective_scan_fwd_kernelI32Selective_Scan_fwd_kernel_traitsILi32ELi16ELi1ELb0ELb1ELb1ELb1EN3c104HalfEfEEv13SSMParamsBase,@function
        .size           _Z25selective_scan_fwd_kernelI32Selective_Scan_fwd_kernel_traitsILi32ELi16ELi1ELb0ELb1ELb1ELb1EN3c104HalfEfEEv13SSMParamsBase,(.L_x_5117 - _Z25selective_scan_fwd_kernelI32Selective_Scan_fwd_kernel_traitsILi32ELi16ELi1ELb0ELb1ELb1ELb1EN3c104HalfEfEEv13SSMParamsBase)
        .other          _Z25selective_scan_fwd_kernelI32Selective_Scan_fwd_kernel_traitsILi32ELi16ELi1ELb0ELb1ELb1ELb1EN3c104HalfEfEEv13SSMParamsBase,@"STO_CUDA_ENTRY STV_DEFAULT"
_Z25selective_scan_fwd_kernelI32Selective_Scan_fwd_kernel_traitsILi32ELi16ELi1ELb0ELb1ELb1ELb1EN3c104HalfEfEEv13SSMParamsBase:
.text._Z25selective_scan_fwd_kernelI32Selective_Scan_fwd_kernel_traitsILi32ELi16ELi1ELb0ELb1ELb1ELb1EN3c104HalfEfEEv13SSMParamsBase:
        /* <DEDUP_REMOVED lines=30> */
[----:B------:R-:W1:Y:S01]  /*01e0*/  LDC R19, c[0x0][0x384] ;  /* 0x0000e100ff137b82 */ /* 0x000e620000000800 */
[----:B0-----:R-:W-:-:S07]  /*01f0*/  HFMA2 R6, -RZ, RZ, 0, 0 ;  /* 0x00000000ff067431 */ /* 0x001fce00000001ff */
[----:B------:R-:W0:Y:S01]  /*0200*/  LDC.64 R14, c[0x0][0x3e8] ;  /* 0x0000fa00ff0e7b82 */ /* 0x000e220000000a00 */
[----:B---3--:R-:W-:-:S04]  /*0210*/  IMAD.MOV R10, RZ, RZ, -R7 ;  /* 0x000000ffff0a7224 */ /* 0x008fc800078e0a07 */
[----:B------:R-:W-:Y:S01]  /*0220*/  IMAD R3, R10, R9, RZ ;  /* 0x000000090a037224 */ /* 0x000fe200078e02ff */
[----:B------:R-:W-:Y:S02]  /*0230*/  IABS R2, R0 ;  /* 0x0000000000027213 */ /* 0x000fe40000000000 */
[----:B------:R-:W3:Y:S01]  /*0240*/  LDC.64 R16, c[0x0][0x450] ;  /* 0x00011400ff107b82 */ /* 0x000ee20000000a00 */
        /* <DEDUP_REMOVED lines=9> */
[----:B------:R-:W-:Y:S02]  /*02e0*/  ISETP.NE.AND P1, PT, R11, RZ, PT ;  /* 0x000000ff0b00720c */ /* 0x000fe40003f25270 */
[----:B------:R-:W-:Y:S01]  /*02f0*/  ISETP.GE.AND P2, PT, R2, RZ, PT ;  /* 0x000000ff0200720c */ /* 0x000fe20003f46270 */
[----:B------:R-:W-:-:S06]  /*0300*/  UIMAD.WIDE.U32 UR4, UR20, UR8, URZ ;  /* 0x00000008140472a5 */ /* 0x000fcc000f8e00ff */
[----:B------:R-:W-:Y:S01]  /*0310*/  @P0 IADD3 R7, PT, PT, R7, 0x1, RZ ;  /* 0x0000000107070810 */ /* 0x000fe20007ffe0ff */
[----:B------:R-:W-:-:S05]  /*0320*/  UIMAD UR9, UR20, UR9, UR5 ;  /* 0x00000009140972a4 */ /* 0x000fca000f8e0205 */
[----:B------:R-:W-:Y:S01]  /*0330*/  @!P2 IMAD.MOV R7, RZ, RZ, -R7 ;  /* 0x000000ffff07a224 */ /* 0x000fe200078e0a07 */
[----:B------:R-:W-:Y:S02]  /*0340*/  @!P1 LOP3.LUT R7, RZ, R11, RZ, 0x33, !PT ;  /* 0x0000000bff079212 */ /* 0x000fe400078e33ff */
[----:B------:R-:W0:Y:S01]  /*0350*/  LDC.64 R10, c[0x0][0x448] ;  /* 0x00011200ff0a7b82 */ /* 0x000e220000000a00 */
[----:B----4-:R-:W-:Y:S01]  /*0360*/  ISETP.GE.AND P0, PT, R21, 0x1, PT ;  /* 0x000000011500780c */ /* 0x010fe20003f06270 */
[----:B------:R-:W-:Y:S01]  /*0370*/  UIMAD.WIDE.U32 UR6, UR20, UR12, URZ ;  /* 0x0000000c140672a5 */ /* 0x000fe2000f8e00ff */
[----:B------:R-:W-:Y:S01]  /*0380*/  MOV R3, UR5 ;  /* 0x0000000500037c02 */ /* 0x000fe20008000f00 */
[----:B------:R-:W-:Y:S02]  /*0390*/  IMAD.U32 R2, RZ, RZ, UR4 ;  /* 0x00000004ff027e24 */ /* 0x000fe4000f8e00ff */
[----:B------:R-:W-:Y:S01]  /*03a0*/  IMAD.U32 R3, RZ, RZ, UR9 ;  /* 0x00000009ff037e24 */ /* 0x000fe2000f8e00ff */
[----:B------:R-:W-:-:S02]  /*03b0*/  UIMAD UR8, UR20, UR13, UR7 ;  /* 0x0000000d140872a4 */ /* 0x000fc4000f8e0207 */
[----:B------:R-:W-:Y:S01]  /*03c0*/  UIMAD.WIDE.U32 UR4, UR20, UR16, URZ ;  /* 0x00000010140472a5 */ /* 0x000fe2000f8e00ff */
[----:B------:R-:W-:Y:S01]  /*03d0*/  IMAD.WIDE.U32 R2, R0, UR10, R2 ;  /* 0x0000000a00027c25 */ /* 0x000fe2000f8e0002 */
[----:B------:R-:W-:-:S03]  /*03e0*/  MOV R4, UR6 ;  /* 0x0000000600047c02 */ /* 0x000fc60008000f00 */
[----:B------:R-:W-:Y:S01]  /*03f0*/  IMAD.U32 R5, RZ, RZ, UR7 ;  /* 0x00000007ff057e24 */ /* 0x000fe2000f8e00ff */
[----:B------:R-:W-:Y:S01]  /*0400*/  MOV R5, UR8 ;  /* 0x0000000800057c02 */ /* 0x000fe20008000f00 */
[----:B------:R-:W-:Y:S01]  /*0410*/  IMAD R48, R0, UR11, R3 ;  /* 0x0000000b00307c24 */ /* 0x000fe2000f8e0203 */
[----:B------:R-:W4:Y:S01]  /*0420*/  LDCU.64 UR10, c[0x0][0x3d0] ;  /* 0x00007a00ff0a77ac */ /* 0x000f220008000a00 */
[----:B------:R-:W-:Y:S01]  /*0430*/  UIMAD UR8, UR20, UR17, UR5 ;  /* 0x00000011140872a4 */ /* 0x000fe2000f8e0205 */
[----:B-1234-:R-:W-:Y:S11]  /*0440*/  @!P0 EXIT ;  /* 0x000000000000894d */ /* 0x01eff60003800000 */
[----:B------:R-:W1:Y:S01]  /*0450*/  S2R R24, SR_TID.X ;  /* 0x0000000000187919 */ /* 0x000e620000002100 */
[----:B------:R-:W2:Y:S01]  /*0460*/  LDC.64 R32, c[0x0][0x440] ;  /* 0x00011000ff207b82 */ /* 0x000ea20000000a00 */
[----:B------:R-:W-:Y:S01]  /*0470*/  SHF.R.S32.HI R9, RZ, 0x1f, R7 ;  /* 0x0000001fff097819 */ /* 0x000fe20000011407 */
[----:B------:R-:W3:Y:S01]  /*0480*/  LDCU.64 UR12, c[0x0][0x3a0] ;  /* 0x00007400ff0c77ac */ /* 0x000ee20008000a00 */
[----:B------:R-:W-:Y:S01]  /*0490*/  LEA R30, P0, R2, R30, 0x1 ;  /* 0x0000001e021e7211 */ /* 0x000fe200078008ff */
[----:B------:R-:W-:Y:S01]  /*04a0*/  IMAD.WIDE.U32 R4, R0, UR14, R4 ;  /* 0x0000000e00047c25 */ /* 0x000fe2000f8e0004 */
[----:B------:R-:W-:Y:S02]  /*04b0*/  UMOV UR5, UR8 ;  /* 0x0000000800057c82 */ /* 0x000fe40008000000 */
[----:B------:R-:W-:Y:S01]  /*04c0*/  LEA.HI.X R48, R2, R31, R48, 0x1, P0 ;  /* 0x0000001f02307211 */ /* 0x000fe200000f0c30 */
[-C--:B------:R-:W-:Y:S01]  /*04d0*/  IMAD R6, R9, R12.reuse, RZ ;  /* 0x0000000c09067224 */ /* 0x080fe200078e02ff */
[----:B------:R-:W-:Y:S01]  /*04e0*/  UIMAD.WIDE.U32 UR6, UR20, UR10, URZ ;  /* 0x0000000a140672a5 */ /* 0x000fe2000f8e00ff */
[----:B------:R-:W-:Y:S01]  /*04f0*/  IMAD.WIDE.U32 R2, R7, R12, UR4 ;  /* 0x0000000407027e25 */ /* 0x000fe2000f8e000c */
[----:B------:R-:W4:Y:S01]  /*0500*/  LDCU UR9, c[0x0][0x38c] ;  /* 0x00007180ff0977ac */ /* 0x000f220008000800 */
[----:B------:R-:W-:-:S02]  /*0510*/  LEA R66, P1, R4, R66, 0x1 ;  /* 0x0000004204427211 */ /* 0x000fc400078208ff */
[----:B------:R-:W-:Y:S01]  /*0520*/  IMAD R31, R7, R13, R6 ;  /* 0x0000000d071f7224 */ /* 0x000fe200078e0206 */
[----:B------:R-:W-:Y:S01]  /*0530*/  UIMAD UR7, UR20, UR11, UR7 ;  /* 0x0000000b140772a4 */ /* 0x000fe2000f8e0207 */
[----:B------:R-:W-:Y:S01]  /*0540*/  IMAD R68, R0, UR15, R5 ;  /* 0x0000000f00447c24 */ /* 0x000fe2000f8e0205 */
[----:B0-----:R-:W-:Y:S01]  /*0550*/  LEA R29, P0, R2, R10, 0x1 ;  /* 0x0000000a021d7211 */ /* 0x001fe200078008ff */
[-C--:B------:R-:W-:Y:S01]  /*0560*/  IMAD R6, R9, R14.reuse, RZ ;  /* 0x0000000e09067224 */ /* 0x080fe200078e02ff */
[----:B------:R-:W-:Y:S01]  /*0570*/  IADD3 R31, PT, PT, R3, R31, RZ ;  /* 0x0000001f031f7210 */ /* 0x000fe20007ffe0ff */
[----:B---3--:R-:W-:Y:S01]  /*0580*/  IMAD.WIDE.U32 R26, R0, UR12, RZ ;  /* 0x0000000c001a7c25 */ /* 0x008fe2000f8e00ff */
[----:B------:R-:W-:Y:S02]  /*0590*/  LEA.HI.X R68, R4, R67, R68, 0x1, P1 ;  /* 0x0000004304447211 */ /* 0x000fe400008f0c44 */
[----:B------:R-:W-:Y:S01]  /*05a0*/  LEA.HI.X R31, R2, R11, R31, 0x1, P0 ;  /* 0x0000000b021f7211 */ /* 0x000fe200000f0c1f */
[C---:B------:R-:W-:Y:S01]  /*05b0*/  IMAD.WIDE.U32 R4, R7.reuse, R14, UR6 ;  /* 0x0000000607047e25 */ /* 0x040fe2000f8e000e */
[----:B--2---:R-:W-:Y:S01]  /*05c0*/  LEA R25, P2, R26, R32, 0x2 ;  /* 0x000000201a197211 */ /* 0x004fe200078410ff */
[----:B------:R-:W0:Y:S02]  /*05d0*/  LDCU.U8 UR7, c[0x0][0x39e] ;  /* 0x000073c0ff0777ac */ /* 0x000e240008000000 */
[----:B------:R-:W-:Y:S01]  /*05e0*/  IMAD R67, R7, R15, R6 ;  /* 0x0000000f07437224 */ /* 0x000fe200078e0206 */
[----:B------:R-:W-:Y:S01]  /*05f0*/  LEA R65, P1, R4, R16, 0x1 ;  /* 0x0000001004417211 */ /* 0x000fe200078208ff */
[----:B------:R-:W-:Y:S01]  /*0600*/  IMAD R6, R19, UR20, R0 ;  /* 0x0000001413067c24 */ /* 0x000fe2000f8e0200 */
[----:B-1----:R-:W-:Y:S01]  /*0610*/  SHF.L.U32 R28, R24, 0x4, RZ ;  /* 0x00000004181c7819 */ /* 0x002fe200000006ff */
[----:B------:R-:W-:-:S02]  /*0620*/  IMAD R7, R0, UR13, R27 ;  /* 0x0000000d00077c24 */ /* 0x000fc4000f8e021b */
[----:B------:R-:W-:Y:S01]  /*0630*/  IMAD.IADD R67, R5, 0x1, R67 ;  /* 0x0000000105437824 */ /* 0x000fe200078e0243 */
[----:B------:R-:W-:Y:S01]  /*0640*/  LOP3.LUT R3, R28, 0x3e00, RZ, 0xc0, !PT ;  /* 0x00003e001c037812 */ /* 0x000fe200078ec0ff */
[----:B------:R-:W-:Y:S01]  /*0650*/  IMAD R6, R6, R21, RZ ;  /* 0x0000001506067224 */ /* 0x000fe200078e02ff */
[----:B------:R-:W-:Y:S01]  /*0660*/  LEA.HI.X R26, R26, R33, R7, 0x2, P2 ;  /* 0x000000211a1a7211 */ /* 0x000fe200010f1407 */
[----:B------:R-:W-:Y:S01]  /*0670*/  IMAD.MOV.U32 R69, RZ, RZ, RZ ;  /* 0x000000ffff457224 */ /* 0x000fe200078e00ff */
[----:B------:R-:W-:Y:S01]  /*0680*/  LOP3.LUT R46, R3, 0x1f, R24, 0xf8, !PT ;  /* 0x0000001f032e7812 */ /* 0x000fe200078ef818 */
[----:B----4-:R-:W-:Y:S01]  /*0690*/  IMAD R27, R6, UR9, RZ ;  /* 0x00000009061b7c24 */ /* 0x010fe2000f8e02ff */
[----:B------:R-:W-:Y:S01]  /*06a0*/  LEA.HI.X R67, R4, R17, R67, 0x1, P1 ;  /* 0x0000001104437211 */ /* 0x000fe200008f0c43 */
[C---:B------:R-:W-:Y:S01]  /*06b0*/  VIADD R33, R28.reuse, 0x2 ;  /* 0x000000021c217836 */ /* 0x040fe20000000000 */
[----:B------:R-:W-:Y:S01]  /*06c0*/  IADD3 R32, PT, PT, R28, 0x1, RZ ;  /* 0x000000011c207810 */ /* 0x000fe20007ffe0ff */
[----:B------:R-:W-:Y:S01]  /*06d0*/  IMAD.WIDE.U32 R2, R46, 0x2, RZ ;  /* 0x000000022e027825 */ /* 0x000fe200078e00ff */
[----:B------:R-:W-:-:S02]  /*06e0*/  IADD3 R34, PT, PT, R28, 0x3, RZ ;  /* 0x000000031c227810 */ /* 0x000fc40007ffe0ff */
        /* <DEDUP_REMOVED lines=11> */
[----:B------:R-:W-:Y:S01]  /*07a0*/  VIADD R45, R28, 0xe ;  /* 0x0000000e1c2d7836 */ /* 0x000fe20000000000 */
        /* <DEDUP_REMOVED lines=15> */
[----:B0-----:R-:W-:-:S07]  /*08a0*/  LOP3.LUT R64, R2, 0x200, RZ, 0xfc, !PT ;  /* 0x0000020002407812 */ /* 0x001fce00078efcff */
.L_x_4084:
        /* <DEDUP_REMOVED lines=62> */
[----:B------:R-:W-:-:S04]  /*0c90*/  IADD3 R6, PT, PT, R83, 0x40, RZ ;  /* 0x0000004053067810 */ /* 0x000fc80007ffe0ff */
[-C--:B------:R-:W-:Y:S02]  /*0ca0*/  LEA.HI.SX32 R20, R20, R83.reuse, 0x1b ;  /* 0x0000005314147211 */ /* 0x080fe400078fdaff */
[-C--:B------:R-:W-:Y:S01]  /*0cb0*/  LEA.HI.SX32 R6, R6, R83.reuse, 0x1b ;  /* 0x0000005306067211 */ /* 0x080fe200078fdaff */
[C---:B------:R-:W-:Y:S01]  /*0cc0*/  VIADD R76, R83.reuse, 0xa0 ;  /* 0x000000a0534c7836 */ /* 0x040fe20000000000 */
[----:B------:R-:W-:Y:S01]  /*0cd0*/  LEA R70, R20, UR4, 0x1 ;  /* 0x0000000414467c11 */ /* 0x000fe2000f8e08ff */
[C---:B------:R-:W-:Y:S01]  /*0ce0*/  VIADD R20, R83.reuse, 0x60 ;  /* 0x0000006053147836 */ /* 0x040fe20000000000 */
[C---:B------:R-:W-:Y:S02]  /*0cf0*/  IADD3 R74, PT, PT, R83.reuse, 0x80, RZ ;  /* 0x00000080534a7810 */ /* 0x040fe40007ffe0ff */
[----:B------:R-:W-:Y:S01]  /*0d00*/  LEA R77, R6, UR4, 0x1 ;  /* 0x00000004064d7c11 */ /* 0x000fe2000f8e08ff */
[C---:B------:R-:W-:Y:S01]  /*0d10*/  VIADD R6, R83.reuse, 0xe0 ;  /* 0x000000e053067836 */ /* 0x040fe20000000000 */
[C---:B------:R-:W-:Y:S01]  /*0d20*/  LEA.HI.SX32 R72, R83.reuse, R83, 0x1b ;  /* 0x0000005353487211 */ /* 0x040fe200078fdaff */
[C---:B------:R-:W-:Y:S01]  /*0d30*/  VIADD R82, R83.reuse, 0x160 ;  /* 0x0000016053527836 */ /* 0x040fe20000000000 */
[----:B------:R-:W-:-:S02]  /*0d40*/  IADD3 R78, PT, PT, R83, 0xc0, RZ ;  /* 0x000000c0534e7810 */ /* 0x000fc40007ffe0ff */
[-C--:B------:R-:W-:Y:S02]  /*0d50*/  LEA.HI.SX32 R74, R74, R83.reuse, 0x1b ;  /* 0x000000534a4a7211 */ /* 0x080fe400078fdaff */
[-C--:B------:R-:W-:Y:S02]  /*0d60*/  LEA.HI.SX32 R20, R20, R83.reuse, 0x1b ;  /* 0x0000005314147211 */ /* 0x080fe400078fdaff */
[-C--:B------:R-:W-:Y:S02]  /*0d70*/  LEA.HI.SX32 R7, R76, R83.reuse, 0x1b ;  /* 0x000000534c077211 */ /* 0x080fe400078fdaff */
[----:B------:R-:W-:Y:S02]  /*0d80*/  LEA R72, R72, UR4, 0x1 ;  /* 0x0000000448487c11 */ /* 0x000fe4000f8e08ff */
[-C--:B------:R-:W-:Y:S02]  /*0d90*/  LEA.HI.SX32 R6, R6, R83.reuse, 0x1b ;  /* 0x0000005306067211 */ /* 0x080fe400078fdaff */
[----:B------:R-:W-:-:S02]  /*0da0*/  LEA.HI.SX32 R73, R78, R83, 0x1b ;  /* 0x000000534e497211 */ /* 0x000fc400078fdaff */
[----:B------:R-:W-:Y:S02]  /*0db0*/  LEA R75, R74, UR4, 0x1 ;  /* 0x000000044a4b7c11 */ /* 0x000fe4000f8e08ff */
[----:B------:R-:W-:Y:S02]  /*0dc0*/  LEA R76, R20, UR4, 0x1 ;  /* 0x00000004144c7c11 */ /* 0x000fe4000f8e08ff */
[----:B------:R-:W-:Y:S02]  /*0dd0*/  LEA R74, R7, UR4, 0x1 ;  /* 0x00000004074a7c11 */ /* 0x000fe4000f8e08ff */
[----:B------:R-:W-:Y:S01]  /*0de0*/  LEA.HI.SX32 R7, R82, R83, 0x1b ;  /* 0x0000005352077211 */ /* 0x000fe200078fdaff */
[----:B------:R-:W-:Y:S01]  /*0df0*/  VIADD R78, R83, 0x120 ;  /* 0x00000120534e7836 */ /* 0x000fe20000000000 */
[----:B------:R-:W-:Y:S02]  /*0e00*/  LEA R82, R6, UR4, 0x1 ;  /* 0x0000000406527c11 */ /* 0x000fe4000f8e08ff */
[----:B------:R-:W-:-:S02]  /*0e10*/  LEA R73, R73, UR4, 0x1 ;  /* 0x0000000449497c11 */ /* 0x000fc4000f8e08ff */
[C---:B------:R-:W-:Y:S02]  /*0e20*/  IADD3 R20, PT, PT, R83.reuse, 0x100, RZ ;  /* 0x0000010053147810 */ /* 0x040fe40007ffe0ff */
        /* <DEDUP_REMOVED lines=9> */
[----:B------:R-:W-:Y:S02]  /*0ec0*/  SHF.L.U32 R6, R83, 0x4, RZ ;  /* 0x0000000453067819 */ /* 0x000fe400000006ff */
[----:B------:R-:W-:-:S02]  /*0ed0*/  LEA R79, R79, UR4, 0x1 ;  /* 0x000000044f4f7c11 */ /* 0x000fc4000f8e08ff */
[----:B------:R-:W-:Y:S02]  /*0ee0*/  LEA R78, R7, UR4, 0x1 ;  /* 0x00000004074e7c11 */ /* 0x000fe4000f8e08ff */
        /* <DEDUP_REMOVED lines=11> */
[----:B--2---:R-:W-:Y:S04]  /*0fa0*/  STS.U16 [R72], R9 ;  /* 0x0000000948007388 */ /* 0x004fe80000000400 */
[----:B---3--:R-:W-:Y:S04]  /*0fb0*/  STS.U16 [R70+0x40], R11 ;  /* 0x0000400b46007388 */ /* 0x008fe80000000400 */
[----:B----4-:R0:W-:Y:S04]  /*0fc0*/  STS.U16 [R77+0x80], R8 ;  /* 0x000080084d007388 */ /* 0x0101e80000000400 */
[----:B------:R-:W-:Y:S01]  /*0fd0*/  STS.U16 [R76+0xc0], R13 ;  /* 0x0000c00d4c007388 */ /* 0x000fe20000000400 */
[----:B0-----:R-:W-:-:S03]  /*0fe0*/  VIADD R8, R83, 0x1a0 ;  /* 0x000001a053087836 */ /* 0x001fc60000000000 */
[----:B------:R0:W-:Y:S04]  /*0ff0*/  STS.U16 [R75+0x100], R10 ;  /* 0x0001000a4b007388 */ /* 0x0001e80000000400 */
[----:B------:R-:W-:Y:S04]  /*1000*/  STS.U16 [R74+0x140], R15 ;  /* 0x0001400f4a007388 */ /* 0x000fe80000000400 */
[----:B------:R1:W-:Y:S01]  /*1010*/  STS.U16 [R73+0x180], R12 ;  /* 0x0001800c49007388 */ /* 0x0003e20000000400 */
[----:B0-----:R-:W-:Y:S02]  /*1020*/  IADD3 R10, PT, PT, R83, 0x1c0, RZ ;  /* 0x000001c0530a7810 */ /* 0x001fe40007ffe0ff */
[----:B------:R-:W-:-:S02]  /*1030*/  LEA.HI.SX32 R8, R8, R83, 0x1b ;  /* 0x0000005308087211 */ /* 0x000fc400078fdaff */
[----:B------:R-:W-:Y:S01]  /*1040*/  LEA.HI.SX32 R10, R10, R83, 0x1b ;  /* 0x000000530a0a7211 */ /* 0x000fe200078fdaff */
[----:B-1----:R-:W-:Y:S01]  /*1050*/  VIADD R12, R83, 0x1e0 ;  /* 0x000001e0530c7836 */ /* 0x002fe20000000000 */
[----:B------:R-:W-:Y:S01]  /*1060*/  STS.U16 [R82+0x1c0], R17 ;  /* 0x0001c01152007388 */ /* 0x000fe20000000400 */
[----:B------:R-:W-:-:S03]  /*1070*/  LEA R86, R8, UR4, 0x1 ;  /* 0x0000000408567c11 */ /* 0x000fc6000f8e08ff */
[----:B------:R-:W-:Y:S01]  /*1080*/  LEA.HI.SX32 R12, R12, R83, 0x1b ;  /* 0x000000530c0c7211 */ /* 0x000fe200078fdaff */
[----:B------:R-:W-:Y:S01]  /*1090*/  STS.U16 [R81+0x200], R14 ;  /* 0x0002000e51007388 */ /* 0x000fe20000000400 */
[----:B------:R-:W-:Y:S02]  /*10a0*/  LEA R87, R10, UR4, 0x1 ;  /* 0x000000040a577c11 */ /* 0x000fe4000f8e08ff */
[----:B------:R-:W-:Y:S01]  /*10b0*/  LEA R88, R12, UR4, 0x1 ;  /* 0x000000040c587c11 */ /* 0x000fe2000f8e08ff */
        /* <DEDUP_REMOVED lines=146> */
.L_x_4049:
[----:B------:R-:W-:Y:S05]  /*19e0*/  BSYNC.RECONVERGENT B0 ;  /* 0x0000000000007941 */ /* 0x000fea0003800200 */
.L_x_4048:
        /* <DEDUP_REMOVED lines=37> */
.L_x_4051:
[----:B------:R-:W-:Y:S05]  /*1c40*/  BSYNC.RECONVERGENT B0 ;  /* 0x0000000000007941 */ /* 0x000fea0003800200 */
.L_x_4050:
        /* <DEDUP_REMOVED lines=35> */
.L_x_4053:
[----:B------:R-:W-:Y:S05]  /*1e80*/  BSYNC.RECONVERGENT B0 ;  /* 0x0000000000007941 */ /* 0x000fea0003800200 */
.L_x_4052:
        /* <DEDUP_REMOVED lines=37> */
.L_x_4055:
[----:B------:R-:W-:Y:S05]  /*20e0*/  BSYNC.RECONVERGENT B0 ;  /* 0x0000000000007941 */ /* 0x000fea0003800200 */
.L_x_4054:
        /* <DEDUP_REMOVED lines=35> */
.L_x_4057:
[----:B------:R-:W-:Y:S05]  /*2320*/  BSYNC.RECONVERGENT B0 ;  /* 0x0000000000007941 */ /* 0x000fea0003800200 */
.L_x_4056:
        /* <DEDUP_REMOVED lines=37> */
.L_x_4059:
[----:B------:R-:W-:Y:S05]  /*2580*/  BSYNC.RECONVERGENT B0 ;  /* 0x0000000000007941 */ /* 0x000fea0003800200 */
.L_x_4058:
        /* <DEDUP_REMOVED lines=35> */
.L_x_4061:
[----:B------:R-:W-:Y:S05]  /*27c0*/  BSYNC.RECONVERGENT B0 ;  /* 0x0000000000007941 */ /* 0x000fea0003800200 */
.L_x_4060:
        /* <DEDUP_REMOVED lines=37> */
.L_x_4063:
[----:B------:R-:W-:Y:S05]  /*2a20*/  BSYNC.RECONVERGENT B0 ;  /* 0x0000000000007941 */ /* 0x000fea0003800200 */
.L_x_4062:
        /* <DEDUP_REMOVED lines=37> */
.L_x_4065:
[----:B------:R-:W-:Y:S05]  /*2c80*/  BSYNC.RECONVERGENT B0 ;  /* 0x0000000000007941 */ /* 0x000fea0003800200 */
.L_x_4064:
        /* <DEDUP_REMOVED lines=41> */
.L_x_4067:
[----:B------:R-:W-:Y:S05]  /*2f20*/  BSYNC.RECONVERGENT B0 ;  /* 0x0000000000007941 */ /* 0x000fea0003800200 */
.L_x_4066:
        /* <DEDUP_REMOVED lines=39> */
.L_x_4069:
[----:B------:R-:W-:Y:S05]  /*31a0*/  BSYNC.RECONVERGENT B0 ;  /* 0x0000000000007941 */ /* 0x000fea0003800200 */
.L_x_4068:
        /* <DEDUP_REMOVED lines=44> */
.L_x_4071:
[----:B------:R-:W-:Y:S05]  /*3470*/  BSYNC.RECONVERGENT B0 ;  /* 0x0000000000007941 */ /* 0x000fea0003800200 */
.L_x_4070:
        /* <DEDUP_REMOVED lines=32> */
.L_x_4073:
[----:B------:R-:W-:Y:S05]  /*3680*/  BSYNC.RECONVERGENT B0 ;  /* 0x0000000000007941 */ /* 0x000fea0003800200 */
.L_x_4072:
        /* <DEDUP_REMOVED lines=32> */
.L_x_4075:
[----:B------:R-:W-:Y:S05]  /*3890*/  BSYNC.RECONVERGENT B0 ;  /* 0x0000000000007941 */ /* 0x000fea0003800200 */
.L_x_4074:
        /* <DEDUP_REMOVED lines=32> */
.L_x_4077:
[----:B------:R-:W-:Y:S05]  /*3aa0*/  BSYNC.RECONVERGENT B0 ;  /* 0x0000000000007941 */ /* 0x000fea0003800200 */
.L_x_4076:
        /* <DEDUP_REMOVED lines=32> */
.L_x_4079:
[----:B------:R-:W-:Y:S05]  /*3cb0*/  BSYNC.RECONVERGENT B0 ;  /* 0x0000000000007941 */ /* 0x000fea0003800200 */
.L_x_4078:
        /* <DEDUP_REMOVED lines=21> */
[----:B------:R-:W-:Y:S01]  /*3e10*/  FMUL.FTZ R134, R135, R104 ;  /* 0x0000006887867220 */ /* 0x000fe20000410000 */
[----:B------:R-:W-:Y:S01]  /*3e20*/  FMUL.FTZ R133, R11, R101 ;  /* 0x000000650b857220 */ /* 0x000fe20000410000 */
[----:B------:R-:W-:Y:S01]  /*3e30*/  FMUL.FTZ R135, R10, R103 ;  /* 0x000000670a877220 */ /* 0x000fe20000410000 */
[----:B------:R-:W-:Y:S01]  /*3e40*/  ISETP.GE.AND P0, PT, R46, R71, PT ;  /* 0x000000472e00720c */ /* 0x000fe20003f06270 */
[----:B------:R-:W-:Y:S01]  /*3e50*/  IMAD R140, R69, R12, RZ ;  /* 0x0000000c458c7224 */ /* 0x000fe200078e02ff */
[----:B------:R-:W-:Y:S01]  /*3e60*/  LOP3.LUT R175, R175, 0xfffffdff, RZ, 0xc0, !PT ;  /* 0xfffffdffafaf7812 */ /* 0x000fe200078ec0ff */
[----:B------:R-:W-:Y:S01]  /*3e70*/  FMUL.FTZ R128, R18, R93 ;  /* 0x0000005d12807220 */ /* 0x000fe20000410000 */
[----:B------:R-:W1:Y:S01]  /*3e80*/  LDC.64 R4, c[0x0][0x3a8] ;  /* 0x0000ea00ff047b82 */ /* 0x000e620000000a00 */
[----:B------:R-:W-:Y:S01]  /*3e90*/  VIMNMX R12, PT, PT, R12, 0x1, !PT ;  /* 0x000000010c0c7848 */ /* 0x000fe20007fe0100 */
[----:B------:R-:W-:Y:S01]  /*3ea0*/  FMUL.FTZ R127, R19, R92 ;  /* 0x0000005c137f7220 */ /* 0x000fe20000410000 */
[----:B------:R-:W-:Y:S01]  /*3eb0*/  IADD3 R143, P1, PT, R29, R64, RZ ;  /* 0x000000401d8f7210 */ /* 0x000fe20007f3e0ff */
[----:B------:R-:W-:Y:S01]  /*3ec0*/  FMUL.FTZ R138, R139, R106 ;  /* 0x0000006a8b8a7220 */ /* 0x000fe20000410000 */
[----:B------:R-:W-:Y:S01]  /*3ed0*/  FMUL.FTZ R107, R107, R95 ;  /* 0x0000005f6b6b7220 */ /* 0x000fe20000410000 */
[----:B------:R-:W-:Y:S01]  /*3ee0*/  FMUL.FTZ R124, R21, R90 ;  /* 0x0000005a157c7220 */ /* 0x000fe20000410000 */
[----:B------:R-:W-:Y:S01]  /*3ef0*/  FMUL.FTZ R126, R20, R91 ;  /* 0x0000005b147e7220 */ /* 0x000fe20000410000 */
[----:B------:R-:W2:Y:S01]  /*3f00*/  LDC.64 R8, c[0x0][0x3c0] ;  /* 0x0000f000ff087b82 */ /* 0x000ea20000000a00 */
[----:B------:R-:W-:Y:S01]  /*3f10*/  @P0 LOP3.LUT R175, R175, 0x200, RZ, 0xfc, !PT ;  /* 0x00000200afaf0812 */ /* 0x000fe200078efcff */
[----:B------:R-:W-:Y:S01]  /*3f20*/  FMUL.FTZ R109, R109, R96 ;  /* 0x000000606d6d7220 */ /* 0x000fe20000410000 */
[----:B------:R-:W-:Y:S01]  /*3f30*/  IADD3 R18, P0, PT, R65, R64, RZ ;  /* 0x0000004041127210 */ /* 0x000fe20007f1e0ff */
[----:B------:R-:W-:Y:S01]  /*3f40*/  FMUL.FTZ R130, R15, R97 ;  /* 0x000000610f827220 */ /* 0x000fe20000410000 */
[----:B------:R-:W-:Y:S01]  /*3f50*/  FMUL.FTZ R131, R17, R98 ;  /* 0x0000006211837220 */ /* 0x000fe20000410000 */
[----:B------:R-:W-:Y:S01]  /*3f60*/  FMUL.FTZ R132, R132, R99 ;  /* 0x0000006384847220 */ /* 0x000fe20000410000 */
[----:B------:R-:W-:Y:S01]  /*3f70*/  FMUL.FTZ R136, R13, R100 ;  /* 0x000000640d887220 */ /* 0x000fe20000410000 */
[----:B------:R-:W3:Y:S01]  /*3f80*/  LDC.64 R10, c[0x0][0x480] ;  /* 0x00012000ff0a7b82 */ /* 0x000ee20000000a00 */
[----:B------:R-:W-:Y:S01]  /*3f90*/  FMUL.FTZ R137, R137, R102 ;  /* 0x0000006689897220 */ /* 0x000fe20000410000 */
[----:B------:R-:W-:Y:S01]  /*3fa0*/  MOV R139, R25 ;  /* 0x00000019008b7202 */ /* 0x000fe20000000f00 */
[----:B------:R-:W-:Y:S01]  /*3fb0*/  IMAD.MOV R141, RZ, RZ, -R12 ;  /* 0x000000ffff8d7224 */ /* 0x000fe200078e0a0c */
[----:B------:R-:W-:Y:S01]  /*3fc0*/  MOV R142, R26 ;  /* 0x0000001a008e7202 */ /* 0x000fe20000000f00 */
[----:B------:R-:W-:Y:S01]  /*3fd0*/  UIADD3 UR5, UPT, UPT, UR4, 0x860, URZ ;  /* 0x0000086004057890 */ /* 0x000fe2000fffe0ff */
[----:B------:R-:W-:-:S02]  /*3fe0*/  IADD3.X R19, PT, PT, R3, R67, RZ, P0, !PT ;  /* 0x0000004303137210 */ /* 0x000fc400007fe4ff */
[----:B------:R-:W-:Y:S02]  /*3ff0*/  IADD3.X R146, PT, PT, R3, R31, RZ, P1, !PT ;  /* 0x0000001f03927210 */ /* 0x000fe40000ffe4ff */
[----:B-1----:R-:W-:Y:S02]  /*4000*/  SHF.L.U64.HI R5, R4, 0x2, R5 ;  /* 0x0000000204057819 */ /* 0x002fe40000010205 */
[----:B0-----:R-:W-:Y:S02]  /*4010*/  SHF.L.U64.HI R7, R6, 0x1, R7 ;  /* 0x0000000106077819 */ /* 0x001fe40000010207 */
[----:B--2---:R-:W-:-:S07]  /*4020*/  SHF.L.U64.HI R9, R8, 0x1, R9 ;  /* 0x0000000108097819 */ /* 0x004fce0000010209 */
.L_x_4083:
[----:B------:R-:W-:Y:S01]  /*4030*/  LOP3.LUT P6, RZ, R175, 0x200, RZ, 0xc0, !PT ;  /* 0x00000200afff7812 */ /* 0x000fe200078cc0ff */
[----:B------:R-:W-:Y:S01]  /*4040*/  IMAD.MOV.U32 R12, RZ, RZ, R143 ;  /* 0x000000ffff0c7224 */ /* 0x000fe200078e008f */
[-C--:B------:R-:W-:Y:S02]  /*4050*/  ISETP.GE.AND P5, PT, R49, R71.reuse, PT ;  /* 0x000000473100720c */ /* 0x080fe40003fa6270 */
[----:B------:R-:W-:Y:S02]  /*4060*/  MOV R13, R146 ;  /* 0x00000092000d7202 */ /* 0x000fe40000000f00 */
[-C--:B------:R-:W-:Y:S02]  /*4070*/  ISETP.GE.AND P4, PT, R50, R71.reuse, PT ;  /* 0x000000473200720c */ /* 0x080fe40003f86270 */
[-C--:B------:R-:W-:Y:S02]  /*4080*/  ISETP.GE.AND P3, PT, R51, R71.reuse, PT ;  /* 0x000000473300720c */ /* 0x080fe40003f66270 */
[----:B------:R-:W-:-:S02]  /*4090*/  ISETP.GE.AND P2, PT, R52, R71, PT ;  /* 0x000000473400720c */ /* 0x000fc40003f46270 */
[-C--:B------:R-:W-:Y:S01]  /*40a0*/  ISETP.GE.AND P0, PT, R54, R71.reuse, PT ;  /* 0x000000473600720c */ /* 0x080fe20003f06270 */
[----:B------:R-:W2:Y:S01]  /*40b0*/  @!P6 LDG.E.U16 R160, desc[UR18][R12.64+-0x200] ;  /* 0xfffe00120ca0e981 */ /* 0x000ea2000c1e1500 */
[----:B------:R-:W-:-:S03]  /*40c0*/  ISETP.GE.AND P1, PT, R53, R71, PT ;  /* 0x000000473500720c */ /* 0x000fc60003f26270 */
[----:B------:R-:W4:Y:S04]  /*40d0*/  @!P5 LDG.E.U16 R16, desc[UR18][R12.64+-0x1c0] ;  /* 0xfffe40120c10d981 */ /* 0x000f28000c1e1500 */
[----:B------:R-:W5:Y:S04]  /*40e0*/  @!P4 LDG.E.U16 R21, desc[UR18][R12.64+-0x180] ;  /* 0xfffe80120c15c981 */ /* 0x000f68000c1e1500 */
[----:B------:R-:W3:Y:S04]  /*40f0*/  @!P3 LDG.E.U16 R143, desc[UR18][R12.64+-0x140] ;  /* 0xfffec0120c8fb981 */ /* 0x000ee8000c1e1500 */
[----:B------:R-:W3:Y:S04]  /*4100*/  @!P2 LDG.E.U16 R144, desc[UR18][R12.64+-0x100] ;  /* 0xffff00120c90a981 */ /* 0x000ee8000c1e1500 */
[----:B------:R-:W3:Y:S01]  /*4110*/  @!P0 LDG.E.U16 R146, desc[UR18][R12.64+-0x80] ;  /* 0xffff80120c928981 */ /* 0x000ee2000c1e1500 */
[----:B------:R-:W-:-:S03]  /*4120*/  ISETP.GE.AND P0, PT, R55, R71, PT ;  /* 0x000000473700720c */ /* 0x000fc60003f06270 */
[----:B------:R-:W3:Y:S10]  /*4130*/  @!P1 LDG.E.U16 R145, desc[UR18][R12.64+-0xc0] ;  /* 0xffff40120c919981 */ /* 0x000ef4000c1e1500 */
[----:B------:R-:W3:Y:S01]  /*4140*/  @!P0 LDG.E.U16 R147, desc[UR18][R12.64+-0x40] ;  /* 0xffffc0120c938981 */ /* 0x000ee2000c1e1500 */
[----:B------:R-:W-:-:S02]  /*4150*/  ISETP.GE.AND P0, PT, R56, R71, PT ;  /* 0x000000473800720c */ /* 0x000fc40003f06270 */
[-C--:B------:R-:W-:Y:S02]  /*4160*/  ISETP.GE.AND P1, PT, R58, R71.reuse, PT ;  /* 0x000000473a00720c */ /* 0x080fe40003f26270 */
[-C--:B------:R-:W-:Y:S02]  /*4170*/  ISETP.GE.AND P3, PT, R60, R71.reuse, PT ;  /* 0x000000473c00720c */ /* 0x080fe40003f66270 */
[-C--:B------:R-:W-:Y:S02]  /*4180*/  ISETP.GE.AND P2, PT, R59, R71.reuse, PT ;  /* 0x000000473b00720c */ /* 0x080fe40003f46270 */
[----:B------:R-:W-:-:S05]  /*4190*/  ISETP.GE.AND P5, PT, R62, R71, PT ;  /* 0x000000473e00720c */ /* 0x000fca0003fa6270 */
[----:B------:R-:W3:Y:S01]  /*41a0*/  @!P0 LDG.E.U16 R148, desc[UR18][R12.64] ;  /* 0x000000120c948981 */ /* 0x000ee2000c1e1500 */
[-C--:B------:R-:W-:Y:S02]  /*41b0*/  ISETP.GE.AND P0, PT, R57, R71.reuse, PT ;  /* 0x000000473900720c */ /* 0x080fe40003f06270 */
[-C--:B------:R-:W-:Y:S01]  /*41c0*/  ISETP.GE.AND P4, PT, R61, R71.reuse, PT ;  /* 0x000000473d00720c */ /* 0x080fe20003f86270 */
[----:B------:R-:W3:Y:S01]  /*41d0*/  @!P1 LDG.E.U16 R150, desc[UR18][R12.64+0x80] ;  /* 0x000080120c969981 */ /* 0x000ee2000c1e1500 */
[----:B------:R-:W-:-:S03]  /*41e0*/  ISETP.GE.AND P6, PT, R63, R71, PT ;  /* 0x000000473f00720c */ /* 0x000fc60003fc6270 */
[----:B------:R-:W3:Y:S04]  /*41f0*/  @!P3 LDG.E.U16 R152, desc[UR18][R12.64+0x100] ;  /* 0x000100120c98b981 */ /* 0x000ee8000c1e1500 */
[----:B------:R-:W3:Y:S04]  /*4200*/  @!P2 LDG.E.U16 R151, desc[UR18][R12.64+0xc0] ;  /* 0x0000c0120c97a981 */ /* 0x000ee8000c1e1500 */
[----:B------:R-:W3:Y:S04]  /*4210*/  @!P0 LDG.E.U16 R149, desc[UR18][R12.64+0x40] ;  /* 0x000040120c958981 */ /* 0x000ee8000c1e1500 */
[----:B------:R-:W3:Y:S04]  /*4220*/  @!P5 LDG.E.U16 R154, desc[UR18][R12.64+0x180] ;  /* 0x000180120c9ad981 */ /* 0x000ee8000c1e1500 */
[----:B------:R-:W3:Y:S04]  /*4230*/  @!P4 LDG.E.U16 R153, desc[UR18][R12.64+0x140] ;  /* 0x000140120c99c981 */ /* 0x000ee8000c1e1500 */
[----:B------:R-:W3:Y:S01]  /*4240*/  @!P6 LDG.E.U16 R155, desc[UR18][R12.64+0x1c0] ;  /* 0x0001c0120c9be981 */ /* 0x000ee2000c1e1500 */
[----:B------:R-:W-:-:S02]  /*4250*/  P2R R158, PR, RZ, 0x2 ;  /* 0x00000002ff9e7803 */ /* 0x000fc40000000000 */
[----:B------:R-:W-:Y:S02]  /*4260*/  LOP3.LUT P1, RZ, R175, 0x200, RZ, 0xc0, !PT ;  /* 0x00000200afff7812 */ /* 0x000fe4000782c0ff */
[----:B------:R-:W-:Y:S02]  /*4270*/  P2R R159, PR, RZ, 0x1 ;  /* 0x00000001ff9f7803 */ /* 0x000fe40000000000 */
[----:B------:R-:W-:Y:S01]  /*4280*/  ISETP.GE.AND P0, PT, R49, R71, PT ;  /* 0x000000473100720c */ /* 0x000fe20003f06270 */
[----:B------:R-:W-:Y:S02]  /*4290*/  HFMA2 R17, -RZ, RZ, 0, 0 ;  /* 0x00000000ff117431 */ /* 0x000fe400000001ff */
[----:B------:R-:W-:Y:S02]  /*42a0*/  HFMA2 R20, -RZ, RZ, 0, 0 ;  /* 0x00000000ff147431 */ /* 0x000fe400000001ff */
[----:B------:R-:W-:Y:S01]  /*42b0*/  IMAD.MOV.U32 R14, RZ, RZ, R139 ;  /* 0x000000ffff0e7224 */ /* 0x000fe200078e008b */
[----:B------:R-:W-:-:S05]  /*42c0*/  MOV R15, R142 ;  /* 0x0000008e000f7202 */ /* 0x000fca0000000f00 */
[----:B------:R0:W3:Y:S01]  /*42d0*/  LDG.E R156, desc[UR18][R14.64] ;  /* 0x000000120e9c7981 */ /* 0x0000e2000c1e1900 */
[----:B------:R-:W-:Y:S02]  /*42e0*/  P2R R157, PR, RZ, 0x4 ;  /* 0x00000004ff9d7803 */ /* 0x000fe40000000000 */
[----:B0-----:R-:W-:Y:S02]  /*42f0*/  MOV R14, RZ ;  /* 0x000000ff000e7202 */ /* 0x001fe40000000f00 */
[-C--:B------:R-:W-:Y:S02]  /*4300*/  ISETP.GE.AND P2, PT, R53, R71.reuse, PT ;  /* 0x000000473500720c */ /* 0x080fe40003f46270 */
[----:B--2---:R-:W-:Y:S02]  /*4310*/  @!P1 PRMT R17, R160, 0x5410, RZ ;  /* 0x00005410a0119816 */ /* 0x004fe400000000ff */
[----:B------:R-:W-:Y:S02]  /*4320*/  ISETP.GE.AND P1, PT, R50, R71, PT ;  /* 0x000000473200720c */ /* 0x000fe40003f26270 */
[----:B----4-:R-:W-:-:S02]  /*4330*/  @!P0 PRMT R17, R17, 0x5410, R16 ;  /* 0x0000541011118816 */ /* 0x010fc40000000010 */
[----:B------:R-:W-:-:S09]  /*4340*/  ISETP.GE.AND P0, PT, R51, R71, PT ;  /* 0x000000473300720c */ /* 0x000fd20003f06270 */
[----:B-----5:R-:W-:-:S04]  /*4350*/  @!P1 PRMT R20, R21, 0x5410, RZ ;  /* 0x0000541015149816 */ /* 0x020fc800000000ff */
[----:B---3--:R-:W-:Y:S02]  /*4360*/  @!P0 PRMT R20, R20, 0x5410, R143 ;  /* 0x0000541014148816 */ /* 0x008fe4000000008f */
[-C--:B------:R-:W-:Y:S02]  /*4370*/  ISETP.GE.AND P0, PT, R52, R71.reuse, PT ;  /* 0x000000473400720c */ /* 0x080fe40003f06270 */
[----:B------:R-:W-:Y:S01]  /*4380*/  ISETP.GE.AND P1, PT, R54, R71, PT ;  /* 0x000000473600720c */ /* 0x000fe20003f26270 */
[----:B------:R-:W-:-:S10]  /*4390*/  IMAD.MOV.U32 R16, RZ, RZ, RZ ;  /* 0x000000ffff107224 */ /* 0x000fd400078e00ff */
[----:B------:R-:W-:Y:S02]  /*43a0*/  @!P0 PRMT R16, R144, 0x5410, RZ ;  /* 0x0000541090108816 */ /* 0x000fe400000000ff */
[----:B------:R-:W-:Y:S02]  /*43b0*/  ISETP.GE.AND P0, PT, R55, R71, PT ;  /* 0x000000473700720c */ /* 0x000fe40003f06270 */
[----:B------:R-:W-:Y:S01]  /*43c0*/  @!P1 PRMT R14, R146, 0x5410, RZ ;  /* 0x00005410920e9816 */ /* 0x000fe200000000ff */
[----:B------:R-:W-:-:S10]  /*43d0*/  HFMA2 R144, -RZ, RZ, 0, 0 ;  /* 0x00000000ff907431 */ /* 0x000fd400000001ff */
[----:B------:R-:W-:Y:S02]  /*43e0*/  @!P0 PRMT R14, R14, 0x5410, R147 ;  /* 0x000054100e0e8816 */ /* 0x000fe40000000093 */
[----:B------:R-:W-:Y:S02]  /*43f0*/  ISETP.GE.AND P0, PT, R56, R71, PT ;  /* 0x000000473800720c */ /* 0x000fe40003f06270 */
[----:B------:R-:W-:Y:S02]  /*4400*/  ISETP.NE.AND P1, PT, R158, RZ, PT ;  /* 0x000000ff9e00720c */ /* 0x000fe40003f25270 */
[----:B------:R-:W-:Y:S02]  /*4410*/  @!P2 PRMT R16, R16, 0x5410, R145 ;  /* 0x000054101010a816 */ /* 0x000fe40000000091 */
[----:B------:R-:W-:Y:S02]  /*4420*/  ISETP.NE.AND P2, PT, R157, RZ, PT ;  /* 0x000000ff9d00720c */ /* 0x000fe40003f45270 */
[----:B------:R-:W-:-:S05]  /*4430*/  PRMT R15, R17, 0x7632, R15 ;  /* 0x00007632110f7816 */ /* 0x000fca000000000f */
[----:B------:R-:W-:Y:S02]  /*4440*/  @!P0 PRMT R144, R148, 0x5410, RZ ;  /* 0x0000541094908816 */ /* 0x000fe400000000ff */
[----:B------:R-:W-:Y:S02]  /*4450*/  ISETP.NE.AND P0, PT, R159, RZ, PT ;  /* 0x000000ff9f00720c */ /* 0x000fe40003f05270 */
[----:B------:R-:W-:Y:S01]  /*4460*/  PRMT R21, R20, 0x7632, R21 ;  /* 0x0000763214157816 */ /* 0x000fe20000000015 */
[----:B------:R0:W-:Y:S01]  /*4470*/  STS.U16 [R72], R17 ;  /* 0x0000001148007388 */ /* 0x0001e20000000400 */
[----:B------:R-:W-:-:S03]  /*4480*/  HFMA2 R146, -RZ, RZ, 0, 0 ;  /* 0x00000000ff927431 */ /* 0x000fc600000001ff */
[----:B------:R-:W-:Y:S04]  /*4490*/  STS.U16 [R70+0x40], R15 ;  /* 0x0000400f46007388 */ /* 0x000fe80000000400 */
[----:B------:R1:W-:Y:S01]  /*44a0*/  STS.U16 [R77+0x80], R20 ;  /* 0x000080144d007388 */ /* 0x0003e20000000400 */
[----:B0-----:R-:W-:-:S03]  /*44b0*/  PRMT R17, R16, 0x7632, R17 ;  /* 0x0000763210117816 */ /* 0x001fc60000000011 */
[----:B------:R-:W-:Y:S01]  /*44c0*/  STS.U16 [R76+0xc0], R21 ;  /* 0x0000c0154c007388 */ /* 0x000fe20000000400 */
[----:B------:R-:W-:-:S03]  /*44d0*/  @!P0 PRMT R144, R144, 0x5410, R149 ;  /* 0x0000541090908816 */ /* 0x000fc60000000095 */
[----:B------:R0:W-:Y:S01]  /*44e0*/  STS.U16 [R75+0x100], R16 ;  /* 0x000100104b007388 */ /* 0x0001e20000000400 */
[----:B-1----:R-:W-:Y:S01]  /*44f0*/  IMAD.MOV.U32 R20, RZ, RZ, RZ ;  /* 0x000000ffff147224 */ /* 0x002fe200078e00ff */
[----:B------:R-:W-:Y:S02]  /*4500*/  @!P1 PRMT R20, R150, 0x5410, RZ ;  /* 0x0000541096149816 */ /* 0x000fe400000000ff */
[----:B------:R-:W-:Y:S02]  /*4510*/  PRMT R143, R14, 0x7632, R143 ;  /* 0x000076320e8f7816 */ /* 0x000fe4000000008f */
[----:B------:R-:W-:Y:S02]  /*4520*/  @!P2 PRMT R20, R20, 0x5410, R151 ;  /* 0x000054101414a816 */ /* 0x000fe40000000097 */
[----:B0-----:R-:W-:Y:S02]  /*4530*/  MOV R16, RZ ;  /* 0x000000ff00107202 */ /* 0x001fe40000000f00 */
[----:B------:R-:W-:-:S02]  /*4540*/  @!P3 PRMT R16, R152, 0x5410, RZ ;  /* 0x000054109810b816 */ /* 0x000fc400000000ff */
[----:B------:R-:W-:Y:S02]  /*4550*/  @!P5 PRMT R146, R154, 0x5410, RZ ;  /* 0x000054109a92d816 */ /* 0x000fe400000000ff */
[----:B------:R-:W-:Y:S01]  /*4560*/  P2R R147, PR, RZ, 0x2 ;  /* 0x00000002ff937803 */ /* 0x000fe20000000000 */
[----:B------:R-:W-:Y:S01]  /*4570*/  STS.U16 [R74+0x140], R17 ;  /* 0x000140114a007388 */ /* 0x000fe20000000400 */
[----:B------:R-:W-:Y:S02]  /*4580*/  PRMT R15, R144, 0x7632, R15 ;  /* 0x00007632900f7816 */ /* 0x000fe4000000000f */
[----:B------:R-:W-:Y:S02]  /*4590*/  @!P4 PRMT R16, R16, 0x5410, R153 ;  /* 0x000054101010c816 */ /* 0x000fe40000000099 */
[----:B------:R-:W-:Y:S01]  /*45a0*/  ISETP.GE.AND P1, PT, R46, R71, PT ;  /* 0x000000472e00720c */ /* 0x000fe20003f26270 */
[----:B------:R-:W-:Y:S01]  /*45b0*/  STS.U16 [R73+0x180], R14 ;  /* 0x0001800e49007388 */ /* 0x000fe20000000400 */
[----:B------:R-:W-:-:S02]  /*45c0*/  PRMT R21, R20, 0x7632, R21 ;  /* 0x0000763214157816 */ /* 0x000fc40000000015 */
[----:B------:R-:W-:Y:S01]  /*45d0*/  @!P6 PRMT R146, R146, 0x5410, R155 ;  /* 0x000054109292e816 */ /* 0x000fe2000000009b */
[----:B------:R0:W-:Y:S04]  /*45e0*/  STS.U16 [R82+0x1c0], R143 ;  /* 0x0001c08f52007388 */ /* 0x0001e80000000400 */
[----:B------:R1:W-:Y:S04]  /*45f0*/  STS.U16 [R81+0x200], R144 ;  /* 0x0002009051007388 */ /* 0x0003e80000000400 */
[----:B------:R2:W-:Y:S01]  /*4600*/  STS.U16 [R80+0x240], R15 ;  /* 0x0002400f50007388 */ /* 0x0005e20000000400 */
[----:B0-----:R-:W-:-:S03]  /*4610*/  PRMT R143, R16, 0x7632, R143 ;  /* 0x00007632108f7816 */ /* 0x001fc6000000008f */
[----:B------:R-:W-:Y:S01]  /*4620*/  STS.U16 [R79+0x280], R20 ;  /* 0x000280144f007388 */ /* 0x000fe20000000400 */
[----:B-1----:R-:W-:-:S03]  /*4630*/  PRMT R144, R146, 0x7632, R144 ;  /* 0x0000763292907816 */ /* 0x002fc60000000090 */
[----:B------:R-:W-:Y:S04]  /*4640*/  STS.U16 [R78+0x2c0], R21 ;  /* 0x0002c0154e007388 */ /* 0x000fe80000000400 */
[----:B------:R0:W-:Y:S01]  /*4650*/  STS.U16 [R85+0x300], R16 ;  /* 0x0003001055007388 */ /* 0x0001e20000000400 */
[----:B------:R-:W-:-:S03]  /*4660*/  P2R R148, PR, RZ, 0x1 ;  /* 0x00000001ff947803 */ /* 0x000fc60000000000 */
[----:B------:R1:W-:Y:S01]  /*4670*/  STS.U16 [R86+0x340], R143 ;  /* 0x0003408f56007388 */ /* 0x0003e20000000400 */
[----:B------:R-:W-:-:S03]  /*4680*/  ISETP.GE.AND P0, PT, R50, R71, PT ;  /* 0x000000473200720c */ /* 0x000fc60003f06270 */
[----:B------:R-:W-:Y:S04]  /*4690*/  STS.U16 [R87+0x380], R146 ;  /* 0x0003809257007388 */ /* 0x000fe80000000400 */
[----:B------:R-:W-:Y:S01]  /*46a0*/  STS.U16 [R88+0x3c0], R144 ;  /* 0x0003c09058007388 */ /* 0x000fe20000000400 */
[----:B------:R-:W-:-:S03]  /*46b0*/  NOP ;  /* 0x0000000000007918 */ /* 0x000fc60000000000 */
[----:B------:R-:W3:Y:S04]  /*46c0*/  @!P1 LDG.E.U16 R14, desc[UR18][R18.64+-0x200] ;  /* 0xfffe0012120e9981 */ /* 0x000ee8000c1e1500 */
[----:B------:R-:W4:Y:S01]  /*46d0*/  @!P0 LDG.E.U16 R17, desc[UR18][R18.64+-0x180] ;  /* 0xfffe801212118981 */ /* 0x000f22000c1e1500 */
[----:B--2---:R-:W-:Y:S02]  /*46e0*/  IMAD.MOV.U32 R15, RZ, RZ, RZ ;  /* 0x000000ffff0f7224 */ /* 0x004fe400078e00ff */
[----:B0-----:R-:W-:Y:S01]  /*46f0*/  HFMA2 R16, -RZ, RZ, 0, 0 ;  /* 0x00000000ff107431 */ /* 0x001fe200000001ff */
[----:B------:R-:W-:Y:S02]  /*4700*/  P2R R145, PR, RZ, 0x4 ;  /* 0x00000004ff917803 */ /* 0x000fe40000000000 */
[----:B------:R-:W-:Y:S01]  /*4710*/  MOV R150, RZ ;  /* 0x000000ff00967202 */ /* 0x000fe20000000f00 */
[----:B------:R-:W-:Y:S01]  /*4720*/  FMUL.FTZ R21, R156, 1.4426950216293334961 ;  /* 0x3fb8aa3b9c157820 */ /* 0x000fe20000410000 */
[----:B------:R-:W2:Y:S04]  /*4730*/  @!P3 LDG.E.U16 R177, desc[UR18][R18.64+0x100] ;  /* 0x0001001212b1b981 */ /* 0x000ea8000c1e1500 */
[----:B------:R-:W5:Y:S04]  /*4740*/  @!P4 LDG.E.U16 R179, desc[UR18][R18.64+0x140] ;  /* 0x0001401212b3c981 */ /* 0x000f68000c1e1500 */
[----:B------:R-:W5:Y:S04]  /*4750*/  @!P5 LDG.E.U16 R181, desc[UR18][R18.64+0x180] ;  /* 0x0001801212b5d981 */ /* 0x000f68000c1e1500 */
[----:B------:R-:W5:Y:S01]  /*4760*/  @!P6 LDG.E.U16 R183, desc[UR18][R18.64+0x1c0] ;  /* 0x0001c01212b7e981 */ /* 0x000f62000c1e1500 */
[----:B---3--:R-:W-:-:S02]  /*4770*/  @!P1 PRMT R15, R14, 0x5410, RZ ;  /* 0x000054100e0f9816 */ /* 0x008fc400000000ff */
[----:B------:R-:W-:Y:S02]  /*4780*/  ISETP.GE.AND P1, PT, R52, R71, PT ;  /* 0x000000473400720c */ /* 0x000fe40003f26270 */
[----:B------:R-:W-:Y:S02]  /*4790*/  MOV R14, RZ ;  /* 0x000000ff000e7202 */ /* 0x000fe40000000f00 */
[----:B----4-:R-:W-:-:S09]  /*47a0*/  @!P0 PRMT R14, R17, 0x5410, RZ ;  /* 0x00005410110e8816 */ /* 0x010fd200000000ff */
[----:B------:R-:W3:Y:S01]  /*47b0*/  @!P1 LDG.E.U16 R17, desc[UR18][R18.64+-0x100] ;  /* 0xffff001212119981 */ /* 0x000ee2000c1e1500 */
[----:B------:R-:W-:-:S13]  /*47c0*/  ISETP.GE.AND P0, PT, R49, R71, PT ;  /* 0x000000473100720c */ /* 0x000fda0003f06270 */
[----:B------:R-:W4:Y:S01]  /*47d0*/  @!P0 LDG.E.U16 R20, desc[UR18][R18.64+-0x1c0] ;  /* 0xfffe401212148981 */ /* 0x000f22000c1e1500 */
[----:B---3--:R-:W-:Y:S02]  /*47e0*/  @!P1 PRMT R16, R17, 0x5410, RZ ;  /* 0x0000541011109816 */ /* 0x008fe400000000ff */
[----:B------:R-:W-:-:S13]  /*47f0*/  ISETP.GE.AND P1, PT, R51, R71, PT ;  /* 0x000000473300720c */ /* 0x000fda0003f26270 */
[----:B------:R-:W3:Y:S01]  /*4800*/  @!P1 LDG.E.U16 R17, desc[UR18][R18.64+-0x140] ;  /* 0xfffec01212119981 */ /* 0x000ee2000c1e1500 */
[----:B----4-:R-:W-:Y:S02]  /*4810*/  @!P0 PRMT R15, R15, 0x5410, R20 ;  /* 0x000054100f0f8816 */ /* 0x010fe40000000014 */
[-C--:B------:R-:W-:Y:S02]  /*4820*/  ISETP.GE.AND P0, PT, R53, R71.reuse, PT ;  /* 0x000000473500720c */ /* 0x080fe40003f06270 */
[----:B------:R-:W-:Y:S02]  /*4830*/  ISETP.GE.AND P2, PT, R54, R71, PT ;  /* 0x000000473600720c */ /* 0x000fe40003f46270 */
[----:B---3--:R-:W-:-:S09]  /*4840*/  @!P1 PRMT R14, R14, 0x5410, R17 ;  /* 0x000054100e0e9816 */ /* 0x008fd20000000011 */
[----:B------:R-:W3:Y:S01]  /*4850*/  @!P0 LDG.E.U16 R17, desc[UR18][R18.64+-0xc0] ;  /* 0xffff401212118981 */ /* 0x000ee2000c1e1500 */
[-C--:B------:R-:W-:Y:S02]  /*4860*/  ISETP.GE.AND P1, PT, R55, R71.reuse, PT ;  /* 0x000000473700720c */ /* 0x080fe40003f26270 */
[----:B---3--:R-:W-:Y:S02]  /*4870*/  @!P0 PRMT R16, R16, 0x5410, R17 ;  /* 0x0000541010108816 */ /* 0x008fe40000000011 */
[----:B------:R-:W3:Y:S01]  /*4880*/  @!P2 LDG.E.U16 R17, desc[UR18][R18.64+-0x80] ;  /* 0xffff80121211a981 */ /* 0x000ee2000c1e1500 */
[----:B------:R-:W-:Y:S01]  /*4890*/  IMAD.MOV.U32 R20, RZ, RZ, RZ ;  /* 0x000000ffff147224 */ /* 0x000fe200078e00ff */
[----:B------:R-:W-:Y:S02]  /*48a0*/  ISETP.GE.AND P0, PT, R56, R71, PT ;  /* 0x000000473800720c */ /* 0x000fe40003f06270 */
[----:B---3--:R-:W-:-:S05]  /*48b0*/  @!P2 PRMT R20, R17, 0x5410, RZ ;  /* 0x000054101114a816 */ /* 0x008fca00000000ff */
[----:B------:R-:W3:Y:S02]  /*48c0*/  @!P1 LDG.E.U16 R17, desc[UR18][R18.64+-0x40] ;  /* 0xffffc01212119981 */ /* 0x000ee4000c1e1500 */
[----:B---3--:R-:W-:-:S04]  /*48d0*/  @!P1 PRMT R20, R20, 0x5410, R17 ;  /* 0x0000541014149816 */ /* 0x008fc80000000011 */
[----:B------:R-:W3:Y:S02]  /*48e0*/  @!P0 LDG.E.U16 R17, desc[UR18][R18.64] ;  /* 0x0000001212118981 */ /* 0x000ee4000c1e1500 */
[----:B---3--:R-:W-:Y:S02]  /*48f0*/  @!P0 PRMT R150, R17, 0x5410, RZ ;  /* 0x0000541011968816 */ /* 0x008fe400000000ff */
[----:B------:R-:W-:-:S13]  /*4900*/  ISETP.NE.AND P0, PT, R148, RZ, PT ;  /* 0x000000ff9400720c */ /* 0x000fda0003f05270 */
[----:B------:R-:W3:Y:S01]  /*4910*/  @!P0 LDG.E.U16 R17, desc[UR18][R18.64+0x40] ;  /* 0x0000401212118981 */ /* 0x000ee2000c1e1500 */
[----:B------:R-:W-:Y:S01]  /*4920*/  ISETP.NE.AND P2, PT, R145, RZ, PT ;  /* 0x000000ff9100720c */ /* 0x000fe20003f45270 */
[----:B------:R-:W-:-:S04]  /*4930*/  FMUL.FTZ R145, R21, R95 ;  /* 0x0000005f15917220 */ /* 0x000fc80000410000 */
[----:B-1----:R-:W0:Y:S01]  /*4940*/  MUFU.EX2 R143, R145 ;  /* 0x00000091008f7308 */ /* 0x002e220000000800 */
[----:B------:R-:W-:Y:S01]  /*4950*/  ISETP.NE.AND P1, PT, R147, RZ, PT ;  /* 0x000000ff9300720c */ /* 0x000fe20003f25270 */
[----:B------:R-:W-:-:S06]  /*4960*/  FMUL.FTZ R147, R21, R90 ;  /* 0x0000005a15937220 */ /* 0x000fcc0000410000 */
[----:B------:R-:W1:Y:S01]  /*4970*/  MUFU.EX2 R147, R147 ;  /* 0x0000009300937308 */ /* 0x000e620000000800 */
[C---:B------:R-:W-:Y:S01]  /*4980*/  FMUL.FTZ R149, R21.reuse, R91 ;  /* 0x0000005b15957220 */ /* 0x040fe20000410000 */
[----:B------:R-:W-:-:S06]  /*4990*/  FMUL.FTZ R151, R21, R92 ;  /* 0x0000005c15977220 */ /* 0x000fcc0000410000 */
[----:B------:R-:W4:Y:S08]  /*49a0*/  MUFU.EX2 R149, R149 ;  /* 0x0000009500957308 */ /* 0x000f300000000800 */
[----:B------:R-:W2:Y:S01]  /*49b0*/  MUFU.EX2 R151, R151 ;  /* 0x0000009700977308 */ /* 0x000ea20000000800 */
[----:B---3--:R-:W-:Y:S02]  /*49c0*/  @!P0 PRMT R150, R150, 0x5410, R17 ;  /* 0x0000541096968816 */ /* 0x008fe40000000011 */
[----:B------:R-:W3:Y:S02]  /*49d0*/  LDS.U16 R17, [R89] ;  /* 0x0000000059117984 */ /* 0x000ee40000000400 */
[----:B---3--:R-:W-:-:S02]  /*49e0*/  HADD2.F32 R144, -RZ, R17.H0_H0 ;  /* 0x20000011ff907230 */ /* 0x008fc40000004100 */
[----:B------:R-:W3:Y:S01]  /*49f0*/  LDS.U16 R17, [R89+0x2] ;  /* 0x0000020059117984 */ /* 0x000ee20000000400 */
[----:B------:R-:W-:Y:S02]  /*4a00*/  ISETP.GE.U32.AND P0, PT, R28, R71, PT ;  /* 0x000000471c00720c */ /* 0x000fe40003f06070 */
[----:B------:R-:W-:Y:S02]  /*4a10*/  FMUL.FTZ R144, R107, R144 ;  /* 0x000000906b907220 */ /* 0x000fe40000410000 */
[----:B0-----:R-:W-:-:S03]  /*4a20*/  FSEL R143, R143, 1, !P0 ;  /* 0x3f8000008f8f7808 */ /* 0x001fc60004000000 */
[----:B------:R-:W-:Y:S02]  /*4a30*/  FSEL R144, R144, RZ, !P0 ;  /* 0x000000ff90907208 */ /* 0x000fe40004000000 */
[----:B------:R-:W-:Y:S01]  /*4a40*/  ISETP.GE.U32.AND P0, PT, R32, R71, PT ;  /* 0x000000472000720c */ /* 0x000fe20003f06070 */
[----:B---3--:R-:W-:-:S05]  /*4a50*/  HADD2.F32 R17, -RZ, R17.H0_H0 ;  /* 0x20000011ff117230 */ /* 0x008fca0000004100 */
[----:B------:R-:W-:-:S05]  /*4a60*/  FMUL.FTZ R17, R124, R17 ;  /* 0x000000117c117220 */ /* 0x000fca0000410000 */
[----:B------:R-:W-:Y:S02]  /*4a70*/  FSEL R146, R17, RZ, !P0 ;  /* 0x000000ff11927208 */ /* 0x000fe40004000000 */
[----:B------:R-:W0:Y:S01]  /*4a80*/  LDS.U16 R17, [R89+0x4] ;  /* 0x0000040059117984 */ /* 0x000e220000000400 */
[----:B-1----:R-:W-:Y:S02]  /*4a90*/  FSEL R145, R147, 1, !P0 ;  /* 0x3f80000093917808 */ /* 0x002fe40004000000 */
[----:B------:R-:W-:Y:S01]  /*4aa0*/  ISETP.GE.U32.AND P0, PT, R33, R71, PT ;  /* 0x000000472100720c */ /* 0x000fe20003f06070 */
[----:B0-----:R-:W-:-:S05]  /*4ab0*/  HADD2.F32 R17, -RZ, R17.H0_H0 ;  /* 0x20000011ff117230 */ /* 0x001fca0000004100 */
[----:B------:R-:W-:-:S05]  /*4ac0*/  FMUL.FTZ R17, R126, R17 ;  /* 0x000000117e117220 */ /* 0x000fca0000410000 */
[----:B------:R-:W-:Y:S02]  /*4ad0*/  FSEL R148, R17, RZ, !P0 ;  /* 0x000000ff11947208 */ /* 0x000fe40004000000 */
[----:B------:R-:W0:Y:S02]  /*4ae0*/  LDS.U16 R17, [R89+0x6] ;  /* 0x0000060059117984 */ /* 0x000e240000000400 */
[----:B0-----:R-:W-:Y:S02]  /*4af0*/  HADD2.F32 R152, -RZ, R17.H0_H0 ;  /* 0x20000011ff987230 */ /* 0x001fe40000004100 */
[----:B------:R-:W0:Y:S01]  /*4b00*/  LDS.U16 R17, [R89+0x8] ;  /* 0x0000080059117984 */ /* 0x000e220000000400 */
[----:B----4-:R-:W-:Y:S02]  /*4b10*/  FSEL R147, R149, 1, !P0 ;  /* 0x3f80000095937808 */ /* 0x010fe40004000000 */
[----:B------:R-:W-:Y:S01]  /*4b20*/  FMUL.FTZ R152, R127, R152 ;  /* 0x000000987f987220 */ /* 0x000fe20000410000 */
[----:B------:R-:W-:-:S04]  /*4b30*/  ISETP.GE.U32.AND P0, PT, R34, R71, PT ;  /* 0x000000472200720c */ /* 0x000fc80003f06070 */
[----:B--2---:R-:W-:Y:S02]  /*4b40*/  FSEL R149, R151, 1, !P0 ;  /* 0x3f80000097957808 */ /* 0x004fe40004000000 */
[----:B------:R-:W-:Y:S02]  /*4b50*/  FSEL R152, R152, RZ, !P0 ;  /* 0x000000ff98987208 */ /* 0x000fe40004000000 */
[----:B------:R-:W-:Y:S01]  /*4b60*/  ISETP.GE.U32.AND P0, PT, R35, R71, PT ;  /* 0x000000472300720c */ /* 0x000fe20003f06070 */
[----:B0-----:R-:W-:-:S05]  /*4b70*/  HADD2.F32 R17, -RZ, R17.H0_H0 ;  /* 0x20000011ff117230 */ /* 0x001fca0000004100 */
[----:B------:R-:W-:-:S05]  /*4b80*/  FMUL.FTZ R17, R128, R17 ;  /* 0x0000001180117220 */ /* 0x000fca0000410000 */
[----:B------:R-:W-:Y:S02]  /*4b90*/  FSEL R154, R17, RZ, !P0 ;  /* 0x000000ff119a7208 */ /* 0x000fe40004000000 */
[----:B------:R-:W0:Y:S02]  /*4ba0*/  LDS.U16 R17, [R89+0xa] ;  /* 0x00000a0059117984 */ /* 0x000e240000000400 */
[----:B0-----:R-:W-:Y:S02]  /*4bb0*/  HADD2.F32 R156, -RZ, R17.H0_H0 ;  /* 0x20000011ff9c7230 */ /* 0x001fe40000004100 */
[----:B------:R-:W0:Y:S01]  /*4bc0*/  LDS.U16 R17, [R89+0xc] ;  /* 0x00000c0059117984 */ /* 0x000e220000000400 */
[C---:B------:R-:W-:Y:S01]  /*4bd0*/  FMUL.FTZ R153, R21.reuse, R93 ;  /* 0x0000005d15997220 */ /* 0x040fe20000410000 */
[----:B------:R-:W-:-:S05]  /*4be0*/  FMUL.FTZ R155, R21, R94 ;  /* 0x0000005e159b7220 */ /* 0x000fca0000410000 */
[----:B------:R-:W1:Y:S01]  /*4bf0*/  MUFU.EX2 R153, R153 ;  /* 0x0000009900997308 */ /* 0x000e620000000800 */
[----:B------:R-:W-:-:S07]  /*4c00*/  FMUL.FTZ R159, R21, R96 ;  /* 0x00000060159f7220 */ /* 0x000fce0000410000 */
[----:B------:R-:W2:Y:S01]  /*4c10*/  MUFU.EX2 R155, R155 ;  /* 0x0000009b009b7308 */ /* 0x000ea20000000800 */
[----:B0-----:R-:W-:Y:S02]  /*4c20*/  HADD2.F32 R158, -RZ, R17.H0_H0 ;  /* 0x20000011ff9e7230 */ /* 0x001fe40000004100 */
[----:B------:R-:W0:Y:S05]  /*4c30*/  LDS.U16 R17, [R89+0xe] ;  /* 0x00000e0059117984 */ /* 0x000e2a0000000400 */
[----:B------:R-:W3:Y:S01]  /*4c40*/  MUFU.EX2 R157, R159 ;  /* 0x0000009f009d7308 */ /* 0x000ee20000000800 */
[----:B-1----:R-:W-:Y:S01]  /*4c50*/  FSEL R151, R153, 1, !P0 ;  /* 0x3f80000099977808 */ /* 0x002fe20004000000 */
[----:B------:R-:W-:Y:S01]  /*4c60*/  FMUL.FTZ R156, R129, R156 ;  /* 0x0000009c819c7220 */ /* 0x000fe20000410000 */
[----:B------:R-:W-:Y:S01]  /*4c70*/  ISETP.GE.U32.AND P0, PT, R36, R71, PT ;  /* 0x000000472400720c */ /* 0x000fe20003f06070 */
[----:B------:R-:W-:-:S03]  /*4c80*/  FMUL.FTZ R158, R109, R158 ;  /* 0x0000009e6d9e7220 */ /* 0x000fc60000410000 */
[----:B--2---:R-:W-:Y:S02]  /*4c90*/  FSEL R153, R155, 1, !P0 ;  /* 0x3f8000009b997808 */ /* 0x004fe40004000000 */
[----:B------:R-:W-:Y:S02]  /*4ca0*/  FSEL R156, R156, RZ, !P0 ;  /* 0x000000ff9c9c7208 */ /* 0x000fe40004000000 */
[----:B------:R-:W-:-:S04]  /*4cb0*/  ISETP.GE.U32.AND P0, PT, R37, R71, PT ;  /* 0x000000472500720c */ /* 0x000fc80003f06070 */
[----:B------:R-:W-:Y:S02]  /*4cc0*/  FSEL R160, R158, RZ, !P0 ;  /* 0x000000ff9ea07208 */ /* 0x000fe40004000000 */
[----:B---3--:R-:W-:Y:S02]  /*4cd0*/  FSEL R157, R157, 1, !P0 ;  /* 0x3f8000009d9d7808 */ /* 0x008fe40004000000 */
[----:B------:R-:W-:Y:S01]  /*4ce0*/  ISETP.GE.U32.AND P0, PT, R38, R71, PT ;  /* 0x000000472600720c */ /* 0x000fe20003f06070 */
[----:B0-----:R-:W-:-:S05]  /*4cf0*/  HADD2.F32 R17, -RZ, R17.H0_H0 ;  /* 0x20000011ff117230 */ /* 0x001fca0000004100 */
[----:B------:R-:W-:-:S05]  /*4d00*/  FMUL.FTZ R17, R130, R17 ;  /* 0x0000001182117220 */ /* 0x000fca0000410000 */
[----:B------:R-:W-:Y:S02]  /*4d10*/  FSEL R158, R17, RZ, !P0 ;  /* 0x000000ff119e7208 */ /* 0x000fe40004000000 */
[----:B------:R-:W0:Y:S01]  /*4d20*/  LDS.U16 R17, [R89+0x10] ;  /* 0x0000100059117984 */ /* 0x000e220000000400 */
[C---:B------:R-:W-:Y:S01]  /*4d30*/  FMUL.FTZ R161, R21.reuse, R97 ;  /* 0x0000006115a17220 */ /* 0x040fe20000410000 */
[----:B------:R-:W-:-:S03]  /*4d40*/  FMUL.FTZ R163, R21, R98 ;  /* 0x0000006215a37220 */ /* 0x000fc60000410000 */
[----:B------:R-:W1:Y:S01]  /*4d50*/  MUFU.EX2 R155, R161 ;  /* 0x000000a1009b7308 */ /* 0x000e620000000800 */
[----:B0-----:R-:W-:Y:S02]  /*4d60*/  HADD2.F32 R162, -RZ, R17.H0_H0 ;  /* 0x20000011ffa27230 */ /* 0x001fe40000004100 */
[----:B------:R-:W0:Y:S05]  /*4d70*/  LDS.U16 R17, [R89+0x12] ;  /* 0x0000120059117984 */ /* 0x000e2a0000000400 */
[----:B------:R-:W2:Y:S01]  /*4d80*/  MUFU.EX2 R159, R163 ;  /* 0x000000a3009f7308 */ /* 0x000ea20000000800 */
[----:B-1----:R-:W-:Y:S01]  /*4d90*/  FSEL R155, R155, 1, !P0 ;  /* 0x3f8000009b9b7808 */ /* 0x002fe20004000000 */
[----:B------:R-:W-:Y:S01]  /*4da0*/  FMUL.FTZ R162, R131, R162 ;  /* 0x000000a283a27220 */ /* 0x000fe20000410000 */
[----:B------:R-:W-:-:S04]  /*4db0*/  ISETP.GE.U32.AND P0, PT, R39, R71, PT ;  /* 0x000000472700720c */ /* 0x000fc80003f06070 */
[----:B------:R-:W-:Y:S02]  /*4dc0*/  FSEL R162, R162, RZ, !P0 ;  /* 0x000000ffa2a27208 */ /* 0x000fe40004000000 */
[----:B--2---:R-:W-:Y:S02]  /*4dd0*/  FSEL R159, R159, 1, !P0 ;  /* 0x3f8000009f9f7808 */ /* 0x004fe40004000000 */
        /* <DEDUP_REMOVED lines=51> */
[----:B------:R-:W-:Y:S01]  /*5110*/  FSEL R176, R17, RZ, !P0 ;  /* 0x000000ff11b07208 */ /* 0x000fe20004000000 */
        /* <DEDUP_REMOVED lines=9> */
[----:B------:R-:W-:Y:S02]  /*51b0*/  FMUL.FTZ R178, R147, R178 ;  /* 0x000000b293b27220 */ /* 0x000fe40000410000 */
[----:B------:R-:W-:Y:S02]  /*51c0*/  FFMA.FTZ R17, R159, R17, R162 ;  /* 0x000000119f117223 */ /* 0x000fe400000100a2 */
[----:B------:R-:W-:Y:S02]  /*51d0*/  FMUL.FTZ R178, R149, R178 ;  /* 0x000000b295b27220 */ /* 0x000fe40000410000 */
[----:B------:R-:W-:Y:S01]  /*51e0*/  FFMA.FTZ R17, R161, R17, R164 ;  /* 0x00000011a1117223 */ /* 0x000fe200000100a4 */
[----:B------:R-:W0:Y:S01]  /*51f0*/  MUFU.EX2 R21, R21 ;  /* 0x0000001500157308 */ /* 0x000e220000000800 */
[----:B------:R-:W-:-:S02]  /*5200*/  FMUL.FTZ R178, R151, R178 ;  /* 0x000000b297b27220 */ /* 0x000fc40000410000 */
[----:B------:R-:W-:Y:S02]  /*5210*/  FFMA.FTZ R17, R163, R17, R166 ;  /* 0x00000011a3117223 */ /* 0x000fe400000100a6 */
[----:B------:R-:W-:Y:S02]  /*5220*/  FMUL.FTZ R178, R153, R178 ;  /* 0x000000b299b27220 */ /* 0x000fe40000410000 */
[----:B------:R-:W-:Y:S02]  /*5230*/  FFMA.FTZ R17, R165, R17, R168 ;  /* 0x00000011a5117223 */ /* 0x000fe400000100a8 */
[----:B------:R-:W-:Y:S02]  /*5240*/  FMUL.FTZ R178, R157, R178 ;  /* 0x000000b29db27220 */ /* 0x000fe40000410000 */
[----:B------:R-:W-:Y:S02]  /*5250*/  FFMA.FTZ R17, R167, R17, R170 ;  /* 0x00000011a7117223 */ /* 0x000fe400000100aa */
[----:B------:R-:W-:-:S02]  /*5260*/  FMUL.FTZ R178, R155, R178 ;  /* 0x000000b29bb27220 */ /* 0x000fc40000410000 */
[----:B------:R-:W-:Y:S01]  /*5270*/  FFMA.FTZ R17, R169, R17, R172 ;  /* 0x00000011a9117223 */ /* 0x000fe200000100ac */
[----:B0-----:R-:W-:Y:S01]  /*5280*/  FSEL R173, R21, 1, !P0 ;  /* 0x3f80000015ad7808 */ /* 0x001fe20004000000 */
[----:B------:R-:W-:Y:S02]  /*5290*/  FMUL.FTZ R178, R159, R178 ;  /* 0x000000b29fb27220 */ /* 0x000fe40000410000 */
[----:B------:R-:W-:Y:S01]  /*52a0*/  FFMA.FTZ R17, R171, R17, R174 ;  /* 0x00000011ab117223 */ /* 0x000fe200000100ae */
[----:B------:R-:W-:Y:S01]  /*52b0*/  ISETP.GE.AND P0, PT, R83, 0x1, PT ;  /* 0x000000015300780c */ /* 0x000fe20003f06270 */
[----:B------:R-:W2:Y:S01]  /*52c0*/  @!P2 LDG.E.U16 R21, desc[UR18][R18.64+0xc0] ;  /* 0x0000c0121215a981 */ /* 0x000ea2000c1e1500 */
        /* <DEDUP_REMOVED lines=9> */
[----:B0-----:R-:W-:-:S05]  /*5360*/  FFMA.FTZ R17, R193, R17, R180 ;  /* 0x00000011c1117223 */ /* 0x001fca00000100b4 */
[----:B------:R-:W-:Y:S02]  /*5370*/  FSEL R182, R180, R17, !P0 ;  /* 0x00000011b4b67208 */ /* 0x000fe40004000000 */
[----:B------:R-:W3:Y:S04]  /*5380*/  @!P1 LDG.E.U16 R17, desc[UR18][R18.64+0x80] ;  /* 0x0000801212119981 */ /* 0x000ee8000c1e1500 */
[----:B------:R-:W0:Y:S04]  /*5390*/  SHFL.UP PT, R178, R193, 0x1, RZ ;  /* 0x04200000c1b27989 */ /* 0x000e2800000e00ff */
[----:B------:R-:W1:Y:S01]  /*53a0*/  SHFL.UP PT, R184, R182, 0x2, RZ ;  /* 0x04400000b6b87989 */ /* 0x000e6200000e00ff */
[----:B0-----:R-:W-:Y:S01]  /*53b0*/  @P0 FMUL.FTZ R193, R193, R178 ;  /* 0x000000b2c1c10220 */ /* 0x001fe20000410000 */
[----:B------:R-:W-:-:S04]  /*53c0*/  HFMA2 R178, -RZ, RZ, 0, 0 ;  /* 0x00000000ffb27431 */ /* 0x000fc800000001ff */
[----:B------:R-:W0:Y:S01]  /*53d0*/  SHFL.UP PT, R180, R193, 0x2, RZ ;  /* 0x04400000c1b47989 */ /* 0x000e2200000e00ff */
[----:B------:R-:W-:-:S03]  /*53e0*/  ISETP.GE.AND P0, PT, R83, 0x2, PT ;  /* 0x000000025300780c */ /* 0x000fc60003f06270 */
[----:B------:R-:W-:Y:S01]  /*53f0*/  STS.U16 [R72+0x420], R15 ;  /* 0x0004200f48007388 */ /* 0x000fe20000000400 */
[----:B------:R-:W4:Y:S01]  /*5400*/  S2UR UR6, SR_CgaCtaId ;  /* 0x00000000000679c3 */ /* 0x000f220000008800 */
[----:B------:R-:W-:Y:S02]  /*5410*/  UMOV UR4, 0x400 ;  /* 0x0000040000047882 */ /* 0x000fe40000000000 */
[----:B----4-:R-:W-:Y:S01]  /*5420*/  ULEA UR4, UR6, UR4, 0x18 ;  /* 0x0000000406047291 */ /* 0x010fe2000f8ec0ff */
[----:B------:R-:W-:Y:S01]  /*5430*/  BSSY.RECONVERGENT B0, `(.L_x_4081) ;  /* 0x0000072000007945 */ /* 0x000fe20003800200 */
[----:B---3--:R-:W-:Y:S01]  /*5440*/  @!P1 PRMT R178, R17, 0x5410, RZ ;  /* 0x0000541011b29816 */ /* 0x008fe200000000ff */
[----:B-1----:R-:W-:-:S05]  /*5450*/  FFMA.FTZ R17, R193, R184, R182 ;  /* 0x000000b8c1117223 */ /* 0x002fca00000100b6 */
[----:B------:R-:W-:-:S05]  /*5460*/  FSEL R184, R182, R17, !P0 ;  /* 0x00000011b6b87208 */ /* 0x000fca0004000000 */
[----:B------:R-:W1:Y:S01]  /*5470*/  SHFL.UP PT, R17, R184, 0x4, RZ ;  /* 0x04800000b8117989 */ /* 0x000e6200000e00ff */
[----:B0-----:R-:W-:-:S05]  /*5480*/  @P0 FMUL.FTZ R193, R193, R180 ;  /* 0x000000b4c1c10220 */ /* 0x001fca0000410000 */
[----:B------:R-:W0:Y:S01]  /*5490*/  SHFL.UP PT, R186, R193, 0x4, RZ ;  /* 0x04800000c1ba7989 */ /* 0x000e2200000e00ff */
[----:B------:R-:W-:Y:S01]  /*54a0*/  ISETP.GE.AND P0, PT, R83, 0x4, PT ;  /* 0x000000045300780c */ /* 0x000fe20003f06270 */
[----:B------:R-:W-:Y:S01]  /*54b0*/  IMAD.MOV.U32 R180, RZ, RZ, RZ ;  /* 0x000000ffffb47224 */ /* 0x000fe200078e00ff */
[--C-:B--2---:R-:W-:Y:S02]  /*54c0*/  @!P2 PRMT R178, R178, 0x5410, R21.reuse ;  /* 0x00005410b2b2a816 */ /* 0x104fe40000000015 */
[----:B------:R-:W-:Y:S02]  /*54d0*/  PRMT R21, R15, 0x7632, R21 ;  /* 0x000076320f157816 */ /* 0x000fe40000000015 */
[----:B------:R-:W-:Y:S02]  /*54e0*/  @!P3 PRMT R180, R177, 0x5410, RZ ;  /* 0x00005410b1b4b816 */ /* 0x000fe400000000ff */
[----:B------:R-:W-:Y:S01]  /*54f0*/  PRMT R177, R14, 0x7632, R177 ;  /* 0x000076320eb17816 */ /* 0x000fe200000000b1 */
[----:B-1----:R-:W-:-:S05]  /*5500*/  FFMA.FTZ R17, R193, R17, R184 ;  /* 0x00000011c1117223 */ /* 0x002fca00000100b8 */
[----:B------:R-:W-:Y:S01]  /*5510*/  FSEL R184, R184, R17, !P0 ;  /* 0x00000011b8b87208 */ /* 0x000fe20004000000 */
[----:B0-----:R-:W-:Y:S01]  /*5520*/  @P0 FMUL.FTZ R193, R193, R186 ;  /* 0x000000bac1c10220 */ /* 0x001fe20000410000 */
[----:B------:R-:W-:Y:S01]  /*5530*/  STS.U16 [R70+0x460], R21 ;  /* 0x0004601546007388 */ /* 0x000fe20000000400 */
[----:B-----5:R-:W-:-:S03]  /*5540*/  @!P4 PRMT R180, R180, 0x5410, R179 ;  /* 0x00005410b4b4c816 */ /* 0x020fc600000000b3 */
[----:B------:R-:W0:Y:S01]  /*5550*/  SHFL.UP PT, R17, R184, 0x8, RZ ;  /* 0x05000000b8117989 */ /* 0x000e2200000e00ff */
[----:B------:R-:W-:-:S03]  /*5560*/  PRMT R179, R16, 0x7632, R179 ;  /* 0x0000763210b37816 */ /* 0x000fc600000000b3 */
[----:B------:R-:W-:Y:S04]  /*5570*/  STS.U16 [R77+0x4a0], R14 ;  /* 0x0004a00e4d007388 */ /* 0x000fe80000000400 */
[----:B------:R-:W-:Y:S04]  /*5580*/  STS.U16 [R76+0x4e0], R177 ;  /* 0x0004e0b14c007388 */ /* 0x000fe80000000400 */
[----:B------:R-:W-:Y:S04]  /*5590*/  STS.U16 [R75+0x520], R16 ;  /* 0x000520104b007388 */ /* 0x000fe80000000400 */
[----:B------:R-:W1:Y:S01]  /*55a0*/  SHFL.UP PT, R16, R193, 0x8, RZ ;  /* 0x05000000c1107989 */ /* 0x000e6200000e00ff */
[----:B------:R-:W-:-:S02]  /*55b0*/  ISETP.GE.AND P1, PT, R83, 0x8, PT ;  /* 0x000000085300780c */ /* 0x000fc40003f26270 */
[----:B------:R-:W-:Y:S02]  /*55c0*/  MOV R182, RZ ;  /* 0x000000ff00b67202 */ /* 0x000fe40000000f00 */
[----:B------:R-:W-:Y:S02]  /*55d0*/  @!P5 PRMT R182, R181, 0x5410, RZ ;  /* 0x00005410b5b6d816 */ /* 0x000fe400000000ff */
[----:B------:R-:W-:Y:S01]  /*55e0*/  PRMT R181, R20, 0x7632, R181 ;  /* 0x0000763214b57816 */ /* 0x000fe200000000b5 */
[----:B0-----:R-:W-:Y:S01]  /*55f0*/  FFMA.FTZ R17, R193, R17, R184 ;  /* 0x00000011c1117223 */ /* 0x001fe200000100b8 */
[----:B------:R-:W-:Y:S01]  /*5600*/  PRMT R15, R150, 0x7632, R15 ;  /* 0x00007632960f7816 */ /* 0x000fe2000000000f */
[----:B------:R-:W-:Y:S01]  /*5610*/  STS.U16 [R74+0x560], R179 ;  /* 0x000560b34a007388 */ /* 0x000fe20000000400 */
[----:B------:R-:W-:-:S03]  /*5620*/  PRMT R21, R178, 0x7632, R21 ;  /* 0x00007632b2157816 */ /* 0x000fc60000000015 */
[----:B------:R0:W-:Y:S01]  /*5630*/  STS.U16 [R73+0x5a0], R20 ;  /* 0x0005a01449007388 */ /* 0x0001e20000000400 */
[----:B------:R-:W-:-:S03]  /*5640*/  FSEL R192, R184, R17, !P1 ;  /* 0x00000011b8c07208 */ /* 0x000fc60004800000 */
[----:B------:R-:W-:Y:S01]  /*5650*/  STS.U16 [R82+0x5e0], R181 ;  /* 0x0005e0b552007388 */ /* 0x000fe20000000400 */
[----:B------:R-:W-:-:S03]  /*5660*/  ISETP.NE.AND P0, PT, R69, RZ, PT ;  /* 0x000000ff4500720c */ /* 0x000fc60003f05270 */
[----:B------:R-:W-:Y:S01]  /*5670*/  STS.U16 [R81+0x620], R150 ;  /* 0x0006209651007388 */ /* 0x000fe20000000400 */
[----:B0-----:R-:W-:Y:S01]  /*5680*/  PRMT R20, R180, 0x7632, R20 ;  /* 0x00007632b4147816 */ /* 0x001fe20000000014 */
[----:B-1----:R-:W-:Y:S02]  /*5690*/  @P1 FMUL.FTZ R193, R193, R16 ;  /* 0x00000010c1c11220 */ /* 0x002fe40000410000 */
[----:B------:R0:W-:Y:S04]  /*56a0*/  STS.U16 [R80+0x660], R15 ;  /* 0x0006600f50007388 */ /* 0x0001e80000000400 */
[----:B------:R-:W-:Y:S04]  /*56b0*/  STS.U16 [R79+0x6a0], R178 ;  /* 0x0006a0b24f007388 */ /* 0x000fe80000000400 */
[----:B------:R-:W-:Y:S01]  /*56c0*/  STS.U16 [R78+0x6e0], R21 ;  /* 0x0006e0154e007388 */ /* 0x000fe20000000400 */
[----:B------:R-:W-:-:S03]  /*56d0*/  ISETP.NE.OR P0, PT, R24, RZ, !P0 ;  /* 0x000000ff1800720c */ /* 0x000fc60004705670 */
[----:B------:R-:W-:Y:S04]  /*56e0*/  STS.U16 [R85+0x720], R180 ;  /* 0x000720b455007388 */ /* 0x000fe80000000400 */
[----:B------:R-:W-:Y:S01]  /*56f0*/  STS.U16 [R86+0x760], R20 ;  /* 0x0007601456007388 */ /* 0x000fe20000000400 */
[----:B------:R-:W-:-:S03]  /*5700*/  @!P6 PRMT R182, R182, 0x5410, R183 ;  /* 0x00005410b6b6e816 */ /* 0x000fc600000000b7 */
[----:B------:R-:W1:Y:S04]  /*5710*/  SHFL.UP PT, R20, R193, 0x10, RZ ;  /* 0x06000000c1147989 */ /* 0x000e6800000e00ff */
[----:B------:R-:W2:Y:S01]  /*5720*/  SHFL.UP PT, R21, R192, 0x10, RZ ;  /* 0x06000000c0157989 */ /* 0x000ea200000e00ff */
[----:B------:R-:W-:Y:S01]  /*5730*/  HFMA2 R14, -RZ, RZ, 1.875, 0 ;  /* 0x3f800000ff0e7431 */ /* 0x000fe200000001ff */
[----:B------:R-:W-:Y:S01]  /*5740*/  PRMT R177, R182, 0x7632, R177 ;  /* 0x00007632b6b17816 */ /* 0x000fe200000000b1 */
[----:B0-----:R-:W-:Y:S01]  /*5750*/  IMAD.MOV.U32 R15, RZ, RZ, RZ ;  /* 0x000000ffff0f7224 */ /* 0x001fe200078e00ff */
[----:B------:R-:W-:Y:S04]  /*5760*/  STS.U16 [R87+0x7a0], R182 ;  /* 0x0007a0b657007388 */ /* 0x000fe80000000400 */
[----:B------:R-:W-:Y:S01]  /*5770*/  STS.U16 [R88+0x7e0], R177 ;  /* 0x0007e0b158007388 */ /* 0x000fe20000000400 */
[----:B------:R-:W-:-:S03]  /*5780*/  NOP ;  /* 0x0000000000007918 */ /* 0x000fc60000000000 */
[----:B------:R-:W0:Y:S01]  /*5790*/  @!P0 LDS.64 R14, [UR5] ;  /* 0x00000005ff0e8984 */ /* 0x000e220008000a00 */
[----:B------:R-:W-:-:S03]  /*57a0*/  ISETP.NE.AND P0, PT, R83, 0x1f, PT ;  /* 0x0000001f5300780c */ /* 0x000fc60003f05270 */
[----:B------:R-:W-:Y:S01]  /*57b0*/  LDS.U16 R150, [R89+0x420] ;  /* 0x0004200059967984 */ /* 0x000fe20000000400 */
[----:B-1----:R-:W-:-:S03]  /*57c0*/  FMUL.FTZ R20, R193, R20 ;  /* 0x00000014c1147220 */ /* 0x002fc60000410000 */
[----:B------:R-:W-:Y:S01]  /*57d0*/  LDS.U16 R177, [R89+0x422] ;  /* 0x0004220059b17984 */ /* 0x000fe20000000400 */
        /* <DEDUP_REMOVED lines=19> */
[----:B0-----:R-:W-:Y:S04]  /*5910*/  @!P1 STS.64 [UR4+0x850], R14 ;  /* 0x0008500eff009988 */ /* 0x001fe80008000a04 */
        /* <DEDUP_REMOVED lines=12> */
[----:B------:R-:W-:Y:S01]  /*59e0*/  FFMA.FTZ R145, R145, R194, R146 ;  /* 0x000000c291917223 */ /* 0x000fe20000010092 */
[----:B------:R-:W-:-:S03]  /*59f0*/  ISETP.NE.AND P2, PT, R24, RZ, PT ;  /* 0x000000ff1800720c */ /* 0x000fc60003f45270 */
[----:B------:R-:W-:-:S04]  /*5a00*/  FFMA.FTZ R147, R147, R145, R148 ;  /* 0x0000009193937223 */ /* 0x000fc80000010094 */
[----:B------:R-:W-:Y:S01]  /*5a10*/  FFMA.FTZ R149, R149, R147, R152 ;  /* 0x0000009395957223 */ /* 0x000fe20000010098 */
[----:B------:R-:W-:-:S03]  /*5a20*/  LEA R18, P0, R6, R18, 0x1 ;  /* 0x0000001206127211 */ /* 0x000fc600078008ff */
[----:B------:R-:W-:Y:S01]  /*5a30*/  FFMA.FTZ R151, R151, R149, R154 ;  /* 0x0000009597977223 */ /* 0x000fe2000001009a */
[----:B------:R-:W-:-:S03]  /*5a40*/  LEA R143, P1, R8, R12, 0x1 ;  /* 0x0000000c088f7211 */ /* 0x000fc600078208ff */
[----:B------:R-:W-:Y:S01]  /*5a50*/  FFMA.FTZ R153, R153, R151, R156 ;  /* 0x0000009799997223 */ /* 0x000fe2000001009c */
[----:B------:R-:W-:Y:S01]  /*5a60*/  IMAD.X R19, R19, 0x1, R7, P0 ;  /* 0x0000000113137824 */ /* 0x000fe200000e0607 */
[----:B------:R-:W-:Y:S01]  /*5a70*/  IADD3.X R146, PT, PT, R13, R9, RZ, P1, !PT ;  /* 0x000000090d927210 */ /* 0x000fe20000ffe4ff */
[----:B------:R-:W-:Y:S02]  /*5a80*/  HADD2.F32 R21, -RZ, R150.H0_H0 ;  /* 0x20000096ff157230 */ /* 0x000fe40000004100 */
[----:B------:R-:W-:Y:S01]  /*5a90*/  FFMA.FTZ R157, R157, R153, R160 ;  /* 0x000000999d9d7223 */ /* 0x000fe200000100a0 */
[----:B------:R-:W-:Y:S02]  /*5aa0*/  HADD2.F32 R20, -RZ, R177.H0_H0 ;  /* 0x200000b1ff147230 */ /* 0x000fe40000004100 */
        /* <DEDUP_REMOVED lines=10> */
.L_x_4082:
[----:B------:R-:W-:Y:S05]  /*5b50*/  BSYNC.RECONVERGENT B0 ;  /* 0x0000000000007941 */ /* 0x000fea0003800200 */
.L_x_4081:
[----:B------:R-:W-:Y:S01]  /*5b60*/  FFMA.FTZ R155, R155, R157, R158 ;  /* 0x0000009d9b9b7223 */ /* 0x000fe2000001009e */
[----:B0-----:R-:W-:Y:S01]  /*5b70*/  HADD2.F32 R13, -RZ, R178.H0_H0 ;  /* 0x200000b2ff0d7230 */ /* 0x001fe20000004100 */
[----:B------:R-:W-:Y:S01]  /*5b80*/  IADD3 R141, PT, PT, R141, 0x1, RZ ;  /* 0x000000018d8d7810 */ /* 0x000fe20007ffe0ff */
[----:B------:R-:W-:Y:S02]  /*5b90*/  HADD2.F32 R12, -RZ, R179.H0_H0 ;  /* 0x200000b3ff0c7230 */ /* 0x000fe40000004100 */
[----:B------:R-:W-:Y:S01]  /*5ba0*/  FFMA.FTZ R159, R159, R155, R162 ;  /* 0x0000009b9f9f7223 */ /* 0x000fe200000100a2 */
[----:B------:R-:W-:Y:S02]  /*5bb0*/  HADD2.F32 R15, -RZ, R180.H0_H0 ;  /* 0x200000b4ff0f7230 */ /* 0x000fe40000004100 */
[----:B------:R-:W-:Y:S01]  /*5bc0*/  FFMA.FTZ R110, R13, R147, R110 ;  /* 0x000000930d6e7223 */ /* 0x000fe2000001006e */
[----:B------:R-:W-:Y:S02]  /*5bd0*/  HADD2.F32 R14, -RZ, R181.H0_H0 ;  /* 0x200000b5ff0e7230 */ /* 0x000fe40000004100 */
[----:B------:R-:W-:Y:S01]  /*5be0*/  FFMA.FTZ R161, R161, R159, R164 ;  /* 0x0000009fa1a17223 */ /* 0x000fe200000100a4 */
[----:B------:R-:W-:Y:S01]  /*5bf0*/  FFMA.FTZ R113, R12, R149, R113 ;  /* 0x000000950c717223 */ /* 0x000fe20000010071 */
[----:B------:R-:W-:Y:S01]  /*5c00*/  HADD2.F32 R13, -RZ, R182.H0_H0 ;  /* 0x200000b6ff0d7230 */ /* 0x000fe20000004100 */
[----:B------:R-:W-:Y:S01]  /*5c10*/  ISETP.NE.AND P0, PT, R141, RZ, PT ;  /* 0x000000ff8d00720c */ /* 0x000fe20003f05270 */
        /* <DEDUP_REMOVED lines=22> */
[----:B------:R-:W-:Y:S01]  /*5d80*/  UIADD3 UR5, UPT, UPT, UR5, 0x8, URZ ;  /* 0x0000000805057890 */ /* 0x000fe2000fffe0ff */
        /* <DEDUP_REMOVED lines=8> */
[----:B------:R-:W-:Y:S01]  /*5e10*/  IMAD.X R142, R142, 0x1, R5, P1 ;  /* 0x000000018e8e7824 */ /* 0x000fe200008e0605 */
[----:B------:R-:W-:Y:S01]  /*5e20*/  IADD3 R140, PT, PT, R140, 0x1, RZ ;  /* 0x000000018c8c7810 */ /* 0x000fe20007ffe0ff */
[----:B------:R-:W-:Y:S06]  /*5e30*/  @P0 BRA `(.L_x_4083) ;  /* 0xffffffe0007c0947 */ /* 0x000fec000383ffff */
.L_x_4080:
        /* <DEDUP_REMOVED lines=8> */
[C---:B------:R-:W-:Y:S02]  /*5ec0*/  PRMT R8, R5.reuse, 0x7610, R8 ;  /* 0x0000761005087816 */ /* 0x040fe40000000008 */
[C---:B------:R-:W-:Y:S01]  /*5ed0*/  PRMT R10, R4.reuse, 0x7610, R10 ;  /* 0x00007610040a7816 */ /* 0x040fe2000000000a */
[----:B------:R-:W2:Y:S01]  /*5ee0*/  LDC.64 R128, c[0x0][0x418] ;  /* 0x00010600ff807b82 */ /* 0x000ea20000000a00 */
[----:B------:R-:W-:Y:S02]  /*5ef0*/  PRMT R11, R4, 0x7632, R11 ;  /* 0x00007632040b7816 */ /* 0x000fe4000000000b */
[----:B------:R-:W-:-:S02]  /*5f00*/  PRMT R9, R5, 0x7632, R9 ;  /* 0x0000763205097816 */ /* 0x000fc40000000009 */
[----:B------:R-:W-:Y:S02]  /*5f10*/  F2FP.F16.F32.PACK_AB R4, R117, R114 ;  /* 0x000000727504723e */ /* 0x000fe400000000ff */
[----:B------:R-:W-:Y:S02]  /*5f20*/  F2FP.F16.F32.PACK_AB R5, R119, R116 ;  /* 0x000000747705723e */ /* 0x000fe400000000ff */
        /* <DEDUP_REMOVED lines=8> */
[----:B---3--:R-:W-:Y:S02]  /*5fb0*/  PRMT R7, R4, 0x7632, R7 ;  /* 0x0000763204077816 */ /* 0x008fe40000000007 */
[----:B------:R-:W-:Y:S01]  /*5fc0*/  F2FP.F16.F32.PACK_AB R4, R123, R120 ;  /* 0x000000787b04723e */ /* 0x000fe200000000ff */
[----:B------:R3:W-:Y:S01]  /*5fd0*/  STS.U16 [R89+0xc], R12 ;  /* 0x00000c0c59007388 */ /* 0x0007e20000000400 */
[----:B----4-:R-:W-:Y:S02]  /*5fe0*/  F2FP.F16.F32.PACK_AB R6, R121, R118 ;  /* 0x000000767906723e */ /* 0x010fe400000000ff */
[----:B------:R-:W-:Y:S01]  /*5ff0*/  PRMT R16, R4, 0x7632, R16 ;  /* 0x0000763204107816 */ /* 0x000fe20000000010 */
[----:B------:R-:W-:Y:S01]  /*6000*/  STS.U16 [R89+0x4], R8 ;  /* 0x0000040859007388 */ /* 0x000fe20000000400 */
[----:B-----5:R-:W-:-:S03]  /*6010*/  PRMT R10, R6, 0x7632, R10 ;  /* 0x00007632060a7816 */ /* 0x020fc6000000000a */
[----:B------:R4:W-:Y:S01]  /*6020*/  STS.U16 [R89+0x6], R9 ;  /* 0x0000060959007388 */ /* 0x0009e20000000400 */
[----:B---3--:R-:W-:-:S03]  /*6030*/  PRMT R12, R5, 0x7632, R12 ;  /* 0x00007632050c7816 */ /* 0x008fc6000000000c */
[----:B------:R-:W-:Y:S04]  /*6040*/  STS.U16 [R89+0xa], R11 ;  /* 0x00000a0b59007388 */ /* 0x000fe80000000400 */
[----:B------:R-:W-:Y:S01]  /*6050*/  STS.U16 [R89+0xe], R7 ;  /* 0x00000e0759007388 */ /* 0x000fe20000000400 */
[----:B----4-:R-:W3:Y:S03]  /*6060*/  LDC.64 R8, c[0x0][0x420] ;  /* 0x00010800ff087b82 */ /* 0x010ee60000000a00 */
[----:B------:R-:W-:Y:S04]  /*6070*/  STS.U16 [R89+0x10], R13 ;  /* 0x0000100d59007388 */ /* 0x000fe80000000400 */
[----:B------:R-:W-:Y:S04]  /*6080*/  STS.U16 [R89+0x12], R14 ;  /* 0x0000120e59007388 */ /* 0x000fe80000000400 */
[----:B------:R-:W-:Y:S04]  /*6090*/  STS.U16 [R89+0x14], R6 ;  /* 0x0000140659007388 */ /* 0x000fe80000000400 */
[----:B------:R-:W-:Y:S04]  /*60a0*/  STS.U16 [R89+0x16], R10 ;  /* 0x0000160a59007388 */ /* 0x000fe80000000400 */
[----:B------:R4:W-:Y:S04]  /*60b0*/  STS.U16 [R89+0x18], R4 ;  /* 0x0000180459007388 */ /* 0x0009e80000000400 */
[----:B------:R-:W-:Y:S04]  /*60c0*/  STS.U16 [R89+0x1a], R16 ;  /* 0x00001a1059007388 */ /* 0x000fe80000000400 */
[----:B------:R5:W-:Y:S01]  /*60d0*/  STS.U16 [R89+0x1c], R5 ;  /* 0x00001c0559007388 */ /* 0x000be20000000400 */
[----:B----4-:R-:W-:-:S03]  /*60e0*/  MOV R4, R84 ;  /* 0x0000005400047202 */ /* 0x010fc60000000f00 */
[----:B------:R-:W-:Y:S01]  /*60f0*/  STS.U16 [R89+0x1e], R12 ;  /* 0x00001e0c59007388 */ /* 0x000fe20000000400 */
[----:B------:R-:W-:-:S03]  /*6100*/  NOP ;  /* 0x0000000000007918 */ /* 0x000fc60000000000 */
[----:B------:R-:W-:Y:S01]  /*6110*/  LDS.U16 R11, [R72] ;  /* 0x00000000480b7984 */ /* 0x000fe20000000400 */
[----:B-----5:R-:W-:-:S03]  /*6120*/  IMAD.MOV.U32 R5, RZ, RZ, RZ ;  /* 0x000000ffff057224 */ /* 0x020fc600078e00ff */
[----:B------:R-:W-:Y:S01]  /*6130*/  LDS.U16 R13, [R70+0x40] ;  /* 0x00004000460d7984 */ /* 0x000fe20000000400 */
[----:B---3--:R-:W-:-:S03]  /*6140*/  IMAD.WIDE.U32 R6, R8, UR20, R4 ;  /* 0x0000001408067c25 */ /* 0x008fc6000f8e0004 */
[----:B------:R-:W-:Y:S01]  /*6150*/  LDS.U16 R15, [R77+0x80] ;  /* 0x000080004d0f7984 */ /* 0x000fe20000000400 */
[----:B------:R-:W-:-:S03]  /*6160*/  IMAD R7, R9, UR20, R7 ;  /* 0x0000001409077c24 */ /* 0x000fc6000f8e0207 */
[----:B------:R-:W-:Y:S01]  /*6170*/  LDS.U16 R17, [R76+0xc0] ;  /* 0x0000c0004c117984 */ /* 0x000fe20000000400 */
[----:B0-----:R-:W-:-:S03]  /*6180*/  IMAD.WIDE.U32 R6, R0, R126, R6 ;  /* 0x0000007e00067225 */ /* 0x001fc600078e0006 */
[----:B------:R-:W-:Y:S01]  /*6190*/  LDS.U16 R19, [R75+0x100] ;  /* 0x000100004b137984 */ /* 0x000fe20000000400 */
[----:B------:R-:W-:Y:S01]  /*61a0*/  IMAD R7, R0, R127, R7 ;  /* 0x0000007f00077224 */ /* 0x000fe200078e0207 */
[----:B------:R-:W-:Y:S01]  /*61b0*/  IADD3 R6, P1, PT, R46, R6, RZ ;  /* 0x000000062e067210 */ /* 0x000fe20007f3e0ff */
[----:B------:R-:W0:Y:S01]  /*61c0*/  LDC.64 R126, c[0x0][0x410] ;  /* 0x00010400ff7e7b82 */ /* 0x000e220000000a00 */
[----:B------:R-:W-:Y:S02]  /*61d0*/  LDS.U16 R21, [R74+0x140] ;  /* 0x000140004a157984 */ /* 0x000fe40000000400 */
        /* <DEDUP_REMOVED lines=157> */
[----:B-----5:R-:W-:Y:S02]  /*6bb0*/  HADD2.F32 R96, -RZ, R7.H0_H0 ;  /* 0x20000007ff607230 */ /* 0x020fe40000004100 */
[----:B------:R-:W-:Y:S01]  /*6bc0*/  HADD2.F32 R99, -RZ, R13.H0_H0 ;  /* 0x2000000dff637230 */ /* 0x000fe20000004100 */
[----:B------:R-:W1:Y:S01]  /*6bd0*/  MUFU.EX2 R15, R15 ;  /* 0x0000000f000f7308 */ /* 0x000e620000000800 */
[----:B------:R-:W-:Y:S02]  /*6be0*/  HADD2.F32 R12, -RZ, R12.H0_H0 ;  /* 0x2000000cff0c7230 */ /* 0x000fe40000004100 */
[----:B------:R-:W-:Y:S01]  /*6bf0*/  FMUL.FTZ R93, R92, -1.4426950216293334961 ;  /* 0xbfb8aa3b5c5d7820 */ /* 0x000fe20000410000 */
[----:B------:R-:W-:Y:S01]  /*6c00*/  FMUL.FTZ R95, R94, -1.4426950216293334961 ;  /* 0xbfb8aa3b5e5f7820 */ /* 0x000fe20000410000 */
[----:B------:R-:W-:Y:S01]  /*6c10*/  FMUL.FTZ R97, R8, -1.4426950216293334961 ;  /* 0xbfb8aa3b08617820 */ /* 0x000fe20000410000 */
[----:B------:R-:W-:Y:S01]  /*6c20*/  FMUL.FTZ R9, R98, -1.4426950216293334961 ;  /* 0xbfb8aa3b62097820 */ /* 0x000fe20000410000 */
[----:B------:R-:W-:Y:S01]  /*6c30*/  FMUL.FTZ R101, R100, -1.4426950216293334961 ;  /* 0xbfb8aa3b64657820 */ /* 0x000fe20000410000 */
[----:B------:R-:W-:Y:S01]  /*6c40*/  FMUL.FTZ R11, R10, -1.4426950216293334961 ;  /* 0xbfb8aa3b0a0b7820 */ /* 0x000fe20000410000 */
[----:B------:R-:W2:Y:S01]  /*6c50*/  MUFU.EX2 R17, R17 ;  /* 0x0000001100117308 */ /* 0x000ea20000000800 */
[----:B------:R-:W-:Y:S01]  /*6c60*/  FMUL.FTZ R7, R96, -1.4426950216293334961 ;  /* 0xbfb8aa3b60077820 */ /* 0x000fe20000410000 */
[----:B0-----:R-:W-:-:S06]  /*6c70*/  HADD2.F32 R103, -RZ, R6.H0_H0 ;  /* 0x20000006ff677230 */ /* 0x001fcc0000004100 */
[----:B------:R-:W0:Y:S01]  /*6c80*/  MUFU.EX2 R21, R21 ;  /* 0x0000001500157308 */ /* 0x000e220000000800 */
[----:B------:R-:W-:Y:S01]  /*6c90*/  FMUL.FTZ R13, R99, -1.4426950216293334961 ;  /* 0xbfb8aa3b630d7820 */ /* 0x000fe20000410000 */
[----:B------:R-:W-:-:S06]  /*6ca0*/  FMUL.FTZ R104, R103, -1.4426950216293334961 ;  /* 0xbfb8aa3b67687820 */ /* 0x000fcc0000410000 */
[----:B------:R-:W3:Y:S01]  /*6cb0*/  MUFU.EX2 R84, R84 ;  /* 0x0000005400547308 */ /* 0x000ee20000000800 */
[----:B------:R-:W-:Y:S01]  /*6cc0*/  FMUL.FTZ R6, R12, -1.4426950216293334961 ;  /* 0xbfb8aa3b0c067820 */ /* 0x000fe20000410000 */
[----:B------:R-:W-:-:S06]  /*6cd0*/  FADD.FTZ R19, R19, 1 ;  /* 0x3f80000013137421 */ /* 0x000fcc0000010000 */
        /* <DEDUP_REMOVED lines=28> */
[----:B------:R-:W2:Y:S08]  /*6ea0*/  MUFU.RCP R17, R17 ;  /* 0x0000001100117308 */ /* 0x000eb00000001000 */
[----:B------:R-:W3:Y:S08]  /*6eb0*/  MUFU.RCP R21, R21 ;  /* 0x0000001500157308 */ /* 0x000ef00000001000 */
[----:B------:R-:W4:Y:S08]  /*6ec0*/  MUFU.RCP R84, R84 ;  /* 0x0000005400547308 */ /* 0x000f300000001000 */
[----:B------:R-:W5:Y:S08]  /*6ed0*/  MUFU.RCP R91, R91 ;  /* 0x0000005b005b7308 */ /* 0x000f700000001000 */
[----:B------:R1:W-:Y:S08]  /*6ee0*/  MUFU.RCP R107, R9 ;  /* 0x00000009006b7308 */ /* 0x0003f00000001000 */
[----:B------:R-:W5:Y:S01]  /*6ef0*/  MUFU.RCP R109, R11 ;  /* 0x0000000b006d7308 */ /* 0x000f620000001000 */
[----:B-1----:R-:W-:-:S07]  /*6f00*/  FMUL.FTZ R9, R18, R19 ;  /* 0x0000001312097220 */ /* 0x002fce0000410000 */
[----:B------:R-:W1:Y:S08]  /*6f10*/  MUFU.RCP R93, R93 ;  /* 0x0000005d005d7308 */ /* 0x000e700000001000 */
[----:B------:R-:W1:Y:S08]  /*6f20*/  MUFU.RCP R95, R95 ;  /* 0x0000005f005f7308 */ /* 0x000e700000001000 */
[----:B------:R-:W1:Y:S08]  /*6f30*/  MUFU.RCP R105, R6 ;  /* 0x0000000600697308 */ /* 0x000e700000001000 */
[----:B------:R-:W1:Y:S08]  /*6f40*/  MUFU.RCP R97, R97 ;  /* 0x0000006100617308 */ /* 0x000e700000001000 */
[----:B------:R1:W1:Y:S08]  /*6f50*/  MUFU.RCP R106, R13 ;  /* 0x0000000d006a7308 */ /* 0x0002700000001000 */
[----:B------:R-:W1:Y:S08]  /*6f60*/  MUFU.RCP R101, R101 ;  /* 0x0000006500657308 */ /* 0x000e700000001000 */
[----:B------:R-:W1:Y:S08]  /*6f70*/  MUFU.RCP R19, R102 ;  /* 0x0000006600137308 */ /* 0x000e700000001000 */
[----:B------:R-:W1:Y:S01]  /*6f80*/  MUFU.RCP R104, R104 ;  /* 0x0000006800687308 */ /* 0x000e620000001000 */
[----:B0-----:R-:W-:Y:S01]  /*6f90*/  FMUL.FTZ R7, R14, R15 ;  /* 0x0000000f0e077220 */ /* 0x001fe20000410000 */
[----:B--2---:R-:W-:Y:S01]  /*6fa0*/  FMUL.FTZ R16, R16, R17 ;  /* 0x0000001110107220 */ /* 0x004fe20000410000 */
[----:B---3--:R-:W-:Y:S01]  /*6fb0*/  FMUL.FTZ R20, R20, R21 ;  /* 0x0000001514147220 */ /* 0x008fe20000410000 */
[----:B------:R-:W-:Y:S01]  /*6fc0*/  BAR.SYNC.DEFER_BLOCKING 0x0 ;  /* 0x0000000000007b1d */ /* 0x000fe20000010000 */
        /* <DEDUP_REMOVED lines=32> */
[----:B------:R0:W-:Y:S01]  /*71d0*/  STS.U16 [R89], R7 ;  /* 0x0000000759007388 */ /* 0x0001e20000000400 */
[----:B------:R-:W-:Y:S01]  /*71e0*/  PRMT R14, R9, 0x7632, R14 ;  /* 0x00007632090e7816 */ /* 0x000fe2000000000e */
[----:B------:R-:W1:Y:S01]  /*71f0*/  LDC.64 R90, c[0x0][0x430] ;  /* 0x00010c00ff5a7b82 */ /* 0x000e620000000a00 */
[----:B------:R-:W-:-:S02]  /*7200*/  PRMT R16, R83, 0x7632, R16 ;  /* 0x0000763253107816 */ /* 0x000fc40000000010 */
[----:B------:R-:W-:Y:S02]  /*7210*/  F2FP.F16.F32.PACK_AB R11, R94, R11 ;  /* 0x0000000b5e0b723e */ /* 0x000fe400000000ff */
[----:B------:R-:W-:Y:S02]  /*7220*/  F2FP.F16.F32.PACK_AB R8, R8, R13 ;  /* 0x0000000d0808723e */ /* 0x000fe400000000ff */
[----:B------:R-:W-:Y:S01]  /*7230*/  F2FP.F16.F32.PACK_AB R6, R6, R15 ;  /* 0x0000000f0606723e */ /* 0x000fe200000000ff */
[----:B------:R-:W2:Y:S01]  /*7240*/  LDC.64 R92, c[0x0][0x438] ;  /* 0x00010e00ff5c7b82 */ /* 0x000ea20000000a00 */
[----:B------:R-:W-:Y:S02]  /*7250*/  F2FP.F16.F32.PACK_AB R17, R100, R17 ;  /* 0x000000116411723e */ /* 0x000fe400000000ff */
[----:B------:R-:W-:Y:S01]  /*7260*/  F2FP.F16.F32.PACK_AB R10, R10, R19 ;  /* 0x000000130a0a723e */ /* 0x000fe200000000ff */
[----:B------:R3:W-:Y:S01]  /*7270*/  STS.U16 [R89+0x2], R12 ;  /* 0x0000020c59007388 */ /* 0x0007e20000000400 */
[----:B0-----:R-:W-:-:S02]  /*7280*/  PRMT R7, R11, 0x7632, R7 ;  /* 0x000076320b077816 */ /* 0x001fc40000000007 */
[----:B------:R-:W-:Y:S01]  /*7290*/  PRMT R13, R6, 0x7632, R13 ;  /* 0x00007632060d7816 */ /* 0x000fe2000000000d */
[----:B------:R0:W-:Y:S04]  /*72a0*/  STS.U16 [R89+0x6], R14 ;  /* 0x0000060e59007388 */ /* 0x0001e80000000400 */
[----:B------:R4:W-:Y:S01]  /*72b0*/  STS.U16 [R89+0xa], R16 ;  /* 0x00000a1059007388 */ /* 0x0009e20000000400 */
[----:B---3--:R-:W-:Y:S02]  /*72c0*/  PRMT R12, R8, 0x7632, R12 ;  /* 0x00007632080c7816 */ /* 0x008fe4000000000c */
[----:B0-----:R-:W-:Y:S02]  /*72d0*/  PRMT R14, R17, 0x7632, R14 ;  /* 0x00007632110e7816 */ /* 0x001fe4000000000e */
[----:B----4-:R-:W-:Y:S01]  /*72e0*/  PRMT R16, R10, 0x7632, R16 ;  /* 0x000076320a107816 */ /* 0x010fe20000000010 */
        /* <DEDUP_REMOVED lines=33> */
[----:B------:R-:W3:Y:S01]  /*7500*/  LDCU.64 UR4, c[0x0][0x490] ;  /* 0x00009200ff0477ac */ /* 0x000ee20008000a00 */
[----:B------:R-:W-:Y:S02]  /*7510*/  IMAD R5, R91, UR20, R5 ;  /* 0x000000145b057c24 */ /* 0x000fe4000f8e0205 */
[----:B--2---:R-:W-:-:S04]  /*7520*/  IMAD.WIDE.U32 R4, R0, R92, R4 ;  /* 0x0000005c00047225 */ /* 0x004fc800078e0004 */
[----:B0-----:R-:W-:Y:S01]  /*7530*/  IMAD R8, R0, R93, R5 ;  /* 0x0000005d00087224 */ /* 0x001fe200078e0205 */
[----:B------:R-:W-:-:S05]  /*7540*/  IADD3 R5, P0, PT, R46, R4, RZ ;  /* 0x000000042e057210 */ /* 0x000fca0007f1e0ff */
[----:B------:R-:W-:Y:S01]  /*7550*/  IMAD.X R8, RZ, RZ, R8, P0 ;  /* 0x000000ffff087224 */ /* 0x000fe200000e0608 */
[C---:B---3--:R-:W-:Y:S01]  /*7560*/  LEA R4, P0, R5.reuse, UR4, 0x1 ;  /* 0x0000000405047c11 */ /* 0x048fe2000f8008ff */
[----:B------:R-:W0:Y:S03]  /*7570*/  LDCU UR4, c[0x0][0x394] ;  /* 0x00007280ff0477ac */ /* 0x000e260008000800 */
[----:B------:R-:W-:Y:S02]  /*7580*/  LEA.HI.X R5, R5, UR5, R8, 0x1, P0 ;  /* 0x0000000505057c11 */ /* 0x000fe400080f0c08 */
[-C--:B-1----:R-:W-:Y:S02]  /*7590*/  ISETP.GE.AND P2, PT, R49, R6.reuse, PT ;  /* 0x000000063100720c */ /* 0x082fe40003f46270 */
[-C--:B------:R-:W-:Y:S02]  /*75a0*/  ISETP.GE.AND P5, PT, R55, R6.reuse, PT ;  /* 0x000000063700720c */ /* 0x080fe40003fa6270 */
[----:B------:R-:W-:-:S02]  /*75b0*/  ISETP.GE.AND P6, PT, R56, R6, PT ;  /* 0x000000063800720c */ /* 0x000fc40003fc6270 */
        /* <DEDUP_REMOVED lines=13> */
[-C--:B------:R-:W-:Y:S02]  /*7690*/  ISETP.GE.AND P0, PT, R57, R6.reuse, PT ;  /* 0x000000063900720c */ /* 0x080fe40003f06270 */
[----:B------:R-:W-:Y:S01]  /*76a0*/  IADD3 R69, PT, PT, R69, 0x1, RZ ;  /* 0x0000000145457810 */ /* 0x000fe20007ffe0ff */
        /* <DEDUP_REMOVED lines=17> */
[----:B------:R-:W-:-:S03]  /*77c0*/  IADD3 R66, P3, PT, R66, 0x400, RZ ;  /* 0x0000040042427810 */ /* 0x000fc60007f7e0ff */
[----:B------:R1:W-:Y:S01]  /*77d0*/  @!P4 STG.E.U16 desc[UR18][R4.64+0x340], R21 ;  /* 0x000340150400c986 */ /* 0x0003e2000c101512 */
[----:B------:R-:W-:Y:S01]  /*77e0*/  IADD3 R30, P4, PT, R30, 0x400, RZ ;  /* 0x000004001e1e7810 */ /* 0x000fe20007f9e0ff */
[----:B------:R-:W-:Y:S01]  /*77f0*/  IMAD.X R67, RZ, RZ, R67, P2 ;  /* 0x000000ffff437224 */ /* 0x000fe200010e0643 */
[----:B------:R-:W-:Y:S02]  /*7800*/  IADD3.X R31, PT, PT, RZ, R31, RZ, P1, !PT ;  /* 0x0000001fff1f7210 */ /* 0x000fe40000ffe4ff */
[----:B------:R-:W-:Y:S02]  /*7810*/  IADD3.X R68, PT, PT, RZ, R68, RZ, P3, !PT ;  /* 0x00000044ff447210 */ /* 0x000fe40001ffe4ff */
[----:B------:R-:W-:Y:S01]  /*7820*/  IADD3.X R48, PT, PT, RZ, R48, RZ, P4, !PT ;  /* 0x00000030ff307210 */ /* 0x000fe200027fe4ff */
[----:B------:R-:W-:Y:S06]  /*7830*/  @!P0 BRA `(.L_x_4084) ;  /* 0xffffff90001c8947 */ /* 0x000fec000383ffff */
[----:B------:R-:W-:Y:S05]  /*7840*/  EXIT ;  /* 0x000000000000794d */ /* 0x000fea0003800000 */
.L_x_4085:
        /* <DEDUP_REMOVED lines=11> */
.L_x_5117:


//--------------------- .text._Z25selective_scan_fwd_kernelI32Selective_Scan_fwd_kernel_traitsILi32ELi16ELi1ELb1ELb0ELb0ELb0EN3c104HalfEfEEv13SSMParamsBase --------------------------
	.section	.text._Z25selective_scan_fwd_kernelI32Selective_Scan_fwd_kernel_traitsILi32ELi16ELi1ELb1ELb0ELb0ELb0EN3c104HalfEfEEv13SSMParamsBase,"ax",@progbits
	.align	128
        .global         _Z25selective_scan_fwd_kernelI32Selective_Scan_fwd_kernel_traitsILi32ELi16ELi1ELb1ELb0ELb0ELb0EN3c104HalfEfEEv13SSMParamsBase
        .type           _Z25selective_scan_fwd_kernelI32Selective_Scan_fwd_kernel_traitsILi32ELi16ELi1ELb1ELb0ELb0ELb0EN3c104HalfEfEEv13SSMParamsBase,@function
        .size           _Z25selective_scan_fwd_kernelI32Selective_Scan_fwd_kernel_traitsILi32ELi16ELi1ELb1ELb0ELb0ELb0EN3c104HalfEfEEv13SSMParamsBase,(.L_x_5118 - _Z25selective_scan_fwd_kernelI32Selective_Scan_fwd_kernel_traitsILi32ELi16ELi1ELb1ELb0ELb0ELb0EN3c104HalfEfEEv13SSMParamsBase)
        .other          _Z25selective_scan_fwd_kernelI32Selective_Scan_fwd_kernel_traitsILi32ELi16ELi1ELb1ELb0ELb0ELb0EN3c104HalfEfEEv13SSMParamsBase,@"STO_CUDA_ENTRY STV_DEFAULT"
_Z25selective_scan_fwd_kernelI32Selective_Scan_fwd_kernel_traitsILi32ELi16ELi1ELb1ELb0ELb0ELb0EN3c104HalfEfEEv13SSMParamsBase:
.text._Z25selective_scan_fwd_kernelI32Selective_Scan_fwd_kernel_traitsILi32ELi16ELi1ELb1ELb0ELb0ELb0EN3c104HalfEfEEv13SSMParamsBase:
        /* <DEDUP_REMOVED lines=29> */
[----:B--2---:R-:W-:-:S02]  /*01d0*/  MOV R2, UR4 ;  /* 0x0000000400027c02 */ /* 0x004fc40008000f00 */
[----:B------:R-:W-:Y:S02]  /*01e0*/  MOV R3, UR5 ;  /* 0x0000000500037c02 */ /* 0x000fe40008000f00 */
[----:B0-----:R-:W-:Y:S02]  /*01f0*/  MOV R4, UR6 ;  /* 0x0000000600047c02 */ /* 0x001fe40008000f00 */
[----:B------:R-:W-:Y:S01]  /*0200*/  MOV R5, UR7 ;  /* 0x0000000700057c02 */ /* 0x000fe20008000f00 */
[----:B------:R-:W-:Y:S06]  /*0210*/  @!P0 EXIT ;  /* 0x000000000000894d */ /* 0x000fec0003800000 */
[----:B------:R-:W0:Y:S01]  /*0220*/  S2R R35, SR_TID.X ;  /* 0x0000000000237919 */ /* 0x000e220000002100 */
[----:B------:R-:W2:Y:S01]  /*0230*/  LDC.64 R18, c[0x0][0x448] ;  /* 0x00011200ff127b82 */ /* 0x000ea20000000a00 */
[----:B------:R-:W3:Y:S01]  /*0240*/  LDCU.64 UR6, c[0x0][0x3b8] ;  /* 0x00007700ff0677ac */ /* 0x000ee20008000a00 */
[----:B------:R-:W-:Y:S02]  /*0250*/  MOV R5, UR8 ;  /* 0x0000000800057c02 */ /* 0x000fe40008000f00 */
[----:B------:R-:W-:Y:S01]  /*0260*/  MOV R3, UR9 ;  /* 0x0000000900037c02 */ /* 0x000fe20008000f00 */
[----:B------:R-:W2:Y:S01]  /*0270*/  LDCU.64 UR8, c[0x0][0x3d8] ;  /* 0x00007b00ff0877ac */ /* 0x000ea20008000a00 */
[----:B------:R-:W-:Y:S01]  /*0280*/  MOV R43, RZ ;  /* 0x000000ff002b7202 */ /* 0x000fe20000000f00 */
[C---:B------:R-:W-:Y:S01]  /*0290*/  IMAD.WIDE.U32 R4, R11.reuse, UR14, R4 ;  /* 0x0000000e0b047c25 */ /* 0x040fe2000f8e0004 */
[----:B------:R-:W0:Y:S01]  /*02a0*/  LDC.64 R14, c[0x0][0x428] ;  /* 0x00010a00ff0e7b82 */ /* 0x000e220000000a00 */
[----:B------:R-:W2:Y:S02]  /*02b0*/  LDCU UR4, c[0x0][0x38c] ;  /* 0x00007180ff0477ac */ /* 0x000ea40008000800 */
[C---:B------:R-:W-:Y:S01]  /*02c0*/  IMAD R49, R11.reuse, UR15, R5 ;  /* 0x0000000f0b317c24 */ /* 0x040fe2000f8e0205 */
[----:B-1----:R-:W-:Y:S01]  /*02d0*/  LEA R48, P1, R4, R12, 0x1 ;  /* 0x0000000c04307211 */ /* 0x002fe200078208ff */
[----:B------:R-:W-:-:S03]  /*02e0*/  IMAD.WIDE.U32 R2, R11, UR10, R2 ;  /* 0x0000000a0b027c25 */ /* 0x000fc6000f8e0002 */
[----:B------:R-:W1:Y:S01]  /*02f0*/  LDC.64 R22, c[0x0][0x3a0] ;  /* 0x0000e800ff167b82 */ /* 0x000e620000000a00 */
[C---:B------:R-:W-:Y:S01]  /*0300*/  IMAD R47, R11.reuse, UR11, R3 ;  /* 0x0000000b0b2f7c24 */ /* 0x040fe2000f8e0203 */
[----:B------:R-:W-:Y:S01]  /*0310*/  LEA.HI.X R49, R4, R13, R49, 0x1, P1 ;  /* 0x0000000d04317211 */ /* 0x000fe200008f0c31 */
[----:B---3--:R-:W-:Y:S01]  /*0320*/  IMAD.WIDE.U32 R4, R11, UR6, RZ ;  /* 0x000000060b047c25 */ /* 0x008fe2000f8e00ff */
[----:B------:R-:W-:-:S03]  /*0330*/  LEA R46, P0, R2, R8, 0x1 ;  /* 0x00000008022e7211 */ /* 0x000fc600078008ff */
[C---:B------:R-:W-:Y:S01]  /*0340*/  IMAD R39, R11.reuse, UR7, R5 ;  /* 0x000000070b277c24 */ /* 0x040fe2000f8e0205 */
[----:B------:R-:W3:Y:S01]  /*0350*/  LDC.64 R20, c[0x0][0x450] ;  /* 0x00011400ff147b82 */ /* 0x000ee20000000a00 */
[----:B------:R-:W-:Y:S01]  /*0360*/  LEA.HI.X R47, R2, R9, R47, 0x1, P0 ;  /* 0x00000009022f7211 */ /* 0x000fe200000f0c2f */
[----:B----4-:R-:W-:Y:S01]  /*0370*/  IMAD R3, R6, UR18, R11 ;  /* 0x0000001206037c24 */ /* 0x010fe2000f8e020b */
[C---:B--2---:R-:W-:Y:S01]  /*0380*/  LEA R36, P0, R4.reuse, R18, 0x2 ;  /* 0x0000001204247211 */ /* 0x044fe200078010ff */
[C---:B------:R-:W-:Y:S01]  /*0390*/  IMAD.WIDE.U32 R40, R11.reuse, UR8, RZ ;  /* 0x000000080b287c25 */ /* 0x040fe2000f8e00ff */
[----:B------:R-:W-:Y:S02]  /*03a0*/  UISETP.LT.AND UP0, UPT, UR4, 0x1, UPT ;  /* 0x000000010400788c */ /* 0x000fe4000bf01270 */
[----:B------:R-:W-:Y:S01]  /*03b0*/  LEA.HI.X R39, R4, R19, R39, 0x2, P0 ;  /* 0x0000001304277211 */ /* 0x000fe200000f1427 */
[----:B------:R-:W2:Y:S01]  /*03c0*/  LDC.64 R24, c[0x0][0x440] ;  /* 0x00011000ff187b82 */ /* 0x000ea20000000a00 */
[----:B0-----:R-:W-:Y:S01]  /*03d0*/  IMAD.WIDE.U32 R6, R11, R14, RZ ;  /* 0x0000000e0b067225 */ /* 0x001fe200078e00ff */
[----:B------:R-:W-:-:S03]  /*03e0*/  SHF.L.U32 R4, R35, 0x1, RZ ;  /* 0x0000000123047819 */ /* 0x000fc600000006ff */
[----:B------:R-:W-:Y:S01]  /*03f0*/  IMAD R7, R11, R15, R7 ;  /* 0x0000000f0b077224 */ /* 0x000fe200078e0207 */
[----:B------:R-:W-:Y:S01]  /*0400*/  LOP3.LUT R4, R4, 0x7c0, RZ, 0xc0, !PT ;  /* 0x000007c004047812 */ /* 0x000fe200078ec0ff */
[----:B------:R-:W-:Y:S01]  /*0410*/  IMAD R44, R3, R44, RZ ;  /* 0x0000002c032c7224 */ /* 0x000fe200078e02ff */
[----:B------:R-:W0:Y:S01]  /*0420*/  LDC.64 R16, c[0x0][0x420] ;  /* 0x00010800ff107b82 */ /* 0x000e220000000a00 */
[----:B-1----:R-:W-:Y:S01]  /*0430*/  IMAD.WIDE.U32 R8, R11, R22, RZ ;  /* 0x000000160b087225 */ /* 0x002fe200078e00ff */
[----:B------:R-:W-:-:S03]  /*0440*/  LOP3.LUT R50, R4, 0x1f, R35, 0xf8, !PT ;  /* 0x0000001f04327812 */ /* 0x000fc600078ef823 */
[C---:B------:R-:W-:Y:S02]  /*0450*/  IMAD R5, R11.reuse, R23, R9 ;  /* 0x000000170b057224 */ /* 0x040fe400078e0209 */
[----:B------:R-:W-:Y:S01]  /*0460*/  IMAD R11, R11, UR9, R41 ;  /* 0x000000090b0b7c24 */ /* 0x000fe2000f8e0229 */
[----:B------:R-:W1:Y:S01]  /*0470*/  LDC.64 R32, c[0x0][0x3c0] ;  /* 0x0000f000ff207b82 */ /* 0x000e620000000a00 */
[----:B---3--:R-:W-:Y:S01]  /*0480*/  LEA R37, P1, R40, R20, 0x2 ;  /* 0x0000001428257211 */ /* 0x008fe200078210ff */
[----:B------:R-:W-:Y:S01]  /*0490*/  IMAD R44, R44, UR4, RZ ;  /* 0x000000042c2c7c24 */ /* 0x000fe2000f8e02ff */
[----:B------:R-:W-:Y:S02]  /*04a0*/  USEL UR4, UR4, 0x1, !UP0 ;  /* 0x0000000104047887 */ /* 0x000fe4000c000000 */
[----:B------:R-:W-:Y:S01]  /*04b0*/  LEA.HI.X R40, R40, R21, R11, 0x2, P1 ;  /* 0x0000001528287211 */ /* 0x000fe200008f140b */
[----:B------:R-:W3:Y:S02]  /*04c0*/  LDCU.U8 UR9, c[0x0][0x39e] ;  /* 0x000073c0ff0977ac */ /* 0x000ee40008000000 */
[----:B------:R-:W4:Y:S01]  /*04d0*/  LDC.64 R30, c[0x0][0x3e0] ;  /* 0x0000f800ff1e7b82 */ /* 0x000f220000000a00 */
[----:B--2---:R-:W-:Y:S01]  /*04e0*/  LEA R38, P2, R8, R24, 0x2 ;  /* 0x0000001808267211 */ /* 0x004fe200078410ff */
[----:B------:R-:W-:-:S03]  /*04f0*/  UIADD3 UR6, UPT, UPT, -UR4, URZ, URZ ;  /* 0x000000ff04067290 */ /* 0x000fc6000fffe1ff */
[----:B------:R-:W-:-:S03]  /*0500*/  LEA.HI.X R41, R8, R25, R5, 0x2, P2 ;  /* 0x0000001908297211 */ /* 0x000fc600010f1405 */
[----:B------:R-:W2:Y:S01]  /*0510*/  LDC.64 R28, c[0x0][0x3a8] ;  /* 0x0000ea00ff1c7b82 */ /* 0x000ea20000000a00 */
[----:B0-----:R-:W-:-:S04]  /*0520*/  IMAD.WIDE.U32 R2, R16, UR18, R6 ;  /* 0x0000001210027c25 */ /* 0x001fc8000f8e0006 */
[----:B------:R-:W-:Y:S01]  /*0530*/  IMAD R42, R17, UR18, R3 ;  /* 0x00000012112a7c24 */ /* 0x000fe2000f8e0203 */
[----:B-1----:R-:W-:Y:S02]  /*0540*/  SHF.L.U64.HI R33, R32, 0x2, R33 ;  /* 0x0000000220217819 */ /* 0x002fe40000010221 */
[----:B----4-:R-:W-:Y:S02]  /*0550*/  SHF.L.U64.HI R31, R30, 0x2, R31 ;  /* 0x000000021e1f7819 */ /* 0x010fe4000001021f */
[----:B--23--:R-:W-:-:S07]  /*0560*/  SHF.L.U64.HI R45, R28, 0x2, R29 ;  /* 0x000000021c2d7819 */ /* 0x00cfce000001021d */
.L_x_4122:
[----:B------:R-:W-:Y:S01]  /*0570*/  BAR.SYNC.DEFER_BLOCKING 0x0 ;  /* 0x0000000000007b1d */ /* 0x000fe20000010000 */
[----:B0-----:R-:W-:-:S07]  /*0580*/  IMAD.WIDE.U32 R4, R50, 0x10, R46 ;  /* 0x0000001032047825 */ /* 0x001fce00078e002e */
[----:B------:R-:W0:Y:S01]  /*0590*/  S2UR UR5, SR_CgaCtaId ;  /* 0x00000000000579c3 */ /* 0x000e220000008800 */
[----:B------:R-:W1:Y:S01]  /*05a0*/  S2R R52, SR_LANEID ;  /* 0x0000000000347919 */ /* 0x000e620000000000 */
[----:B------:R-:W-:Y:S01]  /*05b0*/  UMOV UR4, 0x400 ;  /* 0x0000040000047882 */ /* 0x000fe20000000000 */
[----:B------:R-:W-:-:S05]  /*05c0*/  IMAD.WIDE.U32 R54, R50, 0x10, R48 ;  /* 0x0000001032367825 */ /* 0x000fca00078e0030 */
[----:B------:R-:W2:Y:S01]  /*05d0*/  LDC R82, c[0x0][0x38c] ;  /* 0x0000e300ff527b82 */ /* 0x000ea20000000800 */
[----:B------:R-:W3:Y:S04]  /*05e0*/  LDG.E.128 R12, desc[UR16][R4.64] ;  /* 0x00000010040c7981 */ /* 0x000ee8000c1e1d00 */
[----:B------:R-:W4:Y:S01]  /*05f0*/  LDG.E.128 R24, desc[UR16][R4.64+0x200] ;  /* 0x0002001004187981 */ /* 0x000f22000c1e1d00 */
[----:B0-----:R-:W-:-:S06]  /*0600*/  ULEA UR4, UR5, UR4, 0x18 ;  /* 0x0000000405047291 */ /* 0x001fcc000f8ec0ff */
[----:B-1----:R-:W-:-:S04]  /*0610*/  LEA R29, R52, UR4, 0x4 ;  /* 0x00000004341d7c11 */ /* 0x002fc8000f8e20ff */
        /* <DEDUP_REMOVED lines=65> */
.L_x_4087:
[----:B------:R-:W-:Y:S05]  /*0a30*/  BSYNC.RECONVERGENT B0 ;  /* 0x0000000000007941 */ /* 0x000fea0003800200 */
.L_x_4086:
        /* <DEDUP_REMOVED lines=37> */
.L_x_4089:
[----:B------:R-:W-:Y:S05]  /*0c90*/  BSYNC.RECONVERGENT B0 ;  /* 0x0000000000007941 */ /* 0x000fea0003800200 */
.L_x_4088:
        /* <DEDUP_REMOVED lines=35> */
.L_x_4091:
[----:B------:R-:W-:Y:S05]  /*0ed0*/  BSYNC.RECONVERGENT B0 ;  /* 0x0000000000007941 */ /* 0x000fea0003800200 */
.L_x_4090:
        /* <DEDUP_REMOVED lines=37> */
.L_x_4093:
[----:B------:R-:W-:Y:S05]  /*1130*/  BSYNC.RECONVERGENT B0 ;  /* 0x0000000000007941 */ /* 0x000fea0003800200 */
.L_x_4092:
        /* <DEDUP_REMOVED lines=35> */
.L_x_4095:
[----:B------:R-:W-:Y:S05]  /*1370*/  BSYNC.RECONVERGENT B0 ;  /* 0x0000000000007941 */ /* 0x000fea0003800200 */
.L_x_4094:
        /* <DEDUP_REMOVED lines=41> */
.L_x_4097:
[----:B------:R-:W-:Y:S05]  /*1610*/  BSYNC.RECONVERGENT B0 ;  /* 0x0000000000007941 */ /* 0x000fea0003800200 */
.L_x_4096:
        /* <DEDUP_REMOVED lines=39> */
.L_x_4099:
[----:B------:R-:W-:Y:S05]  /*1890*/  BSYNC.RECONVERGENT B0 ;  /* 0x0000000000007941 */ /* 0x000fea0003800200 */
.L_x_4098:
        /* <DEDUP_REMOVED lines=41> */
.L_x_4101:
[----:B------:R-:W-:Y:S05]  /*1b30*/  BSYNC.RECONVERGENT B0 ;  /* 0x0000000000007941 */ /* 0x000fea0003800200 */
.L_x_4100:
        /* <DEDUP_REMOVED lines=39> */
.L_x_4103:
[----:B------:R-:W-:Y:S05]  /*1db0*/  BSYNC.RECONVERGENT B0 ;  /* 0x0000000000007941 */ /* 0x000fea0003800200 */
.L_x_4102:
        /* <DEDUP_REMOVED lines=41> */
.L_x_4105:
[----:B------:R-:W-:Y:S05]  /*2050*/  BSYNC.RECONVERGENT B0 ;  /* 0x0000000000007941 */ /* 0x000fea0003800200 */
.L_x_4104:
        /* <DEDUP_REMOVED lines=39> */
.L_x_4107:
[----:B------:R-:W-:Y:S05]  /*22d0*/  BSYNC.RECONVERGENT B0 ;  /* 0x0000000000007941 */ /* 0x000fea0003800200 */
.L_x_4106:
        /* <DEDUP_REMOVED lines=44> */
.L_x_4109:
[----:B------:R-:W-:Y:S05]  /*25a0*/  BSYNC.RECONVERGENT B0 ;  /* 0x0000000000007941 */ /* 0x000fea0003800200 */
.L_x_4108:
        /* <DEDUP_REMOVED lines=32> */
.L_x_4111:
[----:B------:R-:W-:Y:S05]  /*27b0*/  BSYNC.RECONVERGENT B0 ;  /* 0x0000000000007941 */ /* 0x000fea0003800200 */
.L_x_4110:
        /* <DEDUP_REMOVED lines=32> */
.L_x_4113:
[----:B------:R-:W-:Y:S05]  /*29c0*/  BSYNC.RECONVERGENT B0 ;  /* 0x0000000000007941 */ /* 0x000fea0003800200 */
.L_x_4112:
        /* <DEDUP_REMOVED lines=32> */
.L_x_4115:
[----:B------:R-:W-:Y:S05]  /*2bd0*/  BSYNC.RECONVERGENT B0 ;  /* 0x0000000000007941 */ /* 0x000fea0003800200 */
.L_x_4114:
        /* <DEDUP_REMOVED lines=32> */
.L_x_4117:
[----:B------:R-:W-:Y:S05]  /*2de0*/  BSYNC.RECONVERGENT B0 ;  /* 0x0000000000007941 */ /* 0x000fea0003800200 */
.L_x_4116:
[----:B------:R-:W-:Y:S01]  /*2df0*/  BAR.SYNC.DEFER_BLOCKING 0x0 ;  /* 0x0000000000007b1d */ /* 0x000fe20000010000 */
[----:B------:R-:W-:Y:S01]  /*2e00*/  FMUL.FTZ R74, R77, R22 ;  /* 0x000000164d4a7220 */ /* 0x000fe20000410000 */
[----:B------:R-:W-:Y:S01]  /*2e10*/  FMUL.FTZ R78, R81, R12 ;  /* 0x0000000c514e7220 */ /* 0x000fe20000410000 */
        /* <DEDUP_REMOVED lines=20> */
[----:B------:R-:W-:Y:S01]  /*2f60*/  MOV R89, R38 ;  /* 0x0000002600597202 */ /* 0x000fe20000000f00 */
[----:B------:R-:W-:Y:S01]  /*2f70*/  UIADD3 UR4, UPT, UPT, UR4, 0x450, URZ ;  /* 0x0000045004047890 */ /* 0x000fe2000fffe0ff */
[----:B------:R-:W-:Y:S01]  /*2f80*/  ISETP.EQ.AND P0, PT, R35, RZ, P0 ;  /* 0x000000ff2300720c */ /* 0x000fe20000702270 */
[----:B------:R-:W-:Y:S01]  /*2f90*/  UMOV UR5, UR6 ;  /* 0x0000000600057c82 */ /* 0x000fe20008000000 */
[----:B------:R-:W-:Y:S02]  /*2fa0*/  MOV R82, R41 ;  /* 0x0000002900527202 */ /* 0x000fe40000000f00 */
[----:B------:R-:W-:-:S02]  /*2fb0*/  MOV R91, R37 ;  /* 0x00000025005b7202 */ /* 0x000fc40000000f00 */
[----:B------:R-:W-:Y:S02]  /*2fc0*/  MOV R86, R40 ;  /* 0x0000002800567202 */ /* 0x000fe40000000f00 */
[----:B------:R-:W-:Y:S02]  /*2fd0*/  MOV R93, R36 ;  /* 0x00000024005d7202 */ /* 0x000fe40000000f00 */
[----:B------:R-:W-:-:S07]  /*2fe0*/  MOV R88, R39 ;  /* 0x0000002700587202 */ /* 0x000fce0000000f00 */
.L_x_4121:
[----:B------:R-:W-:Y:S02]  /*2ff0*/  MOV R6, R89 ;  /* 0x0000005900067202 */ /* 0x000fe40000000f00 */
[----:B------:R-:W-:-:S05]  /*3000*/  MOV R7, R82 ;  /* 0x0000005200077202 */ /* 0x000fca0000000f00 */
[----:B0-----:R1:W2:Y:S02]  /*3010*/  LDG.E R8, desc[UR16][R6.64] ;  /* 0x0000001006087981 */ /* 0x0012a4000c1e1900 */
[----:B-1----:R-:W-:Y:S02]  /*3020*/  MOV R7, R88 ;  /* 0x0000005800077202 */ /* 0x002fe40000000f00 */
[C---:B------:R-:W-:Y:S01]  /*3030*/  ISETP.GE.AND P1, PT, R52.reuse, 0x1, PT ;  /* 0x000000013400780c */ /* 0x040fe20003f26270 */
[----:B------:R-:W1:Y:S01]  /*3040*/  S2UR UR8, SR_CgaCtaId ;  /* 0x00000000000879c3 */ /* 0x000e620000008800 */
[----:B------:R-:W-:Y:S01]  /*3050*/  UMOV UR7, 0x400 ;  /* 0x0000040000077882 */ /* 0x000fe20000000000 */
[----:B------:R-:W-:Y:S01]  /*3060*/  ISETP.NE.AND P2, PT, R52, RZ, PT ;  /* 0x000000ff3400720c */ /* 0x000fe20003f45270 */
[----:B-1----:R-:W-:Y:S01]  /*3070*/  ULEA UR7, UR8, UR7, 0x18 ;  /* 0x0000000708077291 */ /* 0x002fe2000f8ec0ff */
[----:B--2---:R-:W-:-:S04]  /*3080*/  FMUL.FTZ R8, R8, 1.4426950216293334961 ;  /* 0x3fb8aa3b08087820 */ /* 0x004fc80000410000 */
        /* <DEDUP_REMOVED lines=9> */
[C---:B------:R-:W-:Y:S01]  /*3120*/  FMUL.FTZ R98, R8.reuse, R23 ;  /* 0x0000001708627220 */ /* 0x040fe20000410000 */
[C---:B------:R-:W-:Y:S01]  /*3130*/  FMUL.FTZ R105, R8.reuse, R12 ;  /* 0x0000000c08697220 */ /* 0x040fe20000410000 */
[C---:B------:R-:W-:Y:S01]  /*3140*/  FMUL.FTZ R100, R8.reuse, R25 ;  /* 0x0000001908647220 */ /* 0x040fe20000410000 */
[----:B------:R-:W-:-:S02]  /*3150*/  FMUL.FTZ R103, R8, R26 ;  /* 0x0000001a08677220 */ /* 0x000fc40000410000 */
[----:B------:R-:W2:Y:S08]  /*3160*/  MUFU.EX2 R92, R92 ;  /* 0x0000005c005c7308 */ /* 0x000eb00000000800 */
[----:B------:R-:W3:Y:S01]  /*3170*/  MUFU.EX2 R97, R97 ;  /* 0x0000006100617308 */ /* 0x000ee20000000800 */
[----:B-1----:R-:W-:-:S07]  /*3180*/  FFMA.FTZ R6, R69, R95, R70 ;  /* 0x0000005f45067223 */ /* 0x002fce0000010046 */
[----:B------:R-:W1:Y:S01]  /*3190*/  MUFU.EX2 R94, R94 ;  /* 0x0000005e005e7308 */ /* 0x000e620000000800 */
[----:B--2---:R-:W-:-:S07]  /*31a0*/  FFMA.FTZ R6, R92, R6, R71 ;  /* 0x000000065c067223 */ /* 0x004fce0000010047 */
[----:B------:R-:W2:Y:S01]  /*31b0*/  MUFU.EX2 R99, R99 ;  /* 0x0000006300637308 */ /* 0x000ea20000000800 */
[----:B---3--:R-:W-:Y:S01]  /*31c0*/  FFMA.FTZ R9, R97, R6, R72 ;  /* 0x0000000661097223 */ /* 0x008fe20000010048 */
[----:B------:R-:W-:Y:S01]  /*31d0*/  MOV R6, R93 ;  /* 0x0000005d00067202 */ /* 0x000fe20000000f00 */
[C---:B------:R-:W-:Y:S01]  /*31e0*/  FMUL.FTZ R102, R8.reuse, R53 ;  /* 0x0000003508667220 */ /* 0x040fe20000410000 */
[----:B------:R-:W-:-:S03]  /*31f0*/  FMUL.FTZ R106, R8, R61 ;  /* 0x0000003d086a7220 */ /* 0x000fc60000410000 */
[----:B------:R3:W4:Y:S01]  /*3200*/  LDG.E R104, desc[UR16][R6.64] ;  /* 0x0000001006687981 */ /* 0x000722000c1e1900 */
[----:B------:R-:W5:Y:S08]  /*3210*/  MUFU.EX2 R90, R90 ;  /* 0x0000005a005a7308 */ /* 0x000f700000000800 */
[----:B------:R-:W0:Y:S01]  /*3220*/  MUFU.EX2 R96, R96 ;  /* 0x0000006000607308 */ /* 0x000e220000000800 */
[----:B-1----:R-:W-:-:S07]  /*3230*/  FFMA.FTZ R9, R94, R9, R73 ;  /* 0x000000095e097223 */ /* 0x002fce0000010049 */
[----:B------:R-:W1:Y:S01]  /*3240*/  MUFU.EX2 R101, R101 ;  /* 0x0000006500657308 */ /* 0x000e620000000800 */
[----:B--2---:R-:W-:-:S07]  /*3250*/  FFMA.FTZ R10, R99, R9, R74 ;  /* 0x00000009630a7223 */ /* 0x004fce000001004a */
[----:B------:R-:W2:Y:S01]  /*3260*/  MUFU.EX2 R98, R98 ;  /* 0x0000006200627308 */ /* 0x000ea20000000800 */
[----:B-----5:R-:W-:Y:S01]  /*3270*/  FMUL.FTZ R9, R90, R95 ;  /* 0x0000005f5a097220 */ /* 0x020fe20000410000 */
[----:B0-----:R-:W-:-:S06]  /*3280*/  FFMA.FTZ R11, R96, R10, R75 ;  /* 0x0000000a600b7223 */ /* 0x001fcc000001004b */
[----:B------:R-:W0:Y:S01]  /*3290*/  MUFU.EX2 R105, R105 ;  /* 0x0000006900697308 */ /* 0x000e220000000800 */
[----:B------:R-:W-:Y:S01]  /*32a0*/  FMUL.FTZ R10, R92, R9 ;  /* 0x000000095c0a7220 */ /* 0x000fe20000410000 */
[----:B-1----:R-:W-:-:S06]  /*32b0*/  FFMA.FTZ R11, R101, R11, R76 ;  /* 0x0000000b650b7223 */ /* 0x002fcc000001004c */
[----:B------:R-:W1:Y:S01]  /*32c0*/  MUFU.EX2 R100, R100 ;  /* 0x0000006400647308 */ /* 0x000e620000000800 */
[----:B---3--:R-:W-:Y:S02]  /*32d0*/  MOV R6, R91 ;  /* 0x0000005b00067202 */ /* 0x008fe40000000f00 */
[----:B------:R-:W-:Y:S01]  /*32e0*/  MOV R7, R86 ;  /* 0x0000005600077202 */ /* 0x000fe20000000f00 */
[----:B------:R-:W-:-:S04]  /*32f0*/  FMUL.FTZ R9, R97, R10 ;  /* 0x0000000a61097220 */ /* 0x000fc80000410000 */
[----:B------:R-:W3:Y:S01]  /*3300*/  MUFU.EX2 R103, R103 ;  /* 0x0000006700677308 */ /* 0x000ee20000000800 */
[----:B--2---:R-:W-:Y:S01]  /*3310*/  FFMA.FTZ R11, R98, R11, R77 ;  /* 0x0000000b620b7223 */ /* 0x004fe2000001004d */
[C---:B------:R-:W-:Y:S01]  /*3320*/  FMUL.FTZ R109, R8.reuse, R65 ;  /* 0x00000041086d7220 */ /* 0x040fe20000410000 */
[----:B------:R2:W4:Y:S05]  /*3330*/  LDG.E R107, desc[UR16][R6.64] ;  /* 0x00000010066b7981 */ /* 0x00052a000c1e1900 */
[----:B------:R-:W5:Y:S01]  /*3340*/  MUFU.EX2 R102, R102 ;  /* 0x0000006600667308 */ /* 0x000f620000000800 */
[----:B0-----:R-:W-:Y:S01]  /*3350*/  FFMA.FTZ R11, R105, R11, R78 ;  /* 0x0000000b690b7223 */ /* 0x001fe2000001004e */
[----:B------:R-:W-:Y:S01]  /*3360*/  FMUL.FTZ R108, R8, R68 ;  /* 0x00000044086c7220 */ /* 0x000fe20000410000 */
[----:B--2---:R-:W-:-:S05]  /*3370*/  FMUL.FTZ R6, R94, R9 ;  /* 0x000000095e067220 */ /* 0x004fca0000410000 */
[----:B------:R-:W0:Y:S01]  /*3380*/  MUFU.EX2 R106, R106 ;  /* 0x0000006a006a7308 */ /* 0x000e220000000800 */
[----:B------:R-:W-:Y:S01]  /*3390*/  FMUL.FTZ R7, R99, R6 ;  /* 0x0000000663077220 */ /* 0x000fe20000410000 */
[----:B-1----:R-:W-:-:S06]  /*33a0*/  FFMA.FTZ R11, R100, R11, R79 ;  /* 0x0000000b640b7223 */ /* 0x002fcc000001004f */
[----:B------:R-:W1:Y:S01]  /*33b0*/  MUFU.EX2 R109, R109 ;  /* 0x0000006d006d7308 */ /* 0x000e620000000800 */
[----:B------:R-:W-:Y:S01]  /*33c0*/  FMUL.FTZ R6, R96, R7 ;  /* 0x0000000760067220 */ /* 0x000fe20000410000 */
[----:B---3--:R-:W-:-:S06]  /*33d0*/  FFMA.FTZ R11, R103, R11, R80 ;  /* 0x0000000b670b7223 */ /* 0x008fcc0000010050 */
[----:B------:R-:W2:Y:S01]  /*33e0*/  MUFU.EX2 R108, R108 ;  /* 0x0000006c006c7308 */ /* 0x000ea20000000800 */
[----:B------:R-:W-:Y:S01]  /*33f0*/  FMUL.FTZ R7, R101, R6 ;  /* 0x0000000665077220 */ /* 0x000fe20000410000 */
[----:B-----5:R-:W-:-:S03]  /*3400*/  FFMA.FTZ R11, R102, R11, R83 ;  /* 0x0000000b660b7223 */ /* 0x020fc60000010053 */
        /* <DEDUP_REMOVED lines=31> */
[----:B------:R-:W-:Y:S02]  /*3600*/  HFMA2 R6, -RZ, RZ, 1.875, 0 ;  /* 0x3f800000ff067431 */ /* 0x000fe400000001ff */
[----:B0-----:R-:W-:-:S10]  /*3610*/  FFMA.FTZ R9, R111, R9, R10 ;  /* 0x000000096f097223 */ /* 0x001fd4000001000a */
[----:B-1----:R-:W-:Y:S01]  /*3620*/  @P1 FMUL.FTZ R111, R111, R110 ;  /* 0x0000006e6f6f1220 */ /* 0x002fe20000410000 */
[----:B------:R-:W-:-:S04]  /*3630*/  FSEL R110, R10, R9, !P1 ;  /* 0x000000090a6e7208 */ /* 0x000fc80004800000 */
[----:B------:R-:W0:Y:S04]  /*3640*/  SHFL.UP PT, R8, R111, 0x10, RZ ;  /* 0x060000006f087989 */ /* 0x000e2800000e00ff */
[----:B------:R-:W1:Y:S01]  /*3650*/  SHFL.UP PT, R11, R110, 0x10, RZ ;  /* 0x060000006e0b7989 */ /* 0x000e6200000e00ff */
[----:B------:R-:W-:Y:S02]  /*3660*/  MOV R7, RZ ;  /* 0x000000ff00077202 */ /* 0x000fe40000000f00 */
[----:B------:R-:W-:-:S04]  /*3670*/  ISETP.NE.AND P1, PT, R52, 0x1f, PT ;  /* 0x0000001f3400780c */ /* 0x000fc80003f25270 */
[----:B------:R-:W2:Y:S01]  /*3680*/  @P0 LDS.64 R6, [UR4] ;  /* 0x00000004ff060984 */ /* 0x000ea20008000a00 */
[C---:B0-----:R-:W-:Y:S01]  /*3690*/  FMUL.FTZ R10, R111.reuse, R8 ;  /* 0x000000086f0a7220 */ /* 0x041fe20000410000 */
[----:B-1----:R-:W-:-:S07]  /*36a0*/  FFMA.FTZ R11, R111, R11, R110 ;  /* 0x0000000b6f0b7223 */ /* 0x002fce000001006e */
[----:B------:R-:W-:Y:S01]  /*36b0*/  @!P1 STS.64 [UR7+0x430], R10 ;  /* 0x0004300aff009988 */ /* 0x000fe20008000a07 */
[----:B------:R-:W-:Y:S01]  /*36c0*/  BAR.SYNC.DEFER_BLOCKING 0x0 ;  /* 0x0000000000007b1d */ /* 0x000fe20000010000 */
[----:B------:R-:W-:-:S05]  /*36d0*/  ISETP.NE.AND P3, PT, R35, RZ, PT ;  /* 0x000000ff2300720c */ /* 0x000fca0003f65270 */
        /* <DEDUP_REMOVED lines=22> */
[----:B------:R-:W-:Y:S03]  /*3840*/  BSSY.RECONVERGENT B0, `(.L_x_4119) ;  /* 0x000000d000007945 */ /* 0x000fe60003800200 */
[----:B------:R-:W-:Y:S01]  /*3850*/  FFMA.FTZ R105, R105, R98, R78 ;  /* 0x0000006269697223 */ /* 0x000fe2000001004e */
[----:B----4-:R-:W-:Y:S01]  /*3860*/  FMUL.FTZ R104, R104, R107 ;  /* 0x0000006b68687220 */ /* 0x010fe20000410000 */
[----:B------:R-:W-:Y:S02]  /*3870*/  FFMA.FTZ R9, R8, R7, R9 ;  /* 0x0000000708097223 */ /* 0x000fe40000010009 */
[----:B------:R-:W-:Y:S01]  /*3880*/  FFMA.FTZ R100, R100, R105, R79 ;  /* 0x0000006964647223 */ /* 0x000fe2000001004f */
[----:B------:R-:W-:Y:S06]  /*3890*/  @P1 BRA `(.L_x_4120) ;  /* 0x00000000001c1947 */ /* 0x000fec0003800000 */
[----:B------:R-:W-:Y:S01]  /*38a0*/  IADD3 R7, P1, PT, R44, R87, RZ ;  /* 0x000000572c077210 */ /* 0x000fe20007f3e0ff */
[----:B------:R-:W-:-:S03]  /*38b0*/  FMUL.FTZ R8, R8, R6 ;  /* 0x0000000608087220 */ /* 0x000fc60000410000 */
[----:B------:R-:W-:Y:S02]  /*38c0*/  LEA.HI.X.SX32 R90, R44, RZ, 0x1, P1 ;  /* 0x000000ff2c5a7211 */ /* 0x000fe400008f0eff */
[C---:B------:R-:W-:Y:S01]  /*38d0*/  LEA R10, P1, R7.reuse, R4, 0x3 ;  /* 0x00000004070a7211 */ /* 0x040fe200078218ff */
[----:B------:R0:W-:Y:S03]  /*38e0*/  STS.64 [UR4], R8 ;  /* 0x00000008ff007988 */ /* 0x0001e60008000a04 */
[----:B------:R-:W-:-:S05]  /*38f0*/  LEA.HI.X R11, R7, R5, R90, 0x3, P1 ;  /* 0x00000005070b7211 */ /* 0x000fca00008f1c5a */
[----:B------:R0:W-:Y:S04]  /*3900*/  STG.E.64 desc[UR16][R10.64], R8 ;  /* 0x000000080a007986 */ /* 0x0001e8000c101b10 */
.L_x_4120:
[----:B------:R-:W-:Y:S05]  /*3910*/  BSYNC.RECONVERGENT B0 ;  /* 0x0000000000007941 */ /* 0x000fea0003800200 */
.L_x_4119:
        /* <DEDUP_REMOVED lines=11> */
[C---:B------:R-:W-:Y:S01]  /*39d0*/  FFMA.FTZ R62, R104.reuse, R97, R62 ;  /* 0x00000061683e7223 */ /* 0x040fe2000001003e */
[-C--:B------:R-:W-:Y:S01]  /*39e0*/  FFMA.FTZ R109, R109, R7.reuse, R84 ;  /* 0x000000076d6d7223 */ /* 0x080fe20000010054 */
        /* <DEDUP_REMOVED lines=14> */
[----:B------:R-:W-:Y:S01]  /*3ad0*/  UIADD3 UR4, UPT, UPT, UR4, 0x8, URZ ;  /* 0x0000000804047890 */ /* 0x000fe2000fffe0ff */
[----:B------:R-:W-:-:S02]  /*3ae0*/  IADD3.X R86, PT, PT, R86, R31, RZ, P2, !PT ;  /* 0x0000001f56567210 */ /* 0x000fc400017fe4ff */
[----:B------:R-:W-:Y:S02]  /*3af0*/  IADD3.X R82, PT, PT, R82, R45, RZ, P3, !PT ;  /* 0x0000002d52527210 */ /* 0x000fe40001ffe4ff */
[----:B------:R-:W-:Y:S01]  /*3b00*/  IADD3 R87, PT, PT, R87, 0x1, RZ ;  /* 0x0000000157577810 */ /* 0x000fe20007ffe0ff */
[----:B------:R-:W-:Y:S06]  /*3b10*/  BRA.U UP0, `(.L_x_4121) ;  /* 0xfffffff500347547 */ /* 0x000fec000b83ffff */
.L_x_4118:
[----:B------:R-:W-:Y:S01]  /*3b20*/  BAR.SYNC.DEFER_BLOCKING 0x0 ;  /* 0x0000000000007b1d */ /* 0x000fe20000010000 */
[----:B------:R-:W-:Y:S02]  /*3b30*/  F2FP.F16.F32.PACK_AB R7, R67, R66 ;  /* 0x000000424307723e */ /* 0x000fe400000000ff */
[----:B------:R-:W-:Y:S02]  /*3b40*/  F2FP.F16.F32.PACK_AB R6, R64, R63 ;  /* 0x0000003f4006723e */ /* 0x000fe400000000ff */
[----:B------:R-:W-:-:S03]  /*3b50*/  F2FP.F16.F32.PACK_AB R5, R62, R59 ;  /* 0x0000003b3e05723e */ /* 0x000fc600000000ff */
[----:B------:R-:W1:Y:S01]  /*3b60*/  LDC.64 R24, c[0x0][0x478] ;  /* 0x00011e00ff187b82 */ /* 0x000e620000000a00 */
[----:B------:R-:W-:Y:S01]  /*3b70*/  F2FP.F16.F32.PACK_AB R4, R60, R57 ;  /* 0x000000393c04723e */ /* 0x000fe200000000ff */
[----:B------:R-:W2:Y:S01]  /*3b80*/  LDCU UR4, c[0x0][0x394] ;  /* 0x00007280ff0477ac */ /* 0x000ea20008000800 */
[----:B0-----:R-:W-:Y:S02]  /*3b90*/  F2FP.F16.F32.PACK_AB R11, R58, R55 ;  /* 0x000000373a0b723e */ /* 0x001fe400000000ff */
        /* <DEDUP_REMOVED lines=13> */
[C---:B-1----:R-:W-:Y:S02]  /*3c70*/  LEA R20, P0, R21.reuse, R24, 0x1 ;  /* 0x0000001815147211 */ /* 0x042fe400078008ff */
[----:B------:R-:W-:Y:S01]  /*3c80*/  IADD3.X R47, PT, PT, RZ, R47, RZ, P2, !PT ;  /* 0x0000002fff2f7210 */ /* 0x000fe200017fe4ff */
[----:B------:R-:W1:Y:S01]  /*3c90*/  LDS.128 R16, [R29+0x200] ;  /* 0x000200001d107984 */ /* 0x000e620000000c00 */
[----:B------:R-:W-:Y:S02]  /*3ca0*/  LEA.HI.X R21, R21, R25, R22, 0x1, P0 ;  /* 0x0000001915157211 */ /* 0x000fe400000f0c16 */
[----:B--2---:R-:W-:Y:S01]  /*3cb0*/  ISETP.GE.AND P0, PT, R43, UR4, PT ;  /* 0x000000042b007c0c */ /* 0x004fe2000bf06270 */
[----:B0-----:R-:W-:-:S05]  /*3cc0*/  IMAD.WIDE.U32 R4, R50, 0x10, R20 ;  /* 0x0000001032047825 */ /* 0x001fca00078e0014 */
[----:B---3--:R0:W-:Y:S04]  /*3cd0*/  STG.E.128 desc[UR16][R4.64], R12 ;  /* 0x0000000c04007986 */ /* 0x0081e8000c101d10 */
[----:B-1----:R0:W-:Y:S03]  /*3ce0*/  STG.E.128 desc[UR16][R4.64+0x200], R16 ;  /* 0x0002001004007986 */ /* 0x0021e6000c101d10 */
[----:B------:R-:W-:Y:S05]  /*3cf0*/  @!P0 BRA `(.L_x_4122) ;  /* 0xffffffc8001c8947 */ /* 0x000fea000383ffff */
[----:B------:R-:W-:Y:S05]  /*3d00*/  EXIT ;  /* 0x000000000000794d */ /* 0x000fea0003800000 */
.L_x_4123:
        /* <DEDUP_REMOVED lines=15> */
.L_x_5118:


//--------------------- .text._Z25selective_scan_fwd_kernelI32Selective_Scan_fwd_kernel_traitsILi32ELi16ELi1ELb1ELb0ELb0ELb1EN3c104HalfEfEEv13SSMParamsBase --------------------------
	.section	.text._Z25selective_scan_fwd_kernelI32Selective_Scan_fwd_kernel_traitsILi32ELi16ELi1ELb1ELb0ELb0ELb1EN3c104HalfEfEEv13SSMParamsBase,"ax",@progbits
	.align	128
        .global         _Z25selective_scan_fwd_kernelI32Selective_Scan_fwd_kernel_traitsILi32ELi16ELi1ELb1ELb0ELb0ELb1EN3c104HalfEfEEv13SSMParamsBase
        .type           _Z25selective_scan_fwd_kernelI32Selective_Scan_fwd_kernel_traitsILi32ELi16ELi1ELb1ELb0ELb0ELb1EN3c104HalfEfEEv13SSMParamsBase,@function
        .size           _Z25selective_scan_fwd_kernelI32Selective_Scan_fwd_kernel_traitsILi32ELi16ELi1ELb1ELb0ELb0ELb1EN3c104HalfEfEEv13SSMParamsBase,(.L_x_5119 - _Z25selective_scan_fwd_kernelI32Selective_Scan_fwd_kernel_traitsILi32ELi16ELi1ELb1ELb0ELb0ELb1EN3c104HalfEfEEv13SSMParamsBase)
        .other          _Z25selective_scan_fwd_kernelI32Selective_Scan_fwd_kernel_traitsILi32ELi16ELi1ELb1ELb0ELb0ELb1EN3c104HalfEfEEv13SSMParamsBase,@"STO_CUDA_ENTRY STV_DEFAULT"
_Z25selective_scan_fwd_kernelI32Selective_Scan_fwd_kernel_traitsILi32ELi16ELi1ELb1ELb0ELb0ELb1EN3c104HalfEfEEv13SSMParamsBase:
.text._Z25selective_scan_fwd_kernelI32Selective_Scan_fwd_kernel_traitsILi32ELi16ELi1ELb1ELb0ELb0ELb1EN3c104HalfEfEEv13SSMParamsBase:
        /* <DEDUP_REMOVED lines=31> */
[----:B------:R-:W-:Y:S01]  /*01f0*/  MOV R3, UR5 ;  /* 0x0000000500037c02 */ /* 0x000fe20008000f00 */
[----:B------:R-:W3:Y:S01]  /*0200*/  LDCU.64 UR12, c[0x0][0x3b8] ;  /* 0x00007700ff0c77ac */ /* 0x000ee20008000a00 */
[----:B------:R-:W-:Y:S02]  /*0210*/  MOV R4, UR6 ;  /* 0x0000000600047c02 */ /* 0x000fe40008000f00 */
[----:B------:R-:W-:Y:S01]  /*0220*/  MOV R5, UR7 ;  /* 0x0000000700057c02 */ /* 0x000fe20008000f00 */
[----:B------:R-:W3:Y:S01]  /*0230*/  LDCU.64 UR6, c[0x0][0x3d8] ;  /* 0x00007b00ff0677ac */ /* 0x000ee20008000a00 */
[----:B------:R-:W-:Y:S01]  /*0240*/  MOV R2, UR4 ;  /* 0x0000000400027c02 */ /* 0x000fe20008000f00 */
[----:B------:R-:W2:Y:S01]  /*0250*/  LDC.64 R12, c[0x0][0x448] ;  /* 0x00011200ff0c7b82 */ /* 0x000ea20000000a00 */
[----:B------:R-:W-:Y:S01]  /*0260*/  MOV R3, UR9 ;  /* 0x0000000900037c02 */ /* 0x000fe20008000f00 */
[----:B------:R-:W2:Y:S01]  /*0270*/  LDCU UR4, c[0x0][0x38c] ;  /* 0x00007180ff0477ac */ /* 0x000ea20008000800 */
[----:B------:R-:W-:-:S02]  /*0280*/  MOV R5, UR8 ;  /* 0x0000000800057c02 */ /* 0x000fc40008000f00 */
[----:B------:R-:W-:Y:S01]  /*0290*/  MOV R34, RZ ;  /* 0x000000ff00227202 */ /* 0x000fe20000000f00 */
[----:B------:R-:W3:Y:S01]  /*02a0*/  LDCU.64 UR8, c[0x0][0x3a0] ;  /* 0x00007400ff0877ac */ /* 0x000ee20008000a00 */
[C---:B------:R-:W-:Y:S01]  /*02b0*/  IMAD.WIDE.U32 R2, R45.reuse, UR10, R2 ;  /* 0x0000000a2d027c25 */ /* 0x040fe2000f8e0002 */
[----:B------:R-:W2:Y:S03]  /*02c0*/  LDC.64 R14, c[0x0][0x450] ;  /* 0x00011400ff0e7b82 */ /* 0x000ea60000000a00 */
[C---:B------:R-:W-:Y:S01]  /*02d0*/  IMAD R33, R45.reuse, UR11, R3 ;  /* 0x0000000b2d217c24 */ /* 0x040fe2000f8e0203 */
[----:B----4-:R-:W-:Y:S01]  /*02e0*/  LEA R32, P0, R2, R6, 0x1 ;  /* 0x0000000602207211 */ /* 0x010fe200078008ff */
[----:B------:R-:W-:-:S03]  /*02f0*/  IMAD.WIDE.U32 R4, R45, UR14, R4 ;  /* 0x0000000e2d047c25 */ /* 0x000fc6000f8e0004 */
[----:B------:R-:W4:Y:S01]  /*0300*/  LDC.64 R16, c[0x0][0x440] ;  /* 0x00011000ff107b82 */ /* 0x000f220000000a00 */
[----:B0-----:R-:W-:Y:S01]  /*0310*/  IMAD R0, R0, UR18, R45 ;  /* 0x0000001200007c24 */ /* 0x001fe2000f8e022d */
[----:B------:R-:W-:Y:S01]  /*0320*/  LEA.HI.X R33, R2, R7, R33, 0x1, P0 ;  /* 0x0000000702217211 */ /* 0x000fe200000f0c21 */
[C---:B------:R-:W-:Y:S01]  /*0330*/  IMAD R31, R45.reuse, UR15, R5 ;  /* 0x0000000f2d1f7c24 */ /* 0x040fe2000f8e0205 */
[----:B-1----:R-:W-:Y:S01]  /*0340*/  LEA R30, P0, R4, R8, 0x1 ;  /* 0x00000008041e7211 */ /* 0x002fe200078008ff */
[----:B------:R-:W-:Y:S02]  /*0350*/  IMAD R0, R0, R11, RZ ;  /* 0x0000000b00007224 */ /* 0x000fe400078e02ff */
[C---:B---3--:R-:W-:Y:S01]  /*0360*/  IMAD.WIDE.U32 R2, R45.reuse, UR6, RZ ;  /* 0x000000062d027c25 */ /* 0x048fe2000f8e00ff */
[----:B------:R-:W0:Y:S01]  /*0370*/  S2UR UR5, SR_CgaCtaId ;  /* 0x00000000000579c3 */ /* 0x000e220000008800 */
[----:B------:R-:W-:Y:S02]  /*0380*/  LEA.HI.X R31, R4, R9, R31, 0x1, P0 ;  /* 0x00000009041f7211 */ /* 0x000fe400000f0c1f */
[----:B------:R-:W-:-:S04]  /*0390*/  IMAD.WIDE.U32 R38, R45, UR12, RZ ;  /* 0x0000000c2d267c25 */ /* 0x000fc8000f8e00ff */
[C---:B------:R-:W-:Y:S01]  /*03a0*/  IMAD.WIDE.U32 R36, R45.reuse, UR8, RZ ;  /* 0x000000082d247c25 */ /* 0x040fe2000f8e00ff */
[----:B--2---:R-:W-:Y:S02]  /*03b0*/  LEA R41, P0, R38, R12, 0x2 ;  /* 0x0000000c26297211 */ /* 0x004fe400078010ff */
[----:B------:R-:W-:Y:S01]  /*03c0*/  LEA R40, P1, R2, R14, 0x2 ;  /* 0x0000000e02287211 */ /* 0x000fe200078210ff */
[----:B------:R-:W-:Y:S01]  /*03d0*/  IMAD R35, R0, UR4, RZ ;  /* 0x0000000400237c24 */ /* 0x000fe2000f8e02ff */
[----:B------:R-:W-:Y:S01]  /*03e0*/  SHF.L.U32 R0, R42, 0x1, RZ ;  /* 0x000000012a007819 */ /* 0x000fe200000006ff */
[C---:B------:R-:W-:Y:S01]  /*03f0*/  IMAD R4, R45.reuse, UR7, R3 ;  /* 0x000000072d047c24 */ /* 0x040fe2000f8e0203 */
[----:B------:R-:W-:Y:S01]  /*0400*/  UMOV UR4, 0x400 ;  /* 0x0000040000047882 */ /* 0x000fe20000000000 */
[C---:B------:R-:W-:Y:S01]  /*0410*/  IMAD R5, R45.reuse, UR13, R39 ;  /* 0x0000000d2d057c24 */ /* 0x040fe2000f8e0227 */
        /* <DEDUP_REMOVED lines=9> */
.L_x_4160:
[----:B------:R-:W-:Y:S01]  /*04b0*/  BAR.SYNC.DEFER_BLOCKING 0x0 ;  /* 0x0000000000007b1d */ /* 0x000fe20000010000 */
[----:B0-----:R-:W-:-:S05]  /*04c0*/  IMAD.WIDE.U32 R2, R29, 0x10, R32 ;  /* 0x000000101d027825 */ /* 0x001fca00078e0020 */
        /* <DEDUP_REMOVED lines=71> */
.L_x_4125:
[----:B------:R-:W-:Y:S05]  /*0940*/  BSYNC.RECONVERGENT B0 ;  /* 0x0000000000007941 */ /* 0x000fea0003800200 */
.L_x_4124:
        /* <DEDUP_REMOVED lines=37> */
.L_x_4127:
[----:B------:R-:W-:Y:S05]  /*0ba0*/  BSYNC.RECONVERGENT B0 ;  /* 0x0000000000007941 */ /* 0x000fea0003800200 */
.L_x_4126:
        /* <DEDUP_REMOVED lines=35> */
.L_x_4129:
[----:B------:R-:W-:Y:S05]  /*0de0*/  BSYNC.RECONVERGENT B0 ;  /* 0x0000000000007941 */ /* 0x000fea0003800200 */
.L_x_4128:
        /* <DEDUP_REMOVED lines=37> */
.L_x_4131:
[----:B------:R-:W-:Y:S05]  /*1040*/  BSYNC.RECONVERGENT B0 ;  /* 0x0000000000007941 */ /* 0x000fea0003800200 */
.L_x_4130:
        /* <DEDUP_REMOVED lines=35> */
.L_x_4133:
[----:B------:R-:W-:Y:S05]  /*1280*/  BSYNC.RECONVERGENT B0 ;  /* 0x0000000000007941 */ /* 0x000fea0003800200 */
.L_x_4132:
        /* <DEDUP_REMOVED lines=41> */
.L_x_4135:
[----:B------:R-:W-:Y:S05]  /*1520*/  BSYNC.RECONVERGENT B0 ;  /* 0x0000000000007941 */ /* 0x000fea0003800200 */
.L_x_4134:
        /* <DEDUP_REMOVED lines=39> */
.L_x_4137:
[----:B------:R-:W-:Y:S05]  /*17a0*/  BSYNC.RECONVERGENT B0 ;  /* 0x0000000000007941 */ /* 0x000fea0003800200 */
.L_x_4136:
        /* <DEDUP_REMOVED lines=41> */
.L_x_4139:
[----:B------:R-:W-:Y:S05]  /*1a40*/  BSYNC.RECONVERGENT B0 ;  /* 0x0000000000007941 */ /* 0x000fea0003800200 */
.L_x_4138:
        /* <DEDUP_REMOVED lines=39> */
.L_x_4141:
[----:B------:R-:W-:Y:S05]  /*1cc0*/  BSYNC.RECONVERGENT B0 ;  /* 0x0000000000007941 */ /* 0x000fea0003800200 */
.L_x_4140:
        /* <DEDUP_REMOVED lines=41> */
.L_x_4143:
[----:B------:R-:W-:Y:S05]  /*1f60*/  BSYNC.RECONVERGENT B0 ;  /* 0x0000000000007941 */ /* 0x000fea0003800200 */
.L_x_4142:
        /* <DEDUP_REMOVED lines=39> */
.L_x_4145:
[----:B------:R-:W-:Y:S05]  /*21e0*/  BSYNC.RECONVERGENT B0 ;  /* 0x0000000000007941 */ /* 0x000fea0003800200 */
.L_x_4144:
        /* <DEDUP_REMOVED lines=44> */
.L_x_4147:
[----:B------:R-:W-:Y:S05]  /*24b0*/  BSYNC.RECONVERGENT B0 ;  /* 0x0000000000007941 */ /* 0x000fea0003800200 */
.L_x_4146:
        /* <DEDUP_REMOVED lines=32> */
.L_x_4149:
[----:B------:R-:W-:Y:S05]  /*26c0*/  BSYNC.RECONVERGENT B0 ;  /* 0x0000000000007941 */ /* 0x000fea0003800200 */
.L_x_4148:
        /* <DEDUP_REMOVED lines=32> */
.L_x_4151:
[----:B------:R-:W-:Y:S05]  /*28d0*/  BSYNC.RECONVERGENT B0 ;  /* 0x0000000000007941 */ /* 0x000fea0003800200 */
.L_x_4150:
        /* <DEDUP_REMOVED lines=32> */
.L_x_4153:
[----:B------:R-:W-:Y:S05]  /*2ae0*/  BSYNC.RECONVERGENT B0 ;  /* 0x0000000000007941 */ /* 0x000fea0003800200 */
.L_x_4152:
        /* <DEDUP_REMOVED lines=32> */
.L_x_4155:
[----:B------:R-:W-:Y:S05]  /*2cf0*/  BSYNC.RECONVERGENT B0 ;  /* 0x0000000000007941 */ /* 0x000fea0003800200 */
.L_x_4154:
        /* <DEDUP_REMOVED lines=38> */
.L_x_4159:
[----:B------:R-:W-:Y:S02]  /*2f60*/  MOV R10, R85 ;  /* 0x00000055000a7202 */ /* 0x000fe40000000f00 */
[----:B------:R-:W-:-:S05]  /*2f70*/  MOV R11, R86 ;  /* 0x00000056000b7202 */ /* 0x000fca0000000f00 */
[----:B------:R0:W2:Y:S02]  /*2f80*/  LDG.E R13, desc[UR16][R10.64] ;  /* 0x000000100a0d7981 */ /* 0x0000a4000c1e1900 */
[----:B0-----:R-:W-:Y:S02]  /*2f90*/  MOV R11, R90 ;  /* 0x0000005a000b7202 */ /* 0x001fe40000000f00 */
[C---:B------:R-:W-:Y:S01]  /*2fa0*/  ISETP.GE.AND P1, PT, R21.reuse, 0x1, PT ;  /* 0x000000011500780c */ /* 0x040fe20003f26270 */
[----:B------:R-:W0:Y:S01]  /*2fb0*/  S2UR UR6, SR_CgaCtaId ;  /* 0x00000000000679c3 */ /* 0x000e220000008800 */
[----:B------:R-:W-:Y:S01]  /*2fc0*/  UMOV UR4, 0x400 ;  /* 0x0000040000047882 */ /* 0x000fe20000000000 */
[----:B------:R-:W-:Y:S01]  /*2fd0*/  ISETP.NE.AND P2, PT, R21, RZ, PT ;  /* 0x000000ff1500720c */ /* 0x000fe20003f45270 */
        /* <DEDUP_REMOVED lines=14> */
[----:B------:R-:W-:-:S02]  /*30c0*/  FMUL.FTZ R101, R13, R17 ;  /* 0x000000110d657220 */ /* 0x000fc40000410000 */
[----:B------:R-:W1:Y:S08]  /*30d0*/  MUFU.EX2 R94, R94 ;  /* 0x0000005e005e7308 */ /* 0x000e700000000800 */
[----:B------:R-:W2:Y:S01]  /*30e0*/  MUFU.EX2 R93, R93 ;  /* 0x0000005d005d7308 */ /* 0x000ea20000000800 */
[----:B0-----:R-:W-:-:S07]  /*30f0*/  FFMA.FTZ R10, R67, R91, R68 ;  /* 0x0000005b430a7223 */ /* 0x001fce0000010044 */
[----:B------:R-:W0:Y:S01]  /*3100*/  MUFU.EX2 R96, R96 ;  /* 0x0000006000607308 */ /* 0x000e220000000800 */
[----:B-1----:R-:W-:Y:S01]  /*3110*/  FFMA.FTZ R12, R94, R10, R69 ;  /* 0x0000000a5e0c7223 */ /* 0x002fe20000010045 */
[----:B------:R-:W-:Y:S01]  /*3120*/  MOV R10, R89 ;  /* 0x00000059000a7202 */ /* 0x000fe20000000f00 */
[----:B------:R-:W-:-:S04]  /*3130*/  FMUL.FTZ R104, R13, R18 ;  /* 0x000000120d687220 */ /* 0x000fc80000410000 */
[----:B------:R1:W4:Y:S01]  /*3140*/  LDG.E R103, desc[UR16][R10.64] ;  /* 0x000000100a677981 */ /* 0x000322000c1e1900 */
[----:B------:R-:W5:Y:S01]  /*3150*/  MUFU.EX2 R95, R95 ;  /* 0x0000005f005f7308 */ /* 0x000f620000000800 */
[----:B--2---:R-:W-:-:S07]  /*3160*/  FFMA.FTZ R12, R93, R12, R70 ;  /* 0x0000000c5d0c7223 */ /* 0x004fce0000010046 */
[----:B------:R-:W2:Y:S08]  /*3170*/  MUFU.EX2 R92, R92 ;  /* 0x0000005c005c7308 */ /* 0x000eb00000000800 */
[----:B------:R-:W3:Y:S01]  /*3180*/  MUFU.EX2 R100, R100 ;  /* 0x0000006400647308 */ /* 0x000ee20000000800 */
[----:B0-----:R-:W-:-:S07]  /*3190*/  FFMA.FTZ R12, R96, R12, R71 ;  /* 0x0000000c600c7223 */ /* 0x001fce0000010047 */
[----:B------:R-:W0:Y:S01]  /*31a0*/  MUFU.EX2 R97, R97 ;  /* 0x0000006100617308 */ /* 0x000e220000000800 */
[----:B-----5:R-:W-:-:S07]  /*31b0*/  FFMA.FTZ R12, R95, R12, R72 ;  /* 0x0000000c5f0c7223 */ /* 0x020fce0000010048 */
[----:B------:R-:W5:Y:S01]  /*31c0*/  MUFU.EX2 R102, R102 ;  /* 0x0000006600667308 */ /* 0x000f620000000800 */
[----:B--2---:R-:W-:Y:S01]  /*31d0*/  FMUL.FTZ R15, R92, R91 ;  /* 0x0000005b5c0f7220 */ /* 0x004fe20000410000 */
[----:B---3--:R-:W-:-:S06]  /*31e0*/  FFMA.FTZ R14, R100, R12, R73 ;  /* 0x0000000c640e7223 */ /* 0x008fcc0000010049 */
[----:B------:R-:W2:Y:S01]  /*31f0*/  MUFU.EX2 R99, R99 ;  /* 0x0000006300637308 */ /* 0x000ea20000000800 */
[----:B-1----:R-:W-:Y:S02]  /*3200*/  MOV R10, R87 ;  /* 0x00000057000a7202 */ /* 0x002fe40000000f00 */
[----:B------:R-:W-:Y:S01]  /*3210*/  MOV R11, R88 ;  /* 0x00000058000b7202 */ /* 0x000fe20000000f00 */
[----:B------:R-:W-:-:S04]  /*3220*/  FMUL.FTZ R12, R94, R15 ;  /* 0x0000000f5e0c7220 */ /* 0x000fc80000410000 */
[----:B------:R-:W1:Y:S01]  /*3230*/  MUFU.EX2 R98, R98 ;  /* 0x0000006200627308 */ /* 0x000e620000000800 */
[----:B0-----:R-:W-:Y:S01]  /*3240*/  FFMA.FTZ R14, R97, R14, R74 ;  /* 0x0000000e610e7223 */ /* 0x001fe2000001004a */
[C---:B------:R-:W-:Y:S01]  /*3250*/  FMUL.FTZ R105, R13.reuse, R19 ;  /* 0x000000130d697220 */ /* 0x040fe20000410000 */
[----:B------:R0:W4:Y:S05]  /*3260*/  LDG.E R106, desc[UR16][R10.64] ;  /* 0x000000100a6a7981 */ /* 0x00012a000c1e1900 */
[----:B------:R-:W3:Y:S01]  /*3270*/  MUFU.EX2 R101, R101 ;  /* 0x0000006500657308 */ /* 0x000ee20000000800 */
[----:B-----5:R-:W-:Y:S01]  /*3280*/  FFMA.FTZ R14, R102, R14, R75 ;  /* 0x0000000e660e7223 */ /* 0x020fe2000001004b */
[----:B------:R-:W-:Y:S01]  /*3290*/  FMUL.FTZ R107, R13, R65 ;  /* 0x000000410d6b7220 */ /* 0x000fe20000410000 */
[----:B0-----:R-:W-:-:S05]  /*32a0*/  FMUL.FTZ R11, R93, R12 ;  /* 0x0000000c5d0b7220 */ /* 0x001fca0000410000 */
[----:B------:R-:W0:Y:S01]  /*32b0*/  MUFU.EX2 R104, R104 ;  /* 0x0000006800687308 */ /* 0x000e220000000800 */
[----:B------:R-:W-:Y:S01]  /*32c0*/  FMUL.FTZ R10, R96, R11 ;  /* 0x0000000b600a7220 */ /* 0x000fe20000410000 */
[----:B--2---:R-:W-:Y:S01]  /*32d0*/  FFMA.FTZ R14, R99, R14, R76 ;  /* 0x0000000e630e7223 */ /* 0x004fe2000001004c */
[----:B------:R-:W-:-:S05]  /*32e0*/  FMUL.FTZ R108, R13, R66 ;  /* 0x000000420d6c7220 */ /* 0x000fca0000410000 */
[----:B------:R-:W2:Y:S01]  /*32f0*/  MUFU.EX2 R105, R105 ;  /* 0x0000006900697308 */ /* 0x000ea20000000800 */
[----:B------:R-:W-:Y:S01]  /*3300*/  FMUL.FTZ R11, R95, R10 ;  /* 0x0000000a5f0b7220 */ /* 0x000fe20000410000 */
[----:B-1----:R-:W-:-:S06]  /*3310*/  FFMA.FTZ R14, R98, R14, R77 ;  /* 0x0000000e620e7223 */ /* 0x002fcc000001004d */
[----:B------:R-:W1:Y:S01]  /*3320*/  MUFU.EX2 R107, R107 ;  /* 0x0000006b006b7308 */ /* 0x000e620000000800 */
[----:B------:R-:W-:Y:S01]  /*3330*/  FMUL.FTZ R10, R100, R11 ;  /* 0x0000000b640a7220 */ /* 0x000fe20000410000 */
[----:B---3--:R-:W-:-:S06]  /*3340*/  FFMA.FTZ R14, R101, R14, R78 ;  /* 0x0000000e650e7223 */ /* 0x008fcc000001004e */
[----:B------:R-:W3:Y:S01]  /*3350*/  MUFU.EX2 R108, R108 ;  /* 0x0000006c006c7308 */ /* 0x000ee20000000800 */
[----:B------:R-:W-:Y:S01]  /*3360*/  FMUL.FTZ R11, R97, R10 ;  /* 0x0000000a610b7220 */ /* 0x000fe20000410000 */
[----:B0-----:R-:W-:-:S03]  /*3370*/  FFMA.FTZ R14, R104, R14, R79 ;  /* 0x0000000e680e7223 */ /* 0x001fc6000001004f */
[----:B------:R-:W-:Y:S01]  /*3380*/  FMUL.FTZ R10, R102, R11 ;  /* 0x0000000b660a7220 */ /* 0x000fe20000410000 */
[----:B--2---:R-:W-:-:S03]  /*3390*/  FFMA.FTZ R14, R105, R14, R80 ;  /* 0x0000000e690e7223 */ /* 0x004fc60000010050 */
[----:B------:R-:W-:Y:S01]  /*33a0*/  FMUL.FTZ R11, R99, R10 ;  /* 0x0000000a630b7220 */ /* 0x000fe20000410000 */
[----:B-1----:R-:W-:-:S03]  /*33b0*/  FFMA.FTZ R14, R107, R14, R82 ;  /* 0x0000000e6b0e7223 */ /* 0x002fc60000010052 */
        /* <DEDUP_REMOVED lines=76> */
.L_x_4158:
[----:B------:R-:W-:Y:S05]  /*3880*/  BSYNC.RECONVERGENT B0 ;  /* 0x0000000000007941 */ /* 0x000fea0003800200 */
.L_x_4157:
[----:B------:R-:W-:Y:S01]  /*3890*/  FFMA.FTZ R11, R98, R102, R77 ;  /* 0x00000066620b7223 */ /* 0x000fe2000001004d */
[----:B------:R-:W-:Y:S01]  /*38a0*/  IADD3 R81, PT, PT, R81, 0x1, RZ ;  /* 0x0000000151517810 */ /* 0x000fe20007ffe0ff */
[----:B------:R-:W-:Y:S01]  /*38b0*/  UIADD3 UR5, UPT, UPT, UR5, 0x8, URZ ;  /* 0x0000000805057890 */ /* 0x000fe2000fffe0ff */
[----:B------:R-:W-:Y:S01]  /*38c0*/  LEA R89, P2, R4, R89, 0x2 ;  /* 0x0000005904597211 */ /* 0x000fe200078410ff */
[----:B------:R-:W-:Y:S01]  /*38d0*/  FFMA.FTZ R10, R101, R11, R78 ;  /* 0x0000000b650a7223 */ /* 0x000fe2000001004e */
[----:B------:R-:W-:Y:S01]  /*38e0*/  ISETP.NE.AND P1, PT, R81, RZ, PT ;  /* 0x000000ff5100720c */ /* 0x000fe20003f25270 */
[C---:B------:R-:W-:Y:S01]  /*38f0*/  FFMA.FTZ R46, R103.reuse, R111, R46 ;  /* 0x0000006f672e7223 */ /* 0x040fe2000001002e */
[----:B------:R-:W-:Y:S01]  /*3900*/  LEA R87, P3, R6, R87, 0x2 ;  /* 0x0000005706577211 */ /* 0x000fe200078610ff */
[----:B0-----:R-:W-:Y:S01]  /*3910*/  FFMA.FTZ R13, R104, R10, R79 ;  /* 0x0000000a680d7223 */ /* 0x001fe2000001004f */
        /* <DEDUP_REMOVED lines=21> */
[----:B------:R-:W-:Y:S02]  /*3a70*/  IADD3.X R86, PT, PT, R86, R9, RZ, P4, !PT ;  /* 0x0000000956567210 */ /* 0x000fe400027fe4ff */
[----:B------:R-:W-:Y:S01]  /*3a80*/  IADD3 R84, PT, PT, R84, 0x1, RZ ;  /* 0x0000000154547810 */ /* 0x000fe20007ffe0ff */
[----:B------:R-:W-:Y:S06]  /*3a90*/  @P1 BRA `(.L_x_4159) ;  /* 0xfffffff400301947 */ /* 0x000fec000383ffff */
.L_x_4156:
        /* <DEDUP_REMOVED lines=58> */
[--C-:B------:R-:W-:Y:S01]  /*3e40*/  HADD2.F32 R16, -RZ, R23.reuse.H0_H0 ;  /* 0x20000017ff107230 */ /* 0x100fe20000004100 */
[----:B------:R1:W0:Y:S01]  /*3e50*/  MUFU.EX2 R8, R4 ;  /* 0x0000000400087308 */ /* 0x0002220000000800 */
[----:B------:R-:W-:Y:S01]  /*3e60*/  FMUL.FTZ R6, R10, -1.4426950216293334961 ;  /* 0xbfb8aa3b0a067820 */ /* 0x000fe20000410000 */
[----:B------:R-:W-:Y:S01]  /*3e70*/  FMUL.FTZ R7, R22, -1.4426950216293334961 ;  /* 0xbfb8aa3b16077820 */ /* 0x000fe20000410000 */
[--C-:B------:R-:W-:Y:S02]  /*3e80*/  HADD2.F32 R66, -RZ, R20.reuse.H0_H0 ;  /* 0x20000014ff427230 */ /* 0x100fe40000004100 */
[----:B------:R-:W-:Y:S01]  /*3e90*/  FMUL.FTZ R17, R16, -1.4426950216293334961 ;  /* 0xbfb8aa3b10117820 */ /* 0x000fe20000410000 */
[----:B------:R-:W-:Y:S02]  /*3ea0*/  HADD2.F32 R20, -RZ, R20.H1_H1 ;  /* 0x30000014ff147230 */ /* 0x000fe40000004100 */
[----:B------:R-:W-:Y:S01]  /*3eb0*/  HADD2.F32 R23, -RZ, R23.H1_H1 ;  /* 0x30000017ff177230 */ /* 0x000fe20000004100 */
[----:B------:R2:W3:Y:S01]  /*3ec0*/  MUFU.EX2 R9, R5 ;  /* 0x0000000500097308 */ /* 0x0004e20000000800 */
[----:B-1----:R-:W-:-:S02]  /*3ed0*/  HADD2.F32 R4, -RZ, R24.H0_H0 ;  /* 0x20000018ff047230 */ /* 0x002fc40000004100 */
[----:B------:R-:W-:Y:S01]  /*3ee0*/  FMUL.FTZ R13, R20, -1.4426950216293334961 ;  /* 0xbfb8aa3b140d7820 */ /* 0x000fe20000410000 */
[----:B------:R-:W-:Y:S02]  /*3ef0*/  HADD2.F32 R24, -RZ, R24.H1_H1 ;  /* 0x30000018ff187230 */ /* 0x000fe40000004100 */
[----:B------:R-:W-:Y:S01]  /*3f00*/  FMUL.FTZ R12, R66, -1.4426950216293334961 ;  /* 0xbfb8aa3b420c7820 */ /* 0x000fe20000410000 */
[----:B------:R-:W-:Y:S01]  /*3f10*/  FMUL.FTZ R18, R23, -1.4426950216293334961 ;  /* 0xbfb8aa3b17127820 */ /* 0x000fe20000410000 */
[----:B------:R-:W-:Y:S01]  /*3f20*/  FMUL.FTZ R19, R4, -1.4426950216293334961 ;  /* 0xbfb8aa3b04137820 */ /* 0x000fe20000410000 */
[----:B------:R1:W4:Y:S01]  /*3f30*/  MUFU.EX2 R11, R6 ;  /* 0x00000006000b7308 */ /* 0x0003220000000800 */
[--C-:B--2---:R-:W-:Y:S02]  /*3f40*/  HADD2.F32 R5, -RZ, R25.reuse.H0_H0 ;  /* 0x20000019ff057230 */ /* 0x104fe40000004100 */
[----:B------:R-:W-:Y:S01]  /*3f50*/  FMUL.FTZ R62, R24, -1.4426950216293334961 ;  /* 0xbfb8aa3b183e7820 */ /* 0x000fe20000410000 */
[----:B------:R-:W-:-:S02]  /*3f60*/  HADD2.F32 R25, -RZ, R25.H1_H1 ;  /* 0x30000019ff197230 */ /* 0x000fc40000004100 */
[----:B0-----:R-:W-:Y:S01]  /*3f70*/  FADD.FTZ R8, R8, 1 ;  /* 0x3f80000008087421 */ /* 0x001fe20000010000 */
[----:B------:R-:W-:Y:S01]  /*3f80*/  FMUL.FTZ R63, R5, -1.4426950216293334961 ;  /* 0xbfb8aa3b053f7820 */ /* 0x000fe20000410000 */
[----:B------:R0:W2:Y:S01]  /*3f90*/  MUFU.EX2 R15, R7 ;  /* 0x00000007000f7308 */ /* 0x0000a20000000800 */
[--C-:B-1----:R-:W-:Y:S02]  /*3fa0*/  HADD2.F32 R6, -RZ, R26.reuse.H0_H0 ;  /* 0x2000001aff067230 */ /* 0x102fe40000004100 */
[----:B------:R-:W-:Y:S01]  /*3fb0*/  FMUL.FTZ R64, R25, -1.4426950216293334961 ;  /* 0xbfb8aa3b19407820 */ /* 0x000fe20000410000 */
[----:B------:R-:W-:Y:S02]  /*3fc0*/  HADD2.F32 R26, -RZ, R26.H1_H1 ;  /* 0x3000001aff1a7230 */ /* 0x000fe40000004100 */
[----:B---3--:R-:W-:Y:S01]  /*3fd0*/  FADD.FTZ R9, R9, 1 ;  /* 0x3f80000009097421 */ /* 0x008fe20000010000 */
[----:B------:R-:W-:Y:S01]  /*3fe0*/  FMUL.FTZ R65, R6, -1.4426950216293334961 ;  /* 0xbfb8aa3b06417820 */ /* 0x000fe20000410000 */
[----:B------:R-:W1:Y:S01]  /*3ff0*/  MUFU.EX2 R17, R17 ;  /* 0x0000001100117308 */ /* 0x000e620000000800 */
[----:B0-----:R-:W-:-:S02]  /*4000*/  HADD2.F32 R7, -RZ, R27.H0_H0 ;  /* 0x2000001bff077230 */ /* 0x001fc40000004100 */
[----:B------:R-:W-:Y:S01]  /*4010*/  FMUL.FTZ R67, R26, -1.4426950216293334961 ;  /* 0xbfb8aa3b1a437820 */ /* 0x000fe20000410000 */
[----:B------:R-:W-:Y:S02]  /*4020*/  HADD2.F32 R27, -RZ, R27.H1_H1 ;  /* 0x3000001bff1b7230 */ /* 0x000fe40000004100 */
[----:B----4-:R-:W-:Y:S01]  /*4030*/  FADD.FTZ R11, R11, 1 ;  /* 0x3f8000000b0b7421 */ /* 0x010fe20000010000 */
[----:B------:R-:W-:Y:S01]  /*4040*/  FMUL.FTZ R68, R7, -1.4426950216293334961 ;  /* 0xbfb8aa3b07447820 */ /* 0x000fe20000410000 */
[----:B------:R-:W0:Y:S01]  /*4050*/  MUFU.EX2 R19, R19 ;  /* 0x0000001300137308 */ /* 0x000e220000000800 */
[----:B------:R-:W-:Y:S01]  /*4060*/  FMUL.FTZ R69, R27, -1.4426950216293334961 ;  /* 0xbfb8aa3b1b457820 */ /* 0x000fe20000410000 */
[----:B--2---:R-:W-:-:S06]  /*4070*/  FADD.FTZ R15, R15, 1 ;  /* 0x3f8000000f0f7421 */ /* 0x004fcc0000010000 */
        /* <DEDUP_REMOVED lines=20> */
[----:B------:R-:W-:Y:S01]  /*41c0*/  MUFU.RCP R73, R8 ;  /* 0x0000000800497308 */ /* 0x000fe20000001000 */
[----:B0-----:R-:W-:-:S07]  /*41d0*/  FADD.FTZ R63, R63, 1 ;  /* 0x3f8000003f3f7421 */ /* 0x001fce0000010000 */
[----:B------:R-:W0:Y:S01]  /*41e0*/  MUFU.RCP R15, R15 ;  /* 0x0000000f000f7308 */ /* 0x000e220000001000 */
[----:B--2---:R-:W-:-:S07]  /*41f0*/  FADD.FTZ R69, R69, 1 ;  /* 0x3f80000045457421 */ /* 0x004fce0000010000 */
        /* <DEDUP_REMOVED lines=10> */
[----:B------:R2:W3:Y:S01]  /*42a0*/  MUFU.RCP R75, R11 ;  /* 0x0000000b004b7308 */ /* 0x0004e20000001000 */
[----:B0-----:R-:W-:-:S04]  /*42b0*/  FMUL.FTZ R24, R24, R77 ;  /* 0x0000004d18187220 */ /* 0x001fc80000410000 */
[----:B------:R-:W-:-:S03]  /*42c0*/  FMUL.FTZ R24, R24, R55 ;  /* 0x0000003718187220 */ /* 0x000fc60000410000 */
[----:B------:R-:W-:Y:S01]  /*42d0*/  MUFU.RCP R71, R12 ;  /* 0x0000000c00477308 */ /* 0x000fe20000001000 */
[----:B--2---:R-:W-:Y:S01]  /*42e0*/  FMUL.FTZ R11, R14, R73 ;  /* 0x000000490e0b7220 */ /* 0x004fe20000410000 */
[----:B-1----:R-:W-:Y:S01]  /*42f0*/  FMUL.FTZ R20, R20, R13 ;  /* 0x0000000d14147220 */ /* 0x002fe20000410000 */
[----:B------:R-:W-:Y:S02]  /*4300*/  F2FP.F16.F32.PACK_AB R24, R24, R17 ;  /* 0x000000111818723e */ /* 0x000fe400000000ff */
[----:B------:R-:W-:Y:S01]  /*4310*/  FMUL.FTZ R11, R11, R48 ;  /* 0x000000300b0b7220 */ /* 0x000fe20000410000 */
[----:B------:R-:W-:Y:S01]  /*4320*/  FMUL.FTZ R20, R20, R47 ;  /* 0x0000002f14147220 */ /* 0x000fe20000410000 */
[----:B------:R-:W0:Y:S01]  /*4330*/  LDC.64 R16, c[0x0][0x430] ;  /* 0x00010c00ff107b82 */ /* 0x000e220000000a00 */
[----:B------:R-:W1:Y:S01]  /*4340*/  MUFU.RCP R65, R65 ;  /* 0x0000004100417308 */ /* 0x000e620000001000 */
[----:B---3--:R-:W-:-:S04]  /*4350*/  FMUL.FTZ R13, R10, R75 ;  /* 0x0000004b0a0d7220 */ /* 0x008fc80000410000 */
[----:B------:R-:W-:-:S03]  /*4360*/  FMUL.FTZ R13, R13, R50 ;  /* 0x000000320d0d7220 */ /* 0x000fc60000410000 */
[----:B------:R2:W3:Y:S08]  /*4370*/  MUFU.RCP R70, R9 ;  /* 0x0000000900467308 */ /* 0x0004f00000001000 */
[----:B------:R-:W4:Y:S01]  /*4380*/  MUFU.RCP R18, R18 ;  /* 0x0000001200127308 */ /* 0x000f220000001000 */
[----:B-1----:R-:W-:Y:S01]  /*4390*/  FMUL.FTZ R19, R6, R65 ;  /* 0x0000004106137220 */ /* 0x002fe20000410000 */
[----:B--2---:R-:W-:-:S03]  /*43a0*/  FMUL.FTZ R9, R66, R71 ;  /* 0x0000004742097220 */ /* 0x004fc60000410000 */
[----:B------:R-:W-:Y:S01]  /*43b0*/  FMUL.FTZ R19, R19, R58 ;  /* 0x0000003a13137220 */ /* 0x000fe20000410000 */
[----:B------:R-:W-:Y:S01]  /*43c0*/  FMUL.FTZ R9, R9, R46 ;  /* 0x0000002e09097220 */ /* 0x000fe20000410000 */
[----:B0-----:R-:W-:Y:S01]  /*43d0*/  IMAD.WIDE.U32 R2, R16, UR18, R2 ;  /* 0x0000001210027c25 */ /* 0x001fe2000f8e0002 */
[----:B------:R-:W0:Y:S03]  /*43e0*/  MUFU.RCP R12, R63 ;  /* 0x0000003f000c7308 */ /* 0x000e260000001000 */
[----:B---3--:R-:W-:Y:S01]  /*43f0*/  FMUL.FTZ R8, R21, R70 ;  /* 0x0000004615087220 */ /* 0x008fe20000410000 */
[----:B------:R-:W-:-:S03]  /*4400*/  IMAD R3, R17, UR18, R3 ;  /* 0x0000001211037c24 */ /* 0x000fc6000f8e0203 */
[----:B------:R-:W-:Y:S01]  /*4410*/  FMUL.FTZ R8, R8, R49 ;  /* 0x0000003108087220 */ /* 0x000fe20000410000 */
[----:B------:R-:W1:Y:S01]  /*4420*/  MUFU.RCP R64, R64 ;  /* 0x0000004000407308 */ /* 0x000e620000001000 */
[----:B----4-:R-:W-:-:S04]  /*4430*/  FMUL.FTZ R10, R23, R18 ;  /* 0x00000012170a7220 */ /* 0x010fc80000410000 */
[----:B------:R-:W-:-:S03]  /*4440*/  FMUL.FTZ R10, R10, R53 ;  /* 0x000000350a0a7220 */ /* 0x000fc60000410000 */
[----:B------:R-:W2:Y:S01]  /*4450*/  MUFU.RCP R67, R67 ;  /* 0x0000004300437308 */ /* 0x000ea20000001000 */
[----:B0-----:R-:W-:-:S04]  /*4460*/  FMUL.FTZ R5, R5, R12 ;  /* 0x0000000c05057220 */ /* 0x001fc80000410000 */
[----:B------:R-:W-:Y:S01]  /*4470*/  FMUL.FTZ R56, R5, R56 ;  /* 0x0000003805387220 */ /* 0x000fe20000410000 */
[----:B------:R-:W-:Y:S02]  /*4480*/  F2FP.F16.F32.PACK_AB R5, R8, R11 ;  /* 0x0000000b0805723e */ /* 0x000fe400000000ff */
[----:B------:R-:W0:Y:S01]  /*4490*/  MUFU.RCP R68, R68 ;  /* 0x0000004400447308 */ /* 0x000e220000001000 */
[----:B-1----:R-:W-:-:S04]  /*44a0*/  FMUL.FTZ R4, R25, R64 ;  /* 0x0000004019047220 */ /* 0x002fc80000410000 */
[----:B------:R-:W-:Y:S01]  /*44b0*/  FMUL.FTZ R57, R4, R57 ;  /* 0x0000003904397220 */ /* 0x000fe20000410000 */
[----:B------:R-:W-:Y:S02]  /*44c0*/  F2FP.F16.F32.PACK_AB R4, R20, R9 ;  /* 0x000000091404723e */ /* 0x000fe400000000ff */
[----:B------:R-:W1:Y:S01]  /*44d0*/  MUFU.RCP R14, R69 ;  /* 0x00000045000e7308 */ /* 0x000e620000001000 */
[----:B--2---:R-:W-:Y:S01]  /*44e0*/  FMUL.FTZ R26, R26, R67 ;  /* 0x000000431a1a7220 */ /* 0x004fe20000410000 */
[----:B------:R-:W-:Y:S01]  /*44f0*/  F2FP.F16.F32.PACK_AB R25, R57, R56 ;  /* 0x000000383919723e */ /* 0x000fe200000000ff */
[----:B------:R-:W2:Y:S02]  /*4500*/  LDC.64 R20, c[0x0][0x490] ;  /* 0x00012400ff147b82 */ /* 0x000ea40000000a00 */
[----:B------:R-:W-:Y:S01]  /*4510*/  FMUL.FTZ R26, R26, R59 ;  /* 0x0000003b1a1a7220 */ /* 0x000fe20000410000 */
[----:B0-----:R-:W-:-:S04]  /*4520*/  FMUL.FTZ R7, R7, R68 ;  /* 0x0000004407077220 */ /* 0x001fc80000410000 */
[----:B------:R-:W-:Y:S02]  /*4530*/  F2FP.F16.F32.PACK_AB R26, R26, R19 ;  /* 0x000000131a1a723e */ /* 0x000fe400000000ff */
[----:B------:R-:W0:Y:S01]  /*4540*/  LDC.64 R18, c[0x0][0x438] ;  /* 0x00010e00ff127b82 */ /* 0x000e220000000a00 */
[----:B------:R-:W-:Y:S01]  /*4550*/  FMUL.FTZ R60, R7, R60 ;  /* 0x0000003c073c7220 */ /* 0x000fe20000410000 */
[----:B------:R-:W-:-:S06]  /*4560*/  F2FP.F16.F32.PACK_AB R7, R10, R15 ;  /* 0x0000000f0a07723e */ /* 0x000fcc00000000ff */
[----:B------:R-:W-:Y:S01]  /*4570*/  BAR.SYNC.DEFER_BLOCKING 0x0 ;  /* 0x0000000000007b1d */ /* 0x000fe20000010000 */
[----:B-1----:R-:W-:-:S04]  /*4580*/  FMUL.FTZ R6, R27, R14 ;  /* 0x0000000e1b067220 */ /* 0x002fc80000410000 */
[----:B------:R-:W-:Y:S01]  /*4590*/  FMUL.FTZ R61, R6, R61 ;  /* 0x0000003d063d7220 */ /* 0x000fe20000410000 */
[----:B------:R-:W-:-:S04]  /*45a0*/  F2FP.F16.F32.PACK_AB R6, R22, R13 ;  /* 0x0000000d1606723e */ /* 0x000fc800000000ff */
[----:B------:R-:W-:Y:S01]  /*45b0*/  F2FP.F16.F32.PACK_AB R27, R61, R60 ;  /* 0x0000003c3d1b723e */ /* 0x000fe200000000ff */
[C---:B0-----:R-:W-:Y:S01]  /*45c0*/  IMAD.WIDE.U32 R2, R45.reuse, R18, R2 ;  /* 0x000000122d027225 */ /* 0x041fe200078e0002 */
[----:B------:R2:W-:Y:S03]  /*45d0*/  STS.128 [R0], R4 ;  /* 0x0000000400007388 */ /* 0x0005e60000000c00 */
[----:B------:R-:W-:Y:S01]  /*45e0*/  IMAD R3, R45, R19, R3 ;  /* 0x000000132d037224 */ /* 0x000fe200078e0203 */
[----:B------:R-:W-:Y:S01]  /*45f0*/  STS.128 [R0+0x10], R24 ;  /* 0x0000101800007388 */ /* 0x000fe20000000c00 */
[----:B------:R-:W-:-:S03]  /*4600*/  NOP ;  /* 0x0000000000007918 */ /* 0x000fc60000000000 */
[----:B------:R-:W0:Y:S04]  /*4610*/  LDS.128 R8, [R28] ;  /* 0x000000001c087984 */ /* 0x000e280000000c00 */
[----:B------:R-:W1:Y:S01]  /*4620*/  LDS.128 R12, [R28+0x200] ;  /* 0x000200001c0c7984 */ /* 0x000e620000000c00 */
[----:B--2---:R-:W-:-:S04]  /*4630*/  LEA R4, P0, R2, R20, 0x1 ;  /* 0x0000001402047211 */ /* 0x004fc800078008ff */
[----:B------:R-:W-:Y:S02]  /*4640*/  LEA.HI.X R5, R2, R21, R3, 0x1, P0 ;  /* 0x0000001502057211 */ /* 0x000fe400000f0c03 */
[----:B------:R-:W-:Y:S01]  /*4650*/  ISETP.GE.AND P0, PT, R34, UR5, PT ;  /* 0x0000000522007c0c */ /* 0x000fe2000bf06270 */
[----:B------:R-:W-:-:S05]  /*4660*/  IMAD.WIDE.U32 R2, R29, 0x10, R4 ;  /* 0x000000101d027825 */ /* 0x000fca00078e0004 */
[----:B0-----:R0:W-:Y:S04]  /*4670*/  STG.E.128 desc[UR16][R2.64], R8 ;  /* 0x0000000802007986 */ /* 0x0011e8000c101d10 */
[----:B-1----:R0:W-:Y:S03]  /*4680*/  STG.E.128 desc[UR16][R2.64+0x200], R12 ;  /* 0x0002000c02007986 */ /* 0x0021e6000c101d10 */
[----:B------:R-:W-:Y:S05]  /*4690*/  @!P0 BRA `(.L_x_4160) ;  /* 0xffffffbc00848947 */ /* 0x000fea000383ffff */
[----:B------:R-:W-:Y:S05]  /*46a0*/  EXIT ;  /* 0x000000000000794d */ /* 0x000fea0003800000 */
.L_x_4161:
        /* <DEDUP_REMOVED lines=13> */
.L_x_5119:


//--------------------- .text._Z25selective_scan_fwd_kernelI32Selective_Scan_fwd_kernel_traitsILi32ELi16ELi1ELb1ELb0ELb1ELb0EN3c104HalfEfEEv13SSMParamsBase --------------------------
	.section	.text._Z25selective_scan_fwd_kernelI32Selective_Scan_fwd_kernel_traitsILi32ELi16ELi1ELb1ELb0ELb1ELb0EN3c104HalfEfEEv13SSMParamsBase,"ax",@progbits
	.align	128
        .global         _Z25selective_scan_fwd_kernelI32Selective_Scan_fwd_kernel_traitsILi32ELi16ELi1ELb1ELb0ELb1ELb0EN3c104HalfEfEEv13SSMParamsBase
        .type           _Z25selective_scan_fwd_kernelI32Selective_Scan_fwd_kernel_traitsILi32ELi16ELi1ELb1ELb0ELb1ELb0EN3c104HalfEfEEv13SSMParamsBase,@function
        .size           _Z25selective_scan_fwd_kernelI32Selective_Scan_fwd_kernel_traitsILi32ELi16ELi1ELb1ELb0ELb1ELb0EN3c104HalfEfEEv13SSMParamsBase,(.L_x_5120 - _Z25selective_scan_fwd_kernelI32Selective_Scan_fwd_kernel_traitsILi32ELi16ELi1ELb1ELb0ELb1ELb0EN3c104HalfEfEEv13SSMParamsBase)
        .other          _Z25selective_scan_fwd_kernelI32Selective_Scan_fwd_kernel_traitsILi32ELi16ELi1ELb1ELb0ELb1ELb0EN3c104HalfEfEEv13SSMParamsBase,@"STO_CUDA_ENTRY STV_DEFAULT"
_Z25selective_scan_fwd_kernelI32Selective_Scan_fwd_kernel_traitsILi32ELi16ELi1ELb1ELb0ELb1ELb0EN3c104HalfEfEEv13SSMParamsBase:
.text._Z25selective_scan_fwd_kernelI32Selective_Scan_fwd_kernel_traitsILi32ELi16ELi1ELb1ELb0ELb1ELb0EN3c104HalfEfEEv13SSMParamsBase:
        /* <DEDUP_REMOVED lines=28> */
[----:B------:R0:W3:Y:S01]  /*01c0*/  F2I.FTZ.U32.TRUNC.NTZ R7, R6 ;  /* 0x0000000600077305 */ /* 0x0000e2000021f000 */
[----:B------:R-:W-:Y:S02]  /*01d0*/  IABS R0, R9 ;  /* 0x0000000900007213 */ /* 0x000fe40000000000 */
[----:B------:R2:W5:Y:S01]  /*01e0*/  @P1 LDG.E R47, desc[UR16][R4.64] ;  /* 0x00000010042f1981 */ /* 0x000562000c1e1900 */
[----:B0-----:R-:W-:Y:S01]  /*01f0*/  HFMA2 R6, -RZ, RZ, 0, 0 ;  /* 0x00000000ff067431 */ /* 0x001fe200000001ff */
[----:B---3--:R-:W-:-:S05]  /*0200*/  IADD3 R8, PT, PT, RZ, -R7, RZ ;  /* 0x80000007ff087210 */ /* 0x008fca0007ffe0ff */
[----:B------:R-:W-:-:S04]  /*0210*/  IMAD R3, R8, R11, RZ ;  /* 0x0000000b08037224 */ /* 0x000fc800078e02ff */
[----:B------:R-:W-:-:S06]  /*0220*/  IMAD.HI.U32 R7, R7, R3, R6 ;  /* 0x0000000307077227 */ /* 0x000fcc00078e0006 */
[----:B------:R-:W-:-:S05]  /*0230*/  IMAD.HI.U32 R7, R7, R0, RZ ;  /* 0x0000000007077227 */ /* 0x000fca00078e00ff */
[----:B------:R-:W-:-:S05]  /*0240*/  IADD3 R2, PT, PT, -R7, RZ, RZ ;  /* 0x000000ff07027210 */ /* 0x000fca0007ffe1ff */
[----:B------:R-:W-:Y:S01]  /*0250*/  IMAD R0, R11, R2, R0 ;  /* 0x000000020b007224 */ /* 0x000fe200078e0200 */
[----:B------:R-:W-:-:S04]  /*0260*/  UIMAD.WIDE.U32 UR6, UR18, UR12, URZ ;  /* 0x0000000c120672a5 */ /* 0x000fc8000f8e00ff */
[----:B------:R-:W-:Y:S01]  /*0270*/  ISETP.GT.U32.AND P1, PT, R11, R0, PT ;  /* 0x000000000b00720c */ /* 0x000fe20003f24070 */
[----:B------:R-:W-:Y:S02]  /*0280*/  UIMAD.WIDE.U32 UR4, UR18, UR8, URZ ;  /* 0x00000008120472a5 */ /* 0x000fe4000f8e00ff */
[----:B------:R-:W-:Y:S01]  /*0290*/  UIMAD UR8, UR18, UR13, UR7 ;  /* 0x0000000d120872a4 */ /* 0x000fe2000f8e0207 */
[----:B------:R-:W0:Y:S01]  /*02a0*/  LDCU.64 UR12, c[0x0][0x3d0] ;  /* 0x00007a00ff0c77ac */ /* 0x000e220008000a00 */
[----:B----4-:R-:W-:Y:S01]  /*02b0*/  ISETP.GE.AND P3, PT, R19, 0x1, PT ;  /* 0x000000011300780c */ /* 0x010fe20003f66270 */
[----:B------:R-:W-:-:S07]  /*02c0*/  UIMAD UR9, UR18, UR9, UR5 ;  /* 0x00000009120972a4 */ /* 0x000fce000f8e0205 */
[-C--:B------:R-:W-:Y:S02]  /*02d0*/  @!P1 IADD3 R0, PT, PT, R0, -R11.reuse, RZ ;  /* 0x8000000b00009210 */ /* 0x080fe40007ffe0ff */
[----:B------:R-:W-:Y:S02]  /*02e0*/  MOV R3, UR5 ;  /* 0x0000000500037c02 */ /* 0x000fe40008000f00 */
[----:B------:R-:W-:Y:S02]  /*02f0*/  ISETP.GE.U32.AND P0, PT, R0, R11, PT ;  /* 0x0000000b0000720c */ /* 0x000fe40003f06070 */
[----:B------:R-:W-:Y:S02]  /*0300*/  MOV R2, UR4 ;  /* 0x0000000400027c02 */ /* 0x000fe40008000f00 */
[----:B------:R-:W-:Y:S02]  /*0310*/  MOV R3, UR9 ;  /* 0x0000000900037c02 */ /* 0x000fe40008000f00 */
[----:B--2---:R-:W-:Y:S01]  /*0320*/  MOV R5, UR7 ;  /* 0x0000000700057c02 */ /* 0x004fe20008000f00 */
[C---:B------:R-:W-:Y:S01]  /*0330*/  IMAD.WIDE.U32 R2, R9.reuse, UR10, R2 ;  /* 0x0000000a09027c25 */ /* 0x040fe2000f8e0002 */
[----:B------:R-:W-:Y:S01]  /*0340*/  LOP3.LUT R0, R9, R10, RZ, 0x3c, !PT ;  /* 0x0000000a09007212 */ /* 0x000fe200078e3cff */
[----:B0-----:R-:W-:Y:S01]  /*0350*/  UIMAD.WIDE.U32 UR4, UR18, UR12, URZ ;  /* 0x0000000c120472a5 */ /* 0x001fe2000f8e00ff */
[----:B------:R-:W-:Y:S01]  /*0360*/  @!P1 IADD3 R7, PT, PT, R7, 0x1, RZ ;  /* 0x0000000107079810 */ /* 0x000fe20007ffe0ff */
[----:B------:R-:W-:Y:S01]  /*0370*/  IMAD R8, R9, UR11, R3 ;  /* 0x0000000b09087c24 */ /* 0x000fe2000f8e0203 */
[----:B------:R-:W-:-:S02]  /*0380*/  MOV R4, UR6 ;  /* 0x0000000600047c02 */ /* 0x000fc40008000f00 */
[----:B------:R-:W-:Y:S02]  /*0390*/  MOV R5, UR8 ;  /* 0x0000000800057c02 */ /* 0x000fe40008000f00 */
[----:B------:R-:W-:Y:S02]  /*03a0*/  ISETP.GE.AND P2, PT, R0, RZ, PT ;  /* 0x000000ff0000720c */ /* 0x000fe40003f46270 */
[----:B------:R-:W-:Y:S02]  /*03b0*/  ISETP.NE.AND P1, PT, R10, RZ, PT ;  /* 0x000000ff0a00720c */ /* 0x000fe40003f25270 */
[----:B------:R-:W-:Y:S01]  /*03c0*/  @P0 IADD3 R7, PT, PT, R7, 0x1, RZ ;  /* 0x0000000107070810 */ /* 0x000fe20007ffe0ff */
[----:B-1----:R-:W-:Y:S10]  /*03d0*/  @!P3 EXIT ;  /* 0x000000000000b94d */ /* 0x002ff40003800000 */
[----:B------:R-:W0:Y:S01]  /*03e0*/  S2R R46, SR_TID.X ;  /* 0x00000000002e7919 */ /* 0x000e220000002100 */
[----:B------:R-:W1:Y:S01]  /*03f0*/  LDC.64 R16, c[0x0][0x450] ;  /* 0x00011400ff107b82 */ /* 0x000e620000000a00 */
[----:B------:R-:W-:Y:S01]  /*0400*/  @!P2 IADD3 R7, PT, PT, -R7, RZ, RZ ;  /* 0x000000ff0707a210 */ /* 0x000fe20007ffe1ff */
[----:B------:R-:W2:Y:S01]  /*0410*/  LDCU.64 UR6, c[0x0][0x3b8] ;  /* 0x00007700ff0677ac */ /* 0x000ea20008000a00 */
[----:B------:R-:W-:Y:S01]  /*0420*/  @!P1 LOP3.LUT R7, RZ, R10, RZ, 0x33, !PT ;  /* 0x0000000aff079212 */ /* 0x000fe200078e33ff */
[C---:B------:R-:W-:Y:S01]  /*0430*/  IMAD.WIDE.U32 R4, R9.reuse, UR14, R4 ;  /* 0x0000000e09047c25 */ /* 0x040fe2000f8e0004 */
[C---:B------:R-:W-:Y:S01]  /*0440*/  LEA R43, P0, R2.reuse, R12, 0x1 ;  /* 0x0000000c022b7211 */ /* 0x040fe200078008ff */
[----:B------:R-:W-:Y:S01]  /*0450*/  UIMAD UR5, UR18, UR13, UR5 ;  /* 0x0000000d120572a4 */ /* 0x000fe2000f8e0205 */
[----:B------:R-:W-:Y:S01]  /*0460*/  SHF.R.S32.HI R3, RZ, 0x1f, R7 ;  /* 0x0000001fff037819 */ /* 0x000fe20000011407 */
[----:B------:R-:W3:Y:S01]  /*0470*/  LDC.64 R44, c[0x0][0x448] ;  /* 0x00011200ff2c7b82 */ /* 0x000ee20000000a00 */
[----:B------:R-:W-:Y:S01]  /*0480*/  IMAD R37, R9, UR15, R5 ;  /* 0x0000000f09257c24 */ /* 0x000fe2000f8e0205 */
[----:B------:R-:W-:Y:S01]  /*0490*/  LEA.HI.X R8, R2, R13, R8, 0x1, P0 ;  /* 0x0000000d02087211 */ /* 0x000fe200000f0c08 */
[----:B------:R-:W4:Y:S01]  /*04a0*/  LDCU.64 UR8, c[0x0][0x3a0] ;  /* 0x00007400ff0877ac */ /* 0x000f220008000a00 */
[----:B------:R-:W-:Y:S01]  /*04b0*/  IMAD R0, R3, R32, RZ ;  /* 0x0000002003007224 */ /* 0x000fe200078e02ff */
[C---:B------:R-:W-:Y:S01]  /*04c0*/  LEA R6, P0, R4.reuse, R14, 0x1 ;  /* 0x0000000e04067211 */ /* 0x040fe200078008ff */
[C---:B------:R-:W-:Y:S01]  /*04d0*/  IMAD.WIDE.U32 R2, R7.reuse, R32, UR4 ;  /* 0x0000000407027e25 */ /* 0x040fe2000f8e0020 */
[----:B------:R-:W3:Y:S01]  /*04e0*/  LDCU UR4, c[0x0][0x38c] ;  /* 0x00007180ff0477ac */ /* 0x000ee20008000800 */
[----:B------:R-:W3:Y:S01]  /*04f0*/  LDC.64 R20, c[0x0][0x428] ;  /* 0x00010a00ff147b82 */ /* 0x000ee20000000a00 */
[----:B------:R-:W-:Y:S01]  /*0500*/  LEA.HI.X R37, R4, R15, R37, 0x1, P0 ;  /* 0x0000000f04257211 */ /* 0x000fe200000f0c25 */
[----:B------:R-:W-:-:S02]  /*0510*/  IMAD R33, R7, R33, R0 ;  /* 0x0000002107217224 */ /* 0x000fc400078e0200 */
[----:B--2---:R-:W-:-:S03]  /*0520*/  IMAD.WIDE.U32 R40, R9, UR6, RZ ;  /* 0x0000000609287c25 */ /* 0x004fc6000f8e00ff */
[----:B------:R-:W-:Y:S01]  /*0530*/  IADD3 R33, PT, PT, R3, R33, RZ ;  /* 0x0000002103217210 */ /* 0x000fe20007ffe0ff */
[----:B------:R-:W2:Y:S01]  /*0540*/  LDC R18, c[0x0][0x384] ;  /* 0x0000e100ff127b82 */ /* 0x000ea20000000800 */
[C---:B-1----:R-:W-:Y:S01]  /*0550*/  LEA R32, P0, R2.reuse, R16, 0x1 ;  /* 0x0000001002207211 */ /* 0x042fe200078008ff */
[C---:B------:R-:W-:Y:S01]  /*0560*/  IMAD R3, R9.reuse, UR7, R41 ;  /* 0x0000000709037c24 */ /* 0x040fe2000f8e0229 */
[----:B------:R-:W-:Y:S01]  /*0570*/  MOV R41, R6 ;  /* 0x0000000600297202 */ /* 0x000fe20000000f00 */
[----:B------:R-:W1:Y:S01]  /*0580*/  LDCU.U8 UR7, c[0x0][0x39e] ;  /* 0x000073c0ff0777ac */ /* 0x000e620008000000 */
[----:B------:R-:W-:Y:S01]  /*0590*/  LEA.HI.X R33, R2, R17, R33, 0x1, P0 ;  /* 0x0000001102217211 */ /* 0x000fe200000f0c21 */
[----:B----4-:R-:W-:Y:S01]  /*05a0*/  IMAD.WIDE.U32 R38, R9, UR8, RZ ;  /* 0x0000000809267c25 */ /* 0x010fe2000f8e00ff */
[----:B0-----:R-:W-:Y:S01]  /*05b0*/  SHF.L.U32 R2, R46, 0x1, RZ ;  /* 0x000000012e027819 */ /* 0x001fe200000006ff */
[----:B------:R-:W0:Y:S01]  /*05c0*/  LDC.64 R12, c[0x0][0x440] ;  /* 0x00011000ff0c7b82 */ /* 0x000e220000000a00 */
[----:B---3--:R-:W-:-:S04]  /*05d0*/  LEA R44, P0, R40, R44, 0x2 ;  /* 0x0000002c282c7211 */ /* 0x008fc800078010ff */
[----:B------:R-:W-:Y:S02]  /*05e0*/  LEA.HI.X R40, R40, R45, R3, 0x2, P0 ;  /* 0x0000002d28287211 */ /* 0x000fe400000f1403 */
[----:B------:R-:W-:Y:S01]  /*05f0*/  LOP3.LUT R3, R2, 0x7c0, RZ, 0xc0, !PT ;  /* 0x000007c002037812 */ /* 0x000fe200078ec0ff */
[----:B------:R-:W3:Y:S01]  /*0600*/  LDC.64 R10, c[0x0][0x420] ;  /* 0x00010800ff0a7b82 */ /* 0x000ee20000000a00 */
[----:B------:R-:W-:Y:S01]  /*0610*/  IMAD.WIDE.U32 R4, R9, R20, RZ ;  /* 0x0000001409047225 */ /* 0x000fe200078e00ff */
[----:B------:R-:W-:Y:S02]  /*0620*/  MOV R45, RZ ;  /* 0x000000ff002d7202 */ /* 0x000fe40000000f00 */
[----:B------:R-:W-:Y:S01]  /*0630*/  LOP3.LUT R3, R3, 0x1f, R46, 0xf8, !PT ;  /* 0x0000001f03037812 */ /* 0x000fe200078ef82e */
[----:B------:R-:W-:-:S03]  /*0640*/  IMAD R5, R9, R21, R5 ;  /* 0x0000001509057224 */ /* 0x000fc600078e0205 */
[----:B------:R-:W4:Y:S01]  /*0650*/  S2UR UR5, SR_CgaCtaId ;  /* 0x00000000000579c3 */ /* 0x000f220000008800 */
[----:B--2---:R-:W-:Y:S02]  /*0660*/  IMAD R0, R18, UR18, R9 ;  /* 0x0000001212007c24 */ /* 0x004fe4000f8e0209 */
[----:B------:R-:W-:Y:S01]  /*0670*/  IMAD R9, R9, UR9, R39 ;  /* 0x0000000909097c24 */ /* 0x000fe2000f8e0227 */
[----:B------:R-:W-:Y:S01]  /*0680*/  MOV R39, R8 ;  /* 0x0000000800277202 */ /* 0x000fe20000000f00 */
[----:B------:R-:W-:Y:S01]  /*0690*/  IMAD.WIDE.U32 R2, R3, 0x10, RZ ;  /* 0x0000001003027825 */ /* 0x000fe200078e00ff */
[----:B0-----:R-:W-:-:S03]  /*06a0*/  LEA R42, P1, R38, R12, 0x2 ;  /* 0x0000000c262a7211 */ /* 0x001fc600078210ff */
[----:B------:R-:W-:Y:S01]  /*06b0*/  IMAD R0, R0, R19, RZ ;  /* 0x0000001300007224 */ /* 0x000fe200078e02ff */
[----:B------:R-:W-:Y:S02]  /*06c0*/  LOP3.LUT R35, R2, 0x200, RZ, 0xfc, !PT ;  /* 0x0000020002237812 */ /* 0x000fe400078efcff */
[----:B------:R-:W-:Y:S01]  /*06d0*/  LEA.HI.X R38, R38, R13, R9, 0x2, P1 ;  /* 0x0000000d26267211 */ /* 0x000fe200008f1409 */
[----:B------:R-:W-:Y:S01]  /*06e0*/  IMAD R34, R0, UR4, RZ ;  /* 0x0000000400227c24 */ /* 0x000fe2000f8e02ff */
[----:B------:R-:W-:Y:S01]  /*06f0*/  UMOV UR4, 0x400 ;  /* 0x0000040000047882 */ /* 0x000fe20000000000 */
[----:B---3--:R-:W-:-:S04]  /*0700*/  IMAD.WIDE.U32 R16, R10, UR18, R4 ;  /* 0x000000120a107c25 */ /* 0x008fc8000f8e0004 */
[----:B------:R-:W-:Y:S01]  /*0710*/  IMAD R36, R11, UR18, R17 ;  /* 0x000000120b247c24 */ /* 0x000fe2000f8e0211 */
[----:B-1--4-:R-:W-:-:S12]  /*0720*/  ULEA UR4, UR5, UR4, 0x18 ;  /* 0x0000000405047291 */ /* 0x012fd8000f8ec0ff */
.L_x_4198:
        /* <DEDUP_REMOVED lines=8> */
[----:B0-----:R-:W-:-:S04]  /*07b0*/  LEA R30, R31, UR4, 0x4 ;  /* 0x000000041f1e7c11 */ /* 0x001fc8000f8e20ff */
        /* <DEDUP_REMOVED lines=66> */
.L_x_4163:
[----:B------:R-:W-:Y:S05]  /*0be0*/  BSYNC.RECONVERGENT B0 ;  /* 0x0000000000007941 */ /* 0x000fea0003800200 */
.L_x_4162:
        /* <DEDUP_REMOVED lines=37> */
.L_x_4165:
[----:B------:R-:W-:Y:S05]  /*0e40*/  BSYNC.RECONVERGENT B0 ;  /* 0x0000000000007941 */ /* 0x000fea0003800200 */
.L_x_4164:
        /* <DEDUP_REMOVED lines=35> */
.L_x_4167:
[----:B------:R-:W-:Y:S05]  /*1080*/  BSYNC.RECONVERGENT B0 ;  /* 0x0000000000007941 */ /* 0x000fea0003800200 */
.L_x_4166:
        /* <DEDUP_REMOVED lines=37> */
.L_x_4169:
[----:B------:R-:W-:Y:S05]  /*12e0*/  BSYNC.RECONVERGENT B0 ;  /* 0x0000000000007941 */ /* 0x000fea0003800200 */
.L_x_4168:
        /* <DEDUP_REMOVED lines=35> */
.L_x_4171:
[----:B------:R-:W-:Y:S05]  /*1520*/  BSYNC.RECONVERGENT B0 ;  /* 0x0000000000007941 */ /* 0x000fea0003800200 */
.L_x_4170:
        /* <DEDUP_REMOVED lines=41> */
.L_x_4173:
[----:B------:R-:W-:Y:S05]  /*17c0*/  BSYNC.RECONVERGENT B0 ;  /* 0x0000000000007941 */ /* 0x000fea0003800200 */
.L_x_4172:
        /* <DEDUP_REMOVED lines=39> */
.L_x_4175:
[----:B------:R-:W-:Y:S05]  /*1a40*/  BSYNC.RECONVERGENT B0 ;  /* 0x0000000000007941 */ /* 0x000fea0003800200 */
.L_x_4174:
        /* <DEDUP_REMOVED lines=41> */
.L_x_4177:
[----:B------:R-:W-:Y:S05]  /*1ce0*/  BSYNC.RECONVERGENT B0 ;  /* 0x0000000000007941 */ /* 0x000fea0003800200 */
.L_x_4176:
        /* <DEDUP_REMOVED lines=39> */
.L_x_4179:
[----:B------:R-:W-:Y:S05]  /*1f60*/  BSYNC.RECONVERGENT B0 ;  /* 0x0000000000007941 */ /* 0x000fea0003800200 */
.L_x_4178:
        /* <DEDUP_REMOVED lines=41> */
.L_x_4181:
[----:B------:R-:W-:Y:S05]  /*2200*/  BSYNC.RECONVERGENT B0 ;  /* 0x0000000000007941 */ /* 0x000fea0003800200 */
.L_x_4180:
        /* <DEDUP_REMOVED lines=39> */
.L_x_4183:
[----:B------:R-:W-:Y:S05]  /*2480*/  BSYNC.RECONVERGENT B0 ;  /* 0x0000000000007941 */ /* 0x000fea0003800200 */
.L_x_4182:
        /* <DEDUP_REMOVED lines=44> */
.L_x_4185:
[----:B------:R-:W-:Y:S05]  /*2750*/  BSYNC.RECONVERGENT B0 ;  /* 0x0000000000007941 */ /* 0x000fea0003800200 */
.L_x_4184:
        /* <DEDUP_REMOVED lines=32> */
.L_x_4187:
[----:B------:R-:W-:Y:S05]  /*2960*/  BSYNC.RECONVERGENT B0 ;  /* 0x0000000000007941 */ /* 0x000fea0003800200 */
.L_x_4186:
        /* <DEDUP_REMOVED lines=32> */
.L_x_4189:
[----:B------:R-:W-:Y:S05]  /*2b70*/  BSYNC.RECONVERGENT B0 ;  /* 0x0000000000007941 */ /* 0x000fea0003800200 */
.L_x_4188:
        /* <DEDUP_REMOVED lines=32> */
.L_x_4191:
[----:B------:R-:W-:Y:S05]  /*2d80*/  BSYNC.RECONVERGENT B0 ;  /* 0x0000000000007941 */ /* 0x000fea0003800200 */
.L_x_4190:
        /* <DEDUP_REMOVED lines=32> */
.L_x_4193:
[----:B------:R-:W-:Y:S05]  /*2f90*/  BSYNC.RECONVERGENT B0 ;  /* 0x0000000000007941 */ /* 0x000fea0003800200 */
.L_x_4192:
        /* <DEDUP_REMOVED lines=22> */
[----:B------:R-:W-:Y:S01]  /*3100*/  IADD3 R28, P1, PT, R32, R35, RZ ;  /* 0x00000023201c7210 */ /* 0x000fe20007f3e0ff */
[----:B------:R-:W-:Y:S01]  /*3110*/  IMAD R97, R45, R24, RZ ;  /* 0x000000182d617224 */ /* 0x000fe200078e02ff */
        /* <DEDUP_REMOVED lines=9> */
[----:B------:R-:W-:-:S07]  /*31b0*/  IADD3.X R29, PT, PT, R3, R33, RZ, P1, !PT ;  /* 0x00000021031d7210 */ /* 0x000fce0000ffe4ff */
[----:B------:R-:W3:Y:S01]  /*31c0*/  LDC.64 R12, c[0x0][0x480] ;  /* 0x00012000ff0c7b82 */ /* 0x000ee20000000a00 */
[----:B0-----:R-:W-:Y:S02]  /*31d0*/  SHF.L.U64.HI R15, R14, 0x1, R15 ;  /* 0x000000010e0f7819 */ /* 0x001fe4000001020f */
[----:B-1----:R-:W-:Y:S02]  /*31e0*/  SHF.L.U64.HI R19, R18, 0x2, R19 ;  /* 0x0000000212137819 */ /* 0x002fe40000010213 */
[----:B--2---:R-:W-:-:S07]  /*31f0*/  SHF.L.U64.HI R21, R20, 0x2, R21 ;  /* 0x0000000214157819 */ /* 0x004fce0000010215 */
.L_x_4197:
[----:B------:R-:W-:Y:S02]  /*3200*/  MOV R22, R99 ;  /* 0x0000006300167202 */ /* 0x000fe40000000f00 */
[----:B------:R-:W-:-:S05]  /*3210*/  MOV R23, R100 ;  /* 0x0000006400177202 */ /* 0x000fca0000000f00 */
[----:B0-----:R0:W2:Y:S02]  /*3220*/  LDG.E R24, desc[UR16][R22.64] ;  /* 0x0000001016187981 */ /* 0x0010a4000c1e1900 */
[----:B0-----:R-:W-:Y:S02]  /*3230*/  MOV R22, R28 ;  /* 0x0000001c00167202 */ /* 0x001fe40000000f00 */
[----:B------:R-:W-:-:S05]  /*3240*/  MOV R23, R29 ;  /* 0x0000001d00177202 */ /* 0x000fca0000000f00 */
[----:B------:R-:W4:Y:S04]  /*3250*/  LDG.E.128 R4, desc[UR16][R22.64+-0x200] ;  /* 0xfffe001016047981 */ /* 0x000f28000c1e1d00 */
[----:B------:R-:W5:Y:S01]  /*3260*/  LDG.E.128 R8, desc[UR16][R22.64] ;  /* 0x0000001016087981 */ /* 0x000f62000c1e1d00 */
        /* <DEDUP_REMOVED lines=17> */
[----:B----4-:R1:W-:Y:S03]  /*3380*/  STS.128 [R30], R4 ;  /* 0x000000041e007388 */ /* 0x0103e60000000c00 */
[----:B------:R-:W2:Y:S01]  /*3390*/  MUFU.EX2 R106, R106 ;  /* 0x0000006a006a7308 */ /* 0x000ea20000000800 */
[----:B-----5:R-:W-:Y:S07]  /*33a0*/  STS.128 [R30+0x200], R8 ;  /* 0x000200081e007388 */ /* 0x020fee0000000c00 */
[----:B------:R-:W4:Y:S01]  /*33b0*/  MUFU.EX2 R103, R103 ;  /* 0x0000006700677308 */ /* 0x000f220000000800 */
[----:B0-----:R-:W-:Y:S01]  /*33c0*/  FFMA.FTZ R25, R81, R109, R82 ;  /* 0x0000006d51197223 */ /* 0x001fe20000010052 */
[C---:B------:R-:W-:Y:S01]  /*33d0*/  FMUL.FTZ R114, R24.reuse, R59 ;  /* 0x0000003b18727220 */ /* 0x040fe20000410000 */
[----:B------:R-:W-:Y:S01]  /*33e0*/  FMUL.FTZ R113, R24, R60 ;  /* 0x0000003c18717220 */ /* 0x000fe20000410000 */
[----:B-1----:R-:W-:-:S04]  /*33f0*/  MOV R4, R101 ;  /* 0x0000006500047202 */ /* 0x002fc80000000f00 */
[----:B------:R-:W0:Y:S01]  /*3400*/  MUFU.EX2 R104, R104 ;  /* 0x0000006800687308 */ /* 0x000e220000000800 */
[----:B--2---:R-:W-:Y:S01]  /*3410*/  FFMA.FTZ R25, R106, R25, R83 ;  /* 0x000000196a197223 */ /* 0x004fe20000010053 */
[----:B------:R-:W-:Y:S01]  /*3420*/  MOV R5, R102 ;  /* 0x0000006600057202 */ /* 0x000fe20000000f00 */
[----:B------:R-:W-:-:S05]  /*3430*/  NOP ;  /* 0x0000000000007918 */ /* 0x000fca0000000000 */
[----:B------:R-:W1:Y:S01]  /*3440*/  MUFU.EX2 R105, R105 ;  /* 0x0000006900697308 */ /* 0x000e620000000800 */
[----:B----4-:R-:W-:Y:S01]  /*3450*/  FFMA.FTZ R25, R103, R25, R84 ;  /* 0x0000001967197223 */ /* 0x010fe20000010054 */
[----:B------:R2:W4:Y:S06]  /*3460*/  LDG.E R115, desc[UR16][R4.64] ;  /* 0x0000001004737981 */ /* 0x00052c000c1e1900 */
[----:B------:R-:W2:Y:S08]  /*3470*/  MUFU.EX2 R112, R112 ;  /* 0x0000007000707308 */ /* 0x000eb00000000800 */
[----:B------:R-:W5:Y:S01]  /*3480*/  MUFU.EX2 R108, R108 ;  /* 0x0000006c006c7308 */ /* 0x000f620000000800 */
[----:B0-----:R-:W-:-:S07]  /*3490*/  FFMA.FTZ R25, R104, R25, R85 ;  /* 0x0000001968197223 */ /* 0x001fce0000010055 */
[----:B------:R-:W0:Y:S01]  /*34a0*/  MUFU.EX2 R107, R107 ;  /* 0x0000006b006b7308 */ /* 0x000e220000000800 */
[----:B-1----:R-:W-:-:S07]  /*34b0*/  FFMA.FTZ R25, R105, R25, R86 ;  /* 0x0000001969197223 */ /* 0x002fce0000010056 */
[----:B------:R-:W1:Y:S01]  /*34c0*/  MUFU.EX2 R110, R110 ;  /* 0x0000006e006e7308 */ /* 0x000e620000000800 */
[----:B--2---:R-:W-:Y:S01]  /*34d0*/  FMUL.FTZ R5, R112, R109 ;  /* 0x0000006d70057220 */ /* 0x004fe20000410000 */
[----:B-----5:R-:W-:-:S06]  /*34e0*/  FFMA.FTZ R25, R108, R25, R87 ;  /* 0x000000196c197223 */ /* 0x020fcc0000010057 */
        /* <DEDUP_REMOVED lines=61> */
[----:B------:R-:W-:Y:S01]  /*38c0*/  ISETP.NE.AND P1, PT, R31, 0x1f, PT ;  /* 0x0000001f1f00780c */ /* 0x000fe20003f25270 */
[----:B------:R-:W-:Y:S04]  /*38d0*/  LDS.128 R4, [R0] ;  /* 0x0000000000047984 */ /* 0x000fe80000000c00 */
[----:B------:R-:W2:Y:S04]  /*38e0*/  @P0 LDS.64 R24, [UR5] ;  /* 0x00000005ff180984 */ /* 0x000ea80008000a00 */
[----:B------:R-:W-:Y:S01]  /*38f0*/  LDS.128 R8, [R0+0x10] ;  /* 0x0000100000087984 */ /* 0x000fe20000000c00 */
[C---:B0-----:R-:W-:Y:S01]  /*3900*/  FMUL.FTZ R28, R121.reuse, R28 ;  /* 0x0000001c791c7220 */ /* 0x041fe20000410000 */
[----:B-1----:R-:W-:-:S05]  /*3910*/  FFMA.FTZ R29, R121, R29, R120 ;  /* 0x0000001d791d7223 */ /* 0x002fca0000010078 */
        /* <DEDUP_REMOVED lines=18> */
[----:B------:R-:W-:Y:S01]  /*3a40*/  FFMA.FTZ R121, R103, R140, R84 ;  /* 0x0000008c67797223 */ /* 0x000fe20000010054 */
[----:B------:R-:W-:-:S03]  /*3a50*/  LEA R28, P1, R14, R22, 0x1 ;  /* 0x000000160e1c7211 */ /* 0x000fc600078208ff */
[----:B------:R-:W-:Y:S01]  /*3a60*/  FFMA.FTZ R104, R104, R121, R85 ;  /* 0x0000007968687223 */ /* 0x000fe20000010055 */
[----:B------:R-:W-:Y:S02]  /*3a70*/  IADD3.X R29, PT, PT, R23, R15, RZ, P1, !PT ;  /* 0x0000000f171d7210 */ /* 0x000fe40000ffe4ff */
[----:B------:R-:W-:Y:S01]  /*3a80*/  ISETP.NE.AND P1, PT, R46, RZ, PT ;  /* 0x000000ff2e00720c */ /* 0x000fe20003f25270 */
[----:B------:R-:W-:-:S04]  /*3a90*/  FFMA.FTZ R123, R105, R104, R86 ;  /* 0x00000068697b7223 */ /* 0x000fc80000010056 */
[----:B------:R-:W-:Y:S01]  /*3aa0*/  FFMA.FTZ R108, R108, R123, R87 ;  /* 0x0000007b6c6c7223 */ /* 0x000fe20000010057 */
[----:B------:R-:W-:Y:S02]  /*3ab0*/  HADD2.F32 R22, -RZ, R4.H0_H0 ;  /* 0x20000004ff167230 */ /* 0x000fe40000004100 */
[----:B------:R-:W-:Y:S02]  /*3ac0*/  HADD2.F32 R122, -RZ, R6.H0_H0 ;  /* 0x20000006ff7a7230 */ /* 0x000fe40000004100 */
[----:B------:R-:W-:Y:S01]  /*3ad0*/  FFMA.FTZ R125, R107, R108, R88 ;  /* 0x0000006c6b7d7223 */ /* 0x000fe20000010058 */
[----:B------:R-:W-:Y:S02]  /*3ae0*/  HADD2.F32 R128, -RZ, R8.H0_H0 ;  /* 0x20000008ff807230 */ /* 0x000fe40000004100 */
[----:B------:R-:W-:Y:S02]  /*3af0*/  HADD2.F32 R106, -RZ, R10.H0_H0 ;  /* 0x2000000aff6a7230 */ /* 0x000fe40000004100 */
[----:B------:R-:W-:-:S02]  /*3b00*/  HADD2.F32 R4, -RZ, R4.H1_H1 ;  /* 0x30000004ff047230 */ /* 0x000fc40000004100 */
[--C-:B------:R-:W-:Y:S02]  /*3b10*/  HADD2.F32 R112, -RZ, R5.reuse.H0_H0 ;  /* 0x20000005ff707230 */ /* 0x100fe40000004100 */
[----:B------:R-:W-:Y:S02]  /*3b20*/  HADD2.F32 R120, -RZ, R5.H1_H1 ;  /* 0x30000005ff787230 */ /* 0x000fe40000004100 */
[----:B------:R-:W-:Y:S02]  /*3b30*/  HADD2.F32 R6, -RZ, R6.H1_H1 ;  /* 0x30000006ff067230 */ /* 0x000fe40000004100 */
[--C-:B------:R-:W-:Y:S02]  /*3b40*/  HADD2.F32 R124, -RZ, R7.reuse.H0_H0 ;  /* 0x20000007ff7c7230 */ /* 0x100fe40000004100 */
[----:B------:R-:W-:Y:S02]  /*3b50*/  HADD2.F32 R126, -RZ, R7.H1_H1 ;  /* 0x30000007ff7e7230 */ /* 0x000fe40000004100 */
[----:B------:R-:W-:-:S02]  /*3b60*/  HADD2.F32 R8, -RZ, R8.H1_H1 ;  /* 0x30000008ff087230 */ /* 0x000fc40000004100 */
[--C-:B------:R-:W-:Y:S02]  /*3b70*/  HADD2.F32 R130, -RZ, R9.reuse.H0_H0 ;  /* 0x20000009ff827230 */ /* 0x100fe40000004100 */
[----:B------:R-:W-:Y:S02]  /*3b80*/  HADD2.F32 R132, -RZ, R9.H1_H1 ;  /* 0x30000009ff847230 */ /* 0x000fe40000004100 */
[----:B------:R-:W-:Y:S02]  /*3b90*/  HADD2.F32 R10, -RZ, R10.H1_H1 ;  /* 0x3000000aff0a7230 */ /* 0x000fe40000004100 */
[--C-:B------:R-:W-:Y:S02]  /*3ba0*/  HADD2.F32 R134, -RZ, R11.reuse.H0_H0 ;  /* 0x2000000bff867230 */ /* 0x100fe40000004100 */
[----:B------:R-:W-:Y:S01]  /*3bb0*/  FFMA.FTZ R110, R110, R125, R89 ;  /* 0x0000007d6e6e7223 */ /* 0x000fe20000010059 */
[----:B------:R-:W-:Y:S01]  /*3bc0*/  HADD2.F32 R136, -RZ, R11.H1_H1 ;  /* 0x3000000bff887230 */ /* 0x000fe20000004100 */
[----:B------:R-:W-:Y:S01]  /*3bd0*/  BSSY.RECONVERGENT B0, `(.L_x_4195) ;  /* 0x000001c000007945 */ /* 0x000fe20003800200 */
[-C--:B----4-:R-:W-:Y:S01]  /*3be0*/  FMUL.FTZ R22, R22, R115.reuse ;  /* 0x0000007316167220 */ /* 0x090fe20000410000 */
        /* <DEDUP_REMOVED lines=23> */
[----:B---3--:R-:W-:-:S04]  /*3d60*/  LEA R4, P1, R6, R12, 0x3 ;  /* 0x0000000c06047211 */ /* 0x008fc800078218ff */
[----:B------:R-:W-:-:S05]  /*3d70*/  LEA.HI.X R5, R6, R13, R5, 0x3, P1 ;  /* 0x0000000d06057211 */ /* 0x000fca00008f1c05 */
[----:B------:R0:W-:Y:S04]  /*3d80*/  STG.E.64 desc[UR16][R4.64], R26 ;  /* 0x0000001a04007986 */ /* 0x0001e8000c101b10 */
.L_x_4196:
[----:B------:R-:W-:Y:S05]  /*3d90*/  BSYNC.RECONVERGENT B0 ;  /* 0x0000000000007941 */ /* 0x000fea0003800200 */
.L_x_4195:
[----:B------:R-:W-:Y:S01]  /*3da0*/  FFMA.FTZ R114, R114, R111, R91 ;  /* 0x0000006f72727223 */ /* 0x000fe2000001005b */
        /* <DEDUP_REMOVED lines=30> */
.L_x_4194:
[----:B------:R-:W-:Y:S01]  /*3f90*/  BAR.SYNC.DEFER_BLOCKING 0x0 ;  /* 0x0000000000007b1d */ /* 0x000fe20000010000 */
[----:B------:R-:W-:Y:S02]  /*3fa0*/  F2FP.F16.F32.PACK_AB R71, R72, R69 ;  /* 0x000000454847723e */ /* 0x000fe400000000ff */
        /* <DEDUP_REMOVED lines=21> */
[----:B---3--:R-:W1:Y:S01]  /*4100*/  LDS.128 R12, [R30+0x200] ;  /* 0x000200001e0c7984 */ /* 0x008e620000000c00 */
        /* <DEDUP_REMOVED lines=10> */
.L_x_4199:
        /* <DEDUP_REMOVED lines=13> */
.L_x_5120:


//--------------------- .text._Z25selective_scan_fwd_kernelI32Selective_Scan_fwd_kernel_traitsILi32ELi16ELi1ELb1ELb0ELb1ELb1EN3c104HalfEfEEv13SSMParamsBase --------------------------
	.section	.text._Z25selective_scan_fwd_kernelI32Selective_Scan_fwd_kernel_traitsILi32ELi16ELi1ELb1ELb0ELb1ELb1EN3c104HalfEfEEv13SSMParamsBase,"ax",@progbits
	.align	128
        .global         _Z25selective_scan_fwd_kernelI32Selective_Scan_fwd_kernel_traitsILi32ELi16ELi1ELb1ELb0ELb1ELb1EN3c104HalfEfEEv13SSMParamsBase
        .type           _Z25selective_scan_fwd_kernelI32Selective_Scan_fwd_kernel_traitsILi32ELi16ELi1ELb1ELb0ELb1ELb1EN3c104HalfEfEEv13SSMParamsBase,@function
        .size           _Z25selective_scan_fwd_kernelI32Selective_Scan_fwd_kernel_traitsILi32ELi16ELi1ELb1ELb0ELb1ELb1EN3c104HalfEfEEv13SSMParamsBase,(.L_x_5121 - _Z25selective_scan_fwd_kernelI32Selective_Scan_fwd_kernel_traitsILi32ELi16ELi1ELb1ELb0ELb1ELb1EN3c104HalfEfEEv13SSMParamsBase)
        .other          _Z25selective_scan_fwd_kernelI32Selective_Scan_fwd_kernel_traitsILi32ELi16ELi1ELb1ELb0ELb1ELb1EN3c104HalfEfEEv13SSMParamsBase,@"STO_CUDA_ENTRY STV_DEFAULT"
_Z25selective_scan_fwd_kernelI32Selective_Scan_fwd_kernel_traitsILi32ELi16ELi1ELb1ELb0ELb1ELb1EN3c104HalfEfEEv13SSMParamsBase:
.text._Z25selective_scan_fwd_kernelI32Selective_Scan_fwd_kernel_traitsILi32ELi16ELi1ELb1ELb0ELb1ELb1EN3c104HalfEfEEv13SSMParamsBase:
        /* <DEDUP_REMOVED lines=50> */
[----:B------:R-:W-:Y:S02]  /*0320*/  LOP3.LUT R5, R19, R8, RZ, 0x3c, !PT ;  /* 0x0000000813057212 */ /* 0x000fe400078e3cff */
[----:B------:R-:W-:Y:S02]  /*0330*/  @!P1 IADD3 R0, PT, PT, R0, 0x1, RZ ;  /* 0x0000000100009810 */ /* 0x000fe40007ffe0ff */
[----:B------:R-:W-:Y:S01]  /*0340*/  MOV R3, UR6 ;  /* 0x0000000600037c02 */ /* 0x000fe20008000f00 */
[----:B------:R-:W-:Y:S01]  /*0350*/  UIMAD.WIDE.U32 UR6, UR20, UR16, URZ ;  /* 0x00000010140672a5 */ /* 0x000fe2000f8e00ff */
        /* <DEDUP_REMOVED lines=8> */
[C---:B------:R-:W-:Y:S01]  /*03e0*/  IMAD.WIDE.U32 R2, R19.reuse, UR10, R2 ;  /* 0x0000000a13027c25 */ /* 0x040fe2000f8e0002 */
[----:B------:R-:W-:Y:S01]  /*03f0*/  @!P2 IADD3 R0, PT, PT, -R0, RZ, RZ ;  /* 0x000000ff0000a210 */ /* 0x000fe20007ffe1ff */
[----:B------:R-:W-:Y:S01]  /*0400*/  UIMAD UR7, UR20, UR17, UR7 ;  /* 0x00000011140772a4 */ /* 0x000fe2000f8e0207 */
[----:B------:R-:W-:Y:S01]  /*0410*/  MOV R4, R6 ;  /* 0x0000000600047202 */ /* 0x000fe20000000f00 */
[C---:B------:R-:W-:Y:S01]  /*0420*/  IMAD R23, R19.reuse, UR11, R3 ;  /* 0x0000000b13177c24 */ /* 0x040fe2000f8e0203 */
[----:B------:R-:W-:Y:S01]  /*0430*/  @!P0 LOP3.LUT R0, RZ, R8, RZ, 0x33, !PT ;  /* 0x00000008ff008212 */ /* 0x000fe200078e33ff */
[----:B------:R-:W1:Y:S01]  /*0440*/  LDC R26, c[0x0][0x384] ;  /* 0x0000e100ff1a7b82 */ /* 0x000e620000000800 */
[C---:B------:R-:W-:Y:S01]  /*0450*/  LEA R9, P0, R2.reuse, R10, 0x1 ;  /* 0x0000000a02097211 */ /* 0x040fe200078008ff */
[C---:B------:R-:W-:Y:S01]  /*0460*/  IMAD.WIDE.U32 R4, R19.reuse, UR14, R4 ;  /* 0x0000000e13047c25 */ /* 0x040fe2000f8e0004 */
[----:B------:R-:W-:Y:S01]  /*0470*/  SHF.R.S32.HI R3, RZ, 0x1f, R0 ;  /* 0x0000001fff037819 */ /* 0x000fe20000011400 */
[----:B------:R-:W2:Y:S01]  /*0480*/  LDCU.64 UR8, c[0x0][0x3b8] ;  /* 0x00007700ff0877ac */ /* 0x000ea20008000a00 */
[----:B------:R-:W-:Y:S01]  /*0490*/  LEA.HI.X R23, R2, R11, R23, 0x1, P0 ;  /* 0x0000000b02177211 */ /* 0x000fe200000f0c17 */
[----:B------:R-:W-:Y:S01]  /*04a0*/  IMAD R22, R19, UR15, R5 ;  /* 0x0000000f13167c24 */ /* 0x000fe2000f8e0205 */
[----:B------:R-:W-:Y:S01]  /*04b0*/  LEA R8, P0, R4, R14, 0x1 ;  /* 0x0000000e04087211 */ /* 0x000fe200078008ff */
[-C--:B------:R-:W-:Y:S01]  /*04c0*/  IMAD R5, R3, R12.reuse, RZ ;  /* 0x0000000c03057224 */ /* 0x080fe200078e02ff */
[----:B------:R-:W3:Y:S01]  /*04d0*/  LDC.64 R28, c[0x0][0x448] ;  /* 0x00011200ff1c7b82 */ /* 0x000ee20000000a00 */
[----:B------:R-:W4:Y:S01]  /*04e0*/  LDCU.64 UR10, c[0x0][0x3a0] ;  /* 0x00007400ff0a77ac */ /* 0x000f220008000a00 */
[----:B------:R-:W-:Y:S01]  /*04f0*/  IMAD.WIDE.U32 R2, R0, R12, UR6 ;  /* 0x0000000600027e25 */ /* 0x000fe2000f8e000c */
[----:B------:R-:W-:Y:S01]  /*0500*/  LEA.HI.X R22, R4, R15, R22, 0x1, P0 ;  /* 0x0000000f04167211 */ /* 0x000fe200000f0c16 */
[----:B------:R-:W3:Y:S02]  /*0510*/  LDCU UR4, c[0x0][0x38c] ;  /* 0x00007180ff0477ac */ /* 0x000ee40008000800 */
[----:B------:R-:W-:Y:S01]  /*0520*/  IMAD R5, R0, R13, R5 ;  /* 0x0000000d00057224 */ /* 0x000fe200078e0205 */
[----:B------:R-:W-:Y:S01]  /*0530*/  LEA R20, P1, R2, R24, 0x1 ;  /* 0x0000001802147211 */ /* 0x000fe200078208ff */
[----:B------:R-:W3:Y:S01]  /*0540*/  LDC.64 R30, c[0x0][0x440] ;  /* 0x00011000ff1e7b82 */ /* 0x000ee20000000a00 */
[----:B------:R-:W-:Y:S01]  /*0550*/  MOV R10, RZ ;  /* 0x000000ff000a7202 */ /* 0x000fe20000000f00 */
[----:B------:R-:W1:Y:S01]  /*0560*/  LDCU.U8 UR7, c[0x0][0x39e] ;  /* 0x000073c0ff0777ac */ /* 0x000e620008000000 */
[----:B------:R-:W-:Y:S01]  /*0570*/  IADD3 R21, PT, PT, R3, R5, RZ ;  /* 0x0000000503157210 */ /* 0x000fe20007ffe0ff */
[----:B--2---:R-:W-:-:S03]  /*0580*/  IMAD.WIDE.U32 R6, R19, UR8, RZ ;  /* 0x0000000813067c25 */ /* 0x004fc6000f8e00ff */
[----:B------:R-:W-:Y:S01]  /*0590*/  LEA.HI.X R21, R2, R25, R21, 0x1, P1 ;  /* 0x0000001902157211 */ /* 0x000fe200008f0c15 */
[----:B------:R-:W2:Y:S01]  /*05a0*/  S2UR UR5, SR_CgaCtaId ;  /* 0x00000000000579c3 */ /* 0x000ea20000008800 */
[----:B0-----:R-:W-:Y:S01]  /*05b0*/  SHF.L.U32 R2, R16, 0x1, RZ ;  /* 0x0000000110027819 */ /* 0x001fe200000006ff */
[----:B-1----:R-:W-:Y:S02]  /*05c0*/  IMAD R0, R26, UR20, R19 ;  /* 0x000000141a007c24 */ /* 0x002fe4000f8e0213 */
[----:B----4-:R-:W-:Y:S01]  /*05d0*/  IMAD.WIDE.U32 R12, R19, UR10, RZ ;  /* 0x0000000a130c7c25 */ /* 0x010fe2000f8e00ff */
[----:B------:R-:W-:-:S03]  /*05e0*/  LOP3.LUT R3, R2, 0x7c0, RZ, 0xc0, !PT ;  /* 0x000007c002037812 */ /* 0x000fc600078ec0ff */
[----:B------:R-:W-:Y:S01]  /*05f0*/  IMAD R5, R19, UR9, R7 ;  /* 0x0000000913057c24 */ /* 0x000fe2000f8e0207 */
[----:B------:R-:W-:Y:S01]  /*0600*/  LOP3.LUT R3, R3, 0x1f, R16, 0xf8, !PT ;  /* 0x0000001f03037812 */ /* 0x000fe200078ef810 */
[----:B------:R-:W-:Y:S01]  /*0610*/  IMAD R4, R19, UR11, R13 ;  /* 0x0000000b13047c24 */ /* 0x000fe2000f8e020d */
[----:B---3--:R-:W-:Y:S01]  /*0620*/  LEA R15, P0, R6, R28, 0x2 ;  /* 0x0000001c060f7211 */ /* 0x008fe200078010ff */
[----:B------:R-:W-:Y:S01]  /*0630*/  IMAD R0, R0, R27, RZ ;  /* 0x0000001b00007224 */ /* 0x000fe200078e02ff */
[----:B------:R-:W-:Y:S01]  /*0640*/  MOV R7, R23 ;  /* 0x0000001700077202 */ /* 0x000fe20000000f00 */
[----:B------:R-:W-:Y:S01]  /*0650*/  IMAD.WIDE.U32 R52, R3, 0x10, RZ ;  /* 0x0000001003347825 */ /* 0x000fe200078e00ff */
[----:B------:R-:W-:Y:S02]  /*0660*/  LEA.HI.X R13, R6, R29, R5, 0x2, P0 ;  /* 0x0000001d060d7211 */ /* 0x000fe400000f1405 */
[----:B------:R-:W-:Y:S01]  /*0670*/  LEA R14, P1, R12, R30, 0x2 ;  /* 0x0000001e0c0e7211 */ /* 0x000fe200078210ff */
[----:B------:R-:W-:Y:S01]  /*0680*/  IMAD R11, R0, UR4, RZ ;  /* 0x00000004000b7c24 */ /* 0x000fe2000f8e02ff */
[----:B------:R-:W-:Y:S01]  /*0690*/  MOV R6, R22 ;  /* 0x0000001600067202 */ /* 0x000fe20000000f00 */
[----:B------:R-:W-:Y:S01]  /*06a0*/  UMOV UR4, 0x400 ;  /* 0x0000040000047882 */ /* 0x000fe20000000000 */
[----:B------:R-:W-:-:S02]  /*06b0*/  LEA.HI.X R12, R12, R31, R4, 0x2, P1 ;  /* 0x0000001f0c0c7211 */ /* 0x000fc400008f1404 */
[----:B------:R-:W-:Y:S01]  /*06c0*/  LOP3.LUT R5, R52, 0x200, RZ, 0xfc, !PT ;  /* 0x0000020034057812 */ /* 0x000fe200078efcff */
[----:B--2---:R-:W-:Y:S01]  /*06d0*/  ULEA UR4, UR5, UR4, 0x18 ;  /* 0x0000000405047291 */ /* 0x004fe2000f8ec0ff */
[----:B------:R-:W-:Y:S02]  /*06e0*/  MOV R4, R20 ;  /* 0x0000001400047202 */ /* 0x000fe40000000f00 */
[----:B------:R-:W-:-:S09]  /*06f0*/  MOV R3, R21 ;  /* 0x0000001500037202 */ /* 0x000fd20000000f00 */
.L_x_4236:
[----:B------:R-:W-:Y:S01]  /*0700*/  BAR.SYNC.DEFER_BLOCKING 0x0 ;  /* 0x0000000000007b1d */ /* 0x000fe20000010000 */
[----:B-1----:R-:W-:-:S04]  /*0710*/  IADD3 R20, P0, PT, R52, R9, RZ ;  /* 0x0000000934147210 */ /* 0x002fc80007f1e0ff */
[----:B------:R-:W-:-:S03]  /*0720*/  IADD3.X R21, PT, PT, R53, R7, RZ, P0, !PT ;  /* 0x0000000735157210 */ /* 0x000fc600007fe4ff */
[----:B------:R-:W0:Y:S02]  /*0730*/  LDC R79, c[0x0][0x38c] ;  /* 0x0000e300ff4f7b82 */ /* 0x000e240000000800 */
[----:B------:R-:W2:Y:S04]  /*0740*/  LDG.E.128 R24, desc[UR18][R20.64] ;  /* 0x0000001214187981 */ /* 0x000ea8000c1e1d00 */
[----:B------:R-:W3:Y:S01]  /*0750*/  LDG.E.128 R44, desc[UR18][R20.64+0x200] ;  /* 0x00020012142c7981 */ /* 0x000ee2000c1e1d00 */
[----:B------:R-:W-:Y:S01]  /*0760*/  IADD3 R36, P0, PT, R52, R8, RZ ;  /* 0x0000000834247210 */ /* 0x000fe20007f1e0ff */
[----:B------:R-:W1:Y:S03]  /*0770*/  S2R R40, SR_LANEID ;  /* 0x0000000000287919 */ /* 0x000e660000000000 */
[----:B------:R-:W-:-:S02]  /*0780*/  IADD3.X R37, PT, PT, R53, R6, RZ, P0, !PT ;  /* 0x0000000635257210 */ /* 0x000fc400007fe4ff */
[----:B-1----:R-:W-:-:S04]  /*0790*/  LEA R2, R40, UR4, 0x4 ;  /* 0x0000000428027c11 */ /* 0x002fc8000f8e20ff */
        /* <DEDUP_REMOVED lines=65> */
.L_x_4201:
[----:B------:R-:W-:Y:S05]  /*0bb0*/  BSYNC.RECONVERGENT B0 ;  /* 0x0000000000007941 */ /* 0x000fea0003800200 */
.L_x_4200:
        /* <DEDUP_REMOVED lines=37> */
.L_x_4203:
[----:B------:R-:W-:Y:S05]  /*0e10*/  BSYNC.RECONVERGENT B0 ;  /* 0x0000000000007941 */ /* 0x000fea0003800200 */
.L_x_4202:
        /* <DEDUP_REMOVED lines=35> */
.L_x_4205:
[----:B------:R-:W-:Y:S05]  /*1050*/  BSYNC.RECONVERGENT B0 ;  /* 0x0000000000007941 */ /* 0x000fea0003800200 */
.L_x_4204:
        /* <DEDUP_REMOVED lines=37> */
.L_x_4207:
[----:B------:R-:W-:Y:S05]  /*12b0*/  BSYNC.RECONVERGENT B0 ;  /* 0x0000000000007941 */ /* 0x000fea0003800200 */
.L_x_4206:
        /* <DEDUP_REMOVED lines=35> */
.L_x_4209:
[----:B------:R-:W-:Y:S05]  /*14f0*/  BSYNC.RECONVERGENT B0 ;  /* 0x0000000000007941 */ /* 0x000fea0003800200 */
.L_x_4208:
        /* <DEDUP_REMOVED lines=41> */
.L_x_4211:
[----:B------:R-:W-:Y:S05]  /*1790*/  BSYNC.RECONVERGENT B0 ;  /* 0x0000000000007941 */ /* 0x000fea0003800200 */
.L_x_4210:
        /* <DEDUP_REMOVED lines=39> */
.L_x_4213:
[----:B------:R-:W-:Y:S05]  /*1a10*/  BSYNC.RECONVERGENT B0 ;  /* 0x0000000000007941 */ /* 0x000fea0003800200 */
.L_x_4212:
[----:B------:R-:W-:Y:S01]  /*1a20*/  ISETP.EQ.OR P6, PT, RZ, UR7, P3 ;  /* 0x00000007ff007c0c */ /* 0x000fe20009fc2670 */
[----:B------:R-:W-:Y:S01]  /*1a30*/  HADD2.F32 R20, -RZ, R22.H0_H0 ;  /* 0x20000016ff147230 */ /* 0x000fe20000004100 */
[----:B------:R-:W-:Y:S01]  /*1a40*/  BSSY.RECONVERGENT B0, `(.L_x_4214) ;  /* 0x0000027000007945 */ /* 0x000fe20003800200 */
[----:B------:R-:W-:Y:S01]  /*1a50*/  FSETP.GTU.FTZ.AND P0, PT, R58, 20, PT ;  /* 0x41a000003a00780b */ /* 0x000fe20003f1c000 */
[--C-:B------:R-:W-:Y:S01]  /*1a60*/  HADD2.F32 R88, -RZ, R28.reuse.H0_H0 ;  /* 0x2000001cff587230 */ /* 0x100fe20000004100 */
[----:B------:R-:W-:Y:S01]  /*1a70*/  ISETP.EQ.OR P3, PT, RZ, UR7, P4 ;  /* 0x00000007ff007c0c */ /* 0x000fe2000a762670 */
[----:B------:R-:W-:Y:S02]  /*1a80*/  HADD2.F32 R87, -RZ, R28.H1_H1 ;  /* 0x3000001cff577230 */ /* 0x000fe40000004100 */
[----:B------:R-:W-:Y:S01]  /*1a90*/  FADD.FTZ R59, R20, R17 ;  /* 0x00000011143b7221 */ /* 0x000fe20000010000 */
[--C-:B------:R-:W-:Y:S02]  /*1aa0*/  HADD2.F32 R86, -RZ, R29.reuse.H0_H0 ;  /* 0x2000001dff567230 */ /* 0x100fe40000004100 */
[----:B------:R-:W-:-:S02]  /*1ab0*/  HADD2.F32 R85, -RZ, R29.H1_H1 ;  /* 0x3000001dff557230 */ /* 0x000fc40000004100 */
        /* <DEDUP_REMOVED lines=31> */
.L_x_4215:
[----:B------:R-:W-:Y:S05]  /*1cb0*/  BSYNC.RECONVERGENT B0 ;  /* 0x0000000000007941 */ /* 0x000fea0003800200 */
.L_x_4214:
        /* <DEDUP_REMOVED lines=39> */
.L_x_4217:
[----:B------:R-:W-:Y:S05]  /*1f30*/  BSYNC.RECONVERGENT B0 ;  /* 0x0000000000007941 */ /* 0x000fea0003800200 */
.L_x_4216:
        /* <DEDUP_REMOVED lines=41> */
.L_x_4219:
[----:B------:R-:W-:Y:S05]  /*21d0*/  BSYNC.RECONVERGENT B0 ;  /* 0x0000000000007941 */ /* 0x000fea0003800200 */
.L_x_4218:
        /* <DEDUP_REMOVED lines=39> */
.L_x_4221:
[----:B------:R-:W-:Y:S05]  /*2450*/  BSYNC.RECONVERGENT B0 ;  /* 0x0000000000007941 */ /* 0x000fea0003800200 */
.L_x_4220:
        /* <DEDUP_REMOVED lines=44> */
.L_x_4223:
[----:B------:R-:W-:Y:S05]  /*2720*/  BSYNC.RECONVERGENT B0 ;  /* 0x0000000000007941 */ /* 0x000fea0003800200 */
.L_x_4222:
        /* <DEDUP_REMOVED lines=32> */
.L_x_4225:
[----:B------:R-:W-:Y:S05]  /*2930*/  BSYNC.RECONVERGENT B0 ;  /* 0x0000000000007941 */ /* 0x000fea0003800200 */
.L_x_4224:
        /* <DEDUP_REMOVED lines=32> */
.L_x_4227:
[----:B------:R-:W-:Y:S05]  /*2b40*/  BSYNC.RECONVERGENT B0 ;  /* 0x0000000000007941 */ /* 0x000fea0003800200 */
.L_x_4226:
        /* <DEDUP_REMOVED lines=32> */
.L_x_4229:
[----:B------:R-:W-:Y:S05]  /*2d50*/  BSYNC.RECONVERGENT B0 ;  /* 0x0000000000007941 */ /* 0x000fea0003800200 */
.L_x_4228:
        /* <DEDUP_REMOVED lines=32> */
.L_x_4231:
[----:B------:R-:W-:Y:S05]  /*2f60*/  BSYNC.RECONVERGENT B0 ;  /* 0x0000000000007941 */ /* 0x000fea0003800200 */
.L_x_4230:
        /* <DEDUP_REMOVED lines=38> */
.L_x_4235:
[----:B------:R-:W-:Y:S02]  /*31d0*/  MOV R70, R78 ;  /* 0x0000004e00467202 */ /* 0x000fe40000000f00 */
[----:B------:R-:W-:-:S05]  /*31e0*/  MOV R71, R77 ;  /* 0x0000004d00477202 */ /* 0x000fca0000000f00 */
[----:B------:R-:W2:Y:S01]  /*31f0*/  LDG.E R70, desc[UR18][R70.64] ;  /* 0x0000001246467981 */ /* 0x000ea2000c1e1900 */
[----:B------:R-:W-:Y:S02]  /*3200*/  MOV R116, R72 ;  /* 0x0000004800747202 */ /* 0x000fe40000000f00 */
[----:B------:R-:W-:-:S05]  /*3210*/  MOV R117, R73 ;  /* 0x0000004900757202 */ /* 0x000fca0000000f00 */
[----:B------:R-:W4:Y:S04]  /*3220*/  LDG.E.128 R32, desc[UR18][R116.64+-0x200] ;  /* 0xfffe001274207981 */ /* 0x000f28000c1e1d00 */
[----:B------:R-:W5:Y:S01]  /*3230*/  LDG.E.128 R36, desc[UR18][R116.64] ;  /* 0x0000001274247981 */ /* 0x000f62000c1e1d00 */
[C---:B------:R-:W-:Y:S01]  /*3240*/  ISETP.GE.AND P1, PT, R40.reuse, 0x1, PT ;  /* 0x000000012800780c */ /* 0x040fe20003f26270 */
[----:B0-----:R-:W0:Y:S01]  /*3250*/  S2UR UR6, SR_CgaCtaId ;  /* 0x00000000000679c3 */ /* 0x001e220000008800 */
        /* <DEDUP_REMOVED lines=14> */
[----:B----4-:R1:W-:Y:S01]  /*3340*/  STS.128 [R2], R32 ;  /* 0x0000002002007388 */ /* 0x0103e20000000c00 */
[----:B------:R-:W-:-:S03]  /*3350*/  FMUL.FTZ R114, R72, R56 ;  /* 0x0000003848727220 */ /* 0x000fc60000410000 */
[----:B------:R-:W2:Y:S01]  /*3360*/  MUFU.EX2 R100, R100 ;  /* 0x0000006400647308 */ /* 0x000ea20000000800 */
[----:B-----5:R-:W-:Y:S07]  /*3370*/  STS.128 [R2+0x200], R36 ;  /* 0x0002002402007388 */ /* 0x020fee0000000c00 */
[----:B------:R-:W4:Y:S01]  /*3380*/  MUFU.EX2 R101, R101 ;  /* 0x0000006500657308 */ /* 0x000f220000000800 */
[----:B0-----:R-:W-:Y:S01]  /*3390*/  FFMA.FTZ R71, R96, R99, R95 ;  /* 0x0000006360477223 */ /* 0x001fe2000001005f */
[----:B------:R-:W-:Y:S01]  /*33a0*/  FMUL.FTZ R113, R72, R57 ;  /* 0x0000003948717220 */ /* 0x000fe20000410000 */
[----:B-1----:R-:W-:-:S02]  /*33b0*/  MOV R32, R76 ;  /* 0x0000004c00207202 */ /* 0x002fc40000000f00 */
[----:B------:R-:W-:Y:S01]  /*33c0*/  MOV R33, R69 ;  /* 0x0000004500217202 */ /* 0x000fe20000000f00 */
[----:B------:R-:W-:Y:S02]  /*33d0*/  FMUL.FTZ R112, R72, R58 ;  /* 0x0000003a48707220 */ /* 0x000fe40000410000 */
[----:B------:R-:W0:Y:S01]  /*33e0*/  MUFU.EX2 R102, R102 ;  /* 0x0000006600667308 */ /* 0x000e220000000800 */
[----:B--2---:R-:W-:Y:S01]  /*33f0*/  FFMA.FTZ R70, R100, R71, R94 ;  /* 0x0000004764467223 */ /* 0x004fe2000001005e */
[----:B------:R-:W-:-:S06]  /*3400*/  NOP ;  /* 0x0000000000007918 */ /* 0x000fcc0000000000 */
        /* <DEDUP_REMOVED lines=103> */
[----:B------:R-:W-:-:S03]  /*3a80*/  HADD2.F32 R116, -RZ, R32.H0_H0 ;  /* 0x20000020ff747230 */ /* 0x000fc60000004100 */
[----:B------:R-:W-:Y:S01]  /*3a90*/  FFMA.FTZ R105, R105, R104, R89 ;  /* 0x0000006869697223 */ /* 0x000fe20000010059 */
[----:B------:R-:W-:Y:S02]  /*3aa0*/  HADD2.F32 R117, -RZ, R33.H0_H0 ;  /* 0x20000021ff757230 */ /* 0x000fe40000004100 */
[----:B------:R-:W-:Y:S02]  /*3ab0*/  HADD2.F32 R118, -RZ, R34.H0_H0 ;  /* 0x20000022ff767230 */ /* 0x000fe40000004100 */
[----:B------:R-:W-:Y:S02]  /*3ac0*/  HADD2.F32 R119, -RZ, R35.H0_H0 ;  /* 0x20000023ff777230 */ /* 0x000fe40000004100 */
[----:B------:R-:W-:Y:S02]  /*3ad0*/  HADD2.F32 R120, -RZ, R36.H0_H0 ;  /* 0x20000024ff787230 */ /* 0x000fe40000004100 */
[----:B------:R-:W-:Y:S02]  /*3ae0*/  HADD2.F32 R121, -RZ, R37.H0_H0 ;  /* 0x20000025ff797230 */ /* 0x000fe40000004100 */
[----:B------:R-:W-:-:S02]  /*3af0*/  HADD2.F32 R122, -RZ, R38.H0_H0 ;  /* 0x20000026ff7a7230 */ /* 0x000fc40000004100 */
[----:B------:R-:W-:Y:S02]  /*3b00*/  HADD2.F32 R123, -RZ, R39.H0_H0 ;  /* 0x20000027ff7b7230 */ /* 0x000fe40000004100 */
[----:B------:R-:W-:Y:S01]  /*3b10*/  FFMA.FTZ R106, R106, R105, R88 ;  /* 0x000000696a6a7223 */ /* 0x000fe20000010058 */
[----:B------:R-:W-:Y:S02]  /*3b20*/  HADD2.F32 R32, -RZ, R32.H1_H1 ;  /* 0x30000020ff207230 */ /* 0x000fe40000004100 */
[----:B------:R-:W-:Y:S02]  /*3b30*/  HADD2.F32 R33, -RZ, R33.H1_H1 ;  /* 0x30000021ff217230 */ /* 0x000fe40000004100 */
[----:B------:R-:W-:Y:S02]  /*3b40*/  HADD2.F32 R34, -RZ, R34.H1_H1 ;  /* 0x30000022ff227230 */ /* 0x000fe40000004100 */
[----:B------:R-:W-:Y:S02]  /*3b50*/  HADD2.F32 R35, -RZ, R35.H1_H1 ;  /* 0x30000023ff237230 */ /* 0x000fe40000004100 */
[----:B------:R-:W-:-:S02]  /*3b60*/  HADD2.F32 R36, -RZ, R36.H1_H1 ;  /* 0x30000024ff247230 */ /* 0x000fc40000004100 */
[----:B------:R-:W-:Y:S02]  /*3b70*/  HADD2.F32 R37, -RZ, R37.H1_H1 ;  /* 0x30000025ff257230 */ /* 0x000fe40000004100 */
[----:B------:R-:W-:Y:S02]  /*3b80*/  HADD2.F32 R38, -RZ, R38.H1_H1 ;  /* 0x30000026ff267230 */ /* 0x000fe40000004100 */
        /* <DEDUP_REMOVED lines=29> */
.L_x_4234:
[----:B------:R-:W-:Y:S05]  /*3d60*/  BSYNC.RECONVERGENT B0 ;  /* 0x0000000000007941 */ /* 0x000fea0003800200 */
.L_x_4233:
[----:B------:R-:W-:Y:S01]  /*3d70*/  FFMA.FTZ R50, R99, R32, R50 ;  /* 0x0000002063327223 */ /* 0x000fe20000010032 */
[----:B------:R-:W-:Y:S01]  /*3d80*/  FFMA.FTZ R32, R113, R114, R86 ;  /* 0x0000007271207223 */ /* 0x000fe20000010056 */
[----:B------:R-:W-:Y:S01]  /*3d90*/  FFMA.FTZ R48, R101, R33, R48 ;  /* 0x0000002165307223 */ /* 0x000fe20000010030 */
[----:B------:R-:W-:Y:S01]  /*3da0*/  IADD3 R79, PT, PT, R79, 0x1, RZ ;  /* 0x000000014f4f7810 */ /* 0x000fe20007ffe0ff */
[----:B------:R-:W-:Y:S01]  /*3db0*/  FFMA.FTZ R30, R103, R34, R30 ;  /* 0x00000022671e7223 */ /* 0x000fe2000001001e */
[----:B------:R-:W-:Y:S01]  /*3dc0*/  FFMA.FTZ R33, R112, R32, R85 ;  /* 0x0000002070217223 */ /* 0x000fe20000010055 */
[----:B------:R-:W-:Y:S01]  /*3dd0*/  FFMA.FTZ R28, R105, R35, R28 ;  /* 0x00000023691c7223 */ /* 0x000fe2000001001c */
[----:B------:R-:W-:Y:S01]  /*3de0*/  ISETP.NE.AND P1, PT, R79, RZ, PT ;  /* 0x000000ff4f00720c */ /* 0x000fe20003f25270 */
[----:B------:R-:W-:Y:S01]  /*3df0*/  FFMA.FTZ R25, R32, R121, R25 ;  /* 0x0000007920197223 */ /* 0x000fe20000010019 */
[----:B------:R-:W-:Y:S01]  /*3e00*/  FFMA.FTZ R34, R111, R33, R84 ;  /* 0x000000216f227223 */ /* 0x000fe20000010054 */
[----:B------:R-:W-:Y:S01]  /*3e10*/  FFMA.FTZ R24, R33, R37, R24 ;  /* 0x0000002521187223 */ /* 0x000fe20000010018 */
[----:B------:R-:W-:Y:S01]  /*3e20*/  LEA R76, P2, R64, R76, 0x2 ;  /* 0x0000004c404c7211 */ /* 0x000fe200078410ff */
[----:B------:R-:W-:Y:S01]  /*3e30*/  UIADD3 UR5, UPT, UPT, UR5, 0x8, URZ ;  /* 0x0000000805057890 */ /* 0x000fe2000fffe0ff */
        /* <DEDUP_REMOVED lines=18> */
.L_x_4232:
[----:B------:R-:W-:Y:S01]  /*3f60*/  BAR.SYNC.DEFER_BLOCKING 0x0 ;  /* 0x0000000000007b1d */ /* 0x000fe20000010000 */
[----:B------:R-:W-:Y:S01]  /*3f70*/  F2FP.F16.F32.PACK_AB R35, R28, R29 ;  /* 0x0000001d1c23723e */ /* 0x000fe200000000ff */
        /* <DEDUP_REMOVED lines=9> */
[----:B------:R-:W4:Y:S01]  /*4010*/  LDC.64 R56, c[0x0][0x410] ;  /* 0x00010400ff387b82 */ /* 0x000f220000000a00 */
[----:B------:R-:W-:Y:S02]  /*4020*/  F2FP.F16.F32.PACK_AB R36, R26, R27 ;  /* 0x0000001b1a24723e */ /* 0x000fe400000000ff */
[----:B------:R-:W-:-:S05]  /*4030*/  SHF.L.U32 R54, R10, 0x9, RZ ;  /* 0x000000090a367819 */ /* 0x000fca00000006ff */
[----:B------:R-:W5:Y:S01]  /*4040*/  LDC.64 R46, c[0x0][0x428] ;  /* 0x00010a00ff2e7b82 */ /* 0x000f620000000a00 */
[----:B------:R-:W-:Y:S04]  /*4050*/  STS.128 [R0], R32 ;  /* 0x0000002000007388 */ /* 0x000fe80000000c00 */
[----:B------:R-:W-:Y:S01]  /*4060*/  STS.128 [R0+0x10], R36 ;  /* 0x0000102400007388 */ /* 0x000fe20000000c00 */
[----:B------:R-:W-:-:S03]  /*4070*/  NOP ;  /* 0x0000000000007918 */ /* 0x000fc60000000000 */
[----:B------:R-:W0:Y:S01]  /*4080*/  LDS.128 R32, [R2] ;  /* 0x0000000002207984 */ /* 0x000e220000000c00 */
[----:B---3--:R-:W3:Y:S01]  /*4090*/  LDC.64 R60, c[0x0][0x478] ;  /* 0x00011e00ff3c7b82 */ /* 0x008ee20000000a00 */
[----:B-1----:R-:W-:Y:S02]  /*40a0*/  IMAD.WIDE.U32 R40, R44, UR20, R54 ;  /* 0x000000142c287c25 */ /* 0x002fe4000f8e0036 */
[----:B------:R-:W1:Y:S02]  /*40b0*/  LDS.128 R36, [R2+0x200] ;  /* 0x0002000002247984 */ /* 0x000e640000000c00 */
[----:B------:R-:W-:Y:S02]  /*40c0*/  IMAD R41, R45, UR20, R41 ;  /* 0x000000142d297c24 */ /* 0x000fe4000f8e0229 */
[----:B----4-:R-:W-:Y:S01]  /*40d0*/  IMAD.WIDE.U32 R42, R56, UR20, R54 ;  /* 0x00000014382a7c25 */ /* 0x010fe2000f8e0036 */
[----:B------:R-:W4:Y:S03]  /*40e0*/  LDC.64 R58, c[0x0][0x418] ;  /* 0x00010600ff3a7b82 */ /* 0x000f260000000a00 */
[----:B-----5:R-:W-:-:S04]  /*40f0*/  IMAD.WIDE.U32 R40, R19, R46, R40 ;  /* 0x0000002e13287225 */ /* 0x020fc800078e0028 */
[----:B------:R-:W-:Y:S01]  /*4100*/  IMAD R43, R57, UR20, R43 ;  /* 0x00000014392b7c24 */ /* 0x000fe2000f8e022b */
[----:B------:R-:W5:Y:S01]  /*4110*/  LDC.64 R62, c[0x0][0x488] ;  /* 0x00012200ff3e7b82 */ /* 0x000f620000000a00 */
[----:B------:R-:W-:Y:S01]  /*4120*/  IMAD R41, R19, R47, R41 ;  /* 0x0000002f13297224 */ /* 0x000fe200078e0229 */
[----:B---3--:R-:W-:-:S04]  /*4130*/  LEA R57, P0, R40, R60, 0x1 ;  /* 0x0000003c28397211 */ /* 0x008fc800078008ff */
[----:B------:R-:W-:Y:S02]  /*4140*/  LEA.HI.X R41, R40, R61, R41, 0x1, P0 ;  /* 0x0000003d28297211 */ /* 0x000fe400000f0c29 */
[----:B------:R-:W-:Y:S01]  /*4150*/  IADD3 R56, P0, PT, R52, R57, RZ ;  /* 0x0000003934387210 */ /* 0x000fe20007f1e0ff */
[----:B----4-:R-:W-:-:S03]  /*4160*/  IMAD.WIDE.U32 R42, R19, R58, R42 ;  /* 0x0000003a132a7225 */ /* 0x010fc600078e002a */
[----:B------:R-:W-:Y:S01]  /*4170*/  IADD3.X R57, PT, PT, R53, R41, RZ, P0, !PT ;  /* 0x0000002935397210 */ /* 0x000fe200007fe4ff */
[----:B------:R-:W-:-:S04]  /*4180*/  IMAD R43, R19, R59, R43 ;  /* 0x0000003b132b7224 */ /* 0x000fc800078e022b */
[----:B0-----:R0:W-:Y:S01]  /*4190*/  STG.E.128 desc[UR18][R56.64], R32 ;  /* 0x0000002038007986 */ /* 0x0011e2000c101d12 */
[----:B-----5:R-:W-:-:S03]  /*41a0*/  LEA R59, P1, R42, R62, 0x1 ;  /* 0x0000003e2a3b7211 */ /* 0x020fc600078208ff */
[----:B-1----:R1:W-:Y:S01]  /*41b0*/  STG.E.128 desc[UR18][R56.64+0x200], R36 ;  /* 0x0002002438007986 */ /* 0x0023e2000c101d12 */
[----:B------:R-:W-:Y:S01]  /*41c0*/  LEA.HI.X R43, R42, R63, R43, 0x1, P1 ;  /* 0x0000003f2a2b7211 */ /* 0x000fe200008f0c2b */
[----:B------:R-:W-:Y:S01]  /*41d0*/  BAR.SYNC.DEFER_BLOCKING 0x0 ;  /* 0x0000000000007b1d */ /* 0x000fe20000010000 */
[----:B------:R-:W-:-:S04]  /*41e0*/  IADD3 R58, P1, PT, R52, R59, RZ ;  /* 0x0000003b343a7210 */ /* 0x000fc80007f3e0ff */
[----:B------:R-:W-:-:S05]  /*41f0*/  IADD3.X R59, PT, PT, R53, R43, RZ, P1, !PT ;  /* 0x0000002b353b7210 */ /* 0x000fca0000ffe4ff */
[----:B0-----:R-:W3:Y:S04]  /*4200*/  LDG.E.128 R32, desc[UR18][R58.64] ;  /* 0x000000123a207981 */ /* 0x001ee8000c1e1d00 */
[----:B-1----:R-:W4:Y:S01]  /*4210*/  LDG.E.128 R36, desc[UR18][R58.64+0x200] ;  /* 0x000200123a247981 */ /* 0x002f22000c1e1d00 */
[----:B------:R-:W-:Y:S02]  /*4220*/  IADD3 R10, PT, PT, R10, 0x1, RZ ;  /* 0x000000010a0a7810 */ /* 0x000fe40007ffe0ff */
[----:B------:R-:W-:Y:S02]  /*4230*/  IADD3 R4, P1, PT, R4, 0x400, RZ ;  /* 0x0000040004047810 */ /* 0x000fe40007f3e0ff */
[----:B------:R-:W-:Y:S02]  /*4240*/  IADD3 R8, P2, PT, R8, 0x400, RZ ;  /* 0x0000040008087810 */ /* 0x000fe40007f5e0ff */
[----:B------:R-:W-:-:S02]  /*4250*/  IADD3 R9, P3, PT, R9, 0x400, RZ ;  /* 0x0000040009097810 */ /* 0x000fc40007f7e0ff */
[----:B------:R-:W-:Y:S02]  /*4260*/  IADD3.X R3, PT, PT, RZ, R3, RZ, P1, !PT ;  /* 0x00000003ff037210 */ /* 0x000fe40000ffe4ff */
[----:B------:R-:W-:Y:S02]  /*4270*/  IADD3.X R6, PT, PT, RZ, R6, RZ, P2, !PT ;  /* 0x00000006ff067210 */ /* 0x000fe400017fe4ff */
[----:B------:R-:W-:Y:S01]  /*4280*/  IADD3.X R7, PT, PT, RZ, R7, RZ, P3, !PT ;  /* 0x00000007ff077210 */ /* 0x000fe20001ffe4ff */
[----:B---3--:R-:W-:Y:S04]  /*4290*/  STS.128 [R2], R32 ;  /* 0x0000002002007388 */ /* 0x008fe80000000c00 */
[----:B----4-:R-:W-:Y:S01]  /*42a0*/  STS.128 [R2+0x200], R36 ;  /* 0x0002002402007388 */ /* 0x010fe20000000c00 */
        /* <DEDUP_REMOVED lines=11> */
[--C-:B------:R-:W-:Y:S01]  /*4360*/  HADD2.F32 R59, -RZ, R43.reuse.H0_H0 ;  /* 0x2000002bff3b7230 */ /* 0x100fe20000004100 */
[----:B------:R1:W0:Y:S01]  /*4370*/  MUFU.EX2 R36, R32 ;  /* 0x0000002000247308 */ /* 0x0002220000000800 */
[----:B------:R-:W-:Y:S02]  /*4380*/  HADD2.F32 R61, -RZ, R40.H1_H1 ;  /* 0x30000028ff3d7230 */ /* 0x000fe40000004100 */
[----:B------:R-:W-:Y:S01]  /*4390*/  FMUL.FTZ R40, R60, -1.4426950216293334961 ;  /* 0xbfb8aa3b3c287820 */ /* 0x000fe20000410000 */
[----:B------:R-:W-:Y:S01]  /*43a0*/  FMUL.FTZ R33, R41, -1.4426950216293334961 ;  /* 0xbfb8aa3b29217820 */ /* 0x000fe20000410000 */
[----:B------:R-:W-:-:S02]  /*43b0*/  HADD2.F32 R62, -RZ, R43.H1_H1 ;  /* 0x3000002bff3e7230 */ /* 0x000fc40000004100 */
[----:B------:R-:W-:Y:S01]  /*43c0*/  FMUL.FTZ R43, R59, -1.4426950216293334961 ;  /* 0xbfb8aa3b3b2b7820 */ /* 0x000fe20000410000 */
[----:B------:R-:W-:Y:S01]  /*43d0*/  FMUL.FTZ R56, R61, -1.4426950216293334961 ;  /* 0xbfb8aa3b3d387820 */ /* 0x000fe20000410000 */
[----:B------:R3:W4:Y:S01]  /*43e0*/  MUFU.EX2 R58, R35 ;  /* 0x00000023003a7308 */ /* 0x0007220000000800 */
[--C-:B-1----:R-:W-:Y:S02]  /*43f0*/  HADD2.F32 R32, -RZ, R44.reuse.H0_H0 ;  /* 0x2000002cff207230 */ /* 0x102fe40000004100 */
[----:B------:R-:W-:Y:S01]  /*4400*/  FMUL.FTZ R63, R62, -1.4426950216293334961 ;  /* 0xbfb8aa3b3e3f7820 */ /* 0x000fe20000410000 */
[----:B------:R-:W-:Y:S02]  /*4410*/  HADD2.F32 R44, -RZ, R44.H1_H1 ;  /* 0x3000002cff2c7230 */ /* 0x000fe40000004100 */
[----:B------:R-:W-:Y:S02]  /*4420*/  FMUL.FTZ R64, R32, -1.4426950216293334961 ;  /* 0xbfb8aa3b20407820 */ /* 0x000fe40000410000 */
[----:B------:R1:W5:Y:S01]  /*4430*/  MUFU.EX2 R39, R34 ;  /* 0x0000002200277308 */ /* 0x0003620000000800 */
[----:B------:R-:W-:Y:S01]  /*4440*/  FMUL.FTZ R65, R44, -1.4426950216293334961 ;  /* 0xbfb8aa3b2c417820 */ /* 0x000fe20000410000 */
[----:B---3--:R-:W-:-:S02]  /*4450*/  HADD2.F32 R35, -RZ, R47.H0_H0 ;  /* 0x2000002fff237230 */ /* 0x008fc40000004100 */
[----:B0-----:R-:W-:Y:S01]  /*4460*/  FADD.FTZ R36, R36, 1 ;  /* 0x3f80000024247421 */ /* 0x001fe20000010000 */
[----:B------:R-:W-:Y:S02]  /*4470*/  HADD2.F32 R47, -RZ, R47.H1_H1 ;  /* 0x3000002fff2f7230 */ /* 0x000fe40000004100 */
[----:B------:R-:W-:Y:S01]  /*4480*/  FMUL.FTZ R70, R35, -1.4426950216293334961 ;  /* 0xbfb8aa3b23467820 */ /* 0x000fe20000410000 */
[----:B------:R0:W3:Y:S01]  /*4490*/  MUFU.EX2 R37, R33 ;  /* 0x0000002100257308 */ /* 0x0000e20000000800 */
[--C-:B-1----:R-:W-:Y:S02]  /*44a0*/  HADD2.F32 R34, -RZ, R46.reuse.H0_H0 ;  /* 0x2000002eff227230 */ /* 0x102fe40000004100 */
[----:B------:R-:W-:Y:S01]  /*44b0*/  FMUL.FTZ R71, R47, -1.4426950216293334961 ;  /* 0xbfb8aa3b2f477820 */ /* 0x000fe20000410000 */
[----:B------:R-:W-:Y:S02]  /*44c0*/  HADD2.F32 R46, -RZ, R46.H1_H1 ;  /* 0x3000002eff2e7230 */ /* 0x000fe40000004100 */
[----:B----4-:R-:W-:Y:S01]  /*44d0*/  FADD.FTZ R58, R58, 1 ;  /* 0x3f8000003a3a7421 */ /* 0x010fe20000010000 */
[----:B------:R-:W-:Y:S01]  /*44e0*/  FMUL.FTZ R68, R34, -1.4426950216293334961 ;  /* 0xbfb8aa3b22447820 */ /* 0x000fe20000410000 */
[----:B------:R-:W1:Y:S01]  /*44f0*/  MUFU.EX2 R40, R40 ;  /* 0x0000002800287308 */ /* 0x000e620000000800 */
[----:B0-----:R-:W-:-:S02]  /*4500*/  HADD2.F32 R33, -RZ, R45.H0_H0 ;  /* 0x2000002dff217230 */ /* 0x001fc40000004100 */
[----:B------:R-:W-:Y:S01]  /*4510*/  FMUL.FTZ R69, R46, -1.4426950216293334961 ;  /* 0xbfb8aa3b2e457820 */ /* 0x000fe20000410000 */
[----:B------:R-:W-:Y:S02]  /*4520*/  HADD2.F32 R45, -RZ, R45.H1_H1 ;  /* 0x3000002dff2d7230 */ /* 0x000fe40000004100 */
[----:B-----5:R-:W-:Y:S01]  /*4530*/  FADD.FTZ R39, R39, 1 ;  /* 0x3f80000027277421 */ /* 0x020fe20000010000 */
[----:B------:R-:W-:Y:S01]  /*4540*/  FMUL.FTZ R66, R33, -1.4426950216293334961 ;  /* 0xbfb8aa3b21427820 */ /* 0x000fe20000410000 */
[----:B------:R-:W0:Y:S01]  /*4550*/  MUFU.EX2 R43, R43 ;  /* 0x0000002b002b7308 */ /* 0x000e220000000800 */
[----:B------:R-:W-:Y:S01]  /*4560*/  FMUL.FTZ R67, R45, -1.4426950216293334961 ;  /* 0xbfb8aa3b2d437820 */ /* 0x000fe20000410000 */
[----:B---3--:R-:W-:-:S06]  /*4570*/  FADD.FTZ R37, R37, 1 ;  /* 0x3f80000025257421 */ /* 0x008fcc0000010000 */
[----:B------:R-:W3:Y:S01]  /*4580*/  MUFU.EX2 R63, R63 ;  /* 0x0000003f003f7308 */ /* 0x000ee20000000800 */
[----:B-1----:R-:W-:-:S07]  /*4590*/  FADD.FTZ R40, R40, 1 ;  /* 0x3f80000028287421 */ /* 0x002fce0000010000 */
[----:B------:R-:W1:Y:S01]  /*45a0*/  MUFU.EX2 R65, R65 ;  /* 0x0000004100417308 */ /* 0x000e620000000800 */
[----:B0-----:R-:W-:-:S07]  /*45b0*/  FADD.FTZ R43, R43, 1 ;  /* 0x3f8000002b2b7421 */ /* 0x001fce0000010000 */
[----:B------:R-:W0:Y:S01]  /*45c0*/  MUFU.EX2 R64, R64 ;  /* 0x0000004000407308 */ /* 0x000e220000000800 */
[----:B---3--:R-:W-:-:S07]  /*45d0*/  FADD.FTZ R63, R63, 1 ;  /* 0x3f8000003f3f7421 */ /* 0x008fce0000010000 */
        /* <DEDUP_REMOVED lines=14> */
[----:B------:R-:W-:Y:S01]  /*46c0*/  MUFU.RCP R75, R58 ;  /* 0x0000003a004b7308 */ /* 0x000fe20000001000 */
[----:B0-----:R-:W-:-:S07]  /*46d0*/  FADD.FTZ R68, R68, 1 ;  /* 0x3f80000044447421 */ /* 0x001fce0000010000 */
[----:B------:R-:W0:Y:S01]  /*46e0*/  MUFU.RCP R73, R40 ;  /* 0x0000002800497308 */ /* 0x000e220000001000 */
[----:B---3--:R-:W-:-:S07]  /*46f0*/  FADD.FTZ R71, R71, 1 ;  /* 0x3f80000047477421 */ /* 0x008fce0000010000 */
[----:B------:R-:W1:Y:S08]  /*4700*/  MUFU.RCP R40, R43 ;  /* 0x0000002b00287308 */ /* 0x000e700000001000 */
[----:B------:R-:W3:Y:S01]  /*4710*/  MUFU.RCP R39, R39 ;  /* 0x0000002700277308 */ /* 0x000ee20000001000 */
[----:B0-----:R-:W-:-:S04]  /*4720*/  FMUL.FTZ R60, R60, R73 ;  /* 0x000000493c3c7220 */ /* 0x001fc80000410000 */
[----:B------:R-:W-:-:S03]  /*4730*/  FMUL.FTZ R60, R60, R51 ;  /* 0x000000333c3c7220 */ /* 0x000fc60000410000 */
[----:B------:R-:W0:Y:S01]  /*4740*/  MUFU.RCP R63, R63 ;  /* 0x0000003f003f7308 */ /* 0x000e220000001000 */
[----:B-1----:R-:W-:-:S04]  /*4750*/  FMUL.FTZ R40, R59, R40 ;  /* 0x000000283b287220 */ /* 0x002fc80000410000 */
[----:B------:R-:W-:-:S03]  /*4760*/  FMUL.FTZ R40, R40, R29 ;  /* 0x0000001d28287220 */ /* 0x000fc60000410000 */
[----:B------:R-:W1:Y:S01]  /*4770*/  MUFU.RCP R77, R64 ;  /* 0x00000040004d7308 */ /* 0x000e620000001000 */
[----:B---3--:R-:W-:-:S04]  /*4780*/  FMUL.FTZ R38, R38, R39 ;  /* 0x0000002726267220 */ /* 0x008fc80000410000 */
[----:B------:R-:W-:-:S03]  /*4790*/  FMUL.FTZ R38, R38, R31 ;  /* 0x0000001f26267220 */ /* 0x000fc60000410000 */
[----:B------:R-:W3:Y:S01]  /*47a0*/  MUFU.RCP R65, R65 ;  /* 0x0000004100417308 */ /* 0x000ee20000001000 */
[----:B0-----:R-:W-:-:S04]  /*47b0*/  FMUL.FTZ R39, R62, R63 ;  /* 0x0000003f3e277220 */ /* 0x001fc80000410000 */
[----:B------:R-:W-:-:S03]  /*47c0*/  FMUL.FTZ R39, R39, R28 ;  /* 0x0000001c27277220 */ /* 0x000fc60000410000 */
[----:B------:R0:W4:Y:S01]  /*47d0*/  MUFU.RCP R72, R37 ;  /* 0x0000002500487308 */ /* 0x0001220000001000 */
[----:B-1----:R-:W-:-:S04]  /*47e0*/  FMUL.FTZ R32, R32, R77 ;  /* 0x0000004d20207220 */ /* 0x002fc80000410000 */
[----:B------:R-:W-:-:S03]  /*47f0*/  FMUL.FTZ R32, R32, R27 ;  /* 0x0000001b20207220 */ /* 0x000fc60000410000 */
[----:B------:R-:W1:Y:S01]  /*4800*/  MUFU.RCP R56, R56 ;  /* 0x0000003800387308 */ /* 0x000e620000001000 */
[----:B0-----:R-:W-:Y:S01]  /*4810*/  FMUL.FTZ R37, R42, R75 ;  /* 0x0000004b2a257220 */ /* 0x001fe20000410000 */
[----:B---3--:R-:W-:-:S03]  /*4820*/  FMUL.FTZ R29, R44, R65 ;  /* 0x000000412c1d7220 */ /* 0x008fc60000410000 */
[----:B------:R-:W-:Y:S01]  /*4830*/  FMUL.FTZ R37, R37, R30 ;  /* 0x0000001e25257220 */ /* 0x000fe20000410000 */
[----:B------:R-:W-:Y:S02]  /*4840*/  FMUL.FTZ R29, R29, R26 ;  /* 0x0000001a1d1d7220 */ /* 0x000fe40000410000 */
[----:B------:R-:W0:Y:S01]  /*4850*/  MUFU.RCP R36, R36 ;  /* 0x0000002400247308 */ /* 0x000e220000001000 */
[----:B----4-:R-:W-:Y:S02]  /*4860*/  FMUL.FTZ R41, R41, R72 ;  /* 0x0000004829297220 */ /* 0x010fe40000410000 */
[----:B------:R-:W-:Y:S02]  /*4870*/  F2FP.F16.F32.PACK_AB R44, R29, R32 ;  /* 0x000000201d2c723e */ /* 0x000fe400000000ff */
[----:B------:R-:W-:-:S03]  /*4880*/  FMUL.FTZ R41, R41, R48 ;  /* 0x0000003029297220 */ /* 0x000fc60000410000 */
[----:B------:R-:W3:Y:S01]  /*4890*/  MUFU.RCP R66, R66 ;  /* 0x0000004200427308 */ /* 0x000ee20000001000 */
[----:B-1----:R-:W-:-:S04]  /*48a0*/  FMUL.FTZ R61, R61, R56 ;  /* 0x000000383d3d7220 */ /* 0x002fc80000410000 */
[----:B------:R-:W-:-:S03]  /*48b0*/  FMUL.FTZ R61, R61, R50 ;  /* 0x000000323d3d7220 */ /* 0x000fc60000410000 */
[----:B------:R-:W1:Y:S01]  /*48c0*/  MUFU.RCP R58, R67 ;  /* 0x00000043003a7308 */ /* 0x000e620000001000 */
[----:B0-----:R-:W-:-:S04]  /*48d0*/  FMUL.FTZ R36, R57, R36 ;  /* 0x0000002439247220 */ /* 0x001fc80000410000 */
[----:B------:R-:W-:-:S03]  /*48e0*/  FMUL.FTZ R36, R36, R49 ;  /* 0x0000003124247220 */ /* 0x000fc60000410000 */
[----:B------:R-:W0:Y:S01]  /*48f0*/  MUFU.RCP R43, R68 ;  /* 0x00000044002b7308 */ /* 0x000e220000001000 */
[----:B---3--:R-:W-:Y:S02]  /*4900*/  FMUL.FTZ R28, R33, R66 ;  /* 0x00000042211c7220 */ /* 0x008fe40000410000 */
[----:B------:R-:W3:Y:S02]  /*4910*/  LDC.64 R32, c[0x0][0x430] ;  /* 0x00010c00ff207b82 */ /* 0x000ee40000000a00 */
[----:B------:R-:W-:-:S03]  /*4920*/  FMUL.FTZ R28, R28, R25 ;  /* 0x000000191c1c7220 */ /* 0x000fc60000410000 */
[----:B------:R-:W4:Y:S01]  /*4930*/  MUFU.RCP R69, R69 ;  /* 0x0000004500457308 */ /* 0x000f220000001000 */
[----:B-1----:R-:W-:-:S04]  /*4940*/  FMUL.FTZ R45, R45, R58 ;  /* 0x0000003a2d2d7220 */ /* 0x002fc80000410000 */
[----:B------:R-:W-:Y:S01]  /*4950*/  FMUL.FTZ R45, R45, R24 ;  /* 0x000000182d2d7220 */ /* 0x000fe20000410000 */
[----:B------:R-:W-:Y:S01]  /*4960*/  BAR.SYNC.DEFER_BLOCKING 0x0 ;  /* 0x0000000000007b1d */ /* 0x000fe20000010000 */
[----:B0-----:R-:W-:-:S03]  /*4970*/  FMUL.FTZ R34, R34, R43 ;  /* 0x0000002b22227220 */ /* 0x001fc60000410000 */
[----:B------:R-:W-:Y:S02]  /*4980*/  F2FP.F16.F32.PACK_AB R45, R45, R28 ;  /* 0x0000001c2d2d723e */ /* 0x000fe400000000ff */
[----:B------:R-:W0:Y:S01]  /*4990*/  MUFU.RCP R70, R70 ;  /* 0x0000004600467308 */ /* 0x000e220000001000 */
[----:B------:R-:W-:Y:S01]  /*49a0*/  FMUL.FTZ R34, R34, R23 ;  /* 0x0000001722227220 */ /* 0x000fe20000410000 */
[----:B------:R-:W-:Y:S01]  /*49b0*/  F2FP.F16.F32.PACK_AB R23, R39, R40 ;  /* 0x000000282717723e */ /* 0x000fe200000000ff */
[----:B----4-:R-:W-:Y:S01]  /*49c0*/  FMUL.FTZ R31, R46, R69 ;  /* 0x000000452e1f7220 */ /* 0x010fe20000410000 */
[----:B---3--:R-:W-:-:S04]  /*49d0*/  IMAD.WIDE.U32 R54, R32, UR20, R54 ;  /* 0x0000001420367c25 */ /* 0x008fc8000f8e0036 */
[----:B------:R-:W1:Y:S01]  /*49e0*/  MUFU.RCP R42, R71 ;  /* 0x00000047002a7308 */ /* 0x000e620000001000 */
[----:B------:R-:W-:Y:S01]  /*49f0*/  FMUL.FTZ R31, R31, R22 ;  /* 0x000000161f1f7220 */ /* 0x000fe20000410000 */
[----:B------:R-:W-:Y:S01]  /*4a00*/  F2FP.F16.F32.PACK_AB R22, R37, R38 ;  /* 0x000000262516723e */ /* 0x000fe200000000ff */
[----:B------:R-:W-:-:S03]  /*4a10*/  IMAD R55, R33, UR20, R55 ;  /* 0x0000001421377c24 */ /* 0x000fc6000f8e0237 */
[----:B------:R-:W-:Y:S01]  /*4a20*/  F2FP.F16.F32.PACK_AB R46, R31, R34 ;  /* 0x000000221f2e723e */ /* 0x000fe200000000ff */
[----:B0-----:R-:W-:Y:S02]  /*4a30*/  FMUL.FTZ R30, R35, R70 ;  /* 0x00000046231e7220 */ /* 0x001fe40000410000 */
[----:B------:R-:W0:Y:S02]  /*4a40*/  LDC.64 R34, c[0x0][0x438] ;  /* 0x00010e00ff227b82 */ /* 0x000e240000000a00 */
[----:B------:R-:W-:Y:S01]  /*4a50*/  FMUL.FTZ R30, R30, R21 ;  /* 0x000000151e1e7220 */ /* 0x000fe20000410000 */
[----:B------:R-:W-:Y:S01]  /*4a60*/  F2FP.F16.F32.PACK_AB R21, R41, R36 ;  /* 0x000000242915723e */ /* 0x000fe200000000ff */
[----:B-1----:R-:W-:-:S04]  /*4a70*/  FMUL.FTZ R47, R47, R42 ;  /* 0x0000002a2f2f7220 */ /* 0x002fc80000410000 */
[----:B------:R-:W1:Y:S01]  /*4a80*/  LDC.64 R36, c[0x0][0x490] ;  /* 0x00012400ff247b82 */ /* 0x000e620000000a00 */
[----:B------:R-:W-:Y:S01]  /*4a90*/  FMUL.FTZ R47, R47, R20 ;  /* 0x000000142f2f7220 */ /* 0x000fe20000410000 */
[----:B------:R-:W-:-:S04]  /*4aa0*/  F2FP.F16.F32.PACK_AB R20, R61, R60 ;  /* 0x0000003c3d14723e */ /* 0x000fc800000000ff */
[----:B------:R-:W-:Y:S01]  /*4ab0*/  F2FP.F16.F32.PACK_AB R47, R47, R30 ;  /* 0x0000001e2f2f723e */ /* 0x000fe200000000ff */
[----:B------:R1:W-:Y:S04]  /*4ac0*/  STS.128 [R0], R20 ;  /* 0x0000001400007388 */ /* 0x0003e80000000c00 */
[----:B------:R-:W-:Y:S01]  /*4ad0*/  STS.128 [R0+0x10], R44 ;  /* 0x0000102c00007388 */ /* 0x000fe20000000c00 */
[----:B------:R-:W-:-:S03]  /*4ae0*/  NOP ;  /* 0x0000000000007918 */ /* 0x000fc60000000000 */
[----:B------:R-:W3:Y:S01]  /*4af0*/  LDS.128 R24, [R2] ;  /* 0x0000000002187984 */ /* 0x000ee20000000c00 */
[----:B0-----:R-:W-:-:S03]  /*4b00*/  IMAD.WIDE.U32 R32, R19, R34, R54 ;  /* 0x0000002213207225 */ /* 0x001fc600078e0036 */
[----:B------:R-:W0:Y:S01]  /*4b10*/  LDS.128 R28, [R2+0x200] ;  /* 0x00020000021c7984 */ /* 0x000e220000000c00 */
[----:B------:R-:W-:Y:S01]  /*4b20*/  IMAD R33, R19, R35, R33 ;  /* 0x0000002313217224 */ /* 0x000fe200078e0221 */
[----:B-1----:R-:W-:-:S04]  /*4b30*/  LEA R21, P0, R32, R36, 0x1 ;  /* 0x0000002420157211 */ /* 0x002fc800078008ff */
[----:B------:R-:W-:Y:S02]  /*4b40*/  LEA.HI.X R33, R32, R37, R33, 0x1, P0 ;  /* 0x0000002520217211 */ /* 0x000fe400000f0c21 */
[----:B------:R-:W-:-:S04]  /*4b50*/  IADD3 R20, P0, PT, R52, R21, RZ ;  /* 0x0000001534147210 */ /* 0x000fc80007f1e0ff */
[----:B------:R-:W-:Y:S02]  /*4b60*/  IADD3.X R21, PT, PT, R53, R33, RZ, P0, !PT ;  /* 0x0000002135157210 */ /* 0x000fe400007fe4ff */
[----:B--2---:R-:W-:-:S03]  /*4b70*/  ISETP.GE.AND P0, PT, R10, UR5, PT ;  /* 0x000000050a007c0c */ /* 0x004fc6000bf06270 */
[----:B---3--:R1:W-:Y:S04]  /*4b80*/  STG.E.128 desc[UR18][R20.64], R24 ;  /* 0x0000001814007986 */ /* 0x0083e8000c101d12 */
[----:B0-----:R1:W-:Y:S06]  /*4b90*/  STG.E.128 desc[UR18][R20.64+0x200], R28 ;  /* 0x0002001c14007986 */ /* 0x0013ec000c101d12 */
[----:B------:R-:W-:Y:S05]  /*4ba0*/  @!P0 BRA `(.L_x_4236) ;  /* 0xffffffb800d48947 */ /* 0x000fea000383ffff */
[----:B------:R-:W-:Y:S05]  /*4bb0*/  EXIT ;  /* 0x000000000000794d */ /* 0x000fea0003800000 */
.L_x_4237:
        /* <DEDUP_REMOVED lines=12> */
.L_x_5121:


//--------------------- .text._Z25selective_scan_fwd_kernelI32Selective_Scan_fwd_kernel_traitsILi32ELi16ELi1ELb1ELb1ELb0ELb0EN3c104HalfEfEEv13SSMParamsBase --------------------------
	.section	.text._Z25selective_scan_fwd_kernelI32Selective_Scan_fwd_kernel_traitsILi32ELi16ELi1ELb1ELb1ELb0ELb0EN3c104HalfEfEEv13SSMParamsBase,"ax",@progbits
	.align	128
        .global         _Z25selective_scan_fwd_kernelI32Selective_Scan_fwd_kernel_traitsILi32ELi16ELi1ELb1ELb1ELb0ELb0EN3c104HalfEfEEv13SSMParamsBase
        .type           _Z25selective_scan_fwd_kernelI32Selective_Scan_fwd_kernel_traitsILi32ELi16ELi1ELb1ELb1ELb0ELb0EN3c104HalfEfEEv13SSMParamsBase,@function
        .size           _Z25selective_scan_fwd_kernelI32Selective_Scan_fwd_kernel_traitsILi32ELi16ELi1ELb1ELb1ELb0ELb0EN3c104HalfEfEEv13SSMParamsBase,(.L_x_5122 - _Z25selective_scan_fwd_kernelI32Selective_Scan_fwd_kernel_traitsILi32ELi16ELi1ELb1ELb1ELb0ELb0EN3c104HalfEfEEv13SSMParamsBase)
        .other          _Z25selective_scan_fwd_kernelI32Selective_Scan_fwd_kernel_traitsILi32ELi16ELi1ELb1ELb1ELb0ELb0EN3c104HalfEfEEv13SSMParamsBase,@"STO_CUDA_ENTRY STV_DEFAULT"
_Z25selective_scan_fwd_kernelI32Selective_Scan_fwd_kernel_traitsILi32ELi16ELi1ELb1ELb1ELb0ELb0EN3c104HalfEfEEv13SSMParamsBase:
.text._Z25selective_scan_fwd_kernelI32Selective_Scan_fwd_kernel_traitsILi32ELi16ELi1ELb1ELb1ELb0ELb0EN3c104HalfEfEEv13SSMParamsBase:
        /* <DEDUP_REMOVED lines=39> */
[----:B------:R-:W-:Y:S01]  /*0270*/  ISETP.GT.U32.AND P1, PT, R11, R6, PT ;  /* 0x000000060b00720c */ /* 0x000fe20003f24070 */
[----:B------:R-:W-:Y:S02]  /*0280*/  UIMAD.WIDE.U32 UR4, UR18, UR8, URZ ;  /* 0x00000008120472a5 */ /* 0x000fe4000f8e00ff */
[----:B------:R-:W-:Y:S01]  /*0290*/  UIMAD UR8, UR18, UR13, UR7 ;  /* 0x0000000d120872a4 */ /* 0x000fe2000f8e0207 */
[----:B------:R-:W3:Y:S01]  /*02a0*/  LDCU.64 UR12, c[0x0][0x3b0] ;  /* 0x00007600ff0c77ac */ /* 0x000ee20008000a00 */
        /* <DEDUP_REMOVED lines=10> */
[----:B---3--:R-:W-:Y:S01]  /*0350*/  UIMAD.WIDE.U32 UR4, UR18, UR12, URZ ;  /* 0x0000000c120472a5 */ /* 0x008fe2000f8e00ff */
[----:B------:R-:W-:Y:S01]  /*0360*/  @!P1 IADD3 R7, PT, PT, R7, 0x1, RZ ;  /* 0x0000000107079810 */ /* 0x000fe20007ffe0ff */
[----:B------:R-:W-:Y:S01]  /*0370*/  IMAD R43, R9, UR11, R3 ;  /* 0x0000000b092b7c24 */ /* 0x000fe2000f8e0203 */
[----:B------:R-:W-:-:S02]  /*0380*/  MOV R4, UR6 ;  /* 0x0000000600047c02 */ /* 0x000fc40008000f00 */
[----:B------:R-:W-:Y:S02]  /*0390*/  MOV R5, UR8 ;  /* 0x0000000800057c02 */ /* 0x000fe40008000f00 */
[----:B------:R-:W-:Y:S02]  /*03a0*/  ISETP.GE.AND P2, PT, R6, RZ, PT ;  /* 0x000000ff0600720c */ /* 0x000fe40003f46270 */
[----:B------:R-:W-:Y:S02]  /*03b0*/  ISETP.NE.AND P1, PT, R10, RZ, PT ;  /* 0x000000ff0a00720c */ /* 0x000fe40003f25270 */
[----:B------:R-:W-:Y:S01]  /*03c0*/  @P0 IADD3 R7, PT, PT, R7, 0x1, RZ ;  /* 0x0000000107070810 */ /* 0x000fe20007ffe0ff */
[----:B01----:R-:W-:Y:S10]  /*03d0*/  @!P3 EXIT ;  /* 0x000000000000b94d */ /* 0x003ff40003800000 */
[----:B------:R-:W0:Y:S01]  /*03e0*/  LDC.64 R16, c[0x0][0x448] ;  /* 0x00011200ff107b82 */ /* 0x000e220000000a00 */
[----:B------:R-:W1:Y:S01]  /*03f0*/  S2R R29, SR_TID.X ;  /* 0x00000000001d7919 */ /* 0x000e620000002100 */
[----:B------:R-:W-:Y:S01]  /*0400*/  @!P2 IADD3 R7, PT, PT, -R7, RZ, RZ ;  /* 0x000000ff0707a210 */ /* 0x000fe20007ffe1ff */
[----:B------:R-:W2:Y:S01]  /*0410*/  LDCU.64 UR6, c[0x0][0x3d8] ;  /* 0x00007b00ff0677ac */ /* 0x000ea20008000a00 */
[----:B------:R-:W-:Y:S01]  /*0420*/  @!P1 LOP3.LUT R7, RZ, R10, RZ, 0x33, !PT ;  /* 0x0000000aff079212 */ /* 0x000fe200078e33ff */
[C---:B------:R-:W-:Y:S01]  /*0430*/  IMAD.WIDE.U32 R4, R9.reuse, UR14, R4 ;  /* 0x0000000e09047c25 */ /* 0x040fe2000f8e0004 */
[C---:B------:R-:W-:Y:S01]  /*0440*/  LEA R39, P0, R2.reuse, R12, 0x1 ;  /* 0x0000000c02277211 */ /* 0x040fe200078008ff */
[----:B------:R-:W3:Y:S01]  /*0450*/  LDCU.64 UR8, c[0x0][0x3a0] ;  /* 0x00007400ff0877ac */ /* 0x000ee20008000a00 */
[----:B------:R-:W4:Y:S01]  /*0460*/  LDC.64 R20, c[0x0][0x428] ;  /* 0x00010a00ff147b82 */ /* 0x000f220000000a00 */
[----:B------:R-:W-:Y:S01]  /*0470*/  SHF.R.S32.HI R3, RZ, 0x1f, R7 ;  /* 0x0000001fff037819 */ /* 0x000fe20000011407 */
[----:B------:R-:W-:Y:S01]  /*0480*/  IMAD R45, R9, UR15, R5 ;  /* 0x0000000f092d7c24 */ /* 0x000fe2000f8e0205 */
[----:B------:R-:W-:Y:S01]  /*0490*/  UIMAD UR5, UR18, UR13, UR5 ;  /* 0x0000000d120572a4 */ /* 0x000fe2000f8e0205 */
[----:B------:R-:W-:-:S02]  /*04a0*/  LEA.HI.X R43, R2, R13, R43, 0x1, P0 ;  /* 0x0000000d022b7211 */ /* 0x000fc400000f0c2b */
[----:B------:R-:W-:Y:S01]  /*04b0*/  IMAD R6, R3, R48, RZ ;  /* 0x0000003003067224 */ /* 0x000fe200078e02ff */
[C---:B------:R-:W-:Y:S01]  /*04c0*/  LEA R41, P0, R4.reuse, R14, 0x1 ;  /* 0x0000000e04297211 */ /* 0x040fe200078008ff */
[----:B------:R-:W1:Y:S01]  /*04d0*/  LDC.64 R22, c[0x0][0x440] ;  /* 0x00011000ff167b82 */ /* 0x000e620000000a00 */
[C---:B------:R-:W-:Y:S01]  /*04e0*/  IMAD.WIDE.U32 R2, R7.reuse, R48, UR4 ;  /* 0x0000000407027e25 */ /* 0x040fe2000f8e0030 */
[----:B------:R-:W1:Y:S01]  /*04f0*/  LDCU UR4, c[0x0][0x38c] ;  /* 0x00007180ff0477ac */ /* 0x000e620008000800 */
[----:B------:R-:W-:Y:S02]  /*0500*/  LEA.HI.X R45, R4, R15, R45, 0x1, P0 ;  /* 0x0000000f042d7211 */ /* 0x000fe400000f0c2d */
[----:B------:R-:W-:Y:S01]  /*0510*/  IMAD R49, R7, R49, R6 ;  /* 0x0000003107317224 */ /* 0x000fe200078e0206 */
[----:B------:R-:W-:Y:S01]  /*0520*/  MOV R37, RZ ;  /* 0x000000ff00257202 */ /* 0x000fe20000000f00 */
[----:B--2---:R-:W-:Y:S01]  /*0530*/  IMAD.WIDE.U32 R32, R9, UR6, RZ ;  /* 0x0000000609207c25 */ /* 0x004fe2000f8e00ff */
[----:B------:R-:W2:Y:S01]  /*0540*/  LDC.64 R10, c[0x0][0x420] ;  /* 0x00010800ff0a7b82 */ /* 0x000ea20000000a00 */
[----:B0-----:R-:W-:-:S02]  /*0550*/  LEA R47, P0, R2, R16, 0x1 ;  /* 0x00000010022f7211 */ /* 0x001fc400078008ff */
[----:B------:R-:W-:Y:S01]  /*0560*/  IADD3 R49, PT, PT, R3, R49, RZ ;  /* 0x0000003103317210 */ /* 0x000fe20007ffe0ff */
[C---:B------:R-:W-:Y:S01]  /*0570*/  IMAD R7, R9.reuse, UR7, R33 ;  /* 0x0000000709077c24 */ /* 0x040fe2000f8e0221 */
[----:B------:R-:W0:Y:S02]  /*0580*/  LDCU.U8 UR7, c[0x0][0x39e] ;  /* 0x000073c0ff0777ac */ /* 0x000e240008000000 */
[----:B------:R-:W-:Y:S01]  /*0590*/  LEA.HI.X R49, R2, R17, R49, 0x1, P0 ;  /* 0x0000001102317211 */ /* 0x000fe200000f0c31 */
[----:B------:R-:W0:Y:S01]  /*05a0*/  LDC R8, c[0x0][0x384] ;  /* 0x0000e100ff087b82 */ /* 0x000e220000000800 */
[----:B----4-:R-:W-:-:S04]  /*05b0*/  IMAD.WIDE.U32 R4, R9, R20, RZ ;  /* 0x0000001409047225 */ /* 0x010fc800078e00ff */
[----:B---3--:R-:W-:-:S03]  /*05c0*/  IMAD.WIDE.U32 R2, R9, UR8, RZ ;  /* 0x0000000809027c25 */ /* 0x008fc6000f8e00ff */
[----:B------:R-:W3:Y:S01]  /*05d0*/  LDC.64 R12, c[0x0][0x450] ;  /* 0x00011400ff0c7b82 */ /* 0x000ee20000000a00 */
[C---:B------:R-:W-:Y:S01]  /*05e0*/  IMAD R5, R9.reuse, R21, R5 ;  /* 0x0000001509057224 */ /* 0x040fe200078e0205 */
[----:B-1----:R-:W-:Y:S01]  /*05f0*/  LEA R31, P1, R2, R22, 0x2 ;  /* 0x00000016021f7211 */ /* 0x002fe200078210ff */
[----:B------:R-:W-:Y:S01]  /*0600*/  IMAD R33, R9, UR9, R3 ;  /* 0x0000000909217c24 */ /* 0x000fe2000f8e0203 */
[----:B------:R-:W-:-:S04]  /*0610*/  SHF.L.U32 R3, R29, 0x1, RZ ;  /* 0x000000011d037819 */ /* 0x000fc800000006ff */
[----:B------:R-:W1:Y:S01]  /*0620*/  S2UR UR5, SR_CgaCtaId ;  /* 0x00000000000579c3 */ /* 0x000e620000008800 */
[----:B--2---:R-:W-:Y:S01]  /*0630*/  IMAD.WIDE.U32 R16, R10, UR18, R4 ;  /* 0x000000120a107c25 */ /* 0x004fe2000f8e0004 */
[----:B------:R-:W-:Y:S02]  /*0640*/  LOP3.LUT R4, R3, 0x7c0, RZ, 0xc0, !PT ;  /* 0x000007c003047812 */ /* 0x000fe400078ec0ff */
[----:B------:R-:W-:Y:S01]  /*0650*/  LEA.HI.X R33, R2, R23, R33, 0x2, P1 ;  /* 0x0000001702217211 */ /* 0x000fe200008f1421 */
[----:B------:R-:W-:Y:S01]  /*0660*/  IMAD R34, R11, UR18, R17 ;  /* 0x000000120b227c24 */ /* 0x000fe2000f8e0211 */
[----:B------:R-:W-:Y:S01]  /*0670*/  LOP3.LUT R2, R4, 0x1f, R29, 0xf8, !PT ;  /* 0x0000001f04027812 */ /* 0x000fe200078ef81d */
[----:B0-----:R-:W-:-:S04]  /*0680*/  IMAD R6, R8, UR18, R9 ;  /* 0x0000001208067c24 */ /* 0x001fc8000f8e0209 */
[----:B------:R-:W-:-:S04]  /*0690*/  IMAD.WIDE.U32 R2, R2, 0x10, RZ ;  /* 0x0000001002027825 */ /* 0x000fc800078e00ff */
[----:B------:R-:W-:Y:S01]  /*06a0*/  IMAD R6, R6, R19, RZ ;  /* 0x0000001306067224 */ /* 0x000fe200078e02ff */
[----:B---3--:R-:W-:Y:S02]  /*06b0*/  LEA R30, P0, R32, R12, 0x2 ;  /* 0x0000000c201e7211 */ /* 0x008fe400078010ff */
[----:B------:R-:W-:Y:S01]  /*06c0*/  LOP3.LUT R36, R2, 0x200, RZ, 0xfc, !PT ;  /* 0x0000020002247812 */ /* 0x000fe200078efcff */
[----:B------:R-:W-:Y:S01]  /*06d0*/  IMAD R35, R6, UR4, RZ ;  /* 0x0000000406237c24 */ /* 0x000fe2000f8e02ff */
[----:B------:R-:W-:Y:S01]  /*06e0*/  LEA.HI.X R32, R32, R13, R7, 0x2, P0 ;  /* 0x0000000d20207211 */ /* 0x000fe200000f1407 */
[----:B------:R-:W-:Y:S02]  /*06f0*/  UMOV UR4, 0x400 ;  /* 0x0000040000047882 */ /* 0x000fe40000000000 */
[----:B-1----:R-:W-:-:S12]  /*0700*/  ULEA UR4, UR5, UR4, 0x18 ;  /* 0x0000000405047291 */ /* 0x002fd8000f8ec0ff */
.L_x_4274:
[----:B------:R-:W-:Y:S01]  /*0710*/  BAR.SYNC.DEFER_BLOCKING 0x0 ;  /* 0x0000000000007b1d */ /* 0x000fe20000010000 */
[----:B-1----:R-:W-:-:S04]  /*0720*/  IADD3 R12, P0, PT, R2, R39, RZ ;  /* 0x00000027020c7210 */ /* 0x002fc80007f1e0ff */
        /* <DEDUP_REMOVED lines=76> */
.L_x_4239:
[----:B------:R-:W-:Y:S05]  /*0bf0*/  BSYNC.RECONVERGENT B0 ;  /* 0x0000000000007941 */ /* 0x000fea0003800200 */
.L_x_4238:
        /* <DEDUP_REMOVED lines=35> */
.L_x_4241:
[----:B------:R-:W-:Y:S05]  /*0e30*/  BSYNC.RECONVERGENT B0 ;  /* 0x0000000000007941 */ /* 0x000fea0003800200 */
.L_x_4240:
        /* <DEDUP_REMOVED lines=37> */
.L_x_4243:
[----:B------:R-:W-:Y:S05]  /*1090*/  BSYNC.RECONVERGENT B0 ;  /* 0x0000000000007941 */ /* 0x000fea0003800200 */
.L_x_4242:
        /* <DEDUP_REMOVED lines=35> */
.L_x_4245:
[----:B------:R-:W-:Y:S05]  /*12d0*/  BSYNC.RECONVERGENT B0 ;  /* 0x0000000000007941 */ /* 0x000fea0003800200 */
.L_x_4244:
        /* <DEDUP_REMOVED lines=37> */
.L_x_4247:
[----:B------:R-:W-:Y:S05]  /*1530*/  BSYNC.RECONVERGENT B0 ;  /* 0x0000000000007941 */ /* 0x000fea0003800200 */
.L_x_4246:
        /* <DEDUP_REMOVED lines=35> */
.L_x_4249:
[----:B------:R-:W-:Y:S05]  /*1770*/  BSYNC.RECONVERGENT B0 ;  /* 0x0000000000007941 */ /* 0x000fea0003800200 */
.L_x_4248:
        /* <DEDUP_REMOVED lines=37> */
.L_x_4251:
[----:B------:R-:W-:Y:S05]  /*19d0*/  BSYNC.RECONVERGENT B0 ;  /* 0x0000000000007941 */ /* 0x000fea0003800200 */
.L_x_4250:
        /* <DEDUP_REMOVED lines=37> */
.L_x_4253:
[----:B------:R-:W-:Y:S05]  /*1c30*/  BSYNC.RECONVERGENT B0 ;  /* 0x0000000000007941 */ /* 0x000fea0003800200 */
.L_x_4252:
        /* <DEDUP_REMOVED lines=41> */
.L_x_4255:
[----:B------:R-:W-:Y:S05]  /*1ed0*/  BSYNC.RECONVERGENT B0 ;  /* 0x0000000000007941 */ /* 0x000fea0003800200 */
.L_x_4254:
        /* <DEDUP_REMOVED lines=39> */
.L_x_4257:
[----:B------:R-:W-:Y:S05]  /*2150*/  BSYNC.RECONVERGENT B0 ;  /* 0x0000000000007941 */ /* 0x000fea0003800200 */
.L_x_4256:
        /* <DEDUP_REMOVED lines=45> */
.L_x_4259:
[----:B------:R-:W-:Y:S05]  /*2430*/  BSYNC.RECONVERGENT B0 ;  /* 0x0000000000007941 */ /* 0x000fea0003800200 */
.L_x_4258:
        /* <DEDUP_REMOVED lines=32> */
.L_x_4261:
[----:B------:R-:W-:Y:S05]  /*2640*/  BSYNC.RECONVERGENT B0 ;  /* 0x0000000000007941 */ /* 0x000fea0003800200 */
.L_x_4260:
        /* <DEDUP_REMOVED lines=32> */
.L_x_4263:
[----:B------:R-:W-:Y:S05]  /*2850*/  BSYNC.RECONVERGENT B0 ;  /* 0x0000000000007941 */ /* 0x000fea0003800200 */
.L_x_4262:
        /* <DEDUP_REMOVED lines=32> */
.L_x_4265:
[----:B------:R-:W-:Y:S05]  /*2a60*/  BSYNC.RECONVERGENT B0 ;  /* 0x0000000000007941 */ /* 0x000fea0003800200 */
.L_x_4264:
        /* <DEDUP_REMOVED lines=32> */
.L_x_4267:
[----:B------:R-:W-:Y:S05]  /*2c70*/  BSYNC.RECONVERGENT B0 ;  /* 0x0000000000007941 */ /* 0x000fea0003800200 */
.L_x_4266:
        /* <DEDUP_REMOVED lines=32> */
.L_x_4269:
[----:B------:R-:W-:Y:S05]  /*2e80*/  BSYNC.RECONVERGENT B0 ;  /* 0x0000000000007941 */ /* 0x000fea0003800200 */
.L_x_4268:
        /* <DEDUP_REMOVED lines=22> */
[----:B------:R-:W-:Y:S01]  /*2ff0*/  ISETP.NE.AND P0, PT, R37, RZ, PT ;  /* 0x000000ff2500720c */ /* 0x000fe20003f05270 */
[----:B------:R-:W-:Y:S01]  /*3000*/  FMUL.FTZ R92, R27, R60 ;  /* 0x0000003c1b5c7220 */ /* 0x000fe20000410000 */
[----:B------:R-:W-:Y:S01]  /*3010*/  IADD3 R101, P1, PT, R47, R36, RZ ;  /* 0x000000242f657210 */ /* 0x000fe20007f3e0ff */
        /* <DEDUP_REMOVED lines=15> */
[----:B------:R-:W-:Y:S01]  /*3110*/  IMAD R96, R37, R26, RZ ;  /* 0x0000001a25607224 */ /* 0x000fe200078e02ff */
[----:B------:R-:W-:Y:S01]  /*3120*/  IADD3 R95, PT, PT, -R26, RZ, RZ ;  /* 0x000000ff1a5f7210 */ /* 0x000fe20007ffe1ff */
[----:B------:R-:W-:Y:S01]  /*3130*/  UIADD3 UR5, UPT, UPT, UR4, 0x450, URZ ;  /* 0x0000045004057890 */ /* 0x000fe2000fffe0ff */
[----:B------:R-:W-:Y:S01]  /*3140*/  MOV R97, R31 ;  /* 0x0000001f00617202 */ /* 0x000fe20000000f00 */
[----:B------:R-:W3:Y:S01]  /*3150*/  LDC.64 R24, c[0x0][0x480] ;  /* 0x00012000ff187b82 */ /* 0x000ee20000000a00 */
        /* <DEDUP_REMOVED lines=8> */
.L_x_4273:
[----:B------:R-:W-:Y:S02]  /*31e0*/  MOV R4, R97 ;  /* 0x0000006100047202 */ /* 0x000fe40000000f00 */
[----:B------:R-:W-:Y:S02]  /*31f0*/  MOV R26, R101 ;  /* 0x00000065001a7202 */ /* 0x000fe40000000f00 */
[----:B------:R-:W-:-:S03]  /*3200*/  MOV R5, R98 ;  /* 0x0000006200057202 */ /* 0x000fc60000000f00 */
[----:B0-----:R-:W2:Y:S04]  /*3210*/  LDG.E.128 R8, desc[UR16][R26.64+-0x200] ;  /* 0xfffe00101a087981 */ /* 0x001ea8000c1e1d00 */
[----:B------:R-:W4:Y:S04]  /*3220*/  LDG.E.128 R12, desc[UR16][R26.64] ;  /* 0x000000101a0c7981 */ /* 0x000f28000c1e1d00 */
[----:B------:R-:W3:Y:S01]  /*3230*/  LDG.E R4, desc[UR16][R4.64] ;  /* 0x0000001004047981 */ /* 0x000ee2000c1e1900 */
[----:B------:R-:W-:Y:S01]  /*3240*/  ISETP.GE.AND P1, PT, R38, 0x1, PT ;  /* 0x000000012600780c */ /* 0x000fe20003f26270 */
[----:B------:R-:W0:Y:S01]  /*3250*/  S2UR UR6, SR_CgaCtaId ;  /* 0x00000000000679c3 */ /* 0x000e220000008800 */
[----:B------:R-:W-:Y:S01]  /*3260*/  UMOV UR4, 0x400 ;  /* 0x0000040000047882 */ /* 0x000fe20000000000 */
[----:B--2---:R-:W-:Y:S04]  /*3270*/  STS.128 [R51], R8 ;  /* 0x0000000833007388 */ /* 0x004fe80000000c00 */
[----:B----4-:R-:W-:Y:S01]  /*3280*/  STS.128 [R51+0x200], R12 ;  /* 0x0002000c33007388 */ /* 0x010fe20000000c00 */
[----:B------:R-:W-:Y:S01]  /*3290*/  NOP ;  /* 0x0000000000007918 */ /* 0x000fe20000000000 */
[----:B---3--:R-:W-:-:S02]  /*32a0*/  FMUL.FTZ R117, R4, 1.4426950216293334961 ;  /* 0x3fb8aa3b04757820 */ /* 0x008fc40000410000 */
        /* <DEDUP_REMOVED lines=26> */
[----:B------:R-:W2:Y:S01]  /*3450*/  MUFU.EX2 R101, R101 ;  /* 0x0000006500657308 */ /* 0x000ea20000000800 */
[----:B---3--:R-:W-:Y:S01]  /*3460*/  FFMA.FTZ R5, R103, R5, R116 ;  /* 0x0000000567057223 */ /* 0x008fe20000010074 */
[----:B------:R-:W-:Y:S02]  /*3470*/  HADD2.F32 R119, -RZ, R6.H1_H1 ;  /* 0x30000006ff777230 */ /* 0x000fe40000004100 */
[----:B------:R-:W-:-:S04]  /*3480*/  FMUL.FTZ R118, R83, R118 ;  /* 0x0000007653767220 */ /* 0x000fc80000410000 */
[----:B------:R-:W3:Y:S01]  /*3490*/  MUFU.EX2 R107, R107 ;  /* 0x0000006b006b7308 */ /* 0x000ee20000000800 */
[----:B----4-:R-:W-:Y:S01]  /*34a0*/  FFMA.FTZ R5, R104, R5, R115 ;  /* 0x0000000568057223 */ /* 0x010fe20000010073 */
[----:B------:R-:W-:Y:S01]  /*34b0*/  FMUL.FTZ R111, R117, R56 ;  /* 0x00000038756f7220 */ /* 0x000fe20000410000 */
[----:B------:R-:W-:Y:S01]  /*34c0*/  MOV R13, R100 ;  /* 0x00000064000d7202 */ /* 0x000fe20000000f00 */
[----:B------:R-:W-:-:S04]  /*34d0*/  HADD2.F32 R120, -RZ, R7.H0_H0 ;  /* 0x20000007ff787230 */ /* 0x000fc80000004100 */
[----:B------:R-:W4:Y:S01]  /*34e0*/  MUFU.EX2 R108, R108 ;  /* 0x0000006c006c7308 */ /* 0x000f220000000800 */
[----:B------:R-:W-:Y:S01]  /*34f0*/  MOV R12, R99 ;  /* 0x00000063000c7202 */ /* 0x000fe20000000f00 */
[----:B------:R-:W-:Y:S01]  /*3500*/  FMUL.FTZ R119, R84, R119 ;  /* 0x0000007754777220 */ /* 0x000fe20000410000 */
[----:B0-----:R-:W-:Y:S01]  /*3510*/  FFMA.FTZ R5, R105, R5, R118 ;  /* 0x0000000569057223 */ /* 0x001fe20000010076 */
[C---:B------:R-:W-:Y:S01]  /*3520*/  FMUL.FTZ R14, R117.reuse, R57 ;  /* 0x00000039750e7220 */ /* 0x040fe20000410000 */
[----:B------:R-:W-:-:S03]  /*3530*/  FMUL.FTZ R4, R117, R61 ;  /* 0x0000003d75047220 */ /* 0x000fc60000410000 */
[----:B------:R-:W0:Y:S01]  /*3540*/  MUFU.EX2 R110, R110 ;  /* 0x0000006e006e7308 */ /* 0x000e220000000800 */
[----:B------:R-:W-:Y:S02]  /*3550*/  HADD2.F32 R121, -RZ, R7.H1_H1 ;  /* 0x30000007ff797230 */ /* 0x000fe40000004100 */
[----:B------:R-:W-:Y:S01]  /*3560*/  FMUL.FTZ R120, R85, R120 ;  /* 0x0000007855787220 */ /* 0x000fe20000410000 */
[----:B-1----:R-:W-:Y:S01]  /*3570*/  FFMA.FTZ R5, R106, R5, R119 ;  /* 0x000000056a057223 */ /* 0x002fe20000010077 */
[----:B------:R-:W-:Y:S01]  /*3580*/  FMUL.FTZ R15, R117, R59 ;  /* 0x0000003b750f7220 */ /* 0x000fe20000410000 */
[----:B------:R1:W5:Y:S02]  /*3590*/  LDG.E R13, desc[UR16][R12.64] ;  /* 0x000000100c0d7981 */ /* 0x000364000c1e1900 */
[----:B------:R-:W0:Y:S01]  /*35a0*/  MUFU.EX2 R111, R111 ;  /* 0x0000006f006f7308 */ /* 0x000e220000000800 */
[----:B--2---:R-:W-:Y:S01]  /*35b0*/  FMUL.FTZ R6, R101, R102 ;  /* 0x0000006665067220 */ /* 0x004fe20000410000 */
[----:B------:R-:W-:Y:S01]  /*35c0*/  FMUL.FTZ R121, R86, R121 ;  /* 0x0000007956797220 */ /* 0x000fe20000410000 */
[----:B---3--:R-:W-:Y:S01]  /*35d0*/  FFMA.FTZ R122, R107, R5, R120 ;  /* 0x000000056b7a7223 */ /* 0x008fe20000010078 */
[----:B------:R-:W-:-:S04]  /*35e0*/  FMUL.FTZ R109, R117, R58 ;  /* 0x0000003a756d7220 */ /* 0x000fc80000410000 */
[----:B-1----:R1:W-:Y:S01]  /*35f0*/  MUFU.EX2 R12, R4 ;  /* 0x00000004000c7308 */ /* 0x0023e20000000800 */
[----:B------:R-:W-:Y:S02]  /*3600*/  HADD2.F32 R5, -RZ, R8.H1_H1 ;  /* 0x30000008ff057230 */ /* 0x000fe40000004100 */
[----:B------:R-:W-:-:S05]  /*3610*/  FMUL.FTZ R7, R103, R6 ;  /* 0x0000000667077220 */ /* 0x000fca0000410000 */
[----:B------:R-:W2:Y:S01]  /*3620*/  MUFU.EX2 R14, R14 ;  /* 0x0000000e000e7308 */ /* 0x000ea20000000800 */
[----:B-1----:R-:W-:Y:S02]  /*3630*/  HADD2.F32 R4, -RZ, R8.H0_H0 ;  /* 0x20000008ff047230 */ /* 0x002fe40000004100 */
[----:B----4-:R-:W-:Y:S01]  /*3640*/  FFMA.FTZ R8, R108, R122, R121 ;  /* 0x0000007a6c087223 */ /* 0x010fe20000010079 */
[----:B------:R-:W-:Y:S02]  /*3650*/  FMUL.FTZ R112, R117, R60 ;  /* 0x0000003c75707220 */ /* 0x000fe40000410000 */
[----:B------:R-:W-:Y:S02]  /*3660*/  FMUL.FTZ R123, R87, R4 ;  /* 0x00000004577b7220 */ /* 0x000fe40000410000 */
[----:B------:R-:W1:Y:S01]  /*3670*/  MUFU.EX2 R15, R15 ;  /* 0x0000000f000f7308 */ /* 0x000e620000000800 */
[----:B------:R-:W-:Y:S02]  /*3680*/  HADD2.F32 R4, -RZ, R9.H0_H0 ;  /* 0x20000009ff047230 */ /* 0x000fe40000004100 */
[----:B------:R-:W-:Y:S01]  /*3690*/  FMUL.FTZ R6, R104, R7 ;  /* 0x0000000768067220 */ /* 0x000fe20000410000 */
[----:B------:R-:W-:Y:S01]  /*36a0*/  FMUL.FTZ R122, R88, R5 ;  /* 0x00000005587a7220 */ /* 0x000fe20000410000 */
[----:B0-----:R-:W-:-:S03]  /*36b0*/  FFMA.FTZ R8, R110, R8, R123 ;  /* 0x000000086e087223 */ /* 0x001fc6000001007b */
[----:B------:R-:W0:Y:S01]  /*36c0*/  MUFU.EX2 R109, R109 ;  /* 0x0000006d006d7308 */ /* 0x000e220000000800 */
[----:B------:R-:W-:Y:S02]  /*36d0*/  HADD2.F32 R9, -RZ, R9.H1_H1 ;  /* 0x30000009ff097230 */ /* 0x000fe40000004100 */
[----:B------:R-:W-:Y:S01]  /*36e0*/  FMUL.FTZ R5, R105, R6 ;  /* 0x0000000669057220 */ /* 0x000fe20000410000 */
[----:B------:R-:W-:Y:S01]  /*36f0*/  FMUL.FTZ R125, R89, R4 ;  /* 0x00000004597d7220 */ /* 0x000fe20000410000 */
[----:B------:R-:W-:Y:S01]  /*3700*/  FFMA.FTZ R8, R111, R8, R122 ;  /* 0x000000086f087223 */ /* 0x000fe2000001007a */
[----:B------:R-:W-:Y:S02]  /*3710*/  FMUL.FTZ R117, R117, R62 ;  /* 0x0000003e75757220 */ /* 0x000fe40000410000 */
[----:B------:R-:W3:Y:S01]  /*3720*/  MUFU.EX2 R112, R112 ;  /* 0x0000007000707308 */ /* 0x000ee20000000800 */
[--C-:B------:R-:W-:Y:S02]  /*3730*/  HADD2.F32 R4, -RZ, R10.reuse.H0_H0 ;  /* 0x2000000aff047230 */ /* 0x100fe40000004100 */
[----:B------:R-:W-:Y:S01]  /*3740*/  FMUL.FTZ R6, R106, R5 ;  /* 0x000000056a067220 */ /* 0x000fe20000410000 */
[----:B------:R-:W-:Y:S01]  /*3750*/  FMUL.FTZ R124, R90, R9 ;  /* 0x000000095a7c7220 */ /* 0x000fe20000410000 */
[----:B--2---:R-:W-:Y:S01]  /*3760*/  FFMA.FTZ R8, R14, R8, R125 ;  /* 0x000000080e087223 */ /* 0x004fe2000001007d */
[----:B------:R-:W-:-:S02]  /*3770*/  HADD2.F32 R127, -RZ, R10.H1_H1 ;  /* 0x3000000aff7f7230 */ /* 0x000fc40000004100 */
[----:B------:R-:W-:Y:S01]  /*3780*/  FMUL.FTZ R5, R107, R6 ;  /* 0x000000066b057220 */ /* 0x000fe20000410000 */
[----:B------:R-:W-:Y:S01]  /*3790*/  FMUL.FTZ R10, R91, R4 ;  /* 0x000000045b0a7220 */ /* 0x000fe20000410000 */
[----:B------:R-:W2:Y:S01]  /*37a0*/  MUFU.EX2 R117, R117 ;  /* 0x0000007500757308 */ /* 0x000ea20000000800 */
[----:B-1----:R-:W-:Y:S01]  /*37b0*/  FFMA.FTZ R8, R15, R8, R124 ;  /* 0x000000080f087223 */ /* 0x002fe2000001007c */
[--C-:B------:R-:W-:Y:S02]  /*37c0*/  HADD2.F32 R4, -RZ, R11.reuse.H0_H0 ;  /* 0x2000000bff047230 */ /* 0x100fe40000004100 */
[----:B------:R-:W-:Y:S01]  /*37d0*/  FMUL.FTZ R7, R108, R5 ;  /* 0x000000056c077220 */ /* 0x000fe20000410000 */
[----:B------:R-:W-:Y:S01]  /*37e0*/  FMUL.FTZ R127, R92, R127 ;  /* 0x0000007f5c7f7220 */ /* 0x000fe20000410000 */
[----:B0-----:R-:W-:Y:S01]  /*37f0*/  FFMA.FTZ R8, R109, R8, R10 ;  /* 0x000000086d087223 */ /* 0x001fe2000001000a */
[----:B------:R-:W-:Y:S02]  /*3800*/  HADD2.F32 R5, -RZ, R11.H1_H1 ;  /* 0x3000000bff057230 */ /* 0x000fe40000004100 */
[----:B------:R-:W-:Y:S01]  /*3810*/  FMUL.FTZ R11, R93, R4 ;  /* 0x000000045d0b7220 */ /* 0x000fe20000410000 */
[----:B------:R-:W-:Y:S01]  /*3820*/  FMUL.FTZ R4, R110, R7 ;  /* 0x000000076e047220 */ /* 0x000fe20000410000 */
[----:B---3--:R-:W-:Y:S01]  /*3830*/  FFMA.FTZ R8, R112, R8, R127 ;  /* 0x0000000870087223 */ /* 0x008fe2000001007f */
[----:B------:R-:W-:-:S02]  /*3840*/  FMUL.FTZ R126, R94, R5 ;  /* 0x000000055e7e7220 */ /* 0x000fc40000410000 */
[----:B------:R-:W-:Y:S01]  /*3850*/  FMUL.FTZ R5, R111, R4 ;  /* 0x000000046f057220 */ /* 0x000fe20000410000 */
[----:B------:R-:W-:-:S03]  /*3860*/  FFMA.FTZ R8, R12, R8, R11 ;  /* 0x000000080c087223 */ /* 0x000fc6000001000b */
        /* <DEDUP_REMOVED lines=36> */
[----:B------:R-:W-:Y:S01]  /*3ab0*/  ULEA UR4, UR6, UR4, 0x18 ;  /* 0x0000000406047291 */ /* 0x000fe2000f8ec0ff */
[C---:B0-----:R-:W-:Y:S01]  /*3ac0*/  FMUL.FTZ R8, R129.reuse, R8 ;  /* 0x0000000881087220 */ /* 0x041fe20000410000 */
[----:B-1----:R-:W-:-:S07]  /*3ad0*/  FFMA.FTZ R9, R129, R9, R128 ;  /* 0x0000000981097223 */ /* 0x002fce0000010080 */
        /* <DEDUP_REMOVED lines=40> */
.L_x_4272:
[----:B------:R-:W-:Y:S05]  /*3d60*/  BSYNC.RECONVERGENT B0 ;  /* 0x0000000000007941 */ /* 0x000fea0003800200 */
.L_x_4271:
[----:B------:R-:W-:Y:S01]  /*3d70*/  FFMA.FTZ R125, R14, R122, R125 ;  /* 0x0000007a0e7d7223 */ /* 0x000fe2000001007d */
[----:B------:R-:W-:Y:S01]  /*3d80*/  IADD3 R95, PT, PT, R95, 0x1, RZ ;  /* 0x000000015f5f7810 */ /* 0x000fe20007ffe0ff */
[----:B------:R-:W-:Y:S01]  /*3d90*/  UIADD3 UR5, UPT, UPT, UR5, 0x8, URZ ;  /* 0x0000000805057890 */ /* 0x000fe2000fffe0ff */
[----:B------:R-:W-:Y:S01]  /*3da0*/  LEA R99, P2, R20, R99, 0x2 ;  /* 0x0000006314637211 */ /* 0x000fe200078410ff */
[----:B------:R-:W-:Y:S01]  /*3db0*/  FFMA.FTZ R124, R15, R125, R124 ;  /* 0x0000007d0f7c7223 */ /* 0x000fe2000001007c */
[----:B------:R-:W-:Y:S01]  /*3dc0*/  ISETP.NE.AND P1, PT, R95, RZ, PT ;  /* 0x000000ff5f00720c */ /* 0x000fe20003f25270 */
[----:B-----5:R-:W-:Y:S01]  /*3dd0*/  FFMA.FTZ R78, R13, R114, R78 ;  /* 0x000000720d4e7223 */ /* 0x020fe2000001004e */
[----:B------:R-:W-:Y:S01]  /*3de0*/  LEA R97, P3, R22, R97, 0x2 ;  /* 0x0000006116617211 */ /* 0x000fe200078610ff */
        /* <DEDUP_REMOVED lines=23> */
.L_x_4270:
[----:B------:R-:W-:Y:S01]  /*3f60*/  BAR.SYNC.DEFER_BLOCKING 0x0 ;  /* 0x0000000000007b1d */ /* 0x000fe20000010000 */
[----:B------:R-:W-:Y:S02]  /*3f70*/  F2FP.F16.F32.PACK_AB R11, R71, R72 ;  /* 0x00000048470b723e */ /* 0x000fe400000000ff */
[----:B------:R-:W-:Y:S02]  /*3f80*/  F2FP.F16.F32.PACK_AB R10, R73, R74 ;  /* 0x0000004a490a723e */ /* 0x000fe400000000ff */
[----:B0-----:R-:W-:-:S03]  /*3f90*/  F2FP.F16.F32.PACK_AB R9, R75, R76 ;  /* 0x0000004c4b09723e */ /* 0x001fc600000000ff */
        /* <DEDUP_REMOVED lines=30> */
.L_x_4275:
        /* <DEDUP_REMOVED lines=16> */
.L_x_5122:


//--------------------- .text._Z25selective_scan_fwd_kernelI32Selective_Scan_fwd_kernel_traitsILi32ELi16ELi1ELb1ELb1ELb0ELb1EN3c104HalfEfEEv13SSMParamsBase --------------------------
	.section	.text._Z25selective_scan_fwd_kernelI32Selective_Scan_fwd_kernel_traitsILi32ELi16ELi1ELb1ELb1ELb0ELb1EN3c104HalfEfEEv13SSMParamsBase,"ax",@progbits
	.align	128
        .global         _Z25selective_scan_fwd_kernelI32Selective_Scan_fwd_kernel_traitsILi32ELi16ELi1ELb1ELb1ELb0ELb1EN3c104HalfEfEEv13SSMParamsBase
        .type           _Z25selective_scan_fwd_kernelI32Selective_Scan_fwd_kernel_traitsILi32ELi16ELi1ELb1ELb1ELb0ELb1EN3c104HalfEfEEv13SSMParamsBase,@function
        .size           _Z25selective_scan_fwd_kernelI32Selective_Scan_fwd_kernel_traitsILi32ELi16ELi1ELb1ELb1ELb0ELb1EN3c104HalfEfEEv13SSMParamsBase,(.L_x_5123 - _Z25selective_scan_fwd_kernelI32Selective_Scan_fwd_kernel_traitsILi32ELi16ELi1ELb1ELb1ELb0ELb1EN3c104HalfEfEEv13SSMParamsBase)
        .other          _Z25selective_scan_fwd_kernelI32Selective_Scan_fwd_kernel_traitsILi32ELi16ELi1ELb1ELb1ELb0ELb1EN3c104HalfEfEEv13SSMParamsBase,@"STO_CUDA_ENTRY STV_DEFAULT"
_Z25selective_scan_fwd_kernelI32Selective_Scan_fwd_kernel_traitsILi32ELi16ELi1ELb1ELb1ELb0ELb1EN3c104HalfEfEEv13SSMParamsBase:
.text._Z25selective_scan_fwd_kernelI32Selective_Scan_fwd_kernel_traitsILi32ELi16ELi1ELb1ELb1ELb0ELb1EN3c104HalfEfEEv13SSMParamsBase:
        /* <DEDUP_REMOVED lines=33> */
[----:B----4-:R-:W-:-:S03]  /*0210*/  IABS R5, R0 ;  /* 0x0000000000057213 */ /* 0x010fc60000000000 */
[----:B------:R-:W-:-:S06]  /*0220*/  IMAD.HI.U32 R7, R7, R3, R6 ;  /* 0x0000000307077227 */ /* 0x000fcc00078e0006 */
[----:B------:R-:W-:-:S05]  /*0230*/  IMAD.HI.U32 R4, R7, R5, RZ ;  /* 0x0000000507047227 */ /* 0x000fca00078e00ff */
[----:B------:R-:W-:-:S05]  /*0240*/  IADD3 R2, PT, PT, -R4, RZ, RZ ;  /* 0x000000ff04027210 */ /* 0x000fca0007ffe1ff */
[----:B------:R-:W-:-:S05]  /*0250*/  IMAD R5, R10, R2, R5 ;  /* 0x000000020a057224 */ /* 0x000fca00078e0205 */
[----:B------:R-:W-:Y:S01]  /*0260*/  ISETP.GT.U32.AND P1, PT, R10, R5, PT ;  /* 0x000000050a00720c */ /* 0x000fe20003f24070 */
[----:B------:R-:W-:Y:S01]  /*0270*/  UIMAD.WIDE.U32 UR4, UR20, UR8, URZ ;  /* 0x00000008140472a5 */ /* 0x000fe2000f8e00ff */
[----:B------:R-:W-:-:S11]  /*0280*/  ISETP.GE.AND P3, PT, R19, 0x1, PT ;  /* 0x000000011300780c */ /* 0x000fd60003f66270 */
        /* <DEDUP_REMOVED lines=8> */
[----:B------:R-:W-:Y:S01]  /*0310*/  @!P1 IADD3 R4, PT, PT, R4, 0x1, RZ ;  /* 0x0000000104049810 */ /* 0x000fe20007ffe0ff */
[----:B------:R-:W-:Y:S01]  /*0320*/  UIMAD UR8, UR20, UR13, UR5 ;  /* 0x0000000d140872a4 */ /* 0x000fe2000f8e0205 */
[----:B------:R-:W-:Y:S01]  /*0330*/  MOV R3, UR6 ;  /* 0x0000000600037c02 */ /* 0x000fe20008000f00 */
[----:B------:R-:W-:Y:S01]  /*0340*/  UIMAD.WIDE.U32 UR6, UR20, UR16, URZ ;  /* 0x00000010140672a5 */ /* 0x000fe2000f8e00ff */
[----:B------:R-:W-:-:S02]  /*0350*/  ISETP.GE.AND P2, PT, R6, RZ, PT ;  /* 0x000000ff0600720c */ /* 0x000fc40003f46270 */
[----:B------:R-:W-:Y:S02]  /*0360*/  @P0 IADD3 R4, PT, PT, R4, 0x1, RZ ;  /* 0x0000000104040810 */ /* 0x000fe40007ffe0ff */
[----:B------:R-:W-:Y:S02]  /*0370*/  MOV R6, UR4 ;  /* 0x0000000400067c02 */ /* 0x000fe40008000f00 */
[----:B------:R-:W-:Y:S02]  /*0380*/  MOV R7, UR5 ;  /* 0x0000000500077c02 */ /* 0x000fe40008000f00 */
[----:B------:R-:W-:Y:S02]  /*0390*/  MOV R5, UR8 ;  /* 0x0000000800057c02 */ /* 0x000fe40008000f00 */
[----:B------:R-:W-:Y:S02]  /*03a0*/  ISETP.NE.AND P0, PT, R9, RZ, PT ;  /* 0x000000ff0900720c */ /* 0x000fe40003f05270 */
[----:B------:R-:W-:Y:S01]  /*03b0*/  MOV R8, R4 ;  /* 0x0000000400087202 */ /* 0x000fe20000000f00 */
[----:B-12---:R-:W-:Y:S10]  /*03c0*/  @!P3 EXIT ;  /* 0x000000000000b94d */ /* 0x006ff40003800000 */
[----:B------:R-:W1:Y:S01]  /*03d0*/  S2R R28, SR_TID.X ;  /* 0x00000000001c7919 */ /* 0x000e620000002100 */
[----:B------:R-:W-:Y:S01]  /*03e0*/  @!P2 IADD3 R8, PT, PT, -R8, RZ, RZ ;  /* 0x000000ff0808a210 */ /* 0x000fe20007ffe1ff */
[C---:B------:R-:W-:Y:S01]  /*03f0*/  IMAD.WIDE.U32 R2, R0.reuse, UR10, R2 ;  /* 0x0000000a00027c25 */ /* 0x040fe2000f8e0002 */
[----:B------:R-:W-:Y:S01]  /*0400*/  @!P0 LOP3.LUT R8, RZ, R9, RZ, 0x33, !PT ;  /* 0x00000009ff088212 */ /* 0x000fe200078e33ff */
[----:B------:R-:W-:Y:S01]  /*0410*/  UIMAD UR7, UR20, UR17, UR7 ;  /* 0x00000011140772a4 */ /* 0x000fe2000f8e0207 */
[----:B------:R-:W-:Y:S01]  /*0420*/  MOV R4, R6 ;  /* 0x0000000600047202 */ /* 0x000fe20000000f00 */
[----:B------:R-:W2:Y:S01]  /*0430*/  LDC R9, c[0x0][0x384] ;  /* 0x0000e100ff097b82 */ /* 0x000ea20000000800 */
[C---:B------:R-:W-:Y:S01]  /*0440*/  IMAD R39, R0.reuse, UR11, R3 ;  /* 0x0000000b00277c24 */ /* 0x040fe2000f8e0203 */
[----:B------:R-:W-:Y:S01]  /*0450*/  SHF.R.S32.HI R3, RZ, 0x1f, R8 ;  /* 0x0000001fff037819 */ /* 0x000fe20000011408 */
[----:B------:R-:W3:Y:S01]  /*0460*/  LDCU.64 UR10, c[0x0][0x3a0] ;  /* 0x00007400ff0a77ac */ /* 0x000ee20008000a00 */
[----:B------:R-:W-:Y:S01]  /*0470*/  IMAD.WIDE.U32 R4, R0, UR14, R4 ;  /* 0x0000000e00047c25 */ /* 0x000fe2000f8e0004 */
[----:B0-----:R-:W-:Y:S01]  /*0480*/  LEA R35, P0, R2, R10, 0x1 ;  /* 0x0000000a02237211 */ /* 0x001fe200078008ff */
[----:B------:R-:W0:Y:S02]  /*0490*/  LDCU.64 UR8, c[0x0][0x3d8] ;  /* 0x00007b00ff0877ac */ /* 0x000e240008000a00 */
[----:B------:R-:W-:Y:S01]  /*04a0*/  IMAD R41, R0, UR15, R5 ;  /* 0x0000000f00297c24 */ /* 0x000fe2000f8e0205 */
[----:B------:R-:W4:Y:S01]  /*04b0*/  LDC.64 R20, c[0x0][0x450] ;  /* 0x00011400ff147b82 */ /* 0x000f220000000a00 */
[-C--:B------:R-:W-:Y:S01]  /*04c0*/  IMAD R5, R3, R14.reuse, RZ ;  /* 0x0000000e03057224 */ /* 0x080fe200078e02ff */
[----:B------:R-:W-:Y:S01]  /*04d0*/  LEA.HI.X R39, R2, R11, R39, 0x1, P0 ;  /* 0x0000000b02277211 */ /* 0x000fe200000f0c27 */
[----:B------:R-:W-:Y:S01]  /*04e0*/  IMAD.WIDE.U32 R2, R8, R14, UR6 ;  /* 0x0000000608027e25 */ /* 0x000fe2000f8e000e */
[----:B------:R-:W4:Y:S01]  /*04f0*/  LDCU UR4, c[0x0][0x38c] ;  /* 0x00007180ff0477ac */ /* 0x000f220008000800 */
[----:B------:R-:W-:-:S02]  /*0500*/  LEA R37, P0, R4, R12, 0x1 ;  /* 0x0000000c04257211 */ /* 0x000fc400078008ff */
[----:B------:R-:W-:Y:S01]  /*0510*/  IMAD R5, R8, R15, R5 ;  /* 0x0000000f08057224 */ /* 0x000fe200078e0205 */
[----:B------:R-:W4:Y:S01]  /*0520*/  LDC.64 R22, c[0x0][0x440] ;  /* 0x00011000ff167b82 */ /* 0x000f220000000a00 */
[----:B------:R-:W-:Y:S01]  /*0530*/  LEA R43, P1, R2, R16, 0x1 ;  /* 0x00000010022b7211 */ /* 0x000fe200078208ff */
[----:B------:R-:W2:Y:S01]  /*0540*/  LDCU.U8 UR7, c[0x0][0x39e] ;  /* 0x000073c0ff0777ac */ /* 0x000ea20008000000 */
[----:B------:R-:W-:Y:S01]  /*0550*/  LEA.HI.X R41, R4, R13, R41, 0x1, P0 ;  /* 0x0000000d04297211 */ /* 0x000fe200000f0c29 */
[----:B---3--:R-:W-:Y:S01]  /*0560*/  IMAD.WIDE.U32 R32, R0, UR10, RZ ;  /* 0x0000000a00207c25 */ /* 0x008fe2000f8e00ff */
[----:B------:R-:W-:Y:S02]  /*0570*/  IADD3 R45, PT, PT, R3, R5, RZ ;  /* 0x00000005032d7210 */ /* 0x000fe40007ffe0ff */
[----:B------:R-:W-:Y:S01]  /*0580*/  MOV R34, RZ ;  /* 0x000000ff00227202 */ /* 0x000fe20000000f00 */
[----:B------:R-:W3:Y:S01]  /*0590*/  S2UR UR5, SR_CgaCtaId ;  /* 0x00000000000579c3 */ /* 0x000ee20000008800 */
[----:B-1----:R-:W-:Y:S01]  /*05a0*/  SHF.L.U32 R3, R28, 0x1, RZ ;  /* 0x000000011c037819 */ /* 0x002fe200000006ff */
[----:B0-----:R-:W-:Y:S01]  /*05b0*/  IMAD.WIDE.U32 R6, R0, UR8, RZ ;  /* 0x0000000800067c25 */ /* 0x001fe2000f8e00ff */
[----:B------:R-:W-:-:S02]  /*05c0*/  LEA.HI.X R45, R2, R17, R45, 0x1, P1 ;  /* 0x00000011022d7211 */ /* 0x000fc400008f0c2d */
[----:B------:R-:W-:Y:S01]  /*05d0*/  LOP3.LUT R3, R3, 0x7c0, RZ, 0xc0, !PT ;  /* 0x000007c003037812 */ /* 0x000fe200078ec0ff */
[----:B--2---:R-:W-:Y:S02]  /*05e0*/  IMAD R2, R9, UR20, R0 ;  /* 0x0000001409027c24 */ /* 0x004fe4000f8e0200 */
[----:B------:R-:W-:Y:S01]  /*05f0*/  IMAD R4, R0, UR11, R33 ;  /* 0x0000000b00047c24 */ /* 0x000fe2000f8e0221 */
[----:B------:R-:W-:Y:S01]  /*0600*/  LOP3.LUT R3, R3, 0x1f, R28, 0xf8, !PT ;  /* 0x0000001f03037812 */ /* 0x000fe200078ef81c */
[----:B------:R-:W-:Y:S01]  /*0610*/  IMAD R2, R2, R19, RZ ;  /* 0x0000001302027224 */ /* 0x000fe200078e02ff */
[----:B----4-:R-:W-:Y:S01]  /*0620*/  LEA R29, P0, R6, R20, 0x2 ;  /* 0x00000014061d7211 */ /* 0x010fe200078010ff */
[----:B------:R-:W-:Y:S02]  /*0630*/  IMAD R31, R0, UR9, R7 ;  /* 0x00000009001f7c24 */ /* 0x000fe4000f8e0207 */
[----:B------:R-:W-:Y:S01]  /*0640*/  IMAD R33, R2, UR4, RZ ;  /* 0x0000000402217c24 */ /* 0x000fe2000f8e02ff */
[----:B------:R-:W-:Y:S01]  /*0650*/  UMOV UR4, 0x400 ;  /* 0x0000040000047882 */ /* 0x000fe20000000000 */
[----:B------:R-:W-:Y:S01]  /*0660*/  IMAD.WIDE.U32 R2, R3, 0x10, RZ ;  /* 0x0000001003027825 */ /* 0x000fe200078e00ff */
[----:B------:R-:W-:-:S02]  /*0670*/  LEA R30, P1, R32, R22, 0x2 ;  /* 0x00000016201e7211 */ /* 0x000fc400078210ff */
[----:B------:R-:W-:Y:S02]  /*0680*/  LEA.HI.X R31, R6, R21, R31, 0x2, P0 ;  /* 0x00000015061f7211 */ /* 0x000fe400000f141f */
[----:B------:R-:W-:Y:S02]  /*0690*/  LEA.HI.X R32, R32, R23, R4, 0x2, P1 ;  /* 0x0000001720207211 */ /* 0x000fe400008f1404 */
[----:B------:R-:W-:Y:S01]  /*06a0*/  LOP3.LUT R36, R2, 0x200, RZ, 0xfc, !PT ;  /* 0x0000020002247812 */ /* 0x000fe200078efcff */
[----:B---3--:R-:W-:-:S12]  /*06b0*/  ULEA UR4, UR5, UR4, 0x18 ;  /* 0x0000000405047291 */ /* 0x008fd8000f8ec0ff */
.L_x_4312:
[----:B------:R-:W-:Y:S01]  /*06c0*/  BAR.SYNC.DEFER_BLOCKING 0x0 ;  /* 0x0000000000007b1d */ /* 0x000fe20000010000 */
[----:B------:R-:W-:-:S04]  /*06d0*/  IADD3 R12, P0, PT, R2, R35, RZ ;  /* 0x00000023020c7210 */ /* 0x000fc80007f1e0ff */
[----:B------:R-:W-:-:S03]  /*06e0*/  IADD3.X R13, PT, PT, R3, R39, RZ, P0, !PT ;  /* 0x00000027030d7210 */ /* 0x000fc600007fe4ff */
[----:B------:R-:W0:Y:S02]  /*06f0*/  LDC R25, c[0x0][0x38c] ;  /* 0x0000e300ff197b82 */ /* 0x000e240000000800 */
[----:B------:R-:W2:Y:S04]  /*0700*/  LDG.E.128 R16, desc[UR18][R12.64] ;  /* 0x000000120c107981 */ /* 0x000ea8000c1e1d00 */
[----:B-1----:R-:W3:Y:S01]  /*0710*/  LDG.E.128 R48, desc[UR18][R12.64+0x200] ;  /* 0x000200120c307981 */ /* 0x002ee2000c1e1d00 */
        /* <DEDUP_REMOVED lines=72> */
.L_x_4277:
[----:B------:R-:W-:Y:S05]  /*0ba0*/  BSYNC.RECONVERGENT B0 ;  /* 0x0000000000007941 */ /* 0x000fea0003800200 */
.L_x_4276:
        /* <DEDUP_REMOVED lines=35> */
.L_x_4279:
[----:B------:R-:W-:Y:S05]  /*0de0*/  BSYNC.RECONVERGENT B0 ;  /* 0x0000000000007941 */ /* 0x000fea0003800200 */
.L_x_4278:
        /* <DEDUP_REMOVED lines=37> */
.L_x_4281:
[----:B------:R-:W-:Y:S05]  /*1040*/  BSYNC.RECONVERGENT B0 ;  /* 0x0000000000007941 */ /* 0x000fea0003800200 */
.L_x_4280:
        /* <DEDUP_REMOVED lines=35> */
.L_x_4283:
[----:B------:R-:W-:Y:S05]  /*1280*/  BSYNC.RECONVERGENT B0 ;  /* 0x0000000000007941 */ /* 0x000fea0003800200 */
.L_x_4282:
        /* <DEDUP_REMOVED lines=37> */
.L_x_4285:
[----:B------:R-:W-:Y:S05]  /*14e0*/  BSYNC.RECONVERGENT B0 ;  /* 0x0000000000007941 */ /* 0x000fea0003800200 */
.L_x_4284:
        /* <DEDUP_REMOVED lines=35> */
.L_x_4287:
[----:B------:R-:W-:Y:S05]  /*1720*/  BSYNC.RECONVERGENT B0 ;  /* 0x0000000000007941 */ /* 0x000fea0003800200 */
.L_x_4286:
        /* <DEDUP_REMOVED lines=37> */
.L_x_4289:
[----:B------:R-:W-:Y:S05]  /*1980*/  BSYNC.RECONVERGENT B0 ;  /* 0x0000000000007941 */ /* 0x000fea0003800200 */
.L_x_4288:
        /* <DEDUP_REMOVED lines=37> */
.L_x_4291:
[----:B------:R-:W-:Y:S05]  /*1be0*/  BSYNC.RECONVERGENT B0 ;  /* 0x0000000000007941 */ /* 0x000fea0003800200 */
.L_x_4290:
        /* <DEDUP_REMOVED lines=41> */
.L_x_4293:
[----:B------:R-:W-:Y:S05]  /*1e80*/  BSYNC.RECONVERGENT B0 ;  /* 0x0000000000007941 */ /* 0x000fea0003800200 */
.L_x_4292:
[----:B------:R-:W-:Y:S01]  /*1e90*/  BSSY.RECONVERGENT B0, `(.L_x_4294) ;  /* 0x0000027000007945 */ /* 0x000fe20003800200 */
[----:B------:R-:W-:Y:S01]  /*1ea0*/  HADD2.F32 R17, -RZ, R10.H1_H1 ;  /* 0x3000000aff117230 */ /* 0x000fe20000004100 */
[----:B------:R-:W-:Y:S01]  /*1eb0*/  FSETP.GTU.FTZ.AND P4, PT, R75, 20, PT ;  /* 0x41a000004b00780b */ /* 0x000fe20003f9c000 */
[--C-:B------:R-:W-:Y:S02]  /*1ec0*/  HADD2.F32 R10, -RZ, R11.reuse.H0_H0 ;  /* 0x2000000bff0a7230 */ /* 0x100fe40000004100 */
        /* <DEDUP_REMOVED lines=35> */
.L_x_4295:
[----:B------:R-:W-:Y:S05]  /*2100*/  BSYNC.RECONVERGENT B0 ;  /* 0x0000000000007941 */ /* 0x000fea0003800200 */
.L_x_4294:
        /* <DEDUP_REMOVED lines=45> */
.L_x_4297:
[----:B------:R-:W-:Y:S05]  /*23e0*/  BSYNC.RECONVERGENT B0 ;  /* 0x0000000000007941 */ /* 0x000fea0003800200 */
.L_x_4296:
        /* <DEDUP_REMOVED lines=32> */
.L_x_4299:
[----:B------:R-:W-:Y:S05]  /*25f0*/  BSYNC.RECONVERGENT B0 ;  /* 0x0000000000007941 */ /* 0x000fea0003800200 */
.L_x_4298:
        /* <DEDUP_REMOVED lines=32> */
.L_x_4301:
[----:B------:R-:W-:Y:S05]  /*2800*/  BSYNC.RECONVERGENT B0 ;  /* 0x0000000000007941 */ /* 0x000fea0003800200 */
.L_x_4300:
        /* <DEDUP_REMOVED lines=32> */
.L_x_4303:
[----:B------:R-:W-:Y:S05]  /*2a10*/  BSYNC.RECONVERGENT B0 ;  /* 0x0000000000007941 */ /* 0x000fea0003800200 */
.L_x_4302:
        /* <DEDUP_REMOVED lines=32> */
.L_x_4305:
[----:B------:R-:W-:Y:S05]  /*2c20*/  BSYNC.RECONVERGENT B0 ;  /* 0x0000000000007941 */ /* 0x000fea0003800200 */
.L_x_4304:
        /* <DEDUP_REMOVED lines=32> */
.L_x_4307:
[----:B------:R-:W-:Y:S05]  /*2e30*/  BSYNC.RECONVERGENT B0 ;  /* 0x0000000000007941 */ /* 0x000fea0003800200 */
.L_x_4306:
        /* <DEDUP_REMOVED lines=23> */
[C---:B------:R-:W-:Y:S01]  /*2fb0*/  ISETP.NE.AND P0, PT, R34.reuse, RZ, PT ;  /* 0x000000ff2200720c */ /* 0x040fe20003f05270 */
        /* <DEDUP_REMOVED lines=29> */
.L_x_4311:
        /* <DEDUP_REMOVED lines=46> */
[----:B------:R-:W-:Y:S01]  /*3470*/  HADD2.F32 R5, -RZ, R7.H0_H0 ;  /* 0x20000007ff057230 */ /* 0x000fe20000004100 */
[----:B------:R-:W-:-:S04]  /*3480*/  MOV R12, R97 ;  /* 0x00000061000c7202 */ /* 0x000fc80000000f00 */
[----:B------:R-:W4:Y:S01]  /*3490*/  MUFU.EX2 R106, R106 ;  /* 0x0000006a006a7308 */ /* 0x000f220000000800 */
[----:B------:R-:W-:Y:S01]  /*34a0*/  FMUL.FTZ R117, R83, R6 ;  /* 0x0000000653757220 */ /* 0x000fe20000410000 */
[----:B------:R-:W-:Y:S01]  /*34b0*/  MOV R13, R98 ;  /* 0x00000062000d7202 */ /* 0x000fe20000000f00 */
        /* <DEDUP_REMOVED lines=11> */
[----:B------:R-:W-:-:S02]  /*3570*/  HADD2.F32 R121, -RZ, R8.H0_H0 ;  /* 0x20000008ff797230 */ /* 0x000fc40000004100 */
[----:B------:R-:W-:-:S04]  /*3580*/  FMUL.FTZ R107, R115, R57 ;  /* 0x00000039736b7220 */ /* 0x000fc80000410000 */
[----:B-1----:R1:W-:Y:S01]  /*3590*/  MUFU.EX2 R13, R119 ;  /* 0x00000077000d7308 */ /* 0x0023e20000000800 */
[----:B------:R-:W-:Y:S02]  /*35a0*/  HADD2.F32 R120, -RZ, R8.H1_H1 ;  /* 0x30000008ff787230 */ /* 0x000fe40000004100 */
[----:B------:R-:W-:-:S05]  /*35b0*/  FMUL.FTZ R121, R86, R121 ;  /* 0x0000007956797220 */ /* 0x000fca0000410000 */
[----:B------:R-:W2:Y:S01]  /*35c0*/  MUFU.EX2 R14, R14 ;  /* 0x0000000e000e7308 */ /* 0x000ea20000000800 */
[----:B-1----:R-:W-:Y:S01]  /*35d0*/  FMUL.FTZ R119, R85, R4 ;  /* 0x0000000455777220 */ /* 0x002fe20000410000 */
[----:B---3--:R-:W-:Y:S01]  /*35e0*/  FFMA.FTZ R4, R105, R5, R118 ;  /* 0x0000000569047223 */ /* 0x008fe20000010076 */
[----:B------:R-:W-:Y:S01]  /*35f0*/  FMUL.FTZ R5, R101, R6 ;  /* 0x0000000665057220 */ /* 0x000fe20000410000 */
[----:B------:R-:W-:Y:S02]  /*3600*/  FMUL.FTZ R110, R115, R74 ;  /* 0x0000004a736e7220 */ /* 0x000fe40000410000 */
[----:B----4-:R-:W-:Y:S02]  /*3610*/  FFMA.FTZ R6, R106, R4, R119 ;  /* 0x000000046a067223 */ /* 0x010fe40000010077 */
        /* <DEDUP_REMOVED lines=10> */
[----:B------:R-:W-:Y:S01]  /*36c0*/  FMUL.FTZ R115, R115, R76 ;  /* 0x0000004c73737220 */ /* 0x000fe20000410000 */
[--C-:B------:R-:W-:Y:S01]  /*36d0*/  HADD2.F32 R5, -RZ, R10.reuse.H0_H0 ;  /* 0x2000000aff057230 */ /* 0x100fe20000004100 */
[----:B------:R-:W3:Y:S01]  /*36e0*/  MUFU.EX2 R110, R110 ;  /* 0x0000006e006e7308 */ /* 0x000ee20000000800 */
[----:B------:R-:W-:Y:S01]  /*36f0*/  FMUL.FTZ R6, R104, R7 ;  /* 0x0000000768067220 */ /* 0x000fe20000410000 */
[----:B------:R-:W-:Y:S01]  /*3700*/  FMUL.FTZ R122, R89, R122 ;  /* 0x0000007a597a7220 */ /* 0x000fe20000410000 */
[----:B--2---:R-:W-:Y:S01]  /*3710*/  FFMA.FTZ R7, R14, R4, R123 ;  /* 0x000000040e077223 */ /* 0x004fe2000001007b */
[----:B------:R-:W-:-:S02]  /*3720*/  HADD2.F32 R4, -RZ, R10.H1_H1 ;  /* 0x3000000aff047230 */ /* 0x000fc40000004100 */
[----:B------:R-:W-:Y:S01]  /*3730*/  FMUL.FTZ R10, R90, R5 ;  /* 0x000000055a0a7220 */ /* 0x000fe20000410000 */
[----:B------:R-:W-:Y:S01]  /*3740*/  FMUL.FTZ R5, R105, R6 ;  /* 0x0000000669057220 */ /* 0x000fe20000410000 */
[----:B-1----:R-:W-:Y:S01]  /*3750*/  FFMA.FTZ R7, R15, R7, R122 ;  /* 0x000000070f077223 */ /* 0x002fe2000001007a */
[----:B------:R-:W1:Y:S01]  /*3760*/  MUFU.EX2 R115, R115 ;  /* 0x0000007300737308 */ /* 0x000e620000000800 */
[--C-:B------:R-:W-:Y:S02]  /*3770*/  HADD2.F32 R124, -RZ, R11.reuse.H0_H0 ;  /* 0x2000000bff7c7230 */ /* 0x100fe40000004100 */
[----:B------:R-:W-:Y:S01]  /*3780*/  FMUL.FTZ R5, R106, R5 ;  /* 0x000000056a057220 */ /* 0x000fe20000410000 */
[----:B------:R-:W-:Y:S01]  /*3790*/  FMUL.FTZ R125, R81, R4 ;  /* 0x00000004517d7220 */ /* 0x000fe20000410000 */
[----:B0-----:R-:W-:Y:S01]  /*37a0*/  FFMA.FTZ R7, R107, R7, R10 ;  /* 0x000000076b077223 */ /* 0x001fe2000001000a */
[----:B------:R-:W-:Y:S02]  /*37b0*/  HADD2.F32 R11, -RZ, R11.H1_H1 ;  /* 0x3000000bff0b7230 */ /* 0x000fe40000004100 */
[----:B------:R-:W-:Y:S01]  /*37c0*/  FMUL.FTZ R4, R108, R5 ;  /* 0x000000056c047220 */ /* 0x000fe20000410000 */
[----:B------:R-:W-:Y:S01]  /*37d0*/  FMUL.FTZ R124, R91, R124 ;  /* 0x0000007c5b7c7220 */ /* 0x000fe20000410000 */
[----:B---3--:R-:W-:-:S02]  /*37e0*/  FFMA.FTZ R7, R110, R7, R125 ;  /* 0x000000076e077223 */ /* 0x008fc4000001007d */
[----:B------:R-:W-:Y:S01]  /*37f0*/  FMUL.FTZ R5, R109, R4 ;  /* 0x000000046d057220 */ /* 0x000fe20000410000 */
[----:B------:R-:W-:Y:S01]  /*3800*/  FMUL.FTZ R126, R92, R11 ;  /* 0x0000000b5c7e7220 */ /* 0x000fe20000410000 */
[----:B------:R-:W-:Y:S02]  /*3810*/  FFMA.FTZ R7, R13, R7, R124 ;  /* 0x000000070d077223 */ /* 0x000fe4000001007c */
[----:B------:R-:W-:Y:S02]  /*3820*/  FMUL.FTZ R4, R14, R5 ;  /* 0x000000050e047220 */ /* 0x000fe40000410000 */
[----:B-1----:R-:W-:Y:S02]  /*3830*/  FFMA.FTZ R6, R115, R7, R126 ;  /* 0x0000000773067223 */ /* 0x002fe4000001007e */
[----:B------:R-:W-:-:S03]  /*3840*/  FMUL.FTZ R4, R15, R4 ;  /* 0x000000040f047220 */ /* 0x000fc60000410000 */
        /* <DEDUP_REMOVED lines=76> */
.L_x_4310:
[----:B------:R-:W-:Y:S05]  /*3d10*/  BSYNC.RECONVERGENT B0 ;  /* 0x0000000000007941 */ /* 0x000fea0003800200 */
.L_x_4309:
        /* <DEDUP_REMOVED lines=31> */
.L_x_4308:
        /* <DEDUP_REMOVED lines=17> */
[----:B------:R-:W-:-:S03]  /*4020*/  NOP ;  /* 0x0000000000007918 */ /* 0x000fc60000000000 */
[----:B0-----:R-:W0:Y:S01]  /*4030*/  LDS.128 R8, [R38] ;  /* 0x0000000026087984 */ /* 0x001e220000000c00 */
[----:B------:R-:W5:Y:S03]  /*4040*/  LDC.64 R48, c[0x0][0x410] ;  /* 0x00010400ff307b82 */ /* 0x000f660000000a00 */
[----:B------:R-:W2:Y:S01]  /*4050*/  LDS.128 R4, [R38+0x200] ;  /* 0x0002000026047984 */ /* 0x000ea20000000c00 */
[----:B-1----:R-:W-:-:S04]  /*4060*/  IMAD.WIDE.U32 R12, R22, UR20, R20 ;  /* 0x00000014160c7c25 */ /* 0x002fc8000f8e0014 */
[----:B------:R-:W-:Y:S01]  /*4070*/  IMAD R13, R23, UR20, R13 ;  /* 0x00000014170d7c24 */ /* 0x000fe2000f8e020d */
[----:B------:R-:W1:Y:S01]  /*4080*/  LDC.64 R50, c[0x0][0x418] ;  /* 0x00010600ff327b82 */ /* 0x000e620000000a00 */
[----:B---3--:R-:W-:-:S04]  /*4090*/  IMAD.WIDE.U32 R12, R0, R24, R12 ;  /* 0x00000018000c7225 */ /* 0x008fc800078e000c */
[----:B------:R-:W-:Y:S01]  /*40a0*/  IMAD R13, R0, R25, R13 ;  /* 0x00000019000d7224 */ /* 0x000fe200078e020d */
[C---:B----4-:R-:W-:Y:S02]  /*40b0*/  LEA R23, P0, R12.reuse, R46, 0x1 ;  /* 0x0000002e0c177211 */ /* 0x050fe400078008ff */
[----:B------:R-:W3:Y:S02]  /*40c0*/  LDC.64 R52, c[0x0][0x488] ;  /* 0x00012200ff347b82 */ /* 0x000ee40000000a00 */
[----:B------:R-:W-:Y:S02]  /*40d0*/  LEA.HI.X R13, R12, R47, R13, 0x1, P0 ;  /* 0x0000002f0c0d7211 */ /* 0x000fe400000f0c0d */
[----:B------:R-:W-:Y:S01]  /*40e0*/  IADD3 R22, P0, PT, R2, R23, RZ ;  /* 0x0000001702167210 */ /* 0x000fe20007f1e0ff */
[----:B-----5:R-:W-:-:S03]  /*40f0*/  IMAD.WIDE.U32 R14, R48, UR20, R20 ;  /* 0x00000014300e7c25 */ /* 0x020fc6000f8e0014 */
[----:B------:R-:W-:Y:S01]  /*4100*/  IADD3.X R23, PT, PT, R3, R13, RZ, P0, !PT ;  /* 0x0000000d03177210 */ /* 0x000fe200007fe4ff */
[----:B------:R-:W-:Y:S02]  /*4110*/  IMAD R15, R49, UR20, R15 ;  /* 0x00000014310f7c24 */ /* 0x000fe4000f8e020f */
[----:B-1----:R-:W-:-:S04]  /*4120*/  IMAD.WIDE.U32 R14, R0, R50, R14 ;  /* 0x00000032000e7225 */ /* 0x002fc800078e000e */
[----:B------:R-:W-:Y:S01]  /*4130*/  IMAD R15, R0, R51, R15 ;  /* 0x00000033000f7224 */ /* 0x000fe200078e020f */
[----:B0-----:R-:W-:Y:S01]  /*4140*/  STG.E.128 desc[UR18][R22.64], R8 ;  /* 0x0000000816007986 */ /* 0x001fe2000c101d12 */
[----:B---3--:R-:W-:-:S03]  /*4150*/  LEA R25, P1, R14, R52, 0x1 ;  /* 0x000000340e197211 */ /* 0x008fc600078208ff */
[----:B--2---:R-:W-:Y:S01]  /*4160*/  STG.E.128 desc[UR18][R22.64+0x200], R4 ;  /* 0x0002000416007986 */ /* 0x004fe2000c101d12 */
[----:B------:R-:W-:Y:S01]  /*4170*/  LEA.HI.X R15, R14, R53, R15, 0x1, P1 ;  /* 0x000000350e0f7211 */ /* 0x000fe200008f0c0f */
[----:B------:R-:W-:Y:S01]  /*4180*/  BAR.SYNC.DEFER_BLOCKING 0x0 ;  /* 0x0000000000007b1d */ /* 0x000fe20000010000 */
[----:B------:R-:W-:-:S04]  /*4190*/  IADD3 R24, P1, PT, R2, R25, RZ ;  /* 0x0000001902187210 */ /* 0x000fc80007f3e0ff */
[----:B------:R-:W-:-:S05]  /*41a0*/  IADD3.X R25, PT, PT, R3, R15, RZ, P1, !PT ;  /* 0x0000000f03197210 */ /* 0x000fca0000ffe4ff */
        /* <DEDUP_REMOVED lines=18> */
[----:B------:R-:W-:-:S02]  /*42d0*/  HADD2.F32 R16, -RZ, R16.H1_H1 ;  /* 0x30000010ff107230 */ /* 0x000fc40000004100 */
[----:B------:R-:W-:Y:S01]  /*42e0*/  FMUL.FTZ R7, R6, -1.4426950216293334961 ;  /* 0xbfb8aa3b06077820 */ /* 0x000fe20000410000 */
[----:B------:R-:W-:Y:S02]  /*42f0*/  HADD2.F32 R18, -RZ, R18.H1_H1 ;  /* 0x30000012ff127230 */ /* 0x000fe40000004100 */
[----:B------:R-:W-:Y:S01]  /*4300*/  FMUL.FTZ R10, R9, -1.4426950216293334961 ;  /* 0xbfb8aa3b090a7820 */ /* 0x000fe20000410000 */
[----:B------:R-:W-:Y:S02]  /*4310*/  HADD2.F32 R17, -RZ, R17.H1_H1 ;  /* 0x30000011ff117230 */ /* 0x000fe40000004100 */
[----:B------:R-:W-:Y:S01]  /*4320*/  FMUL.FTZ R5, R16, -1.4426950216293334961 ;  /* 0xbfb8aa3b10057820 */ /* 0x000fe20000410000 */
[--C-:B-1----:R-:W-:Y:S02]  /*4330*/  HADD2.F32 R25, -RZ, R12.reuse.H0_H0 ;  /* 0x2000000cff197230 */ /* 0x102fe40000004100 */
[----:B------:R-:W-:Y:S01]  /*4340*/  FMUL.FTZ R11, R18, -1.4426950216293334961 ;  /* 0xbfb8aa3b120b7820 */ /* 0x000fe20000410000 */
[----:B------:R-:W-:-:S02]  /*4350*/  HADD2.F32 R44, -RZ, R12.H1_H1 ;  /* 0x3000000cff2c7230 */ /* 0x000fc40000004100 */
[----:B------:R-:W-:Y:S01]  /*4360*/  FMUL.FTZ R8, R17, -1.4426950216293334961 ;  /* 0xbfb8aa3b11087820 */ /* 0x000fe20000410000 */
[----:B------:R-:W-:Y:S02]  /*4370*/  HADD2.F32 R47, -RZ, R13.H0_H0 ;  /* 0x2000000dff2f7230 */ /* 0x000fe40000004100 */
[----:B------:R-:W-:Y:S01]  /*4380*/  FMUL.FTZ R12, R25, -1.4426950216293334961 ;  /* 0xbfb8aa3b190c7820 */ /* 0x000fe20000410000 */
[--C-:B------:R-:W-:Y:S02]  /*4390*/  HADD2.F32 R22, -RZ, R19.reuse.H0_H0 ;  /* 0x20000013ff167230 */ /* 0x100fe40000004100 */
        /* <DEDUP_REMOVED lines=13> */
[----:B------:R-:W1:Y:S01]  /*4470*/  MUFU.EX2 R5, R5 ;  /* 0x0000000500057308 */ /* 0x000e620000000800 */
[----:B------:R-:W-:Y:S01]  /*4480*/  FMUL.FTZ R15, R53, -1.4426950216293334961 ;  /* 0xbfb8aa3b350f7820 */ /* 0x000fe20000410000 */
[----:B------:R-:W-:Y:S01]  /*4490*/  FMUL.FTZ R55, R54, -1.4426950216293334961 ;  /* 0xbfb8aa3b36377820 */ /* 0x000fe20000410000 */
[----:B------:R-:W-:Y:S01]  /*44a0*/  FMUL.FTZ R14, R50, -1.4426950216293334961 ;  /* 0xbfb8aa3b320e7820 */ /* 0x000fe20000410000 */
[----:B0-----:R-:W-:-:S04]  /*44b0*/  FADD.FTZ R7, R7, 1 ;  /* 0x3f80000007077421 */ /* 0x001fc80000010000 */
        /* <DEDUP_REMOVED lines=42> */
[----:B------:R-:W-:-:S03]  /*4760*/  F2FP.F16.F32.PACK_AB R16, R5, R42 ;  /* 0x0000002a0510723e */ /* 0x000fc600000000ff */
[----:B------:R-:W-:-:S03]  /*4770*/  FMUL.FTZ R4, R4, R69 ;  /* 0x0000004504047220 */ /* 0x000fc60000410000 */
[----:B------:R-:W1:Y:S01]  /*4780*/  MUFU.RCP R12, R12 ;  /* 0x0000000c000c7308 */ /* 0x000e620000001000 */
[----:B0-----:R-:W-:-:S04]  /*4790*/  FMUL.FTZ R7, R18, R11 ;  /* 0x0000000b12077220 */ /* 0x001fc80000410000 */
[----:B------:R-:W-:-:S03]  /*47a0*/  FMUL.FTZ R7, R7, R68 ;  /* 0x0000004407077220 */ /* 0x000fc60000410000 */
[----:B------:R-:W0:Y:S01]  /*47b0*/  MUFU.RCP R75, R46 ;  /* 0x0000002e004b7308 */ /* 0x000e220000001000 */
[----:B--2---:R-:W-:Y:S01]  /*47c0*/  FMUL.FTZ R17, R17, R8 ;  /* 0x0000000811117220 */ /* 0x004fe20000410000 */
[----:B------:R-:W-:Y:S02]  /*47d0*/  F2FP.F16.F32.PACK_AB R18, R7, R4 ;  /* 0x000000040712723e */ /* 0x000fe400000000ff */
[----:B------:R-:W2:Y:S01]  /*47e0*/  LDC.64 R4, c[0x0][0x430] ;  /* 0x00010c00ff047b82 */ /* 0x000ea20000000a00 */
[----:B------:R-:W-:-:S03]  /*47f0*/  FMUL.FTZ R17, R17, R70 ;  /* 0x0000004611117220 */ /* 0x000fc60000410000 */
[----:B------:R-:W3:Y:S01]  /*4800*/  MUFU.RCP R56, R13 ;  /* 0x0000000d00387308 */ /* 0x000ee20000001000 */
[----:B-1----:R-:W-:Y:S01]  /*4810*/  FMUL.FTZ R8, R25, R12 ;  /* 0x0000000c19087220 */ /* 0x002fe20000410000 */
[----:B------:R-:W-:Y:S02]  /*4820*/  F2FP.F16.F32.PACK_AB R17, R17, R6 ;  /* 0x000000061111723e */ /* 0x000fe400000000ff */
[----:B------:R-:W1:Y:S01]  /*4830*/  LDC.64 R6, c[0x0][0x438] ;  /* 0x00010e00ff067b82 */ /* 0x000e620000000a00 */
[----:B------:R-:W-:-:S03]  /*4840*/  FMUL.FTZ R8, R8, R65 ;  /* 0x0000004108087220 */ /* 0x000fc60000410000 */
[----:B------:R-:W4:Y:S01]  /*4850*/  MUFU.RCP R46, R15 ;  /* 0x0000000f002e7308 */ /* 0x000f220000001000 */
[----:B0-----:R-:W-:-:S04]  /*4860*/  FMUL.FTZ R9, R44, R75 ;  /* 0x0000004b2c097220 */ /* 0x001fc80000410000 */
[----:B------:R-:W-:-:S03]  /*4870*/  FMUL.FTZ R9, R9, R64 ;  /* 0x0000004009097220 */ /* 0x000fc60000410000 */
[----:B------:R-:W0:Y:S01]  /*4880*/  MUFU.RCP R13, R55 ;  /* 0x00000037000d7308 */ /* 0x000e220000001000 */
[----:B---3--:R-:W-:Y:S01]  /*4890*/  FMUL.FTZ R10, R47, R56 ;  /* 0x000000382f0a7220 */ /* 0x008fe20000410000 */
[----:B--2---:R-:W-:-:S04]  /*48a0*/  IMAD.WIDE.U32 R20, R4, UR20, R20 ;  /* 0x0000001404147c25 */ /* 0x004fc8000f8e0014 */
[----:B------:R-:W-:Y:S02]  /*48b0*/  FMUL.FTZ R10, R10, R63 ;  /* 0x0000003f0a0a7220 */ /* 0x000fe40000410000 */
[----:B------:R-:W2:Y:S01]  /*48c0*/  MUFU.RCP R19, R19 ;  /* 0x0000001300137308 */ /* 0x000ea20000001000 */
[----:B----4-:R-:W-:Y:S01]  /*48d0*/  FMUL.FTZ R12, R53, R46 ;  /* 0x0000002e350c7220 */ /* 0x010fe20000410000 */
[----:B------:R-:W-:-:S03]  /*48e0*/  IMAD R21, R5, UR20, R21 ;  /* 0x0000001405157c24 */ /* 0x000fc6000f8e0215 */
[----:B------:R-:W-:Y:S01]  /*48f0*/  FMUL.FTZ R12, R12, R59 ;  /* 0x0000003b0c0c7220 */ /* 0x000fe20000410000 */
[----:B-1----:R-:W-:Y:S02]  /*4900*/  IMAD.WIDE.U32 R4, R0, R6, R20 ;  /* 0x0000000600047225 */ /* 0x002fe400078e0014 */
[----:B------:R-:W1:Y:S02]  /*4910*/  MUFU.RCP R24, R24 ;  /* 0x0000001800187308 */ /* 0x000e640000001000 */
[----:B0-----:R-:W-:Y:S01]  /*4920*/  FMUL.FTZ R13, R54, R13 ;  /* 0x0000000d360d7220 */ /* 0x001fe20000410000 */
[----:B------:R-:W-:-:S03]  /*4930*/  IMAD R7, R0, R7, R5 ;  /* 0x0000000700077224 */ /* 0x000fc600078e0205 */
[----:B------:R-:W-:Y:S02]  /*4940*/  FMUL.FTZ R13, R13, R58 ;  /* 0x0000003a0d0d7220 */ /* 0x000fe40000410000 */
[----:B------:R-:W0:Y:S01]  /*4950*/  MUFU.RCP R49, R49 ;  /* 0x0000003100317308 */ /* 0x000e220000001000 */
[----:B--2---:R-:W-:Y:S02]  /*4960*/  FMUL.FTZ R22, R22, R19 ;  /* 0x0000001316167220 */ /* 0x004fe40000410000 */
[----:B------:R-:W-:Y:S02]  /*4970*/  F2FP.F16.F32.PACK_AB R15, R13, R12 ;  /* 0x0000000c0d0f723e */ /* 0x000fe400000000ff */
[----:B------:R-:W-:Y:S01]  /*4980*/  F2FP.F16.F32.PACK_AB R12, R9, R8 ;  /* 0x00000008090c723e */ /* 0x000fe200000000ff */
[----:B------:R-:W-:Y:S02]  /*4990*/  FMUL.FTZ R22, R22, R67 ;  /* 0x0000004316167220 */ /* 0x000fe40000410000 */
        /* <DEDUP_REMOVED lines=11> */
[----:B------:R-:W-:Y:S01]  /*4a50*/  FMUL.FTZ R50, R50, R61 ;  /* 0x0000003d32327220 */ /* 0x000fe20000410000 */
[----:B-1----:R-:W-:-:S04]  /*4a60*/  FMUL.FTZ R51, R51, R52 ;  /* 0x0000003433337220 */ /* 0x002fc80000410000 */
        /* <DEDUP_REMOVED lines=9> */
[----:B------:R-:W-:-:S04]  /*4b00*/  IADD3 R4, P0, PT, R2, R5, RZ ;  /* 0x0000000502047210 */ /* 0x000fc80007f1e0ff */
[----:B------:R-:W-:Y:S02]  /*4b10*/  IADD3.X R5, PT, PT, R3, R7, RZ, P0, !PT ;  /* 0x0000000703057210 */ /* 0x000fe400007fe4ff */
[----:B------:R-:W-:-:S03]  /*4b20*/  ISETP.GE.AND P0, PT, R34, UR5, PT ;  /* 0x0000000522007c0c */ /* 0x000fc6000bf06270 */
[----:B-1----:R1:W-:Y:S04]  /*4b30*/  STG.E.128 desc[UR18][R4.64], R8 ;  /* 0x0000000804007986 */ /* 0x0023e8000c101d12 */
[----:B0-----:R1:W-:Y:S06]  /*4b40*/  STG.E.128 desc[UR18][R4.64+0x200], R48 ;  /* 0x0002003004007986 */ /* 0x0013ec000c101d12 */
[----:B------:R-:W-:Y:S05]  /*4b50*/  @!P0 BRA `(.L_x_4312) ;  /* 0xffffffb800d88947 */ /* 0x000fea000383ffff */
[----:B------:R-:W-:Y:S05]  /*4b60*/  EXIT ;  /* 0x000000000000794d */ /* 0x000fea0003800000 */
.L_x_4313:
        /* <DEDUP_REMOVED lines=9> */
.L_x_5123:


//--------------------- .text._Z25selective_scan_fwd_kernelI32Selective_Scan_fwd_kernel_traitsILi32ELi16ELi1ELb1ELb1ELb1ELb0EN3c104HalfEfEEv13SSMParamsBase --------------------------
	.section	.text._Z25selective_scan_fwd_kernelI32Selective_Scan_fwd_kernel_traitsILi32ELi16ELi1ELb1ELb1ELb1ELb0EN3c104HalfEfEEv13SSMParamsBase,"ax",@progbits
	.align	128
        .global         _Z25selective_scan_fwd_kernelI32Selective_Scan_fwd_kernel_traitsILi32ELi16ELi1ELb1ELb1ELb1ELb0EN3c104HalfEfEEv13SSMParamsBase
        .type           _Z25selective_scan_fwd_kernelI32Selective_Scan_fwd_kernel_traitsILi32ELi16ELi1ELb1ELb1ELb1ELb0EN3c104HalfEfEEv13SSMParamsBase,@function
        .size           _Z25selective_scan_fwd_kernelI32Selective_Scan_fwd_kernel_traitsILi32ELi16ELi1ELb1ELb1ELb1ELb0EN3c104HalfEfEEv13SSMParamsBase,(.L_x_5124 - _Z25selective_scan_fwd_kernelI32Selective_Scan_fwd_kernel_traitsILi32ELi16ELi1ELb1ELb1ELb1ELb0EN3c104HalfEfEEv13SSMParamsBase)
        .other          _Z25selective_scan_fwd_kernelI32Selective_Scan_fwd_kernel_traitsILi32ELi16ELi1ELb1ELb1ELb1ELb0EN3c104HalfEfEEv13SSMParamsBase,@"STO_CUDA_ENTRY STV_DEFAULT"
_Z25selective_scan_fwd_kernelI32Selective_Scan_fwd_kernel_traitsILi32ELi16ELi1ELb1ELb1ELb1ELb0EN3c104HalfEfEEv13SSMParamsBase:
.text._Z25selective_scan_fwd_kernelI32Selective_Scan_fwd_kernel_traitsILi32ELi16ELi1ELb1ELb1ELb1ELb0EN3c104HalfEfEEv13SSMParamsBase:
        /* <DEDUP_REMOVED lines=42> */
[----:B------:R-:W3:Y:S01]  /*02a0*/  LDC.64 R8, c[0x0][0x460] ;  /* 0x00011800ff087b82 */ /* 0x000ee20000000a00 */
        /* <DEDUP_REMOVED lines=8> */
[----:B------:R-:W-:Y:S02]  /*0330*/  UIMAD.WIDE.U32 UR4, UR20, UR8, URZ ;  /* 0x00000008140472a5 */ /* 0x000fe4000f8e00ff */
[----:B------:R-:W-:Y:S02]  /*0340*/  UIMAD.WIDE.U32 UR6, UR20, UR12, URZ ;  /* 0x0000000c140672a5 */ /* 0x000fe4000f8e00ff */
[----:B------:R-:W-:-:S02]  /*0350*/  UIMAD UR9, UR20, UR9, UR5 ;  /* 0x00000009140972a4 */ /* 0x000fc4000f8e0205 */
[----:B------:R-:W-:Y:S01]  /*0360*/  UIMAD UR8, UR20, UR13, UR7 ;  /* 0x0000000d140872a4 */ /* 0x000fe2000f8e0207 */
[----:B------:R-:W-:Y:S01]  /*0370*/  MOV R2, UR4 ;  /* 0x0000000400027c02 */ /* 0x000fe20008000f00 */
[----:B------:R-:W0:Y:S01]  /*0380*/  LDCU.64 UR12, c[0x0][0x3d0] ;  /* 0x00007a00ff0c77ac */ /* 0x000e220008000a00 */
[----:B------:R-:W-:Y:S01]  /*0390*/  MOV R3, UR5 ;  /* 0x0000000500037c02 */ /* 0x000fe20008000f00 */
[----:B------:R-:W-:Y:S01]  /*03a0*/  UIMAD.WIDE.U32 UR4, UR20, UR16, URZ ;  /* 0x00000010140472a5 */ /* 0x000fe2000f8e00ff */
[----:B------:R-:W-:Y:S02]  /*03b0*/  MOV R5, UR7 ;  /* 0x0000000700057c02 */ /* 0x000fe40008000f00 */
[----:B------:R-:W-:Y:S01]  /*03c0*/  MOV R5, UR8 ;  /* 0x0000000800057c02 */ /* 0x000fe20008000f00 */
[----:B------:R-:W-:Y:S01]  /*03d0*/  UIMAD UR8, UR20, UR17, UR5 ;  /* 0x00000011140872a4 */ /* 0x000fe2000f8e0205 */
[----:B------:R-:W-:Y:S02]  /*03e0*/  MOV R4, UR6 ;  /* 0x0000000600047c02 */ /* 0x000fe40008000f00 */
[----:B------:R-:W-:Y:S01]  /*03f0*/  MOV R3, UR9 ;  /* 0x0000000900037c02 */ /* 0x000fe20008000f00 */
[----:B012---:R-:W-:Y:S08]  /*0400*/  @!P0 EXIT ;  /* 0x000000000000894d */ /* 0x007ff00003800000 */
[----:B------:R-:W0:Y:S01]  /*0410*/  S2R R46, SR_TID.X ;  /* 0x00000000002e7919 */ /* 0x000e220000002100 */
[C---:B------:R-:W-:Y:S01]  /*0420*/  IMAD.WIDE.U32 R2, R50.reuse, UR10, R2 ;  /* 0x0000000a32027c25 */ /* 0x040fe2000f8e0002 */
[----:B------:R-:W1:Y:S01]  /*0430*/  LDC R17, c[0x0][0x384] ;  /* 0x0000e100ff117b82 */ /* 0x000e620000000800 */
[----:B------:R-:W-:Y:S01]  /*0440*/  UMOV UR5, UR8 ;  /* 0x0000000800057c82 */ /* 0x000fe20008000000 */
[----:B------:R-:W-:Y:S01]  /*0450*/  UIMAD.WIDE.U32 UR6, UR20, UR12, URZ ;  /* 0x0000000c140672a5 */ /* 0x000fe2000f8e00ff */
[C---:B------:R-:W-:Y:S01]  /*0460*/  IMAD R0, R50.reuse, UR11, R3 ;  /* 0x0000000b32007c24 */ /* 0x040fe2000f8e0203 */
[----:B------:R-:W-:Y:S01]  /*0470*/  SHF.R.S32.HI R3, RZ, 0x1f, R7 ;  /* 0x0000001fff037819 */ /* 0x000fe20000011407 */
[----:B------:R-:W-:Y:S01]  /*0480*/  IMAD.WIDE.U32 R4, R50, UR14, R4 ;  /* 0x0000000e32047c25 */ /* 0x000fe2000f8e0004 */
[----:B---3--:R-:W-:Y:S01]  /*0490*/  LEA R47, P0, R2, R8, 0x1 ;  /* 0x00000008022f7211 */ /* 0x008fe200078008ff */
[----:B------:R-:W2:Y:S01]  /*04a0*/  LDCU.64 UR10, c[0x0][0x3a0] ;  /* 0x00007400ff0a77ac */ /* 0x000ea20008000a00 */
[----:B------:R-:W3:Y:S01]  /*04b0*/  LDC.64 R14, c[0x0][0x450] ;  /* 0x00011400ff0e7b82 */ /* 0x000ee20000000a00 */
[C---:B------:R-:W-:Y:S01]  /*04c0*/  IMAD R6, R3.reuse, R36, RZ ;  /* 0x0000002403067224 */ /* 0x040fe200078e02ff */
[----:B------:R-:W-:Y:S01]  /*04d0*/  MOV R38, RZ ;  /* 0x000000ff00267202 */ /* 0x000fe20000000f00 */
[----:B------:R-:W-:Y:S01]  /*04e0*/  IMAD R41, R50, UR15, R5 ;  /* 0x0000000f32297c24 */ /* 0x000fe2000f8e0205 */
[----:B------:R-:W-:Y:S01]  /*04f0*/  LEA.HI.X R5, R2, R9, R0, 0x1, P0 ;  /* 0x0000000902057211 */ /* 0x000fe200000f0c00 */
[----:B------:R-:W-:Y:S01]  /*0500*/  IMAD R8, R3, R34, RZ ;  /* 0x0000002203087224 */ /* 0x000fe200078e02ff */
[----:B------:R-:W-:Y:S01]  /*0510*/  UIMAD UR7, UR20, UR13, UR7 ;  /* 0x0000000d140772a4 */ /* 0x000fe2000f8e0207 */
[C---:B------:R-:W-:Y:S01]  /*0520*/  IMAD R37, R7.reuse, R37, R6 ;  /* 0x0000002507257224 */ /* 0x040fe200078e0206 */
[----:B------:R-:W3:Y:S01]  /*0530*/  LDC.64 R20, c[0x0][0x440] ;  /* 0x00011000ff147b82 */ /* 0x000ee20000000a00 */
[----:B------:R-:W-:Y:S01]  /*0540*/  IMAD.WIDE.U32 R2, R7, R36, UR4 ;  /* 0x0000000407027e25 */ /* 0x000fe2000f8e0024 */
[----:B----4-:R-:W-:Y:S01]  /*0550*/  LEA R45, P0, R4, R10, 0x1 ;  /* 0x0000000a042d7211 */ /* 0x010fe200078008ff */
[----:B------:R-:W-:-:S02]  /*0560*/  UMOV UR4, 0x400 ;  /* 0x0000040000047882 */ /* 0x000fc40000000000 */
[C---:B------:R-:W-:Y:S01]  /*0570*/  IMAD R35, R7.reuse, R35, R8 ;  /* 0x0000002307237224 */ /* 0x040fe200078e0208 */
[----:B------:R-:W-:Y:S01]  /*0580*/  LEA R36, P1, R2, R12, 0x1 ;  /* 0x0000000c02247211 */ /* 0x000fe200078208ff */
[----:B------:R-:W-:Y:S01]  /*0590*/  IMAD.WIDE.U32 R6, R7, R34, UR6 ;  /* 0x0000000607067e25 */ /* 0x000fe2000f8e0022 */
[----:B------:R-:W-:Y:S01]  /*05a0*/  IADD3 R37, PT, PT, R3, R37, RZ ;  /* 0x0000002503257210 */ /* 0x000fe20007ffe0ff */
[----:B------:R-:W4:Y:S01]  /*05b0*/  S2UR UR5, SR_CgaCtaId ;  /* 0x00000000000579c3 */ /* 0x000f220000008800 */
[----:B------:R-:W4:Y:S01]  /*05c0*/  LDCU UR6, c[0x0][0x38c] ;  /* 0x00007180ff0677ac */ /* 0x000f220008000800 */
[----:B--2---:R-:W-:Y:S01]  /*05d0*/  IMAD.WIDE.U32 R42, R50, UR10, RZ ;  /* 0x0000000a322a7c25 */ /* 0x004fe2000f8e00ff */
[----:B------:R-:W-:Y:S02]  /*05e0*/  LEA.HI.X R37, R2, R13, R37, 0x1, P1 ;  /* 0x0000000d02257211 */ /* 0x000fe400008f0c25 */
[----:B0-----:R-:W-:Y:S01]  /*05f0*/  SHF.L.U32 R2, R46, 0x1, RZ ;  /* 0x000000012e027819 */ /* 0x001fe200000006ff */
[----:B-1----:R-:W-:Y:S01]  /*0600*/  IMAD R0, R17, UR20, R50 ;  /* 0x0000001411007c24 */ /* 0x002fe2000f8e0232 */
[----:B------:R-:W-:Y:S01]  /*0610*/  LEA.HI.X R41, R4, R11, R41, 0x1, P0 ;  /* 0x0000000b04297211 */ /* 0x000fe200000f0c29 */
[----:B------:R-:W-:Y:S01]  /*0620*/  IMAD R4, R50, UR11, R43 ;  /* 0x0000000b32047c24 */ /* 0x000fe2000f8e022b */
[----:B------:R-:W-:Y:S01]  /*0630*/  LOP3.LUT R3, R2, 0x7c0, RZ, 0xc0, !PT ;  /* 0x000007c002037812 */ /* 0x000fe200078ec0ff */
[----:B------:R-:W-:Y:S01]  /*0640*/  IMAD R0, R0, R19, RZ ;  /* 0x0000001300007224 */ /* 0x000fe200078e02ff */
[----:B---3--:R-:W-:Y:S01]  /*0650*/  LEA R34, P2, R6, R14, 0x1 ;  /* 0x0000000e06227211 */ /* 0x008fe200078408ff */
[----:B------:R-:W0:Y:S01]  /*0660*/  LDCU.U8 UR7, c[0x0][0x39e] ;  /* 0x000073c0ff0777ac */ /* 0x000e220008000000 */
[----:B------:R-:W-:-:S02]  /*0670*/  LOP3.LUT R3, R3, 0x1f, R46, 0xf8, !PT ;  /* 0x0000001f03037812 */ /* 0x000fc400078ef82e */
[----:B------:R-:W-:Y:S02]  /*0680*/  IADD3 R35, PT, PT, R7, R35, RZ ;  /* 0x0000002307237210 */ /* 0x000fe40007ffe0ff */
[----:B------:R-:W-:Y:S01]  /*0690*/  LEA R44, P0, R42, R20, 0x2 ;  /* 0x000000142a2c7211 */ /* 0x000fe200078010ff */
[----:B------:R-:W-:Y:S01]  /*06a0*/  IMAD.WIDE.U32 R2, R3, 0x10, RZ ;  /* 0x0000001003027825 */ /* 0x000fe200078e00ff */
[----:B------:R-:W-:Y:S02]  /*06b0*/  LEA.HI.X R35, R6, R15, R35, 0x1, P2 ;  /* 0x0000000f06237211 */ /* 0x000fe400010f0c23 */
[----:B------:R-:W-:Y:S01]  /*06c0*/  LEA.HI.X R42, R42, R21, R4, 0x2, P0 ;  /* 0x000000152a2a7211 */ /* 0x000fe200000f1404 */
[----:B----4-:R-:W-:Y:S01]  /*06d0*/  IMAD R40, R0, UR6, RZ ;  /* 0x0000000600287c24 */ /* 0x010fe2000f8e02ff */
[----:B------:R-:W-:Y:S01]  /*06e0*/  MOV R43, R5 ;  /* 0x00000005002b7202 */ /* 0x000fe20000000f00 */
[----:B------:R-:W-:Y:S01]  /*06f0*/  ULEA UR4, UR5, UR4, 0x18 ;  /* 0x0000000405047291 */ /* 0x000fe2000f8ec0ff */
[----:B------:R-:W-:-:S11]  /*0700*/  LOP3.LUT R39, R2, 0x200, RZ, 0xfc, !PT ;  /* 0x0000020002277812 */ /* 0x000fd600078efcff */
.L_x_4350:
        /* <DEDUP_REMOVED lines=9> */
[----:B----4-:R-:W-:-:S04]  /*07a0*/  LEA R32, R33, UR4, 0x4 ;  /* 0x0000000421207c11 */ /* 0x010fc8000f8e20ff */
        /* <DEDUP_REMOVED lines=68> */
.L_x_4315:
[----:B------:R-:W-:Y:S05]  /*0bf0*/  BSYNC.RECONVERGENT B0 ;  /* 0x0000000000007941 */ /* 0x000fea0003800200 */
.L_x_4314:
        /* <DEDUP_REMOVED lines=35> */
.L_x_4317:
[----:B------:R-:W-:Y:S05]  /*0e30*/  BSYNC.RECONVERGENT B0 ;  /* 0x0000000000007941 */ /* 0x000fea0003800200 */
.L_x_4316:
        /* <DEDUP_REMOVED lines=37> */
.L_x_4319:
[----:B------:R-:W-:Y:S05]  /*1090*/  BSYNC.RECONVERGENT B0 ;  /* 0x0000000000007941 */ /* 0x000fea0003800200 */
.L_x_4318:
        /* <DEDUP_REMOVED lines=35> */
.L_x_4321:
[----:B------:R-:W-:Y:S05]  /*12d0*/  BSYNC.RECONVERGENT B0 ;  /* 0x0000000000007941 */ /* 0x000fea0003800200 */
.L_x_4320:
        /* <DEDUP_REMOVED lines=37> */
.L_x_4323:
[----:B------:R-:W-:Y:S05]  /*1530*/  BSYNC.RECONVERGENT B0 ;  /* 0x0000000000007941 */ /* 0x000fea0003800200 */
.L_x_4322:
        /* <DEDUP_REMOVED lines=35> */
.L_x_4325:
[----:B------:R-:W-:Y:S05]  /*1770*/  BSYNC.RECONVERGENT B0 ;  /* 0x0000000000007941 */ /* 0x000fea0003800200 */
.L_x_4324:
        /* <DEDUP_REMOVED lines=37> */
.L_x_4327:
[----:B------:R-:W-:Y:S05]  /*19d0*/  BSYNC.RECONVERGENT B0 ;  /* 0x0000000000007941 */ /* 0x000fea0003800200 */
.L_x_4326:
        /* <DEDUP_REMOVED lines=37> */
.L_x_4329:
[----:B------:R-:W-:Y:S05]  /*1c30*/  BSYNC.RECONVERGENT B0 ;  /* 0x0000000000007941 */ /* 0x000fea0003800200 */
.L_x_4328:
        /* <DEDUP_REMOVED lines=41> */
.L_x_4331:
[----:B------:R-:W-:Y:S05]  /*1ed0*/  BSYNC.RECONVERGENT B0 ;  /* 0x0000000000007941 */ /* 0x000fea0003800200 */
.L_x_4330:
[----:B------:R-:W-:Y:S01]  /*1ee0*/  BSSY.RECONVERGENT B0, `(.L_x_4332) ;  /* 0x0000027000007945 */ /* 0x000fe20003800200 */
[----:B------:R-:W-:Y:S01]  /*1ef0*/  HADD2.F32 R88, -RZ, R10.H1_H1 ;  /* 0x3000000aff587230 */ /* 0x000fe20000004100 */
[----:B------:R-:W-:Y:S01]  /*1f00*/  FSETP.GTU.FTZ.AND P4, PT, R65, 20, PT ;  /* 0x41a000004100780b */ /* 0x000fe20003f9c000 */
[--C-:B------:R-:W-:Y:S02]  /*1f10*/  HADD2.F32 R16, -RZ, R11.reuse.H0_H0 ;  /* 0x2000000bff107230 */ /* 0x100fe40000004100 */
        /* <DEDUP_REMOVED lines=35> */
.L_x_4333:
[----:B------:R-:W-:Y:S05]  /*2150*/  BSYNC.RECONVERGENT B0 ;  /* 0x0000000000007941 */ /* 0x000fea0003800200 */
.L_x_4332:
        /* <DEDUP_REMOVED lines=9> */
[----:B------:R-:W-:Y:S01]  /*21f0*/  HADD2.F32 R6, -RZ, R7.H0_H0 ;  /* 0x20000007ff067230 */ /* 0x000fe20000004100 */
        /* <DEDUP_REMOVED lines=35> */
.L_x_4335:
[----:B------:R-:W-:Y:S05]  /*2430*/  BSYNC.RECONVERGENT B0 ;  /* 0x0000000000007941 */ /* 0x000fea0003800200 */
.L_x_4334:
        /* <DEDUP_REMOVED lines=32> */
.L_x_4337:
[----:B------:R-:W-:Y:S05]  /*2640*/  BSYNC.RECONVERGENT B0 ;  /* 0x0000000000007941 */ /* 0x000fea0003800200 */
.L_x_4336:
        /* <DEDUP_REMOVED lines=32> */
.L_x_4339:
[----:B------:R-:W-:Y:S05]  /*2850*/  BSYNC.RECONVERGENT B0 ;  /* 0x0000000000007941 */ /* 0x000fea0003800200 */
.L_x_4338:
        /* <DEDUP_REMOVED lines=32> */
.L_x_4341:
[----:B------:R-:W-:Y:S05]  /*2a60*/  BSYNC.RECONVERGENT B0 ;  /* 0x0000000000007941 */ /* 0x000fea0003800200 */
.L_x_4340:
        /* <DEDUP_REMOVED lines=32> */
.L_x_4343:
[----:B------:R-:W-:Y:S05]  /*2c70*/  BSYNC.RECONVERGENT B0 ;  /* 0x0000000000007941 */ /* 0x000fea0003800200 */
.L_x_4342:
        /* <DEDUP_REMOVED lines=32> */
.L_x_4345:
[----:B------:R-:W-:Y:S05]  /*2e80*/  BSYNC.RECONVERGENT B0 ;  /* 0x0000000000007941 */ /* 0x000fea0003800200 */
.L_x_4344:
        /* <DEDUP_REMOVED lines=21> */
[----:B------:R-:W-:Y:S01]  /*2fe0*/  ISETP.NE.AND P0, PT, R38, RZ, PT ;  /* 0x000000ff2600720c */ /* 0x000fe20003f05270 */
[----:B------:R-:W-:Y:S01]  /*2ff0*/  FMUL.FTZ R83, R14, R57 ;  /* 0x000000390e537220 */ /* 0x000fe20000410000 */
        /* <DEDUP_REMOVED lines=18> */
[----:B------:R-:W-:Y:S01]  /*3120*/  IMAD R99, R38, R29, RZ ;  /* 0x0000001d26637224 */ /* 0x000fe200078e02ff */
[----:B------:R-:W-:Y:S01]  /*3130*/  IADD3 R100, PT, PT, -R29, RZ, RZ ;  /* 0x000000ff1d647210 */ /* 0x000fe20007ffe1ff */
[----:B------:R-:W3:Y:S01]  /*3140*/  LDC.64 R20, c[0x0][0x480] ;  /* 0x00012000ff147b82 */ /* 0x000ee20000000a00 */
        /* <DEDUP_REMOVED lines=9> */
.L_x_4349:
[----:B------:R-:W-:Y:S02]  /*31e0*/  MOV R28, R116 ;  /* 0x00000074001c7202 */ /* 0x000fe40000000f00 */
[----:B------:R-:W-:-:S05]  /*31f0*/  MOV R29, R123 ;  /* 0x0000007b001d7202 */ /* 0x000fca0000000f00 */
[----:B0-----:R-:W2:Y:S04]  /*3200*/  LDG.E.128 R12, desc[UR18][R28.64+-0x200] ;  /* 0xfffe00121c0c7981 */ /* 0x001ea8000c1e1d00 */
[----:B------:R-:W4:Y:S01]  /*3210*/  LDG.E.128 R16, desc[UR18][R28.64] ;  /* 0x000000121c107981 */ /* 0x000f22000c1e1d00 */
[----:B------:R-:W-:Y:S02]  /*3220*/  MOV R30, R101 ;  /* 0x00000065001e7202 */ /* 0x000fe40000000f00 */
[----:B------:R-:W-:-:S05]  /*3230*/  MOV R31, R102 ;  /* 0x00000066001f7202 */ /* 0x000fca0000000f00 */
[----:B------:R0:W5:Y:S02]  /*3240*/  LDG.E R103, desc[UR18][R30.64] ;  /* 0x000000121e677981 */ /* 0x000164000c1e1900 */
[----:B0-----:R-:W-:Y:S02]  /*3250*/  MOV R30, R111 ;  /* 0x0000006f001e7202 */ /* 0x001fe40000000f00 */
[----:B------:R-:W-:Y:S02]  /*3260*/  MOV R31, R112 ;  /* 0x00000070001f7202 */ /* 0x000fe40000000f00 */
[----:B------:R-:W-:Y:S01]  /*3270*/  ISETP.GE.AND P1, PT, R33, 0x1, PT ;  /* 0x000000012100780c */ /* 0x000fe20003f26270 */
[----:B--2---:R-:W-:Y:S04]  /*3280*/  STS.128 [R32], R12 ;  /* 0x0000000c20007388 */ /* 0x004fe80000000c00 */
[----:B----4-:R-:W-:Y:S01]  /*3290*/  STS.128 [R32+0x200], R16 ;  /* 0x0002001020007388 */ /* 0x010fe20000000c00 */
[----:B------:R-:W-:-:S03]  /*32a0*/  NOP ;  /* 0x0000000000007918 */ /* 0x000fc60000000000 */
[----:B------:R-:W2:Y:S04]  /*32b0*/  LDG.E.128 R4, desc[UR18][R30.64+-0x200] ;  /* 0xfffe00121e047981 */ /* 0x000ea8000c1e1d00 */
[----:B------:R-:W4:Y:S01]  /*32c0*/  LDG.E.128 R8, desc[UR18][R30.64] ;  /* 0x000000121e087981 */ /* 0x000f22000c1e1d00 */
[----:B-----5:R-:W-:Y:S01]  /*32d0*/  FMUL.FTZ R117, R103, 1.4426950216293334961 ;  /* 0x3fb8aa3b67757820 */ /* 0x020fe20000410000 */
[----:B------:R-:W0:Y:S01]  /*32e0*/  S2UR UR6, SR_CgaCtaId ;  /* 0x00000000000679c3 */ /* 0x000e220000008800 */
[----:B------:R-:W-:Y:S01]  /*32f0*/  UMOV UR4, 0x400 ;  /* 0x0000040000047882 */ /* 0x000fe20000000000 */
[----:B------:R-:W1:Y:S01]  /*3300*/  LDS.128 R12, [R0] ;  /* 0x00000000000c7984 */ /* 0x000e620000000c00 */
[C---:B------:R-:W-:Y:S01]  /*3310*/  FMUL.FTZ R112, R117.reuse, R56 ;  /* 0x0000003875707220 */ /* 0x040fe20000410000 */
[C---:B------:R-:W-:Y:S01]  /*3320*/  FMUL.FTZ R113, R117.reuse, R55 ;  /* 0x0000003775717220 */ /* 0x040fe20000410000 */
[C---:B------:R-:W-:Y:S01]  /*3330*/  FMUL.FTZ R114, R117.reuse, R54 ;  /* 0x0000003675727220 */ /* 0x040fe20000410000 */
[----:B------:R-:W5:Y:S01]  /*3340*/  LDS.128 R16, [R0+0x10] ;  /* 0x0000100000107984 */ /* 0x000f620000000c00 */
[C---:B------:R-:W-:Y:S01]  /*3350*/  FMUL.FTZ R115, R117.reuse, R53 ;  /* 0x0000003575737220 */ /* 0x040fe20000410000 */
[C---:B------:R-:W-:Y:S01]  /*3360*/  FMUL.FTZ R111, R117.reuse, R52 ;  /* 0x00000034756f7220 */ /* 0x040fe20000410000 */
[----:B------:R-:W3:Y:S01]  /*3370*/  MUFU.EX2 R112, R112 ;  /* 0x0000007000707308 */ /* 0x000ee20000000800 */
[C---:B------:R-:W-:Y:S01]  /*3380*/  FMUL.FTZ R121, R117.reuse, R57 ;  /* 0x0000003975797220 */ /* 0x040fe20000410000 */
[C---:B------:R-:W-:Y:S01]  /*3390*/  FMUL.FTZ R116, R117.reuse, R51 ;  /* 0x0000003375747220 */ /* 0x040fe20000410000 */
[C---:B------:R-:W-:Y:S01]  /*33a0*/  FMUL.FTZ R109, R117.reuse, R58 ;  /* 0x0000003a756d7220 */ /* 0x040fe20000410000 */
[C---:B------:R-:W-:Y:S01]  /*33b0*/  FMUL.FTZ R106, R117.reuse, R59 ;  /* 0x0000003b756a7220 */ /* 0x040fe20000410000 */
[C---:B------:R-:W-:Y:S01]  /*33c0*/  FMUL.FTZ R108, R117.reuse, R60 ;  /* 0x0000003c756c7220 */ /* 0x040fe20000410000 */
[C---:B------:R-:W-:Y:S01]  /*33d0*/  FMUL.FTZ R107, R117.reuse, R61 ;  /* 0x0000003d756b7220 */ /* 0x040fe20000410000 */
[C---:B------:R-:W-:Y:S01]  /*33e0*/  FMUL.FTZ R103, R117.reuse, R62 ;  /* 0x0000003e75677220 */ /* 0x040fe20000410000 */
[----:B------:R-:W3:Y:S01]  /*33f0*/  MUFU.EX2 R113, R113 ;  /* 0x0000007100717308 */ /* 0x000ee20000000800 */
[C---:B------:R-:W-:Y:S01]  /*3400*/  FMUL.FTZ R104, R117.reuse, R63 ;  /* 0x0000003f75687220 */ /* 0x040fe20000410000 */
[C---:B------:R-:W-:Y:S01]  /*3410*/  FMUL.FTZ R105, R117.reuse, R64 ;  /* 0x0000004075697220 */ /* 0x040fe20000410000 */
[C---:B------:R-:W-:Y:S01]  /*3420*/  FMUL.FTZ R110, R117.reuse, R65 ;  /* 0x00000041756e7220 */ /* 0x040fe20000410000 */
[----:B------:R-:W-:Y:S01]  /*3430*/  FMUL.FTZ R117, R117, R66 ;  /* 0x0000004275757220 */ /* 0x000fe20000410000 */
[----:B------:R-:W-:Y:S01]  /*3440*/  ISETP.NE.AND P2, PT, R33, RZ, PT ;  /* 0x000000ff2100720c */ /* 0x000fe20003f45270 */
[----:B------:R-:W-:Y:S01]  /*3450*/  BSSY.RECONVERGENT B0, `(.L_x_4347) ;  /* 0x00000ab000007945 */ /* 0x000fe20003800200 */
[----:B0-----:R-:W-:Y:S01]  /*3460*/  ULEA UR4, UR6, UR4, 0x18 ;  /* 0x0000000406047291 */ /* 0x001fe2000f8ec0ff */
[----:B------:R-:W0:Y:S01]  /*3470*/  MUFU.EX2 R114, R114 ;  /* 0x0000007200727308 */ /* 0x000e220000000800 */
[----:B------:R-:W-:-:S07]  /*3480*/  ISETP.NE.AND P3, PT, R46, RZ, PT ;  /* 0x000000ff2e00720c */ /* 0x000fce0003f65270 */
[----:B------:R-:W5:Y:S08]  /*3490*/  MUFU.EX2 R115, R115 ;  /* 0x0000007300737308 */ /* 0x000f700000000800 */
[----:B------:R-:W5:Y:S01]  /*34a0*/  MUFU.EX2 R111, R111 ;  /* 0x0000006f006f7308 */ /* 0x000f620000000800 */
        /* <DEDUP_REMOVED lines=9> */
[----:B---3--:R-:W-:Y:S01]  /*3540*/  FFMA.FTZ R12, R122, R112, R123 ;  /* 0x000000707a0c7223 */ /* 0x008fe2000001007b */
[----:B------:R-:W-:Y:S01]  /*3550*/  FMUL.FTZ R125, R86, R125 ;  /* 0x0000007d567d7220 */ /* 0x000fe20000410000 */
[----:B------:R-:W-:-:S02]  /*3560*/  HADD2.F32 R13, -RZ, R14.H1_H1 ;  /* 0x3000000eff0d7230 */ /* 0x000fc40000004100 */
[----:B------:R-:W-:Y:S01]  /*3570*/  FFMA.FTZ R12, R113, R12, R124 ;  /* 0x0000000c710c7223 */ /* 0x000fe2000001007c */
[----:B------:R-:W3:Y:S01]  /*3580*/  MUFU.EX2 R116, R116 ;  /* 0x0000007400747308 */ /* 0x000ee20000000800 */
[----:B------:R-:W-:Y:S01]  /*3590*/  FMUL.FTZ R126, R87, R126 ;  /* 0x0000007e577e7220 */ /* 0x000fe20000410000 */
[----:B------:R-:W-:Y:S01]  /*35a0*/  FMUL.FTZ R128, R88, R13 ;  /* 0x0000000d58807220 */ /* 0x000fe20000410000 */
[----:B0-----:R-:W-:Y:S01]  /*35b0*/  FFMA.FTZ R14, R114, R12, R125 ;  /* 0x0000000c720e7223 */ /* 0x001fe2000001007d */
[--C-:B------:R-:W-:Y:S02]  /*35c0*/  HADD2.F32 R12, -RZ, R15.reuse.H0_H0 ;  /* 0x2000000fff0c7230 */ /* 0x100fe40000004100 */
[----:B------:R-:W-:Y:S02]  /*35d0*/  HADD2.F32 R15, -RZ, R15.H1_H1 ;  /* 0x3000000fff0f7230 */ /* 0x000fe40000004100 */
[----:B-----5:R-:W-:Y:S01]  /*35e0*/  FFMA.FTZ R14, R115, R14, R126 ;  /* 0x0000000e730e7223 */ /* 0x020fe2000001007e */
        /* <DEDUP_REMOVED lines=9> */
[----:B---3--:R-:W-:Y:S01]  /*3680*/  FFMA.FTZ R15, R116, R13, R129 ;  /* 0x0000000d740f7223 */ /* 0x008fe20000010081 */
[----:B------:R-:W-:Y:S01]  /*3690*/  FMUL.FTZ R13, R113, R14 ;  /* 0x0000000e710d7220 */ /* 0x000fe20000410000 */
[--C-:B------:R-:W-:Y:S02]  /*36a0*/  HADD2.F32 R120, -RZ, R17.reuse.H0_H0 ;  /* 0x20000011ff787230 */ /* 0x100fe40000004100 */
[----:B------:R-:W-:Y:S01]  /*36b0*/  FMUL.FTZ R127, R92, R127 ;  /* 0x0000007f5c7f7220 */ /* 0x000fe20000410000 */
[----:B------:R-:W-:-:S02]  /*36c0*/  HADD2.F32 R17, -RZ, R17.H1_H1 ;  /* 0x30000011ff117230 */ /* 0x000fc40000004100 */
[----:B------:R-:W-:Y:S01]  /*36d0*/  FMUL.FTZ R12, R114, R13 ;  /* 0x0000000d720c7220 */ /* 0x000fe20000410000 */
[----:B------:R-:W3:Y:S01]  /*36e0*/  MUFU.EX2 R108, R108 ;  /* 0x0000006c006c7308 */ /* 0x000ee20000000800 */
[----:B0-----:R-:W-:Y:S02]  /*36f0*/  FFMA.FTZ R15, R109, R15, R130 ;  /* 0x0000000f6d0f7223 */ /* 0x001fe40000010082 */
[----:B------:R-:W-:Y:S01]  /*3700*/  FMUL.FTZ R14, R115, R12 ;  /* 0x0000000c730e7220 */ /* 0x000fe20000410000 */
[----:B------:R-:W-:Y:S01]  /*3710*/  FMUL.FTZ R120, R93, R120 ;  /* 0x000000785d787220 */ /* 0x000fe20000410000 */
[----:B------:R-:W-:Y:S02]  /*3720*/  HADD2.F32 R12, -RZ, R18.H0_H0 ;  /* 0x20000012ff0c7230 */ /* 0x000fe40000004100 */
[----:B------:R-:W-:Y:S01]  /*3730*/  FMUL.FTZ R118, R94, R17 ;  /* 0x000000115e767220 */ /* 0x000fe20000410000 */
[----:B------:R-:W0:Y:S01]  /*3740*/  MUFU.EX2 R107, R107 ;  /* 0x0000006b006b7308 */ /* 0x000e220000000800 */
[----:B-1----:R-:W-:Y:S01]  /*3750*/  FFMA.FTZ R15, R106, R15, R131 ;  /* 0x0000000f6a0f7223 */ /* 0x002fe20000010083 */
[----:B------:R-:W-:Y:S01]  /*3760*/  FMUL.FTZ R119, R95, R12 ;  /* 0x0000000c5f777220 */ /* 0x000fe20000410000 */
[----:B------:R-:W-:-:S05]  /*3770*/  HADD2.F32 R12, -RZ, R19.H0_H0 ;  /* 0x20000013ff0c7230 */ /* 0x000fca0000004100 */
[----:B------:R-:W1:Y:S01]  /*3780*/  MUFU.EX2 R103, R103 ;  /* 0x0000006700677308 */ /* 0x000e620000000800 */
[----:B---3--:R-:W-:Y:S01]  /*3790*/  FFMA.FTZ R13, R108, R15, R127 ;  /* 0x0000000f6c0d7223 */ /* 0x008fe2000001007f */
[----:B------:R-:W-:-:S04]  /*37a0*/  FMUL.FTZ R15, R111, R14 ;  /* 0x0000000e6f0f7220 */ /* 0x000fc80000410000 */
[----:B------:R-:W-:Y:S02]  /*37b0*/  FMUL.FTZ R14, R116, R15 ;  /* 0x0000000f740e7220 */ /* 0x000fe40000410000 */
[----:B------:R-:W3:Y:S01]  /*37c0*/  MUFU.EX2 R104, R104 ;  /* 0x0000006800687308 */ /* 0x000ee20000000800 */
[----:B0-----:R-:W-:Y:S01]  /*37d0*/  FFMA.FTZ R16, R107, R13, R120 ;  /* 0x0000000d6b107223 */ /* 0x001fe20000010078 */
[----:B------:R-:W-:Y:S02]  /*37e0*/  HADD2.F32 R13, -RZ, R18.H1_H1 ;  /* 0x30000012ff0d7230 */ /* 0x000fe40000004100 */
[----:B------:R-:W-:-:S03]  /*37f0*/  FMUL.FTZ R15, R109, R14 ;  /* 0x0000000e6d0f7220 */ /* 0x000fc60000410000 */
[----:B------:R-:W-:Y:S01]  /*3800*/  FMUL.FTZ R18, R96, R13 ;  /* 0x0000000d60127220 */ /* 0x000fe20000410000 */
[----:B------:R-:W0:Y:S01]  /*3810*/  MUFU.EX2 R105, R105 ;  /* 0x0000006900697308 */ /* 0x000e220000000800 */
[----:B-1----:R-:W-:Y:S01]  /*3820*/  FFMA.FTZ R16, R103, R16, R118 ;  /* 0x0000001067107223 */ /* 0x002fe20000010076 */
[----:B------:R-:W-:Y:S02]  /*3830*/  HADD2.F32 R13, -RZ, R19.H1_H1 ;  /* 0x30000013ff0d7230 */ /* 0x000fe40000004100 */
[----:B------:R-:W-:Y:S01]  /*3840*/  FMUL.FTZ R15, R106, R15 ;  /* 0x0000000f6a0f7220 */ /* 0x000fe20000410000 */
[----:B------:R-:W-:-:S03]  /*3850*/  FMUL.FTZ R19, R97, R12 ;  /* 0x0000000c61137220 */ /* 0x000fc60000410000 */
[----:B------:R-:W-:Y:S01]  /*3860*/  FMUL.FTZ R12, R108, R15 ;  /* 0x0000000f6c0c7220 */ /* 0x000fe20000410000 */
[----:B------:R-:W1:Y:S01]  /*3870*/  MUFU.EX2 R110, R110 ;  /* 0x0000006e006e7308 */ /* 0x000e620000000800 */
[----:B---3--:R-:W-:Y:S01]  /*3880*/  FFMA.FTZ R16, R104, R16, R119 ;  /* 0x0000001068107223 */ /* 0x008fe20000010077 */
[----:B------:R-:W-:Y:S01]  /*3890*/  FMUL.FTZ R132, R98, R13 ;  /* 0x0000000d62847220 */ /* 0x000fe20000410000 */
[----:B------:R-:W-:-:S04]  /*38a0*/  FMUL.FTZ R12, R107, R12 ;  /* 0x0000000c6b0c7220 */ /* 0x000fc80000410000 */
[----:B------:R-:W-:Y:S01]  /*38b0*/  FMUL.FTZ R13, R103, R12 ;  /* 0x0000000c670d7220 */ /* 0x000fe20000410000 */
[----:B------:R-:W3:Y:S01]  /*38c0*/  MUFU.EX2 R117, R117 ;  /* 0x0000007500757308 */ /* 0x000ee20000000800 */
[----:B0-----:R-:W-:Y:S02]  /*38d0*/  FFMA.FTZ R16, R105, R16, R18 ;  /* 0x0000001069107223 */ /* 0x001fe40000010012 */
[----:B------:R-:W-:-:S04]  /*38e0*/  FMUL.FTZ R12, R104, R13 ;  /* 0x0000000d680c7220 */ /* 0x000fc80000410000 */
[----:B------:R-:W-:Y:S01]  /*38f0*/  FMUL.FTZ R13, R105, R12 ;  /* 0x0000000c690d7220 */ /* 0x000fe20000410000 */
[----:B-1----:R-:W-:-:S03]  /*3900*/  FFMA.FTZ R16, R110, R16, R19 ;  /* 0x000000106e107223 */ /* 0x002fc60000010013 */
[----:B------:R-:W-:Y:S01]  /*3910*/  FMUL.FTZ R12, R110, R13 ;  /* 0x0000000d6e0c7220 */ /* 0x000fe20000410000 */
[----:B---3--:R-:W-:-:S03]  /*3920*/  FFMA.FTZ R16, R117, R16, R132 ;  /* 0x0000001075107223 */ /* 0x008fc60000010084 */
[----:B------:R-:W-:Y:S02]  /*3930*/  FMUL.FTZ R133, R117, R12 ;  /* 0x0000000c75857220 */ /* 0x000fe40000410000 */
        /* <DEDUP_REMOVED lines=16> */
[----:B------:R-:W-:Y:S01]  /*3a40*/  HFMA2 R12, -RZ, RZ, 1.875, 0 ;  /* 0x3f800000ff0c7431 */ /* 0x000fe200000001ff */
[----:B------:R-:W-:-:S03]  /*3a50*/  FSEL R14, R16, R13, !P1 ;  /* 0x0000000d100e7208 */ /* 0x000fc60004800000 */
[----:B------:R-:W-:Y:S01]  /*3a60*/  SHFL.UP PT, R134, R133, 0x8, RZ ;  /* 0x0500000085867989 */ /* 0x000fe200000e00ff */
[----:B------:R-:W-:Y:S02]  /*3a70*/  ISETP.GE.AND P1, PT, R33, 0x8, PT ;  /* 0x000000082100780c */ /* 0x000fe40003f26270 */
[----:B------:R-:W-:Y:S01]  /*3a80*/  MOV R13, RZ ;  /* 0x000000ff000d7202 */ /* 0x000fe20000000f00 */
        /* <DEDUP_REMOVED lines=8> */
[----:B----4-:R-:W-:Y:S01]  /*3b10*/  STS.128 [R32+0x620], R8 ;  /* 0x0006200820007388 */ /* 0x010fe20000000c00 */
[----:B------:R-:W-:-:S03]  /*3b20*/  NOP ;  /* 0x0000000000007918 */ /* 0x000fc60000000000 */
[----:B------:R-:W2:Y:S04]  /*3b30*/  @P0 LDS.64 R12, [UR5] ;  /* 0x00000005ff0c0984 */ /* 0x000ea80008000a00 */
[----:B------:R-:W3:Y:S01]  /*3b40*/  LDS.128 R4, [R0+0x420] ;  /* 0x0004200000047984 */ /* 0x000ee20000000c00 */
[----:B0-----:R-:W-:-:S03]  /*3b50*/  FMUL.FTZ R16, R133, R16 ;  /* 0x0000001085107220 */ /* 0x001fc60000410000 */
[----:B------:R-:W-:Y:S01]  /*3b60*/  LDS.128 R8, [R0+0x430] ;  /* 0x0004300000087984 */ /* 0x000fe20000000c00 */
[----:B-1----:R-:W-:-:S05]  /*3b70*/  FFMA.FTZ R17, R133, R17, R134 ;  /* 0x0000001185117223 */ /* 0x002fca0000010086 */
[----:B------:R3:W-:Y:S01]  /*3b80*/  @!P1 STS.64 [UR4+0x840], R16 ;  /* 0x00084010ff009988 */ /* 0x0007e20008000a04 */
[----:B------:R-:W-:Y:S01]  /*3b90*/  BAR.SYNC.DEFER_BLOCKING 0x0 ;  /* 0x0000000000007b1d */ /* 0x000fe20000010000 */
[----:B------:R-:W-:-:S04]  /*3ba0*/  ISETP.GE.AND P1, PT, R33, 0x10, PT ;  /* 0x000000102100780c */ /* 0x000fc80003f26270 */
[----:B------:R-:W-:Y:S02]  /*3bb0*/  FSEL R133, R133, R16, !P1 ;  /* 0x0000001085857208 */ /* 0x000fe40004800000 */
[----:B------:R-:W-:-:S03]  /*3bc0*/  FSEL R134, R134, R17, !P1 ;  /* 0x0000001186867208 */ /* 0x000fc60004800000 */
[----:B------:R-:W0:Y:S04]  /*3bd0*/  SHFL.UP PT, R136, R133, 0x1, RZ ;  /* 0x0420000085887989 */ /* 0x000e2800000e00ff */
[----:B------:R-:W1:Y:S04]  /*3be0*/  SHFL.UP PT, R135, R134, 0x1, RZ ;  /* 0x0420000086877989 */ /* 0x000e6800000e00ff */
[----:B--2---:R-:W-:Y:S01]  /*3bf0*/  @!P2 STS.64 [UR4+0x850], R12 ;  /* 0x0008500cff00a988 */ /* 0x004fe20008000a04 */
[----:B---3--:R-:W-:-:S03]  /*3c00*/  HADD2.F32 R17, -RZ, R4.H0_H0 ;  /* 0x20000004ff117230 */ /* 0x008fc60000004100 */
[----:B------:R-:W2:Y:S01]  /*3c10*/  LDS.64 R14, [UR4+0x840] ;  /* 0x00084004ff0e7984 */ /* 0x000ea20008000a00 */
[----:B------:R-:W-:Y:S01]  /*3c20*/  HADD2.F32 R16, -RZ, R4.H1_H1 ;  /* 0x30000004ff107230 */ /* 0x000fe20000004100 */
[----:B------:R-:W-:Y:S01]  /*3c30*/  BAR.SYNC.DEFER_BLOCKING 0x0 ;  /* 0x0000000000007b1d */ /* 0x000fe20000010000 */
[----:B0-----:R-:W-:Y:S02]  /*3c40*/  @!P2 MOV R136, R12 ;  /* 0x0000000c0088a202 */ /* 0x001fe40000000f00 */
[----:B-1----:R-:W-:-:S03]  /*3c50*/  @!P2 MOV R135, R13 ;  /* 0x0000000d0087a202 */ /* 0x002fc60000000f00 */
[----:B------:R-:W0:Y:S01]  /*3c60*/  @P3 LDS R138, [UR4+0x854] ;  /* 0x00085404ff8a3984 */ /* 0x000e220008000800 */
[----:B--2---:R-:W-:Y:S01]  /*3c70*/  FFMA.FTZ R15, R14, R13, R15 ;  /* 0x0000000d0e0f7223 */ /* 0x004fe2000001000f */
[----:B0-----:R-:W-:-:S04]  /*3c80*/  @P3 FFMA.FTZ R135, R138, R136, R135 ;  /* 0x000000888a873223 */ /* 0x001fc80000010087 */
[----:B------:R-:W-:-:S04]  /*3c90*/  FFMA.FTZ R121, R121, R135, R122 ;  /* 0x0000008779797223 */ /* 0x000fc8000001007a */
[----:B------:R-:W-:-:S04]  /*3ca0*/  FFMA.FTZ R122, R112, R121, R123 ;  /* 0x00000079707a7223 */ /* 0x000fc8000001007b */
[----:B------:R-:W-:Y:S01]  /*3cb0*/  FFMA.FTZ R124, R113, R122, R124 ;  /* 0x0000007a717c7223 */ /* 0x000fe2000001007c */
[----:B------:R-:W-:-:S03]  /*3cc0*/  HADD2.F32 R113, -RZ, R9.H0_H0 ;  /* 0x20000009ff717230 */ /* 0x000fc60000004100 */
[----:B------:R-:W-:-:S04]  /*3cd0*/  FFMA.FTZ R125, R114, R124, R125 ;  /* 0x0000007c727d7223 */ /* 0x000fc8000001007d */
[----:B------:R-:W-:Y:S01]  /*3ce0*/  FFMA.FTZ R126, R115, R125, R126 ;  /* 0x0000007d737e7223 */ /* 0x000fe2000001007e */
[----:B------:R-:W-:-:S03]  /*3cf0*/  HADD2.F32 R115, -RZ, R11.H0_H0 ;  /* 0x2000000bff737230 */ /* 0x000fc60000004100 */
[----:B------:R-:W-:Y:S01]  /*3d00*/  FFMA.FTZ R128, R111, R126, R128 ;  /* 0x0000007e6f807223 */ /* 0x000fe20000010080 */
[----:B------:R-:W-:Y:S01]  /*3d10*/  LEA R111, P2, R24, R30, 0x1 ;  /* 0x0000001e186f7211 */ /* 0x000fe200078408ff */
[----:B------:R-:W-:Y:S02]  /*3d20*/  HADD2.F32 R30, -RZ, R7.H1_H1 ;  /* 0x30000007ff1e7230 */ /* 0x000fe40000004100 */
[----:B------:R-:W-:Y:S01]  /*3d30*/  FFMA.FTZ R129, R116, R128, R129 ;  /* 0x0000008074817223 */ /* 0x000fe20000010081 */
[----:B------:R-:W-:Y:S01]  /*3d40*/  LEA R116, P1, R22, R28, 0x1 ;  /* 0x0000001c16747211 */ /* 0x000fe200078208ff */
[----:B------:R-:W-:Y:S01]  /*3d50*/  HADD2.F32 R28, -RZ, R5.H1_H1 ;  /* 0x30000005ff1c7230 */ /* 0x000fe20000004100 */
[----:B------:R-:W-:Y:S01]  /*3d60*/  IADD3.X R112, PT, PT, R31, R25, RZ, P2, !PT ;  /* 0x000000191f707210 */ /* 0x000fe200017fe4ff */
[----:B------:R-:W-:Y:S01]  /*3d70*/  FFMA.FTZ R130, R109, R129, R130 ;  /* 0x000000816d827223 */ /* 0x000fe20000010082 */
[----:B------:R-:W-:Y:S01]  /*3d80*/  IADD3.X R123, PT, PT, R29, R23, RZ, P1, !PT ;  /* 0x000000171d7b7210 */ /* 0x000fe20000ffe4ff */
[----:B------:R-:W-:Y:S01]  /*3d90*/  HADD2.F32 R109, -RZ, R7.H0_H0 ;  /* 0x20000007ff6d7230 */ /* 0x000fe20000004100 */
[----:B------:R-:W-:Y:S01]  /*3da0*/  ISETP.NE.AND P1, PT, R46, RZ, PT ;  /* 0x000000ff2e00720c */ /* 0x000fe20003f25270 */
[----:B------:R-:W-:Y:S01]  /*3db0*/  FFMA.FTZ R131, R106, R130, R131 ;  /* 0x000000826a837223 */ /* 0x000fe20000010083 */
[----:B------:R-:W-:-:S02]  /*3dc0*/  HADD2.F32 R106, -RZ, R9.H1_H1 ;  /* 0x30000009ff6a7230 */ /* 0x000fc40000004100 */
[----:B------:R-:W-:Y:S02]  /*3dd0*/  HADD2.F32 R31, -RZ, R6.H0_H0 ;  /* 0x20000006ff1f7230 */ /* 0x000fe40000004100 */
[----:B------:R-:W-:Y:S01]  /*3de0*/  FFMA.FTZ R127, R108, R131, R127 ;  /* 0x000000836c7f7223 */ /* 0x000fe2000001007f */
[----:B------:R-:W-:Y:S02]  /*3df0*/  HADD2.F32 R7, -RZ, R8.H0_H0 ;  /* 0x20000008ff077230 */ /* 0x000fe40000004100 */
[----:B------:R-:W-:Y:S02]  /*3e00*/  HADD2.F32 R9, -RZ, R10.H0_H0 ;  /* 0x2000000aff097230 */ /* 0x000fe40000004100 */
[----:B------:R-:W-:Y:S01]  /*3e10*/  FFMA.FTZ R107, R107, R127, R120 ;  /* 0x0000007f6b6b7223 */ /* 0x000fe20000010078 */
[----:B------:R-:W-:Y:S02]  /*3e20*/  HADD2.F32 R29, -RZ, R5.H0_H0 ;  /* 0x20000005ff1d7230 */ /* 0x000fe40000004100 */
[----:B------:R-:W-:-:S02]  /*3e30*/  HADD2.F32 R6, -RZ, R6.H1_H1 ;  /* 0x30000006ff067230 */ /* 0x000fc40000004100 */
[----:B------:R-:W-:Y:S02]  /*3e40*/  HADD2.F32 R8, -RZ, R8.H1_H1 ;  /* 0x30000008ff087230 */ /* 0x000fe40000004100 */
[----:B------:R-:W-:Y:S02]  /*3e50*/  HADD2.F32 R10, -RZ, R10.H1_H1 ;  /* 0x3000000aff0a7230 */ /* 0x000fe40000004100 */
[----:B------:R-:W-:Y:S01]  /*3e60*/  HADD2.F32 R108, -RZ, R11.H1_H1 ;  /* 0x3000000bff6c7230 */ /* 0x000fe20000004100 */
        /* <DEDUP_REMOVED lines=9> */
.L_x_4348:
[----:B------:R-:W-:Y:S05]  /*3f00*/  BSYNC.RECONVERGENT B0 ;  /* 0x0000000000007941 */ /* 0x000fea0003800200 */
.L_x_4347:
[----:B------:R-:W-:Y:S01]  /*3f10*/  FFMA.FTZ R103, R103, R107, R118 ;  /* 0x0000006b67677223 */ /* 0x000fe20000010076 */
[----:B------:R-:W-:Y:S01]  /*3f20*/  IADD3 R100, PT, PT, R100, 0x1, RZ ;  /* 0x0000000164647810 */ /* 0x000fe20007ffe0ff */
[----:B------:R-:W-:Y:S01]  /*3f30*/  UIADD3 UR5, UPT, UPT, UR5, 0x8, URZ ;  /* 0x0000000805057890 */ /* 0x000fe2000fffe0ff */
        /* <DEDUP_REMOVED lines=23> */
[----:B------:R-:W-:Y:S01]  /*40b0*/  IADD3 R99, PT, PT, R99, 0x1, RZ ;  /* 0x0000000163637810 */ /* 0x000fe20007ffe0ff */
[----:B------:R-:W-:Y:S06]  /*40c0*/  @P1 BRA `(.L_x_4349) ;  /* 0xfffffff000441947 */ /* 0x000fec000383ffff */
.L_x_4346:
[----:B------:R-:W-:Y:S01]  /*40d0*/  BAR.SYNC.DEFER_BLOCKING 0x0 ;  /* 0x0000000000007b1d */ /* 0x000fe20000010000 */
[----:B------:R-:W-:Y:S01]  /*40e0*/  F2FP.F16.F32.PACK_AB R11, R75, R76 ;  /* 0x0000004c4b0b723e */ /* 0x000fe200000000ff */
[----:B0-----:R-:W-:Y:S01]  /*40f0*/  HFMA2 R5, -RZ, RZ, 0, 0 ;  /* 0x00000000ff057431 */ /* 0x001fe200000001ff */
        /* <DEDUP_REMOVED lines=39> */
.L_x_4351:
        /* <DEDUP_REMOVED lines=9> */
.L_x_5124:


//--------------------- .text._Z25selective_scan_fwd_kernelI32Selective_Scan_fwd_kernel_traitsILi32ELi16ELi1ELb1ELb1ELb1ELb1EN3c104HalfEfEEv13SSMParamsBase --------------------------
	.section	.text._Z25selective_scan_fwd_kernelI32Selective_Scan_fwd_kernel_traitsILi32ELi16ELi1ELb1ELb1ELb1ELb1EN3c104HalfEfEEv13SSMParamsBase,"ax",@progbits
	.align	128
        .global         _Z25selective_scan_fwd_kernelI32Selective_Scan_fwd_kernel_traitsILi32ELi16ELi1ELb1ELb1ELb1ELb1EN3c104HalfEfEEv13SSMParamsBase
        .type           _Z25selective_scan_fwd_kernelI32Selective_Scan_fwd_kernel_traitsILi32ELi16ELi1ELb1ELb1ELb1ELb1EN3c104HalfEfEEv13SSMParamsBase,@function
        .size           _Z25selective_scan_fwd_kernelI32Selective_Scan_fwd_kernel_traitsILi32ELi16ELi1ELb1ELb1ELb1ELb1EN3c104HalfEfEEv13SSMParamsBase,(.L_x_5125 - _Z25selective_scan_fwd_kernelI32Selective_Scan_fwd_kernel_traitsILi32ELi16ELi1ELb1ELb1ELb1ELb1EN3c104HalfEfEEv13SSMParamsBase)
        .other          _Z25selective_scan_fwd_kernelI32Selective_Scan_fwd_kernel_traitsILi32ELi16ELi1ELb1ELb1ELb1ELb1EN3c104HalfEfEEv13SSMParamsBase,@"STO_CUDA_ENTRY STV_DEFAULT"
_Z25selective_scan_fwd_kernelI32Selective_Scan_fwd_kernel_traitsILi32ELi16ELi1ELb1ELb1ELb1ELb1EN3c104HalfEfEEv13SSMParamsBase:
.text._Z25selective_scan_fwd_kernelI32Selective_Scan_fwd_kernel_traitsILi32ELi16ELi1ELb1ELb1ELb1ELb1EN3c104HalfEfEEv13SSMParamsBase:
        /* <DEDUP_REMOVED lines=65> */
[----:B0123--:R-:W-:Y:S08]  /*0410*/  @!P0 EXIT ;  /* 0x000000000000894d */ /* 0x00fff00003800000 */
[----:B------:R-:W0:Y:S01]  /*0420*/  S2R R46, SR_TID.X ;  /* 0x00000000002e7919 */ /* 0x000e220000002100 */
[C---:B------:R-:W-:Y:S01]  /*0430*/  IMAD.WIDE.U32 R2, R49.reuse, UR10, R2 ;  /* 0x0000000a31027c25 */ /* 0x040fe2000f8e0002 */
[----:B------:R-:W1:Y:S01]  /*0440*/  LDC R14, c[0x0][0x384] ;  /* 0x0000e100ff0e7b82 */ /* 0x000e620000000800 */
[----:B------:R-:W-:Y:S01]  /*0450*/  UMOV UR5, UR8 ;  /* 0x0000000800057c82 */ /* 0x000fe20008000000 */
[----:B------:R-:W-:Y:S01]  /*0460*/  UIMAD.WIDE.U32 UR6, UR20, UR12, URZ ;  /* 0x0000000c140672a5 */ /* 0x000fe2000f8e00ff */
[C---:B------:R-:W-:Y:S01]  /*0470*/  IMAD R41, R49.reuse, UR11, R3 ;  /* 0x0000000b31297c24 */ /* 0x040fe2000f8e0203 */
[----:B------:R-:W-:Y:S01]  /*0480*/  SHF.R.S32.HI R3, RZ, 0x1f, R7 ;  /* 0x0000001fff037819 */ /* 0x000fe20000011407 */
[----:B------:R-:W2:Y:S01]  /*0490*/  LDCU.64 UR10, c[0x0][0x3a0] ;  /* 0x00007400ff0a77ac */ /* 0x000ea20008000a00 */
[C---:B------:R-:W-:Y:S01]  /*04a0*/  LEA R45, P0, R2.reuse, R10, 0x1 ;  /* 0x0000000a022d7211 */ /* 0x040fe200078008ff */
[----:B------:R-:W-:Y:S01]  /*04b0*/  IMAD.WIDE.U32 R4, R49, UR14, R4 ;  /* 0x0000000e31047c25 */ /* 0x000fe2000f8e0004 */
[----:B------:R-:W3:Y:S01]  /*04c0*/  LDC.64 R12, c[0x0][0x450] ;  /* 0x00011400ff0c7b82 */ /* 0x000ee20000000a00 */
[----:B------:R-:W-:Y:S01]  /*04d0*/  UIMAD UR7, UR20, UR13, UR7 ;  /* 0x0000000d140772a4 */ /* 0x000fe2000f8e0207 */
[----:B------:R-:W-:Y:S01]  /*04e0*/  LEA.HI.X R41, R2, R11, R41, 0x1, P0 ;  /* 0x0000000b02297211 */ /* 0x000fe200000f0c29 */
[C---:B------:R-:W-:Y:S01]  /*04f0*/  IMAD R0, R3.reuse, R34, RZ ;  /* 0x0000002203007224 */ /* 0x040fe200078e02ff */
[----:B------:R-:W-:Y:S01]  /*0500*/  MOV R38, RZ ;  /* 0x000000ff00267202 */ /* 0x000fe20000000f00 */
[----:B------:R-:W-:-:S02]  /*0510*/  IMAD R6, R3, R32, RZ ;  /* 0x0000002003067224 */ /* 0x000fc400078e02ff */
[C---:B------:R-:W-:Y:S01]  /*0520*/  IMAD R35, R7.reuse, R35, R0 ;  /* 0x0000002307237224 */ /* 0x040fe200078e0200 */
[----:B------:R-:W3:Y:S01]  /*0530*/  LDC.64 R16, c[0x0][0x440] ;  /* 0x00011000ff107b82 */ /* 0x000ee20000000a00 */
[----:B------:R-:W-:Y:S01]  /*0540*/  IMAD.WIDE.U32 R2, R7, R34, UR4 ;  /* 0x0000000407027e25 */ /* 0x000fe2000f8e0022 */
[----:B------:R-:W-:-:S03]  /*0550*/  UMOV UR4, 0x400 ;  /* 0x0000040000047882 */ /* 0x000fc60000000000 */
[C---:B------:R-:W-:Y:S01]  /*0560*/  IMAD R33, R7.reuse, R33, R6 ;  /* 0x0000002107217224 */ /* 0x040fe200078e0206 */
[C---:B------:R-:W-:Y:S01]  /*0570*/  LEA R36, P1, R2.reuse, R36, 0x1 ;  /* 0x0000002402247211 */ /* 0x040fe200078208ff */
[----:B------:R-:W-:Y:S01]  /*0580*/  IMAD.WIDE.U32 R6, R7, R32, UR6 ;  /* 0x0000000607067e25 */ /* 0x000fe2000f8e0020 */
[----:B------:R-:W-:Y:S01]  /*0590*/  IADD3 R35, PT, PT, R3, R35, RZ ;  /* 0x0000002303237210 */ /* 0x000fe20007ffe0ff */
[----:B------:R-:W3:Y:S01]  /*05a0*/  S2UR UR5, SR_CgaCtaId ;  /* 0x00000000000579c3 */ /* 0x000ee20000008800 */
[----:B------:R-:W3:Y:S01]  /*05b0*/  LDCU UR6, c[0x0][0x38c] ;  /* 0x00007180ff0677ac */ /* 0x000ee20008000800 */
[C---:B------:R-:W-:Y:S01]  /*05c0*/  IMAD R39, R49.reuse, UR15, R5 ;  /* 0x0000000f31277c24 */ /* 0x040fe2000f8e0205 */
[----:B------:R-:W-:Y:S01]  /*05d0*/  LEA.HI.X R35, R2, R37, R35, 0x1, P1 ;  /* 0x0000002502237211 */ /* 0x000fe200008f0c23 */
[----:B--2---:R-:W-:Y:S01]  /*05e0*/  IMAD.WIDE.U32 R42, R49, UR10, RZ ;  /* 0x0000000a312a7c25 */ /* 0x004fe2000f8e00ff */
[----:B0-----:R-:W-:Y:S01]  /*05f0*/  SHF.L.U32 R2, R46, 0x1, RZ ;  /* 0x000000012e027819 */ /* 0x001fe200000006ff */
[----:B------:R-:W0:Y:S01]  /*0600*/  LDCU.U8 UR7, c[0x0][0x39e] ;  /* 0x000073c0ff0777ac */ /* 0x000e220008000000 */
[----:B----4-:R-:W-:Y:S01]  /*0610*/  LEA R5, P0, R4, R8, 0x1 ;  /* 0x0000000804057211 */ /* 0x010fe200078008ff */
[----:B-1----:R-:W-:Y:S01]  /*0620*/  IMAD R0, R14, UR20, R49 ;  /* 0x000000140e007c24 */ /* 0x002fe2000f8e0231 */
[----:B------:R-:W-:-:S02]  /*0630*/  LOP3.LUT R3, R2, 0x7c0, RZ, 0xc0, !PT ;  /* 0x000007c002037812 */ /* 0x000fc400078ec0ff */
[----:B------:R-:W-:Y:S01]  /*0640*/  LEA.HI.X R39, R4, R9, R39, 0x1, P0 ;  /* 0x0000000904277211 */ /* 0x000fe200000f0c27 */
[----:B------:R-:W-:Y:S01]  /*0650*/  IMAD R4, R49, UR11, R43 ;  /* 0x0000000b31047c24 */ /* 0x000fe2000f8e022b */
[----:B------:R-:W-:Y:S01]  /*0660*/  LOP3.LUT R3, R3, 0x1f, R46, 0xf8, !PT ;  /* 0x0000001f03037812 */ /* 0x000fe200078ef82e */
[----:B------:R-:W-:Y:S01]  /*0670*/  IMAD R0, R0, R15, RZ ;  /* 0x0000000f00007224 */ /* 0x000fe200078e02ff */
[----:B---3--:R-:W-:Y:S02]  /*0680*/  LEA R34, P2, R6, R12, 0x1 ;  /* 0x0000000c06227211 */ /* 0x008fe400078408ff */
[----:B------:R-:W-:Y:S01]  /*0690*/  IADD3 R33, PT, PT, R7, R33, RZ ;  /* 0x0000002107217210 */ /* 0x000fe20007ffe0ff */
[----:B------:R-:W-:Y:S01]  /*06a0*/  IMAD.WIDE.U32 R2, R3, 0x10, RZ ;  /* 0x0000001003027825 */ /* 0x000fe200078e00ff */
[----:B------:R-:W-:Y:S02]  /*06b0*/  LEA R44, P0, R42, R16, 0x2 ;  /* 0x000000102a2c7211 */ /* 0x000fe400078010ff */
[----:B------:R-:W-:Y:S01]  /*06c0*/  LEA.HI.X R33, R6, R13, R33, 0x1, P2 ;  /* 0x0000000d06217211 */ /* 0x000fe200010f0c21 */
[----:B------:R-:W-:Y:S01]  /*06d0*/  IMAD R40, R0, UR6, RZ ;  /* 0x0000000600287c24 */ /* 0x000fe2000f8e02ff */
[----:B------:R-:W-:Y:S01]  /*06e0*/  LEA.HI.X R42, R42, R17, R4, 0x2, P0 ;  /* 0x000000112a2a7211 */ /* 0x000fe200000f1404 */
[----:B------:R-:W-:Y:S01]  /*06f0*/  ULEA UR4, UR5, UR4, 0x18 ;  /* 0x0000000405047291 */ /* 0x000fe2000f8ec0ff */
[----:B------:R-:W-:-:S02]  /*0700*/  MOV R43, R5 ;  /* 0x00000005002b7202 */ /* 0x000fc40000000f00 */
[----:B0-----:R-:W-:-:S09]  /*0710*/  LOP3.LUT R37, R2, 0x200, RZ, 0xfc, !PT ;  /* 0x0000020002257812 */ /* 0x001fd200078efcff */
.L_x_4388:
        /* <DEDUP_REMOVED lines=78> */
.L_x_4353:
[----:B------:R-:W-:Y:S05]  /*0c00*/  BSYNC.RECONVERGENT B0 ;  /* 0x0000000000007941 */ /* 0x000fea0003800200 */
.L_x_4352:
        /* <DEDUP_REMOVED lines=35> */
.L_x_4355:
[----:B------:R-:W-:Y:S05]  /*0e40*/  BSYNC.RECONVERGENT B0 ;  /* 0x0000000000007941 */ /* 0x000fea0003800200 */
.L_x_4354:
        /* <DEDUP_REMOVED lines=37> */
.L_x_4357:
[----:B------:R-:W-:Y:S05]  /*10a0*/  BSYNC.RECONVERGENT B0 ;  /* 0x0000000000007941 */ /* 0x000fea0003800200 */
.L_x_4356:
        /* <DEDUP_REMOVED lines=35> */
.L_x_4359:
[----:B------:R-:W-:Y:S05]  /*12e0*/  BSYNC.RECONVERGENT B0 ;  /* 0x0000000000007941 */ /* 0x000fea0003800200 */
.L_x_4358:
        /* <DEDUP_REMOVED lines=37> */
.L_x_4361:
[----:B------:R-:W-:Y:S05]  /*1540*/  BSYNC.RECONVERGENT B0 ;  /* 0x0000000000007941 */ /* 0x000fea0003800200 */
.L_x_4360:
        /* <DEDUP_REMOVED lines=35> */
.L_x_4363:
[----:B------:R-:W-:Y:S05]  /*1780*/  BSYNC.RECONVERGENT B0 ;  /* 0x0000000000007941 */ /* 0x000fea0003800200 */
.L_x_4362:
        /* <DEDUP_REMOVED lines=37> */
.L_x_4365:
[----:B------:R-:W-:Y:S05]  /*19e0*/  BSYNC.RECONVERGENT B0 ;  /* 0x0000000000007941 */ /* 0x000fea0003800200 */
.L_x_4364:
        /* <DEDUP_REMOVED lines=37> */
.L_x_4367:
[----:B------:R-:W-:Y:S05]  /*1c40*/  BSYNC.RECONVERGENT B0 ;  /* 0x0000000000007941 */ /* 0x000fea0003800200 */
.L_x_4366:
        /* <DEDUP_REMOVED lines=41> */
.L_x_4369:
[----:B------:R-:W-:Y:S05]  /*1ee0*/  BSYNC.RECONVERGENT B0 ;  /* 0x0000000000007941 */ /* 0x000fea0003800200 */
.L_x_4368:
        /* <DEDUP_REMOVED lines=39> */
.L_x_4371:
[----:B------:R-:W-:Y:S05]  /*2160*/  BSYNC.RECONVERGENT B0 ;  /* 0x0000000000007941 */ /* 0x000fea0003800200 */
.L_x_4370:
        /* <DEDUP_REMOVED lines=45> */
.L_x_4373:
[----:B------:R-:W-:Y:S05]  /*2440*/  BSYNC.RECONVERGENT B0 ;  /* 0x0000000000007941 */ /* 0x000fea0003800200 */
.L_x_4372:
        /* <DEDUP_REMOVED lines=32> */
.L_x_4375:
[----:B------:R-:W-:Y:S05]  /*2650*/  BSYNC.RECONVERGENT B0 ;  /* 0x0000000000007941 */ /* 0x000fea0003800200 */
.L_x_4374:
        /* <DEDUP_REMOVED lines=32> */
.L_x_4377:
[----:B------:R-:W-:Y:S05]  /*2860*/  BSYNC.RECONVERGENT B0 ;  /* 0x0000000000007941 */ /* 0x000fea0003800200 */
.L_x_4376:
        /* <DEDUP_REMOVED lines=32> */
.L_x_4379:
[----:B------:R-:W-:Y:S05]  /*2a70*/  BSYNC.RECONVERGENT B0 ;  /* 0x0000000000007941 */ /* 0x000fea0003800200 */
.L_x_4378:
        /* <DEDUP_REMOVED lines=32> */
.L_x_4381:
[----:B------:R-:W-:Y:S05]  /*2c80*/  BSYNC.RECONVERGENT B0 ;  /* 0x0000000000007941 */ /* 0x000fea0003800200 */
.L_x_4380:
        /* <DEDUP_REMOVED lines=32> */
.L_x_4383:
[----:B------:R-:W-:Y:S05]  /*2e90*/  BSYNC.RECONVERGENT B0 ;  /* 0x0000000000007941 */ /* 0x000fea0003800200 */
.L_x_4382:
        /* <DEDUP_REMOVED lines=22> */
[-C--:B------:R-:W-:Y:S01]  /*3000*/  IADD3 R115, P1, PT, R36, R37.reuse, RZ ;  /* 0x0000002524737210 */ /* 0x080fe20007f3e0ff */
        /* <DEDUP_REMOVED lines=30> */
.L_x_4387:
        /* <DEDUP_REMOVED lines=174> */
[----:B------:R-:W-:-:S03]  /*3cd0*/  HADD2.F32 R113, -RZ, R10.H1_H1 ;  /* 0x3000000aff717230 */ /* 0x000fc60000004100 */
[----:B------:R-:W-:-:S04]  /*3ce0*/  FFMA.FTZ R125, R114, R124, R125 ;  /* 0x0000007c727d7223 */ /* 0x000fc8000001007d */
[----:B------:R-:W-:Y:S01]  /*3cf0*/  FFMA.FTZ R126, R115, R125, R126 ;  /* 0x0000007d737e7223 */ /* 0x000fe2000001007e */
[----:B------:R-:W-:Y:S01]  /*3d00*/  LEA R115, P1, R22, R28, 0x1 ;  /* 0x0000001c16737211 */ /* 0x000fe200078208ff */
[--C-:B------:R-:W-:Y:S02]  /*3d10*/  HADD2.F32 R28, -RZ, R5.reuse.H0_H0 ;  /* 0x20000005ff1c7230 */ /* 0x100fe40000004100 */
[----:B------:R-:W-:Y:S01]  /*3d20*/  FFMA.FTZ R128, R111, R126, R128 ;  /* 0x0000007e6f807223 */ /* 0x000fe20000010080 */
[----:B------:R-:W-:Y:S01]  /*3d30*/  LEA R111, P2, R24, R30, 0x1 ;  /* 0x0000001e186f7211 */ /* 0x000fe200078408ff */
[--C-:B------:R-:W-:Y:S02]  /*3d40*/  HADD2.F32 R30, -RZ, R6.reuse.H0_H0 ;  /* 0x20000006ff1e7230 */ /* 0x100fe40000004100 */
[----:B------:R-:W-:Y:S01]  /*3d50*/  FFMA.FTZ R129, R116, R128, R129 ;  /* 0x0000008074817223 */ /* 0x000fe20000010081 */
[----:B------:R-:W-:Y:S01]  /*3d60*/  IADD3.X R116, PT, PT, R29, R23, RZ, P1, !PT ;  /* 0x000000171d747210 */ /* 0x000fe20000ffe4ff */
[----:B------:R-:W-:Y:S01]  /*3d70*/  HADD2.F32 R29, -RZ, R5.H1_H1 ;  /* 0x30000005ff1d7230 */ /* 0x000fe20000004100 */
[----:B------:R-:W-:Y:S01]  /*3d80*/  ISETP.NE.AND P1, PT, R46, RZ, PT ;  /* 0x000000ff2e00720c */ /* 0x000fe20003f25270 */
[----:B------:R-:W-:Y:S01]  /*3d90*/  FFMA.FTZ R130, R109, R129, R130 ;  /* 0x000000816d827223 */ /* 0x000fe20000010082 */
[----:B------:R-:W-:Y:S01]  /*3da0*/  IADD3.X R112, PT, PT, R31, R25, RZ, P2, !PT ;  /* 0x000000191f707210 */ /* 0x000fe200017fe4ff */
[----:B------:R-:W-:-:S02]  /*3db0*/  HADD2.F32 R31, -RZ, R6.H1_H1 ;  /* 0x30000006ff1f7230 */ /* 0x000fc40000004100 */
[----:B------:R-:W-:Y:S01]  /*3dc0*/  FFMA.FTZ R131, R106, R130, R131 ;  /* 0x000000826a837223 */ /* 0x000fe20000010083 */
[--C-:B------:R-:W-:Y:S02]  /*3dd0*/  HADD2.F32 R106, -RZ, R8.reuse.H0_H0 ;  /* 0x20000008ff6a7230 */ /* 0x100fe40000004100 */
[----:B------:R-:W-:Y:S02]  /*3de0*/  HADD2.F32 R109, -RZ, R8.H1_H1 ;  /* 0x30000008ff6d7230 */ /* 0x000fe40000004100 */
[----:B------:R-:W-:Y:S01]  /*3df0*/  FFMA.FTZ R127, R108, R131, R127 ;  /* 0x000000836c7f7223 */ /* 0x000fe2000001007f */
[----:B------:R-:W-:Y:S02]  /*3e00*/  HADD2.F32 R108, -RZ, R10.H0_H0 ;  /* 0x2000000aff6c7230 */ /* 0x000fe40000004100 */
[----:B------:R-:W-:Y:S02]  /*3e10*/  HADD2.F32 R6, -RZ, R7.H0_H0 ;  /* 0x20000007ff067230 */ /* 0x000fe40000004100 */
[----:B------:R-:W-:Y:S01]  /*3e20*/  FFMA.FTZ R107, R107, R127, R120 ;  /* 0x0000007f6b6b7223 */ /* 0x000fe20000010078 */
[----:B------:R-:W-:-:S02]  /*3e30*/  HADD2.F32 R8, -RZ, R9.H0_H0 ;  /* 0x20000009ff087230 */ /* 0x000fc40000004100 */
[----:B------:R-:W-:Y:S02]  /*3e40*/  HADD2.F32 R10, -RZ, R11.H0_H0 ;  /* 0x2000000bff0a7230 */ /* 0x000fe40000004100 */
        /* <DEDUP_REMOVED lines=12> */
.L_x_4386:
[----:B------:R-:W-:Y:S05]  /*3f10*/  BSYNC.RECONVERGENT B0 ;  /* 0x0000000000007941 */ /* 0x000fea0003800200 */
.L_x_4385:
        /* <DEDUP_REMOVED lines=28> */
.L_x_4384:
        /* <DEDUP_REMOVED lines=28> */
[----:B------:R-:W-:Y:S02]  /*42a0*/  LEA.HI.X R13, R12, R27, R13, 0x1, P0 ;  /* 0x0000001b0c0d7211 */ /* 0x000fe400000f0c0d */
[----:B------:R-:W-:Y:S01]  /*42b0*/  IADD3 R22, P0, PT, R2, R23, RZ ;  /* 0x0000001702167210 */ /* 0x000fe20007f1e0ff */
[----:B-----5:R-:W-:-:S03]  /*42c0*/  IMAD.WIDE.U32 R14, R28, UR20, R20 ;  /* 0x000000141c0e7c25 */ /* 0x020fc6000f8e0014 */
[----:B------:R-:W-:Y:S01]  /*42d0*/  IADD3.X R23, PT, PT, R3, R13, RZ, P0, !PT ;  /* 0x0000000d03177210 */ /* 0x000fe200007fe4ff */
[----:B------:R-:W-:Y:S02]  /*42e0*/  IMAD R15, R29, UR20, R15 ;  /* 0x000000141d0f7c24 */ /* 0x000fe4000f8e020f */
[----:B0-----:R-:W-:-:S04]  /*42f0*/  IMAD.WIDE.U32 R14, R49, R30, R14 ;  /* 0x0000001e310e7225 */ /* 0x001fc800078e000e */
[----:B------:R-:W-:Y:S01]  /*4300*/  IMAD R15, R49, R31, R15 ;  /* 0x0000001f310f7224 */ /* 0x000fe200078e020f */
[----:B----4-:R-:W-:Y:S01]  /*4310*/  STG.E.128 desc[UR18][R22.64], R8 ;  /* 0x0000000816007986 */ /* 0x010fe2000c101d12 */
[----:B--2---:R-:W-:-:S03]  /*4320*/  LEA R25, P1, R14, R50, 0x1 ;  /* 0x000000320e197211 */ /* 0x004fc600078208ff */
[----:B-1----:R-:W-:Y:S01]  /*4330*/  STG.E.128 desc[UR18][R22.64+0x200], R4 ;  /* 0x0002000416007986 */ /* 0x002fe2000c101d12 */
        /* <DEDUP_REMOVED lines=28> */
[----:B------:R-:W-:Y:S01]  /*4500*/  HADD2.F32 R17, -RZ, R17.H1_H1 ;  /* 0x30000011ff117230 */ /* 0x000fe20000004100 */
[----:B------:R-:W0:Y:S01]  /*4510*/  MUFU.EX2 R7, R7 ;  /* 0x0000000700077308 */ /* 0x000e220000000800 */
[----:B-1----:R-:W-:Y:S02]  /*4520*/  HADD2.F32 R25, -RZ, R12.H0_H0 ;  /* 0x2000000cff197230 */ /* 0x002fe40000004100 */
[----:B------:R-:W-:Y:S01]  /*4530*/  FMUL.FTZ R5, R16, -1.4426950216293334961 ;  /* 0xbfb8aa3b10057820 */ /* 0x000fe20000410000 */
[--C-:B------:R-:W-:Y:S02]  /*4540*/  HADD2.F32 R22, -RZ, R19.reuse.H0_H0 ;  /* 0x20000013ff167230 */ /* 0x100fe40000004100 */
[----:B------:R-:W-:Y:S01]  /*4550*/  FMUL.FTZ R4, R26, -1.4426950216293334961 ;  /* 0xbfb8aa3b1a047820 */ /* 0x000fe20000410000 */
[----:B------:R-:W-:-:S02]  /*4560*/  HADD2.F32 R23, -RZ, R19.H1_H1 ;  /* 0x30000013ff177230 */ /* 0x000fc40000004100 */
[----:B------:R-:W-:Y:S01]  /*4570*/  FMUL.FTZ R8, R17, -1.4426950216293334961 ;  /* 0xbfb8aa3b11087820 */ /* 0x000fe20000410000 */
[----:B------:R-:W-:Y:S01]  /*4580*/  HADD2.F32 R27, -RZ, R12.H1_H1 ;  /* 0x3000000cff1b7230 */ /* 0x000fe20000004100 */
[----:B------:R-:W1:Y:S01]  /*4590*/  MUFU.EX2 R11, R11 ;  /* 0x0000000b000b7308 */ /* 0x000e620000000800 */
        /* <DEDUP_REMOVED lines=8> */
[----:B------:R-:W-:Y:S02]  /*4620*/  HADD2.F32 R29, -RZ, R13.H0_H0 ;  /* 0x2000000dff1d7230 */ /* 0x000fe40000004100 */
[----:B------:R-:W-:Y:S01]  /*4630*/  FMUL.FTZ R31, R30, -1.4426950216293334961 ;  /* 0xbfb8aa3b1e1f7820 */ /* 0x000fe20000410000 */
[----:B------:R-:W-:Y:S02]  /*4640*/  HADD2.F32 R50, -RZ, R14.H0_H0 ;  /* 0x2000000eff327230 */ /* 0x000fe40000004100 */
[----:B------:R-:W-:Y:S01]  /*4650*/  FMUL.FTZ R52, R51, -1.4426950216293334961 ;  /* 0xbfb8aa3b33347820 */ /* 0x000fe20000410000 */
[----:B------:R-:W2:Y:S01]  /*4660*/  MUFU.EX2 R5, R5 ;  /* 0x0000000500057308 */ /* 0x000ea20000000800 */
[----:B------:R-:W-:Y:S01]  /*4670*/  FMUL.FTZ R15, R53, -1.4426950216293334961 ;  /* 0xbfb8aa3b350f7820 */ /* 0x000fe20000410000 */
[----:B------:R-:W-:Y:S01]  /*4680*/  FMUL.FTZ R55, R54, -1.4426950216293334961 ;  /* 0xbfb8aa3b36377820 */ /* 0x000fe20000410000 */
[----:B------:R-:W-:Y:S01]  /*4690*/  FMUL.FTZ R13, R29, -1.4426950216293334961 ;  /* 0xbfb8aa3b1d0d7820 */ /* 0x000fe20000410000 */
[----:B------:R-:W-:Y:S01]  /*46a0*/  FMUL.FTZ R14, R50, -1.4426950216293334961 ;  /* 0xbfb8aa3b320e7820 */ /* 0x000fe20000410000 */
[----:B0-----:R-:W-:Y:S01]  /*46b0*/  FADD.FTZ R7, R7, 1 ;  /* 0x3f80000007077421 */ /* 0x001fe20000010000 */
[----:B-1----:R-:W-:-:S02]  /*46c0*/  FADD.FTZ R11, R11, 1 ;  /* 0x3f8000000b0b7421 */ /* 0x002fc40000010000 */
        /* <DEDUP_REMOVED lines=56> */
[----:B--2---:R-:W-:-:S04]  /*4a50*/  FMUL.FTZ R12, R53, R58 ;  /* 0x0000003a350c7220 */ /* 0x004fc80000410000 */
[----:B------:R-:W-:-:S03]  /*4a60*/  FMUL.FTZ R12, R12, R65 ;  /* 0x000000410c0c7220 */ /* 0x000fc60000410000 */
[----:B------:R-:W2:Y:S01]  /*4a70*/  MUFU.RCP R24, R24 ;  /* 0x0000001800187308 */ /* 0x000ea20000001000 */
[----:B---3--:R-:W-:Y:S01]  /*4a80*/  FMUL.FTZ R11, R54, R11 ;  /* 0x0000000b360b7220 */ /* 0x008fe20000410000 */
[----:B0-----:R-:W-:-:S04]  /*4a90*/  IMAD.WIDE.U32 R20, R4, UR20, R20 ;  /* 0x0000001404147c25 */ /* 0x001fc8000f8e0014 */
[----:B------:R-:W-:Y:S02]  /*4aa0*/  FMUL.FTZ R11, R11, R64 ;  /* 0x000000400b0b7220 */ /* 0x000fe40000410000 */
[----:B------:R-:W0:Y:S01]  /*4ab0*/  MUFU.RCP R28, R28 ;  /* 0x0000001c001c7308 */ /* 0x000e220000001000 */
[----:B----4-:R-:W-:Y:S02]  /*4ac0*/  FMUL.FTZ R22, R22, R19 ;  /* 0x0000001316167220 */ /* 0x010fe40000410000 */
[----:B------:R-:W-:Y:S01]  /*4ad0*/  F2FP.F16.F32.PACK_AB R15, R11, R12 ;  /* 0x0000000c0b0f723e */ /* 0x000fe200000000ff */
[----:B------:R-:W-:Y:S02]  /*4ae0*/  IMAD R21, R5, UR20, R21 ;  /* 0x0000001405157c24 */ /* 0x000fe4000f8e0215 */
[----:B------:R-:W-:Y:S01]  /*4af0*/  FMUL.FTZ R22, R22, R73 ;  /* 0x0000004916167220 */ /* 0x000fe20000410000 */
[----:B-1----:R-:W-:Y:S01]  /*4b00*/  IMAD.WIDE.U32 R4, R49, R6, R20 ;  /* 0x0000000631047225 */ /* 0x002fe200078e0014 */
[----:B------:R-:W1:Y:S03]  /*4b10*/  MUFU.RCP R56, R13 ;  /* 0x0000000d00387308 */ /* 0x000e660000001000 */
[----:B--2---:R-:W-:Y:S01]  /*4b20*/  FMUL.FTZ R23, R23, R24 ;  /* 0x0000001817177220 */ /* 0x004fe20000410000 */
[----:B------:R-:W-:-:S03]  /*4b30*/  IMAD R7, R49, R7, R5 ;  /* 0x0000000731077224 */ /* 0x000fc600078e0205 */
[----:B------:R-:W-:Y:S01]  /*4b40*/  FMUL.FTZ R23, R23, R72 ;  /* 0x0000004817177220 */ /* 0x000fe20000410000 */
[----:B------:R-:W2:Y:S01]  /*4b50*/  MUFU.RCP R31, R31 ;  /* 0x0000001f001f7308 */ /* 0x000ea20000001000 */
[----:B0-----:R-:W-:-:S03]  /*4b60*/  FMUL.FTZ R27, R27, R28 ;  /* 0x0000001c1b1b7220 */ /* 0x001fc60000410000 */
[----:B------:R-:W-:Y:S01]  /*4b70*/  F2FP.F16.F32.PACK_AB R19, R23, R22 ;  /* 0x000000161713723e */ /* 0x000fe200000000ff */
[----:B------:R-:W-:Y:S01]  /*4b80*/  BAR.SYNC.DEFER_BLOCKING 0x0 ;  /* 0x0000000000007b1d */ /* 0x000fe20000010000 */
[----:B------:R-:W-:-:S05]  /*4b90*/  FMUL.FTZ R27, R27, R70 ;  /* 0x000000461b1b7220 */ /* 0x000fca0000410000 */
[----:B------:R-:W0:Y:S01]  /*4ba0*/  MUFU.RCP R59, R14 ;  /* 0x0000000e003b7308 */ /* 0x000e220000001000 */
[----:B-1----:R-:W-:Y:S01]  /*4bb0*/  FMUL.FTZ R10, R29, R56 ;  /* 0x000000381d0a7220 */ /* 0x002fe20000410000 */
[----:B------:R-:W-:Y:S01]  /*4bc0*/  F2FP.F16.F32.PACK_AB R12, R27, R8 ;  /* 0x000000081b0c723e */ /* 0x000fe200000000ff */
[----:B------:R-:W1:Y:S02]  /*4bd0*/  LDC.64 R22, c[0x0][0x490] ;  /* 0x00012400ff167b82 */ /* 0x000e640000000a00 */
[----:B------:R-:W-:-:S03]  /*4be0*/  FMUL.FTZ R10, R10, R69 ;  /* 0x000000450a0a7220 */ /* 0x000fc60000410000 */
[----:B------:R-:W3:Y:S01]  /*4bf0*/  MUFU.RCP R52, R52 ;  /* 0x0000003400347308 */ /* 0x000ee20000001000 */
[----:B--2---:R-:W-:-:S04]  /*4c00*/  FMUL.FTZ R9, R30, R31 ;  /* 0x0000001f1e097220 */ /* 0x004fc80000410000 */
[----:B------:R-:W-:Y:S01]  /*4c10*/  FMUL.FTZ R9, R9, R68 ;  /* 0x0000004409097220 */ /* 0x000fe20000410000 */
[----:B0-----:R-:W-:-:S04]  /*4c20*/  FMUL.FTZ R50, R50, R59 ;  /* 0x0000003b32327220 */ /* 0x001fc80000410000 */
[----:B------:R-:W-:Y:S01]  /*4c30*/  F2FP.F16.F32.PACK_AB R13, R9, R10 ;  /* 0x0000000a090d723e */ /* 0x000fe200000000ff */
[----:B------:R-:W-:Y:S01]  /*4c40*/  STS.128 [R0], R16 ;  /* 0x0000001000007388 */ /* 0x000fe20000000c00 */
[----:B------:R-:W-:Y:S01]  /*4c50*/  FMUL.FTZ R50, R50, R67 ;  /* 0x0000004332327220 */ /* 0x000fe20000410000 */
[----:B---3--:R-:W-:Y:S01]  /*4c60*/  FMUL.FTZ R51, R51, R52 ;  /* 0x0000003433337220 */ /* 0x008fe20000410000 */
[----:B-1----:R-:W-:-:S03]  /*4c70*/  LEA R5, P0, R4, R22, 0x1 ;  /* 0x0000001604057211 */ /* 0x002fc600078008ff */
[----:B------:R-:W-:Y:S01]  /*4c80*/  FMUL.FTZ R51, R51, R66 ;  /* 0x0000004233337220 */ /* 0x000fe20000410000 */
[----:B------:R-:W-:Y:S02]  /*4c90*/  LEA.HI.X R7, R4, R23, R7, 0x1, P0 ;  /* 0x0000001704077211 */ /* 0x000fe400000f0c07 */
[----:B------:R-:W-:Y:S02]  /*4ca0*/  IADD3 R4, P0, PT, R2, R5, RZ ;  /* 0x0000000502047210 */ /* 0x000fe40007f1e0ff */
[----:B------:R-:W-:Y:S02]  /*4cb0*/  F2FP.F16.F32.PACK_AB R14, R51, R50 ;  /* 0x00000032330e723e */ /* 0x000fe400000000ff */
[----:B------:R-:W-:Y:S02]  /*4cc0*/  IADD3.X R5, PT, PT, R3, R7, RZ, P0, !PT ;  /* 0x0000000703057210 */ /* 0x000fe400007fe4ff */
[----:B------:R-:W-:Y:S01]  /*4cd0*/  ISETP.GE.AND P0, PT, R38, UR5, PT ;  /* 0x0000000526007c0c */ /* 0x000fe2000bf06270 */
        /* <DEDUP_REMOVED lines=8> */
.L_x_4389:
        /* <DEDUP_REMOVED lines=10> */
.L_x_5125:


//--------------------- .text._Z25selective_scan_fwd_kernelI32Selective_Scan_fwd_kernel_traitsILi32ELi8ELi1ELb0ELb0ELb0ELb0EN3c104HalfEfEEv13SSMParamsBase --------------------------
	.section	.text._Z25selective_scan_fwd_kernelI32Selective_Scan_fwd_kernel_traitsILi32ELi8ELi1ELb0ELb0ELb0ELb0EN3c104HalfEfEEv13SSMParamsBase,"ax",@progbits
	.align	128
        .global         _Z25selective_scan_fwd_kernelI32Selective_Scan_fwd_kernel_traitsILi32ELi8ELi1ELb0ELb0ELb0ELb0EN3c104HalfEfEEv13SSMParamsBase
        .type           _Z25selective_scan_fwd_kernelI32Selective_Scan_fwd_kernel_traitsILi32ELi8ELi1ELb0ELb0ELb0ELb0EN3c104HalfEfEEv13SSMParamsBase,@function
        .size           _Z25selective_scan_fwd_kernelI32Selective_Scan_fwd_kernel_traitsILi32ELi8ELi1ELb0ELb0ELb0ELb0EN3c104HalfEfEEv13SSMParamsBase,(.L_x_5126 - _Z25selective_scan_fwd_kernelI32Selective_Scan_fwd_kernel_traitsILi32ELi8ELi1ELb0ELb0ELb0ELb0EN3c104HalfEfEEv13SSMParamsBase)
        .other          _Z25selective_scan_fwd_kernelI32Selective_Scan_fwd_kernel_traitsILi32ELi8ELi1ELb0ELb0ELb0ELb0EN3c104HalfEfEEv13SSMParamsBase,@"STO_CUDA_ENTRY STV_DEFAULT"
_Z25selective_scan_fwd_kernelI32Selective_Scan_fwd_kernel_traitsILi32ELi8ELi1ELb0ELb0ELb0ELb0EN3c104HalfEfEEv13SSMParamsBase:
.text._Z25selective_scan_fwd_kernelI32Selective_Scan_fwd_kernel_traitsILi32ELi8ELi1ELb0ELb0ELb0ELb0EN3c104HalfEfEEv13SSMParamsBase:
[----:B------:R-:W-:Y:S08]  /*0000*/  LDC R1, c[0x0][0x37c] ;  /* 0x0000df00ff017b82 */ /* 0x000ff00000000800 */
[----:B------:R-:W0:Y:S01]  /*0010*/  LDC.64 R2, c[0x0][0x458] ;  /* 0x00011600ff027b82 */ /* 0x000e220000000a00 */
[----:B------:R-:W1:Y:S01]  /*0020*/  S2R R17, SR_CTAID.Y ;  /* 0x0000000000117919 */ /* 0x000e620000002600 */
[----:B------:R-:W2:Y:S01]  /*0030*/  LDCU.64 UR16, c[0x0][0x358] ;  /* 0x00006b00ff1077ac */ /* 0x000ea20008000a00 */
[----:B------:R-:W-:-:S02]  /*0040*/  HFMA2 R0, -RZ, RZ, 0, 0 ;  /* 0x00000000ff007431 */ /* 0x000fc400000001ff */
[----:B------:R-:W-:Y:S01]  /*0050*/  IMAD.MOV.U32 R20, RZ, RZ, RZ ;  /* 0x000000ffff147224 */ /* 0x000fe200078e00ff */
[----:B------:R-:W3:Y:S02]  /*0060*/  LDCU.128 UR8, c[0x0][0x3f0] ;  /* 0x00007e00ff0877ac */ /* 0x000ee40008000c00 */
        /* <DEDUP_REMOVED lines=22> */
[----:B--2---:R-:W-:Y:S01]  /*01d0*/  MOV R2, UR4 ;  /* 0x0000000400027c02 */ /* 0x004fe20008000f00 */
[----:B------:R-:W-:Y:S01]  /*01e0*/  IMAD.U32 R3, RZ, RZ, UR5 ;  /* 0x00000005ff037e24 */ /* 0x000fe2000f8e00ff */
[----:B0-----:R-:W-:Y:S01]  /*01f0*/  MOV R4, UR6 ;  /* 0x0000000600047c02 */ /* 0x001fe20008000f00 */
[----:B------:R-:W-:Y:S01]  /*0200*/  IMAD.U32 R5, RZ, RZ, UR7 ;  /* 0x00000007ff057e24 */ /* 0x000fe2000f8e00ff */
[----:B------:R-:W-:Y:S07]  /*0210*/  @!P0 EXIT ;  /* 0x000000000000894d */ /* 0x000fee0003800000 */
[----:B------:R-:W0:Y:S01]  /*0220*/  S2R R21, SR_TID.X ;  /* 0x0000000000157919 */ /* 0x000e220000002100 */
[----:B------:R-:W2:Y:S01]  /*0230*/  LDC.64 R14, c[0x0][0x428] ;  /* 0x00010a00ff0e7b82 */ /* 0x000ea20000000a00 */
[----:B------:R-:W-:Y:S01]  /*0240*/  MOV R3, UR9 ;  /* 0x0000000900037c02 */ /* 0x000fe20008000f00 */
[----:B------:R-:W-:Y:S01]  /*0250*/  IMAD.U32 R5, RZ, RZ, UR8 ;  /* 0x00000008ff057e24 */ /* 0x000fe2000f8e00ff */
[----:B------:R-:W3:Y:S01]  /*0260*/  LDCU.64 UR6, c[0x0][0x3b8] ;  /* 0x00007700ff0677ac */ /* 0x000ee20008000a00 */
        /* <DEDUP_REMOVED lines=14> */
[----:B------:R-:W-:Y:S02]  /*0350*/  IMAD R29, R3, R12, RZ ;  /* 0x0000000c031d7224 */ /* 0x000fe400078e02ff */
[----:B---3--:R-:W-:Y:S01]  /*0360*/  IMAD.WIDE.U32 R12, R17, UR6, RZ ;  /* 0x00000006110c7c25 */ /* 0x008fe2000f8e00ff */
[----:B-1----:R-:W-:-:S03]  /*0370*/  UISETP.LT.AND UP0, UPT, UR4, 0x1, UPT ;  /* 0x000000010400788c */ /* 0x002fc6000bf01270 */
[C---:B--2---:R-:W-:Y:S01]  /*0380*/  IMAD.WIDE.U32 R10, R17.reuse, R14, RZ ;  /* 0x0000000e110a7225 */ /* 0x044fe200078e00ff */
[----:B------:R-:W1:Y:S01]  /*0390*/  LDC.64 R34, c[0x0][0x450] ;  /* 0x00011400ff227b82 */ /* 0x000e620000000a00 */
[----:B0-----:R-:W-:Y:S02]  /*03a0*/  LEA R24, P0, R12, R30, 0x2 ;  /* 0x0000001e0c187211 */ /* 0x001fe400078010ff */
[----:B------:R-:W-:Y:S02]  /*03b0*/  IMAD R11, R17, R15, R11 ;  /* 0x0000000f110b7224 */ /* 0x000fe400078e020b */
[----:B------:R-:W-:Y:S02]  /*03c0*/  IMAD.SHL.U32 R30, R21, 0x8, RZ ;  /* 0x00000008151e7824 */ /* 0x000fe400078e00ff */
[C---:B------:R-:W-:Y:S01]  /*03d0*/  IMAD.WIDE.U32 R26, R17.reuse, UR8, RZ ;  /* 0x00000008111a7c25 */ /* 0x040fe2000f8e00ff */
[----:B------:R-:W0:Y:S02]  /*03e0*/  LDC.64 R36, c[0x0][0x440] ;  /* 0x00011000ff247b82 */ /* 0x000e240000000a00 */
[C---:B------:R-:W-:Y:S01]  /*03f0*/  IADD3 R38, PT, PT, R30.reuse, 0x5, RZ ;  /* 0x000000051e267810 */ /* 0x040fe20007ffe0ff */
[----:B------:R-:W-:Y:S01]  /*0400*/  IMAD.WIDE.U32 R14, R17, R22, RZ ;  /* 0x00000016110e7225 */ /* 0x000fe200078e00ff */
[----:B------:R-:W-:-:S03]  /*0410*/  IADD3 R40, PT, PT, R30, 0x7, RZ ;  /* 0x000000071e287810 */ /* 0x000fc60007ffe0ff */
[C---:B------:R-:W-:Y:S01]  /*0420*/  IMAD R25, R17.reuse, UR7, R13 ;  /* 0x0000000711197c24 */ /* 0x040fe2000f8e020d */
[----:B------:R-:W2:Y:S01]  /*0430*/  LDC.64 R8, c[0x0][0x3c0] ;  /* 0x0000f000ff087b82 */ /* 0x000ea20000000a00 */
[----:B----4-:R-:W-:Y:S01]  /*0440*/  IMAD.WIDE.U32 R2, R18, UR18, R10 ;  /* 0x0000001212027c25 */ /* 0x010fe2000f8e000a */
[----:B------:R-:W-:Y:S02]  /*0450*/  LOP3.LUT R10, R30, 0x1f00, RZ, 0xc0, !PT ;  /* 0x00001f001e0a7812 */ /* 0x000fe400078ec0ff */
[----:B------:R-:W-:Y:S01]  /*0460*/  LEA.HI.X R25, R12, R31, R25, 0x2, P0 ;  /* 0x0000001f0c197211 */ /* 0x000fe200000f1419 */
[C---:B------:R-:W-:Y:S01]  /*0470*/  IMAD R13, R17.reuse, R23, R15 ;  /* 0x00000017110d7224 */ /* 0x040fe200078e020f */
[----:B------:R-:W-:Y:S01]  /*0480*/  LOP3.LUT R41, R10, 0x1f, R21, 0xf8, !PT ;  /* 0x0000001f0a297812 */ /* 0x000fe200078ef815 */
[----:B------:R-:W-:Y:S01]  /*0490*/  IMAD R17, R17, UR9, R27 ;  /* 0x0000000911117c24 */ /* 0x000fe2000f8e021b */
[----:B------:R-:W3:Y:S01]  /*04a0*/  LDC.64 R6, c[0x0][0x3e0] ;  /* 0x0000f800ff067b82 */ /* 0x000ee20000000a00 */
[C---:B-1----:R-:W-:Y:S01]  /*04b0*/  LEA R23, P1, R26.reuse, R34, 0x2 ;  /* 0x000000221a177211 */ /* 0x042fe200078210ff */
[----:B------:R-:W-:Y:S01]  /*04c0*/  IMAD R29, R29, UR4, RZ ;  /* 0x000000041d1d7c24 */ /* 0x000fe2000f8e02ff */
[----:B------:R-:W-:Y:S01]  /*04d0*/  USEL UR4, UR4, 0x1, !UP0 ;  /* 0x0000000104047887 */ /* 0x000fe2000c000000 */
[----:B------:R-:W-:Y:S01]  /*04e0*/  IMAD R28, R19, UR18, R3 ;  /* 0x00000012131c7c24 */ /* 0x000fe2000f8e0203 */
[----:B------:R-:W-:Y:S01]  /*04f0*/  LEA.HI.X R26, R26, R35, R17, 0x2, P1 ;  /* 0x000000231a1a7211 */ /* 0x000fe200008f1411 */
[----:B------:R-:W-:Y:S01]  /*0500*/  VIADD R35, R30, 0x2 ;  /* 0x000000021e237836 */ /* 0x000fe20000000000 */
[----:B------:R-:W-:Y:S01]  /*0510*/  MOV R31, RZ ;  /* 0x000000ff001f7202 */ /* 0x000fe20000000f00 */
[----:B------:R-:W1:Y:S01]  /*0520*/  LDC.64 R4, c[0x0][0x3a8] ;  /* 0x0000ea00ff047b82 */ /* 0x000e620000000a00 */
[----:B0-----:R-:W-:Y:S01]  /*0530*/  LEA R22, P2, R14, R36, 0x2 ;  /* 0x000000240e167211 */ /* 0x001fe200078410ff */
[C---:B------:R-:W-:Y:S01]  /*0540*/  VIADD R39, R30.reuse, 0x6 ;  /* 0x000000061e277836 */ /* 0x040fe20000000000 */
[----:B------:R-:W-:Y:S01]  /*0550*/  IADD3 R34, PT, PT, R30, 0x1, RZ ;  /* 0x000000011e227810 */ /* 0x000fe20007ffe0ff */
[----:B------:R-:W0:Y:S01]  /*0560*/  LDCU.U8 UR9, c[0x0][0x39e] ;  /* 0x000073c0ff0977ac */ /* 0x000e220008000000 */
[----:B------:R-:W-:Y:S01]  /*0570*/  LEA.HI.X R27, R14, R37, R13, 0x2, P2 ;  /* 0x000000250e1b7211 */ /* 0x000fe200010f140d */
[C---:B------:R-:W-:Y:S01]  /*0580*/  VIADD R37, R30.reuse, 0x4 ;  /* 0x000000041e257836 */ /* 0x040fe20000000000 */
[----:B------:R-:W-:Y:S01]  /*0590*/  IADD3 R36, PT, PT, R30, 0x3, RZ ;  /* 0x000000031e247810 */ /* 0x000fe20007ffe0ff */
[----:B------:R-:W-:Y:S01]  /*05a0*/  UIADD3 UR7, UPT, UPT, -UR4, URZ, URZ ;  /* 0x000000ff04077290 */ /* 0x000fe2000fffe1ff */
[----:B--2---:R-:W-:-:S02]  /*05b0*/  SHF.L.U64.HI R9, R8, 0x2, R9 ;  /* 0x0000000208097819 */ /* 0x004fc40000010209 */
[C---:B------:R-:W-:Y:S02]  /*05c0*/  LOP3.LUT R44, R41.reuse, 0x20, RZ, 0xfc, !PT ;  /* 0x00000020292c7812 */ /* 0x040fe400078efcff */
[C---:B------:R-:W-:Y:S02]  /*05d0*/  LOP3.LUT R45, R41.reuse, 0x40, RZ, 0xfc, !PT ;  /* 0x00000040292d7812 */ /* 0x040fe400078efcff */
[C---:B------:R-:W-:Y:S02]  /*05e0*/  LOP3.LUT R46, R41.reuse, 0x60, RZ, 0xfc, !PT ;  /* 0x00000060292e7812 */ /* 0x040fe400078efcff */
[----:B---3--:R-:W-:Y:S02]  /*05f0*/  SHF.L.U64.HI R7, R6, 0x2, R7 ;  /* 0x0000000206077819 */ /* 0x008fe40000010207 */
[C---:B------:R-:W-:Y:S02]  /*0600*/  LOP3.LUT R47, R41.reuse, 0x80, RZ, 0xfc, !PT ;  /* 0x00000080292f7812 */ /* 0x040fe400078efcff */
[----:B------:R-:W-:-:S02]  /*0610*/  LOP3.LUT R48, R41, 0xa0, RZ, 0xfc, !PT ;  /* 0x000000a029307812 */ /* 0x000fc400078efcff */
[C---:B------:R-:W-:Y:S02]  /*0620*/  LOP3.LUT R49, R41.reuse, 0xc0, RZ, 0xfc, !PT ;  /* 0x000000c029317812 */ /* 0x040fe400078efcff */
[----:B-1----:R-:W-:Y:S02]  /*0630*/  SHF.L.U64.HI R5, R4, 0x2, R5 ;  /* 0x0000000204057819 */ /* 0x002fe40000010205 */
[----:B0-----:R-:W-:-:S07]  /*0640*/  LOP3.LUT R50, R41, 0xe0, RZ, 0xfc, !PT ;  /* 0x000000e029327812 */ /* 0x001fce00078efcff */
.L_x_4410:
[----:B0-----:R-:W0:Y:S01]  /*0650*/  LDCU UR4, c[0x0][0x388] ;  /* 0x00007100ff0477ac */ /* 0x001e220008000800 */
[----:B------:R-:W-:Y:S01]  /*0660*/  IMAD.SHL.U32 R51, R31, 0x100, RZ ;  /* 0x000001001f337824 */ /* 0x000fe200078e00ff */
[----:B------:R-:W-:Y:S02]  /*0670*/  SHF.L.U32 R10, R41, 0x1, RZ ;  /* 0x00000001290a7819 */ /* 0x000fe400000006ff */
        /* <DEDUP_REMOVED lines=36> */
[----:B------:R-:W-:Y:S01]  /*08c0*/  PRMT R64, RZ, 0x7610, R64 ;  /* 0x00007610ff407816 */ /* 0x000fe20000000040 */
[C---:B0-----:R-:W-:Y:S01]  /*08d0*/  VIADD R53, R56.reuse, 0x20 ;  /* 0x0000002038357836 */ /* 0x041fe20000000000 */
[C---:B------:R-:W-:Y:S01]  /*08e0*/  IADD3 R57, PT, PT, R56.reuse, 0x40, RZ ;  /* 0x0000004038397810 */ /* 0x040fe20007ffe0ff */
[C---:B------:R-:W-:Y:S01]  /*08f0*/  VIADD R59, R56.reuse, 0x60 ;  /* 0x00000060383b7836 */ /* 0x040fe20000000000 */
[CC--:B------:R-:W-:Y:S01]  /*0900*/  LEA.HI.SX32 R55, R56.reuse, R56.reuse, 0x1b ;  /* 0x0000003838377211 */ /* 0x0c0fe200078fdaff */
[----:B------:R-:W-:Y:S01]  /*0910*/  VIADD R61, R56, 0xe0 ;  /* 0x000000e0383d7836 */ /* 0x000fe20000000000 */
[-C--:B------:R-:W-:Y:S02]  /*0920*/  LEA.HI.SX32 R53, R53, R56.reuse, 0x1b ;  /* 0x0000003835357211 */ /* 0x080fe400078fdaff */
[----:B------:R-:W-:Y:S02]  /*0930*/  LEA.HI.SX32 R57, R57, R56, 0x1b ;  /* 0x0000003839397211 */ /* 0x000fe400078fdaff */
[----:B------:R-:W-:-:S02]  /*0940*/  LEA R54, R53, UR4, 0x1 ;  /* 0x0000000435367c11 */ /* 0x000fc4000f8e08ff */
[----:B------:R-:W-:Y:S02]  /*0950*/  LEA R55, R55, UR4, 0x1 ;  /* 0x0000000437377c11 */ /* 0x000fe4000f8e08ff */
[----:B------:R-:W-:Y:S01]  /*0960*/  LEA R53, R57, UR4, 0x1 ;  /* 0x0000000439357c11 */ /* 0x000fe2000f8e08ff */
[C---:B------:R-:W-:Y:S01]  /*0970*/  VIADD R57, R56.reuse, 0xa0 ;  /* 0x000000a038397836 */ /* 0x040fe20000000000 */
[C---:B------:R-:W-:Y:S02]  /*0980*/  IADD3 R15, PT, PT, R56.reuse, 0x80, RZ ;  /* 0x00000080380f7810 */ /* 0x040fe40007ffe0ff */
        /* <DEDUP_REMOVED lines=9> */
[----:B------:R-:W-:Y:S02]  /*0a20*/  LEA R59, R59, UR4, 0x1 ;  /* 0x000000043b3b7c11 */ /* 0x000fe4000f8e08ff */
[----:B------:R-:W-:Y:S02]  /*0a30*/  LEA R60, R60, UR4, 0x1 ;  /* 0x000000043c3c7c11 */ /* 0x000fe4000f8e08ff */
[----:B------:R-:W-:Y:S02]  /*0a40*/  PRMT R67, RZ, 0x7610, R67 ;  /* 0x00007610ff437816 */ /* 0x000fe40000000043 */
        /* <DEDUP_REMOVED lines=8> */
[----:B------:R-:W-:-:S03]  /*0ad0*/  LEA R61, R61, UR4, 0x1 ;  /* 0x000000043d3d7c11 */ /* 0x000fc6000f8e08ff */
        /* <DEDUP_REMOVED lines=26> */
[----:B------:R0:W4:Y:S02]  /*0c80*/  @!P6 LDG.E.U16 R63, desc[UR16][R10.64+0x1c0] ;  /* 0x0001c0100a3fe981 */ /* 0x000124000c1e1500 */
[----:B0-----:R-:W0:Y:S01]  /*0c90*/  LDC R10, c[0x0][0x38c] ;  /* 0x0000e300ff0a7b82 */ /* 0x001e220000000800 */
[----:B------:R-:W-:Y:S01]  /*0ca0*/  BSSY.RECONVERGENT B0, `(.L_x_4390) ;  /* 0x0000047000007945 */ /* 0x000fe20003800200 */
        /* <DEDUP_REMOVED lines=23> */
[----:B----4-:R-:W-:Y:S02]  /*0e20*/  HADD2.F32 R67, -RZ, R67.H0_H0 ;  /* 0x20000043ff437230 */ /* 0x010fe40000004100 */
[----:B0-----:R-:W-:Y:S02]  /*0e30*/  HADD2.F32 R63, -RZ, R64.H0_H0 ;  /* 0x20000040ff3f7230 */ /* 0x001fe40000004100 */
        /* <DEDUP_REMOVED lines=45> */
.L_x_4391:
[----:B------:R-:W-:Y:S05]  /*1110*/  BSYNC.RECONVERGENT B0 ;  /* 0x0000000000007941 */ /* 0x000fea0003800200 */
.L_x_4390:
        /* <DEDUP_REMOVED lines=35> */
.L_x_4393:
[----:B------:R-:W-:Y:S05]  /*1350*/  BSYNC.RECONVERGENT B0 ;  /* 0x0000000000007941 */ /* 0x000fea0003800200 */
.L_x_4392:
        /* <DEDUP_REMOVED lines=39> */
.L_x_4395:
[----:B------:R-:W-:Y:S05]  /*15d0*/  BSYNC.RECONVERGENT B0 ;  /* 0x0000000000007941 */ /* 0x000fea0003800200 */
.L_x_4394:
        /* <DEDUP_REMOVED lines=32> */
.L_x_4397:
[----:B------:R-:W-:Y:S05]  /*17e0*/  BSYNC.RECONVERGENT B0 ;  /* 0x0000000000007941 */ /* 0x000fea0003800200 */
.L_x_4396:
        /* <DEDUP_REMOVED lines=32> */
.L_x_4399:
[----:B------:R-:W-:Y:S05]  /*19f0*/  BSYNC.RECONVERGENT B0 ;  /* 0x0000000000007941 */ /* 0x000fea0003800200 */
.L_x_4398:
        /* <DEDUP_REMOVED lines=32> */
.L_x_4401:
[----:B------:R-:W-:Y:S05]  /*1c00*/  BSYNC.RECONVERGENT B0 ;  /* 0x0000000000007941 */ /* 0x000fea0003800200 */
.L_x_4400:
        /* <DEDUP_REMOVED lines=32> */
.L_x_4403:
[----:B------:R-:W-:Y:S05]  /*1e10*/  BSYNC.RECONVERGENT B0 ;  /* 0x0000000000007941 */ /* 0x000fea0003800200 */
.L_x_4402:
        /* <DEDUP_REMOVED lines=32> */
.L_x_4405:
[----:B------:R-:W-:Y:S05]  /*2020*/  BSYNC.RECONVERGENT B0 ;  /* 0x0000000000007941 */ /* 0x000fea0003800200 */
.L_x_4404:
        /* <DEDUP_REMOVED lines=19> */
[----:B------:R-:W-:Y:S02]  /*2160*/  IMAD R78, R31, R10, RZ ;  /* 0x0000000a1f4e7224 */ /* 0x000fe400078e02ff */
[----:B------:R-:W-:Y:S01]  /*2170*/  FMUL.FTZ R91, R11, R68 ;  /* 0x000000440b5b7220 */ /* 0x000fe20000410000 */
[----:B------:R-:W-:Y:S01]  /*2180*/  FMUL.FTZ R86, R17, R67 ;  /* 0x0000004311567220 */ /* 0x000fe20000410000 */
[----:B------:R-:W0:Y:S01]  /*2190*/  LDC.64 R10, c[0x0][0x480] ;  /* 0x00012000ff0a7b82 */ /* 0x000e220000000a00 */
[----:B------:R-:W-:Y:S01]  /*21a0*/  ISETP.GE.U32.AND P5, PT, R39, R13, PT ;  /* 0x0000000d2700720c */ /* 0x000fe20003fa6070 */
[----:B------:R-:W-:Y:S01]  /*21b0*/  FMUL.FTZ R85, R18, R69 ;  /* 0x0000004512557220 */ /* 0x000fe20000410000 */
[----:B------:R-:W-:Y:S01]  /*21c0*/  ISETP.GE.U32.AND P6, PT, R40, R13, PT ;  /* 0x0000000d2800720c */ /* 0x000fe20003fc6070 */
[----:B------:R-:W-:Y:S01]  /*21d0*/  FMUL.FTZ R92, R19, R62 ;  /* 0x0000003e135c7220 */ /* 0x000fe20000410000 */
[----:B------:R-:W-:Y:S01]  /*21e0*/  P2R R103, PR, RZ, 0x20 ;  /* 0x00000020ff677803 */ /* 0x000fe20000000000 */
[----:B------:R-:W-:Y:S01]  /*21f0*/  FMUL.FTZ R90, R12, R63 ;  /* 0x0000003f0c5a7220 */ /* 0x000fe20000410000 */
[----:B------:R-:W-:Y:S01]  /*2200*/  FSEL R86, R86, RZ, !P5 ;  /* 0x000000ff56567208 */ /* 0x000fe20006800000 */
[----:B------:R-:W-:Y:S01]  /*2210*/  FMUL.FTZ R89, R79, R64 ;  /* 0x000000404f597220 */ /* 0x000fe20000410000 */
[----:B------:R-:W-:Y:S01]  /*2220*/  ISETP.NE.AND P5, PT, R31, RZ, PT ;  /* 0x000000ff1f00720c */ /* 0x000fe20003fa5270 */
[----:B------:R-:W-:Y:S01]  /*2230*/  FMUL.FTZ R88, R15, R65 ;  /* 0x000000410f587220 */ /* 0x000fe20000410000 */
[----:B------:R-:W-:Y:S01]  /*2240*/  P2R R102, PR, RZ, 0x40 ;  /* 0x00000040ff667803 */ /* 0x000fe20000000000 */
[----:B------:R-:W-:Y:S01]  /*2250*/  FMUL.FTZ R87, R81, R66 ;  /* 0x0000004251577220 */ /* 0x000fe20000410000 */
[----:B------:R-:W-:Y:S01]  /*2260*/  FSEL R85, R85, RZ, !P6 ;  /* 0x000000ff55557208 */ /* 0x000fe20007000000 */
[----:B------:R-:W-:Y:S01]  /*2270*/  IMAD.MOV.U32 R83, RZ, RZ, R22 ;  /* 0x000000ffff537224 */ /* 0x000fe200078e0016 */
[----:B------:R-:W-:Y:S01]  /*2280*/  ISETP.NE.OR P6, PT, R21, RZ, !P5 ;  /* 0x000000ff1500720c */ /* 0x000fe20006fc5670 */
[----:B------:R-:W-:Y:S01]  /*2290*/  IMAD.MOV.U32 R82, RZ, RZ, R26 ;  /* 0x000000ffff527224 */ /* 0x000fe200078e001a */
[-C--:B------:R-:W-:Y:S01]  /*22a0*/  ISETP.GE.U32.AND P0, PT, R38, R13.reuse, PT ;  /* 0x0000000d2600720c */ /* 0x080fe20003f06070 */
[----:B------:R-:W-:Y:S01]  /*22b0*/  UIADD3 UR5, UPT, UPT, UR4, 0x240, URZ ;  /* 0x0000024004057890 */ /* 0x000fe2000fffe0ff */
[-C--:B------:R-:W-:Y:S01]  /*22c0*/  ISETP.GE.U32.AND P1, PT, R37, R13.reuse, PT ;  /* 0x0000000d2500720c */ /* 0x080fe20003f26070 */
[----:B------:R-:W-:Y:S01]  /*22d0*/  UMOV UR6, UR7 ;  /* 0x0000000700067c82 */ /* 0x000fe20008000000 */
[----:B------:R-:W-:-:S02]  /*22e0*/  ISETP.GE.U32.AND P2, PT, R36, R13, PT ;  /* 0x0000000d2400720c */ /* 0x000fc40003f46070 */
[-C--:B------:R-:W-:Y:S02]  /*22f0*/  ISETP.GE.U32.AND P3, PT, R35, R13.reuse, PT ;  /* 0x0000000d2300720c */ /* 0x080fe40003f66070 */
[-C--:B------:R-:W-:Y:S02]  /*2300*/  ISETP.GE.U32.AND P4, PT, R30, R13.reuse, PT ;  /* 0x0000000d1e00720c */ /* 0x080fe40003f86070 */
[----:B------:R-:W-:Y:S02]  /*2310*/  ISETP.GE.U32.AND P5, PT, R34, R13, PT ;  /* 0x0000000d2200720c */ /* 0x000fe40003fa6070 */
[----:B------:R-:W-:Y:S02]  /*2320*/  MOV R80, R27 ;  /* 0x0000001b00507202 */ /* 0x000fe40000000f00 */
[----:B------:R-:W-:Y:S02]  /*2330*/  MOV R81, R23 ;  /* 0x0000001700517202 */ /* 0x000fe40000000f00 */
[----:B------:R-:W-:-:S02]  /*2340*/  MOV R79, R24 ;  /* 0x00000018004f7202 */ /* 0x000fc40000000f00 */
[----:B------:R-:W-:Y:S02]  /*2350*/  MOV R84, R25 ;  /* 0x0000001900547202 */ /* 0x000fe40000000f00 */
[----:B------:R-:W-:Y:S02]  /*2360*/  FSEL R87, R87, RZ, !P0 ;  /* 0x000000ff57577208 */ /* 0x000fe40004000000 */
[----:B------:R-:W-:Y:S02]  /*2370*/  FSEL R88, R88, RZ, !P1 ;  /* 0x000000ff58587208 */ /* 0x000fe40004800000 */
[----:B------:R-:W-:Y:S02]  /*2380*/  FSEL R89, R89, RZ, !P2 ;  /* 0x000000ff59597208 */ /* 0x000fe40005000000 */
[----:B------:R-:W-:Y:S02]  /*2390*/  FSEL R90, R90, RZ, !P3 ;  /* 0x000000ff5a5a7208 */ /* 0x000fe40005800000 */
[----:B------:R-:W-:-:S02]  /*23a0*/  FSEL R91, R91, RZ, !P4 ;  /* 0x000000ff5b5b7208 */ /* 0x000fc40006000000 */
[----:B------:R-:W-:Y:S02]  /*23b0*/  FSEL R92, R92, RZ, !P5 ;  /* 0x000000ff5c5c7208 */ /* 0x000fe40006800000 */
[----:B0-----:R-:W-:-:S07]  /*23c0*/  P2R R104, PR, RZ, 0x40 ;  /* 0x00000040ff687803 */ /* 0x001fce0000000000 */
.L_x_4409:
[----:B------:R-:W-:Y:S01]  /*23d0*/  IMAD.MOV.U32 R12, RZ, RZ, R83 ;  /* 0x000000ffff0c7224 */ /* 0x000fe200078e0053 */
[----:B------:R-:W-:Y:S02]  /*23e0*/  MOV R13, R80 ;  /* 0x00000050000d7202 */ /* 0x000fe40000000f00 */
[----:B------:R-:W-:-:S03]  /*23f0*/  ISETP.NE.AND P6, PT, R102, RZ, PT ;  /* 0x000000ff6600720c */ /* 0x000fc60003fc5270 */
[----:B------:R-:W2:Y:S01]  /*2400*/  LDG.E R12, desc[UR16][R12.64] ;  /* 0x000000100c0c7981 */ /* 0x000ea2000c1e1900 */
[----:B------:R-:W-:Y:S02]  /*2410*/  P2R R100, PR, RZ, 0x40 ;  /* 0x00000040ff647803 */ /* 0x000fe40000000000 */
[----:B------:R-:W-:Y:S01]  /*2420*/  ISETP.NE.AND P6, PT, R103, RZ, PT ;  /* 0x000000ff6700720c */ /* 0x000fe20003fc5270 */
[----:B0-----:R-:W0:Y:S01]  /*2430*/  S2UR UR8, SR_CgaCtaId ;  /* 0x00000000000879c3 */ /* 0x001e220000008800 */
[----:B------:R-:W-:Y:S02]  /*2440*/  UMOV UR4, 0x400 ;  /* 0x0000040000047882 */ /* 0x000fe40000000000 */
[----:B0-----:R-:W-:Y:S01]  /*2450*/  ULEA UR4, UR8, UR4, 0x18 ;  /* 0x0000000408047291 */ /* 0x001fe2000f8ec0ff */
[----:B--2---:R-:W-:-:S04]  /*2460*/  FMUL.FTZ R14, R12, 1.4426950216293334961 ;  /* 0x3fb8aa3b0c0e7820 */ /* 0x004fc80000410000 */
        /* <DEDUP_REMOVED lines=9> */
[----:B------:R-:W2:Y:S01]  /*2500*/  MUFU.EX2 R18, R18 ;  /* 0x0000001200127308 */ /* 0x000ea20000000800 */
[----:B0-----:R-:W-:Y:S01]  /*2510*/  FSEL R93, R16, 1, !P5 ;  /* 0x3f800000105d7808 */ /* 0x001fe20006800000 */
[----:B------:R-:W-:-:S06]  /*2520*/  FMUL.FTZ R14, R14, R69 ;  /* 0x000000450e0e7220 */ /* 0x000fcc0000410000 */
[----:B------:R-:W0:Y:S01]  /*2530*/  MUFU.EX2 R19, R19 ;  /* 0x0000001300137308 */ /* 0x000e220000000800 */
[----:B-1----:R-:W-:Y:S01]  /*2540*/  FSEL R95, R17, 1, !P3 ;  /* 0x3f800000115f7808 */ /* 0x002fe20005800000 */
[----:B------:R-:W-:-:S06]  /*2550*/  FFMA.FTZ R16, R91, R93, R92 ;  /* 0x0000005d5b107223 */ /* 0x000fcc000001005c */
[----:B------:R-:W1:Y:S01]  /*2560*/  MUFU.EX2 R12, R12 ;  /* 0x0000000c000c7308 */ /* 0x000e620000000800 */
[----:B--2---:R-:W-:-:S07]  /*2570*/  FSEL R94, R18, 1, !P2 ;  /* 0x3f800000125e7808 */ /* 0x004fce0005000000 */
[----:B------:R-:W2:Y:S01]  /*2580*/  MUFU.EX2 R13, R13 ;  /* 0x0000000d000d7308 */ /* 0x000ea20000000800 */
[----:B------:R-:W-:-:S07]  /*2590*/  FFMA.FTZ R16, R95, R16, R90 ;  /* 0x000000105f107223 */ /* 0x000fce000001005a */
[----:B------:R-:W3:Y:S01]  /*25a0*/  MUFU.EX2 R15, R15 ;  /* 0x0000000f000f7308 */ /* 0x000ee20000000800 */
[----:B0-----:R-:W-:Y:S01]  /*25b0*/  FSEL R97, R19, 1, !P1 ;  /* 0x3f80000013617808 */ /* 0x001fe20004800000 */
[----:B------:R-:W-:-:S06]  /*25c0*/  FFMA.FTZ R16, R94, R16, R89 ;  /* 0x000000105e107223 */ /* 0x000fcc0000010059 */
[----:B------:R-:W0:Y:S01]  /*25d0*/  MUFU.EX2 R14, R14 ;  /* 0x0000000e000e7308 */ /* 0x000e220000000800 */
[----:B-1----:R-:W-:Y:S01]  /*25e0*/  FSEL R96, R12, 1, !P0 ;  /* 0x3f8000000c607808 */ /* 0x002fe20004000000 */
[----:B------:R-:W-:Y:S01]  /*25f0*/  FFMA.FTZ R16, R97, R16, R88 ;  /* 0x0000001061107223 */ /* 0x000fe20000010058 */
[----:B--2---:R-:W-:Y:S02]  /*2600*/  FSEL R99, R13, 1, !P6 ;  /* 0x3f8000000d637808 */ /* 0x004fe40007000000 */
[----:B------:R-:W-:Y:S01]  /*2610*/  ISETP.NE.AND P6, PT, R100, RZ, PT ;  /* 0x000000ff6400720c */ /* 0x000fe20003fc5270 */
[----:B------:R-:W-:Y:S01]  /*2620*/  FFMA.FTZ R16, R96, R16, R87 ;  /* 0x0000001060107223 */ /* 0x000fe20000010057 */
[----:B---3--:R-:W-:-:S03]  /*2630*/  FSEL R98, R15, 1, !P4 ;  /* 0x3f8000000f627808 */ /* 0x008fc60006000000 */
[----:B------:R-:W-:Y:S02]  /*2640*/  FFMA.FTZ R16, R99, R16, R86 ;  /* 0x0000001063107223 */ /* 0x000fe40000010056 */
[----:B------:R-:W-:Y:S01]  /*2650*/  FMUL.FTZ R12, R98, R93 ;  /* 0x0000005d620c7220 */ /* 0x000fe20000410000 */
[----:B0-----:R-:W-:-:S03]  /*2660*/  FSEL R100, R14, 1, !P6 ;  /* 0x3f8000000e647808 */ /* 0x001fc60007000000 */
        /* <DEDUP_REMOVED lines=33> */
[----:B------:R-:W-:Y:S01]  /*2880*/  ISETP.GE.AND P6, PT, R56, 0x10, PT ;  /* 0x000000103800780c */ /* 0x000fe20003fc6270 */
[----:B------:R-:W-:Y:S02]  /*2890*/  HFMA2 R12, -RZ, RZ, 1.875, 0 ;  /* 0x3f800000ff0c7431 */ /* 0x000fe400000001ff */
[----:B------:R-:W-:Y:S02]  /*28a0*/  IMAD.MOV.U32 R13, RZ, RZ, RZ ;  /* 0x000000ffff0d7224 */ /* 0x000fe400078e00ff */
[C---:B0-----:R-:W-:Y:S01]  /*28b0*/  FMUL.FTZ R14, R17.reuse, R14 ;  /* 0x0000000e110e7220 */ /* 0x041fe20000410000 */
[----:B-1----:R-:W-:-:S04]  /*28c0*/  FFMA.FTZ R15, R17, R15, R16 ;  /* 0x0000000f110f7223 */ /* 0x002fc80000010010 */
[----:B------:R-:W-:Y:S02]  /*28d0*/  FSEL R105, R17, R14, !P6 ;  /* 0x0000000e11697208 */ /* 0x000fe40007000000 */
[----:B------:R-:W-:Y:S02]  /*28e0*/  FSEL R106, R16, R15, !P6 ;  /* 0x0000000f106a7208 */ /* 0x000fe40007000000 */
[----:B------:R-:W-:-:S13]  /*28f0*/  ISETP.NE.AND P6, PT, R104, RZ, PT ;  /* 0x000000ff6800720c */ /* 0x000fda0003fc5270 */
[----:B------:R-:W0:Y:S01]  /*2900*/  @!P6 LDS.64 R12, [UR5] ;  /* 0x00000005ff0ce984 */ /* 0x000e220008000a00 */
[----:B------:R-:W-:Y:S02]  /*2910*/  ISETP.NE.AND P6, PT, R56, 0x1f, PT ;  /* 0x0000001f3800780c */ /* 0x000fe40003fc5270 */
[----:B------:R-:W-:Y:S02]  /*2920*/  MOV R16, R81 ;  /* 0x0000005100107202 */ /* 0x000fe40000000f00 */
[----:B------:R-:W-:-:S05]  /*2930*/  MOV R17, R82 ;  /* 0x0000005200117202 */ /* 0x000fca0000000f00 */
[----:B------:R-:W2:Y:S04]  /*2940*/  LDG.E R16, desc[UR16][R16.64] ;  /* 0x0000001010107981 */ /* 0x000ea8000c1e1900 */
[----:B------:R1:W-:Y:S02]  /*2950*/  @!P6 STS.64 [UR4+0x220], R14 ;  /* 0x0002200eff00e988 */ /* 0x0003e40008000a04 */
[----:B-1----:R-:W-:Y:S02]  /*2960*/  MOV R14, R79 ;  /* 0x0000004f000e7202 */ /* 0x002fe40000000f00 */
[----:B------:R-:W-:-:S05]  /*2970*/  MOV R15, R84 ;  /* 0x00000054000f7202 */ /* 0x000fca0000000f00 */
[----:B------:R1:W2:Y:S01]  /*2980*/  LDG.E R101, desc[UR16][R14.64] ;  /* 0x000000100e657981 */ /* 0x0002a2000c1e1900 */
[----:B------:R-:W-:Y:S01]  /*2990*/  BAR.SYNC.DEFER_BLOCKING 0x0 ;  /* 0x0000000000007b1d */ /* 0x000fe20000010000 */
[----:B------:R-:W-:-:S05]  /*29a0*/  LEA R79, P6, R8, R79, 0x2 ;  /* 0x0000004f084f7211 */ /* 0x000fca00078c10ff */
[----:B------:R-:W-:Y:S01]  /*29b0*/  IMAD.X R84, R84, 0x1, R9, P6 ;  /* 0x0000000154547824 */ /* 0x000fe200030e0609 */
[----:B------:R-:W-:Y:S01]  /*29c0*/  LEA R81, P6, R6, R81, 0x2 ;  /* 0x0000005106517211 */ /* 0x000fe200078c10ff */
[----:B------:R-:W3:Y:S04]  /*29d0*/  SHFL.UP PT, R108, R105, 0x1, RZ ;  /* 0x04200000696c7989 */ /* 0x000ee800000e00ff */
[----:B------:R-:W-:Y:S01]  /*29e0*/  IMAD.X R82, R82, 0x1, R7, P6 ;  /* 0x0000000152527824 */ /* 0x000fe200030e0607 */
[----:B------:R-:W4:Y:S01]  /*29f0*/  SHFL.UP PT, R107, R106, 0x1, RZ ;  /* 0x042000006a6b7989 */ /* 0x000f2200000e00ff */
[----:B------:R-:W-:-:S03]  /*2a00*/  ISETP.NE.AND P6, PT, R56, RZ, PT ;  /* 0x000000ff3800720c */ /* 0x000fc60003fc5270 */
[----:B------:R-:W5:Y:S10]  /*2a10*/  LDS.64 R18, [UR4+0x220] ;  /* 0x00022004ff127984 */ /* 0x000f740008000a00 */
[----:B0-----:R-:W-:Y:S01]  /*2a20*/  @!P6 STS.64 [UR4+0x230], R12 ;  /* 0x0002300cff00e988 */ /* 0x001fe20008000a04 */
[----:B---3--:R-:W-:-:S02]  /*2a30*/  @!P6 MOV R108, R12 ;  /* 0x0000000c006ce202 */ /* 0x008fc40000000f00 */
[----:B----4-:R-:W-:Y:S01]  /*2a40*/  @!P6 MOV R107, R13 ;  /* 0x0000000d006be202 */ /* 0x010fe20000000f00 */
[----:B------:R-:W-:Y:S01]  /*2a50*/  BAR.SYNC.DEFER_BLOCKING 0x0 ;  /* 0x0000000000007b1d */ /* 0x000fe20000010000 */
[----:B------:R-:W-:-:S13]  /*2a60*/  ISETP.NE.AND P6, PT, R21, RZ, PT ;  /* 0x000000ff1500720c */ /* 0x000fda0003fc5270 */
[----:B-1----:R-:W0:Y:S01]  /*2a70*/  @P6 LDS R14, [UR4+0x234] ;  /* 0x00023404ff0e6984 */ /* 0x002e220008000800 */
[----:B------:R-:W-:Y:S01]  /*2a80*/  BSSY.RECONVERGENT B0, `(.L_x_4407) ;  /* 0x0000015000007945 */ /* 0x000fe20003800200 */
[----:B-----5:R-:W-:Y:S01]  /*2a90*/  FFMA.FTZ R19, R18, R13, R19 ;  /* 0x0000000d12137223 */ /* 0x020fe20000010013 */
[----:B0-----:R-:W-:Y:S01]  /*2aa0*/  @P6 FFMA.FTZ R107, R14, R108, R107 ;  /* 0x0000006c0e6b6223 */ /* 0x001fe2000001006b */
[----:B------:R-:W-:-:S03]  /*2ab0*/  LEA R83, P6, R4, R83, 0x2 ;  /* 0x0000005304537211 */ /* 0x000fc600078c10ff */
[----:B------:R-:W-:Y:S02]  /*2ac0*/  FFMA.FTZ R98, R98, R107, R91 ;  /* 0x0000006b62627223 */ /* 0x000fe4000001005b */
[----:B------:R-:W-:Y:S01]  /*2ad0*/  IMAD.X R80, R80, 0x1, R5, P6 ;  /* 0x0000000150507824 */ /* 0x000fe200030e0605 */
[----:B------:R-:W-:Y:S01]  /*2ae0*/  ISETP.NE.AND P6, PT, R21, RZ, PT ;  /* 0x000000ff1500720c */ /* 0x000fe20003fc5270 */
[----:B------:R-:W-:-:S04]  /*2af0*/  FFMA.FTZ R106, R93, R98, R92 ;  /* 0x000000625d6a7223 */ /* 0x000fc8000001005c */
[----:B------:R-:W-:-:S04]  /*2b00*/  FFMA.FTZ R95, R95, R106, R90 ;  /* 0x0000006a5f5f7223 */ /* 0x000fc8000001005a */
[----:B------:R-:W-:-:S04]  /*2b10*/  FFMA.FTZ R94, R94, R95, R89 ;  /* 0x0000005f5e5e7223 */ /* 0x000fc80000010059 */
[----:B------:R-:W-:Y:S01]  /*2b20*/  FFMA.FTZ R97, R97, R94, R88 ;  /* 0x0000005e61617223 */ /* 0x000fe20000010058 */
[----:B--2---:R-:W-:Y:S01]  /*2b30*/  FMUL.FTZ R101, R101, R16 ;  /* 0x0000001065657220 */ /* 0x004fe20000410000 */
        /* <DEDUP_REMOVED lines=9> */
.L_x_4408:
[----:B------:R-:W-:Y:S05]  /*2bd0*/  BSYNC.RECONVERGENT B0 ;  /* 0x0000000000007941 */ /* 0x000fea0003800200 */
.L_x_4407:
[----:B------:R-:W-:Y:S01]  /*2be0*/  UIADD3 UR6, UPT, UPT, UR6, 0x1, URZ ;  /* 0x0000000106067890 */ /* 0x000fe2000fffe0ff */
[----:B------:R-:W-:Y:S01]  /*2bf0*/  FFMA.FTZ R96, R96, R97, R87 ;  /* 0x0000006160607223 */ /* 0x000fe20000010057 */
[C---:B------:R-:W-:Y:S01]  /*2c00*/  FFMA.FTZ R70, R101.reuse, R98, R70 ;  /* 0x0000006265467223 */ /* 0x040fe20000010046 */
[----:B------:R-:W-:Y:S01]  /*2c10*/  FFMA.FTZ R71, R101, R106, R71 ;  /* 0x0000006a65477223 */ /* 0x000fe20000010047 */
[----:B------:R-:W-:Y:S01]  /*2c20*/  UISETP.NE.AND UP0, UPT, UR6, URZ, UPT ;  /* 0x000000ff0600728c */ /* 0x000fe2000bf05270 */
[----:B------:R-:W-:Y:S01]  /*2c30*/  FFMA.FTZ R99, R99, R96, R86 ;  /* 0x0000006063637223 */ /* 0x000fe20000010056 */
[C---:B------:R-:W-:Y:S01]  /*2c40*/  FFMA.FTZ R72, R101.reuse, R95, R72 ;  /* 0x0000005f65487223 */ /* 0x040fe20000010048 */
[C---:B------:R-:W-:Y:S01]  /*2c50*/  FFMA.FTZ R73, R101.reuse, R94, R73 ;  /* 0x0000005e65497223 */ /* 0x040fe20000010049 */
[C---:B------:R-:W-:Y:S01]  /*2c60*/  FFMA.FTZ R74, R101.reuse, R97, R74 ;  /* 0x00000061654a7223 */ /* 0x040fe2000001004a */
[-C--:B------:R-:W-:Y:S01]  /*2c70*/  FFMA.FTZ R100, R100, R99.reuse, R85 ;  /* 0x0000006364647223 */ /* 0x080fe20000010055 */
[C---:B------:R-:W-:Y:S01]  /*2c80*/  FFMA.FTZ R75, R101.reuse, R96, R75 ;  /* 0x00000060654b7223 */ /* 0x040fe2000001004b */
[C---:B------:R-:W-:Y:S01]  /*2c90*/  FFMA.FTZ R76, R101.reuse, R99, R76 ;  /* 0x00000063654c7223 */ /* 0x040fe2000001004c */
[----:B------:R-:W-:Y:S01]  /*2ca0*/  IADD3 R78, PT, PT, R78, 0x1, RZ ;  /* 0x000000014e4e7810 */ /* 0x000fe20007ffe0ff */
[----:B------:R-:W-:Y:S01]  /*2cb0*/  FFMA.FTZ R77, R101, R100, R77 ;  /* 0x00000064654d7223 */ /* 0x000fe2000001004d */
[----:B------:R-:W-:Y:S01]  /*2cc0*/  UIADD3 UR5, UPT, UPT, UR5, 0x8, URZ ;  /* 0x0000000805057890 */ /* 0x000fe2000fffe0ff */
[----:B------:R-:W-:Y:S11]  /*2cd0*/  BRA.U UP0, `(.L_x_4409) ;  /* 0xfffffff500bc7547 */ /* 0x000ff6000b83ffff */
.L_x_4406:
[----:B------:R-:W-:Y:S01]  /*2ce0*/  BAR.SYNC.DEFER_BLOCKING 0x0 ;  /* 0x0000000000007b1d */ /* 0x000fe20000010000 */
[----:B------:R-:W-:Y:S01]  /*2cf0*/  ISETP.NE.AND P0, PT, R21, RZ, PT ;  /* 0x000000ff1500720c */ /* 0x000fe20003f05270 */
[----:B------:R-:W-:Y:S01]  /*2d00*/  VIADD R31, R31, 0x1 ;  /* 0x000000011f1f7836 */ /* 0x000fe20000000000 */
[----:B------:R-:W-:Y:S02]  /*2d10*/  F2FP.F16.F32.PACK_AB R70, R71, R70 ;  /* 0x000000464746723e */ /* 0x000fe400000000ff */
[----:B------:R-:W-:Y:S02]  /*2d20*/  F2FP.F16.F32.PACK_AB R72, R73, R72 ;  /* 0x000000484948723e */ /* 0x000fe400000000ff */
[----:B------:R-:W-:Y:S02]  /*2d30*/  F2FP.F16.F32.PACK_AB R74, R75, R74 ;  /* 0x0000004a4b4a723e */ /* 0x000fe400000000ff */
[----:B------:R-:W-:Y:S02]  /*2d40*/  F2FP.F16.F32.PACK_AB R76, R77, R76 ;  /* 0x0000004c4d4c723e */ /* 0x000fe400000000ff */
[----:B------:R-:W-:-:S02]  /*2d50*/  PRMT R11, R70, 0x7632, R11 ;  /* 0x00007632460b7816 */ /* 0x000fc4000000000b */
[----:B------:R-:W-:Y:S01]  /*2d60*/  PRMT R12, R72, 0x7632, R12 ;  /* 0x00007632480c7816 */ /* 0x000fe2000000000c */
[----:B------:R-:W1:Y:S01]  /*2d70*/  @!P0 LDC R10, c[0x0][0x388] ;  /* 0x0000e200ff0a8b82 */ /* 0x000e620000000800 */
[----:B0-----:R-:W-:Y:S02]  /*2d80*/  PRMT R14, R74, 0x7632, R14 ;  /* 0x000076324a0e7816 */ /* 0x001fe4000000000e */
[----:B------:R-:W-:Y:S01]  /*2d90*/  PRMT R18, R76, 0x7632, R18 ;  /* 0x000076324c127816 */ /* 0x000fe20000000012 */
[----:B------:R-:W-:Y:S04]  /*2da0*/  STS.U16 [R61], R70 ;  /* 0x000000463d007388 */ /* 0x000fe80000000400 */
[----:B------:R-:W-:Y:S04]  /*2db0*/  STS.U16 [R61+0x2], R11 ;  /* 0x0000020b3d007388 */ /* 0x000fe80000000400 */
[----:B------:R-:W-:Y:S04]  /*2dc0*/  STS.U16 [R61+0x4], R72 ;  /* 0x000004483d007388 */ /* 0x000fe80000000400 */
[----:B------:R-:W-:Y:S01]  /*2dd0*/  STS.U16 [R61+0x6], R12 ;  /* 0x0000060c3d007388 */ /* 0x000fe20000000400 */
[----:B-1----:R-:W-:-:S03]  /*2de0*/  @!P0 IADD3 R16, PT, PT, -R51, R10, RZ ;  /* 0x0000000a33108210 */ /* 0x002fc60007ffe1ff */
[----:B------:R-:W-:Y:S04]  /*2df0*/  STS.U16 [R61+0x8], R74 ;  /* 0x0000084a3d007388 */ /* 0x000fe80000000400 */
[----:B------:R0:W-:Y:S04]  /*2e00*/  STS.U16 [R61+0xa], R14 ;  /* 0x00000a0e3d007388 */ /* 0x0001e80000000400 */
        /* <DEDUP_REMOVED lines=34> */
[----:B-1----:R-:W-:-:S03]  /*3030*/  ISETP.NE.AND P0, PT, R31, UR4, PT ;  /* 0x000000041f007c0c */ /* 0x002fc6000bf05270 */
[----:B------:R0:W-:Y:S01]  /*3040*/  @!P1 STG.E.U16 desc[UR16][R10.64+0x40], R13 ;  /* 0x0000400d0a009986 */ /* 0x0001e2000c101510 */
[----:B------:R-:W-:-:S04]  /*3050*/  IADD3 R33, P1, PT, R33, 0x200, RZ ;  /* 0x0000020021217810 */ /* 0x000fc80007f3e0ff */
[----:B------:R-:W-:Y:S01]  /*3060*/  IADD3.X R43, PT, PT, RZ, R43, RZ, P1, !PT ;  /* 0x0000002bff2b7210 */ /* 0x000fe20000ffe4ff */
[----:B------:R0:W-:Y:S01]  /*3070*/  @!P2 STG.E.U16 desc[UR16][R10.64+0xc0], R15 ;  /* 0x0000c00f0a00a986 */ /* 0x0001e2000c101510 */
[----:B------:R-:W-:-:S04]  /*3080*/  IADD3 R32, P2, PT, R32, 0x200, RZ ;  /* 0x0000020020207810 */ /* 0x000fc80007f5e0ff */
[----:B------:R-:W-:Y:S01]  /*3090*/  IADD3.X R42, PT, PT, RZ, R42, RZ, P2, !PT ;  /* 0x0000002aff2a7210 */ /* 0x000fe200017fe4ff */
[----:B------:R-:W-:Y:S08]  /*30a0*/  @P0 BRA `(.L_x_4410) ;  /* 0xffffffd400680947 */ /* 0x000ff0000383ffff */
[----:B------:R-:W-:Y:S05]  /*30b0*/  EXIT ;  /* 0x000000000000794d */ /* 0x000fea0003800000 */
.L_x_4411:
        /* <DEDUP_REMOVED lines=12> */
.L_x_5126:


//--------------------- .text._Z25selective_scan_fwd_kernelI32Selective_Scan_fwd_kernel_traitsILi32ELi8ELi1ELb0ELb0ELb0ELb1EN3c104HalfEfEEv13SSMParamsBase --------------------------
	.section	.text._Z25selective_scan_fwd_kernelI32Selective_Scan_fwd_kernel_traitsILi32ELi8ELi1ELb0ELb0ELb0ELb1EN3c104HalfEfEEv13SSMParamsBase,"ax",@progbits
	.align	128
        .global         _Z25selective_scan_fwd_kernelI32Selective_Scan_fwd_kernel_traitsILi32ELi8ELi1ELb0ELb0ELb0ELb1EN3c104HalfEfEEv13SSMParamsBase
        .type           _Z25selective_scan_fwd_kernelI32Selective_Scan_fwd_kernel_traitsILi32ELi8ELi1ELb0ELb0ELb0ELb1EN3c104HalfEfEEv13SSMParamsBase,@function
        .size           _Z25selective_scan_fwd_kernelI32Selective_Scan_fwd_kernel_traitsILi32ELi8ELi1ELb0ELb0ELb0ELb1EN3c104HalfEfEEv13SSMParamsBase,(.L_x_5127 - _Z25selective_scan_fwd_kernelI32Selective_Scan_fwd_kernel_traitsILi32ELi8ELi1ELb0ELb0ELb0ELb1EN3c104HalfEfEEv13SSMParamsBase)
        .other          _Z25selective_scan_fwd_kernelI32Selective_Scan_fwd_kernel_traitsILi32ELi8ELi1ELb0ELb0ELb0ELb1EN3c104HalfEfEEv13SSMParamsBase,@"STO_CUDA_ENTRY STV_DEFAULT"
_Z25selective_scan_fwd_kernelI32Selective_Scan_fwd_kernel_traitsILi32ELi8ELi1ELb0ELb0ELb0ELb1EN3c104HalfEfEEv13SSMParamsBase:
.text._Z25selective_scan_fwd_kernelI32Selective_Scan_fwd_kernel_traitsILi32ELi8ELi1ELb0ELb0ELb0ELb1EN3c104HalfEfEEv13SSMParamsBase:
        /* <DEDUP_REMOVED lines=28> */
[----:B------:R-:W-:Y:S01]  /*01c0*/  MOV R6, UR4 ;  /* 0x0000000400067c02 */ /* 0x000fe20008000f00 */
[----:B------:R-:W-:Y:S01]  /*01d0*/  IMAD.U32 R7, RZ, RZ, UR5 ;  /* 0x00000005ff077e24 */ /* 0x000fe2000f8e00ff */
[----:B------:R-:W-:Y:S01]  /*01e0*/  MOV R8, UR6 ;  /* 0x0000000600087c02 */ /* 0x000fe20008000f00 */
[----:B------:R-:W-:Y:S01]  /*01f0*/  IMAD.U32 R9, RZ, RZ, UR7 ;  /* 0x00000007ff097e24 */ /* 0x000fe2000f8e00ff */
[----:B--2---:R-:W-:Y:S01]  /*0200*/  MOV R3, UR9 ;  /* 0x0000000900037c02 */ /* 0x004fe20008000f00 */
[----:B0-----:R-:W-:Y:S01]  /*0210*/  IMAD.U32 R5, RZ, RZ, UR8 ;  /* 0x00000008ff057e24 */ /* 0x001fe2000f8e00ff */
[----:B------:R-:W-:Y:S06]  /*0220*/  @!P0 EXIT ;  /* 0x000000000000894d */ /* 0x000fec0003800000 */
[----:B------:R-:W-:Y:S01]  /*0230*/  IMAD.MOV.U32 R4, RZ, RZ, R8 ;  /* 0x000000ffff047224 */ /* 0x000fe200078e0008 */
[----:B------:R-:W0:Y:S01]  /*0240*/  LDC.64 R28, c[0x0][0x448] ;  /* 0x00011200ff1c7b82 */ /* 0x000e220000000a00 */
[----:B------:R-:W2:Y:S01]  /*0250*/  LDCU.64 UR4, c[0x0][0x3b8] ;  /* 0x00007700ff0477ac */ /* 0x000ea20008000a00 */
[----:B------:R-:W-:Y:S01]  /*0260*/  MOV R2, R6 ;  /* 0x0000000600027202 */ /* 0x000fe20000000f00 */
        /* <DEDUP_REMOVED lines=8> */
[----:B------:R-:W-:Y:S01]  /*02f0*/  LEA R38, P0, R2, R10, 0x1 ;  /* 0x0000000a02267211 */ /* 0x000fe200078008ff */
[----:B----4-:R-:W-:Y:S01]  /*0300*/  IMAD R0, R0, UR18, R19 ;  /* 0x0000001200007c24 */ /* 0x010fe2000f8e0213 */
[----:B------:R-:W4:Y:S01]  /*0310*/  LDC.64 R40, c[0x0][0x450] ;  /* 0x00011400ff287b82 */ /* 0x000f220000000a00 */
[C---:B------:R-:W-:Y:S01]  /*0320*/  IMAD R49, R19.reuse, UR15, R5 ;  /* 0x0000000f13317c24 */ /* 0x040fe2000f8e0205 */
[----:B------:R-:W-:Y:S01]  /*0330*/  LEA.HI.X R48, R2, R11, R48, 0x1, P0 ;  /* 0x0000000b02307211 */ /* 0x000fe200000f0c30 */
[C---:B--2---:R-:W-:Y:S01]  /*0340*/  IMAD.WIDE.U32 R6, R19.reuse, UR4, RZ ;  /* 0x0000000413067c25 */ /* 0x044fe2000f8e00ff */
[----:B------:R-:W2:Y:S02]  /*0350*/  LDCU UR4, c[0x0][0x38c] ;  /* 0x00007180ff0477ac */ /* 0x000ea40008000800 */
[----:B------:R-:W-:Y:S01]  /*0360*/  LEA.HI.X R49, R4, R13, R49, 0x1, P1 ;  /* 0x0000000d04317211 */ /* 0x000fe200008f0c31 */
[----:B------:R-:W-:Y:S01]  /*0370*/  IMAD R0, R0, R15, RZ ;  /* 0x0000000f00007224 */ /* 0x000fe200078e02ff */
[----:B------:R-:W1:Y:S01]  /*0380*/  LDC.64 R22, c[0x0][0x438] ;  /* 0x00010e00ff167b82 */ /* 0x000e620000000a00 */
[C---:B------:R-:W-:Y:S01]  /*0390*/  IMAD R33, R19.reuse, UR5, R7 ;  /* 0x0000000513217c24 */ /* 0x040fe2000f8e0207 */
[----:B0-----:R-:W-:Y:S01]  /*03a0*/  LEA R34, P0, R6, R28, 0x2 ;  /* 0x0000001c06227211 */ /* 0x001fe200078010ff */
[----:B------:R-:W-:-:S03]  /*03b0*/  IMAD.WIDE.U32 R14, R19, UR6, RZ ;  /* 0x00000006130e7c25 */ /* 0x000fc6000f8e00ff */
[----:B------:R-:W-:Y:S01]  /*03c0*/  LEA.HI.X R33, R6, R29, R33, 0x2, P0 ;  /* 0x0000001d06217211 */ /* 0x000fe200000f1421 */
[C---:B------:R-:W-:Y:S01]  /*03d0*/  IMAD R31, R19.reuse, UR7, R15 ;  /* 0x00000007131f7c24 */ /* 0x040fe2000f8e020f */
[----:B------:R-:W0:Y:S01]  /*03e0*/  LDC.64 R16, c[0x0][0x418] ;  /* 0x00010600ff107b82 */ /* 0x000e220000000a00 */
[----:B---3--:R-:W-:-:S04]  /*03f0*/  IMAD.WIDE.U32 R2, R19, R8, RZ ;  /* 0x0000000813027225 */ /* 0x008fc800078e00ff */
[----:B------:R-:W-:Y:S01]  /*0400*/  IMAD R3, R19, R9, R3 ;  /* 0x0000000913037224 */ /* 0x000fe200078e0203 */
[----:B--2---:R-:W-:Y:S02]  /*0410*/  UISETP.LT.AND UP0, UPT, UR4, 0x1, UPT ;  /* 0x000000010400788c */ /* 0x004fe4000bf01270 */
[----:B------:R-:W2:Y:S01]  /*0420*/  LDC.64 R20, c[0x0][0x420] ;  /* 0x00010800ff147b82 */ /* 0x000ea20000000a00 */
[----:B----4-:R-:W-:-:S04]  /*0430*/  LEA R32, P0, R14, R40, 0x2 ;  /* 0x000000280e207211 */ /* 0x010fc800078010ff */
[----:B------:R-:W-:-:S03]  /*0440*/  LEA.HI.X R31, R14, R41, R31, 0x2, P0 ;  /* 0x000000290e1f7211 */ /* 0x000fc600000f141f */
[----:B------:R-:W3:Y:S01]  /*0450*/  LDC.64 R24, c[0x0][0x430] ;  /* 0x00010c00ff187b82 */ /* 0x000ee20000000a00 */
[----:B-1----:R-:W-:-:S04]  /*0460*/  IMAD.WIDE.U32 R6, R19, R22, RZ ;  /* 0x0000001613067225 */ /* 0x002fc800078e00ff */
[C---:B------:R-:W-:Y:S01]  /*0470*/  IMAD R15, R19.reuse, R23, R7 ;  /* 0x00000017130f7224 */ /* 0x040fe200078e0207 */
[----:B------:R-:W-:Y:S02]  /*0480*/  MOV R14, R6 ;  /* 0x00000006000e7202 */ /* 0x000fe40000000f00 */
[----:B------:R-:W1:Y:S01]  /*0490*/  LDC.64 R42, c[0x0][0x3a0] ;  /* 0x0000e800ff2a7b82 */ /* 0x000e620000000a00 */
[----:B0-----:R-:W-:-:S04]  /*04a0*/  IMAD.WIDE.U32 R4, R19, R16, RZ ;  /* 0x0000001013047225 */ /* 0x001fc800078e00ff */
[----:B------:R-:W-:-:S03]  /*04b0*/  IMAD R5, R19, R17, R5 ;  /* 0x0000001113057224 */ /* 0x000fc600078e0205 */
[----:B------:R-:W0:Y:S01]  /*04c0*/  LDC.64 R44, c[0x0][0x440] ;  /* 0x00011000ff2c7b82 */ /* 0x000e220000000a00 */
[----:B--2---:R-:W-:-:S04]  /*04d0*/  IMAD.WIDE.U32 R6, R20, UR18, R2 ;  /* 0x0000001214067c25 */ /* 0x004fc8000f8e0002 */
[----:B------:R-:W-:-:S03]  /*04e0*/  IMAD R28, R21, UR18, R7 ;  /* 0x00000012151c7c24 */ /* 0x000fc6000f8e0207 */
[----:B------:R-:W2:Y:S01]  /*04f0*/  LDC.64 R26, c[0x0][0x410] ;  /* 0x00010400ff1a7b82 */ /* 0x000ea20000000a00 */
[----:B---3--:R-:W-:-:S04]  /*0500*/  IMAD.WIDE.U32 R2, R24, UR18, R14 ;  /* 0x0000001218027c25 */ /* 0x008fc8000f8e000e */
[----:B------:R-:W-:Y:S01]  /*0510*/  IMAD R24, R0, UR4, RZ ;  /* 0x0000000400187c24 */ /* 0x000fe2000f8e02ff */
[----:B------:R-:W-:Y:S01]  /*0520*/  SHF.L.U32 R0, R35, 0x3, RZ ;  /* 0x0000000323007819 */ /* 0x000fe200000006ff */
[----:B------:R-:W-:Y:S01]  /*0530*/  USEL UR4, UR4, 0x1, !UP0 ;  /* 0x0000000104047887 */ /* 0x000fe2000c000000 */
[----:B------:R-:W3:Y:S01]  /*0540*/  LDC.64 R12, c[0x0][0x3c0] ;  /* 0x0000f000ff0c7b82 */ /* 0x000ee20000000a00 */
[C---:B-1----:R-:W-:Y:S01]  /*0550*/  IMAD.WIDE.U32 R16, R19.reuse, R42, RZ ;  /* 0x0000002a13107225 */ /* 0x042fe200078e00ff */
[C---:B------:R-:W-:Y:S01]  /*0560*/  LOP3.LUT R14, R0.reuse, 0x1f00, RZ, 0xc0, !PT ;  /* 0x00001f00000e7812 */ /* 0x040fe200078ec0ff */
[----:B------:R-:W-:Y:S01]  /*0570*/  UIADD3 UR7, UPT, UPT, -UR4, URZ, URZ ;  /* 0x000000ff04077290 */ /* 0x000fe2000fffe1ff */
[----:B------:R-:W-:Y:S01]  /*0580*/  IADD3 R41, PT, PT, R0, 0x2, RZ ;  /* 0x0000000200297810 */ /* 0x000fe20007ffe0ff */
[----:B------:R-:W-:Y:S01]  /*0590*/  IMAD R29, R19, R43, R17 ;  /* 0x0000002b131d7224 */ /* 0x000fe200078e0211 */
[----:B------:R-:W-:Y:S01]  /*05a0*/  LOP3.LUT R47, R14, 0x1f, R35, 0xf8, !PT ;  /* 0x0000001f0e2f7812 */ /* 0x000fe200078ef823 */
[----:B------:R-:W-:Y:S01]  /*05b0*/  VIADD R40, R0, 0x1 ;  /* 0x0000000100287836 */ /* 0x000fe20000000000 */
[----:B------:R-:W1:Y:S01]  /*05c0*/  LDC.64 R10, c[0x0][0x3e0] ;  /* 0x0000f800ff0a7b82 */ /* 0x000e620000000a00 */
[----:B0-----:R-:W-:Y:S01]  /*05d0*/  LEA R30, P0, R16, R44, 0x2 ;  /* 0x0000002c101e7211 */ /* 0x001fe200078010ff */
[C---:B------:R-:W-:Y:S01]  /*05e0*/  VIADD R42, R0.reuse, 0x3 ;  /* 0x00000003002a7836 */ /* 0x040fe20000000000 */
[C---:B------:R-:W-:Y:S01]  /*05f0*/  IADD3 R43, PT, PT, R0.reuse, 0x4, RZ ;  /* 0x00000004002b7810 */ /* 0x040fe20007ffe0ff */
[----:B------:R-:W-:Y:S01]  /*0600*/  VIADD R44, R0, 0x5 ;  /* 0x00000005002c7836 */ /* 0x000fe20000000000 */
[----:B------:R-:W-:Y:S01]  /*0610*/  LEA.HI.X R29, R16, R45, R29, 0x2, P0 ;  /* 0x0000002d101d7211 */ /* 0x000fe200000f141d */
[C---:B------:R-:W-:Y:S01]  /*0620*/  VIADD R46, R0.reuse, 0x7 ;  /* 0x00000007002e7836 */ /* 0x040fe20000000000 */
[----:B------:R-:W-:Y:S01]  /*0630*/  IADD3 R45, PT, PT, R0, 0x6, RZ ;  /* 0x00000006002d7810 */ /* 0x000fe20007ffe0ff */
[----:B------:R-:W0:Y:S01]  /*0640*/  LDC.64 R8, c[0x0][0x3a8] ;  /* 0x0000ea00ff087b82 */ /* 0x000e220000000a00 */
[----:B--2---:R-:W-:Y:S01]  /*0650*/  IMAD.WIDE.U32 R4, R26, UR18, R4 ;  /* 0x000000121a047c25 */ /* 0x004fe2000f8e0004 */
[----:B------:R-:W-:-:S02]  /*0660*/  LOP3.LUT R50, R47, 0x20, RZ, 0xfc, !PT ;  /* 0x000000202f327812 */ /* 0x000fc400078efcff */
[----:B------:R-:W-:Y:S01]  /*0670*/  LOP3.LUT R51, R47, 0x40, RZ, 0xfc, !PT ;  /* 0x000000402f337812 */ /* 0x000fe200078efcff */
[----:B------:R-:W-:Y:S01]  /*0680*/  IMAD R26, R25, UR18, R3 ;  /* 0x00000012191a7c24 */ /* 0x000fe2000f8e0203 */
[----:B------:R-:W-:Y:S01]  /*0690*/  LOP3.LUT R52, R47, 0x60, RZ, 0xfc, !PT ;  /* 0x000000602f347812 */ /* 0x000fe200078efcff */
[----:B------:R-:W-:Y:S01]  /*06a0*/  IMAD R27, R27, UR18, R5 ;  /* 0x000000121b1b7c24 */ /* 0x000fe2000f8e0205 */
[----:B---3--:R-:W-:Y:S01]  /*06b0*/  SHF.L.U64.HI R13, R12, 0x2, R13 ;  /* 0x000000020c0d7819 */ /* 0x008fe2000001020d */
[----:B------:R-:W-:Y:S01]  /*06c0*/  IMAD.MOV.U32 R25, RZ, RZ, RZ ;  /* 0x000000ffff197224 */ /* 0x000fe200078e00ff */
[C---:B------:R-:W-:Y:S02]  /*06d0*/  LOP3.LUT R53, R47.reuse, 0x80, RZ, 0xfc, !PT ;  /* 0x000000802f357812 */ /* 0x040fe400078efcff */
[C---:B------:R-:W-:Y:S02]  /*06e0*/  LOP3.LUT R54, R47.reuse, 0xa0, RZ, 0xfc, !PT ;  /* 0x000000a02f367812 */ /* 0x040fe400078efcff */
[----:B------:R-:W-:-:S02]  /*06f0*/  LOP3.LUT R55, R47, 0xc0, RZ, 0xfc, !PT ;  /* 0x000000c02f377812 */ /* 0x000fc400078efcff */
[----:B-1----:R-:W-:Y:S02]  /*0700*/  SHF.L.U64.HI R11, R10, 0x2, R11 ;  /* 0x000000020a0b7819 */ /* 0x002fe4000001020b */
[----:B------:R-:W-:Y:S02]  /*0710*/  LOP3.LUT R56, R47, 0xe0, RZ, 0xfc, !PT ;  /* 0x000000e02f387812 */ /* 0x000fe400078efcff */
[----:B0-----:R-:W-:-:S07]  /*0720*/  SHF.L.U64.HI R9, R8, 0x2, R9 ;  /* 0x0000000208097819 */ /* 0x001fce0000010209 */
.L_x_4432:
[----:B0-----:R-:W0:Y:S01]  /*0730*/  LDCU UR4, c[0x0][0x388] ;  /* 0x00007100ff0477ac */ /* 0x001e220008000800 */
[----:B------:R-:W-:Y:S01]  /*0740*/  SHF.L.U32 R57, R25, 0x8, RZ ;  /* 0x0000000819397819 */ /* 0x000fe200000006ff */
[----:B------:R-:W-:Y:S01]  /*0750*/  IMAD.SHL.U32 R14, R47, 0x2, RZ ;  /* 0x000000022f0e7824 */ /* 0x000fe200078e00ff */
        /* <DEDUP_REMOVED lines=22> */
[----:B------:R-:W-:-:S03]  /*08c0*/  ISETP.GE.AND P6, PT, R56, R67, PT ;  /* 0x000000433800720c */ /* 0x000fc60003fc6270 */
        /* <DEDUP_REMOVED lines=13> */
[----:B------:R-:W-:Y:S02]  /*09a0*/  PRMT R75, RZ, 0x7610, R75 ;  /* 0x00007610ff4b7816 */ /* 0x000fe4000000004b */
[C---:B0-----:R-:W-:Y:S01]  /*09b0*/  IADD3 R22, PT, PT, R69.reuse, 0x20, RZ ;  /* 0x0000002045167810 */ /* 0x041fe20007ffe0ff */
[C---:B------:R-:W-:Y:S01]  /*09c0*/  VIADD R60, R69.reuse, 0x40 ;  /* 0x00000040453c7836 */ /* 0x040fe20000000000 */
[C---:B------:R-:W-:Y:S01]  /*09d0*/  IADD3 R62, PT, PT, R69.reuse, 0x60, RZ ;  /* 0x00000060453e7810 */ /* 0x040fe20007ffe0ff */
[C---:B------:R-:W-:Y:S01]  /*09e0*/  VIADD R16, R69.reuse, 0x80 ;  /* 0x0000008045107836 */ /* 0x040fe20000000000 */
[-C--:B------:R-:W-:Y:S02]  /*09f0*/  LEA.HI.SX32 R22, R22, R69.reuse, 0x1b ;  /* 0x0000004516167211 */ /* 0x080fe400078fdaff */
[-C--:B------:R-:W-:Y:S01]  /*0a00*/  LEA.HI.SX32 R61, R62, R69.reuse, 0x1b ;  /* 0x000000453e3d7211 */ /* 0x080fe200078fdaff */
[----:B------:R-:W-:Y:S01]  /*0a10*/  VIADD R62, R69, 0xc0 ;  /* 0x000000c0453e7836 */ /* 0x000fe20000000000 */
[----:B------:R-:W-:-:S02]  /*0a20*/  LEA.HI.SX32 R16, R16, R69, 0x1b ;  /* 0x0000004510107211 */ /* 0x000fc400078fdaff */
[CC--:B------:R-:W-:Y:S02]  /*0a30*/  LEA.HI.SX32 R58, R69.reuse, R69.reuse, 0x1b ;  /* 0x00000045453a7211 */ /* 0x0c0fe400078fdaff */
[----:B------:R-:W-:Y:S02]  /*0a40*/  LEA R59, R22, UR4, 0x1 ;  /* 0x00000004163b7c11 */ /* 0x000fe4000f8e08ff */
[C---:B------:R-:W-:Y:S02]  /*0a50*/  IADD3 R22, PT, PT, R69.reuse, 0xa0, RZ ;  /* 0x000000a045167810 */ /* 0x040fe40007ffe0ff */
[-C--:B------:R-:W-:Y:S02]  /*0a60*/  LEA.HI.SX32 R60, R60, R69.reuse, 0x1b ;  /* 0x000000453c3c7211 */ /* 0x080fe400078fdaff */
[----:B------:R-:W-:Y:S02]  /*0a70*/  LEA.HI.SX32 R64, R62, R69, 0x1b ;  /* 0x000000453e407211 */ /* 0x000fe400078fdaff */
[----:B------:R-:W-:-:S02]  /*0a80*/  IADD3 R66, PT, PT, R69, 0xe0, RZ ;  /* 0x000000e045427810 */ /* 0x000fc40007ffe0ff */
[----:B------:R-:W-:Y:S01]  /*0a90*/  LEA R62, R16, UR4, 0x1 ;  /* 0x00000004103e7c11 */ /* 0x000fe2000f8e08ff */
[----:B------:R-:W-:Y:S01]  /*0aa0*/  IMAD.SHL.U32 R16, R69, 0x8, RZ ;  /* 0x0000000845107824 */ /* 0x000fe200078e00ff */
[----:B------:R-:W-:Y:S02]  /*0ab0*/  LEA R58, R58, UR4, 0x1 ;  /* 0x000000043a3a7c11 */ /* 0x000fe4000f8e08ff */
[-C--:B------:R-:W-:Y:S02]  /*0ac0*/  LEA.HI.SX32 R22, R22, R69.reuse, 0x1b ;  /* 0x0000004516167211 */ /* 0x080fe400078fdaff */
[----:B------:R-:W-:Y:S02]  /*0ad0*/  LEA R60, R60, UR4, 0x1 ;  /* 0x000000043c3c7c11 */ /* 0x000fe4000f8e08ff */
[----:B------:R-:W-:Y:S02]  /*0ae0*/  LEA R61, R61, UR4, 0x1 ;  /* 0x000000043d3d7c11 */ /* 0x000fe4000f8e08ff */
[----:B------:R-:W-:-:S02]  /*0af0*/  LEA.HI.SX32 R65, R66, R69, 0x1b ;  /* 0x0000004542417211 */ /* 0x000fc400078fdaff */
[----:B------:R-:W-:Y:S02]  /*0b00*/  LEA R63, R22, UR4, 0x1 ;  /* 0x00000004163f7c11 */ /* 0x000fe4000f8e08ff */
[----:B------:R-:W-:Y:S02]  /*0b10*/  LEA.HI.SX32 R66, R16, R16, 0x1b ;  /* 0x0000001010427211 */ /* 0x000fe400078fdaff */
[----:B------:R-:W-:Y:S02]  /*0b20*/  LEA R64, R64, UR4, 0x1 ;  /* 0x0000000440407c11 */ /* 0x000fe4000f8e08ff */
[----:B------:R-:W-:Y:S02]  /*0b30*/  LEA R65, R65, UR4, 0x1 ;  /* 0x0000000441417c11 */ /* 0x000fe4000f8e08ff */
[----:B------:R-:W-:Y:S02]  /*0b40*/  LEA R66, R66, UR4, 0x1 ;  /* 0x0000000442427c11 */ /* 0x000fe4000f8e08ff */
[----:B------:R-:W-:-:S02]  /*0b50*/  PRMT R77, RZ, 0x7610, R77 ;  /* 0x00007610ff4d7816 */ /* 0x000fc4000000004d */
[----:B------:R-:W-:Y:S01]  /*0b60*/  PRMT R74, RZ, 0x7610, R74 ;  /* 0x00007610ff4a7816 */ /* 0x000fe2000000004a */
[----:B--2---:R-:W-:Y:S04]  /*0b70*/  STS.U16 [R58], R19 ;  /* 0x000000133a007388 */ /* 0x004fe80000000400 */
[----:B---3--:R-:W-:Y:S04]  /*0b80*/  STS.U16 [R59+0x40], R18 ;  /* 0x000040123b007388 */ /* 0x008fe80000000400 */
[----:B----4-:R-:W-:Y:S04]  /*0b90*/  STS.U16 [R60+0x80], R21 ;  /* 0x000080153c007388 */ /* 0x010fe80000000400 */
        /* <DEDUP_REMOVED lines=48> */
[----:B-1----:R-:W-:-:S02]  /*0ea0*/  HADD2.F32 R73, -RZ, R76.H0_H0 ;  /* 0x2000004cff497230 */ /* 0x002fc40000004100 */
[----:B--2---:R-:W-:-:S03]  /*0eb0*/  HADD2.F32 R77, -RZ, R75.H0_H0 ;  /* 0x2000004bff4d7230 */ /* 0x004fc60000004100 */
[----:B-----5:R-:W-:-:S05]  /*0ec0*/  FADD.FTZ R75, R73, R36 ;  /* 0x00000024494b7221 */ /* 0x020fca0000010000 */
[----:B------:R-:W-:Y:S01]  /*0ed0*/  FSETP.GTU.FTZ.AND P0, PT, R75, 20, PT ;  /* 0x41a000004b00780b */ /* 0x000fe20003f1c000 */
[----:B---3--:R-:W-:-:S03]  /*0ee0*/  HADD2.F32 R15, -RZ, R15.H0_H0 ;  /* 0x2000000fff0f7230 */ /* 0x008fc60000004100 */
[----:B------:R-:W-:Y:S01]  /*0ef0*/  ISETP.EQ.OR P0, PT, RZ, UR9, P0 ;  /* 0x00000009ff007c0c */ /* 0x000fe20008702670 */
[----:B----4-:R-:W-:Y:S02]  /*0f00*/  HADD2.F32 R81, -RZ, R68.H0_H0 ;  /* 0x20000044ff517230 */ /* 0x010fe40000004100 */
[--C-:B------:R-:W-:Y:S01]  /*0f10*/  FADD.FTZ R74, R15, R36.reuse ;  /* 0x000000240f4a7221 */ /* 0x100fe20000010000 */
        /* <DEDUP_REMOVED lines=45> */
.L_x_4413:
[----:B------:R-:W-:Y:S05]  /*11f0*/  BSYNC.RECONVERGENT B0 ;  /* 0x0000000000007941 */ /* 0x000fea0003800200 */
.L_x_4412:
        /* <DEDUP_REMOVED lines=35> */
.L_x_4415:
[----:B------:R-:W-:Y:S05]  /*1430*/  BSYNC.RECONVERGENT B0 ;  /* 0x0000000000007941 */ /* 0x000fea0003800200 */
.L_x_4414:
        /* <DEDUP_REMOVED lines=40> */
.L_x_4417:
[----:B------:R-:W-:Y:S05]  /*16c0*/  BSYNC.RECONVERGENT B0 ;  /* 0x0000000000007941 */ /* 0x000fea0003800200 */
.L_x_4416:
        /* <DEDUP_REMOVED lines=32> */
.L_x_4419:
[----:B------:R-:W-:Y:S05]  /*18d0*/  BSYNC.RECONVERGENT B0 ;  /* 0x0000000000007941 */ /* 0x000fea0003800200 */
.L_x_4418:
        /* <DEDUP_REMOVED lines=32> */
.L_x_4421:
[----:B------:R-:W-:Y:S05]  /*1ae0*/  BSYNC.RECONVERGENT B0 ;  /* 0x0000000000007941 */ /* 0x000fea0003800200 */
.L_x_4420:
        /* <DEDUP_REMOVED lines=32> */
.L_x_4423:
[----:B------:R-:W-:Y:S05]  /*1cf0*/  BSYNC.RECONVERGENT B0 ;  /* 0x0000000000007941 */ /* 0x000fea0003800200 */
.L_x_4422:
        /* <DEDUP_REMOVED lines=32> */
.L_x_4425:
[----:B------:R-:W-:Y:S05]  /*1f00*/  BSYNC.RECONVERGENT B0 ;  /* 0x0000000000007941 */ /* 0x000fea0003800200 */
.L_x_4424:
        /* <DEDUP_REMOVED lines=32> */
.L_x_4427:
[----:B------:R-:W-:Y:S05]  /*2110*/  BSYNC.RECONVERGENT B0 ;  /* 0x0000000000007941 */ /* 0x000fea0003800200 */
.L_x_4426:
        /* <DEDUP_REMOVED lines=21> */
[----:B------:R-:W0:Y:S01]  /*2270*/  LDC.64 R14, c[0x0][0x480] ;  /* 0x00012000ff0e7b82 */ /* 0x000e220000000a00 */
[----:B------:R-:W-:Y:S01]  /*2280*/  ISETP.GE.U32.AND P6, PT, R45, R67, PT ;  /* 0x000000432d00720c */ /* 0x000fe20003fc6070 */
[----:B------:R-:W-:Y:S01]  /*2290*/  FMUL.FTZ R92, R86, R75 ;  /* 0x0000004b565c7220 */ /* 0x000fe20000410000 */
[----:B------:R-:W-:Y:S01]  /*22a0*/  FMUL.FTZ R95, R22, R74 ;  /* 0x0000004a165f7220 */ /* 0x000fe20000410000 */
[----:B------:R-:W-:Y:S01]  /*22b0*/  FMUL.FTZ R94, R16, R73 ;  /* 0x00000049105e7220 */ /* 0x000fe20000410000 */
[----:B------:R-:W-:Y:S01]  /*22c0*/  P2R R108, PR, RZ, 0x40 ;  /* 0x00000040ff6c7803 */ /* 0x000fe20000000000 */
[----:B------:R-:W-:Y:S01]  /*22d0*/  FMUL.FTZ R96, R17, R72 ;  /* 0x0000004811607220 */ /* 0x000fe20000410000 */
[----:B------:R-:W-:Y:S01]  /*22e0*/  FSEL R99, R99, RZ, !P6 ;  /* 0x000000ff63637208 */ /* 0x000fe20007000000 */
[----:B------:R-:W-:Y:S01]  /*22f0*/  FMUL.FTZ R97, R18, R71 ;  /* 0x0000004712617220 */ /* 0x000fe20000410000 */
[----:B------:R-:W-:Y:S01]  /*2300*/  ISETP.NE.AND P6, PT, R25, RZ, PT ;  /* 0x000000ff1900720c */ /* 0x000fe20003fc5270 */
[----:B------:R-:W-:Y:S01]  /*2310*/  FMUL.FTZ R98, R19, R70 ;  /* 0x0000004613627220 */ /* 0x000fe20000410000 */
[----:B------:R-:W-:Y:S01]  /*2320*/  FMUL.FTZ R100, R88, R77 ;  /* 0x0000004d58647220 */ /* 0x000fe20000410000 */
[-C--:B------:R-:W-:Y:S01]  /*2330*/  ISETP.GE.U32.AND P0, PT, R0, R67.reuse, PT ;  /* 0x000000430000720c */ /* 0x080fe20003f06070 */
[----:B------:R-:W-:Y:S01]  /*2340*/  IMAD.MOV.U32 R91, RZ, RZ, R32 ;  /* 0x000000ffff5b7224 */ /* 0x000fe200078e0020 */
[----:B------:R-:W-:Y:S01]  /*2350*/  ISETP.NE.OR P6, PT, R35, RZ, !P6 ;  /* 0x000000ff2300720c */ /* 0x000fe200077c5670 */
[----:B------:R-:W-:Y:S01]  /*2360*/  IMAD.MOV.U32 R90, RZ, RZ, R33 ;  /* 0x000000ffff5a7224 */ /* 0x000fe200078e0021 */
[-C--:B------:R-:W-:Y:S01]  /*2370*/  ISETP.GE.U32.AND P1, PT, R40, R67.reuse, PT ;  /* 0x000000432800720c */ /* 0x080fe20003f26070 */
[----:B------:R-:W-:Y:S01]  /*2380*/  UIADD3 UR5, UPT, UPT, UR4, 0x240, URZ ;  /* 0x0000024004057890 */ /* 0x000fe2000fffe0ff */
[----:B------:R-:W-:Y:S01]  /*2390*/  P2R R111, PR, RZ, 0x40 ;  /* 0x00000040ff6f7803 */ /* 0x000fe20000000000 */
[----:B------:R-:W-:Y:S01]  /*23a0*/  UMOV UR6, UR7 ;  /* 0x0000000700067c82 */ /* 0x000fe20008000000 */
[----:B------:R-:W-:-:S02]  /*23b0*/  ISETP.GE.U32.AND P2, PT, R41, R67, PT ;  /* 0x000000432900720c */ /* 0x000fc40003f46070 */
[-C--:B------:R-:W-:Y:S02]  /*23c0*/  ISETP.GE.U32.AND P3, PT, R42, R67.reuse, PT ;  /* 0x000000432a00720c */ /* 0x080fe40003f66070 */
[-C--:B------:R-:W-:Y:S02]  /*23d0*/  ISETP.GE.U32.AND P4, PT, R43, R67.reuse, PT ;  /* 0x000000432b00720c */ /* 0x080fe40003f86070 */
[-C--:B------:R-:W-:Y:S02]  /*23e0*/  ISETP.GE.U32.AND P5, PT, R44, R67.reuse, PT ;  /* 0x000000432c00720c */ /* 0x080fe40003fa6070 */
[----:B------:R-:W-:Y:S02]  /*23f0*/  ISETP.GE.U32.AND P6, PT, R46, R67, PT ;  /* 0x000000432e00720c */ /* 0x000fe40003fc6070 */
[----:B------:R-:W-:Y:S02]  /*2400*/  MOV R93, R30 ;  /* 0x0000001e005d7202 */ /* 0x000fe40000000f00 */
[----:B------:R-:W-:-:S02]  /*2410*/  MOV R86, R29 ;  /* 0x0000001d00567202 */ /* 0x000fc40000000f00 */
[----:B------:R-:W-:Y:S02]  /*2420*/  MOV R88, R31 ;  /* 0x0000001f00587202 */ /* 0x000fe40000000f00 */
[----:B------:R-:W-:Y:S02]  /*2430*/  MOV R89, R34 ;  /* 0x0000002200597202 */ /* 0x000fe40000000f00 */
[----:B------:R-:W-:Y:S02]  /*2440*/  FSEL R92, R92, RZ, !P0 ;  /* 0x000000ff5c5c7208 */ /* 0x000fe40004000000 */
[----:B------:R-:W-:Y:S02]  /*2450*/  FSEL R95, R95, RZ, !P1 ;  /* 0x000000ff5f5f7208 */ /* 0x000fe40004800000 */
[----:B------:R-:W-:Y:S02]  /*2460*/  FSEL R94, R94, RZ, !P2 ;  /* 0x000000ff5e5e7208 */ /* 0x000fe40005000000 */
[----:B------:R-:W-:-:S02]  /*2470*/  FSEL R96, R96, RZ, !P3 ;  /* 0x000000ff60607208 */ /* 0x000fc40005800000 */
[----:B------:R-:W-:Y:S02]  /*2480*/  FSEL R97, R97, RZ, !P4 ;  /* 0x000000ff61617208 */ /* 0x000fe40006000000 */
[----:B------:R-:W-:Y:S02]  /*2490*/  FSEL R98, R98, RZ, !P5 ;  /* 0x000000ff62627208 */ /* 0x000fe40006800000 */
[----:B------:R-:W-:Y:S02]  /*24a0*/  P2R R112, PR, RZ, 0x40 ;  /* 0x00000040ff707803 */ /* 0x000fe40000000000 */
[----:B0-----:R-:W-:-:S07]  /*24b0*/  FSEL R100, R100, RZ, !P6 ;  /* 0x000000ff64647208 */ /* 0x001fce0007000000 */
.L_x_4431:
[----:B------:R-:W-:Y:S02]  /*24c0*/  MOV R16, R93 ;  /* 0x0000005d00107202 */ /* 0x000fe40000000f00 */
[----:B------:R-:W-:Y:S02]  /*24d0*/  MOV R17, R86 ;  /* 0x0000005600117202 */ /* 0x000fe40000000f00 */
[----:B------:R-:W-:-:S03]  /*24e0*/  ISETP.NE.AND P6, PT, R112, RZ, PT ;  /* 0x000000ff7000720c */ /* 0x000fc60003fc5270 */
[----:B------:R-:W2:Y:S01]  /*24f0*/  LDG.E R16, desc[UR16][R16.64] ;  /* 0x0000001010107981 */ /* 0x000ea2000c1e1900 */
[----:B------:R-:W-:Y:S02]  /*2500*/  P2R R109, PR, RZ, 0x40 ;  /* 0x00000040ff6d7803 */ /* 0x000fe40000000000 */
[----:B------:R-:W-:Y:S01]  /*2510*/  ISETP.NE.AND P6, PT, R108, RZ, PT ;  /* 0x000000ff6c00720c */ /* 0x000fe20003fc5270 */
[----:B------:R-:W0:Y:S01]  /*2520*/  S2UR UR8, SR_CgaCtaId ;  /* 0x00000000000879c3 */ /* 0x000e220000008800 */
        /* <DEDUP_REMOVED lines=69> */
[----:B------:R-:W-:Y:S02]  /*2980*/  HFMA2 R17, -RZ, RZ, 0, 0 ;  /* 0x00000000ff117431 */ /* 0x000fe400000001ff */
[----:B------:R-:W-:Y:S02]  /*2990*/  IMAD.MOV.U32 R16, RZ, RZ, 0x3f800000 ;  /* 0x3f800000ff107424 */ /* 0x000fe400078e00ff */
[C---:B0-----:R-:W-:Y:S01]  /*29a0*/  FMUL.FTZ R18, R21.reuse, R18 ;  /* 0x0000001215127220 */ /* 0x041fe20000410000 */
[----:B-1----:R-:W-:-:S04]  /*29b0*/  FFMA.FTZ R19, R21, R19, R20 ;  /* 0x0000001315137223 */ /* 0x002fc80000010014 */
[----:B------:R-:W-:Y:S02]  /*29c0*/  FSEL R113, R21, R18, !P6 ;  /* 0x0000001215717208 */ /* 0x000fe40007000000 */
[----:B------:R-:W-:Y:S02]  /*29d0*/  FSEL R114, R20, R19, !P6 ;  /* 0x0000001314727208 */ /* 0x000fe40007000000 */
[----:B------:R-:W-:-:S13]  /*29e0*/  ISETP.NE.AND P6, PT, R111, RZ, PT ;  /* 0x000000ff6f00720c */ /* 0x000fda0003fc5270 */
[----:B------:R-:W0:Y:S01]  /*29f0*/  @!P6 LDS.64 R16, [UR5] ;  /* 0x00000005ff10e984 */ /* 0x000e220008000a00 */
[----:B------:R-:W-:Y:S01]  /*2a00*/  ISETP.NE.AND P6, PT, R69, 0x1f, PT ;  /* 0x0000001f4500780c */ /* 0x000fe20003fc5270 */
[----:B------:R-:W-:Y:S01]  /*2a10*/  IMAD.MOV.U32 R21, RZ, RZ, R88 ;  /* 0x000000ffff157224 */ /* 0x000fe200078e0058 */
[----:B------:R-:W-:-:S05]  /*2a20*/  MOV R20, R91 ;  /* 0x0000005b00147202 */ /* 0x000fca0000000f00 */
[----:B------:R-:W2:Y:S06]  /*2a30*/  LDG.E R21, desc[UR16][R20.64] ;  /* 0x0000001014157981 */ /* 0x000eac000c1e1900 */
[----:B------:R1:W-:Y:S02]  /*2a40*/  @!P6 STS.64 [UR4+0x220], R18 ;  /* 0x00022012ff00e988 */ /* 0x0003e40008000a04 */
[----:B-1----:R-:W-:Y:S01]  /*2a50*/  MOV R18, R89 ;  /* 0x0000005900127202 */ /* 0x002fe20000000f00 */
[----:B------:R-:W-:-:S05]  /*2a60*/  IMAD.MOV.U32 R19, RZ, RZ, R90 ;  /* 0x000000ffff137224 */ /* 0x000fca00078e005a */
[----:B------:R1:W2:Y:S01]  /*2a70*/  LDG.E R110, desc[UR16][R18.64] ;  /* 0x00000010126e7981 */ /* 0x0002a2000c1e1900 */
[----:B------:R-:W-:Y:S01]  /*2a80*/  BAR.SYNC.DEFER_BLOCKING 0x0 ;  /* 0x0000000000007b1d */ /* 0x000fe20000010000 */
[----:B------:R-:W-:-:S04]  /*2a90*/  LEA R89, P6, R12, R89, 0x2 ;  /* 0x000000590c597211 */ /* 0x000fc800078c10ff */
[----:B------:R-:W-:Y:S02]  /*2aa0*/  IADD3.X R90, PT, PT, R90, R13, RZ, P6, !PT ;  /* 0x0000000d5a5a7210 */ /* 0x000fe400037fe4ff */
[----:B------:R-:W-:Y:S01]  /*2ab0*/  LEA R91, P6, R10, R91, 0x2 ;  /* 0x0000005b0a5b7211 */ /* 0x000fe200078c10ff */
[----:B------:R-:W3:Y:S03]  /*2ac0*/  SHFL.UP PT, R116, R113, 0x1, RZ ;  /* 0x0420000071747989 */ /* 0x000ee600000e00ff */
[----:B------:R-:W-:Y:S01]  /*2ad0*/  IADD3.X R88, PT, PT, R88, R11, RZ, P6, !PT ;  /* 0x0000000b58587210 */ /* 0x000fe200037fe4ff */
[----:B------:R-:W4:Y:S01]  /*2ae0*/  SHFL.UP PT, R115, R114, 0x1, RZ ;  /* 0x0420000072737989 */ /* 0x000f2200000e00ff */
[----:B------:R-:W-:-:S03]  /*2af0*/  ISETP.NE.AND P6, PT, R69, RZ, PT ;  /* 0x000000ff4500720c */ /* 0x000fc60003fc5270 */
[----:B------:R-:W5:Y:S10]  /*2b00*/  LDS.64 R22, [UR4+0x220] ;  /* 0x00022004ff167984 */ /* 0x000f740008000a00 */
[----:B0-----:R-:W-:Y:S01]  /*2b10*/  @!P6 STS.64 [UR4+0x230], R16 ;  /* 0x00023010ff00e988 */ /* 0x001fe20008000a04 */
[----:B---3--:R-:W-:Y:S01]  /*2b20*/  @!P6 MOV R116, R16 ;  /* 0x000000100074e202 */ /* 0x008fe20000000f00 */
[----:B----4-:R-:W-:Y:S01]  /*2b30*/  @!P6 IMAD.MOV.U32 R115, RZ, RZ, R17 ;  /* 0x000000ffff73e224 */ /* 0x010fe200078e0011 */
[----:B------:R-:W-:Y:S01]  /*2b40*/  BAR.SYNC.DEFER_BLOCKING 0x0 ;  /* 0x0000000000007b1d */ /* 0x000fe20000010000 */
[----:B------:R-:W-:-:S13]  /*2b50*/  ISETP.NE.AND P6, PT, R35, RZ, PT ;  /* 0x000000ff2300720c */ /* 0x000fda0003fc5270 */
[----:B-1----:R-:W0:Y:S01]  /*2b60*/  @P6 LDS R18, [UR4+0x234] ;  /* 0x00023404ff126984 */ /* 0x002e220008000800 */
[----:B------:R-:W-:Y:S01]  /*2b70*/  BSSY.RECONVERGENT B0, `(.L_x_4429) ;  /* 0x0000015000007945 */ /* 0x000fe20003800200 */
[----:B-----5:R-:W-:Y:S01]  /*2b80*/  FFMA.FTZ R23, R22, R17, R23 ;  /* 0x0000001116177223 */ /* 0x020fe20000010017 */
[----:B0-----:R-:W-:Y:S01]  /*2b90*/  @P6 FFMA.FTZ R115, R18, R116, R115 ;  /* 0x0000007412736223 */ /* 0x001fe20000010073 */
[----:B------:R-:W-:-:S03]  /*2ba0*/  LEA R93, P6, R8, R93, 0x2 ;  /* 0x0000005d085d7211 */ /* 0x000fc600078c10ff */
[----:B------:R-:W-:Y:S01]  /*2bb0*/  FFMA.FTZ R107, R107, R115, R92 ;  /* 0x000000736b6b7223 */ /* 0x000fe2000001005c */
[----:B------:R-:W-:Y:S02]  /*2bc0*/  IADD3.X R86, PT, PT, R86, R9, RZ, P6, !PT ;  /* 0x0000000956567210 */ /* 0x000fe400037fe4ff */
        /* <DEDUP_REMOVED lines=15> */
.L_x_4430:
[----:B------:R-:W-:Y:S05]  /*2cc0*/  BSYNC.RECONVERGENT B0 ;  /* 0x0000000000007941 */ /* 0x000fea0003800200 */
.L_x_4429:
[----:B------:R-:W-:Y:S01]  /*2cd0*/  UIADD3 UR6, UPT, UPT, UR6, 0x1, URZ ;  /* 0x0000000106067890 */ /* 0x000fe2000fffe0ff */
[----:B------:R-:W-:Y:S01]  /*2ce0*/  FFMA.FTZ R16, R105, R103, R98 ;  /* 0x0000006769107223 */ /* 0x000fe20000010062 */
[C---:B------:R-:W-:Y:S01]  /*2cf0*/  FFMA.FTZ R78, R21.reuse, R107, R78 ;  /* 0x0000006b154e7223 */ /* 0x040fe2000001004e */
[C---:B------:R-:W-:Y:S01]  /*2d00*/  FFMA.FTZ R79, R21.reuse, R102, R79 ;  /* 0x00000066154f7223 */ /* 0x040fe2000001004f */
[----:B------:R-:W-:Y:S01]  /*2d10*/  UISETP.NE.AND UP0, UPT, UR6, URZ, UPT ;  /* 0x000000ff0600728c */ /* 0x000fe2000bf05270 */
[----:B------:R-:W-:Y:S01]  /*2d20*/  FFMA.FTZ R106, R106, R16, R99 ;  /* 0x000000106a6a7223 */ /* 0x000fe20000010063 */
[C---:B------:R-:W-:Y:S01]  /*2d30*/  FFMA.FTZ R80, R21.reuse, R101, R80 ;  /* 0x0000006515507223 */ /* 0x040fe20000010050 */
[C---:B------:R-:W-:Y:S01]  /*2d40*/  FFMA.FTZ R81, R21.reuse, R114, R81 ;  /* 0x0000007215517223 */ /* 0x040fe20000010051 */
[----:B------:R-:W-:Y:S01]  /*2d50*/  FFMA.FTZ R82, R21, R103, R82 ;  /* 0x0000006715527223 */ /* 0x000fe20000010052 */
[----:B0-----:R-:W-:Y:S01]  /*2d60*/  FFMA.FTZ R18, R109, R106, R100 ;  /* 0x0000006a6d127223 */ /* 0x001fe20000010064 */
[C---:B------:R-:W-:Y:S01]  /*2d70*/  FFMA.FTZ R83, R21.reuse, R16, R83 ;  /* 0x0000001015537223 */ /* 0x040fe20000010053 */
[----:B------:R-:W-:Y:S01]  /*2d80*/  FFMA.FTZ R84, R21, R106, R84 ;  /* 0x0000006a15547223 */ /* 0x000fe20000010054 */
[----:B------:R-:W-:Y:S01]  /*2d90*/  IADD3 R87, PT, PT, R87, 0x1, RZ ;  /* 0x0000000157577810 */ /* 0x000fe20007ffe0ff */
[----:B------:R-:W-:Y:S01]  /*2da0*/  FFMA.FTZ R85, R21, R18, R85 ;  /* 0x0000001215557223 */ /* 0x000fe20000010055 */
[----:B------:R-:W-:Y:S01]  /*2db0*/  UIADD3 UR5, UPT, UPT, UR5, 0x8, URZ ;  /* 0x0000000805057890 */ /* 0x000fe2000fffe0ff */
[----:B------:R-:W-:Y:S11]  /*2dc0*/  BRA.U UP0, `(.L_x_4431) ;  /* 0xfffffff500bc7547 */ /* 0x000ff6000b83ffff */
.L_x_4428:
[----:B------:R-:W-:Y:S01]  /*2dd0*/  BAR.SYNC.DEFER_BLOCKING 0x0 ;  /* 0x0000000000007b1d */ /* 0x000fe20000010000 */
[----:B------:R-:W-:Y:S02]  /*2de0*/  F2FP.F16.F32.PACK_AB R14, R79, R78 ;  /* 0x0000004e4f0e723e */ /* 0x000fe400000000ff */
[----:B------:R-:W-:Y:S02]  /*2df0*/  ISETP.NE.AND P0, PT, R35, RZ, PT ;  /* 0x000000ff2300720c */ /* 0x000fe40003f05270 */
[C---:B------:R-:W-:Y:S01]  /*2e00*/  PRMT R17, R14.reuse, 0x7610, R17 ;  /* 0x000076100e117816 */ /* 0x040fe20000000011 */
[----:B------:R-:W0:Y:S01]  /*2e10*/  LDCU.64 UR10, c[0x0][0x478] ;  /* 0x00008f00ff0a77ac */ /* 0x000e220008000a00 */
[----:B------:R-:W-:Y:S02]  /*2e20*/  PRMT R18, R14, 0x7632, R18 ;  /* 0x000076320e127816 */ /* 0x000fe40000000012 */
[----:B------:R-:W-:Y:S01]  /*2e30*/  F2FP.F16.F32.PACK_AB R15, R81, R80 ;  /* 0x00000050510f723e */ /* 0x000fe200000000ff */
[----:B------:R-:W1:Y:S01]  /*2e40*/  LDCU.64 UR12, c[0x0][0x488] ;  /* 0x00009100ff0c77ac */ /* 0x000e620008000a00 */
[----:B------:R-:W-:-:S02]  /*2e50*/  F2FP.F16.F32.PACK_AB R14, R83, R82 ;  /* 0x00000052530e723e */ /* 0x000fc400000000ff */
[----:B------:R-:W-:Y:S01]  /*2e60*/  F2FP.F16.F32.PACK_AB R16, R85, R84 ;  /* 0x000000545510723e */ /* 0x000fe200000000ff */
[----:B------:R-:W2:Y:S01]  /*2e70*/  LDCU UR5, c[0x0][0x388] ;  /* 0x00007100ff0577ac */ /* 0x000ea20008000800 */
[----:B------:R-:W-:Y:S02]  /*2e80*/  PRMT R20, R15, 0x7632, R20 ;  /* 0x000076320f147816 */ /* 0x000fe40000000014 */
[----:B------:R-:W-:Y:S02]  /*2e90*/  PRMT R22, R14, 0x7632, R22 ;  /* 0x000076320e167816 */ /* 0x000fe40000000016 */
[----:B------:R-:W-:Y:S01]  /*2ea0*/  PRMT R70, R16, 0x7632, R70 ;  /* 0x0000763210467816 */ /* 0x000fe20000000046 */
[----:B------:R-:W-:Y:S04]  /*2eb0*/  STS.U16 [R66], R17 ;  /* 0x0000001142007388 */ /* 0x000fe80000000400 */
[----:B------:R-:W-:Y:S04]  /*2ec0*/  STS.U16 [R66+0x2], R18 ;  /* 0x0000021242007388 */ /* 0x000fe80000000400 */
[----:B------:R3:W-:Y:S04]  /*2ed0*/  STS.U16 [R66+0x4], R15 ;  /* 0x0000040f42007388 */ /* 0x0007e80000000400 */
[----:B------:R-:W-:Y:S04]  /*2ee0*/  STS.U16 [R66+0x6], R20 ;  /* 0x0000061442007388 */ /* 0x000fe80000000400 */
[----:B------:R0:W-:Y:S01]  /*2ef0*/  STS.U16 [R66+0x8], R14 ;  /* 0x0000080e42007388 */ /* 0x0001e20000000400 */
[----:B---3--:R-:W-:-:S03]  /*2f00*/  IADD3 R15, P2, P3, R47, R6, R57 ;  /* 0x000000062f0f7210 */ /* 0x008fc60007b5e039 */
[----:B------:R-:W-:Y:S01]  /*2f10*/  STS.U16 [R66+0xa], R22 ;  /* 0x00000a1642007388 */ /* 0x000fe20000000400 */
[----:B------:R-:W-:-:S03]  /*2f20*/  IADD3.X R18, PT, PT, RZ, R28, RZ, P2, P3 ;  /* 0x0000001cff127210 */ /* 0x000fc600017e64ff */
[----:B------:R-:W-:Y:S01]  /*2f30*/  STS.U16 [R66+0xc], R16 ;  /* 0x00000c1042007388 */ /* 0x000fe20000000400 */
[----:B0-----:R-:W-:-:S03]  /*2f40*/  LEA R14, P2, R15, UR10, 0x1 ;  /* 0x0000000a0f0e7c11 */ /* 0x001fc6000f8408ff */
[----:B------:R-:W-:Y:S01]  /*2f50*/  STS.U16 [R66+0xe], R70 ;  /* 0x00000e4642007388 */ /* 0x000fe20000000400 */
[----:B------:R-:W-:-:S03]  /*2f60*/  NOP ;  /* 0x0000000000007918 */ /* 0x000fc60000000000 */
[----:B------:R-:W-:Y:S01]  /*2f70*/  LDS.U16 R19, [R58] ;  /* 0x000000003a137984 */ /* 0x000fe20000000400 */
[----:B------:R-:W-:Y:S02]  /*2f80*/  LEA.HI.X R15, R15, UR11, R18, 0x1, P2 ;  /* 0x0000000b0f0f7c11 */ /* 0x000fe400090f0c12 */
[----:B--2---:R-:W-:Y:S01]  /*2f90*/  IADD3 R18, PT, PT, -R57, UR5, RZ ;  /* 0x0000000539127c10 */ /* 0x004fe2000fffe1ff */
        /* <DEDUP_REMOVED lines=14> */
[----:B------:R-:W-:-:S05]  /*3080*/  ISETP.GE.AND P6, PT, R53, R16, PT ;  /* 0x000000103500720c */ /* 0x000fca0003fc6270 */
[----:B------:R0:W-:Y:S01]  /*3090*/  @!P1 STG.E.U16 desc[UR16][R14.64], R19 ;  /* 0x000000130e009986 */ /* 0x0001e2000c101510 */
[----:B------:R-:W-:-:S03]  /*30a0*/  IADD3 R17, P1, P2, R47, R4, R57 ;  /* 0x000000042f117210 */ /* 0x000fc60007a3e039 */
[----:B------:R2:W-:Y:S01]  /*30b0*/  @!P3 STG.E.U16 desc[UR16][R14.64+0x40], R21 ;  /* 0x000040150e00b986 */ /* 0x0005e2000c101510 */
[----:B------:R-:W-:Y:S02]  /*30c0*/  IADD3.X R20, PT, PT, RZ, R27, RZ, P1, P2 ;  /* 0x0000001bff147210 */ /* 0x000fe40000fe44ff */
[-C--:B------:R-:W-:Y:S01]  /*30d0*/  ISETP.GE.AND P3, PT, R54, R16.reuse, PT ;  /* 0x000000103600720c */ /* 0x080fe20003f66270 */
[----:B------:R-:W-:Y:S01]  /*30e0*/  @!P4 STG.E.U16 desc[UR16][R14.64+0x80], R23 ;  /* 0x000080170e00c986 */ /* 0x000fe2000c101510 */
[-C--:B------:R-:W-:Y:S02]  /*30f0*/  ISETP.GE.AND P1, PT, R55, R16.reuse, PT ;  /* 0x000000103700720c */ /* 0x080fe40003f26270 */
[----:B------:R-:W-:Y:S01]  /*3100*/  ISETP.GE.AND P2, PT, R56, R16, PT ;  /* 0x000000103800720c */ /* 0x000fe20003f46270 */
[----:B------:R-:W-:Y:S01]  /*3110*/  @!P5 STG.E.U16 desc[UR16][R14.64+0xc0], R69 ;  /* 0x0000c0450e00d986 */ /* 0x000fe2000c101510 */
[C---:B-1----:R-:W-:Y:S02]  /*3120*/  LEA R16, P4, R17.reuse, UR12, 0x1 ;  /* 0x0000000c11107c11 */ /* 0x042fe4000f8808ff */
[----:B0-----:R-:W-:Y:S01]  /*3130*/  PRMT R19, RZ, 0x7610, R19 ;  /* 0x00007610ff137816 */ /* 0x001fe20000000013 */
[----:B------:R-:W-:Y:S01]  /*3140*/  @!P6 STG.E.U16 desc[UR16][R14.64+0x100], R71 ;  /* 0x000100470e00e986 */ /* 0x000fe2000c101510 */
[----:B------:R-:W-:-:S02]  /*3150*/  LEA.HI.X R17, R17, UR13, R20, 0x1, P4 ;  /* 0x0000000d11117c11 */ /* 0x000fc4000a0f0c14 */
[-C--:B------:R-:W-:Y:S01]  /*3160*/  ISETP.GE.AND P4, PT, R47, R18.reuse, PT ;  /* 0x000000122f00720c */ /* 0x080fe20003f86270 */
[----:B------:R-:W-:Y:S01]  /*3170*/  @!P3 STG.E.U16 desc[UR16][R14.64+0x140], R73 ;  /* 0x000140490e00b986 */ /* 0x000fe2000c101510 */
[-C--:B------:R-:W-:Y:S02]  /*3180*/  ISETP.GE.AND P3, PT, R50, R18.reuse, PT ;  /* 0x000000123200720c */ /* 0x080fe40003f66270 */
[----:B------:R-:W-:Y:S01]  /*3190*/  PRMT R20, RZ, 0x7610, R20 ;  /* 0x00007610ff147816 */ /* 0x000fe20000000014 */
[----:B------:R-:W-:Y:S01]  /*31a0*/  @!P1 STG.E.U16 desc[UR16][R14.64+0x180], R75 ;  /* 0x0001804b0e009986 */ /* 0x000fe2000c101510 */
[-C--:B------:R-:W-:Y:S02]  /*31b0*/  ISETP.GE.AND P1, PT, R51, R18.reuse, PT ;  /* 0x000000123300720c */ /* 0x080fe40003f26270 */
[-C--:B------:R-:W-:Y:S01]  /*31c0*/  ISETP.GE.AND P6, PT, R52, R18.reuse, PT ;  /* 0x000000123400720c */ /* 0x080fe20003fc6270 */
[----:B------:R0:W-:Y:S01]  /*31d0*/  @!P2 STG.E.U16 desc[UR16][R14.64+0x1c0], R77 ;  /* 0x0001c04d0e00a986 */ /* 0x0001e2000c101510 */
[-C--:B------:R-:W-:Y:S01]  /*31e0*/  ISETP.GE.AND P5, PT, R53, R18.reuse, PT ;  /* 0x000000123500720c */ /* 0x080fe20003fa6270 */
[----:B------:R-:W-:Y:S01]  /*31f0*/  BAR.SYNC.DEFER_BLOCKING 0x0 ;  /* 0x0000000000007b1d */ /* 0x000fe20000010000 */
[----:B------:R-:W-:-:S02]  /*3200*/  ISETP.GE.AND P2, PT, R54, R18, PT ;  /* 0x000000123600720c */ /* 0x000fc40003f46270 */
[----:B--2---:R-:W-:Y:S02]  /*3210*/  PRMT R21, RZ, 0x7610, R21 ;  /* 0x00007610ff157816 */ /* 0x004fe40000000015 */
[----:B------:R-:W-:Y:S02]  /*3220*/  PRMT R22, RZ, 0x7610, R22 ;  /* 0x00007610ff167816 */ /* 0x000fe40000000016 */
        /* <DEDUP_REMOVED lines=13> */
[----:B------:R-:W-:-:S03]  /*3300*/  VIADD R25, R25, 0x1 ;  /* 0x0000000119197836 */ /* 0x000fc60000000000 */
        /* <DEDUP_REMOVED lines=16> */
[----:B------:R-:W5:Y:S01]  /*3410*/  LDS.U16 R17, [R66+0x4] ;  /* 0x0000040042117984 */ /* 0x000f620000000400 */
[----:B0-----:R-:W-:-:S02]  /*3420*/  HADD2.F32 R67, -RZ, R67.H0_H0 ;  /* 0x20000043ff437230 */ /* 0x001fc40000004100 */
[----:B-1----:R-:W-:-:S03]  /*3430*/  HADD2.F32 R22, -RZ, R16.H0_H0 ;  /* 0x20000010ff167230 */ /* 0x002fc60000004100 */
[----:B------:R-:W-:Y:S01]  /*3440*/  FMUL.FTZ R16, R67, -1.4426950216293334961 ;  /* 0xbfb8aa3b43107820 */ /* 0x000fe20000410000 */
[----:B--2---:R-:W-:Y:S02]  /*3450*/  HADD2.F32 R68, -RZ, R19.H0_H0 ;  /* 0x20000013ff447230 */ /* 0x004fe40000004100 */
[----:B------:R-:W-:-:S03]  /*3460*/  FMUL.FTZ R23, R22, -1.4426950216293334961 ;  /* 0xbfb8aa3b16177820 */ /* 0x000fc60000410000 */
[----:B------:R-:W0:Y:S01]  /*3470*/  MUFU.EX2 R16, R16 ;  /* 0x0000001000107308 */ /* 0x000e220000000800 */
[----:B---3--:R-:W-:Y:S02]  /*3480*/  HADD2.F32 R15, -RZ, R15.H0_H0 ;  /* 0x2000000fff0f7230 */ /* 0x008fe40000004100 */
[----:B------:R-:W-:Y:S01]  /*3490*/  FMUL.FTZ R69, R68, -1.4426950216293334961 ;  /* 0xbfb8aa3b44457820 */ /* 0x000fe20000410000 */
[----:B----4-:R-:W-:Y:S02]  /*34a0*/  HADD2.F32 R70, -RZ, R14.H0_H0 ;  /* 0x2000000eff467230 */ /* 0x010fe40000004100 */
[----:B------:R-:W-:Y:S02]  /*34b0*/  FMUL.FTZ R14, R15, -1.4426950216293334961 ;  /* 0xbfb8aa3b0f0e7820 */ /* 0x000fe40000410000 */
[----:B------:R-:W1:Y:S01]  /*34c0*/  MUFU.EX2 R23, R23 ;  /* 0x0000001700177308 */ /* 0x000e620000000800 */
[----:B-----5:R-:W-:Y:S02]  /*34d0*/  HADD2.F32 R20, -RZ, R20.H0_H0 ;  /* 0x20000014ff147230 */ /* 0x020fe40000004100 */
[----:B------:R-:W-:Y:S01]  /*34e0*/  FMUL.FTZ R71, R70, -1.4426950216293334961 ;  /* 0xbfb8aa3b46477820 */ /* 0x000fe20000410000 */
[----:B------:R-:W-:-:S02]  /*34f0*/  HADD2.F32 R72, -RZ, R21.H0_H0 ;  /* 0x20000015ff487230 */ /* 0x000fc40000004100 */
[----:B------:R-:W-:Y:S02]  /*3500*/  FMUL.FTZ R21, R20, -1.4426950216293334961 ;  /* 0xbfb8aa3b14157820 */ /* 0x000fe40000410000 */
[----:B------:R-:W2:Y:S01]  /*3510*/  MUFU.EX2 R69, R69 ;  /* 0x0000004500457308 */ /* 0x000ea20000000800 */
[----:B------:R-:W-:Y:S02]  /*3520*/  HADD2.F32 R17, -RZ, R17.H0_H0 ;  /* 0x20000011ff117230 */ /* 0x000fe40000004100 */
[----:B------:R-:W-:Y:S01]  /*3530*/  FMUL.FTZ R73, R72, -1.4426950216293334961 ;  /* 0xbfb8aa3b48497820 */ /* 0x000fe20000410000 */
[----:B0-----:R-:W-:Y:S02]  /*3540*/  FADD.FTZ R16, R16, 1 ;  /* 0x3f80000010107421 */ /* 0x001fe40000010000 */
[----:B------:R-:W-:Y:S02]  /*3550*/  FMUL.FTZ R19, R17, -1.4426950216293334961 ;  /* 0xbfb8aa3b11137820 */ /* 0x000fe40000410000 */
        /* <DEDUP_REMOVED lines=17> */
[----:B------:R-:W2:Y:S01]  /*3670*/  MUFU.RCP R69, R69 ;  /* 0x0000004500457308 */ /* 0x000ea20000001000 */
[----:B0-----:R-:W-:Y:S01]  /*3680*/  FMUL.FTZ R22, R22, R23 ;  /* 0x0000001716167220 */ /* 0x001fe20000410000 */
[----:B------:R-:W-:Y:S03]  /*3690*/  BAR.SYNC.DEFER_BLOCKING 0x0 ;  /* 0x0000000000007b1d */ /* 0x000fe60000010000 */
[----:B------:R-:W-:-:S03]  /*36a0*/  FMUL.FTZ R22, R22, R79 ;  /* 0x0000004f16167220 */ /* 0x000fc60000410000 */
[----:B------:R-:W0:Y:S01]  /*36b0*/  MUFU.RCP R14, R14 ;  /* 0x0000000e000e7308 */ /* 0x000e220000001000 */
[----:B-1----:R-:W-:Y:S01]  /*36c0*/  FMUL.FTZ R17, R17, R74 ;  /* 0x0000004a11117220 */ /* 0x002fe20000410000 */
[----:B------:R-:W-:-:S03]  /*36d0*/  F2FP.F16.F32.PACK_AB R22, R22, R67 ;  /* 0x000000431616723e */ /* 0x000fc600000000ff */
[----:B------:R-:W-:-:S03]  /*36e0*/  FMUL.FTZ R17, R17, R80 ;  /* 0x0000005011117220 */ /* 0x000fc60000410000 */
[----:B------:R-:W1:Y:S01]  /*36f0*/  MUFU.RCP R71, R71 ;  /* 0x0000004700477308 */ /* 0x000e620000001000 */
[----:B--2---:R-:W-:-:S04]  /*3700*/  FMUL.FTZ R68, R68, R69 ;  /* 0x0000004544447220 */ /* 0x004fc80000410000 */
[----:B------:R-:W-:-:S03]  /*3710*/  FMUL.FTZ R68, R68, R81 ;  /* 0x0000005144447220 */ /* 0x000fc60000410000 */
[----:B------:R-:W2:Y:S01]  /*3720*/  MUFU.RCP R21, R21 ;  /* 0x0000001500157308 */ /* 0x000ea20000001000 */
[----:B0-----:R-:W-:Y:S01]  /*3730*/  FMUL.FTZ R15, R15, R14 ;  /* 0x0000000e0f0f7220 */ /* 0x001fe20000410000 */
[----:B------:R-:W-:Y:S01]  /*3740*/  F2FP.F16.F32.PACK_AB R17, R68, R17 ;  /* 0x000000114411723e */ /* 0x000fe200000000ff */
[----:B------:R-:W-:Y:S01]  /*3750*/  STS.U16 [R66], R22 ;  /* 0x0000001642007388 */ /* 0x000fe20000000400 */
[----:B------:R-:W-:Y:S01]  /*3760*/  PRMT R14, R22, 0x7632, R14 ;  /* 0x00007632160e7816 */ /* 0x000fe2000000000e */
[----:B------:R-:W-:Y:S01]  /*3770*/  FMUL.FTZ R15, R15, R82 ;  /* 0x000000520f0f7220 */ /* 0x000fe20000410000 */
[----:B------:R-:W-:Y:S01]  /*3780*/  PRMT R16, R17, 0x7632, R16 ;  /* 0x0000763211107816 */ /* 0x000fe20000000010 */
[----:B------:R-:W-:Y:S01]  /*3790*/  STS.U16 [R66+0x4], R17 ;  /* 0x0000041142007388 */ /* 0x000fe20000000400 */
[----:B------:R-:W0:Y:S01]  /*37a0*/  MUFU.RCP R73, R73 ;  /* 0x0000004900497308 */ /* 0x000e220000001000 */
[----:B-1----:R-:W-:Y:S02]  /*37b0*/  FMUL.FTZ R70, R70, R71 ;  /* 0x0000004746467220 */ /* 0x002fe40000410000 */
[----:B------:R-:W-:Y:S02]  /*37c0*/  STS.U16 [R66+0x2], R14 ;  /* 0x0000020e42007388 */ /* 0x000fe40000000400 */
[----:B------:R-:W-:-:S02]  /*37d0*/  FMUL.FTZ R70, R70, R83 ;  /* 0x0000005346467220 */ /* 0x000fc40000410000 */
[----:B------:R-:W-:Y:S01]  /*37e0*/  STS.U16 [R66+0x6], R16 ;  /* 0x0000061042007388 */ /* 0x000fe20000000400 */
[----:B--2---:R-:W-:Y:S02]  /*37f0*/  FMUL.FTZ R19, R20, R21 ;  /* 0x0000001514137220 */ /* 0x004fe40000410000 */
[----:B------:R-:W-:Y:S02]  /*3800*/  F2FP.F16.F32.PACK_AB R15, R70, R15 ;  /* 0x0000000f460f723e */ /* 0x000fe400000000ff */
[----:B------:R-:W-:Y:S02]  /*3810*/  FMUL.FTZ R19, R19, R84 ;  /* 0x0000005413137220 */ /* 0x000fe40000410000 */
[----:B------:R-:W-:Y:S01]  /*3820*/  PRMT R20, R15, 0x7632, R20 ;  /* 0x000076320f147816 */ /* 0x000fe20000000014 */
[----:B------:R-:W-:Y:S01]  /*3830*/  STS.U16 [R66+0x8], R15 ;  /* 0x0000080f42007388 */ /* 0x000fe20000000400 */
[----:B0-----:R-:W-:-:S03]  /*3840*/  FMUL.FTZ R72, R72, R73 ;  /* 0x0000004948487220 */ /* 0x001fc60000410000 */
[----:B------:R0:W-:Y:S01]  /*3850*/  STS.U16 [R66+0xa], R20 ;  /* 0x00000a1442007388 */ /* 0x0001e20000000400 */
[----:B------:R-:W-:-:S05]  /*3860*/  FMUL.FTZ R72, R72, R85 ;  /* 0x0000005548487220 */ /* 0x000fca0000410000 */
[----:B------:R-:W-:-:S04]  /*3870*/  F2FP.F16.F32.PACK_AB R19, R72, R19 ;  /* 0x000000134813723e */ /* 0x000fc800000000ff */
[C---:B------:R-:W-:Y:S02]  /*3880*/  PRMT R67, R19.reuse, 0x7610, R67 ;  /* 0x0000761013437816 */ /* 0x040fe40000000043 */
[----:B------:R-:W-:-:S03]  /*3890*/  PRMT R68, R19, 0x7632, R68 ;  /* 0x0000763213447816 */ /* 0x000fc60000000044 */
        /* <DEDUP_REMOVED lines=43> */
.L_x_4433:
        /* <DEDUP_REMOVED lines=11> */
.L_x_5127:


//--------------------- .text._Z25selective_scan_fwd_kernelI32Selective_Scan_fwd_kernel_traitsILi32ELi8ELi1ELb0ELb0ELb1ELb0EN3c104HalfEfEEv13SSMParamsBase --------------------------
	.section	.text._Z25selective_scan_fwd_kernelI32Selective_Scan_fwd_kernel_traitsILi32ELi8ELi1ELb0ELb0ELb1ELb0EN3c104HalfEfEEv13SSMParamsBase,"ax",@progbits
	.align	128
        .global         _Z25selective_scan_fwd_kernelI32Selective_Scan_fwd_kernel_traitsILi32ELi8ELi1ELb0ELb0ELb1ELb0EN3c104HalfEfEEv13SSMParamsBase
        .type           _Z25selective_scan_fwd_kernelI32Selective_Scan_fwd_kernel_traitsILi32ELi8ELi1ELb0ELb0ELb1ELb0EN3c104HalfEfEEv13SSMParamsBase,@function
        .size           _Z25selective_scan_fwd_kernelI32Selective_Scan_fwd_kernel_traitsILi32ELi8ELi1ELb0ELb0ELb1ELb0EN3c104HalfEfEEv13SSMParamsBase,(.L_x_5128 - _Z25selective_scan_fwd_kernelI32Selective_Scan_fwd_kernel_traitsILi32ELi8ELi1ELb0ELb0ELb1ELb0EN3c104HalfEfEEv13SSMParamsBase)
        .other          _Z25selective_scan_fwd_kernelI32Selective_Scan_fwd_kernel_traitsILi32ELi8ELi1ELb0ELb0ELb1ELb0EN3c104HalfEfEEv13SSMParamsBase,@"STO_CUDA_ENTRY STV_DEFAULT"
_Z25selective_scan_fwd_kernelI32Selective_Scan_fwd_kernel_traitsILi32ELi8ELi1ELb0ELb0ELb1ELb0EN3c104HalfEfEEv13SSMParamsBase:
.text._Z25selective_scan_fwd_kernelI32Selective_Scan_fwd_kernel_traitsILi32ELi8ELi1ELb0ELb0ELb1ELb0EN3c104HalfEfEEv13SSMParamsBase:
        /* <DEDUP_REMOVED lines=32> */
[----:B---3--:R-:W-:-:S02]  /*0200*/  HFMA2 R6, -RZ, RZ, 0, 0 ;  /* 0x00000000ff067431 */ /* 0x008fc400000001ff */
[----:B----4-:R-:W-:-:S04]  /*0210*/  IMAD.MOV R10, RZ, RZ, -R7 ;  /* 0x000000ffff0a7224 */ /* 0x010fc800078e0a07 */
[----:B0-----:R-:W-:-:S04]  /*0220*/  IMAD R3, R10, R9, RZ ;  /* 0x000000090a037224 */ /* 0x001fc800078e02ff */
        /* <DEDUP_REMOVED lines=8> */
[----:B--2---:R-:W-:Y:S01]  /*02b0*/  MOV R5, UR7 ;  /* 0x0000000700057c02 */ /* 0x004fe20008000f00 */
[----:B------:R-:W-:Y:S01]  /*02c0*/  IMAD.U32 R4, RZ, RZ, UR6 ;  /* 0x00000006ff047e24 */ /* 0x000fe2000f8e00ff */
[----:B------:R-:W-:Y:S01]  /*02d0*/  LOP3.LUT R6, R15, R8, RZ, 0x3c, !PT ;  /* 0x000000080f067212 */ /* 0x000fe200078e3cff */
[----:B------:R-:W0:Y:S01]  /*02e0*/  LDCU.64 UR6, c[0x0][0x3d0] ;  /* 0x00007a00ff0677ac */ /* 0x000e220008000a00 */
[----:B------:R-:W-:Y:S01]  /*02f0*/  MOV R2, UR4 ;  /* 0x0000000400027c02 */ /* 0x000fe20008000f00 */
[----:B------:R-:W-:Y:S01]  /*0300*/  IMAD.U32 R5, RZ, RZ, UR8 ;  /* 0x00000008ff057e24 */ /* 0x000fe2000f8e00ff */
[----:B------:R-:W-:-:S02]  /*0310*/  MOV R3, UR9 ;  /* 0x0000000900037c02 */ /* 0x000fc40008000f00 */
[-C--:B------:R-:W-:Y:S01]  /*0320*/  @!P2 IADD3 R0, PT, PT, R0, -R9.reuse, RZ ;  /* 0x800000090000a210 */ /* 0x080fe20007ffe0ff */
[----:B------:R-:W-:Y:S01]  /*0330*/  @!P2 VIADD R7, R7, 0x1 ;  /* 0x000000010707a836 */ /* 0x000fe20000000000 */
[----:B------:R-:W-:Y:S02]  /*0340*/  ISETP.GE.AND P3, PT, R6, RZ, PT ;  /* 0x000000ff0600720c */ /* 0x000fe40003f66270 */
[----:B------:R-:W-:Y:S02]  /*0350*/  ISETP.GE.U32.AND P0, PT, R0, R9, PT ;  /* 0x000000090000720c */ /* 0x000fe40003f06070 */
[----:B------:R-:W-:Y:S01]  /*0360*/  ISETP.NE.AND P1, PT, R8, RZ, PT ;  /* 0x000000ff0800720c */ /* 0x000fe20003f25270 */
[----:B01----:R-:W-:-:S12]  /*0370*/  @!P4 EXIT ;  /* 0x000000000000c94d */ /* 0x003fd80003800000 */
[----:B------:R-:W-:Y:S01]  /*0380*/  @P0 IADD3 R7, PT, PT, R7, 0x1, RZ ;  /* 0x0000000107070810 */ /* 0x000fe20007ffe0ff */
[----:B------:R-:W0:Y:S01]  /*0390*/  LDC.64 R10, c[0x0][0x428] ;  /* 0x00010a00ff0a7b82 */ /* 0x000e220000000a00 */
[----:B------:R-:W1:Y:S01]  /*03a0*/  S2R R29, SR_TID.X ;  /* 0x00000000001d7919 */ /* 0x000e620000002100 */
[C---:B------:R-:W-:Y:S01]  /*03b0*/  IMAD.WIDE.U32 R2, R15.reuse, UR10, R2 ;  /* 0x0000000a0f027c25 */ /* 0x040fe2000f8e0002 */
[----:B------:R-:W-:Y:S01]  /*03c0*/  UIMAD.WIDE.U32 UR4, UR18, UR6, URZ ;  /* 0x00000006120472a5 */ /* 0x000fe2000f8e00ff */
[----:B------:R-:W2:Y:S02]  /*03d0*/  LDCU.U8 UR9, c[0x0][0x39e] ;  /* 0x000073c0ff0977ac */ /* 0x000ea40008000000 */
[----:B------:R-:W-:Y:S01]  /*03e0*/  @!P3 IMAD.MOV R7, RZ, RZ, -R7 ;  /* 0x000000ffff07b224 */ /* 0x000fe200078e0a07 */
[----:B------:R-:W-:Y:S01]  /*03f0*/  @!P1 LOP3.LUT R7, RZ, R8, RZ, 0x33, !PT ;  /* 0x00000008ff079212 */ /* 0x000fe200078e33ff */
[----:B------:R-:W3:Y:S01]  /*0400*/  LDC.64 R18, c[0x0][0x450] ;  /* 0x00011400ff127b82 */ /* 0x000ee20000000a00 */
[C---:B------:R-:W-:Y:S01]  /*0410*/  IMAD R52, R15.reuse, UR11, R3 ;  /* 0x0000000b0f347c24 */ /* 0x040fe2000f8e0203 */
[----:B------:R-:W-:Y:S01]  /*0420*/  UIMAD UR5, UR18, UR7, UR5 ;  /* 0x00000007120572a4 */ /* 0x000fe2000f8e0205 */
[----:B------:R-:W-:Y:S01]  /*0430*/  SHF.R.S32.HI R3, RZ, 0x1f, R7 ;  /* 0x0000001fff037819 */ /* 0x000fe20000011407 */
[----:B------:R-:W4:Y:S01]  /*0440*/  LDCU.64 UR6, c[0x0][0x3b8] ;  /* 0x00007700ff0677ac */ /* 0x000f220008000a00 */
[----:B------:R-:W-:Y:S01]  /*0450*/  LEA R42, P0, R2, R42, 0x1 ;  /* 0x0000002a022a7211 */ /* 0x000fe200078008ff */
[----:B------:R-:W-:-:S02]  /*0460*/  IMAD.WIDE.U32 R4, R15, UR14, R4 ;  /* 0x0000000e0f047c25 */ /* 0x000fc4000f8e0004 */
[----:B------:R-:W2:Y:S01]  /*0470*/  LDC R20, c[0x0][0x384] ;  /* 0x0000e100ff147b82 */ /* 0x000ea20000000800 */
[----:B------:R-:W-:Y:S01]  /*0480*/  LEA.HI.X R52, R2, R43, R52, 0x1, P0 ;  /* 0x0000002b02347211 */ /* 0x000fe200000f0c34 */
[-C--:B------:R-:W-:Y:S02]  /*0490*/  IMAD R0, R3, R62.reuse, RZ ;  /* 0x0000003e03007224 */ /* 0x080fe400078e02ff */
[C---:B------:R-:W-:Y:S01]  /*04a0*/  IMAD.WIDE.U32 R2, R7.reuse, R62, UR4 ;  /* 0x0000000407027e25 */ /* 0x040fe2000f8e003e */
[----:B------:R-:W1:Y:S03]  /*04b0*/  LDCU UR4, c[0x0][0x38c] ;  /* 0x00007180ff0477ac */ /* 0x000e660008000800 */
[----:B------:R-:W2:Y:S01]  /*04c0*/  LDC.64 R16, c[0x0][0x468] ;  /* 0x00011a00ff107b82 */ /* 0x000ea20000000a00 */
[----:B------:R-:W-:Y:S02]  /*04d0*/  IMAD R63, R7, R63, R0 ;  /* 0x0000003f073f7224 */ /* 0x000fe400078e0200 */
[----:B0-----:R-:W-:-:S03]  /*04e0*/  IMAD.WIDE.U32 R12, R15, R10, RZ ;  /* 0x0000000a0f0c7225 */ /* 0x001fc600078e00ff */
[----:B------:R-:W-:Y:S01]  /*04f0*/  IADD3 R63, PT, PT, R3, R63, RZ ;  /* 0x0000003f033f7210 */ /* 0x000fe20007ffe0ff */
[C---:B------:R-:W-:Y:S01]  /*0500*/  IMAD R53, R15.reuse, UR15, R5 ;  /* 0x0000000f0f357c24 */ /* 0x040fe2000f8e0205 */
[----:B------:R-:W0:Y:S01]  /*0510*/  LDC.64 R24, c[0x0][0x3a0] ;  /* 0x0000e800ff187b82 */ /* 0x000e220000000a00 */
[----:B---3--:R-:W-:Y:S01]  /*0520*/  LEA R62, P1, R2, R18, 0x1 ;  /* 0x00000012023e7211 */ /* 0x008fe200078208ff */
[----:B------:R-:W-:-:S03]  /*0530*/  IMAD R13, R15, R11, R13 ;  /* 0x0000000b0f0d7224 */ /* 0x000fc600078e020d */
[----:B------:R-:W-:Y:S01]  /*0540*/  LEA.HI.X R63, R2, R19, R63, 0x1, P1 ;  /* 0x00000013023f7211 */ /* 0x000fe200008f0c3f */
[----:B----4-:R-:W-:Y:S01]  /*0550*/  IMAD.WIDE.U32 R2, R15, UR6, RZ ;  /* 0x000000060f027c25 */ /* 0x010fe2000f8e00ff */
[----:B-1----:R-:W-:Y:S01]  /*0560*/  UISETP.LT.AND UP0, UPT, UR4, 0x1, UPT ;  /* 0x000000010400788c */ /* 0x002fe2000bf01270 */
[----:B------:R-:W1:Y:S02]  /*0570*/  LDC.64 R22, c[0x0][0x420] ;  /* 0x00010800ff167b82 */ /* 0x000e640000000a00 */
[----:B--2---:R-:W-:-:S04]  /*0580*/  IMAD R0, R20, UR18, R15 ;  /* 0x0000001214007c24 */ /* 0x004fc8000f8e020f */
[----:B------:R-:W-:Y:S02]  /*0590*/  IMAD R0, R0, R21, RZ ;  /* 0x0000001500007224 */ /* 0x000fe400078e02ff */
[----:B------:R-:W2:Y:S01]  /*05a0*/  LDC.64 R34, c[0x0][0x448] ;  /* 0x00011200ff227b82 */ /* 0x000ea20000000a00 */
[----:B------:R-:W-:-:S04]  /*05b0*/  LEA R43, P0, R4, R16, 0x1 ;  /* 0x00000010042b7211 */ /* 0x000fc800078008ff */
[----:B------:R-:W-:-:S03]  /*05c0*/  LEA.HI.X R53, R4, R17, R53, 0x1, P0 ;  /* 0x0000001104357211 */ /* 0x000fc600000f0c35 */
[----:B------:R-:W3:Y:S01]  /*05d0*/  LDC.64 R32, c[0x0][0x440] ;  /* 0x00011000ff207b82 */ /* 0x000ee20000000a00 */
[----:B0-----:R-:W-:-:S04]  /*05e0*/  IMAD.WIDE.U32 R26, R15, R24, RZ ;  /* 0x000000180f1a7225 */ /* 0x001fc800078e00ff */
[C---:B------:R-:W-:Y:S02]  /*05f0*/  IMAD R14, R15.reuse, R25, R27 ;  /* 0x000000190f0e7224 */ /* 0x040fe400078e021b */
[----:B------:R-:W-:Y:S01]  /*0600*/  IMAD R25, R15, UR7, R3 ;  /* 0x000000070f197c24 */ /* 0x000fe2000f8e0203 */
[----:B------:R-:W0:Y:S01]  /*0610*/  LDC.64 R10, c[0x0][0x3a8] ;  /* 0x0000ea00ff0a7b82 */ /* 0x000e220000000a00 */
[----:B-1----:R-:W-:-:S04]  /*0620*/  IMAD.WIDE.U32 R4, R22, UR18, R12 ;  /* 0x0000001216047c25 */ /* 0x002fc8000f8e000c */
[----:B------:R-:W-:Y:S01]  /*0630*/  IMAD R22, R0, UR4, RZ ;  /* 0x0000000400167c24 */ /* 0x000fe2000f8e02ff */
[----:B------:R-:W-:Y:S01]  /*0640*/  SHF.L.U32 R0, R29, 0x3, RZ ;  /* 0x000000031d007819 */ /* 0x000fe200000006ff */
[----:B------:R-:W-:Y:S01]  /*0650*/  IMAD R24, R23, UR18, R5 ;  /* 0x0000001217187c24 */ /* 0x000fe2000f8e0205 */
[----:B------:R-:W1:Y:S01]  /*0660*/  LDC.64 R8, c[0x0][0x3c0] ;  /* 0x0000f000ff087b82 */ /* 0x000e620000000a00 */
[----:B--2---:R-:W-:Y:S01]  /*0670*/  LEA R27, P1, R2, R34, 0x2 ;  /* 0x00000022021b7211 */ /* 0x004fe200078210ff */
[----:B------:R-:W-:Y:S01]  /*0680*/  USEL UR4, UR4, 0x1, !UP0 ;  /* 0x0000000104047887 */ /* 0x000fe2000c000000 */
[----:B------:R-:W-:Y:S01]  /*0690*/  IMAD.MOV.U32 R23, RZ, RZ, RZ ;  /* 0x000000ffff177224 */ /* 0x000fe200078e00ff */
[C---:B------:R-:W-:Y:S01]  /*06a0*/  IADD3 R45, PT, PT, R0.reuse, 0x2, RZ ;  /* 0x00000002002d7810 */ /* 0x040fe20007ffe0ff */
[----:B------:R-:W-:Y:S01]  /*06b0*/  VIADD R44, R0, 0x1 ;  /* 0x00000001002c7836 */ /* 0x000fe20000000000 */
[----:B------:R-:W-:Y:S01]  /*06c0*/  LEA.HI.X R25, R2, R35, R25, 0x2, P1 ;  /* 0x0000002302197211 */ /* 0x000fe200008f1419 */
[C---:B------:R-:W-:Y:S01]  /*06d0*/  VIADD R46, R0.reuse, 0x3 ;  /* 0x00000003002e7836 */ /* 0x040fe20000000000 */
[----:B------:R-:W2:Y:S01]  /*06e0*/  LDC.64 R6, c[0x0][0x3e0] ;  /* 0x0000f800ff067b82 */ /* 0x000ea20000000a00 */
[C---:B------:R-:W-:Y:S01]  /*06f0*/  LOP3.LUT R2, R0.reuse, 0x1f00, RZ, 0xc0, !PT ;  /* 0x00001f0000027812 */ /* 0x040fe200078ec0ff */
[----:B------:R-:W-:Y:S01]  /*0700*/  VIADD R48, R0, 0x5 ;  /* 0x0000000500307836 */ /* 0x000fe20000000000 */
[----:B---3--:R-:W-:Y:S01]  /*0710*/  LEA R28, P0, R26, R32, 0x2 ;  /* 0x000000201a1c7211 */ /* 0x008fe200078010ff */
[----:B------:R-:W-:Y:S01]  /*0720*/  VIADD R50, R0, 0x7 ;  /* 0x0000000700327836 */ /* 0x000fe20000000000 */
[----:B------:R-:W-:Y:S01]  /*0730*/  LOP3.LUT R51, R2, 0x1f, R29, 0xf8, !PT ;  /* 0x0000001f02337812 */ /* 0x000fe200078ef81d */
[----:B------:R-:W-:Y:S01]  /*0740*/  UIADD3 UR7, UPT, UPT, -UR4, URZ, URZ ;  /* 0x000000ff04077290 */ /* 0x000fe2000fffe1ff */
[----:B------:R-:W-:-:S02]  /*0750*/  LEA.HI.X R26, R26, R33, R14, 0x2, P0 ;  /* 0x000000211a1a7211 */ /* 0x000fc400000f140e */
[----:B0-----:R-:W-:Y:S01]  /*0760*/  SHF.L.U64.HI R11, R10, 0x2, R11 ;  /* 0x000000020a0b7819 */ /* 0x001fe2000001020b */
[C---:B------:R-:W-:Y:S01]  /*0770*/  IMAD.WIDE.U32 R2, R51.reuse, 0x2, RZ ;  /* 0x0000000233027825 */ /* 0x040fe200078e00ff */
[C---:B------:R-:W-:Y:S02]  /*0780*/  IADD3 R47, PT, PT, R0.reuse, 0x4, RZ ;  /* 0x00000004002f7810 */ /* 0x040fe40007ffe0ff */
[----:B------:R-:W-:Y:S02]  /*0790*/  IADD3 R49, PT, PT, R0, 0x6, RZ ;  /* 0x0000000600317810 */ /* 0x000fe40007ffe0ff */
[C---:B------:R-:W-:Y:S02]  /*07a0*/  LOP3.LUT R54, R51.reuse, 0x20, RZ, 0xfc, !PT ;  /* 0x0000002033367812 */ /* 0x040fe400078efcff */
[----:B-1----:R-:W-:Y:S02]  /*07b0*/  SHF.L.U64.HI R9, R8, 0x2, R9 ;  /* 0x0000000208097819 */ /* 0x002fe40000010209 */
[----:B------:R-:W-:-:S02]  /*07c0*/  LOP3.LUT R55, R51, 0x40, RZ, 0xfc, !PT ;  /* 0x0000004033377812 */ /* 0x000fc400078efcff */
[C---:B------:R-:W-:Y:S02]  /*07d0*/  LOP3.LUT R56, R51.reuse, 0x60, RZ, 0xfc, !PT ;  /* 0x0000006033387812 */ /* 0x040fe400078efcff */
[C---:B------:R-:W-:Y:S02]  /*07e0*/  LOP3.LUT R57, R51.reuse, 0x80, RZ, 0xfc, !PT ;  /* 0x0000008033397812 */ /* 0x040fe400078efcff */
[----:B--2---:R-:W-:Y:S02]  /*07f0*/  SHF.L.U64.HI R41, R6, 0x1, R7 ;  /* 0x0000000106297819 */ /* 0x004fe40000010207 */
[C---:B------:R-:W-:Y:S02]  /*0800*/  LOP3.LUT R58, R51.reuse, 0xa0, RZ, 0xfc, !PT ;  /* 0x000000a0333a7812 */ /* 0x040fe400078efcff */
[C---:B------:R-:W-:Y:S02]  /*0810*/  LOP3.LUT R59, R51.reuse, 0xc0, RZ, 0xfc, !PT ;  /* 0x000000c0333b7812 */ /* 0x040fe400078efcff */
[----:B------:R-:W-:-:S02]  /*0820*/  LOP3.LUT R60, R51, 0xe0, RZ, 0xfc, !PT ;  /* 0x000000e0333c7812 */ /* 0x000fc400078efcff */
[----:B------:R-:W-:-:S07]  /*0830*/  LOP3.LUT R61, R2, 0x100, RZ, 0xfc, !PT ;  /* 0x00000100023d7812 */ /* 0x000fce00078efcff */
.L_x_4454:
        /* <DEDUP_REMOVED lines=22> */
[----:B------:R-:W-:Y:S01]  /*09a0*/  PRMT R66, RZ, 0x7610, R66 ;  /* 0x00007610ff427816 */ /* 0x000fe20000000042 */
[----:B------:R-:W2:Y:S01]  /*09b0*/  @!P0 LDG.E.U16 R16, desc[UR16][R14.64] ;  /* 0x000000100e108981 */ /* 0x000ea2000c1e1500 */
[----:B------:R-:W-:-:S02]  /*09c0*/  ISETP.GE.AND P0, PT, R54, R65, PT ;  /* 0x000000413600720c */ /* 0x000fc40003f06270 */
[----:B------:R-:W-:Y:S01]  /*09d0*/  ISETP.GE.AND P6, PT, R60, R65, PT ;  /* 0x000000413c00720c */ /* 0x000fe20003fc6270 */
[----:B------:R-:W3:Y:S01]  /*09e0*/  @!P1 LDG.E.U16 R18, desc[UR16][R14.64+0x80] ;  /* 0x000080100e129981 */ /* 0x000ee2000c1e1500 */
[----:B------:R-:W-:-:S03]  /*09f0*/  PRMT R67, RZ, 0x7610, R67 ;  /* 0x00007610ff437816 */ /* 0x000fc60000000043 */
[----:B------:R-:W4:Y:S04]  /*0a00*/  @!P2 LDG.E.U16 R17, desc[UR16][R14.64+0xc0] ;  /* 0x0000c0100e11a981 */ /* 0x000f28000c1e1500 */
[----:B------:R-:W4:Y:S04]  /*0a10*/  @!P3 LDG.E.U16 R20, desc[UR16][R14.64+0x100] ;  /* 0x000100100e14b981 */ /* 0x000f28000c1e1500 */
[----:B------:R-:W3:Y:S04]  /*0a20*/  @!P0 LDG.E.U16 R7, desc[UR16][R14.64+0x40] ;  /* 0x000040100e078981 */ /* 0x000ee8000c1e1500 */
[----:B------:R-:W4:Y:S04]  /*0a30*/  @!P4 LDG.E.U16 R19, desc[UR16][R14.64+0x140] ;  /* 0x000140100e13c981 */ /* 0x000f28000c1e1500 */
[----:B------:R-:W4:Y:S04]  /*0a40*/  @!P5 LDG.E.U16 R66, desc[UR16][R14.64+0x180] ;  /* 0x000180100e42d981 */ /* 0x000f28000c1e1500 */
[----:B------:R0:W4:Y:S01]  /*0a50*/  @!P6 LDG.E.U16 R67, desc[UR16][R14.64+0x1c0] ;  /* 0x0001c0100e43e981 */ /* 0x000122000c1e1500 */
[----:B------:R-:W1:Y:S01]  /*0a60*/  S2R R40, SR_LANEID ;  /* 0x0000000000287919 */ /* 0x000e620000000000 */
[----:B------:R-:W0:Y:S01]  /*0a70*/  S2UR UR5, SR_CgaCtaId ;  /* 0x00000000000579c3 */ /* 0x000e220000008800 */
[----:B------:R-:W-:-:S02]  /*0a80*/  UMOV UR4, 0x400 ;  /* 0x0000040000047882 */ /* 0x000fc40000000000 */
[----:B0-----:R-:W-:Y:S01]  /*0a90*/  ULEA UR4, UR5, UR4, 0x18 ;  /* 0x0000000405047291 */ /* 0x001fe2000f8ec0ff */
[C---:B-1----:R-:W-:Y:S01]  /*0aa0*/  IADD3 R21, PT, PT, R40.reuse, 0x20, RZ ;  /* 0x0000002028157810 */ /* 0x042fe20007ffe0ff */
[C---:B------:R-:W-:Y:S01]  /*0ab0*/  VIADD R33, R40.reuse, 0x40 ;  /* 0x0000004028217836 */ /* 0x040fe20000000000 */
[CC--:B------:R-:W-:Y:S02]  /*0ac0*/  LEA.HI.SX32 R39, R40.reuse, R40.reuse, 0x1b ;  /* 0x0000002828277211 */ /* 0x0c0fe400078fdaff */
[C---:B------:R-:W-:Y:S02]  /*0ad0*/  IADD3 R35, PT, PT, R40.reuse, 0x60, RZ ;  /* 0x0000006028237810 */ /* 0x040fe40007ffe0ff */
[-C--:B------:R-:W-:Y:S02]  /*0ae0*/  LEA.HI.SX32 R21, R21, R40.reuse, 0x1b ;  /* 0x0000002815157211 */ /* 0x080fe400078fdaff */
[-C--:B------:R-:W-:Y:S02]  /*0af0*/  LEA.HI.SX32 R33, R33, R40.reuse, 0x1b ;  /* 0x0000002821217211 */ /* 0x080fe400078fdaff */
[----:B------:R-:W-:Y:S01]  /*0b00*/  LEA R39, R39, UR4, 0x1 ;  /* 0x0000000427277c11 */ /* 0x000fe2000f8e08ff */
[----:B------:R-:W-:Y:S01]  /*0b10*/  VIADD R15, R40, 0x80 ;  /* 0x00000080280f7836 */ /* 0x000fe20000000000 */
[----:B------:R-:W-:-:S02]  /*0b20*/  LEA.HI.SX32 R35, R35, R40, 0x1b ;  /* 0x0000002823237211 */ /* 0x000fc400078fdaff */
[----:B------:R-:W-:Y:S02]  /*0b30*/  LEA R38, R21, UR4, 0x1 ;  /* 0x0000000415267c11 */ /* 0x000fe4000f8e08ff */
[----:B------:R-:W-:Y:S01]  /*0b40*/  LEA R37, R33, UR4, 0x1 ;  /* 0x0000000421257c11 */ /* 0x000fe2000f8e08ff */
[C---:B------:R-:W-:Y:S01]  /*0b50*/  VIADD R33, R40.reuse, 0xc0 ;  /* 0x000000c028217836 */ /* 0x040fe20000000000 */
[C---:B------:R-:W-:Y:S02]  /*0b60*/  IADD3 R21, PT, PT, R40.reuse, 0xa0, RZ ;  /* 0x000000a028157810 */ /* 0x040fe40007ffe0ff */
[----:B------:R-:W-:Y:S02]  /*0b70*/  LEA R36, R35, UR4, 0x1 ;  /* 0x0000000423247c11 */ /* 0x000fe4000f8e08ff */
[----:B------:R-:W-:Y:S02]  /*0b80*/  IADD3 R35, PT, PT, R40, 0xe0, RZ ;  /* 0x000000e028237810 */ /* 0x000fe40007ffe0ff */
        /* <DEDUP_REMOVED lines=8> */
[----:B------:R-:W-:Y:S02]  /*0c10*/  PRMT R69, RZ, 0x7610, R69 ;  /* 0x00007610ff457816 */ /* 0x000fe40000000045 */
[----:B------:R-:W-:Y:S02]  /*0c20*/  PRMT R71, RZ, 0x7610, R71 ;  /* 0x00007610ff477816 */ /* 0x000fe40000000047 */
[----:B------:R-:W-:Y:S02]  /*0c30*/  PRMT R70, RZ, 0x7610, R70 ;  /* 0x00007610ff467816 */ /* 0x000fe40000000046 */
[----:B------:R-:W-:Y:S01]  /*0c40*/  PRMT R73, RZ, 0x7610, R73 ;  /* 0x00007610ff497816 */ /* 0x000fe20000000049 */
[----:B--2---:R-:W-:Y:S04]  /*0c50*/  STS.U16 [R39], R16 ;  /* 0x0000001027007388 */ /* 0x004fe80000000400 */
[----:B---3--:R0:W-:Y:S02]  /*0c60*/  STS.U16 [R38+0x40], R7 ;  /* 0x0000400726007388 */ /* 0x0081e40000000400 */
[----:B0-----:R-:W-:-:S02]  /*0c70*/  IMAD.SHL.U32 R7, R40, 0x8, RZ ;  /* 0x0000000828077824 */ /* 0x001fc400078e00ff */
[----:B------:R-:W-:Y:S03]  /*0c80*/  STS.U16 [R37+0x80], R18 ;  /* 0x0000801225007388 */ /* 0x000fe60000000400 */
[----:B------:R-:W-:Y:S01]  /*0c90*/  LEA.HI.SX32 R7, R7, R7, 0x1b ;  /* 0x0000000707077211 */ /* 0x000fe200078fdaff */
[----:B----4-:R-:W-:Y:S03]  /*0ca0*/  STS.U16 [R36+0xc0], R17 ;  /* 0x0000c01124007388 */ /* 0x010fe60000000400 */
[----:B------:R-:W-:Y:S01]  /*0cb0*/  LEA R7, R7, UR4, 0x1 ;  /* 0x0000000407077c11 */ /* 0x000fe2000f8e08ff */
[----:B------:R0:W-:Y:S04]  /*0cc0*/  STS.U16 [R35+0x100], R20 ;  /* 0x0001001423007388 */ /* 0x0001e80000000400 */
        /* <DEDUP_REMOVED lines=22> */
[----:B------:R-:W2:Y:S04]  /*0e30*/  @!P0 LDG.E.U16 R20, desc[UR16][R12.64] ;  /* 0x000000100c148981 */ /* 0x000ea8000c1e1500 */
[----:B------:R-:W4:Y:S04]  /*0e40*/  @!P4 LDG.E.U16 R71, desc[UR16][R12.64+0x140] ;  /* 0x000140100c47c981 */ /* 0x000f28000c1e1500 */
[----:B------:R-:W4:Y:S04]  /*0e50*/  @!P5 LDG.E.U16 R70, desc[UR16][R12.64+0x180] ;  /* 0x000180100c46d981 */ /* 0x000f28000c1e1500 */
[----:B------:R-:W4:Y:S01]  /*0e60*/  @!P6 LDG.E.U16 R73, desc[UR16][R12.64+0x1c0] ;  /* 0x0001c0100c49e981 */ /* 0x000f22000c1e1500 */
[----:B------:R-:W-:Y:S03]  /*0e70*/  BSSY.RECONVERGENT B0, `(.L_x_4434) ;  /* 0x0000044000007945 */ /* 0x000fe60003800200 */
[----:B--2---:R0:W-:Y:S04]  /*0e80*/  STS.U16 [R39], R20 ;  /* 0x0000001427007388 */ /* 0x0041e80000000400 */
[----:B------:R-:W-:Y:S04]  /*0e90*/  STS.U16 [R38+0x40], R69 ;  /* 0x0000404526007388 */ /* 0x000fe80000000400 */
[----:B---3--:R-:W-:Y:S01]  /*0ea0*/  STS.U16 [R37+0x80], R66 ;  /* 0x0000804225007388 */ /* 0x008fe20000000400 */
[----:B0-----:R-:W0:Y:S03]  /*0eb0*/  LDC R20, c[0x0][0x38c] ;  /* 0x0000e300ff147b82 */ /* 0x001e260000000800 */
        /* <DEDUP_REMOVED lines=63> */
.L_x_4435:
[----:B------:R-:W-:Y:S05]  /*12b0*/  BSYNC.RECONVERGENT B0 ;  /* 0x0000000000007941 */ /* 0x000fea0003800200 */
.L_x_4434:
        /* <DEDUP_REMOVED lines=37> */
.L_x_4437:
[----:B------:R-:W-:Y:S05]  /*1510*/  BSYNC.RECONVERGENT B0 ;  /* 0x0000000000007941 */ /* 0x000fea0003800200 */
.L_x_4436:
        /* <DEDUP_REMOVED lines=35> */
.L_x_4439:
[----:B------:R-:W-:Y:S05]  /*1750*/  BSYNC.RECONVERGENT B0 ;  /* 0x0000000000007941 */ /* 0x000fea0003800200 */
.L_x_4438:
[----:B------:R-:W-:Y:S01]  /*1760*/  ISETP.EQ.OR P4, PT, RZ, UR9, P4 ;  /* 0x00000009ff007c0c */ /* 0x000fe2000a782670 */
[----:B------:R-:W-:Y:S01]  /*1770*/  BSSY.RECONVERGENT B0, `(.L_x_4440) ;  /* 0x0000025000007945 */ /* 0x000fe20003800200 */
[----:B------:R-:W-:Y:S02]  /*1780*/  FSETP.GTU.FTZ.AND P3, PT, R73, 20, PT ;  /* 0x41a000004900780b */ /* 0x000fe40003f7c000 */
[----:B------:R-:W-:Y:S02]  /*1790*/  ISETP.EQ.OR P5, PT, RZ, UR9, P5 ;  /* 0x00000009ff007c0c */ /* 0x000fe4000afa2670 */
[----:B------:R-:W-:Y:S02]  /*17a0*/  ISETP.EQ.OR P2, PT, RZ, UR9, P2 ;  /* 0x00000009ff007c0c */ /* 0x000fe40009742670 */
[----:B------:R-:W-:Y:S02]  /*17b0*/  ISETP.EQ.OR P1, PT, RZ, UR9, P1 ;  /* 0x00000009ff007c0c */ /* 0x000fe40008f22670 */
[----:B------:R-:W-:-:S03]  /*17c0*/  ISETP.EQ.OR P3, PT, RZ, UR9, P3 ;  /* 0x00000009ff007c0c */ /* 0x000fc60009f62670 */
        /* <DEDUP_REMOVED lines=31> */
.L_x_4441:
[----:B------:R-:W-:Y:S05]  /*19c0*/  BSYNC.RECONVERGENT B0 ;  /* 0x0000000000007941 */ /* 0x000fea0003800200 */
.L_x_4440:
        /* <DEDUP_REMOVED lines=32> */
.L_x_4443:
[----:B------:R-:W-:Y:S05]  /*1bd0*/  BSYNC.RECONVERGENT B0 ;  /* 0x0000000000007941 */ /* 0x000fea0003800200 */
.L_x_4442:
        /* <DEDUP_REMOVED lines=32> */
.L_x_4445:
[----:B------:R-:W-:Y:S05]  /*1de0*/  BSYNC.RECONVERGENT B0 ;  /* 0x0000000000007941 */ /* 0x000fea0003800200 */
.L_x_4444:
        /* <DEDUP_REMOVED lines=32> */
.L_x_4447:
[----:B------:R-:W-:Y:S05]  /*1ff0*/  BSYNC.RECONVERGENT B0 ;  /* 0x0000000000007941 */ /* 0x000fea0003800200 */
.L_x_4446:
        /* <DEDUP_REMOVED lines=32> */
.L_x_4449:
[----:B------:R-:W-:Y:S05]  /*2200*/  BSYNC.RECONVERGENT B0 ;  /* 0x0000000000007941 */ /* 0x000fea0003800200 */
.L_x_4448:
        /* <DEDUP_REMOVED lines=20> */
[----:B------:R-:W-:Y:S01]  /*2350*/  IADD3 R114, P1, PT, R62, R61, RZ ;  /* 0x0000003d3e727210 */ /* 0x000fe20007f3e0ff */
[----:B------:R-:W-:Y:S02]  /*2360*/  IMAD R83, R23, R20, RZ ;  /* 0x0000001417537224 */ /* 0x000fe400078e02ff */
        /* <DEDUP_REMOVED lines=11> */
[----:B------:R-:W-:Y:S01]  /*2420*/  IMAD.X R117, R3, 0x1, R63, P1 ;  /* 0x0000000103757824 */ /* 0x000fe200008e063f */
[----:B------:R-:W-:Y:S01]  /*2430*/  MOV R94, R26 ;  /* 0x0000001a005e7202 */ /* 0x000fe20000000f00 */
[----:B------:R-:W-:Y:S01]  /*2440*/  UIADD3 UR5, UPT, UPT, UR4, 0x240, URZ ;  /* 0x0000024004057890 */ /* 0x000fe2000fffe0ff */
[----:B------:R-:W-:-:S11]  /*2450*/  UMOV UR6, UR7 ;  /* 0x0000000700067c82 */ /* 0x000fd60008000000 */
.L_x_4453:
[----:B------:R-:W-:Y:S02]  /*2460*/  ISETP.GE.AND P5, PT, R54, R65, PT ;  /* 0x000000413600720c */ /* 0x000fe40003fa6270 */
[----:B0-----:R-:W-:Y:S02]  /*2470*/  MOV R14, R114 ;  /* 0x00000072000e7202 */ /* 0x001fe40000000f00 */
[----:B------:R-:W-:-:S05]  /*2480*/  MOV R15, R117 ;  /* 0x00000075000f7202 */ /* 0x000fca0000000f00 */
[----:B------:R-:W2:Y:S04]  /*2490*/  @!P0 LDG.E.U16 R16, desc[UR16][R14.64+-0x100] ;  /* 0xffff00100e108981 */ /* 0x000ea8000c1e1500 */
[----:B------:R-:W3:Y:S01]  /*24a0*/  @!P5 LDG.E.U16 R17, desc[UR16][R14.64+-0xc0] ;  /* 0xffff40100e11d981 */ /* 0x000ee2000c1e1500 */
[-C--:B------:R-:W-:Y:S01]  /*24b0*/  ISETP.GE.AND P4, PT, R55, R65.reuse, PT ;  /* 0x000000413700720c */ /* 0x080fe20003f86270 */
[----:B------:R-:W-:Y:S01]  /*24c0*/  IMAD.MOV.U32 R18, RZ, RZ, RZ ;  /* 0x000000ffff127224 */ /* 0x000fe200078e00ff */
[-C--:B------:R-:W-:Y:S02]  /*24d0*/  ISETP.GE.AND P3, PT, R56, R65.reuse, PT ;  /* 0x000000413800720c */ /* 0x080fe40003f66270 */
[-C--:B------:R-:W-:Y:S02]  /*24e0*/  ISETP.GE.AND P2, PT, R57, R65.reuse, PT ;  /* 0x000000413900720c */ /* 0x080fe40003f46270 */
[----:B------:R-:W-:-:S02]  /*24f0*/  ISETP.GE.AND P1, PT, R58, R65, PT ;  /* 0x000000413a00720c */ /* 0x000fc40003f26270 */
[----:B------:R-:W-:-:S05]  /*2500*/  ISETP.GE.AND P6, PT, R60, R65, PT ;  /* 0x000000413c00720c */ /* 0x000fca0003fc6270 */
[----:B------:R-:W4:Y:S04]  /*2510*/  @!P4 LDG.E.U16 R19, desc[UR16][R14.64+-0x80] ;  /* 0xffff80100e13c981 */ /* 0x000f28000c1e1500 */
[----:B------:R-:W5:Y:S04]  /*2520*/  @!P3 LDG.E.U16 R21, desc[UR16][R14.64+-0x40] ;  /* 0xffffc0100e15b981 */ /* 0x000f68000c1e1500 */
[----:B------:R-:W5:Y:S04]  /*2530*/  @!P2 LDG.E.U16 R95, desc[UR16][R14.64] ;  /* 0x000000100e5fa981 */ /* 0x000f68000c1e1500 */
[----:B------:R-:W5:Y:S04]  /*2540*/  @!P1 LDG.E.U16 R97, desc[UR16][R14.64+0x40] ;  /* 0x000040100e619981 */ /* 0x000f68000c1e1500 */
[----:B------:R-:W5:Y:S01]  /*2550*/  @!P6 LDG.E.U16 R99, desc[UR16][R14.64+0xc0] ;  /* 0x0000c0100e63e981 */ /* 0x000f62000c1e1500 */
[----:B--2---:R-:W-:-:S02]  /*2560*/  @!P0 PRMT R18, R16, 0x5410, RZ ;  /* 0x0000541010128816 */ /* 0x004fc400000000ff */
[----:B------:R-:W-:Y:S02]  /*2570*/  MOV R16, R93 ;  /* 0x0000005d00107202 */ /* 0x000fe40000000f00 */
[----:B---3--:R-:W-:Y:S02]  /*2580*/  @!P5 PRMT R18, R18, 0x5410, R17 ;  /* 0x000054101212d816 */ /* 0x008fe40000000011 */
[----:B------:R-:W-:Y:S02]  /*2590*/  MOV R17, R94 ;  /* 0x0000005e00117202 */ /* 0x000fe40000000f00 */
[----:B------:R-:W-:-:S04]  /*25a0*/  ISETP.GE.AND P5, PT, R59, R65, PT ;  /* 0x000000413b00720c */ /* 0x000fc80003fa6270 */
[----:B------:R1:W2:Y:S09]  /*25b0*/  LDG.E R17, desc[UR16][R16.64] ;  /* 0x0000001010117981 */ /* 0x0002b2000c1e1900 */
[----:B------:R-:W3:Y:S01]  /*25c0*/  @!P5 LDG.E.U16 R98, desc[UR16][R14.64+0x80] ;  /* 0x000080100e62d981 */ /* 0x000ee2000c1e1500 */
[----:B------:R-:W-:Y:S01]  /*25d0*/  IMAD.MOV.U32 R20, RZ, RZ, RZ ;  /* 0x000000ffff147224 */ /* 0x000fe200078e00ff */
[----:B----4-:R-:W-:Y:S01]  /*25e0*/  @!P4 PRMT R20, R19, 0x5410, RZ ;  /* 0x000054101314c816 */ /* 0x010fe200000000ff */
[----:B-1----:R-:W-:Y:S01]  /*25f0*/  HFMA2 R16, -RZ, RZ, 0, 0 ;  /* 0x00000000ff107431 */ /* 0x002fe200000001ff */
[----:B------:R-:W-:Y:S01]  /*2600*/  PRMT R100, R18, 0x7632, R100 ;  /* 0x0000763212647816 */ /* 0x000fe20000000064 */
[----:B------:R1:W-:Y:S01]  /*2610*/  STS.U16 [R39], R18 ;  /* 0x0000001227007388 */ /* 0x0003e20000000400 */
[----:B-----5:R-:W-:-:S02]  /*2620*/  @!P3 PRMT R20, R20, 0x5410, R21 ;  /* 0x000054101414b816 */ /* 0x020fc40000000015 */
[----:B------:R-:W-:Y:S01]  /*2630*/  @!P2 PRMT R16, R95, 0x5410, RZ ;  /* 0x000054105f10a816 */ /* 0x000fe200000000ff */
[----:B------:R-:W-:Y:S01]  /*2640*/  STS.U16 [R38+0x40], R100 ;  /* 0x0000406426007388 */ /* 0x000fe20000000400 */
[----:B------:R-:W-:Y:S02]  /*2650*/  PRMT R21, R20, 0x7632, R21 ;  /* 0x0000763214157816 */ /* 0x000fe40000000015 */
[----:B------:R-:W-:Y:S01]  /*2660*/  MOV R96, RZ ;  /* 0x000000ff00607202 */ /* 0x000fe20000000f00 */
[----:B------:R4:W-:Y:S01]  /*2670*/  STS.U16 [R37+0x80], R20 ;  /* 0x0000801425007388 */ /* 0x0009e20000000400 */
[----:B------:R-:W-:-:S03]  /*2680*/  @!P1 PRMT R16, R16, 0x5410, R97 ;  /* 0x0000541010109816 */ /* 0x000fc60000000061 */
[----:B------:R5:W-:Y:S04]  /*2690*/  STS.U16 [R36+0xc0], R21 ;  /* 0x0000c01524007388 */ /* 0x000be80000000400 */
[----:B------:R0:W-:Y:S01]  /*26a0*/  STS.U16 [R35+0x100], R16 ;  /* 0x0001001023007388 */ /* 0x0001e20000000400 */
[-C--:B------:R-:W-:Y:S02]  /*26b0*/  ISETP.GE.U32.AND P1, PT, R0, R65.reuse, PT ;  /* 0x000000410000720c */ /* 0x080fe40003f26070 */
[----:B------:R-:W-:Y:S02]  /*26c0*/  ISETP.GE.U32.AND P2, PT, R44, R65, PT ;  /* 0x000000412c00720c */ /* 0x000fe40003f46070 */
[----:B------:R-:W-:Y:S02]  /*26d0*/  FSEL R117, R82, RZ, !P1 ;  /* 0x000000ff52757208 */ /* 0x000fe40004800000 */
[----:B------:R-:W-:-:S02]  /*26e0*/  FSEL R114, R84, RZ, !P2 ;  /* 0x000000ff54727208 */ /* 0x000fc40005000000 */
[-C--:B------:R-:W-:Y:S02]  /*26f0*/  ISETP.GE.U32.AND P4, PT, R46, R65.reuse, PT ;  /* 0x000000412e00720c */ /* 0x080fe40003f86070 */
[----:B------:R-:W-:Y:S02]  /*2700*/  ISETP.GE.U32.AND P3, PT, R47, R65, PT ;  /* 0x000000412f00720c */ /* 0x000fe40003f66070 */
[----:B------:R-:W-:Y:S02]  /*2710*/  FSEL R112, R86, RZ, !P4 ;  /* 0x000000ff56707208 */ /* 0x000fe40006000000 */
[----:B------:R-:W-:Y:S01]  /*2720*/  FSEL R102, R87, RZ, !P3 ;  /* 0x000000ff57667208 */ /* 0x000fe20005800000 */
[----:B------:R-:W1:Y:S01]  /*2730*/  S2UR UR8, SR_CgaCtaId ;  /* 0x00000000000879c3 */ /* 0x000e620000008800 */
[----:B------:R-:W-:Y:S02]  /*2740*/  UMOV UR4, 0x400 ;  /* 0x0000040000047882 */ /* 0x000fe40000000000 */
[----:B-1----:R-:W-:Y:S01]  /*2750*/  ULEA UR4, UR8, UR4, 0x18 ;  /* 0x0000000408047291 */ /* 0x002fe2000f8ec0ff */
[----:B--2---:R-:W-:-:S04]  /*2760*/  FMUL.FTZ R19, R17, 1.4426950216293334961 ;  /* 0x3fb8aa3b11137820 */ /* 0x004fc80000410000 */
[C---:B------:R-:W-:Y:S01]  /*2770*/  FMUL.FTZ R18, R19.reuse, R67 ;  /* 0x0000004313127220 */ /* 0x040fe20000410000 */
[----:B----4-:R-:W-:Y:S01]  /*2780*/  FMUL.FTZ R20, R19, R68 ;  /* 0x0000004413147220 */ /* 0x010fe20000410000 */
[----:B---3--:R-:W-:-:S04]  /*2790*/  @!P5 PRMT R96, R98, 0x5410, RZ ;  /* 0x000054106260d816 */ /* 0x008fc800000000ff */
[----:B------:R-:W1:Y:S01]  /*27a0*/  MUFU.EX2 R18, R18 ;  /* 0x0000001200127308 */ /* 0x000e620000000800 */
[----:B------:R-:W-:Y:S01]  /*27b0*/  PRMT R17, R16, 0x7632, R17 ;  /* 0x0000763210117816 */ /* 0x000fe20000000011 */
[C---:B-----5:R-:W-:Y:S01]  /*27c0*/  FMUL.FTZ R21, R19.reuse, R69 ;  /* 0x0000004513157220 */ /* 0x060fe20000410000 */
[----:B------:R-:W-:Y:S01]  /*27d0*/  @!P6 PRMT R96, R96, 0x5410, R99 ;  /* 0x000054106060e816 */ /* 0x000fe20000000063 */
[----:B------:R-:W-:-:S04]  /*27e0*/  FMUL.FTZ R95, R19, R70 ;  /* 0x00000046135f7220 */ /* 0x000fc80000410000 */
[----:B------:R-:W-:Y:S01]  /*27f0*/  MUFU.EX2 R20, R20 ;  /* 0x0000001400147308 */ /* 0x000fe20000000800 */
[----:B------:R-:W-:Y:S01]  /*2800*/  PRMT R97, R96, 0x7632, R97 ;  /* 0x0000763260617816 */ /* 0x000fe20000000061 */
[----:B------:R2:W-:Y:S01]  /*2810*/  STS.U16 [R34+0x140], R17 ;  /* 0x0001401122007388 */ /* 0x0005e20000000400 */
[----:B0-----:R-:W-:-:S03]  /*2820*/  IMAD.MOV.U32 R16, RZ, RZ, R91 ;  /* 0x000000ffff107224 */ /* 0x001fc600078e005b */
[----:B------:R0:W-:Y:S02]  /*2830*/  STS.U16 [R33+0x180], R96 ;  /* 0x0001806021007388 */ /* 0x0001e40000000400 */
[----:B------:R-:W3:Y:S01]  /*2840*/  MUFU.EX2 R21, R21 ;  /* 0x0000001500157308 */ /* 0x000ee20000000800 */
[----:B--2---:R-:W-:Y:S01]  /*2850*/  MOV R17, R92 ;  /* 0x0000005c00117202 */ /* 0x004fe20000000f00 */
[----:B------:R2:W-:Y:S01]  /*2860*/  STS.U16 [R32+0x1c0], R97 ;  /* 0x0001c06120007388 */ /* 0x0005e20000000400 */
[----:B------:R-:W-:Y:S01]  /*2870*/  NOP ;  /* 0x0000000000007918 */ /* 0x000fe20000000000 */
[----:B0-----:R-:W-:-:S04]  /*2880*/  FMUL.FTZ R96, R19, R71 ;  /* 0x0000004713607220 */ /* 0x001fc80000410000 */
[----:B------:R-:W0:Y:S01]  /*2890*/  MUFU.EX2 R95, R95 ;  /* 0x0000005f005f7308 */ /* 0x000e220000000800 */
[----:B------:R4:W5:Y:S01]  /*28a0*/  LDG.E R101, desc[UR16][R16.64] ;  /* 0x0000001010657981 */ /* 0x000962000c1e1900 */
[----:B------:R-:W-:Y:S01]  /*28b0*/  FMUL.FTZ R118, R19, R66 ;  /* 0x0000004213767220 */ /* 0x000fe20000410000 */
[----:B------:R-:W-:Y:S02]  /*28c0*/  ISETP.GE.U32.AND P5, PT, R45, R65, PT ;  /* 0x000000412d00720c */ /* 0x000fe40003fa6070 */
[----:B-1----:R-:W-:Y:S01]  /*28d0*/  FSEL R119, R18, 1, !P2 ;  /* 0x3f80000012777808 */ /* 0x002fe20005000000 */
[----:B------:R-:W-:Y:S02]  /*28e0*/  LDS.U16 R105, [R7+0x2] ;  /* 0x0000020007697984 */ /* 0x000fe40000000400 */
[----:B------:R-:W1:Y:S01]  /*28f0*/  MUFU.EX2 R96, R96 ;  /* 0x0000006000607308 */ /* 0x000e620000000800 */
[----:B---3--:R-:W-:Y:S01]  /*2900*/  FSEL R113, R21, 1, !P4 ;  /* 0x3f80000015717808 */ /* 0x008fe20006000000 */
[----:B------:R-:W-:Y:S01]  /*2910*/  LDS.U16 R106, [R7+0x4] ;  /* 0x00000400076a7984 */ /* 0x000fe20000000400 */
[C---:B----4-:R-:W-:Y:S01]  /*2920*/  FMUL.FTZ R16, R19.reuse, R72 ;  /* 0x0000004813107220 */ /* 0x050fe20000410000 */
[----:B------:R-:W-:Y:S01]  /*2930*/  FMUL.FTZ R19, R19, R73 ;  /* 0x0000004913137220 */ /* 0x000fe20000410000 */
[----:B------:R-:W-:Y:S01]  /*2940*/  FSEL R115, R85, RZ, !P5 ;  /* 0x000000ff55737208 */ /* 0x000fe20006800000 */
[----:B------:R-:W-:Y:S01]  /*2950*/  FFMA.FTZ R17, R117, R119, R114 ;  /* 0x0000007775117223 */ /* 0x000fe20000010072 */
[----:B------:R-:W-:Y:S01]  /*2960*/  FSEL R116, R20, 1, !P5 ;  /* 0x3f80000014747808 */ /* 0x000fe20006800000 */
[----:B------:R-:W3:Y:S01]  /*2970*/  MUFU.EX2 R118, R118 ;  /* 0x0000007600767308 */ /* 0x000ee20000000800 */
[----:B------:R-:W-:Y:S04]  /*2980*/  LDS.U16 R107, [R7+0x6] ;  /* 0x00000600076b7984 */ /* 0x000fe80000000400 */
[----:B------:R-:W-:Y:S03]  /*2990*/  LDS.U16 R108, [R7+0x8] ;  /* 0x00000800076c7984 */ /* 0x000fe60000000400 */
[----:B------:R-:W2:Y:S01]  /*29a0*/  MUFU.EX2 R16, R16 ;  /* 0x0000001000107308 */ /* 0x000ea20000000800 */
[----:B------:R-:W-:Y:S01]  /*29b0*/  FFMA.FTZ R17, R116, R17, R115 ;  /* 0x0000001174117223 */ /* 0x000fe20000010073 */
[----:B------:R-:W-:Y:S01]  /*29c0*/  ISETP.GE.U32.AND P2, PT, R48, R65, PT ;  /* 0x000000413000720c */ /* 0x000fe20003f46070 */
[----:B------:R-:W-:Y:S04]  /*29d0*/  LDS.U16 R109, [R7+0xa] ;  /* 0x00000a00076d7984 */ /* 0x000fe80000000400 */
[----:B------:R-:W-:Y:S01]  /*29e0*/  LDS.U16 R110, [R7+0xc] ;  /* 0x00000c00076e7984 */ /* 0x000fe20000000400 */
[----:B------:R-:W4:Y:S01]  /*29f0*/  MUFU.EX2 R19, R19 ;  /* 0x0000001300137308 */ /* 0x000f220000000800 */
[----:B0-----:R-:W-:Y:S01]  /*2a00*/  FSEL R103, R95, 1, !P3 ;  /* 0x3f8000005f677808 */ /* 0x001fe20005800000 */
[----:B------:R-:W-:Y:S01]  /*2a10*/  FFMA.FTZ R17, R113, R17, R112 ;  /* 0x0000001171117223 */ /* 0x000fe20000010070 */
[----:B------:R-:W-:Y:S01]  /*2a20*/  ISETP.GE.U32.AND P4, PT, R49, R65, PT ;  /* 0x000000413100720c */ /* 0x000fe20003f86070 */
[----:B------:R-:W-:Y:S01]  /*2a30*/  LDS.U16 R111, [R7+0xe] ;  /* 0x00000e00076f7984 */ /* 0x000fe20000000400 */
[----:B------:R-:W-:Y:S01]  /*2a40*/  FSEL R100, R88, RZ, !P2 ;  /* 0x000000ff58647208 */ /* 0x000fe20005000000 */
[----:B------:R-:W-:Y:S01]  /*2a50*/  FFMA.FTZ R17, R103, R17, R102 ;  /* 0x0000001167117223 */ /* 0x000fe20000010066 */
[----:B-1----:R-:W-:-:S02]  /*2a60*/  FSEL R99, R96, 1, !P2 ;  /* 0x3f80000060637808 */ /* 0x002fc40005000000 */
[----:B------:R-:W-:Y:S02]  /*2a70*/  ISETP.GE.U32.AND P3, PT, R50, R65, PT ;  /* 0x000000413200720c */ /* 0x000fe40003f66070 */
[----:B---3--:R-:W-:Y:S02]  /*2a80*/  FSEL R118, R118, 1, !P1 ;  /* 0x3f80000076767808 */ /* 0x008fe40004800000 */
[----:B------:R-:W-:Y:S02]  /*2a90*/  FSEL R98, R89, RZ, !P4 ;  /* 0x000000ff59627208 */ /* 0x000fe40006000000 */
[----:B--2---:R-:W-:Y:S01]  /*2aa0*/  FSEL R97, R16, 1, !P4 ;  /* 0x3f80000010617808 */ /* 0x004fe20006000000 */
[----:B------:R-:W-:Y:S01]  /*2ab0*/  FFMA.FTZ R16, R99, R17, R100 ;  /* 0x0000001163107223 */ /* 0x000fe20000010064 */
[----:B------:R-:W-:Y:S01]  /*2ac0*/  FSEL R96, R90, RZ, !P3 ;  /* 0x000000ff5a607208 */ /* 0x000fe20005800000 */
[----:B------:R-:W-:Y:S01]  /*2ad0*/  FMUL.FTZ R17, R118, R119 ;  /* 0x0000007776117220 */ /* 0x000fe20000410000 */
[----:B----4-:R-:W-:Y:S01]  /*2ae0*/  FSEL R95, R19, 1, !P3 ;  /* 0x3f800000135f7808 */ /* 0x010fe20005800000 */
        /* <DEDUP_REMOVED lines=57> */
[----:B------:R-:W-:-:S02]  /*2e80*/  ISETP.NE.AND P1, PT, R29, RZ, PT ;  /* 0x000000ff1d00720c */ /* 0x000fc40003f25270 */
[----:B-1----:R-:W-:-:S05]  /*2e90*/  @!P2 MOV R123, R17 ;  /* 0x00000011007ba202 */ /* 0x002fca0000000f00 */
[----:B------:R-:W-:-:S04]  /*2ea0*/  @P3 FFMA.FTZ R123, R120, R124, R123 ;  /* 0x0000007c787b3223 */ /* 0x000fc8000001007b */
        /* <DEDUP_REMOVED lines=12> */
[----:B------:R-:W-:Y:S01]  /*2f70*/  HADD2.F32 R120, -RZ, R111.H0_H0 ;  /* 0x2000006fff787230 */ /* 0x000fe20000004100 */
[----:B------:R-:W-:Y:S01]  /*2f80*/  BSSY.RECONVERGENT B0, `(.L_x_4451) ;  /* 0x0000015000007945 */ /* 0x000fe20003800200 */
[----:B------:R-:W-:Y:S02]  /*2f90*/  IMAD.X R117, R15, 0x1, R41, P2 ;  /* 0x000000010f757824 */ /* 0x000fe400010e0629 */
[-C--:B-----5:R-:W-:Y:S01]  /*2fa0*/  FMUL.FTZ R104, R104, R101.reuse ;  /* 0x0000006568687220 */ /* 0x0a0fe20000410000 */
        /* <DEDUP_REMOVED lines=18> */
.L_x_4452:
[----:B------:R-:W-:Y:S05]  /*30d0*/  BSYNC.RECONVERGENT B0 ;  /* 0x0000000000007941 */ /* 0x000fea0003800200 */
.L_x_4451:
[----:B------:R-:W-:Y:S01]  /*30e0*/  UIADD3 UR6, UPT, UPT, UR6, 0x1, URZ ;  /* 0x0000000106067890 */ /* 0x000fe2000fffe0ff */
[----:B------:R-:W-:Y:S01]  /*30f0*/  FFMA.FTZ R100, R99, R103, R100 ;  /* 0x0000006763647223 */ /* 0x000fe20000010064 */
[----:B------:R-:W-:Y:S01]  /*3100*/  LEA R93, P1, R10, R93, 0x2 ;  /* 0x0000005d0a5d7211 */ /* 0x000fe200078210ff */
[----:B------:R-:W-:Y:S01]  /*3110*/  FFMA.FTZ R74, R21, R104, R74 ;  /* 0x00000068154a7223 */ /* 0x000fe2000001004a */
[----:B------:R-:W-:Y:S01]  /*3120*/  UISETP.NE.AND UP0, UPT, UR6, URZ, UPT ;  /* 0x000000ff0600728c */ /* 0x000fe2000bf05270 */
        /* <DEDUP_REMOVED lines=15> */
.L_x_4450:
[----:B------:R-:W-:Y:S01]  /*3220*/  BAR.SYNC.DEFER_BLOCKING 0x0 ;  /* 0x0000000000007b1d */ /* 0x000fe20000010000 */
[----:B------:R-:W-:Y:S02]  /*3230*/  ISETP.NE.AND P0, PT, R29, RZ, PT ;  /* 0x000000ff1d00720c */ /* 0x000fe40003f05270 */
        /* <DEDUP_REMOVED lines=8> */
[----:B------:R-:W-:Y:S02]  /*32c0*/  PRMT R20, R80, 0x7632, R20 ;  /* 0x0000763250147816 */ /* 0x000fe40000000014 */
[----:B------:R-:W-:Y:S01]  /*32d0*/  IADD3 R23, PT, PT, R23, 0x1, RZ ;  /* 0x0000000117177810 */ /* 0x000fe20007ffe0ff */
[----:B------:R-:W-:Y:S04]  /*32e0*/  STS.U16 [R7], R74 ;  /* 0x0000004a07007388 */ /* 0x000fe80000000400 */
[----:B------:R0:W-:Y:S04]  /*32f0*/  STS.U16 [R7+0x2], R12 ;  /* 0x0000020c07007388 */ /* 0x0001e80000000400 */
[----:B------:R-:W-:Y:S04]  /*3300*/  STS.U16 [R7+0x4], R76 ;  /* 0x0000044c07007388 */ /* 0x000fe80000000400 */
[----:B------:R-:W-:Y:S01]  /*3310*/  STS.U16 [R7+0x6], R16 ;  /* 0x0000061007007388 */ /* 0x000fe20000000400 */
[----:B-1----:R-:W-:-:S03]  /*3320*/  @!P0 IADD3 R14, PT, PT, -R64, R13, RZ ;  /* 0x0000000d400e8210 */ /* 0x002fc60007ffe1ff */
        /* <DEDUP_REMOVED lines=47> */
.L_x_4455:
        /* <DEDUP_REMOVED lines=14> */
.L_x_5128:


//--------------------- .text._Z25selective_scan_fwd_kernelI32Selective_Scan_fwd_kernel_traitsILi32ELi8ELi1ELb0ELb0ELb1ELb1EN3c104HalfEfEEv13SSMParamsBase --------------------------
	.section	.text._Z25selective_scan_fwd_kernelI32Selective_Scan_fwd_kernel_traitsILi32ELi8ELi1ELb0ELb0ELb1ELb1EN3c104HalfEfEEv13SSMParamsBase,"ax",@progbits
	.align	128
        .global         _Z25selective_scan_fwd_kernelI32Selective_Scan_fwd_kernel_traitsILi32ELi8ELi1ELb0ELb0ELb1ELb1EN3c104HalfEfEEv13SSMParamsBase
        .type           _Z25selective_scan_fwd_kernelI32Selective_Scan_fwd_kernel_traitsILi32ELi8ELi1ELb0ELb0ELb1ELb1EN3c104HalfEfEEv13SSMParamsBase,@function
        .size           _Z25selective_scan_fwd_kernelI32Selective_Scan_fwd_kernel_traitsILi32ELi8ELi1ELb0ELb0ELb1ELb1EN3c104HalfEfEEv13SSMParamsBase,(.L_x_5129 - _Z25selective_scan_fwd_kernelI32Selective_Scan_fwd_kernel_traitsILi32ELi8ELi1ELb0ELb0ELb1ELb1EN3c104HalfEfEEv13SSMParamsBase)
        .other          _Z25selective_scan_fwd_kernelI32Selective_Scan_fwd_kernel_traitsILi32ELi8ELi1ELb0ELb0ELb1ELb1EN3c104HalfEfEEv13SSMParamsBase,@"STO_CUDA_ENTRY STV_DEFAULT"
_Z25selective_scan_fwd_kernelI32Selective_Scan_fwd_kernel_traitsILi32ELi8ELi1ELb0ELb0ELb1ELb1EN3c104HalfEfEEv13SSMParamsBase:
.text._Z25selective_scan_fwd_kernelI32Selective_Scan_fwd_kernel_traitsILi32ELi8ELi1ELb0ELb0ELb1ELb1EN3c104HalfEfEEv13SSMParamsBase:
        /* <DEDUP_REMOVED lines=29> */
[----:B------:R4:W3:Y:S01]  /*01d0*/  F2I.FTZ.U32.TRUNC.NTZ R7, R6 ;  /* 0x0000000600077305 */ /* 0x0008e2000021f000 */
[----:B------:R-:W-:Y:S02]  /*01e0*/  IABS R0, R20 ;  /* 0x0000001400007213 */ /* 0x000fe40000000000 */
[----:B----4-:R-:W-:Y:S02]  /*01f0*/  ISETP.GE.AND P4, PT, R15, 0x1, PT ;  /* 0x000000010f00780c */ /* 0x010fe40003f86270 */
[C---:B------:R-:W-:Y:S02]  /*0200*/  @P1 LEA R4, P3, R20.reuse, R4, 0x2 ;  /* 0x0000000414041211 */ /* 0x040fe400078610ff */
[----:B------:R-:W-:Y:S01]  /*0210*/  MOV R6, RZ ;  /* 0x000000ff00067202 */ /* 0x000fe20000000f00 */
[----:B------:R-:W-:Y:S01]  /*0220*/  UIMAD UR8, UR18, UR13, UR7 ;  /* 0x0000000d120872a4 */ /* 0x000fe2000f8e0207 */
[----:B------:R-:W-:Y:S01]  /*0230*/  @P1 LEA.HI.X R5, R20, R5, RZ, 0x2, P3 ;  /* 0x0000000514051211 */ /* 0x000fe200018f14ff */
[----:B------:R-:W4:Y:S01]  /*0240*/  LDCU.64 UR12, c[0x0][0x3d0] ;  /* 0x00007a00ff0c77ac */ /* 0x000f220008000a00 */
[----:B---3--:R-:W-:Y:S01]  /*0250*/  IMAD.MOV R8, RZ, RZ, -R7 ;  /* 0x000000ffff087224 */ /* 0x008fe200078e0a07 */
[----:B------:R-:W-:-:S02]  /*0260*/  UIMAD UR9, UR18, UR9, UR5 ;  /* 0x00000009120972a4 */ /* 0x000fc4000f8e0205 */
[----:B------:R3:W5:Y:S01]  /*0270*/  @P1 LDG.E R22, desc[UR16][R4.64] ;  /* 0x0000001004161981 */ /* 0x000762000c1e1900 */
[----:B------:R-:W-:-:S04]  /*0280*/  IMAD R3, R8, R9, RZ ;  /* 0x0000000908037224 */ /* 0x000fc800078e02ff */
[----:B------:R-:W-:-:S06]  /*0290*/  IMAD.HI.U32 R7, R7, R3, R6 ;  /* 0x0000000307077227 */ /* 0x000fcc00078e0006 */
[----:B------:R-:W-:-:S04]  /*02a0*/  IMAD.HI.U32 R7, R7, R0, RZ ;  /* 0x0000000007077227 */ /* 0x000fc800078e00ff */
[----:B------:R-:W-:-:S04]  /*02b0*/  IMAD.MOV R2, RZ, RZ, -R7 ;  /* 0x000000ffff027224 */ /* 0x000fc800078e0a07 */
[----:B------:R-:W-:-:S05]  /*02c0*/  IMAD R0, R9, R2, R0 ;  /* 0x0000000209007224 */ /* 0x000fca00078e0200 */
[----:B------:R-:W-:-:S13]  /*02d0*/  ISETP.GT.U32.AND P2, PT, R9, R0, PT ;  /* 0x000000000900720c */ /* 0x000fda0003f44070 */
[----:B------:R-:W-:-:S04]  /*02e0*/  @!P2 IADD3 R0, PT, PT, R0, -R9, RZ ;  /* 0x800000090000a210 */ /* 0x000fc80007ffe0ff */
[----:B------:R-:W-:Y:S02]  /*02f0*/  ISETP.GE.U32.AND P0, PT, R0, R9, PT ;  /* 0x000000090000720c */ /* 0x000fe40003f06070 */
[----:B------:R-:W0:Y:S01]  /*0300*/  LDC.64 R8, c[0x0][0x450] ;  /* 0x00011400ff087b82 */ /* 0x000e220000000a00 */
[----:B------:R-:W-:Y:S01]  /*0310*/  MOV R2, UR4 ;  /* 0x0000000400027c02 */ /* 0x000fe20008000f00 */
[----:B------:R-:W-:Y:S01]  /*0320*/  IMAD.U32 R3, RZ, RZ, UR5 ;  /* 0x00000005ff037e24 */ /* 0x000fe2000f8e00ff */
[----:B------:R-:W-:Y:S01]  /*0330*/  LOP3.LUT R6, R20, R11, RZ, 0x3c, !PT ;  /* 0x0000000b14067212 */ /* 0x000fe200078e3cff */
[----:B---3--:R-:W-:Y:S01]  /*0340*/  IMAD.U32 R5, RZ, RZ, UR7 ;  /* 0x00000007ff057e24 */ /* 0x008fe2000f8e00ff */
[----:B------:R-:W-:Y:S01]  /*0350*/  MOV R4, UR6 ;  /* 0x0000000600047c02 */ /* 0x000fe20008000f00 */
[----:B------:R-:W-:Y:S01]  /*0360*/  IMAD.U32 R5, RZ, RZ, UR8 ;  /* 0x00000008ff057e24 */ /* 0x000fe2000f8e00ff */
[----:B------:R-:W-:Y:S01]  /*0370*/  MOV R3, UR9 ;  /* 0x0000000900037c02 */ /* 0x000fe20008000f00 */
[----:B----4-:R-:W-:Y:S01]  /*0380*/  UIMAD.WIDE.U32 UR4, UR18, UR12, URZ ;  /* 0x0000000c120472a5 */ /* 0x010fe2000f8e00ff */
[----:B------:R-:W-:Y:S01]  /*0390*/  ISETP.GE.AND P3, PT, R6, RZ, PT ;  /* 0x000000ff0600720c */ /* 0x000fe20003f66270 */
[----:B------:R-:W-:Y:S01]  /*03a0*/  @!P2 VIADD R7, R7, 0x1 ;  /* 0x000000010707a836 */ /* 0x000fe20000000000 */
[----:B------:R-:W-:Y:S01]  /*03b0*/  ISETP.NE.AND P1, PT, R11, RZ, PT ;  /* 0x000000ff0b00720c */ /* 0x000fe20003f25270 */
[----:B-12---:R-:W-:-:S12]  /*03c0*/  @!P4 EXIT ;  /* 0x000000000000c94d */ /* 0x006fd80003800000 */
[----:B------:R-:W1:Y:S01]  /*03d0*/  S2R R23, SR_TID.X ;  /* 0x0000000000177919 */ /* 0x000e620000002100 */
[----:B------:R-:W-:Y:S01]  /*03e0*/  @P0 IADD3 R7, PT, PT, R7, 0x1, RZ ;  /* 0x0000000107070810 */ /* 0x000fe20007ffe0ff */
[C---:B------:R-:W-:Y:S01]  /*03f0*/  IMAD.WIDE.U32 R2, R20.reuse, UR10, R2 ;  /* 0x0000000a14027c25 */ /* 0x040fe2000f8e0002 */
[----:B------:R-:W2:Y:S01]  /*0400*/  LDCU UR6, c[0x0][0x38c] ;  /* 0x00007180ff0677ac */ /* 0x000ea20008000800 */
[----:B------:R-:W3:Y:S01]  /*0410*/  LDC.64 R16, c[0x0][0x440] ;  /* 0x00011000ff107b82 */ /* 0x000ee20000000a00 */
[----:B------:R-:W-:Y:S01]  /*0420*/  MOV R52, RZ ;  /* 0x000000ff00347202 */ /* 0x000fe20000000f00 */
[----:B------:R-:W-:Y:S01]  /*0430*/  @!P3 IMAD.MOV R7, RZ, RZ, -R7 ;  /* 0x000000ffff07b224 */ /* 0x000fe200078e0a07 */
[----:B------:R-:W-:Y:S01]  /*0440*/  @!P1 LOP3.LUT R7, RZ, R11, RZ, 0x33, !PT ;  /* 0x0000000bff079212 */ /* 0x000fe200078e33ff */
[----:B------:R-:W-:Y:S01]  /*0450*/  IMAD R42, R20, UR11, R3 ;  /* 0x0000000b142a7c24 */ /* 0x000fe2000f8e0203 */
[----:B------:R-:W4:Y:S01]  /*0460*/  LDCU.64 UR8, c[0x0][0x3a0] ;  /* 0x00007400ff0877ac */ /* 0x000f220008000a00 */
[----:B------:R-:W-:Y:S01]  /*0470*/  LEA R32, P0, R2, R32, 0x1 ;  /* 0x0000002002207211 */ /* 0x000fe200078008ff */
[----:B------:R-:W-:Y:S01]  /*0480*/  IMAD.WIDE.U32 R4, R20, UR14, R4 ;  /* 0x0000000e14047c25 */ /* 0x000fe2000f8e0004 */
[----:B------:R-:W-:Y:S01]  /*0490*/  SHF.R.S32.HI R3, RZ, 0x1f, R7 ;  /* 0x0000001fff037819 */ /* 0x000fe20000011407 */
[----:B------:R-:W3:Y:S01]  /*04a0*/  LDC.64 R18, c[0x0][0x448] ;  /* 0x00011200ff127b82 */ /* 0x000ee20000000a00 */
[----:B------:R-:W4:Y:S01]  /*04b0*/  LDCU.64 UR20, c[0x0][0x3b8] ;  /* 0x00007700ff1477ac */ /* 0x000f220008000a00 */
[----:B------:R-:W-:Y:S01]  /*04c0*/  LEA.HI.X R42, R2, R33, R42, 0x1, P0 ;  /* 0x00000021022a7211 */ /* 0x000fe200000f0c2a */
[----:B------:R-:W-:Y:S01]  /*04d0*/  IMAD R41, R20, UR15, R5 ;  /* 0x0000000f14297c24 */ /* 0x000fe2000f8e0205 */
[----:B0-----:R-:W-:Y:S01]  /*04e0*/  LEA R50, P1, R4, R50, 0x1 ;  /* 0x0000003204327211 */ /* 0x001fe200078208ff */
[----:B------:R-:W-:Y:S01]  /*04f0*/  IMAD R0, R3, R30, RZ ;  /* 0x0000001e03007224 */ /* 0x000fe200078e02ff */
[----:B------:R-:W-:-:S02]  /*0500*/  UIMAD UR5, UR18, UR13, UR5 ;  /* 0x0000000d120572a4 */ /* 0x000fc4000f8e0205 */
[----:B------:R-:W-:Y:S01]  /*0510*/  LEA.HI.X R41, R4, R51, R41, 0x1, P1 ;  /* 0x0000003304297211 */ /* 0x000fe200008f0c29 */
[----:B------:R-:W-:Y:S01]  /*0520*/  IMAD R31, R7, R31, R0 ;  /* 0x0000001f071f7224 */ /* 0x000fe200078e0200 */
[----:B------:R-:W0:Y:S01]  /*0530*/  LDCU.U8 UR7, c[0x0][0x39e] ;  /* 0x000073c0ff0777ac */ /* 0x000e220008000000 */
[----:B------:R-:W-:Y:S02]  /*0540*/  IMAD R0, R13, UR18, R20 ;  /* 0x000000120d007c24 */ /* 0x000fe4000f8e0214 */
[----:B------:R-:W-:-:S04]  /*0550*/  IMAD.WIDE.U32 R2, R7, R30, UR4 ;  /* 0x0000000407027e25 */ /* 0x000fc8000f8e001e */
[----:B------:R-:W-:Y:S01]  /*0560*/  IMAD R0, R0, R15, RZ ;  /* 0x0000000f00007224 */ /* 0x000fe200078e02ff */
[----:B------:R-:W-:Y:S01]  /*0570*/  LEA R30, P0, R2, R8, 0x1 ;  /* 0x00000008021e7211 */ /* 0x000fe200078008ff */
[----:B-1----:R-:W-:Y:S01]  /*0580*/  IMAD.SHL.U32 R29, R23, 0x8, RZ ;  /* 0x00000008171d7824 */ /* 0x002fe200078e00ff */
[----:B------:R-:W-:Y:S01]  /*0590*/  IADD3 R31, PT, PT, R3, R31, RZ ;  /* 0x0000001f031f7210 */ /* 0x000fe20007ffe0ff */
[----:B--2---:R-:W-:Y:S02]  /*05a0*/  IMAD R28, R0, UR6, RZ ;  /* 0x00000006001c7c24 */ /* 0x004fe4000f8e02ff */
[----:B----4-:R-:W-:Y:S01]  /*05b0*/  IMAD.WIDE.U32 R26, R20, UR8, RZ ;  /* 0x00000008141a7c25 */ /* 0x010fe2000f8e00ff */
[----:B------:R-:W-:Y:S02]  /*05c0*/  LOP3.LUT R0, R29, 0x1f00, RZ, 0xc0, !PT ;  /* 0x00001f001d007812 */ /* 0x000fe400078ec0ff */
[----:B------:R-:W-:Y:S01]  /*05d0*/  LEA.HI.X R31, R2, R9, R31, 0x1, P0 ;  /* 0x00000009021f7211 */ /* 0x000fe200000f0c1f */
[----:B------:R-:W-:Y:S01]  /*05e0*/  IMAD.WIDE.U32 R4, R20, UR20, RZ ;  /* 0x0000001414047c25 */ /* 0x000fe2000f8e00ff */
[----:B------:R-:W-:-:S02]  /*05f0*/  LOP3.LUT R39, R0, 0x1f, R23, 0xf8, !PT ;  /* 0x0000001f00277812 */ /* 0x000fc400078ef817 */
[----:B---3--:R-:W-:Y:S01]  /*0600*/  LEA R24, P1, R26, R16, 0x2 ;  /* 0x000000101a187211 */ /* 0x008fe200078210ff */
[----:B------:R-:W-:Y:S01]  /*0610*/  IMAD R6, R20, UR9, R27 ;  /* 0x0000000914067c24 */ /* 0x000fe2000f8e021b */
[----:B------:R-:W-:Y:S01]  /*0620*/  LEA R25, P2, R4, R18, 0x2 ;  /* 0x0000001204197211 */ /* 0x000fe200078410ff */
[----:B------:R-:W-:Y:S01]  /*0630*/  IMAD R27, R20, UR21, R5 ;  /* 0x00000015141b7c24 */ /* 0x000fe2000f8e0205 */
[----:B------:R-:W-:Y:S01]  /*0640*/  IADD3 R34, PT, PT, R29, 0x2, RZ ;  /* 0x000000021d227810 */ /* 0x000fe20007ffe0ff */
[----:B------:R-:W-:Y:S01]  /*0650*/  IMAD.WIDE.U32 R2, R39, 0x2, RZ ;  /* 0x0000000227027825 */ /* 0x000fe200078e00ff */
[----:B------:R-:W-:Y:S02]  /*0660*/  LEA.HI.X R26, R26, R17, R6, 0x2, P1 ;  /* 0x000000111a1a7211 */ /* 0x000fe400008f1406 */
[----:B------:R-:W-:Y:S01]  /*0670*/  LEA.HI.X R27, R4, R19, R27, 0x2, P2 ;  /* 0x00000013041b7211 */ /* 0x000fe200010f141b */
[C---:B------:R-:W-:Y:S01]  /*0680*/  VIADD R33, R29.reuse, 0x1 ;  /* 0x000000011d217836 */ /* 0x040fe20000000000 */
[C---:B------:R-:W-:Y:S01]  /*0690*/  IADD3 R36, PT, PT, R29.reuse, 0x4, RZ ;  /* 0x000000041d247810 */ /* 0x040fe20007ffe0ff */
[C---:B------:R-:W-:Y:S01]  /*06a0*/  VIADD R35, R29.reuse, 0x3 ;  /* 0x000000031d237836 */ /* 0x040fe20000000000 */
[C---:B------:R-:W-:Y:S01]  /*06b0*/  IADD3 R38, PT, PT, R29.reuse, 0x6, RZ ;  /* 0x000000061d267810 */ /* 0x040fe20007ffe0ff */
[----:B------:R-:W-:Y:S01]  /*06c0*/  VIADD R37, R29, 0x5 ;  /* 0x000000051d257836 */ /* 0x000fe20000000000 */
[----:B------:R-:W-:Y:S01]  /*06d0*/  LOP3.LUT R43, R39, 0x20, RZ, 0xfc, !PT ;  /* 0x00000020272b7812 */ /* 0x000fe200078efcff */
[----:B------:R-:W-:Y:S01]  /*06e0*/  VIADD R40, R29, 0x7 ;  /* 0x000000071d287836 */ /* 0x000fe20000000000 */
[----:B------:R-:W-:-:S02]  /*06f0*/  LOP3.LUT R44, R39, 0x40, RZ, 0xfc, !PT ;  /* 0x00000040272c7812 */ /* 0x000fc400078efcff */
[C---:B------:R-:W-:Y:S02]  /*0700*/  LOP3.LUT R45, R39.reuse, 0x60, RZ, 0xfc, !PT ;  /* 0x00000060272d7812 */ /* 0x040fe400078efcff */
[C---:B------:R-:W-:Y:S02]  /*0710*/  LOP3.LUT R46, R39.reuse, 0x80, RZ, 0xfc, !PT ;  /* 0x00000080272e7812 */ /* 0x040fe400078efcff */
[C---:B------:R-:W-:Y:S02]  /*0720*/  LOP3.LUT R47, R39.reuse, 0xa0, RZ, 0xfc, !PT ;  /* 0x000000a0272f7812 */ /* 0x040fe400078efcff */
[C---:B------:R-:W-:Y:S02]  /*0730*/  LOP3.LUT R48, R39.reuse, 0xc0, RZ, 0xfc, !PT ;  /* 0x000000c027307812 */ /* 0x040fe400078efcff */
[----:B------:R-:W-:Y:S02]  /*0740*/  LOP3.LUT R49, R39, 0xe0, RZ, 0xfc, !PT ;  /* 0x000000e027317812 */ /* 0x000fe400078efcff */
[----:B0-----:R-:W-:-:S07]  /*0750*/  LOP3.LUT R51, R2, 0x100, RZ, 0xfc, !PT ;  /* 0x0000010002337812 */ /* 0x001fce00078efcff */
.L_x_4476:
        /* <DEDUP_REMOVED lines=38> */
[----:B------:R-:W-:Y:S01]  /*09c0*/  ISETP.GE.AND P0, PT, R39, R54, PT ;  /* 0x000000362700720c */ /* 0x000fe20003f06270 */
[C---:B0-----:R-:W-:Y:S01]  /*09d0*/  VIADD R14, R93.reuse, 0x40 ;  /* 0x000000405d0e7836 */ /* 0x041fe20000000000 */
[C---:B------:R-:W-:Y:S01]  /*09e0*/  IADD3 R12, PT, PT, R93.reuse, 0x20, RZ ;  /* 0x000000205d0c7810 */ /* 0x040fe20007ffe0ff */
[C---:B------:R-:W-:Y:S01]  /*09f0*/  VIADD R6, R93.reuse, 0x80 ;  /* 0x000000805d067836 */ /* 0x040fe20000000000 */
[----:B------:R-:W-:-:S02]  /*0a00*/  IADD3 R56, PT, PT, R93, 0x60, RZ ;  /* 0x000000605d387810 */ /* 0x000fc40007ffe0ff */
[-C--:B------:R-:W-:Y:S02]  /*0a10*/  LEA.HI.SX32 R53, R93, R93.reuse, 0x1b ;  /* 0x0000005d5d357211 */ /* 0x080fe400078fdaff */
[-C--:B------:R-:W-:Y:S02]  /*0a20*/  LEA.HI.SX32 R12, R12, R93.reuse, 0x1b ;  /* 0x0000005d0c0c7211 */ /* 0x080fe400078fdaff */
[-C--:B------:R-:W-:Y:S02]  /*0a30*/  LEA.HI.SX32 R14, R14, R93.reuse, 0x1b ;  /* 0x0000005d0e0e7211 */ /* 0x080fe400078fdaff */
[----:B------:R-:W-:Y:S02]  /*0a40*/  LEA.HI.SX32 R56, R56, R93, 0x1b ;  /* 0x0000005d38387211 */ /* 0x000fe400078fdaff */
[----:B------:R-:W-:Y:S02]  /*0a50*/  LEA R53, R53, UR4, 0x1 ;  /* 0x0000000435357c11 */ /* 0x000fe4000f8e08ff */
[----:B------:R-:W-:-:S02]  /*0a60*/  LEA R61, R12, UR4, 0x1 ;  /* 0x000000040c3d7c11 */ /* 0x000fc4000f8e08ff */
[----:B------:R-:W-:Y:S01]  /*0a70*/  LEA R60, R14, UR4, 0x1 ;  /* 0x000000040e3c7c11 */ /* 0x000fe2000f8e08ff */
[C---:B------:R-:W-:Y:S01]  /*0a80*/  VIADD R14, R93.reuse, 0xc0 ;  /* 0x000000c05d0e7836 */ /* 0x040fe20000000000 */
[C---:B------:R-:W-:Y:S02]  /*0a90*/  IADD3 R12, PT, PT, R93.reuse, 0xa0, RZ ;  /* 0x000000a05d0c7810 */ /* 0x040fe40007ffe0ff */
[----:B------:R-:W-:Y:S02]  /*0aa0*/  LEA R59, R56, UR4, 0x1 ;  /* 0x00000004383b7c11 */ /* 0x000fe4000f8e08ff */
[----:B------:R-:W-:Y:S02]  /*0ab0*/  IADD3 R56, PT, PT, R93, 0xe0, RZ ;  /* 0x000000e05d387810 */ /* 0x000fe40007ffe0ff */
        /* <DEDUP_REMOVED lines=8> */
[----:B------:R-:W-:Y:S02]  /*0b40*/  PRMT R62, RZ, 0x7610, R62 ;  /* 0x00007610ff3e7816 */ /* 0x000fe4000000003e */
[----:B------:R-:W-:Y:S02]  /*0b50*/  PRMT R17, RZ, 0x7610, R17 ;  /* 0x00007610ff117816 */ /* 0x000fe40000000011 */
[----:B------:R-:W-:Y:S01]  /*0b60*/  PRMT R64, RZ, 0x7610, R64 ;  /* 0x00007610ff407816 */ /* 0x000fe20000000040 */
[----:B--2---:R0:W-:Y:S04]  /*0b70*/  STS.U16 [R53], R0 ;  /* 0x0000000035007388 */ /* 0x0041e80000000400 */
[----:B---3--:R-:W-:Y:S01]  /*0b80*/  STS.U16 [R61+0x40], R8 ;  /* 0x000040083d007388 */ /* 0x008fe20000000400 */
[----:B0-----:R-:W-:-:S03]  /*0b90*/  IMAD.SHL.U32 R0, R93, 0x8, RZ ;  /* 0x000000085d007824 */ /* 0x001fc600078e00ff */
[----:B----4-:R-:W-:Y:S02]  /*0ba0*/  STS.U16 [R60+0x80], R9 ;  /* 0x000080093c007388 */ /* 0x010fe40000000400 */
[----:B------:R-:W-:Y:S02]  /*0bb0*/  LEA.HI.SX32 R63, R0, R0, 0x1b ;  /* 0x00000000003f7211 */ /* 0x000fe400078fdaff */
        /* <DEDUP_REMOVED lines=33> */
[----:B------:R0:W-:Y:S04]  /*0dd0*/  STS.U16 [R60+0x80], R13 ;  /* 0x0000800d3c007388 */ /* 0x0001e80000000400 */
[----:B----4-:R-:W-:Y:S04]  /*0de0*/  STS.U16 [R59+0xc0], R18 ;  /* 0x0000c0123b007388 */ /* 0x010fe80000000400 */
[----:B------:R-:W-:Y:S01]  /*0df0*/  STS.U16 [R58+0x100], R15 ;  /* 0x0001000f3a007388 */ /* 0x000fe20000000400 */
[----:B0-----:R-:W0:Y:S03]  /*0e00*/  LDC R13, c[0x0][0x38c] ;  /* 0x0000e300ff0d7b82 */ /* 0x001e260000000800 */
        /* <DEDUP_REMOVED lines=65> */
.L_x_4457:
[----:B------:R-:W-:Y:S05]  /*1220*/  BSYNC.RECONVERGENT B0 ;  /* 0x0000000000007941 */ /* 0x000fea0003800200 */
.L_x_4456:
        /* <DEDUP_REMOVED lines=35> */
.L_x_4459:
[----:B------:R-:W-:Y:S05]  /*1460*/  BSYNC.RECONVERGENT B0 ;  /* 0x0000000000007941 */ /* 0x000fea0003800200 */
.L_x_4458:
        /* <DEDUP_REMOVED lines=40> */
.L_x_4461:
[----:B------:R-:W-:Y:S05]  /*16f0*/  BSYNC.RECONVERGENT B0 ;  /* 0x0000000000007941 */ /* 0x000fea0003800200 */
.L_x_4460:
        /* <DEDUP_REMOVED lines=32> */
.L_x_4463:
[----:B------:R-:W-:Y:S05]  /*1900*/  BSYNC.RECONVERGENT B0 ;  /* 0x0000000000007941 */ /* 0x000fea0003800200 */
.L_x_4462:
        /* <DEDUP_REMOVED lines=32> */
.L_x_4465:
[----:B------:R-:W-:Y:S05]  /*1b10*/  BSYNC.RECONVERGENT B0 ;  /* 0x0000000000007941 */ /* 0x000fea0003800200 */
.L_x_4464:
        /* <DEDUP_REMOVED lines=32> */
.L_x_4467:
[----:B------:R-:W-:Y:S05]  /*1d20*/  BSYNC.RECONVERGENT B0 ;  /* 0x0000000000007941 */ /* 0x000fea0003800200 */
.L_x_4466:
        /* <DEDUP_REMOVED lines=32> */
.L_x_4469:
[----:B------:R-:W-:Y:S05]  /*1f30*/  BSYNC.RECONVERGENT B0 ;  /* 0x0000000000007941 */ /* 0x000fea0003800200 */
.L_x_4468:
        /* <DEDUP_REMOVED lines=32> */
.L_x_4471:
[----:B------:R-:W-:Y:S05]  /*2140*/  BSYNC.RECONVERGENT B0 ;  /* 0x0000000000007941 */ /* 0x000fea0003800200 */
.L_x_4470:
        /* <DEDUP_REMOVED lines=32> */
[----:B------:R-:W-:Y:S01]  /*2350*/  ISETP.GE.AND P1, PT, R39, R54, PT ;  /* 0x000000362700720c */ /* 0x000fe20003f26270 */
[----:B------:R-:W-:Y:S01]  /*2360*/  IMAD.MOV.U32 R74, RZ, RZ, R27 ;  /* 0x000000ffff4a7224 */ /* 0x000fe200078e001b */
[----:B------:R-:W-:Y:S01]  /*2370*/  MOV R75, R25 ;  /* 0x00000019004b7202 */ /* 0x000fe20000000f00 */
[----:B------:R-:W2:Y:S01]  /*2380*/  LDC.64 R10, c[0x0][0x3e0] ;  /* 0x0000f800ff0a7b82 */ /* 0x000ea20000000a00 */
[----:B------:R-:W-:Y:S01]  /*2390*/  MOV R73, R24 ;  /* 0x0000001800497202 */ /* 0x000fe20000000f00 */
[----:B------:R-:W-:Y:S01]  /*23a0*/  IMAD.MOV R70, RZ, RZ, -R13 ;  /* 0x000000ffff467224 */ /* 0x000fe200078e0a0d */
[----:B------:R-:W-:Y:S01]  /*23b0*/  MOV R72, R26 ;  /* 0x0000001a00487202 */ /* 0x000fe20000000f00 */
[----:B------:R-:W-:Y:S01]  /*23c0*/  UIADD3 UR5, UPT, UPT, UR4, 0x240, URZ ;  /* 0x0000024004057890 */ /* 0x000fe2000fffe0ff */
[----:B------:R-:W-:-:S03]  /*23d0*/  IADD3.X R115, PT, PT, R3, R31, RZ, P0, !PT ;  /* 0x0000001f03737210 */ /* 0x000fc600007fe4ff */
[----:B------:R-:W3:Y:S01]  /*23e0*/  LDC.64 R4, c[0x0][0x480] ;  /* 0x00012000ff047b82 */ /* 0x000ee20000000a00 */
[----:B0-----:R-:W-:Y:S02]  /*23f0*/  SHF.L.U64.HI R7, R6, 0x2, R7 ;  /* 0x0000000206077819 */ /* 0x001fe40000010207 */
[----:B-1----:R-:W-:Y:S02]  /*2400*/  SHF.L.U64.HI R9, R8, 0x2, R9 ;  /* 0x0000000208097819 */ /* 0x002fe40000010209 */
[----:B--2---:R-:W-:-:S07]  /*2410*/  SHF.L.U64.HI R11, R10, 0x1, R11 ;  /* 0x000000010a0b7819 */ /* 0x004fce000001020b */
.L_x_4475:
[----:B------:R-:W-:Y:S01]  /*2420*/  ISETP.GE.AND P5, PT, R43, R54, PT ;  /* 0x000000362b00720c */ /* 0x000fe20003fa6270 */
[----:B0-----:R-:W-:Y:S01]  /*2430*/  IMAD.MOV.U32 R13, RZ, RZ, R115 ;  /* 0x000000ffff0d7224 */ /* 0x001fe200078e0073 */
[----:B------:R-:W-:-:S05]  /*2440*/  MOV R12, R18 ;  /* 0x00000012000c7202 */ /* 0x000fca0000000f00 */
[----:B------:R-:W2:Y:S06]  /*2450*/  @!P1 LDG.E.U16 R14, desc[UR16][R12.64+-0x100] ;  /* 0xffff00100c0e9981 */ /* 0x000eac000c1e1500 */
[----:B------:R-:W4:Y:S01]  /*2460*/  @!P5 LDG.E.U16 R15, desc[UR16][R12.64+-0xc0] ;  /* 0xffff40100c0fd981 */ /* 0x000f22000c1e1500 */
[-C--:B------:R-:W-:Y:S02]  /*2470*/  ISETP.GE.AND P4, PT, R44, R54.reuse, PT ;  /* 0x000000362c00720c */ /* 0x080fe40003f86270 */
[----:B------:R-:W-:Y:S02]  /*2480*/  CS2R R16, SRZ ;  /* 0x0000000000107805 */ /* 0x000fe4000001ff00 */
[----:B------:R-:W-:-:S02]  /*2490*/  ISETP.GE.AND P3, PT, R45, R54, PT ;  /* 0x000000362d00720c */ /* 0x000fc40003f66270 */
[-C--:B------:R-:W-:Y:S02]  /*24a0*/  ISETP.GE.AND P2, PT, R46, R54.reuse, PT ;  /* 0x000000362e00720c */ /* 0x080fe40003f46270 */
[-C--:B------:R-:W-:Y:S02]  /*24b0*/  ISETP.GE.AND P0, PT, R47, R54.reuse, PT ;  /* 0x000000362f00720c */ /* 0x080fe40003f06270 */
[----:B------:R-:W-:-:S03]  /*24c0*/  ISETP.GE.AND P6, PT, R49, R54, PT ;  /* 0x000000363100720c */ /* 0x000fc60003fc6270 */
[----:B------:R-:W5:Y:S04]  /*24d0*/  @!P4 LDG.E.U16 R18, desc[UR16][R12.64+-0x80] ;  /* 0xffff80100c12c981 */ /* 0x000f68000c1e1500 */
[----:B------:R-:W3:Y:S04]  /*24e0*/  @!P3 LDG.E.U16 R96, desc[UR16][R12.64+-0x40] ;  /* 0xffffc0100c60b981 */ /* 0x000ee8000c1e1500 */
[----:B------:R-:W3:Y:S04]  /*24f0*/  @!P2 LDG.E.U16 R19, desc[UR16][R12.64] ;  /* 0x000000100c13a981 */ /* 0x000ee8000c1e1500 */
[----:B------:R-:W3:Y:S04]  /*2500*/  @!P0 LDG.E.U16 R98, desc[UR16][R12.64+0x40] ;  /* 0x000040100c628981 */ /* 0x000ee8000c1e1500 */
[----:B------:R-:W3:Y:S01]  /*2510*/  @!P6 LDG.E.U16 R100, desc[UR16][R12.64+0xc0] ;  /* 0x0000c0100c64e981 */ /* 0x000ee2000c1e1500 */
[----:B--2---:R-:W-:-:S02]  /*2520*/  @!P1 PRMT R16, R14, 0x5410, RZ ;  /* 0x000054100e109816 */ /* 0x004fc400000000ff */
[----:B------:R-:W-:Y:S02]  /*2530*/  MOV R14, R73 ;  /* 0x00000049000e7202 */ /* 0x000fe40000000f00 */
[----:B----4-:R-:W-:Y:S02]  /*2540*/  @!P5 PRMT R16, R16, 0x5410, R15 ;  /* 0x000054101010d816 */ /* 0x010fe4000000000f */
[----:B------:R-:W-:Y:S02]  /*2550*/  ISETP.GE.AND P5, PT, R48, R54, PT ;  /* 0x000000363000720c */ /* 0x000fe40003fa6270 */
[----:B------:R-:W-:-:S05]  /*2560*/  MOV R15, R72 ;  /* 0x00000048000f7202 */ /* 0x000fca0000000f00 */
[----:B------:R0:W2:Y:S06]  /*2570*/  LDG.E R14, desc[UR16][R14.64] ;  /* 0x000000100e0e7981 */ /* 0x0000ac000c1e1900 */
[----:B------:R-:W4:Y:S01]  /*2580*/  @!P5 LDG.E.U16 R97, desc[UR16][R12.64+0x80] ;  /* 0x000080100c61d981 */ /* 0x000f22000c1e1500 */
[----:B-----5:R-:W-:Y:S01]  /*2590*/  @!P4 PRMT R17, R18, 0x5410, RZ ;  /* 0x000054101211c816 */ /* 0x020fe200000000ff */
[----:B------:R-:W-:Y:S01]  /*25a0*/  HFMA2 R95, -RZ, RZ, 0, 0 ;  /* 0x00000000ff5f7431 */ /* 0x000fe200000001ff */
[----:B------:R-:W-:Y:S01]  /*25b0*/  PRMT R99, R16, 0x7632, R99 ;  /* 0x0000763210637816 */ /* 0x000fe20000000063 */
[----:B------:R1:W-:Y:S01]  /*25c0*/  STS.U16 [R53], R16 ;  /* 0x0000001035007388 */ /* 0x0003e20000000400 */
[--C-:B---3--:R-:W-:Y:S01]  /*25d0*/  @!P3 PRMT R17, R17, 0x5410, R96.reuse ;  /* 0x000054101111b816 */ /* 0x108fe20000000060 */
[----:B0-----:R-:W-:Y:S01]  /*25e0*/  IMAD.MOV.U32 R15, RZ, RZ, RZ ;  /* 0x000000ffff0f7224 */ /* 0x001fe200078e00ff */
[----:B------:R-:W-:Y:S01]  /*25f0*/  @!P2 PRMT R15, R19, 0x5410, RZ ;  /* 0x00005410130fa816 */ /* 0x000fe200000000ff */
[----:B------:R-:W-:Y:S01]  /*2600*/  STS.U16 [R61+0x40], R99 ;  /* 0x000040633d007388 */ /* 0x000fe20000000400 */
[----:B------:R-:W-:-:S02]  /*2610*/  PRMT R96, R17, 0x7632, R96 ;  /* 0x0000763211607816 */ /* 0x000fc40000000060 */
[----:B------:R-:W-:Y:S01]  /*2620*/  @!P0 PRMT R15, R15, 0x5410, R98 ;  /* 0x000054100f0f8816 */ /* 0x000fe20000000062 */
[----:B------:R0:W-:Y:S04]  /*2630*/  STS.U16 [R60+0x80], R17 ;  /* 0x000080113c007388 */ /* 0x0001e80000000400 */
[----:B------:R3:W-:Y:S04]  /*2640*/  STS.U16 [R59+0xc0], R96 ;  /* 0x0000c0603b007388 */ /* 0x0007e80000000400 */
[----:B------:R5:W-:Y:S01]  /*2650*/  STS.U16 [R58+0x100], R15 ;  /* 0x0001000f3a007388 */ /* 0x000be20000000400 */
[----:B------:R-:W-:-:S02]  /*2660*/  ISETP.GE.U32.AND P0, PT, R29, R54, PT ;  /* 0x000000361d00720c */ /* 0x000fc40003f06070 */
[-C--:B------:R-:W-:Y:S02]  /*2670*/  ISETP.GE.U32.AND P2, PT, R33, R54.reuse, PT ;  /* 0x000000362100720c */ /* 0x080fe40003f46070 */
[----:B------:R-:W-:Y:S02]  /*2680*/  FSEL R114, R84, RZ, !P0 ;  /* 0x000000ff54727208 */ /* 0x000fe40004000000 */
[----:B------:R-:W-:Y:S02]  /*2690*/  FSEL R115, R83, RZ, !P2 ;  /* 0x000000ff53737208 */ /* 0x000fe40005000000 */
[-C--:B------:R-:W-:Y:S02]  /*26a0*/  ISETP.GE.U32.AND P4, PT, R35, R54.reuse, PT ;  /* 0x000000362300720c */ /* 0x080fe40003f86070 */
[----:B------:R-:W-:Y:S02]  /*26b0*/  ISETP.GE.U32.AND P3, PT, R36, R54, PT ;  /* 0x000000362400720c */ /* 0x000fe40003f66070 */
[----:B------:R-:W-:-:S02]  /*26c0*/  FSEL R112, R81, RZ, !P4 ;  /* 0x000000ff51707208 */ /* 0x000fc40006000000 */
[----:B------:R-:W-:Y:S01]  /*26d0*/  FSEL R102, R80, RZ, !P3 ;  /* 0x000000ff50667208 */ /* 0x000fe20005800000 */
[----:B------:R-:W1:Y:S01]  /*26e0*/  S2UR UR6, SR_CgaCtaId ;  /* 0x00000000000679c3 */ /* 0x000e620000008800 */
[----:B------:R-:W-:Y:S02]  /*26f0*/  UMOV UR4, 0x400 ;  /* 0x0000040000047882 */ /* 0x000fe40000000000 */
[----:B-1----:R-:W-:Y:S01]  /*2700*/  ULEA UR4, UR6, UR4, 0x18 ;  /* 0x0000000406047291 */ /* 0x002fe2000f8ec0ff */
[----:B--2---:R-:W-:-:S04]  /*2710*/  FMUL.FTZ R18, R14, 1.4426950216293334961 ;  /* 0x3fb8aa3b0e127820 */ /* 0x004fc80000410000 */
[C---:B------:R-:W-:Y:S01]  /*2720*/  FMUL.FTZ R16, R18.reuse, R91 ;  /* 0x0000005b12107220 */ /* 0x040fe20000410000 */
[C---:B0-----:R-:W-:Y:S01]  /*2730*/  FMUL.FTZ R17, R18.reuse, R90 ;  /* 0x0000005a12117220 */ /* 0x041fe20000410000 */
[----:B----4-:R-:W-:Y:S01]  /*2740*/  @!P5 PRMT R95, R97, 0x5410, RZ ;  /* 0x00005410615fd816 */ /* 0x010fe200000000ff */
[C---:B------:R-:W-:Y:S01]  /*2750*/  FMUL.FTZ R19, R18.reuse, R89 ;  /* 0x0000005912137220 */ /* 0x040fe20000410000 */
[----:B------:R-:W-:Y:S02]  /*2760*/  PRMT R14, R15, 0x7632, R14 ;  /* 0x000076320f0e7816 */ /* 0x000fe4000000000e */
[----:B------:R-:W0:Y:S01]  /*2770*/  MUFU.EX2 R16, R16 ;  /* 0x0000001000107308 */ /* 0x000e220000000800 */
[----:B------:R-:W-:Y:S01]  /*2780*/  @!P6 PRMT R95, R95, 0x5410, R100 ;  /* 0x000054105f5fe816 */ /* 0x000fe20000000064 */
[----:B---3--:R-:W-:Y:S01]  /*2790*/  FMUL.FTZ R96, R18, R88 ;  /* 0x0000005812607220 */ /* 0x008fe20000410000 */
[----:B------:R1:W-:Y:S02]  /*27a0*/  STS.U16 [R57+0x140], R14 ;  /* 0x0001400e39007388 */ /* 0x0003e40000000400 */
[----:B------:R-:W-:-:S03]  /*27b0*/  PRMT R97, R95, 0x7632, R97 ;  /* 0x000076325f617816 */ /* 0x000fc60000000061 */
[----:B------:R-:W-:Y:S01]  /*27c0*/  MUFU.EX2 R17, R17 ;  /* 0x0000001100117308 */ /* 0x000fe20000000800 */
[----:B-----5:R-:W-:Y:S01]  /*27d0*/  IMAD.MOV.U32 R15, RZ, RZ, R74 ;  /* 0x000000ffff0f7224 */ /* 0x020fe200078e004a */
[----:B------:R2:W-:Y:S01]  /*27e0*/  STS.U16 [R56+0x180], R95 ;  /* 0x0001805f38007388 */ /* 0x0005e20000000400 */
[----:B-1----:R-:W-:-:S05]  /*27f0*/  MOV R14, R75 ;  /* 0x0000004b000e7202 */ /* 0x002fca0000000f00 */
[----:B------:R-:W1:Y:S01]  /*2800*/  MUFU.EX2 R19, R19 ;  /* 0x0000001300137308 */ /* 0x000e620000000800 */
[----:B------:R3:W-:Y:S01]  /*2810*/  STS.U16 [R55+0x1c0], R97 ;  /* 0x0001c06137007388 */ /* 0x0007e20000000400 */
[----:B------:R-:W-:Y:S01]  /*2820*/  NOP ;  /* 0x0000000000007918 */ /* 0x000fe20000000000 */
[----:B--2---:R-:W-:-:S05]  /*2830*/  FMUL.FTZ R95, R18, R87 ;  /* 0x00000057125f7220 */ /* 0x004fca0000410000 */
[----:B------:R-:W2:Y:S01]  /*2840*/  MUFU.EX2 R96, R96 ;  /* 0x0000006000607308 */ /* 0x000ea20000000800 */
[----:B------:R4:W5:Y:S01]  /*2850*/  LDG.E R101, desc[UR16][R14.64] ;  /* 0x000000100e657981 */ /* 0x000962000c1e1900 */
[----:B------:R-:W-:Y:S01]  /*2860*/  FMUL.FTZ R119, R18, R92 ;  /* 0x0000005c12777220 */ /* 0x000fe20000410000 */
[----:B------:R-:W-:Y:S02]  /*2870*/  ISETP.GE.U32.AND P5, PT, R34, R54, PT ;  /* 0x000000362200720c */ /* 0x000fe40003fa6070 */
[----:B0-----:R-:W-:Y:S01]  /*2880*/  FSEL R118, R16, 1, !P2 ;  /* 0x3f80000010767808 */ /* 0x001fe20005000000 */
[----:B------:R-:W-:Y:S02]  /*2890*/  LDS.U16 R105, [R63+0x2] ;  /* 0x000002003f697984 */ /* 0x000fe40000000400 */
[----:B------:R-:W0:Y:S01]  /*28a0*/  MUFU.EX2 R95, R95 ;  /* 0x0000005f005f7308 */ /* 0x000e220000000800 */
[----:B-1----:R-:W-:Y:S01]  /*28b0*/  FSEL R113, R19, 1, !P4 ;  /* 0x3f80000013717808 */ /* 0x002fe20006000000 */
[----:B------:R-:W-:Y:S01]  /*28c0*/  LDS.U16 R106, [R63+0x4] ;  /* 0x000004003f6a7984 */ /* 0x000fe20000000400 */
[C---:B----4-:R-:W-:Y:S01]  /*28d0*/  FMUL.FTZ R14, R18.reuse, R86 ;  /* 0x00000056120e7220 */ /* 0x050fe20000410000 */
[----:B------:R-:W-:Y:S01]  /*28e0*/  FMUL.FTZ R18, R18, R85 ;  /* 0x0000005512127220 */ /* 0x000fe20000410000 */
[----:B------:R-:W-:Y:S01]  /*28f0*/  FSEL R116, R82, RZ, !P5 ;  /* 0x000000ff52747208 */ /* 0x000fe20006800000 */
[----:B------:R-:W-:Y:S01]  /*2900*/  FFMA.FTZ R15, R114, R118, R115 ;  /* 0x00000076720f7223 */ /* 0x000fe20000010073 */
[----:B------:R-:W-:Y:S01]  /*2910*/  FSEL R117, R17, 1, !P5 ;  /* 0x3f80000011757808 */ /* 0x000fe20006800000 */
[----:B------:R-:W1:Y:S01]  /*2920*/  MUFU.EX2 R119, R119 ;  /* 0x0000007700777308 */ /* 0x000e620000000800 */
[----:B------:R-:W-:Y:S04]  /*2930*/  LDS.U16 R107, [R63+0x6] ;  /* 0x000006003f6b7984 */ /* 0x000fe80000000400 */
[----:B------:R-:W-:Y:S03]  /*2940*/  LDS.U16 R108, [R63+0x8] ;  /* 0x000008003f6c7984 */ /* 0x000fe60000000400 */
[----:B------:R-:W3:Y:S01]  /*2950*/  MUFU.EX2 R14, R14 ;  /* 0x0000000e000e7308 */ /* 0x000ee20000000800 */
[----:B------:R-:W-:Y:S01]  /*2960*/  FFMA.FTZ R15, R117, R15, R116 ;  /* 0x0000000f750f7223 */ /* 0x000fe20000010074 */
[-C--:B------:R-:W-:Y:S01]  /*2970*/  ISETP.GE.U32.AND P2, PT, R37, R54.reuse, PT ;  /* 0x000000362500720c */ /* 0x080fe20003f46070 */
[----:B------:R-:W-:Y:S04]  /*2980*/  LDS.U16 R109, [R63+0xa] ;  /* 0x00000a003f6d7984 */ /* 0x000fe80000000400 */
[----:B------:R-:W-:Y:S01]  /*2990*/  LDS.U16 R110, [R63+0xc] ;  /* 0x00000c003f6e7984 */ /* 0x000fe20000000400 */
[----:B------:R-:W4:Y:S01]  /*29a0*/  MUFU.EX2 R18, R18 ;  /* 0x0000001200127308 */ /* 0x000f220000000800 */
[----:B--2---:R-:W-:Y:S01]  /*29b0*/  FSEL R103, R96, 1, !P3 ;  /* 0x3f80000060677808 */ /* 0x004fe20005800000 */
[----:B------:R-:W-:Y:S01]  /*29c0*/  FFMA.FTZ R15, R113, R15, R112 ;  /* 0x0000000f710f7223 */ /* 0x000fe20000010070 */
[----:B------:R-:W-:Y:S01]  /*29d0*/  ISETP.GE.U32.AND P4, PT, R38, R54, PT ;  /* 0x000000362600720c */ /* 0x000fe20003f86070 */
[----:B------:R-:W-:Y:S01]  /*29e0*/  LDS.U16 R111, [R63+0xe] ;  /* 0x00000e003f6f7984 */ /* 0x000fe20000000400 */
[----:B------:R-:W-:Y:S01]  /*29f0*/  FSEL R100, R79, RZ, !P2 ;  /* 0x000000ff4f647208 */ /* 0x000fe20005000000 */
[----:B------:R-:W-:Y:S01]  /*2a00*/  FFMA.FTZ R15, R103, R15, R102 ;  /* 0x0000000f670f7223 */ /* 0x000fe20000010066 */
[----:B0-----:R-:W-:-:S02]  /*2a10*/  FSEL R99, R95, 1, !P2 ;  /* 0x3f8000005f637808 */ /* 0x001fc40005000000 */
[----:B------:R-:W-:Y:S02]  /*2a20*/  ISETP.GE.U32.AND P3, PT, R40, R54, PT ;  /* 0x000000362800720c */ /* 0x000fe40003f66070 */
[----:B-1----:R-:W-:Y:S01]  /*2a30*/  FSEL R119, R119, 1, !P0 ;  /* 0x3f80000077777808 */ /* 0x002fe20004000000 */
[----:B------:R-:W-:Y:S01]  /*2a40*/  FFMA.FTZ R15, R99, R15, R100 ;  /* 0x0000000f630f7223 */ /* 0x000fe20000010064 */
[----:B------:R-:W-:Y:S02]  /*2a50*/  FSEL R98, R78, RZ, !P4 ;  /* 0x000000ff4e627208 */ /* 0x000fe40006000000 */
[----:B---3--:R-:W-:Y:S01]  /*2a60*/  FSEL R97, R14, 1, !P4 ;  /* 0x3f8000000e617808 */ /* 0x008fe20006000000 */
        /* <DEDUP_REMOVED lines=38> */
[----:B------:R-:W-:Y:S04]  /*2cd0*/  LDS.U16 R104, [R63] ;  /* 0x000000003f687984 */ /* 0x000fe80000000400 */
[----:B------:R-:W0:Y:S04]  /*2ce0*/  SHFL.UP PT, R18, R121, 0x10, RZ ;  /* 0x0600000079127989 */ /* 0x000e2800000e00ff */
[----:B------:R-:W1:Y:S01]  /*2cf0*/  SHFL.UP PT, R19, R122, 0x10, RZ ;  /* 0x060000007a137989 */ /* 0x000e6200000e00ff */
[----:B------:R-:W-:-:S06]  /*2d00*/  MOV R15, RZ ;  /* 0x000000ff000f7202 */ /* 0x000fcc0000000f00 */
        /* <DEDUP_REMOVED lines=18> */
[----:B------:R-:W-:Y:S01]  /*2e30*/  ISETP.NE.AND P0, PT, R23, RZ, PT ;  /* 0x000000ff1700720c */ /* 0x000fe20003f05270 */
[----:B-1----:R-:W-:-:S04]  /*2e40*/  @!P2 IMAD.MOV.U32 R124, RZ, RZ, R14 ;  /* 0x000000ffff7ca224 */ /* 0x002fc800078e000e */
[----:B------:R-:W-:-:S04]  /*2e50*/  @P3 FFMA.FTZ R123, R120, R124, R123 ;  /* 0x0000007c787b3223 */ /* 0x000fc8000001007b */
[----:B------:R-:W-:-:S04]  /*2e60*/  FFMA.FTZ R114, R119, R123, R114 ;  /* 0x0000007b77727223 */ /* 0x000fc80000010072 */
[----:B------:R-:W-:-:S04]  /*2e70*/  FFMA.FTZ R19, R118, R114, R115 ;  /* 0x0000007276137223 */ /* 0x000fc80000010073 */
[----:B------:R-:W-:Y:S01]  /*2e80*/  FFMA.FTZ R116, R117, R19, R116 ;  /* 0x0000001375747223 */ /* 0x000fe20000010074 */
[----:B------:R-:W-:Y:S01]  /*2e90*/  LEA R18, P2, R10, R12, 0x1 ;  /* 0x0000000c0a127211 */ /* 0x000fe200078408ff */
[----:B------:R-:W-:Y:S02]  /*2ea0*/  HADD2.F32 R104, -RZ, R104.H0_H0 ;  /* 0x20000068ff687230 */ /* 0x000fe40000004100 */
[----:B------:R-:W-:Y:S01]  /*2eb0*/  FFMA.FTZ R113, R113, R116, R112 ;  /* 0x0000007471717223 */ /* 0x000fe20000010070 */
[----:B------:R-:W-:Y:S02]  /*2ec0*/  HADD2.F32 R12, -RZ, R105.H0_H0 ;  /* 0x20000069ff0c7230 */ /* 0x000fe40000004100 */
[----:B------:R-:W-:Y:S02]  /*2ed0*/  HADD2.F32 R106, -RZ, R106.H0_H0 ;  /* 0x2000006aff6a7230 */ /* 0x000fe40000004100 */
[----:B------:R-:W-:Y:S02]  /*2ee0*/  HADD2.F32 R112, -RZ, R107.H0_H0 ;  /* 0x2000006bff707230 */ /* 0x000fe40000004100 */
[----:B------:R-:W-:-:S02]  /*2ef0*/  HADD2.F32 R108, -RZ, R108.H0_H0 ;  /* 0x2000006cff6c7230 */ /* 0x000fc40000004100 */
[----:B------:R-:W-:Y:S02]  /*2f00*/  HADD2.F32 R118, -RZ, R109.H0_H0 ;  /* 0x2000006dff767230 */ /* 0x000fe40000004100 */
[----:B------:R-:W-:Y:S02]  /*2f10*/  HADD2.F32 R110, -RZ, R110.H0_H0 ;  /* 0x2000006eff6e7230 */ /* 0x000fe40000004100 */
[----:B------:R-:W-:Y:S01]  /*2f20*/  HADD2.F32 R120, -RZ, R111.H0_H0 ;  /* 0x2000006fff787230 */ /* 0x000fe20000004100 */
[----:B------:R-:W-:Y:S01]  /*2f30*/  BSSY.RECONVERGENT B0, `(.L_x_4473) ;  /* 0x0000015000007945 */ /* 0x000fe20003800200 */
[----:B------:R-:W-:Y:S01]  /*2f40*/  IADD3.X R115, PT, PT, R13, R11, RZ, P2, !PT ;  /* 0x0000000b0d737210 */ /* 0x000fe200017fe4ff */
        /* <DEDUP_REMOVED lines=19> */
.L_x_4474:
[----:B------:R-:W-:Y:S05]  /*3080*/  BSYNC.RECONVERGENT B0 ;  /* 0x0000000000007941 */ /* 0x000fea0003800200 */
.L_x_4473:
[----:B------:R-:W-:Y:S02]  /*3090*/  VIADD R70, R70, 0x1 ;  /* 0x0000000146467836 */ /* 0x000fe40000000000 */
[----:B------:R-:W-:Y:S01]  /*30a0*/  FFMA.FTZ R100, R99, R103, R100 ;  /* 0x0000006763647223 */ /* 0x000fe20000010064 */
[----:B------:R-:W-:Y:S01]  /*30b0*/  LEA R73, P2, R6, R73, 0x2 ;  /* 0x0000004906497211 */ /* 0x000fe200078410ff */
        /* <DEDUP_REMOVED lines=16> */
[----:B------:R-:W-:Y:S06]  /*31c0*/  @P0 BRA `(.L_x_4475) ;  /* 0xfffffff000940947 */ /* 0x000fec000383ffff */
.L_x_4472:
[----:B------:R-:W-:Y:S01]  /*31d0*/  BAR.SYNC.DEFER_BLOCKING 0x0 ;  /* 0x0000000000007b1d */ /* 0x000fe20000010000 */
[----:B------:R-:W-:Y:S01]  /*31e0*/  F2FP.F16.F32.PACK_AB R4, R66, R65 ;  /* 0x000000414204723e */ /* 0x000fe200000000ff */
[----:B------:R-:W-:Y:S01]  /*31f0*/  HFMA2 R95, -RZ, RZ, 0, 0 ;  /* 0x00000000ff5f7431 */ /* 0x000fe200000001ff */
[----:B------:R-:W-:Y:S02]  /*3200*/  ISETP.NE.AND P0, PT, R23, RZ, PT ;  /* 0x000000ff1700720c */ /* 0x000fe40003f05270 */
[C---:B------:R-:W-:Y:S01]  /*3210*/  PRMT R7, R4.reuse, 0x7610, R7 ;  /* 0x0000761004077816 */ /* 0x040fe20000000007 */
[----:B------:R-:W1:Y:S01]  /*3220*/  LDCU.64 UR8, c[0x0][0x478] ;  /* 0x00008f00ff0877ac */ /* 0x000e620008000a00 */
[----:B------:R-:W-:Y:S02]  /*3230*/  PRMT R8, R4, 0x7632, R8 ;  /* 0x0000763204087816 */ /* 0x000fe40000000008 */
[----:B------:R-:W-:Y:S02]  /*3240*/  F2FP.F16.F32.PACK_AB R5, R68, R71 ;  /* 0x000000474405723e */ /* 0x000fe400000000ff */
[----:B------:R-:W-:-:S02]  /*3250*/  F2FP.F16.F32.PACK_AB R4, R67, R62 ;  /* 0x0000003e4304723e */ /* 0x000fc400000000ff */
[----:B------:R-:W-:Y:S02]  /*3260*/  F2FP.F16.F32.PACK_AB R6, R69, R64 ;  /* 0x000000404506723e */ /* 0x000fe400000000ff */
[----:B------:R-:W-:Y:S02]  /*3270*/  PRMT R10, R5, 0x7632, R10 ;  /* 0x00007632050a7816 */ /* 0x000fe4000000000a */
[----:B------:R-:W-:Y:S02]  /*3280*/  PRMT R11, R4, 0x7632, R11 ;  /* 0x00007632040b7816 */ /* 0x000fe4000000000b */
[----:B0-----:R-:W-:Y:S01]  /*3290*/  PRMT R12, R6, 0x7632, R12 ;  /* 0x00007632060c7816 */ /* 0x001fe2000000000c */
[----:B------:R-:W-:Y:S04]  /*32a0*/  STS.U16 [R63], R7 ;  /* 0x000000073f007388 */ /* 0x000fe80000000400 */
[----:B------:R0:W-:Y:S04]  /*32b0*/  STS.U16 [R63+0x2], R8 ;  /* 0x000002083f007388 */ /* 0x0001e80000000400 */
[----:B------:R-:W-:Y:S04]  /*32c0*/  STS.U16 [R63+0x4], R5 ;  /* 0x000004053f007388 */ /* 0x000fe80000000400 */
[----:B------:R-:W-:Y:S01]  /*32d0*/  STS.U16 [R63+0x6], R10 ;  /* 0x0000060a3f007388 */ /* 0x000fe20000000400 */
[----:B0-----:R-:W0:Y:S03]  /*32e0*/  LDC.64 R8, c[0x0][0x420] ;  /* 0x00010800ff087b82 */ /* 0x001e260000000a00 */
[----:B------:R2:W-:Y:S04]  /*32f0*/  STS.U16 [R63+0x8], R4 ;  /* 0x000008043f007388 */ /* 0x0005e80000000400 */
[----:B------:R-:W-:Y:S04]  /*3300*/  STS.U16 [R63+0xa], R11 ;  /* 0x00000a0b3f007388 */ /* 0x000fe80000000400 */
[----:B------:R3:W-:Y:S01]  /*3310*/  STS.U16 [R63+0xc], R6 ;  /* 0x00000c063f007388 */ /* 0x0007e20000000400 */
[----:B--2---:R-:W2:Y:S03]  /*3320*/  LDC.64 R4, c[0x0][0x410] ;  /* 0x00010400ff047b82 */ /* 0x004ea60000000a00 */
[----:B------:R-:W-:Y:S01]  /*3330*/  STS.U16 [R63+0xe], R12 ;  /* 0x00000e0c3f007388 */ /* 0x000fe20000000400 */
[----:B------:R-:W-:-:S03]  /*3340*/  NOP ;  /* 0x0000000000007918 */ /* 0x000fc60000000000 */
[----:B------:R-:W-:Y:S01]  /*3350*/  LDS.U16 R13, [R53] ;  /* 0x00000000350d7984 */ /* 0x000fe20000000400 */
[----:B---3--:R-:W3:Y:S01]  /*3360*/  LDC.64 R6, c[0x0][0x428] ;  /* 0x00010a00ff067b82 */ /* 0x008ee20000000a00 */
[----:B0-----:R-:W-:Y:S02]  /*3370*/  IMAD.WIDE.U32 R10, R8, UR18, R94 ;  /* 0x00000012080a7c25 */ /* 0x001fe4000f8e005e */
[----:B------:R-:W-:Y:S02]  /*3380*/  LDS.U16 R15, [R61+0x40] ;  /* 0x000040003d0f7984 */ /* 0x000fe40000000400 */
[----:B------:R-:W-:Y:S02]  /*3390*/  IMAD R11, R9, UR18, R11 ;  /* 0x00000012090b7c24 */ /* 0x000fe4000f8e020b */
[----:B------:R-:W-:Y:S01]  /*33a0*/  LDS.U16 R17, [R60+0x80] ;  /* 0x000080003c117984 */ /* 0x000fe20000000400 */
[----:B------:R-:W0:Y:S03]  /*33b0*/  LDC.64 R8, c[0x0][0x418] ;  /* 0x00010600ff087b82 */ /* 0x000e260000000a00 */
[----:B------:R-:W-:Y:S04]  /*33c0*/  LDS.U16 R19, [R59+0xc0] ;  /* 0x0000c0003b137984 */ /* 0x000fe80000000400 */
[----:B------:R-:W-:Y:S04]  /*33d0*/  LDS.U16 R73, [R58+0x100] ;  /* 0x000100003a497984 */ /* 0x000fe80000000400 */
[----:B------:R-:W-:Y:S04]  /*33e0*/  LDS.U16 R75, [R57+0x140] ;  /* 0x00014000394b7984 */ /* 0x000fe80000000400 */
[----:B------:R-:W-:Y:S01]  /*33f0*/  LDS.U16 R77, [R56+0x180] ;  /* 0x00018000384d7984 */ /* 0x000fe20000000400 */
[----:B---3--:R-:W-:-:S03]  /*3400*/  IMAD.WIDE.U32 R10, R20, R6, R10 ;  /* 0x00000006140a7225 */ /* 0x008fc600078e000a */
[----:B------:R-:W-:Y:S01]  /*3410*/  LDS.U16 R79, [R55+0x1c0] ;  /* 0x0001c000374f7984 */ /* 0x000fe20000000400 */
[----:B------:R-:W-:Y:S01]  /*3420*/  IMAD R14, R20, R7, R11 ;  /* 0x00000007140e7224 */ /* 0x000fe200078e020b */
[----:B------:R-:W-:Y:S01]  /*3430*/  IADD3 R7, P1, PT, R39, R10, RZ ;  /* 0x0000000a27077210 */ /* 0x000fe20007f3e0ff */
[----:B--2---:R-:W-:Y:S01]  /*3440*/  IMAD.WIDE.U32 R10, R4, UR18, R94 ;  /* 0x00000012040a7c25 */ /* 0x004fe2000f8e005e */
[----:B------:R-:W-:Y:S02]  /*3450*/  @!P0 STS [UR4+0x210], R54 ;  /* 0x00021036ff008988 */ /* 0x000fe40008000804 */
[----:B------:R-:W-:Y:S01]  /*3460*/  IADD3.X R14, PT, PT, RZ, R14, RZ, P1, !PT ;  /* 0x0000000eff0e7210 */ /* 0x000fe20000ffe4ff */
[----:B------:R-:W-:Y:S01]  /*3470*/  IMAD R11, R5, UR18, R11 ;  /* 0x00000012050b7c24 */ /* 0x000fe2000f8e020b */
[----:B------:R-:W-:Y:S01]  /*3480*/  BAR.SYNC.DEFER_BLOCKING 0x0 ;  /* 0x0000000000007b1d */ /* 0x000fe20000010000 */
[----:B-1----:R-:W-:Y:S01]  /*3490*/  LEA R6, P3, R7, UR8, 0x1 ;  /* 0x0000000807067c11 */ /* 0x002fe2000f8608ff */
[----:B0-----:R-:W-:Y:S01]  /*34a0*/  IMAD.WIDE.U32 R10, R20, R8, R10 ;  /* 0x00000008140a7225 */ /* 0x001fe200078e000a */
[----:B------:R-:W-:-:S02]  /*34b0*/  PRMT R8, RZ, 0x7610, R8 ;  /* 0x00007610ff087816 */ /* 0x000fc40000000008 */
[----:B------:R-:W-:Y:S01]  /*34c0*/  LEA.HI.X R7, R7, UR9, R14, 0x1, P3 ;  /* 0x0000000907077c11 */ /* 0x000fe200098f0c0e */
[----:B------:R-:W0:Y:S01]  /*34d0*/  LDCU.64 UR8, c[0x0][0x488] ;  /* 0x00009100ff0877ac */ /* 0x000e220008000a00 */
[----:B------:R-:W-:Y:S01]  /*34e0*/  IMAD R5, R20, R9, R11 ;  /* 0x0000000914057224 */ /* 0x000fe200078e020b */
        /* <DEDUP_REMOVED lines=16> */
[-C--:B------:R-:W-:Y:S01]  /*35f0*/  ISETP.GE.AND P5, PT, R46, R54.reuse, PT ;  /* 0x000000362e00720c */ /* 0x080fe20003fa6270 */
[----:B------:R-:W-:Y:S01]  /*3600*/  IMAD.X R5, RZ, RZ, R5, P4 ;  /* 0x000000ffff057224 */ /* 0x000fe200020e0605 */
[C---:B0-----:R-:W-:Y:S01]  /*3610*/  LEA R4, P4, R10.reuse, UR8, 0x1 ;  /* 0x000000080a047c11 */ /* 0x041fe2000f8808ff */
[----:B------:R-:W-:Y:S01]  /*3620*/  @!P6 STG.E.U16 desc[UR16][R6.64+0x140], R75 ;  /* 0x0001404b0600e986 */ /* 0x000fe2000c101510 */
[-C--:B------:R-:W-:Y:S02]  /*3630*/  ISETP.GE.AND P6, PT, R45, R54.reuse, PT ;  /* 0x000000362d00720c */ /* 0x080fe40003fc6270 */
[----:B------:R-:W-:Y:S01]  /*3640*/  LEA.HI.X R5, R10, UR9, R5, 0x1, P4 ;  /* 0x000000090a057c11 */ /* 0x000fe2000a0f0c05 */
[----:B------:R-:W-:Y:S01]  /*3650*/  @!P2 STG.E.U16 desc[UR16][R6.64+0x180], R77 ;  /* 0x0001804d0600a986 */ /* 0x000fe2000c101510 */
[-C--:B------:R-:W-:Y:S02]  /*3660*/  ISETP.GE.AND P2, PT, R43, R54.reuse, PT ;  /* 0x000000362b00720c */ /* 0x080fe40003f46270 */
[----:B------:R-:W-:Y:S01]  /*3670*/  PRMT R10, RZ, 0x7610, R10 ;  /* 0x00007610ff0a7816 */ /* 0x000fe2000000000a */
[----:B------:R0:W-:Y:S01]  /*3680*/  @!P1 STG.E.U16 desc[UR16][R6.64+0x1c0], R79 ;  /* 0x0001c04f06009986 */ /* 0x0001e2000c101510 */
[-C--:B------:R-:W-:Y:S01]  /*3690*/  ISETP.GE.AND P1, PT, R44, R54.reuse, PT ;  /* 0x000000362c00720c */ /* 0x080fe20003f26270 */
[----:B------:R-:W-:Y:S01]  /*36a0*/  BAR.SYNC.DEFER_BLOCKING 0x0 ;  /* 0x0000000000007b1d */ /* 0x000fe20000010000 */
[----:B------:R-:W-:-:S02]  /*36b0*/  ISETP.GE.AND P4, PT, R47, R54, PT ;  /* 0x000000362f00720c */ /* 0x000fc40003f86270 */
[----:B------:R-:W-:Y:S02]  /*36c0*/  PRMT R9, RZ, 0x7610, R9 ;  /* 0x00007610ff097816 */ /* 0x000fe40000000009 */
        /* <DEDUP_REMOVED lines=54> */
[----:B------:R0:W1:Y:S01]  /*3a30*/  MUFU.EX2 R10, R9 ;  /* 0x00000009000a7308 */ /* 0x0000620000000800 */
        /* <DEDUP_REMOVED lines=11> */
[----:B------:R0:W1:Y:S01]  /*3af0*/  MUFU.RCP R73, R5 ;  /* 0x0000000500497308 */ /* 0x0000620000001000 */
        /* <DEDUP_REMOVED lines=9> */
[----:B------:R-:W-:Y:S01]  /*3b90*/  FMUL.FTZ R12, R12, R71 ;  /* 0x000000470c0c7220 */ /* 0x000fe20000410000 */
[----:B------:R-:W-:Y:S02]  /*3ba0*/  PRMT R4, R0, 0x7632, R4 ;  /* 0x0000763200047816 */ /* 0x000fe40000000004 */
[----:B------:R-:W1:Y:S01]  /*3bb0*/  MUFU.RCP R9, R9 ;  /* 0x0000000900097308 */ /* 0x000e620000001000 */
[----:B--2---:R-:W-:-:S04]  /*3bc0*/  FMUL.FTZ R7, R8, R75 ;  /* 0x0000004b08077220 */ /* 0x004fc80000410000 */
[----:B------:R-:W-:-:S03]  /*3bd0*/  FMUL.FTZ R7, R7, R68 ;  /* 0x0000004407077220 */ /* 0x000fc60000410000 */
[----:B------:R-:W2:Y:S01]  /*3be0*/  MUFU.RCP R10, R10 ;  /* 0x0000000a000a7308 */ /* 0x000ea20000001000 */
[----:B0-----:R-:W-:Y:S01]  /*3bf0*/  FMUL.FTZ R15, R15, R6 ;  /* 0x000000060f0f7220 */ /* 0x001fe20000410000 */
[----:B------:R-:W-:Y:S01]  /*3c00*/  F2FP.F16.F32.PACK_AB R7, R7, R12 ;  /* 0x0000000c0707723e */ /* 0x000fe200000000ff */
[----:B------:R-:W-:Y:S01]  /*3c10*/  STS.U16 [R63], R0 ;  /* 0x000000003f007388 */ /* 0x000fe20000000400 */
[----:B------:R-:W0:Y:S01]  /*3c20*/  LDC.64 R12, c[0x0][0x438] ;  /* 0x00010e00ff0c7b82 */ /* 0x000e220000000a00 */
[----:B------:R-:W-:Y:S01]  /*3c30*/  FMUL.FTZ R15, R15, R62 ;  /* 0x0000003e0f0f7220 */ /* 0x000fe20000410000 */
[----:B------:R-:W-:Y:S01]  /*3c40*/  PRMT R6, R7, 0x7632, R6 ;  /* 0x0000763207067816 */ /* 0x000fe20000000006 */
[----:B------:R3:W-:Y:S01]  /*3c50*/  STS.U16 [R63+0x2], R4 ;  /* 0x000002043f007388 */ /* 0x0007e20000000400 */
[----:B------:R-:W4:Y:S01]  /*3c60*/  MUFU.RCP R19, R19 ;  /* 0x0000001300137308 */ /* 0x000f220000001000 */
[----:B-1----:R-:W-:Y:S02]  /*3c70*/  FMUL.FTZ R16, R16, R9 ;  /* 0x0000000910107220 */ /* 0x002fe40000410000 */
[----:B------:R-:W-:Y:S02]  /*3c80*/  STS.U16 [R63+0x4], R7 ;  /* 0x000004073f007388 */ /* 0x000fe40000000400 */
[----:B------:R-:W-:-:S02]  /*3c90*/  FMUL.FTZ R16, R16, R67 ;  /* 0x0000004310107220 */ /* 0x000fc40000410000 */
[----:B------:R1:W-:Y:S01]  /*3ca0*/  STS.U16 [R63+0x6], R6 ;  /* 0x000006063f007388 */ /* 0x0003e20000000400 */
[----:B--2---:R-:W-:Y:S02]  /*3cb0*/  FMUL.FTZ R17, R17, R10 ;  /* 0x0000000a11117220 */ /* 0x004fe40000410000 */
[----:B------:R-:W-:Y:S01]  /*3cc0*/  F2FP.F16.F32.PACK_AB R15, R16, R15 ;  /* 0x0000000f100f723e */ /* 0x000fe200000000ff */
[----:B---3--:R-:W2:Y:S01]  /*3cd0*/  LDC.64 R4, c[0x0][0x430] ;  /* 0x00010c00ff047b82 */ /* 0x008ea20000000a00 */
[----:B------:R-:W-:Y:S02]  /*3ce0*/  FMUL.FTZ R17, R17, R64 ;  /* 0x0000004011117220 */ /* 0x000fe40000410000 */
[----:B------:R-:W-:Y:S01]  /*3cf0*/  PRMT R8, R15, 0x7632, R8 ;  /* 0x000076320f087816 */ /* 0x000fe20000000008 */
[----:B------:R-:W-:Y:S01]  /*3d00*/  STS.U16 [R63+0x8], R15 ;  /* 0x0000080f3f007388 */ /* 0x000fe20000000400 */
[----:B----4-:R-:W-:-:S03]  /*3d10*/  FMUL.FTZ R18, R18, R19 ;  /* 0x0000001312127220 */ /* 0x010fc60000410000 */
[----:B------:R-:W-:Y:S01]  /*3d20*/  STS.U16 [R63+0xa], R8 ;  /* 0x00000a083f007388 */ /* 0x000fe20000000400 */
[----:B------:R-:W-:-:S05]  /*3d30*/  FMUL.FTZ R18, R18, R69 ;  /* 0x0000004512127220 */ /* 0x000fca0000410000 */
[----:B------:R-:W-:-:S04]  /*3d40*/  F2FP.F16.F32.PACK_AB R17, R18, R17 ;  /* 0x000000111211723e */ /* 0x000fc800000000ff */
[----:B------:R-:W-:Y:S01]  /*3d50*/  PRMT R10, R17, 0x7632, R10 ;  /* 0x00007632110a7816 */ /* 0x000fe2000000000a */
[----:B------:R-:W-:Y:S04]  /*3d60*/  STS.U16 [R63+0xc], R17 ;  /* 0x00000c113f007388 */ /* 0x000fe80000000400 */
[----:B------:R-:W-:Y:S01]  /*3d70*/  STS.U16 [R63+0xe], R10 ;  /* 0x00000e0a3f007388 */ /* 0x000fe20000000400 */
[----:B------:R-:W-:-:S03]  /*3d80*/  NOP ;  /* 0x0000000000007918 */ /* 0x000fc60000000000 */
[----:B------:R-:W-:Y:S01]  /*3d90*/  LDS.U16 R53, [R53] ;  /* 0x0000000035357984 */ /* 0x000fe20000000400 */
[----:B--2---:R-:W-:-:S03]  /*3da0*/  IMAD.WIDE.U32 R94, R4, UR18, R94 ;  /* 0x00000012045e7c25 */ /* 0x004fc6000f8e005e */
[----:B------:R-:W-:Y:S01]  /*3db0*/  LDS.U16 R61, [R61+0x40] ;  /* 0x000040003d3d7984 */ /* 0x000fe20000000400 */
[----:B------:R-:W-:-:S03]  /*3dc0*/  IMAD R95, R5, UR18, R95 ;  /* 0x00000012055f7c24 */ /* 0x000fc6000f8e025f */
[----:B------:R-:W-:Y:S01]  /*3dd0*/  LDS.U16 R7, [R60+0x80] ;  /* 0x000080003c077984 */ /* 0x000fe20000000400 */
[----:B0-----:R-:W-:-:S03]  /*3de0*/  IMAD.WIDE.U32 R4, R20, R12, R94 ;  /* 0x0000000c14047225 */ /* 0x001fc600078e005e */
[----:B------:R-:W-:Y:S01]  /*3df0*/  LDS.U16 R59, [R59+0xc0] ;  /* 0x0000c0003b3b7984 */ /* 0x000fe20000000400 */
[----:B-1----:R-:W-:-:S03]  /*3e00*/  IMAD R6, R20, R13, R5 ;  /* 0x0000000d14067224 */ /* 0x002fc600078e0205 */
        /* <DEDUP_REMOVED lines=36> */
[----:B------:R-:W-:Y:S08]  /*4050*/  @!P0 BRA `(.L_x_4476) ;  /* 0xffffffc400c08947 */ /* 0x000ff0000383ffff */
[----:B------:R-:W-:Y:S05]  /*4060*/  EXIT ;  /* 0x000000000000794d */ /* 0x000fea0003800000 */
.L_x_4477:
        /* <DEDUP_REMOVED lines=9> */
.L_x_5129:


//--------------------- .text._Z25selective_scan_fwd_kernelI32Selective_Scan_fwd_kernel_traitsILi32ELi8ELi1ELb0ELb1ELb0ELb0EN3c104HalfEfEEv13SSMParamsBase --------------------------
	.section	.text._Z25selective_scan_fwd_kernelI32Selective_Scan_fwd_kernel_traitsILi32ELi8ELi1ELb0ELb1ELb0ELb0EN3c104HalfEfEEv13SSMParamsBase,"ax",@progbits
	.align	128
        .global         _Z25selective_scan_fwd_kernelI32Selective_Scan_fwd_kernel_traitsILi32ELi8ELi1ELb0ELb1ELb0ELb0EN3c104HalfEfEEv13SSMParamsBase
        .type           _Z25selective_scan_fwd_kernelI32Selective_Scan_fwd_kernel_traitsILi32ELi8ELi1ELb0ELb1ELb0ELb0EN3c104HalfEfEEv13SSMParamsBase,@function
        .size           _Z25selective_scan_fwd_kernelI32Selective_Scan_fwd_kernel_traitsILi32ELi8ELi1ELb0ELb1ELb0ELb0EN3c104HalfEfEEv13SSMParamsBase,(.L_x_5130 - _Z25selective_scan_fwd_kernelI32Selective_Scan_fwd_kernel_traitsILi32ELi8ELi1ELb0ELb1ELb0ELb0EN3c104HalfEfEEv13SSMParamsBase)
        .other          _Z25selective_scan_fwd_kernelI32Selective_Scan_fwd_kernel_traitsILi32ELi8ELi1ELb0ELb1ELb0ELb0EN3c104HalfEfEEv13SSMParamsBase,@"STO_CUDA_ENTRY STV_DEFAULT"
_Z25selective_scan_fwd_kernelI32Selective_Scan_fwd_kernel_traitsILi32ELi8ELi1ELb0ELb1ELb0ELb0EN3c104HalfEfEEv13SSMParamsBase:
.text._Z25selective_scan_fwd_kernelI32Selective_Scan_fwd_kernel_traitsILi32ELi8ELi1ELb0ELb1ELb0ELb0EN3c104HalfEfEEv13SSMParamsBase:
        /* <DEDUP_REMOVED lines=56> */
[----:B012---:R-:W-:-:S12]  /*0380*/  @!P4 EXIT ;  /* 0x000000000000c94d */ /* 0x007fd80003800000 */
        /* <DEDUP_REMOVED lines=23> */
[----:B0-----:R-:W-:Y:S01]  /*0500*/  IMAD.WIDE.U32 R12, R15, R8, RZ ;  /* 0x000000080f0c7225 */ /* 0x001fe200078e00ff */
[----:B------:R-:W-:Y:S02]  /*0510*/  IADD3 R53, PT, PT, R3, R53, RZ ;  /* 0x0000003503357210 */ /* 0x000fe40007ffe0ff */
[----:B------:R-:W0:Y:S01]  /*0520*/  LDC.64 R30, c[0x0][0x440] ;  /* 0x00011000ff1e7b82 */ /* 0x000e220000000a00 */
[----:B---3--:R-:W-:Y:S01]  /*0530*/  LEA R52, P1, R2, R18, 0x1 ;  /* 0x0000001202347211 */ /* 0x008fe200078208ff */
[----:B------:R-:W-:-:S03]  /*0540*/  IMAD R13, R15, R9, R13 ;  /* 0x000000090f0d7224 */ /* 0x000fc600078e020d */
        /* <DEDUP_REMOVED lines=28> */
[----:B------:R-:W-:Y:S01]  /*0710*/  VIADD R40, R31, 0x7 ;  /* 0x000000071f287836 */ /* 0x000fe20000000000 */
[----:B------:R-:W2:Y:S01]  /*0720*/  LDC.64 R6, c[0x0][0x3c0] ;  /* 0x0000f000ff067b82 */ /* 0x000ea20000000a00 */
[----:B-1----:R-:W-:Y:S01]  /*0730*/  IMAD.WIDE.U32 R4, R28, UR18, R12 ;  /* 0x000000121c047c25 */ /* 0x002fe2000f8e000c */
[----:B------:R-:W-:-:S02]  /*0740*/  LOP3.LUT R44, R41, 0x20, RZ, 0xfc, !PT ;  /* 0x00000020292c7812 */ /* 0x000fc400078efcff */
[C---:B------:R-:W-:Y:S01]  /*0750*/  LOP3.LUT R45, R41.reuse, 0x40, RZ, 0xfc, !PT ;  /* 0x00000040292d7812 */ /* 0x040fe200078efcff */
[C---:B------:R-:W-:Y:S01]  /*0760*/  IMAD.WIDE.U32 R2, R41.reuse, 0x2, RZ ;  /* 0x0000000229027825 */ /* 0x040fe200078e00ff */
[----:B------:R-:W-:Y:S02]  /*0770*/  LOP3.LUT R46, R41, 0x60, RZ, 0xfc, !PT ;  /* 0x00000060292e7812 */ /* 0x000fe400078efcff */
[----:B0-----:R-:W-:Y:S01]  /*0780*/  SHF.L.U64.HI R11, R10, 0x2, R11 ;  /* 0x000000020a0b7819 */ /* 0x001fe2000001020b */
[----:B------:R-:W-:Y:S01]  /*0790*/  IMAD R30, R14, UR4, RZ ;  /* 0x000000040e1e7c24 */ /* 0x000fe2000f8e02ff */
[----:B------:R-:W-:Y:S01]  /*07a0*/  USEL UR4, UR4, 0x1, !UP0 ;  /* 0x0000000104047887 */ /* 0x000fe2000c000000 */
[----:B------:R-:W-:Y:S01]  /*07b0*/  IMAD R28, R29, UR18, R5 ;  /* 0x000000121d1c7c24 */ /* 0x000fe2000f8e0205 */
[C---:B------:R-:W-:Y:S01]  /*07c0*/  LOP3.LUT R47, R41.reuse, 0x80, RZ, 0xfc, !PT ;  /* 0x00000080292f7812 */ /* 0x040fe200078efcff */
[----:B------:R-:W-:Y:S01]  /*07d0*/  IMAD.MOV.U32 R29, RZ, RZ, RZ ;  /* 0x000000ffff1d7224 */ /* 0x000fe200078e00ff */
[----:B------:R-:W-:Y:S01]  /*07e0*/  LOP3.LUT R48, R41, 0xa0, RZ, 0xfc, !PT ;  /* 0x000000a029307812 */ /* 0x000fe200078efcff */
[----:B------:R-:W-:Y:S01]  /*07f0*/  UIADD3 UR7, UPT, UPT, -UR4, URZ, URZ ;  /* 0x000000ff04077290 */ /* 0x000fe2000fffe1ff */
[----:B---3--:R-:W-:-:S02]  /*0800*/  SHF.L.U64.HI R9, R8, 0x2, R9 ;  /* 0x0000000208097819 */ /* 0x008fc40000010209 */
[C---:B------:R-:W-:Y:S02]  /*0810*/  LOP3.LUT R49, R41.reuse, 0xc0, RZ, 0xfc, !PT ;  /* 0x000000c029317812 */ /* 0x040fe400078efcff */
[----:B------:R-:W-:Y:S02]  /*0820*/  LOP3.LUT R50, R41, 0xe0, RZ, 0xfc, !PT ;  /* 0x000000e029327812 */ /* 0x000fe400078efcff */
[----:B------:R-:W-:Y:S02]  /*0830*/  LOP3.LUT R51, R2, 0x100, RZ, 0xfc, !PT ;  /* 0x0000010002337812 */ /* 0x000fe400078efcff */
[----:B--2---:R-:W-:-:S07]  /*0840*/  SHF.L.U64.HI R7, R6, 0x1, R7 ;  /* 0x0000000106077819 */ /* 0x004fce0000010207 */
.L_x_4498:
        /* <DEDUP_REMOVED lines=23> */
[----:B------:R-:W-:Y:S01]  /*09c0*/  PRMT R66, RZ, 0x7610, R66 ;  /* 0x00007610ff427816 */ /* 0x000fe20000000042 */
[----:B------:R-:W2:Y:S01]  /*09d0*/  @!P0 LDG.E.U16 R16, desc[UR16][R14.64] ;  /* 0x000000100e108981 */ /* 0x000ea2000c1e1500 */
[----:B------:R-:W-:Y:S02]  /*09e0*/  ISETP.GE.AND P0, PT, R44, R55, PT ;  /* 0x000000372c00720c */ /* 0x000fe40003f06270 */
[----:B------:R-:W-:Y:S01]  /*09f0*/  PRMT R69, RZ, 0x7610, R69 ;  /* 0x00007610ff457816 */ /* 0x000fe20000000045 */
[----:B------:R-:W3:Y:S04]  /*0a00*/  @!P1 LDG.E.U16 R18, desc[UR16][R14.64+0x80] ;  /* 0x000080100e129981 */ /* 0x000ee8000c1e1500 */
        /* <DEDUP_REMOVED lines=12> */
[C---:B------:R-:W-:Y:S02]  /*0ad0*/  IADD3 R61, PT, PT, R56.reuse, 0x60, RZ ;  /* 0x00000060383d7810 */ /* 0x040fe40007ffe0ff */
[-C--:B------:R-:W-:Y:S01]  /*0ae0*/  LEA.HI.SX32 R21, R21, R56.reuse, 0x1b ;  /* 0x0000003815157211 */ /* 0x080fe200078fdaff */
[C---:B------:R-:W-:Y:S01]  /*0af0*/  VIADD R15, R56.reuse, 0x80 ;  /* 0x00000080380f7836 */ /* 0x040fe20000000000 */
[CC--:B------:R-:W-:Y:S02]  /*0b00*/  LEA.HI.SX32 R57, R56.reuse, R56.reuse, 0x1b ;  /* 0x0000003838397211 */ /* 0x0c0fe400078fdaff */
[----:B------:R-:W-:Y:S01]  /*0b10*/  LEA.HI.SX32 R60, R61, R56, 0x1b ;  /* 0x000000383d3c7211 */ /* 0x000fe200078fdaff */
[----:B------:R-:W-:Y:S01]  /*0b20*/  VIADD R61, R56, 0xc0 ;  /* 0x000000c0383d7836 */ /* 0x000fe20000000000 */
[----:B------:R-:W-:-:S02]  /*0b30*/  LEA R58, R21, UR4, 0x1 ;  /* 0x00000004153a7c11 */ /* 0x000fc4000f8e08ff */
[C---:B------:R-:W-:Y:S02]  /*0b40*/  IADD3 R21, PT, PT, R56.reuse, 0xa0, RZ ;  /* 0x000000a038157810 */ /* 0x040fe40007ffe0ff */
[-C--:B------:R-:W-:Y:S01]  /*0b50*/  LEA.HI.SX32 R59, R59, R56.reuse, 0x1b ;  /* 0x000000383b3b7211 */ /* 0x080fe200078fdaff */
[C---:B------:R-:W-:Y:S01]  /*0b60*/  IMAD.SHL.U32 R14, R56.reuse, 0x8, RZ ;  /* 0x00000008380e7824 */ /* 0x040fe200078e00ff */
[----:B------:R-:W-:Y:S02]  /*0b70*/  IADD3 R65, PT, PT, R56, 0xe0, RZ ;  /* 0x000000e038417810 */ /* 0x000fe40007ffe0ff */
[----:B------:R-:W-:Y:S02]  /*0b80*/  LEA R57, R57, UR4, 0x1 ;  /* 0x0000000439397c11 */ /* 0x000fe4000f8e08ff */
[-C--:B------:R-:W-:Y:S02]  /*0b90*/  LEA.HI.SX32 R15, R15, R56.reuse, 0x1b ;  /* 0x000000380f0f7211 */ /* 0x080fe400078fdaff */
[----:B------:R-:W-:-:S02]  /*0ba0*/  LEA.HI.SX32 R21, R21, R56, 0x1b ;  /* 0x0000003815157211 */ /* 0x000fc400078fdaff */
[----:B------:R-:W-:Y:S02]  /*0bb0*/  LEA R59, R59, UR4, 0x1 ;  /* 0x000000043b3b7c11 */ /* 0x000fe4000f8e08ff */
[-C--:B------:R-:W-:Y:S02]  /*0bc0*/  LEA.HI.SX32 R63, R61, R56.reuse, 0x1b ;  /* 0x000000383d3f7211 */ /* 0x080fe400078fdaff */
[----:B------:R-:W-:Y:S02]  /*0bd0*/  LEA R60, R60, UR4, 0x1 ;  /* 0x000000043c3c7c11 */ /* 0x000fe4000f8e08ff */
[----:B------:R-:W-:Y:S02]  /*0be0*/  LEA.HI.SX32 R64, R65, R56, 0x1b ;  /* 0x0000003841407211 */ /* 0x000fe400078fdaff */
[----:B------:R-:W-:Y:S02]  /*0bf0*/  LEA R61, R15, UR4, 0x1 ;  /* 0x000000040f3d7c11 */ /* 0x000fe4000f8e08ff */
[----:B------:R-:W-:-:S02]  /*0c00*/  LEA R62, R21, UR4, 0x1 ;  /* 0x00000004153e7c11 */ /* 0x000fc4000f8e08ff */
[----:B------:R-:W-:Y:S02]  /*0c10*/  LEA.HI.SX32 R65, R14, R14, 0x1b ;  /* 0x0000000e0e417211 */ /* 0x000fe400078fdaff */
[----:B------:R-:W-:Y:S02]  /*0c20*/  LEA R63, R63, UR4, 0x1 ;  /* 0x000000043f3f7c11 */ /* 0x000fe4000f8e08ff */
[----:B------:R-:W-:Y:S02]  /*0c30*/  LEA R64, R64, UR4, 0x1 ;  /* 0x0000000440407c11 */ /* 0x000fe4000f8e08ff */
[----:B------:R-:W-:Y:S02]  /*0c40*/  LEA R65, R65, UR4, 0x1 ;  /* 0x0000000441417c11 */ /* 0x000fe4000f8e08ff */
[----:B------:R-:W-:Y:S02]  /*0c50*/  PRMT R71, RZ, 0x7610, R71 ;  /* 0x00007610ff477816 */ /* 0x000fe40000000047 */
[----:B------:R-:W-:-:S02]  /*0c60*/  PRMT R70, RZ, 0x7610, R70 ;  /* 0x00007610ff467816 */ /* 0x000fc40000000046 */
[----:B------:R-:W-:Y:S01]  /*0c70*/  PRMT R73, RZ, 0x7610, R73 ;  /* 0x00007610ff497816 */ /* 0x000fe20000000049 */
[----:B--2---:R-:W-:Y:S04]  /*0c80*/  STS.U16 [R57], R16 ;  /* 0x0000001039007388 */ /* 0x004fe80000000400 */
[----:B---3--:R-:W-:Y:S04]  /*0c90*/  STS.U16 [R58+0x40], R17 ;  /* 0x000040113a007388 */ /* 0x008fe80000000400 */
[----:B------:R-:W-:Y:S04]  /*0ca0*/  STS.U16 [R59+0x80], R18 ;  /* 0x000080123b007388 */ /* 0x000fe80000000400 */
[----:B----4-:R-:W-:Y:S04]  /*0cb0*/  STS.U16 [R60+0xc0], R19 ;  /* 0x0000c0133c007388 */ /* 0x010fe80000000400 */
        /* <DEDUP_REMOVED lines=96> */
.L_x_4479:
[----:B------:R-:W-:Y:S05]  /*12c0*/  BSYNC.RECONVERGENT B0 ;  /* 0x0000000000007941 */ /* 0x000fea0003800200 */
.L_x_4478:
        /* <DEDUP_REMOVED lines=37> */
.L_x_4481:
[----:B------:R-:W-:Y:S05]  /*1520*/  BSYNC.RECONVERGENT B0 ;  /* 0x0000000000007941 */ /* 0x000fea0003800200 */
.L_x_4480:
        /* <DEDUP_REMOVED lines=35> */
.L_x_4483:
[----:B------:R-:W-:Y:S05]  /*1760*/  BSYNC.RECONVERGENT B0 ;  /* 0x0000000000007941 */ /* 0x000fea0003800200 */
.L_x_4482:
        /* <DEDUP_REMOVED lines=38> */
.L_x_4485:
[----:B------:R-:W-:Y:S05]  /*19d0*/  BSYNC.RECONVERGENT B0 ;  /* 0x0000000000007941 */ /* 0x000fea0003800200 */
.L_x_4484:
        /* <DEDUP_REMOVED lines=32> */
.L_x_4487:
[----:B------:R-:W-:Y:S05]  /*1be0*/  BSYNC.RECONVERGENT B0 ;  /* 0x0000000000007941 */ /* 0x000fea0003800200 */
.L_x_4486:
        /* <DEDUP_REMOVED lines=32> */
.L_x_4489:
[----:B------:R-:W-:Y:S05]  /*1df0*/  BSYNC.RECONVERGENT B0 ;  /* 0x0000000000007941 */ /* 0x000fea0003800200 */
.L_x_4488:
        /* <DEDUP_REMOVED lines=32> */
.L_x_4491:
[----:B------:R-:W-:Y:S05]  /*2000*/  BSYNC.RECONVERGENT B0 ;  /* 0x0000000000007941 */ /* 0x000fea0003800200 */
.L_x_4490:
        /* <DEDUP_REMOVED lines=32> */
.L_x_4493:
[----:B------:R-:W-:Y:S05]  /*2210*/  BSYNC.RECONVERGENT B0 ;  /* 0x0000000000007941 */ /* 0x000fea0003800200 */
.L_x_4492:
        /* <DEDUP_REMOVED lines=37> */
.L_x_4497:
        /* <DEDUP_REMOVED lines=12> */
[----:B------:R-:W4:Y:S04]  /*2530*/  @!P3 LDG.E.U16 R96, desc[UR16][R14.64] ;  /* 0x000000100e60b981 */ /* 0x000f28000c1e1500 */
[----:B------:R-:W4:Y:S04]  /*2540*/  @!P4 LDG.E.U16 R21, desc[UR16][R14.64+-0x40] ;  /* 0xffffc0100e15c981 */ /* 0x000f28000c1e1500 */
[----:B------:R-:W4:Y:S04]  /*2550*/  @!P1 LDG.E.U16 R98, desc[UR16][R14.64+0x80] ;  /* 0x000080100e629981 */ /* 0x000f28000c1e1500 */
[----:B------:R-:W4:Y:S01]  /*2560*/  @!P2 LDG.E.U16 R97, desc[UR16][R14.64+0x40] ;  /* 0x000040100e61a981 */ /* 0x000f22000c1e1500 */
[----:B--2---:R-:W-:-:S04]  /*2570*/  @!P0 PRMT R18, R16, 0x5410, RZ ;  /* 0x0000541010128816 */ /* 0x004fc800000000ff */
[----:B---3--:R-:W-:Y:S02]  /*2580*/  @!P6 PRMT R18, R18, 0x5410, R17 ;  /* 0x000054101212e816 */ /* 0x008fe40000000011 */
[----:B------:R-:W-:-:S13]  /*2590*/  ISETP.GE.AND P6, PT, R50, R55, PT ;  /* 0x000000373200720c */ /* 0x000fda0003fc6270 */
[----:B------:R-:W2:Y:S01]  /*25a0*/  @!P6 LDG.E.U16 R99, desc[UR16][R14.64+0xc0] ;  /* 0x0000c0100e63e981 */ /* 0x000ea2000c1e1500 */
[----:B------:R-:W-:Y:S02]  /*25b0*/  MOV R16, R83 ;  /* 0x0000005300107202 */ /* 0x000fe40000000f00 */
[----:B------:R-:W-:-:S05]  /*25c0*/  MOV R17, R82 ;  /* 0x0000005200117202 */ /* 0x000fca0000000f00 */
[----:B------:R1:W3:Y:S01]  /*25d0*/  LDG.E R16, desc[UR16][R16.64] ;  /* 0x0000001010107981 */ /* 0x0002e2000c1e1900 */
[----:B------:R-:W-:Y:S02]  /*25e0*/  HFMA2 R94, -RZ, RZ, 0, 0 ;  /* 0x00000000ff5e7431 */ /* 0x000fe400000001ff */
[----:B------:R-:W-:Y:S01]  /*25f0*/  IMAD.MOV.U32 R20, RZ, RZ, RZ ;  /* 0x000000ffff147224 */ /* 0x000fe200078e00ff */
[----:B----4-:R-:W-:Y:S02]  /*2600*/  @!P5 PRMT R20, R19, 0x5410, RZ ;  /* 0x000054101314d816 */ /* 0x010fe400000000ff */
[----:B------:R-:W-:Y:S02]  /*2610*/  MOV R100, RZ ;  /* 0x000000ff00647202 */ /* 0x000fe40000000f00 */
[----:B------:R-:W-:Y:S02]  /*2620*/  @!P3 PRMT R94, R96, 0x5410, RZ ;  /* 0x00005410605eb816 */ /* 0x000fe400000000ff */
[----:B------:R-:W-:-:S02]  /*2630*/  @!P4 PRMT R20, R20, 0x5410, R21 ;  /* 0x000054101414c816 */ /* 0x000fc40000000015 */
[----:B------:R-:W-:Y:S02]  /*2640*/  @!P1 PRMT R100, R98, 0x5410, RZ ;  /* 0x0000541062649816 */ /* 0x000fe400000000ff */
[----:B-1----:R-:W-:Y:S02]  /*2650*/  PRMT R17, R18, 0x7632, R17 ;  /* 0x0000763212117816 */ /* 0x002fe40000000011 */
[----:B------:R-:W-:Y:S01]  /*2660*/  @!P2 PRMT R94, R94, 0x5410, R97 ;  /* 0x000054105e5ea816 */ /* 0x000fe20000000061 */
[----:B------:R1:W-:Y:S01]  /*2670*/  STS.U16 [R57], R18 ;  /* 0x0000001239007388 */ /* 0x0003e20000000400 */
[----:B------:R-:W-:-:S03]  /*2680*/  PRMT R19, R20, 0x7632, R19 ;  /* 0x0000763214137816 */ /* 0x000fc60000000013 */
[----:B------:R-:W-:Y:S04]  /*2690*/  STS.U16 [R58+0x40], R17 ;  /* 0x000040113a007388 */ /* 0x000fe80000000400 */
[----:B------:R-:W-:Y:S01]  /*26a0*/  STS.U16 [R59+0x80], R20 ;  /* 0x000080143b007388 */ /* 0x000fe20000000400 */
[----:B-1----:R-:W-:-:S03]  /*26b0*/  PRMT R18, R94, 0x7632, R18 ;  /* 0x000076325e127816 */ /* 0x002fc60000000012 */
[----:B------:R1:W-:Y:S04]  /*26c0*/  STS.U16 [R60+0xc0], R19 ;  /* 0x0000c0133c007388 */ /* 0x0003e80000000400 */
[----:B------:R-:W-:Y:S04]  /*26d0*/  STS.U16 [R61+0x100], R94 ;  /* 0x0001005e3d007388 */ /* 0x000fe80000000400 */
[----:B------:R-:W-:Y:S01]  /*26e0*/  STS.U16 [R62+0x140], R18 ;  /* 0x000140123e007388 */ /* 0x000fe20000000400 */
[-C--:B------:R-:W-:Y:S02]  /*26f0*/  ISETP.GE.U32.AND P1, PT, R31, R55.reuse, PT ;  /* 0x000000371f00720c */ /* 0x080fe40003f26070 */
[----:B------:R-:W-:-:S02]  /*2700*/  ISETP.GE.U32.AND P4, PT, R36, R55, PT ;  /* 0x000000372400720c */ /* 0x000fc40003f86070 */
[-C--:B------:R-:W-:Y:S02]  /*2710*/  ISETP.GE.U32.AND P5, PT, R35, R55.reuse, PT ;  /* 0x000000372300720c */ /* 0x080fe40003fa6070 */
[-C--:B------:R-:W-:Y:S02]  /*2720*/  ISETP.GE.U32.AND P3, PT, R37, R55.reuse, PT ;  /* 0x000000372500720c */ /* 0x080fe40003f66070 */
[----:B------:R-:W-:Y:S01]  /*2730*/  ISETP.GE.U32.AND P2, PT, R38, R55, PT ;  /* 0x000000372600720c */ /* 0x000fe20003f46070 */
[----:B------:R-:W4:Y:S01]  /*2740*/  S2UR UR8, SR_CgaCtaId ;  /* 0x00000000000879c3 */ /* 0x000f220000008800 */
[----:B--2---:R-:W-:-:S04]  /*2750*/  @!P6 PRMT R100, R100, 0x5410, R99 ;  /* 0x000054106464e816 */ /* 0x004fc80000000063 */
[----:B------:R-:W-:Y:S01]  /*2760*/  PRMT R21, R100, 0x7632, R21 ;  /* 0x0000763264157816 */ /* 0x000fe20000000015 */
[----:B------:R-:W-:Y:S04]  /*2770*/  STS.U16 [R63+0x180], R100 ;  /* 0x000180643f007388 */ /* 0x000fe80000000400 */
[----:B------:R-:W-:Y:S01]  /*2780*/  STS.U16 [R64+0x1c0], R21 ;  /* 0x0001c01540007388 */ /* 0x000fe20000000400 */
[----:B------:R-:W-:-:S03]  /*2790*/  NOP ;  /* 0x0000000000007918 */ /* 0x000fc60000000000 */
[----:B------:R-:W2:Y:S04]  /*27a0*/  LDS.U16 R96, [R65] ;  /* 0x0000000041607984 */ /* 0x000ea80000000400 */
[----:B------:R-:W0:Y:S04]  /*27b0*/  LDS.U16 R97, [R65+0x2] ;  /* 0x0000020041617984 */ /* 0x000e280000000400 */
[----:B------:R-:W4:Y:S04]  /*27c0*/  LDS.U16 R99, [R65+0x4] ;  /* 0x0000040041637984 */ /* 0x000f280000000400 */
[----:B------:R-:W-:Y:S01]  /*27d0*/  LDS.U16 R100, [R65+0x6] ;  /* 0x0000060041647984 */ /* 0x000fe20000000400 */
[----:B---3--:R-:W-:-:S03]  /*27e0*/  FMUL.FTZ R98, R16, 1.4426950216293334961 ;  /* 0x3fb8aa3b10627820 */ /* 0x008fc60000410000 */
[----:B------:R-:W3:Y:S01]  /*27f0*/  LDS.U16 R21, [R65+0x8] ;  /* 0x0000080041157984 */ /* 0x000ee20000000400 */
[----:B-1----:R-:W-:-:S03]  /*2800*/  FMUL.FTZ R19, R98, R68 ;  /* 0x0000004462137220 */ /* 0x002fc60000410000 */
[----:B------:R-:W1:Y:S01]  /*2810*/  LDS.U16 R20, [R65+0xa] ;  /* 0x00000a0041147984 */ /* 0x000e620000000400 */
[----:B------:R2:W-:Y:S03]  /*2820*/  MUFU.EX2 R104, R19 ;  /* 0x0000001300687308 */ /* 0x0005e60000000800 */
[----:B------:R-:W1:Y:S01]  /*2830*/  LDS.U16 R18, [R65+0xc] ;  /* 0x00000c0041127984 */ /* 0x000e620000000400 */
[----:B------:R-:W-:-:S03]  /*2840*/  FMUL.FTZ R16, R98, R66 ;  /* 0x0000004262107220 */ /* 0x000fc60000410000 */
[----:B--2---:R-:W2:Y:S01]  /*2850*/  LDS.U16 R19, [R65+0xe] ;  /* 0x00000e0041137984 */ /* 0x004ea20000000400 */
[C---:B------:R-:W-:Y:S01]  /*2860*/  FMUL.FTZ R17, R98.reuse, R67 ;  /* 0x0000004362117220 */ /* 0x040fe20000410000 */
[C---:B------:R-:W-:Y:S01]  /*2870*/  FMUL.FTZ R102, R98.reuse, R69 ;  /* 0x0000004562667220 */ /* 0x040fe20000410000 */
[----:B------:R-:W3:Y:S01]  /*2880*/  MUFU.EX2 R101, R16 ;  /* 0x0000001000657308 */ /* 0x000ee20000000800 */
[----:B------:R-:W-:-:S07]  /*2890*/  FMUL.FTZ R105, R98, R70 ;  /* 0x0000004662697220 */ /* 0x000fce0000410000 */
[----:B------:R4:W1:Y:S01]  /*28a0*/  MUFU.EX2 R103, R17 ;  /* 0x0000001100677308 */ /* 0x0008620000000800 */
[----:B------:R-:W-:-:S07]  /*28b0*/  HADD2.F32 R96, -RZ, R96.H0_H0 ;  /* 0x20000060ff607230 */ /* 0x000fce0000004100 */
[----:B------:R3:W1:Y:S01]  /*28c0*/  MUFU.EX2 R106, R102 ;  /* 0x00000066006a7308 */ /* 0x0006620000000800 */
[----:B0-----:R-:W-:Y:S01]  /*28d0*/  HADD2.F32 R97, -RZ, R97.H0_H0 ;  /* 0x20000061ff617230 */ /* 0x001fe20000004100 */
[----:B----4-:R-:W-:Y:S01]  /*28e0*/  MOV R17, R84 ;  /* 0x0000005400117202 */ /* 0x010fe20000000f00 */
[----:B------:R-:W-:-:S05]  /*28f0*/  IMAD.MOV.U32 R16, RZ, RZ, R85 ;  /* 0x000000ffff107224 */ /* 0x000fca00078e0055 */
[----:B------:R0:W4:Y:S01]  /*2900*/  MUFU.EX2 R107, R105 ;  /* 0x00000069006b7308 */ /* 0x0001220000000800 */
[----:B------:R-:W-:Y:S01]  /*2910*/  FMUL.FTZ R108, R98, R71 ;  /* 0x00000047626c7220 */ /* 0x000fe20000410000 */
[----:B---3--:R-:W-:Y:S02]  /*2920*/  HADD2.F32 R102, -RZ, R99.H0_H0 ;  /* 0x20000063ff667230 */ /* 0x008fe40000004100 */
[----:B------:R-:W-:Y:S01]  /*2930*/  FMUL.FTZ R96, R93, R96 ;  /* 0x000000605d607220 */ /* 0x000fe20000410000 */
[----:B------:R-:W-:Y:S01]  /*2940*/  FMUL.FTZ R99, R92, R97 ;  /* 0x000000615c637220 */ /* 0x000fe20000410000 */
[----:B------:R3:W5:Y:S01]  /*2950*/  LDG.E R94, desc[UR16][R16.64] ;  /* 0x00000010105e7981 */ /* 0x000762000c1e1900 */
[----:B------:R-:W-:Y:S01]  /*2960*/  ISETP.GE.U32.AND P6, PT, R34, R55, PT ;  /* 0x000000372200720c */ /* 0x000fe20003fc6070 */
[----:B0-----:R-:W-:Y:S01]  /*2970*/  FMUL.FTZ R105, R98, R72 ;  /* 0x0000004862697220 */ /* 0x001fe20000410000 */
[----:B------:R-:W-:Y:S01]  /*2980*/  FSEL R97, R101, 1, !P1 ;  /* 0x3f80000065617808 */ /* 0x000fe20004800000 */
[----:B------:R-:W0:Y:S01]  /*2990*/  MUFU.EX2 R108, R108 ;  /* 0x0000006c006c7308 */ /* 0x000e220000000800 */
[----:B------:R-:W-:Y:S01]  /*29a0*/  FMUL.FTZ R101, R91, R102 ;  /* 0x000000665b657220 */ /* 0x000fe20000410000 */
[----:B------:R-:W-:Y:S01]  /*29b0*/  FSEL R96, R96, RZ, !P1 ;  /* 0x000000ff60607208 */ /* 0x000fe20004800000 */
[----:B---3--:R-:W-:Y:S01]  /*29c0*/  FMUL.FTZ R17, R98, R73 ;  /* 0x0000004962117220 */ /* 0x008fe20000410000 */
[----:B------:R-:W-:-:S04]  /*29d0*/  FSEL R99, R99, RZ, !P6 ;  /* 0x000000ff63637208 */ /* 0x000fc80007000000 */
[----:B------:R3:W0:Y:S01]  /*29e0*/  MUFU.EX2 R16, R105 ;  /* 0x0000006900107308 */ /* 0x0006220000000800 */
[----:B-1----:R-:W-:Y:S02]  /*29f0*/  FSEL R98, R103, 1, !P6 ;  /* 0x3f80000067627808 */ /* 0x002fe40007000000 */
[----:B------:R-:W-:Y:S01]  /*2a00*/  FSEL R103, R106, 1, !P4 ;  /* 0x3f8000006a677808 */ /* 0x000fe20006000000 */
[----:B------:R-:W-:Y:S02]  /*2a10*/  HADD2.F32 R106, -RZ, R21.H0_H0 ;  /* 0x20000015ff6a7230 */ /* 0x000fe40000004100 */
[----:B---3--:R-:W-:Y:S01]  /*2a20*/  HADD2.F32 R105, -RZ, R100.H0_H0 ;  /* 0x20000064ff697230 */ /* 0x008fe20000004100 */
[----:B------:R-:W-:Y:S02]  /*2a30*/  FSEL R102, R104, 1, !P5 ;  /* 0x3f80000068667808 */ /* 0x000fe40006800000 */
[----:B------:R-:W-:Y:S02]  /*2a40*/  FSEL R101, R101, RZ, !P5 ;  /* 0x000000ff65657208 */ /* 0x000fe40006800000 */
[----:B------:R-:W-:Y:S01]  /*2a50*/  FMUL.FTZ R105, R90, R105 ;  /* 0x000000695a697220 */ /* 0x000fe20000410000 */
[----:B----4-:R-:W-:Y:S01]  /*2a60*/  FSEL R104, R107, 1, !P3 ;  /* 0x3f8000006b687808 */ /* 0x010fe20005800000 */
[----:B------:R-:W-:Y:S01]  /*2a70*/  FFMA.FTZ R107, R96, R98, R99 ;  /* 0x00000062606b7223 */ /* 0x000fe20000010063 */
[----:B------:R-:W1:Y:S01]  /*2a80*/  MUFU.EX2 R17, R17 ;  /* 0x0000001100117308 */ /* 0x000e620000000800 */
[----:B------:R-:W-:-:S02]  /*2a90*/  HADD2.F32 R21, -RZ, R20.H0_H0 ;  /* 0x20000014ff157230 */ /* 0x000fc40000004100 */
[----:B------:R-:W-:Y:S01]  /*2aa0*/  FMUL.FTZ R20, R89, R106 ;  /* 0x0000006a59147220 */ /* 0x000fe20000410000 */
[----:B------:R-:W-:Y:S01]  /*2ab0*/  FSEL R106, R105, RZ, !P4 ;  /* 0x000000ff696a7208 */ /* 0x000fe20006000000 */
[----:B------:R-:W-:Y:S01]  /*2ac0*/  FFMA.FTZ R107, R102, R107, R101 ;  /* 0x0000006b666b7223 */ /* 0x000fe20000010065 */
[----:B------:R-:W-:Y:S02]  /*2ad0*/  HADD2.F32 R18, -RZ, R18.H0_H0 ;  /* 0x20000012ff127230 */ /* 0x000fe40000004100 */
[----:B------:R-:W-:Y:S01]  /*2ae0*/  FMUL.FTZ R21, R88, R21 ;  /* 0x0000001558157220 */ /* 0x000fe20000410000 */
[----:B------:R-:W-:Y:S01]  /*2af0*/  FSEL R105, R20, RZ, !P3 ;  /* 0x000000ff14697208 */ /* 0x000fe20005800000 */
[----:B------:R-:W-:Y:S01]  /*2b00*/  FFMA.FTZ R20, R103, R107, R106 ;  /* 0x0000006b67147223 */ /* 0x000fe2000001006a */
[----:B--2---:R-:W-:Y:S02]  /*2b10*/  HADD2.F32 R19, -RZ, R19.H0_H0 ;  /* 0x20000013ff137230 */ /* 0x004fe40000004100 */
[----:B------:R-:W-:Y:S01]  /*2b20*/  FMUL.FTZ R18, R87, R18 ;  /* 0x0000001257127220 */ /* 0x000fe20000410000 */
[----:B------:R-:W-:Y:S01]  /*2b30*/  ISETP.GE.U32.AND P1, PT, R39, R55, PT ;  /* 0x000000372700720c */ /* 0x000fe20003f26070 */
[----:B------:R-:W-:Y:S01]  /*2b40*/  FFMA.FTZ R20, R104, R20, R105 ;  /* 0x0000001468147223 */ /* 0x000fe20000010069 */
[----:B0-----:R-:W-:-:S02]  /*2b50*/  FSEL R100, R108, 1, !P2 ;  /* 0x3f8000006c647808 */ /* 0x001fc40005000000 */
[----:B------:R-:W-:Y:S01]  /*2b60*/  FSEL R107, R21, RZ, !P2 ;  /* 0x000000ff156b7208 */ /* 0x000fe20005000000 */
[----:B------:R-:W-:Y:S01]  /*2b70*/  FMUL.FTZ R19, R86, R19 ;  /* 0x0000001356137220 */ /* 0x000fe20000410000 */
[----:B------:R-:W-:Y:S02]  /*2b80*/  ISETP.GE.U32.AND P6, PT, R40, R55, PT ;  /* 0x000000372800720c */ /* 0x000fe40003fc6070 */
[----:B------:R-:W-:Y:S01]  /*2b90*/  FSEL R108, R16, 1, !P1 ;  /* 0x3f800000106c7808 */ /* 0x000fe20004800000 */
[----:B------:R-:W-:Y:S01]  /*2ba0*/  FFMA.FTZ R20, R100, R20, R107 ;  /* 0x0000001464147223 */ /* 0x000fe2000001006b */
[----:B------:R-:W-:Y:S02]  /*2bb0*/  FSEL R109, R18, RZ, !P1 ;  /* 0x000000ff126d7208 */ /* 0x000fe40004800000 */
[----:B-1----:R-:W-:Y:S01]  /*2bc0*/  FSEL R110, R17, 1, !P6 ;  /* 0x3f800000116e7808 */ /* 0x002fe20007000000 */
        /* <DEDUP_REMOVED lines=41> */
[----:B------:R-:W2:Y:S01]  /*2e60*/  @!P1 LDS.64 R16, [UR5] ;  /* 0x00000005ff109984 */ /* 0x000ea20008000a00 */
[----:B------:R-:W-:Y:S01]  /*2e70*/  ISETP.NE.AND P1, PT, R56, 0x1f, PT ;  /* 0x0000001f3800780c */ /* 0x000fe20003f25270 */
[----:B------:R-:W-:Y:S01]  /*2e80*/  ULEA UR4, UR8, UR4, 0x18 ;  /* 0x0000000408047291 */ /* 0x000fe2000f8ec0ff */
[C---:B0-----:R-:W-:Y:S01]  /*2e90*/  FMUL.FTZ R20, R113.reuse, R20 ;  /* 0x0000001471147220 */ /* 0x041fe20000410000 */
[----:B-1----:R-:W-:-:S10]  /*2ea0*/  FFMA.FTZ R21, R113, R21, R112 ;  /* 0x0000001571157223 */ /* 0x002fd40000010070 */
        /* <DEDUP_REMOVED lines=35> */
.L_x_4496:
[----:B------:R-:W-:Y:S05]  /*30e0*/  BSYNC.RECONVERGENT B0 ;  /* 0x0000000000007941 */ /* 0x000fea0003800200 */
.L_x_4495:
[----:B------:R-:W-:Y:S01]  /*30f0*/  UIADD3 UR6, UPT, UPT, UR6, 0x1, URZ ;  /* 0x0000000106067890 */ /* 0x000fe2000fffe0ff */
[----:B------:R-:W-:Y:S01]  /*3100*/  FFMA.FTZ R107, R100, R104, R107 ;  /* 0x00000068646b7223 */ /* 0x000fe2000001006b */
[----:B------:R-:W-:Y:S01]  /*3110*/  LEA R83, P1, R10, R83, 0x2 ;  /* 0x000000530a537211 */ /* 0x000fe200078210ff */
[----:B-----5:R-:W-:Y:S01]  /*3120*/  FFMA.FTZ R81, R94, R97, R81 ;  /* 0x000000615e517223 */ /* 0x020fe20000010051 */
[----:B------:R-:W-:Y:S01]  /*3130*/  UISETP.NE.AND UP0, UPT, UR6, URZ, UPT ;  /* 0x000000ff0600728c */ /* 0x000fe2000bf05270 */
[----:B------:R-:W-:Y:S01]  /*3140*/  FFMA.FTZ R108, R108, R107, R109 ;  /* 0x0000006b6c6c7223 */ /* 0x000fe2000001006d */
[----:B------:R-:W-:Y:S01]  /*3150*/  LEA R85, P2, R8, R85, 0x2 ;  /* 0x0000005508557211 */ /* 0x000fe200078410ff */
[C---:B------:R-:W-:Y:S01]  /*3160*/  FFMA.FTZ R80, R94.reuse, R99, R80 ;  /* 0x000000635e507223 */ /* 0x040fe20000010050 */
[----:B------:R-:W-:Y:S01]  /*3170*/  FFMA.FTZ R79, R94, R102, R79 ;  /* 0x000000665e4f7223 */ /* 0x000fe2000001004f */
[----:B------:R-:W-:Y:S01]  /*3180*/  FFMA.FTZ R111, R110, R108, R111 ;  /* 0x0000006c6e6f7223 */ /* 0x000fe2000001006f */
        /* <DEDUP_REMOVED lines=10> */
.L_x_4494:
[----:B------:R-:W-:Y:S01]  /*3230*/  BAR.SYNC.DEFER_BLOCKING 0x0 ;  /* 0x0000000000007b1d */ /* 0x000fe20000010000 */
[----:B------:R-:W-:Y:S02]  /*3240*/  ISETP.NE.AND P0, PT, R23, RZ, PT ;  /* 0x000000ff1700720c */ /* 0x000fe40003f05270 */
[----:B------:R-:W-:Y:S02]  /*3250*/  F2FP.F16.F32.PACK_AB R80, R80, R81 ;  /* 0x000000515050723e */ /* 0x000fe400000000ff */
[----:B------:R-:W-:Y:S02]  /*3260*/  F2FP.F16.F32.PACK_AB R78, R78, R79 ;  /* 0x0000004f4e4e723e */ /* 0x000fe400000000ff */
[----:B------:R-:W-:Y:S02]  /*3270*/  F2FP.F16.F32.PACK_AB R76, R76, R77 ;  /* 0x0000004d4c4c723e */ /* 0x000fe400000000ff */
[----:B------:R-:W-:Y:S02]  /*3280*/  F2FP.F16.F32.PACK_AB R74, R74, R75 ;  /* 0x0000004b4a4a723e */ /* 0x000fe400000000ff */
[----:B------:R-:W-:-:S02]  /*3290*/  PRMT R12, R80, 0x7632, R12 ;  /* 0x00007632500c7816 */ /* 0x000fc4000000000c */
[----:B0-----:R-:W-:Y:S01]  /*32a0*/  PRMT R14, R78, 0x7632, R14 ;  /* 0x000076324e0e7816 */ /* 0x001fe2000000000e */
[----:B------:R-:W0:Y:S01]  /*32b0*/  @!P0 LDC R13, c[0x0][0x388] ;  /* 0x0000e200ff0d8b82 */ /* 0x000e220000000800 */
[----:B------:R-:W-:Y:S02]  /*32c0*/  PRMT R18, R76, 0x7632, R18 ;  /* 0x000076324c127816 */ /* 0x000fe40000000012 */
[----:B------:R-:W-:Y:S02]  /*32d0*/  PRMT R20, R74, 0x7632, R20 ;  /* 0x000076324a147816 */ /* 0x000fe40000000014 */
[----:B------:R-:W-:Y:S01]  /*32e0*/  IADD3 R29, PT, PT, R29, 0x1, RZ ;  /* 0x000000011d1d7810 */ /* 0x000fe20007ffe0ff */
[----:B------:R-:W-:Y:S04]  /*32f0*/  STS.U16 [R65], R80 ;  /* 0x0000005041007388 */ /* 0x000fe80000000400 */
[----:B------:R1:W-:Y:S04]  /*3300*/  STS.U16 [R65+0x2], R12 ;  /* 0x0000020c41007388 */ /* 0x0003e80000000400 */
[----:B------:R-:W-:Y:S04]  /*3310*/  STS.U16 [R65+0x4], R78 ;  /* 0x0000044e41007388 */ /* 0x000fe80000000400 */
[----:B------:R-:W-:Y:S01]  /*3320*/  STS.U16 [R65+0x6], R14 ;  /* 0x0000060e41007388 */ /* 0x000fe20000000400 */
[----:B0-----:R-:W-:-:S03]  /*3330*/  @!P0 IADD3 R16, PT, PT, -R54, R13, RZ ;  /* 0x0000000d36108210 */ /* 0x001fc60007ffe1ff */
        /* <DEDUP_REMOVED lines=47> */
.L_x_4499:
        /* <DEDUP_REMOVED lines=13> */
.L_x_5130:


//--------------------- .text._Z25selective_scan_fwd_kernelI32Selective_Scan_fwd_kernel_traitsILi32ELi8ELi1ELb0ELb1ELb0ELb1EN3c104HalfEfEEv13SSMParamsBase --------------------------
	.section	.text._Z25selective_scan_fwd_kernelI32Selective_Scan_fwd_kernel_traitsILi32ELi8ELi1ELb0ELb1ELb0ELb1EN3c104HalfEfEEv13SSMParamsBase,"ax",@progbits
	.align	128
        .global         _Z25selective_scan_fwd_kernelI32Selective_Scan_fwd_kernel_traitsILi32ELi8ELi1ELb0ELb1ELb0ELb1EN3c104HalfEfEEv13SSMParamsBase
        .type           _Z25selective_scan_fwd_kernelI32Selective_Scan_fwd_kernel_traitsILi32ELi8ELi1ELb0ELb1ELb0ELb1EN3c104HalfEfEEv13SSMParamsBase,@function
        .size           _Z25selective_scan_fwd_kernelI32Selective_Scan_fwd_kernel_traitsILi32ELi8ELi1ELb0ELb1ELb0ELb1EN3c104HalfEfEEv13SSMParamsBase,(.L_x_5131 - _Z25selective_scan_fwd_kernelI32Selective_Scan_fwd_kernel_traitsILi32ELi8ELi1ELb0ELb1ELb0ELb1EN3c104HalfEfEEv13SSMParamsBase)
        .other          _Z25selective_scan_fwd_kernelI32Selective_Scan_fwd_kernel_traitsILi32ELi8ELi1ELb0ELb1ELb0ELb1EN3c104HalfEfEEv13SSMParamsBase,@"STO_CUDA_ENTRY STV_DEFAULT"
_Z25selective_scan_fwd_kernelI32Selective_Scan_fwd_kernel_traitsILi32ELi8ELi1ELb0ELb1ELb0ELb1EN3c104HalfEfEEv13SSMParamsBase:
.text._Z25selective_scan_fwd_kernelI32Selective_Scan_fwd_kernel_traitsILi32ELi8ELi1ELb0ELb1ELb0ELb1EN3c104HalfEfEEv13SSMParamsBase:
        /* <DEDUP_REMOVED lines=48> */
[----:B------:R-:W0:Y:S01]  /*0300*/  LDC R9, c[0x0][0x384] ;  /* 0x0000e100ff097b82 */ /* 0x000e220000000800 */
        /* <DEDUP_REMOVED lines=13> */
[----:B------:R-:W2:Y:S01]  /*03e0*/  LDC.64 R48, c[0x0][0x450] ;  /* 0x00011400ff307b82 */ /* 0x000ea20000000a00 */
[----:B------:R-:W3:Y:S01]  /*03f0*/  LDCU.64 UR20, c[0x0][0x3d8] ;  /* 0x00007b00ff1477ac */ /* 0x000ee20008000a00 */
[----:B------:R-:W-:Y:S01]  /*0400*/  @P0 IADD3 R7, PT, PT, R7, 0x1, RZ ;  /* 0x0000000107070810 */ /* 0x000fe20007ffe0ff */
[C---:B------:R-:W-:Y:S01]  /*0410*/  IMAD.WIDE.U32 R4, R58.reuse, UR14, R4 ;  /* 0x0000000e3a047c25 */ /* 0x040fe2000f8e0004 */
[----:B------:R-:W-:Y:S01]  /*0420*/  MOV R40, RZ ;  /* 0x000000ff00287202 */ /* 0x000fe20000000f00 */
[----:B------:R-:W4:Y:S02]  /*0430*/  LDCU.64 UR8, c[0x0][0x3a0] ;  /* 0x00007400ff0877ac */ /* 0x000f240008000a00 */
[----:B------:R-:W-:Y:S01]  /*0440*/  IMAD.WIDE.U32 R2, R58, UR10, R2 ;  /* 0x0000000a3a027c25 */ /* 0x000fe2000f8e0002 */
[----:B------:R-:W4:Y:S01]  /*0450*/  LDC.64 R50, c[0x0][0x440] ;  /* 0x00011000ff327b82 */ /* 0x000f220000000a00 */
[----:B------:R-:W-:-:S02]  /*0460*/  UIMAD UR5, UR18, UR13, UR5 ;  /* 0x0000000d120572a4 */ /* 0x000fc4000f8e0205 */
[----:B------:R-:W-:Y:S01]  /*0470*/  @!P3 IMAD.MOV R7, RZ, RZ, -R7 ;  /* 0x000000ffff07b224 */ /* 0x000fe200078e0a07 */
[----:B------:R-:W-:Y:S01]  /*0480*/  @!P1 LOP3.LUT R7, RZ, R11, RZ, 0x33, !PT ;  /* 0x0000000bff079212 */ /* 0x000fe200078e33ff */
[----:B------:R-:W-:Y:S01]  /*0490*/  IMAD R32, R58, UR15, R5 ;  /* 0x0000000f3a207c24 */ /* 0x000fe2000f8e0205 */
[----:B------:R-:W-:Y:S01]  /*04a0*/  LEA R36, P1, R4, R36, 0x1 ;  /* 0x0000002404247211 */ /* 0x000fe200078208ff */
[----:B------:R-:W-:Y:S01]  /*04b0*/  IMAD R34, R58, UR11, R3 ;  /* 0x0000000b3a227c24 */ /* 0x000fe2000f8e0203 */
[----:B------:R-:W-:Y:S01]  /*04c0*/  SHF.R.S32.HI R3, RZ, 0x1f, R7 ;  /* 0x0000001fff037819 */ /* 0x000fe20000011407 */
[----:B------:R-:W4:Y:S01]  /*04d0*/  LDCU UR6, c[0x0][0x38c] ;  /* 0x00007180ff0677ac */ /* 0x000f220008000800 */
[----:B------:R-:W-:Y:S01]  /*04e0*/  LEA.HI.X R32, R4, R37, R32, 0x1, P1 ;  /* 0x0000002504207211 */ /* 0x000fe200008f0c20 */
[----:B---3--:R-:W-:Y:S01]  /*04f0*/  IMAD.WIDE.U32 R44, R58, UR20, RZ ;  /* 0x000000143a2c7c25 */ /* 0x008fe2000f8e00ff */
[----:B------:R-:W-:Y:S01]  /*0500*/  LEA R38, P0, R2, R38, 0x1 ;  /* 0x0000002602267211 */ /* 0x000fe200078008ff */
[----:B------:R-:W3:Y:S02]  /*0510*/  LDCU.U8 UR7, c[0x0][0x39e] ;  /* 0x000073c0ff0777ac */ /* 0x000ee40008000000 */
[----:B------:R-:W-:Y:S01]  /*0520*/  IMAD R4, R58, UR21, R45 ;  /* 0x000000153a047c24 */ /* 0x000fe2000f8e022d */
[----:B--2---:R-:W-:Y:S01]  /*0530*/  LEA R48, P2, R44, R48, 0x2 ;  /* 0x000000302c307211 */ /* 0x004fe200078410ff */
[-C--:B0-----:R-:W-:Y:S01]  /*0540*/  IMAD R0, R3, R28.reuse, RZ ;  /* 0x0000001c03007224 */ /* 0x081fe200078e02ff */
[----:B------:R-:W-:Y:S01]  /*0550*/  LEA.HI.X R34, R2, R39, R34, 0x1, P0 ;  /* 0x0000002702227211 */ /* 0x000fe200000f0c22 */
[----:B------:R-:W-:Y:S01]  /*0560*/  IMAD.WIDE.U32 R2, R7, R28, UR4 ;  /* 0x0000000407027e25 */ /* 0x000fe2000f8e001c */
[----:B------:R-:W-:-:S03]  /*0570*/  LEA.HI.X R44, R44, R49, R4, 0x2, P2 ;  /* 0x000000312c2c7211 */ /* 0x000fc600010f1404 */
[----:B-1----:R-:W-:Y:S01]  /*0580*/  IMAD.SHL.U32 R63, R52, 0x8, RZ ;  /* 0x00000008343f7824 */ /* 0x002fe200078e00ff */
[----:B------:R-:W-:Y:S01]  /*0590*/  LEA R30, P0, R2, R30, 0x1 ;  /* 0x0000001e021e7211 */ /* 0x000fe200078008ff */
[----:B------:R-:W-:Y:S02]  /*05a0*/  IMAD R29, R7, R29, R0 ;  /* 0x0000001d071d7224 */ /* 0x000fe400078e0200 */
[C---:B----4-:R-:W-:Y:S01]  /*05b0*/  IMAD.WIDE.U32 R46, R58.reuse, UR8, RZ ;  /* 0x000000083a2e7c25 */ /* 0x050fe2000f8e00ff */
[----:B------:R-:W-:Y:S02]  /*05c0*/  LOP3.LUT R49, R63, 0x1f00, RZ, 0xc0, !PT ;  /* 0x00001f003f317812 */ /* 0x000fe400078ec0ff */
[----:B------:R-:W-:Y:S01]  /*05d0*/  IADD3 R29, PT, PT, R3, R29, RZ ;  /* 0x0000001d031d7210 */ /* 0x000fe20007ffe0ff */
[----:B------:R-:W-:Y:S01]  /*05e0*/  IMAD R0, R9, UR18, R58 ;  /* 0x0000001209007c24 */ /* 0x000fe2000f8e023a */
[----:B------:R-:W-:Y:S01]  /*05f0*/  LOP3.LUT R49, R49, 0x1f, R52, 0xf8, !PT ;  /* 0x0000001f31317812 */ /* 0x000fe200078ef834 */
[----:B------:R-:W-:Y:S01]  /*0600*/  IMAD R5, R58, UR9, R47 ;  /* 0x000000093a057c24 */ /* 0x000fe2000f8e022f */
[----:B------:R-:W-:Y:S01]  /*0610*/  LEA.HI.X R29, R2, R31, R29, 0x1, P0 ;  /* 0x0000001f021d7211 */ /* 0x000fe200000f0c1d */
[----:B------:R-:W-:Y:S01]  /*0620*/  IMAD R0, R0, R13, RZ ;  /* 0x0000000d00007224 */ /* 0x000fe200078e02ff */
[----:B------:R-:W-:Y:S01]  /*0630*/  LEA R50, P1, R46, R50, 0x2 ;  /* 0x000000322e327211 */ /* 0x000fe200078210ff */
[----:B------:R-:W-:Y:S01]  /*0640*/  IMAD.WIDE.U32 R2, R49, 0x2, RZ ;  /* 0x0000000231027825 */ /* 0x000fe200078e00ff */
[----:B------:R-:W-:-:S02]  /*0650*/  IADD3 R59, PT, PT, R63, 0x2, RZ ;  /* 0x000000023f3b7810 */ /* 0x000fc40007ffe0ff */
[----:B------:R-:W-:Y:S01]  /*0660*/  LEA.HI.X R46, R46, R51, R5, 0x2, P1 ;  /* 0x000000332e2e7211 */ /* 0x000fe200008f1405 */
[----:B------:R-:W-:Y:S01]  /*0670*/  IMAD R42, R0, UR6, RZ ;  /* 0x00000006002a7c24 */ /* 0x000fe2000f8e02ff */
[C---:B------:R-:W-:Y:S01]  /*0680*/  IADD3 R55, PT, PT, R63.reuse, 0x4, RZ ;  /* 0x000000043f377810 */ /* 0x040fe20007ffe0ff */
[C---:B------:R-:W-:Y:S01]  /*0690*/  VIADD R61, R63.reuse, 0x1 ;  /* 0x000000013f3d7836 */ /* 0x040fe20000000000 */
[C---:B------:R-:W-:Y:S01]  /*06a0*/  IADD3 R51, PT, PT, R63.reuse, 0x6, RZ ;  /* 0x000000063f337810 */ /* 0x040fe20007ffe0ff */
[----:B------:R-:W-:Y:S01]  /*06b0*/  VIADD R57, R63, 0x3 ;  /* 0x000000033f397836 */ /* 0x000fe20000000000 */
[----:B------:R-:W-:Y:S01]  /*06c0*/  LOP3.LUT R45, R49, 0x20, RZ, 0xfc, !PT ;  /* 0x00000020312d7812 */ /* 0x000fe200078efcff */
[----:B------:R-:W-:Y:S01]  /*06d0*/  VIADD R53, R63, 0x5 ;  /* 0x000000053f357836 */ /* 0x000fe20000000000 */
[----:B------:R-:W-:Y:S01]  /*06e0*/  LOP3.LUT R43, R49, 0x40, RZ, 0xfc, !PT ;  /* 0x00000040312b7812 */ /* 0x000fe200078efcff */
[----:B------:R-:W-:Y:S01]  /*06f0*/  VIADD R47, R63, 0x7 ;  /* 0x000000073f2f7836 */ /* 0x000fe20000000000 */
[----:B------:R-:W-:-:S02]  /*0700*/  LOP3.LUT R41, R49, 0x60, RZ, 0xfc, !PT ;  /* 0x0000006031297812 */ /* 0x000fc400078efcff */
[C---:B------:R-:W-:Y:S02]  /*0710*/  LOP3.LUT R39, R49.reuse, 0x80, RZ, 0xfc, !PT ;  /* 0x0000008031277812 */ /* 0x040fe400078efcff */
[C---:B------:R-:W-:Y:S02]  /*0720*/  LOP3.LUT R37, R49.reuse, 0xa0, RZ, 0xfc, !PT ;  /* 0x000000a031257812 */ /* 0x040fe400078efcff */
[C---:B------:R-:W-:Y:S02]  /*0730*/  LOP3.LUT R35, R49.reuse, 0xc0, RZ, 0xfc, !PT ;  /* 0x000000c031237812 */ /* 0x040fe400078efcff */
[----:B------:R-:W-:Y:S02]  /*0740*/  LOP3.LUT R33, R49, 0xe0, RZ, 0xfc, !PT ;  /* 0x000000e031217812 */ /* 0x000fe400078efcff */
[----:B---3--:R-:W-:-:S07]  /*0750*/  LOP3.LUT R31, R2, 0x100, RZ, 0xfc, !PT ;  /* 0x00000100021f7812 */ /* 0x008fce00078efcff */
.L_x_4520:
        /* <DEDUP_REMOVED lines=43> */
[C---:B------:R-:W-:Y:S02]  /*0a10*/  IADD3 R21, PT, PT, R62.reuse, 0x60, RZ ;  /* 0x000000603e157810 */ /* 0x040fe40007ffe0ff */
[-C--:B------:R-:W-:Y:S02]  /*0a20*/  LEA.HI.SX32 R27, R62, R62.reuse, 0x1b ;  /* 0x0000003e3e1b7211 */ /* 0x080fe400078fdaff */
[-C--:B------:R-:W-:Y:S02]  /*0a30*/  LEA.HI.SX32 R17, R17, R62.reuse, 0x1b ;  /* 0x0000003e11117211 */ /* 0x080fe400078fdaff */
[----:B------:R-:W-:-:S02]  /*0a40*/  LEA.HI.SX32 R19, R19, R62, 0x1b ;  /* 0x0000003e13137211 */ /* 0x000fc400078fdaff */
[----:B------:R-:W-:Y:S02]  /*0a50*/  LEA.HI.SX32 R21, R21, R62, 0x1b ;  /* 0x0000003e15157211 */ /* 0x000fe400078fdaff */
[----:B------:R-:W-:Y:S02]  /*0a60*/  LEA R27, R27, UR4, 0x1 ;  /* 0x000000041b1b7c11 */ /* 0x000fe4000f8e08ff */
        /* <DEDUP_REMOVED lines=22> */
[----:B------:R-:W-:Y:S02]  /*0bd0*/  STS.U16 [R24+0xc0], R11 ;  /* 0x0000c00b18007388 */ /* 0x000fe40000000400 */
[----:B------:R-:W-:Y:S02]  /*0be0*/  LEA R0, R0, UR4, 0x1 ;  /* 0x0000000400007c11 */ /* 0x000fe4000f8e08ff */
        /* <DEDUP_REMOVED lines=29> */
[----:B---3--:R0:W-:Y:S04]  /*0dc0*/  STS.U16 [R26+0x40], R13 ;  /* 0x0000400d1a007388 */ /* 0x0081e80000000400 */
[----:B------:R-:W-:Y:S04]  /*0dd0*/  STS.U16 [R25+0x80], R16 ;  /* 0x0000801019007388 */ /* 0x000fe80000000400 */
[----:B----4-:R-:W-:Y:S01]  /*0de0*/  STS.U16 [R24+0xc0], R15 ;  /* 0x0000c00f18007388 */ /* 0x010fe20000000400 */
[----:B0-----:R-:W0:Y:S03]  /*0df0*/  LDC R13, c[0x0][0x38c] ;  /* 0x0000e300ff0d7b82 */ /* 0x001e260000000800 */
        /* <DEDUP_REMOVED lines=66> */
.L_x_4501:
[----:B------:R-:W-:Y:S05]  /*1220*/  BSYNC.RECONVERGENT B0 ;  /* 0x0000000000007941 */ /* 0x000fea0003800200 */
.L_x_4500:
        /* <DEDUP_REMOVED lines=35> */
.L_x_4503:
[----:B------:R-:W-:Y:S05]  /*1460*/  BSYNC.RECONVERGENT B0 ;  /* 0x0000000000007941 */ /* 0x000fea0003800200 */
.L_x_4502:
        /* <DEDUP_REMOVED lines=40> */
.L_x_4505:
[----:B------:R-:W-:Y:S05]  /*16f0*/  BSYNC.RECONVERGENT B0 ;  /* 0x0000000000007941 */ /* 0x000fea0003800200 */
.L_x_4504:
        /* <DEDUP_REMOVED lines=32> */
.L_x_4507:
[----:B------:R-:W-:Y:S05]  /*1900*/  BSYNC.RECONVERGENT B0 ;  /* 0x0000000000007941 */ /* 0x000fea0003800200 */
.L_x_4506:
        /* <DEDUP_REMOVED lines=32> */
.L_x_4509:
[----:B------:R-:W-:Y:S05]  /*1b10*/  BSYNC.RECONVERGENT B0 ;  /* 0x0000000000007941 */ /* 0x000fea0003800200 */
.L_x_4508:
        /* <DEDUP_REMOVED lines=32> */
.L_x_4511:
[----:B------:R-:W-:Y:S05]  /*1d20*/  BSYNC.RECONVERGENT B0 ;  /* 0x0000000000007941 */ /* 0x000fea0003800200 */
.L_x_4510:
        /* <DEDUP_REMOVED lines=32> */
.L_x_4513:
[----:B------:R-:W-:Y:S05]  /*1f30*/  BSYNC.RECONVERGENT B0 ;  /* 0x0000000000007941 */ /* 0x000fea0003800200 */
.L_x_4512:
        /* <DEDUP_REMOVED lines=32> */
.L_x_4515:
[----:B------:R-:W-:Y:S05]  /*2140*/  BSYNC.RECONVERGENT B0 ;  /* 0x0000000000007941 */ /* 0x000fea0003800200 */
.L_x_4514:
        /* <DEDUP_REMOVED lines=21> */
[----:B------:R-:W-:Y:S02]  /*22a0*/  IMAD R81, R40, R13, RZ ;  /* 0x0000000d28517224 */ /* 0x000fe400078e02ff */
[----:B------:R-:W-:Y:S01]  /*22b0*/  FMUL.FTZ R82, R19, R72 ;  /* 0x0000004813527220 */ /* 0x000fe20000410000 */
        /* <DEDUP_REMOVED lines=22> */
.L_x_4519:
[----:B------:R-:W-:Y:S01]  /*2420*/  ISETP.GE.AND P6, PT, R45, R28, PT ;  /* 0x0000001c2d00720c */ /* 0x000fe20003fc6270 */
[----:B0-----:R-:W-:Y:S01]  /*2430*/  IMAD.MOV.U32 R13, RZ, RZ, R102 ;  /* 0x000000ffff0d7224 */ /* 0x001fe200078e0066 */
[----:B------:R-:W-:-:S05]  /*2440*/  MOV R12, R19 ;  /* 0x00000013000c7202 */ /* 0x000fca0000000f00 */
[----:B------:R-:W2:Y:S06]  /*2450*/  @!P1 LDG.E.U16 R9, desc[UR16][R12.64+-0x100] ;  /* 0xffff00100c099981 */ /* 0x000eac000c1e1500 */
[----:B------:R-:W4:Y:S01]  /*2460*/  @!P6 LDG.E.U16 R7, desc[UR16][R12.64+-0xc0] ;  /* 0xffff40100c07e981 */ /* 0x000f22000c1e1500 */
[----:B------:R-:W-:Y:S01]  /*2470*/  HFMA2 R16, -RZ, RZ, 0, 0 ;  /* 0x00000000ff107431 */ /* 0x000fe200000001ff */
[-C--:B------:R-:W-:Y:S02]  /*2480*/  ISETP.GE.AND P5, PT, R43, R28.reuse, PT ;  /* 0x0000001c2b00720c */ /* 0x080fe40003fa6270 */
[----:B------:R-:W-:-:S02]  /*2490*/  ISETP.GE.AND P3, PT, R39, R28, PT ;  /* 0x0000001c2700720c */ /* 0x000fc40003f66270 */
[-C--:B------:R-:W-:Y:S02]  /*24a0*/  ISETP.GE.AND P4, PT, R41, R28.reuse, PT ;  /* 0x0000001c2900720c */ /* 0x080fe40003f86270 */
[-C--:B------:R-:W-:Y:S02]  /*24b0*/  ISETP.GE.AND P0, PT, R35, R28.reuse, PT ;  /* 0x0000001c2300720c */ /* 0x080fe40003f06270 */
[----:B------:R-:W-:-:S07]  /*24c0*/  ISETP.GE.AND P2, PT, R37, R28, PT ;  /* 0x0000001c2500720c */ /* 0x000fce0003f46270 */
[----:B------:R-:W3:Y:S04]  /*24d0*/  @!P3 LDG.E.U16 R17, desc[UR16][R12.64] ;  /* 0x000000100c11b981 */ /* 0x000ee8000c1e1500 */
[----:B------:R-:W3:Y:S04]  /*24e0*/  @!P0 LDG.E.U16 R95, desc[UR16][R12.64+0x80] ;  /* 0x000080100c5f8981 */ /* 0x000ee8000c1e1500 */
[----:B------:R-:W3:Y:S01]  /*24f0*/  @!P2 LDG.E.U16 R19, desc[UR16][R12.64+0x40] ;  /* 0x000040100c13a981 */ /* 0x000ee2000c1e1500 */
[----:B------:R-:W-:Y:S01]  /*2500*/  MOV R14, R92 ;  /* 0x0000005c000e7202 */ /* 0x000fe20000000f00 */
[----:B------:R-:W-:-:S05]  /*2510*/  IMAD.MOV.U32 R15, RZ, RZ, R91 ;  /* 0x000000ffff0f7224 */ /* 0x000fca00078e005b */
[----:B------:R0:W3:Y:S01]  /*2520*/  LDG.E R14, desc[UR16][R14.64] ;  /* 0x000000100e0e7981 */ /* 0x0000e2000c1e1900 */
[----:B--2---:R-:W-:-:S03]  /*2530*/  @!P1 PRMT R16, R9, 0x5410, RZ ;  /* 0x0000541009109816 */ /* 0x004fc600000000ff */
[----:B------:R-:W2:Y:S01]  /*2540*/  @!P4 LDG.E.U16 R9, desc[UR16][R12.64+-0x40] ;  /* 0xffffc0100c09c981 */ /* 0x000ea2000c1e1500 */
[----:B----4-:R-:W-:Y:S02]  /*2550*/  @!P6 PRMT R16, R16, 0x5410, R7 ;  /* 0x000054101010e816 */ /* 0x010fe40000000007 */
[----:B------:R-:W-:Y:S01]  /*2560*/  ISETP.GE.AND P6, PT, R33, R28, PT ;  /* 0x0000001c2100720c */ /* 0x000fe20003fc6270 */
[----:B------:R-:W4:-:S12]  /*2570*/  @!P5 LDG.E.U16 R7, desc[UR16][R12.64+-0x80] ;  /* 0xffff80100c07d981 */ /* 0x000f18000c1e1500 */
[----:B------:R-:W2:Y:S01]  /*2580*/  @!P6 LDG.E.U16 R97, desc[UR16][R12.64+0xc0] ;  /* 0x0000c0100c61e981 */ /* 0x000ea2000c1e1500 */
[----:B------:R-:W-:Y:S01]  /*2590*/  HFMA2 R18, -RZ, RZ, 0, 0 ;  /* 0x00000000ff127431 */ /* 0x000fe200000001ff */
[----:B------:R-:W-:Y:S01]  /*25a0*/  MOV R100, RZ ;  /* 0x000000ff00647202 */ /* 0x000fe20000000f00 */
[----:B------:R-:W-:Y:S01]  /*25b0*/  IMAD.MOV.U32 R102, RZ, RZ, RZ ;  /* 0x000000ffff667224 */ /* 0x000fe200078e00ff */
[----:B---3--:R-:W-:Y:S02]  /*25c0*/  @!P3 PRMT R100, R17, 0x5410, RZ ;  /* 0x000054101164b816 */ /* 0x008fe400000000ff */
[----:B------:R-:W-:Y:S02]  /*25d0*/  @!P0 PRMT R102, R95, 0x5410, RZ ;  /* 0x000054105f668816 */ /* 0x000fe400000000ff */
[----:B0-----:R-:W-:Y:S02]  /*25e0*/  PRMT R15, R16, 0x7632, R15 ;  /* 0x00007632100f7816 */ /* 0x001fe4000000000f */
[----:B------:R-:W-:Y:S01]  /*25f0*/  @!P2 PRMT R100, R100, 0x5410, R19 ;  /* 0x000054106464a816 */ /* 0x000fe20000000013 */
[----:B------:R0:W-:Y:S04]  /*2600*/  STS.U16 [R27], R16 ;  /* 0x000000101b007388 */ /* 0x0001e80000000400 */
[----:B------:R1:W-:Y:S01]  /*2610*/  STS.U16 [R26+0x40], R15 ;  /* 0x0000400f1a007388 */ /* 0x0003e20000000400 */
[----:B0-----:R-:W-:-:S02]  /*2620*/  PRMT R16, R100, 0x7632, R16 ;  /* 0x0000763264107816 */ /* 0x001fc40000000010 */
[-C--:B------:R-:W-:Y:S02]  /*2630*/  ISETP.GE.U32.AND P0, PT, R63, R28.reuse, PT ;  /* 0x0000001c3f00720c */ /* 0x080fe40003f06070 */
[-C--:B------:R-:W-:Y:S02]  /*2640*/  ISETP.GE.U32.AND P3, PT, R55, R28.reuse, PT ;  /* 0x0000001c3700720c */ /* 0x080fe40003f66070 */
[----:B------:R-:W-:Y:S01]  /*2650*/  ISETP.GE.U32.AND P2, PT, R53, R28, PT ;  /* 0x0000001c3500720c */ /* 0x000fe20003f46070 */
[----:B------:R-:W0:Y:S01]  /*2660*/  S2UR UR6, SR_CgaCtaId ;  /* 0x00000000000679c3 */ /* 0x000e220000008800 */
[----:B----4-:R-:W-:-:S04]  /*2670*/  @!P5 PRMT R18, R7, 0x5410, RZ ;  /* 0x000054100712d816 */ /* 0x010fc800000000ff */
[----:B--2---:R-:W-:-:S04]  /*2680*/  @!P4 PRMT R18, R18, 0x5410, R9 ;  /* 0x000054101212c816 */ /* 0x004fc80000000009 */
[----:B------:R-:W-:Y:S02]  /*2690*/  PRMT R7, R18, 0x7632, R7 ;  /* 0x0000763212077816 */ /* 0x000fe40000000007 */
[----:B------:R-:W-:Y:S01]  /*26a0*/  @!P6 PRMT R102, R102, 0x5410, R97 ;  /* 0x000054106666e816 */ /* 0x000fe20000000061 */
[----:B------:R-:W-:Y:S03]  /*26b0*/  STS.U16 [R25+0x80], R18 ;  /* 0x0000801219007388 */ /* 0x000fe60000000400 */
[----:B------:R-:W-:Y:S01]  /*26c0*/  PRMT R19, R102, 0x7632, R19 ;  /* 0x0000763266137816 */ /* 0x000fe20000000013 */
[----:B------:R-:W-:Y:S04]  /*26d0*/  STS.U16 [R24+0xc0], R7 ;  /* 0x0000c00718007388 */ /* 0x000fe80000000400 */
[----:B------:R-:W-:Y:S04]  /*26e0*/  STS.U16 [R23+0x100], R100 ;  /* 0x0001006417007388 */ /* 0x000fe80000000400 */
[----:B------:R-:W-:Y:S04]  /*26f0*/  STS.U16 [R22+0x140], R16 ;  /* 0x0001401016007388 */ /* 0x000fe80000000400 */
[----:B------:R2:W-:Y:S04]  /*2700*/  STS.U16 [R21+0x180], R102 ;  /* 0x0001806615007388 */ /* 0x0005e80000000400 */
[----:B------:R-:W-:Y:S01]  /*2710*/  STS.U16 [R20+0x1c0], R19 ;  /* 0x0001c01314007388 */ /* 0x000fe20000000400 */
[----:B------:R-:W-:-:S03]  /*2720*/  NOP ;  /* 0x0000000000007918 */ /* 0x000fc60000000000 */
[----:B------:R-:W3:Y:S04]  /*2730*/  LDS.U16 R95, [R0+0x2] ;  /* 0x00000200005f7984 */ /* 0x000ee80000000400 */
[----:B------:R-:W4:Y:S04]  /*2740*/  LDS.U16 R7, [R0] ;  /* 0x0000000000077984 */ /* 0x000f280000000400 */
[----:B------:R-:W0:Y:S04]  /*2750*/  LDS.U16 R97, [R0+0x4] ;  /* 0x0000040000617984 */ /* 0x000e280000000400 */
[----:B------:R-:W0:Y:S01]  /*2760*/  LDS.U16 R99, [R0+0x6] ;  /* 0x0000060000637984 */ /* 0x000e220000000400 */
[----:B------:R-:W-:-:S03]  /*2770*/  FMUL.FTZ R9, R14, 1.4426950216293334961 ;  /* 0x3fb8aa3b0e097820 */ /* 0x000fc60000410000 */
[----:B------:R-:W0:Y:S01]  /*2780*/  LDS.U16 R19, [R0+0x8] ;  /* 0x0000080000137984 */ /* 0x000e220000000400 */
[----:B------:R-:W-:-:S03]  /*2790*/  FMUL.FTZ R17, R9, R67 ;  /* 0x0000004309117220 */ /* 0x000fc60000410000 */
[----:B------:R-:W0:Y:S01]  /*27a0*/  LDS.U16 R18, [R0+0xa] ;  /* 0x00000a0000127984 */ /* 0x000e220000000400 */
[----:B------:R2:W-:Y:S03]  /*27b0*/  MUFU.EX2 R106, R17 ;  /* 0x00000011006a7308 */ /* 0x0005e60000000800 */
[----:B------:R-:W0:Y:S01]  /*27c0*/  LDS.U16 R16, [R0+0xc] ;  /* 0x00000c0000107984 */ /* 0x000e220000000400 */
[----:B-1----:R-:W-:-:S03]  /*27d0*/  FMUL.FTZ R15, R9, R66 ;  /* 0x00000042090f7220 */ /* 0x002fc60000410000 */
[----:B--2---:R-:W1:Y:S01]  /*27e0*/  LDS.U16 R17, [R0+0xe] ;  /* 0x00000e0000117984 */ /* 0x004e620000000400 */
[----:B------:R2:W1:Y:S01]  /*27f0*/  MUFU.EX2 R103, R15 ;  /* 0x0000000f00677308 */ /* 0x0004620000000800 */
[C---:B------:R-:W-:Y:S01]  /*2800*/  FMUL.FTZ R102, R9.reuse, R68 ;  /* 0x0000004409667220 */ /* 0x040fe20000410000 */
[C---:B------:R-:W-:Y:S01]  /*2810*/  FMUL.FTZ R104, R9.reuse, R69 ;  /* 0x0000004509687220 */ /* 0x040fe20000410000 */
[----:B------:R-:W-:-:S05]  /*2820*/  FMUL.FTZ R14, R9, R64 ;  /* 0x00000040090e7220 */ /* 0x000fca0000410000 */
[----:B------:R4:W1:Y:S01]  /*2830*/  MUFU.EX2 R105, R102 ;  /* 0x0000006600697308 */ /* 0x0008620000000800 */
[----:B---3--:R-:W-:Y:S01]  /*2840*/  HADD2.F32 R95, -RZ, R95.H0_H0 ;  /* 0x2000005fff5f7230 */ /* 0x008fe20000004100 */
[----:B--2---:R-:W-:Y:S02]  /*2850*/  MOV R15, R93 ;  /* 0x0000005d000f7202 */ /* 0x004fe40000000f00 */
[----:B------:R-:W-:Y:S02]  /*2860*/  ISETP.GE.U32.AND P6, PT, R61, R28, PT ;  /* 0x0000001c3d00720c */ /* 0x000fe40003fc6070 */
[----:B------:R-:W-:Y:S02]  /*2870*/  FMUL.FTZ R95, R88, R95 ;  /* 0x0000005f585f7220 */ /* 0x000fe40000410000 */
[----:B------:R0:W-:Y:S01]  /*2880*/  MUFU.EX2 R107, R104 ;  /* 0x00000068006b7308 */ /* 0x0001e20000000800 */
[----:B----4-:R-:W-:Y:S02]  /*2890*/  HADD2.F32 R102, -RZ, R7.H0_H0 ;  /* 0x20000007ff667230 */ /* 0x010fe40000004100 */
[----:B------:R-:W-:-:S05]  /*28a0*/  FMUL.FTZ R108, R9, R70 ;  /* 0x00000046096c7220 */ /* 0x000fca0000410000 */
[----:B------:R2:W3:Y:S01]  /*28b0*/  MUFU.EX2 R101, R14 ;  /* 0x0000000e00657308 */ /* 0x0004e20000000800 */
[----:B0-----:R-:W-:Y:S02]  /*28c0*/  HADD2.F32 R104, -RZ, R97.H0_H0 ;  /* 0x20000061ff687230 */ /* 0x001fe40000004100 */
[----:B------:R-:W-:Y:S01]  /*28d0*/  FMUL.FTZ R7, R89, R102 ;  /* 0x0000006659077220 */ /* 0x000fe20000410000 */
[----:B------:R-:W-:Y:S02]  /*28e0*/  FMUL.FTZ R110, R9, R71 ;  /* 0x00000047096e7220 */ /* 0x000fe40000410000 */
[----:B------:R-:W-:Y:S01]  /*28f0*/  FMUL.FTZ R97, R87, R104 ;  /* 0x0000006857617220 */ /* 0x000fe20000410000 */
[----:B--2---:R-:W-:Y:S02]  /*2900*/  MOV R14, R94 ;  /* 0x0000005e000e7202 */ /* 0x004fe40000000f00 */
[----:B------:R-:W-:Y:S01]  /*2910*/  FSEL R104, R95, RZ, !P6 ;  /* 0x000000ff5f687208 */ /* 0x000fe20007000000 */
[----:B------:R-:W-:Y:S01]  /*2920*/  HADD2.F32 R95, -RZ, R99.H0_H0 ;  /* 0x20000063ff5f7230 */ /* 0x000fe20000004100 */
[----:B------:R0:W2:Y:S01]  /*2930*/  MUFU.EX2 R109, R108 ;  /* 0x0000006c006d7308 */ /* 0x0000a20000000800 */
[----:B------:R4:W5:Y:S01]  /*2940*/  LDG.E R100, desc[UR16][R14.64] ;  /* 0x000000100e647981 */ /* 0x000962000c1e1900 */
[----:B------:R-:W-:-:S02]  /*2950*/  ISETP.GE.U32.AND P5, PT, R59, R28, PT ;  /* 0x0000001c3b00720c */ /* 0x000fc40003fa6070 */
[----:B------:R-:W-:Y:S02]  /*2960*/  ISETP.GE.U32.AND P4, PT, R57, R28, PT ;  /* 0x0000001c3900720c */ /* 0x000fe40003f86070 */
[----:B------:R-:W-:Y:S01]  /*2970*/  FSEL R7, R7, RZ, !P0 ;  /* 0x000000ff07077208 */ /* 0x000fe20004000000 */
[----:B----4-:R-:W-:Y:S01]  /*2980*/  FMUL.FTZ R15, R9, R72 ;  /* 0x00000048090f7220 */ /* 0x010fe20000410000 */
[----:B-1----:R-:W-:Y:S01]  /*2990*/  FSEL R9, R103, 1, !P6 ;  /* 0x3f80000067097808 */ /* 0x002fe20007000000 */
[----:B0-----:R-:W-:Y:S01]  /*29a0*/  HADD2.F32 R108, -RZ, R19.H0_H0 ;  /* 0x20000013ff6c7230 */ /* 0x001fe20000004100 */
[----:B------:R0:W1:Y:S01]  /*29b0*/  MUFU.EX2 R14, R110 ;  /* 0x0000006e000e7308 */ /* 0x0000620000000800 */
[----:B------:R-:W-:Y:S01]  /*29c0*/  FMUL.FTZ R103, R86, R95 ;  /* 0x0000005f56677220 */ /* 0x000fe20000410000 */
[----:B------:R-:W-:Y:S02]  /*29d0*/  FSEL R97, R97, RZ, !P5 ;  /* 0x000000ff61617208 */ /* 0x000fe40006800000 */
[----:B------:R-:W-:-:S02]  /*29e0*/  FSEL R106, R106, 1, !P5 ;  /* 0x3f8000006a6a7808 */ /* 0x000fc40006800000 */
[----:B------:R-:W-:Y:S01]  /*29f0*/  FSEL R99, R105, 1, !P4 ;  /* 0x3f80000069637808 */ /* 0x000fe20006000000 */
[----:B------:R-:W-:Y:S01]  /*2a00*/  FFMA.FTZ R105, R7, R9, R104 ;  /* 0x0000000907697223 */ /* 0x000fe20000010068 */
[----:B------:R-:W4:Y:S01]  /*2a10*/  MUFU.EX2 R15, R15 ;  /* 0x0000000f000f7308 */ /* 0x000f220000000800 */
[----:B------:R-:W-:Y:S02]  /*2a20*/  HADD2.F32 R19, -RZ, R18.H0_H0 ;  /* 0x20000012ff137230 */ /* 0x000fe40000004100 */
[----:B0-----:R-:W-:Y:S01]  /*2a30*/  FMUL.FTZ R110, R85, R108 ;  /* 0x0000006c556e7220 */ /* 0x001fe20000410000 */
[----:B------:R-:W-:Y:S01]  /*2a40*/  FSEL R108, R103, RZ, !P4 ;  /* 0x000000ff676c7208 */ /* 0x000fe20006000000 */
[----:B------:R-:W-:Y:S01]  /*2a50*/  FFMA.FTZ R105, R106, R105, R97 ;  /* 0x000000696a697223 */ /* 0x000fe20000010061 */
[----:B------:R-:W-:Y:S01]  /*2a60*/  HADD2.F32 R16, -RZ, R16.H0_H0 ;  /* 0x20000010ff107230 */ /* 0x000fe20000004100 */
[----:B---3--:R-:W-:Y:S01]  /*2a70*/  FSEL R102, R101, 1, !P0 ;  /* 0x3f80000065667808 */ /* 0x008fe20004000000 */
[----:B------:R-:W-:Y:S01]  /*2a80*/  FMUL.FTZ R19, R84, R19 ;  /* 0x0000001354137220 */ /* 0x000fe20000410000 */
[----:B------:R-:W-:Y:S01]  /*2a90*/  FSEL R101, R107, 1, !P3 ;  /* 0x3f8000006b657808 */ /* 0x000fe20005800000 */
[----:B------:R-:W-:Y:S01]  /*2aa0*/  FFMA.FTZ R105, R99, R105, R108 ;  /* 0x0000006963697223 */ /* 0x000fe2000001006c */
[----:B------:R-:W-:Y:S01]  /*2ab0*/  FSEL R110, R110, RZ, !P3 ;  /* 0x000000ff6e6e7208 */ /* 0x000fe20005800000 */
[----:B------:R-:W-:-:S02]  /*2ac0*/  HADD2.F32 R17, -RZ, R17.H0_H0 ;  /* 0x20000011ff117230 */ /* 0x000fc40000004100 */
[----:B------:R-:W-:Y:S01]  /*2ad0*/  FMUL.FTZ R16, R83, R16 ;  /* 0x0000001053107220 */ /* 0x000fe20000410000 */
[-C--:B------:R-:W-:Y:S02]  /*2ae0*/  ISETP.GE.U32.AND P0, PT, R51, R28.reuse, PT ;  /* 0x0000001c3300720c */ /* 0x080fe40003f06070 */
[----:B--2---:R-:W-:Y:S01]  /*2af0*/  FSEL R95, R109, 1, !P2 ;  /* 0x3f8000006d5f7808 */ /* 0x004fe20005000000 */
[----:B------:R-:W-:Y:S01]  /*2b00*/  FFMA.FTZ R105, R101, R105, R110 ;  /* 0x0000006965697223 */ /* 0x000fe2000001006e */
[----:B------:R-:W-:Y:S01]  /*2b10*/  FSEL R112, R19, RZ, !P2 ;  /* 0x000000ff13707208 */ /* 0x000fe20005000000 */
[----:B------:R-:W-:Y:S01]  /*2b20*/  FMUL.FTZ R17, R82, R17 ;  /* 0x0000001152117220 */ /* 0x000fe20000410000 */
[----:B------:R-:W-:Y:S02]  /*2b30*/  ISETP.GE.U32.AND P6, PT, R47, R28, PT ;  /* 0x0000001c2f00720c */ /* 0x000fe40003fc6070 */
[----:B-1----:R-:W-:Y:S01]  /*2b40*/  FSEL R103, R14, 1, !P0 ;  /* 0x3f8000000e677808 */ /* 0x002fe20004000000 */
[----:B------:R-:W-:Y:S01]  /*2b50*/  FFMA.FTZ R14, R95, R105, R112 ;  /* 0x000000695f0e7223 */ /* 0x000fe20000010070 */
[----:B------:R-:W-:-:S02]  /*2b60*/  FSEL R114, R16, RZ, !P0 ;  /* 0x000000ff10727208 */ /* 0x000fc40004000000 */
[----:B----4-:R-:W-:Y:S01]  /*2b70*/  FSEL R105, R15, 1, !P6 ;  /* 0x3f8000000f697808 */ /* 0x010fe20007000000 */
[----:B------:R-:W-:Y:S01]  /*2b80*/  FMUL.FTZ R15, R102, R9 ;  /* 0x00000009660f7220 */ /* 0x000fe20000410000 */
[----:B------:R-:W-:Y:S01]  /*2b90*/  FSEL R116, R17, RZ, !P6 ;  /* 0x000000ff11747208 */ /* 0x000fe20007000000 */
[----:B------:R-:W-:Y:S02]  /*2ba0*/  FFMA.FTZ R16, R103, R14, R114 ;  /* 0x0000000e67107223 */ /* 0x000fe40000010072 */
        /* <DEDUP_REMOVED lines=29> */
[----:B------:R-:W-:-:S03]  /*2d80*/  HFMA2 R15, -RZ, RZ, 0, 0 ;  /* 0x00000000ff0f7431 */ /* 0x000fc600000001ff */
[----:B------:R-:W-:Y:S01]  /*2d90*/  ISETP.NE.OR P0, PT, R52, RZ, !P0 ;  /* 0x000000ff3400720c */ /* 0x000fe20004705670 */
[----:B0-----:R-:W-:-:S06]  /*2da0*/  FFMA.FTZ R17, R107, R17, R18 ;  /* 0x000000116b117223 */ /* 0x001fcc0000010012 */
[----:B-1----:R-:W-:Y:S01]  /*2db0*/  @P2 FMUL.FTZ R107, R107, R118 ;  /* 0x000000766b6b2220 */ /* 0x002fe20000410000 */
[----:B------:R-:W-:-:S04]  /*2dc0*/  FSEL R118, R18, R17, !P2 ;  /* 0x0000001112767208 */ /* 0x000fc80005000000 */
[----:B------:R-:W0:Y:S04]  /*2dd0*/  SHFL.UP PT, R18, R107, 0x10, RZ ;  /* 0x060000006b127989 */ /* 0x000e2800000e00ff */
[----:B------:R-:W1:Y:S01]  /*2de0*/  SHFL.UP PT, R19, R118, 0x10, RZ ;  /* 0x0600000076137989 */ /* 0x000e6200000e00ff */
[----:B------:R-:W-:Y:S01]  /*2df0*/  IMAD.MOV.U32 R14, RZ, RZ, 0x3f800000 ;  /* 0x3f800000ff0e7424 */ /* 0x000fe200078e00ff */
        /* <DEDUP_REMOVED lines=41> */
.L_x_4518:
[----:B------:R-:W-:Y:S05]  /*3090*/  BSYNC.RECONVERGENT B0 ;  /* 0x0000000000007941 */ /* 0x000fea0003800200 */
.L_x_4517:
[----:B------:R-:W-:Y:S01]  /*30a0*/  IADD3 R90, PT, PT, R90, 0x1, RZ ;  /* 0x000000015a5a7810 */ /* 0x000fe20007ffe0ff */
[----:B------:R-:W-:Y:S01]  /*30b0*/  FFMA.FTZ R95, R95, R110, R112 ;  /* 0x0000006e5f5f7223 */ /* 0x000fe20000010070 */
[----:B------:R-:W-:Y:S01]  /*30c0*/  LEA R92, P2, R6, R92, 0x2 ;  /* 0x0000005c065c7211 */ /* 0x000fe200078410ff */
[----:B------:R-:W-:Y:S01]  /*30d0*/  UIADD3 UR5, UPT, UPT, UR5, 0x8, URZ ;  /* 0x0000000805057890 */ /* 0x000fe2000fffe0ff */
[----:B------:R-:W-:Y:S01]  /*30e0*/  ISETP.NE.AND P0, PT, R90, RZ, PT ;  /* 0x000000ff5a00720c */ /* 0x000fe20003f05270 */
[----:B------:R-:W-:Y:S01]  /*30f0*/  FFMA.FTZ R103, R103, R95, R114 ;  /* 0x0000005f67677223 */ /* 0x000fe20000010072 */
[----:B------:R-:W-:Y:S01]  /*3100*/  LEA R94, P3, R8, R94, 0x2 ;  /* 0x0000005e085e7211 */ /* 0x000fe200078610ff */
[C---:B-----5:R-:W-:Y:S01]  /*3110*/  FFMA.FTZ R73, R100.reuse, R109, R73 ;  /* 0x0000006d64497223 */ /* 0x060fe20000010049 */
        /* <DEDUP_REMOVED lines=8> */
[----:B------:R-:W-:Y:S01]  /*31a0*/  IMAD.X R91, R91, 0x1, R96, P2 ;  /* 0x000000015b5b7824 */ /* 0x000fe200010e0660 */
[----:B------:R-:W-:-:S02]  /*31b0*/  IADD3.X R93, PT, PT, R93, R98, RZ, P3, !PT ;  /* 0x000000625d5d7210 */ /* 0x000fc40001ffe4ff */
[----:B------:R-:W-:Y:S01]  /*31c0*/  IADD3 R81, PT, PT, R81, 0x1, RZ ;  /* 0x0000000151517810 */ /* 0x000fe20007ffe0ff */
[----:B------:R-:W-:Y:S06]  /*31d0*/  @P0 BRA `(.L_x_4519) ;  /* 0xfffffff000900947 */ /* 0x000fec000383ffff */
.L_x_4516:
[----:B------:R-:W-:Y:S01]  /*31e0*/  BAR.SYNC.DEFER_BLOCKING 0x0 ;  /* 0x0000000000007b1d */ /* 0x000fe20000010000 */
[----:B------:R-:W-:Y:S02]  /*31f0*/  F2FP.F16.F32.PACK_AB R4, R74, R73 ;  /* 0x000000494a04723e */ /* 0x000fe400000000ff */
[----:B------:R-:W-:Y:S02]  /*3200*/  ISETP.NE.AND P0, PT, R52, RZ, PT ;  /* 0x000000ff3400720c */ /* 0x000fe40003f05270 */
[----:B------:R-:W-:-:S03]  /*3210*/  PRMT R7, R4, 0x7610, R7 ;  /* 0x0000761004077816 */ /* 0x000fc60000000007 */
[----:B------:R-:W1:Y:S01]  /*3220*/  LDC.64 R10, c[0x0][0x420] ;  /* 0x00010800ff0a7b82 */ /* 0x000e620000000a00 */
[----:B------:R-:W-:Y:S01]  /*3230*/  PRMT R8, R4, 0x7632, R8 ;  /* 0x0000763204087816 */ /* 0x000fe20000000008 */
[----:B------:R-:W2:Y:S01]  /*3240*/  LDCU.64 UR8, c[0x0][0x478] ;  /* 0x00008f00ff0877ac */ /* 0x000ea20008000a00 */
[----:B------:R-:W-:Y:S02]  /*3250*/  F2FP.F16.F32.PACK_AB R5, R76, R75 ;  /* 0x0000004b4c05723e */ /* 0x000fe400000000ff */
[----:B------:R-:W-:Y:S02]  /*3260*/  F2FP.F16.F32.PACK_AB R4, R78, R77 ;  /* 0x0000004d4e04723e */ /* 0x000fe400000000ff */
[----:B------:R-:W-:Y:S02]  /*3270*/  F2FP.F16.F32.PACK_AB R6, R80, R79 ;  /* 0x0000004f5006723e */ /* 0x000fe400000000ff */
[----:B------:R-:W-:Y:S02]  /*3280*/  PRMT R9, R5, 0x7632, R9 ;  /* 0x0000763205097816 */ /* 0x000fe40000000009 */
[----:B0-----:R-:W-:-:S02]  /*3290*/  PRMT R12, R4, 0x7632, R12 ;  /* 0x00007632040c7816 */ /* 0x001fc4000000000c */
[----:B------:R-:W-:Y:S01]  /*32a0*/  PRMT R13, R6, 0x7632, R13 ;  /* 0x00007632060d7816 */ /* 0x000fe2000000000d */
[----:B------:R-:W-:Y:S04]  /*32b0*/  STS.U16 [R0], R7 ;  /* 0x0000000700007388 */ /* 0x000fe80000000400 */
[----:B------:R-:W-:Y:S04]  /*32c0*/  STS.U16 [R0+0x2], R8 ;  /* 0x0000020800007388 */ /* 0x000fe80000000400 */
[----:B------:R0:W-:Y:S04]  /*32d0*/  STS.U16 [R0+0x4], R5 ;  /* 0x0000040500007388 */ /* 0x0001e80000000400 */
[----:B------:R3:W-:Y:S04]  /*32e0*/  STS.U16 [R0+0x6], R9 ;  /* 0x0000060900007388 */ /* 0x0007e80000000400 */
[----:B------:R4:W-:Y:S01]  /*32f0*/  STS.U16 [R0+0x8], R4 ;  /* 0x0000080400007388 */ /* 0x0009e20000000400 */
[----:B0-----:R-:W-:-:S03]  /*3300*/  HFMA2 R5, -RZ, RZ, 0, 0 ;  /* 0x00000000ff057431 */ /* 0x001fc600000001ff */
[----:B------:R-:W-:Y:S01]  /*3310*/  STS.U16 [R0+0xa], R12 ;  /* 0x00000a0c00007388 */ /* 0x000fe20000000400 */
[----:B---3--:R-:W0:Y:S03]  /*3320*/  LDC.64 R8, c[0x0][0x428] ;  /* 0x00010a00ff087b82 */ /* 0x008e260000000a00 */
[----:B------:R3:W-:Y:S01]  /*3330*/  STS.U16 [R0+0xc], R6 ;  /* 0x00000c0600007388 */ /* 0x0007e20000000400 */
[----:B----4-:R-:W-:-:S03]  /*3340*/  IMAD.MOV.U32 R4, RZ, RZ, R60 ;  /* 0x000000ffff047224 */ /* 0x010fc600078e003c */
[----:B------:R1:W-:Y:S01]  /*3350*/  STS.U16 [R0+0xe], R13 ;  /* 0x00000e0d00007388 */ /* 0x0003e20000000400 */
[----:B------:R-:W-:-:S03]  /*3360*/  NOP ;  /* 0x0000000000007918 */ /* 0x000fc60000000000 */
[----:B------:R-:W-:Y:S01]  /*3370*/  LDS.U16 R15, [R27] ;  /* 0x000000001b0f7984 */ /* 0x000fe20000000400 */
[----:B---3--:R-:W3:Y:S01]  /*3380*/  LDC.64 R6, c[0x0][0x410] ;  /* 0x00010400ff067b82 */ /* 0x008ee20000000a00 */
[----:B-1----:R-:W-:Y:S02]  /*3390*/  IMAD.WIDE.U32 R12, R10, UR18, R4 ;  /* 0x000000120a0c7c25 */ /* 0x002fe4000f8e0004 */
[----:B------:R-:W-:Y:S02]  /*33a0*/  LDS.U16 R17, [R26+0x40] ;  /* 0x000040001a117984 */ /* 0x000fe40000000400 */
[----:B------:R-:W-:Y:S02]  /*33b0*/  IMAD R13, R11, UR18, R13 ;  /* 0x000000120b0d7c24 */ /* 0x000fe4000f8e020d */
[----:B------:R-:W-:Y:S01]  /*33c0*/  LDS.U16 R19, [R25+0x80] ;  /* 0x0000800019137984 */ /* 0x000fe20000000400 */
[----:B------:R-:W1:Y:S01]  /*33d0*/  LDC.64 R10, c[0x0][0x418] ;  /* 0x00010600ff0a7b82 */ /* 0x000e620000000a00 */
[----:B0-----:R-:W-:-:S02]  /*33e0*/  IMAD.WIDE.U32 R12, R58, R8, R12 ;  /* 0x000000083a0c7225 */ /* 0x001fc400078e000c */
[----:B------:R-:W-:Y:S02]  /*33f0*/  LDS.U16 R67, [R24+0xc0] ;  /* 0x0000c00018437984 */ /* 0x000fe40000000400 */
[----:B------:R-:W-:Y:S02]  /*3400*/  IMAD R16, R58, R9, R13 ;  /* 0x000000093a107224 */ /* 0x000fe400078e020d */
[----:B------:R-:W-:Y:S01]  /*3410*/  LDS.U16 R69, [R23+0x100] ;  /* 0x0001000017457984 */ /* 0x000fe20000000400 */
[----:B------:R-:W-:-:S03]  /*3420*/  IADD3 R9, P1, PT, R49, R12, RZ ;  /* 0x0000000c31097210 */ /* 0x000fc60007f3e0ff */
[----:B------:R-:W-:Y:S01]  /*3430*/  LDS.U16 R71, [R22+0x140] ;  /* 0x0001400016477984 */ /* 0x000fe20000000400 */
[----:B------:R-:W-:Y:S02]  /*3440*/  IADD3.X R16, PT, PT, RZ, R16, RZ, P1, !PT ;  /* 0x00000010ff107210 */ /* 0x000fe40000ffe4ff */
[C---:B--2---:R-:W-:Y:S01]  /*3450*/  LEA R8, P3, R9.reuse, UR8, 0x1 ;  /* 0x0000000809087c11 */ /* 0x044fe2000f8608ff */
[----:B------:R-:W-:Y:S01]  /*3460*/  LDS.U16 R81, [R21+0x180] ;  /* 0x0001800015517984 */ /* 0x000fe20000000400 */
[----:B---3--:R-:W-:Y:S02]  /*3470*/  IMAD.WIDE.U32 R12, R6, UR18, R4 ;  /* 0x00000012060c7c25 */ /* 0x008fe4000f8e0004 */
[----:B------:R-:W-:Y:S01]  /*3480*/  LEA.HI.X R9, R9, UR9, R16, 0x1, P3 ;  /* 0x0000000909097c11 */ /* 0x000fe200098f0c10 */
[----:B------:R-:W-:Y:S01]  /*3490*/  LDS.U16 R83, [R20+0x1c0] ;  /* 0x0001c00014537984 */ /* 0x000fe20000000400 */
[----:B------:R-:W0:Y:S01]  /*34a0*/  LDCU.64 UR8, c[0x0][0x488] ;  /* 0x00009100ff0877ac */ /* 0x000e220008000a00 */
[----:B------:R-:W-:-:S02]  /*34b0*/  IMAD R13, R7, UR18, R13 ;  /* 0x00000012070d7c24 */ /* 0x000fc4000f8e020d */
[----:B------:R-:W-:Y:S01]  /*34c0*/  @!P0 STS [UR4+0x210], R28 ;  /* 0x0002101cff008988 */ /* 0x000fe20008000804 */
[C---:B-1----:R-:W-:Y:S01]  /*34d0*/  IMAD.WIDE.U32 R12, R58.reuse, R10, R12 ;  /* 0x0000000a3a0c7225 */ /* 0x042fe200078e000c */
[----:B------:R-:W-:Y:S01]  /*34e0*/  PRMT R10, RZ, 0x7610, R10 ;  /* 0x00007610ff0a7816 */ /* 0x000fe2000000000a */
[----:B------:R-:W-:Y:S02]  /*34f0*/  BAR.SYNC.DEFER_BLOCKING 0x0 ;  /* 0x0000000000007b1d */ /* 0x000fe40000010000 */
[----:B------:R-:W-:Y:S01]  /*3500*/  IMAD R7, R58, R11, R13 ;  /* 0x0000000b3a077224 */ /* 0x000fe200078e020d */
[----:B------:R-:W-:-:S03]  /*3510*/  PRMT R11, RZ, 0x7610, R11 ;  /* 0x00007610ff0b7816 */ /* 0x000fc6000000000b */
        /* <DEDUP_REMOVED lines=24> */
[-C--:B------:R-:W-:Y:S01]  /*36a0*/  ISETP.GE.AND P4, PT, R37, R28.reuse, PT ;  /* 0x0000001c2500720c */ /* 0x080fe20003f86270 */
[----:B------:R0:W-:Y:S01]  /*36b0*/  @!P1 STG.E.U16 desc[UR16][R8.64+0x1c0], R83 ;  /* 0x0001c05308009986 */ /* 0x0001e2000c101510 */
        /* <DEDUP_REMOVED lines=29> */
[----:B------:R-:W2:Y:S04]  /*3890*/  LDS.U16 R15, [R0] ;  /* 0x00000000000f7984 */ /* 0x000ea80000000400 */
[----:B------:R-:W3:Y:S04]  /*38a0*/  LDS.U16 R6, [R0+0x2] ;  /* 0x0000020000067984 */ /* 0x000ee80000000400 */
[----:B------:R-:W4:Y:S04]  /*38b0*/  LDS.U16 R10, [R0+0x6] ;  /* 0x00000600000a7984 */ /* 0x000f280000000400 */
[----:B------:R-:W5:Y:S04]  /*38c0*/  LDS.U16 R11, [R0+0xc] ;  /* 0x00000c00000b7984 */ /* 0x000f680000000400 */
[----:B------:R-:W5:Y:S04]  /*38d0*/  LDS.U16 R12, [R0+0xe] ;  /* 0x00000e00000c7984 */ /* 0x000f680000000400 */
[----:B------:R-:W5:Y:S01]  /*38e0*/  LDS.U16 R9, [R0+0xa] ;  /* 0x00000a0000097984 */ /* 0x000f620000000400 */
[----:B0-----:R-:W-:-:S02]  /*38f0*/  HADD2.F32 R7, -RZ, R7.H0_H0 ;  /* 0x20000007ff077230 */ /* 0x001fc40000004100 */
[----:B-1----:R-:W-:Y:S02]  /*3900*/  HADD2.F32 R18, -RZ, R8.H0_H0 ;  /* 0x20000008ff127230 */ /* 0x002fe40000004100 */
[----:B--2---:R-:W-:-:S03]  /*3910*/  HADD2.F32 R15, -RZ, R15.H0_H0 ;  /* 0x2000000fff0f7230 */ /* 0x004fc60000004100 */
[----:B------:R-:W-:Y:S01]  /*3920*/  FMUL.FTZ R8, R18, -1.4426950216293334961 ;  /* 0xbfb8aa3b12087820 */ /* 0x000fe20000410000 */
[----:B---3--:R-:W-:Y:S02]  /*3930*/  HADD2.F32 R13, -RZ, R6.H0_H0 ;  /* 0x20000006ff0d7230 */ /* 0x008fe40000004100 */
[----:B------:R-:W-:-:S03]  /*3940*/  FMUL.FTZ R6, R15, -1.4426950216293334961 ;  /* 0xbfb8aa3b0f067820 */ /* 0x000fc60000410000 */
[----:B------:R-:W-:Y:S01]  /*3950*/  MUFU.EX2 R8, R8 ;  /* 0x0000000800087308 */ /* 0x000fe20000000800 */
[----:B----4-:R-:W-:Y:S02]  /*3960*/  HADD2.F32 R16, -RZ, R10.H0_H0 ;  /* 0x2000000aff107230 */ /* 0x010fe40000004100 */
[----:B------:R-:W-:Y:S01]  /*3970*/  FMUL.FTZ R10, R7, -1.4426950216293334961 ;  /* 0xbfb8aa3b070a7820 */ /* 0x000fe20000410000 */
[----:B------:R-:W-:Y:S01]  /*3980*/  FMUL.FTZ R14, R13, -1.4426950216293334961 ;  /* 0xbfb8aa3b0d0e7820 */ /* 0x000fe20000410000 */
[----:B-----5:R-:W-:Y:S02]  /*3990*/  HADD2.F32 R60, -RZ, R11.H0_H0 ;  /* 0x2000000bff3c7230 */ /* 0x020fe40000004100 */
[----:B------:R-:W-:Y:S02]  /*39a0*/  FMUL.FTZ R17, R16, -1.4426950216293334961 ;  /* 0xbfb8aa3b10117820 */ /* 0x000fe40000410000 */
[----:B------:R-:W0:Y:S01]  /*39b0*/  MUFU.EX2 R10, R10 ;  /* 0x0000000a000a7308 */ /* 0x000e220000000800 */
[----:B------:R-:W-:-:S02]  /*39c0*/  HADD2.F32 R62, -RZ, R12.H0_H0 ;  /* 0x2000000cff3e7230 */ /* 0x000fc40000004100 */
[----:B------:R-:W-:Y:S01]  /*39d0*/  FMUL.FTZ R12, R60, -1.4426950216293334961 ;  /* 0xbfb8aa3b3c0c7820 */ /* 0x000fe20000410000 */
[----:B------:R-:W-:Y:S02]  /*39e0*/  HADD2.F32 R19, -RZ, R9.H0_H0 ;  /* 0x20000009ff137230 */ /* 0x000fe40000004100 */
[----:B------:R-:W-:Y:S02]  /*39f0*/  FMUL.FTZ R64, R62, -1.4426950216293334961 ;  /* 0xbfb8aa3b3e407820 */ /* 0x000fe40000410000 */
[----:B------:R-:W1:Y:S01]  /*3a00*/  MUFU.EX2 R6, R6 ;  /* 0x0000000600067308 */ /* 0x000e620000000800 */
[----:B------:R-:W-:-:S07]  /*3a10*/  FMUL.FTZ R9, R19, -1.4426950216293334961 ;  /* 0xbfb8aa3b13097820 */ /* 0x000fce0000410000 */
[----:B------:R-:W2:Y:S01]  /*3a20*/  MUFU.EX2 R14, R14 ;  /* 0x0000000e000e7308 */ /* 0x000ea20000000800 */
[----:B0-----:R-:W-:-:S07]  /*3a30*/  FADD.FTZ R10, R10, 1 ;  /* 0x3f8000000a0a7421 */ /* 0x001fce0000010000 */
[----:B------:R-:W0:Y:S01]  /*3a40*/  MUFU.EX2 R17, R17 ;  /* 0x0000001100117308 */ /* 0x000e220000000800 */
[----:B-1----:R-:W-:-:S07]  /*3a50*/  FADD.FTZ R6, R6, 1 ;  /* 0x3f80000006067421 */ /* 0x002fce0000010000 */
[----:B------:R1:W3:Y:S01]  /*3a60*/  MUFU.EX2 R11, R9 ;  /* 0x00000009000b7308 */ /* 0x0002e20000000800 */
[----:B--2---:R-:W-:-:S07]  /*3a70*/  FADD.FTZ R14, R14, 1 ;  /* 0x3f8000000e0e7421 */ /* 0x004fce0000010000 */
[----:B------:R-:W2:Y:S01]  /*3a80*/  MUFU.EX2 R12, R12 ;  /* 0x0000000c000c7308 */ /* 0x000ea20000000800 */
[----:B-1----:R-:W-:Y:S01]  /*3a90*/  FADD.FTZ R9, R8, 1 ;  /* 0x3f80000008097421 */ /* 0x002fe20000010000 */
[----:B0-----:R-:W-:-:S06]  /*3aa0*/  FADD.FTZ R17, R17, 1 ;  /* 0x3f80000011117421 */ /* 0x001fcc0000010000 */
[----:B------:R-:W0:Y:S01]  /*3ab0*/  MUFU.EX2 R64, R64 ;  /* 0x0000004000407308 */ /* 0x000e220000000800 */
[----:B---3--:R-:W-:-:S07]  /*3ac0*/  FADD.FTZ R11, R11, 1 ;  /* 0x3f8000000b0b7421 */ /* 0x008fce0000010000 */
        /* <DEDUP_REMOVED lines=14> */
[----:B------:R-:W-:Y:S01]  /*3bb0*/  BAR.SYNC.DEFER_BLOCKING 0x0 ;  /* 0x0000000000007b1d */ /* 0x000fe20000010000 */
[----:B-1----:R-:W-:-:S04]  /*3bc0*/  FMUL.FTZ R13, R13, R14 ;  /* 0x0000000e0d0d7220 */ /* 0x002fc80000410000 */
[----:B------:R-:W-:-:S03]  /*3bd0*/  FMUL.FTZ R13, R13, R74 ;  /* 0x0000004a0d0d7220 */ /* 0x000fc60000410000 */
[----:B------:R-:W1:Y:S01]  /*3be0*/  LDC.64 R14, c[0x0][0x430] ;  /* 0x00010c00ff0e7b82 */ /* 0x000e620000000a00 */
[----:B------:R-:W3:Y:S01]  /*3bf0*/  MUFU.RCP R65, R12 ;  /* 0x0000000c00417308 */ /* 0x000ee20000001000 */
[----:B--2---:R-:W-:Y:S01]  /*3c00*/  FMUL.FTZ R7, R16, R17 ;  /* 0x0000001110077220 */ /* 0x004fe20000410000 */
[----:B------:R-:W-:-:S03]  /*3c10*/  F2FP.F16.F32.PACK_AB R6, R13, R6 ;  /* 0x000000060d06723e */ /* 0x000fc600000000ff */
[----:B------:R-:W-:-:S03]  /*3c20*/  FMUL.FTZ R7, R7, R76 ;  /* 0x0000004c07077220 */ /* 0x000fc60000410000 */
[----:B------:R-:W2:Y:S01]  /*3c30*/  MUFU.RCP R67, R64 ;  /* 0x0000004000437308 */ /* 0x000ea20000001000 */
[----:B0-----:R-:W-:Y:S01]  /*3c40*/  FMUL.FTZ R19, R19, R66 ;  /* 0x0000004213137220 */ /* 0x001fe20000410000 */
[----:B------:R-:W-:Y:S02]  /*3c50*/  F2FP.F16.F32.PACK_AB R7, R7, R8 ;  /* 0x000000080707723e */ /* 0x000fe400000000ff */
[----:B------:R-:W-:Y:S01]  /*3c60*/  PRMT R8, R6, 0x7632, R8 ;  /* 0x0000763206087816 */ /* 0x000fe20000000008 */
[----:B------:R-:W-:Y:S01]  /*3c70*/  FMUL.FTZ R19, R19, R78 ;  /* 0x0000004e13137220 */ /* 0x000fe20000410000 */
[----:B------:R-:W-:Y:S01]  /*3c80*/  PRMT R10, R7, 0x7632, R10 ;  /* 0x00007632070a7816 */ /* 0x000fe2000000000a */
[----:B---3--:R-:W-:-:S03]  /*3c90*/  FMUL.FTZ R60, R60, R65 ;  /* 0x000000413c3c7220 */ /* 0x008fc60000410000 */
[----:B------:R-:W-:Y:S01]  /*3ca0*/  F2FP.F16.F32.PACK_AB R18, R19, R18 ;  /* 0x000000121312723e */ /* 0x000fe200000000ff */
[----:B------:R-:W-:Y:S01]  /*3cb0*/  STS.U16 [R0], R6 ;  /* 0x0000000600007388 */ /* 0x000fe20000000400 */
[----:B------:R-:W-:Y:S02]  /*3cc0*/  FMUL.FTZ R60, R60, R79 ;  /* 0x0000004f3c3c7220 */ /* 0x000fe40000410000 */
[----:B------:R-:W-:Y:S01]  /*3cd0*/  PRMT R12, R18, 0x7632, R12 ;  /* 0x00007632120c7816 */ /* 0x000fe2000000000c */
[----:B------:R-:W-:Y:S01]  /*3ce0*/  STS.U16 [R0+0x2], R8 ;  /* 0x0000020800007388 */ /* 0x000fe20000000400 */
[----:B-1----:R-:W-:-:S04]  /*3cf0*/  IMAD.WIDE.U32 R4, R14, UR18, R4 ;  /* 0x000000120e047c25 */ /* 0x002fc8000f8e0004 */
[----:B--2---:R-:W-:Y:S01]  /*3d00*/  FMUL.FTZ R9, R62, R67 ;  /* 0x000000433e097220 */ /* 0x004fe20000410000 */
[----:B------:R-:W-:Y:S01]  /*3d10*/  STS.U16 [R0+0x4], R7 ;  /* 0x0000040700007388 */ /* 0x000fe20000000400 */
[----:B------:R-:W-:Y:S02]  /*3d20*/  IMAD R5, R15, UR18, R5 ;  /* 0x000000120f057c24 */ /* 0x000fe4000f8e0205 */
[----:B------:R-:W-:Y:S01]  /*3d30*/  FMUL.FTZ R9, R9, R80 ;  /* 0x0000005009097220 */ /* 0x000fe20000410000 */
[----:B------:R-:W-:Y:S04]  /*3d40*/  STS.U16 [R0+0x6], R10 ;  /* 0x0000060a00007388 */ /* 0x000fe80000000400 */
[----:B------:R-:W-:Y:S01]  /*3d50*/  F2FP.F16.F32.PACK_AB R9, R9, R60 ;  /* 0x0000003c0909723e */ /* 0x000fe200000000ff */
[----:B------:R-:W-:Y:S03]  /*3d60*/  STS.U16 [R0+0x8], R18 ;  /* 0x0000081200007388 */ /* 0x000fe60000000400 */
[C---:B------:R-:W-:Y:S01]  /*3d70*/  PRMT R13, R9.reuse, 0x7610, R13 ;  /* 0x00007610090d7816 */ /* 0x040fe2000000000d */
[----:B------:R-:W-:Y:S01]  /*3d80*/  STS.U16 [R0+0xa], R12 ;  /* 0x00000a0c00007388 */ /* 0x000fe20000000400 */
[----:B------:R-:W-:-:S03]  /*3d90*/  PRMT R16, R9, 0x7632, R16 ;  /* 0x0000763209107816 */ /* 0x000fc60000000010 */
        /* <DEDUP_REMOVED lines=48> */
.L_x_4521:
        /* <DEDUP_REMOVED lines=14> */
.L_x_5131:


//--------------------- .text._Z25selective_scan_fwd_kernelI32Selective_Scan_fwd_kernel_traitsILi32ELi8ELi1ELb0ELb1ELb1ELb0EN3c104HalfEfEEv13SSMParamsBase --------------------------
	.section	.text._Z25selective_scan_fwd_kernelI32Selective_Scan_fwd_kernel_traitsILi32ELi8ELi1ELb0ELb1ELb1ELb0EN3c104HalfEfEEv13SSMParamsBase,"ax",@progbits
	.align	128
        .global         _Z25selective_scan_fwd_kernelI32Selective_Scan_fwd_kernel_traitsILi32ELi8ELi1ELb0ELb1ELb1ELb0EN3c104HalfEfEEv13SSMParamsBase
        .type           _Z25selective_scan_fwd_kernelI32Selective_Scan_fwd_kernel_traitsILi32ELi8ELi1ELb0ELb1ELb1ELb0EN3c104HalfEfEEv13SSMParamsBase,@function
        .size           _Z25selective_scan_fwd_kernelI32Selective_Scan_fwd_kernel_traitsILi32ELi8ELi1ELb0ELb1ELb1ELb0EN3c104HalfEfEEv13SSMParamsBase,(.L_x_5132 - _Z25selective_scan_fwd_kernelI32Selective_Scan_fwd_kernel_traitsILi32ELi8ELi1ELb0ELb1ELb1ELb0EN3c104HalfEfEEv13SSMParamsBase)
        .other          _Z25selective_scan_fwd_kernelI32Selective_Scan_fwd_kernel_traitsILi32ELi8ELi1ELb0ELb1ELb1ELb0EN3c104HalfEfEEv13SSMParamsBase,@"STO_CUDA_ENTRY STV_DEFAULT"
_Z25selective_scan_fwd_kernelI32Selective_Scan_fwd_kernel_traitsILi32ELi8ELi1ELb0ELb1ELb1ELb0EN3c104HalfEfEEv13SSMParamsBase:
.text._Z25selective_scan_fwd_kernelI32Selective_Scan_fwd_kernel_traitsILi32ELi8ELi1ELb0ELb1ELb1ELb0EN3c104HalfEfEEv13SSMParamsBase:
        /* <DEDUP_REMOVED lines=27> */
[----:B------:R3:W0:Y:S03]  /*01b0*/  F2I.FTZ.U32.TRUNC.NTZ R7, R6 ;  /* 0x0000000600077305 */ /* 0x000626000021f000 */
[----:B------:R2:W5:Y:S01]  /*01c0*/  @P1 LDG.E R30, desc[UR18][R4.64] ;  /* 0x00000012041e1981 */ /* 0x000562000c1e1900 */
[----:B----4-:R-:W-:Y:S01]  /*01d0*/  IABS R2, R17 ;  /* 0x0000001100027213 */ /* 0x010fe20000000000 */
[----:B---3--:R-:W-:Y:S01]  /*01e0*/  IMAD.MOV.U32 R6, RZ, RZ, RZ ;  /* 0x000000ffff067224 */ /* 0x008fe200078e00ff */
[----:B0-----:R-:W-:-:S05]  /*01f0*/  IADD3 R10, PT, PT, RZ, -R7, RZ ;  /* 0x80000007ff0a7210 */ /* 0x001fca0007ffe0ff */
[----:B------:R-:W-:Y:S02]  /*0200*/  IMAD R3, R10, R9, RZ ;  /* 0x000000090a037224 */ /* 0x000fe400078e02ff */
[----:B------:R-:W0:Y:S02]  /*0210*/  LDC.64 R10, c[0x0][0x448] ;  /* 0x00011200ff0a7b82 */ /* 0x000e240000000a00 */
[----:B------:R-:W-:-:S06]  /*0220*/  IMAD.HI.U32 R7, R7, R3, R6 ;  /* 0x0000000307077227 */ /* 0x000fcc00078e0006 */
[----:B------:R-:W-:-:S05]  /*0230*/  IMAD.HI.U32 R7, R7, R2, RZ ;  /* 0x0000000207077227 */ /* 0x000fca00078e00ff */
[----:B------:R-:W-:-:S05]  /*0240*/  IADD3 R0, PT, PT, -R7, RZ, RZ ;  /* 0x000000ff07007210 */ /* 0x000fca0007ffe1ff */
[----:B------:R-:W-:-:S05]  /*0250*/  IMAD R0, R9, R0, R2 ;  /* 0x0000000009007224 */ /* 0x000fca00078e0202 */
[----:B------:R-:W-:-:S13]  /*0260*/  ISETP.GT.U32.AND P1, PT, R9, R0, PT ;  /* 0x000000000900720c */ /* 0x000fda0003f24070 */
[----:B------:R-:W-:-:S05]  /*0270*/  @!P1 IMAD.IADD R0, R0, 0x1, -R9 ;  /* 0x0000000100009824 */ /* 0x000fca00078e0a09 */
[----:B------:R-:W-:Y:S02]  /*0280*/  ISETP.GE.U32.AND P0, PT, R0, R9, PT ;  /* 0x000000090000720c */ /* 0x000fe40003f06070 */
[----:B------:R-:W-:Y:S02]  /*0290*/  LOP3.LUT R0, R17, R8, RZ, 0x3c, !PT ;  /* 0x0000000811007212 */ /* 0x000fe400078e3cff */
[----:B------:R-:W-:Y:S02]  /*02a0*/  @!P1 IADD3 R7, PT, PT, R7, 0x1, RZ ;  /* 0x0000000107079810 */ /* 0x000fe40007ffe0ff */
[----:B------:R-:W-:Y:S02]  /*02b0*/  ISETP.GE.AND P2, PT, R0, RZ, PT ;  /* 0x000000ff0000720c */ /* 0x000fe40003f46270 */
[----:B------:R-:W-:-:S05]  /*02c0*/  ISETP.NE.AND P1, PT, R8, RZ, PT ;  /* 0x000000ff0800720c */ /* 0x000fca0003f25270 */
[----:B------:R-:W-:-:S05]  /*02d0*/  @P0 VIADD R7, R7, 0x1 ;  /* 0x0000000107070836 */ /* 0x000fca0000000000 */
[----:B------:R-:W-:-:S04]  /*02e0*/  MOV R0, R7 ;  /* 0x0000000700007202 */ /* 0x000fc80000000f00 */
[----:B------:R-:W-:Y:S02]  /*02f0*/  @!P2 IADD3 R0, PT, PT, -R0, RZ, RZ ;  /* 0x000000ff0000a210 */ /* 0x000fe40007ffe1ff */
[----:B------:R-:W-:Y:S02]  /*0300*/  @!P1 LOP3.LUT R0, RZ, R8, RZ, 0x33, !PT ;  /* 0x00000008ff009212 */ /* 0x000fe400078e33ff */
[----:B------:R-:W3:Y:S01]  /*0310*/  LDC.64 R8, c[0x0][0x468] ;  /* 0x00011a00ff087b82 */ /* 0x000ee20000000a00 */
[----:B------:R-:W-:Y:S01]  /*0320*/  ISETP.GE.AND P0, PT, R21, 0x1, PT ;  /* 0x000000011500780c */ /* 0x000fe20003f06270 */
[----:B------:R-:W-:Y:S02]  /*0330*/  UIMAD.WIDE.U32 UR4, UR20, UR8, URZ ;  /* 0x00000008140472a5 */ /* 0x000fe4000f8e00ff */
[----:B------:R-:W-:Y:S02]  /*0340*/  UIMAD.WIDE.U32 UR6, UR20, UR12, URZ ;  /* 0x0000000c140672a5 */ /* 0x000fe4000f8e00ff */
[----:B------:R-:W-:-:S02]  /*0350*/  UIMAD UR8, UR20, UR9, UR5 ;  /* 0x00000009140872a4 */ /* 0x000fc4000f8e0205 */
[----:B------:R-:W-:Y:S01]  /*0360*/  UIMAD UR9, UR20, UR13, UR7 ;  /* 0x0000000d140972a4 */ /* 0x000fe2000f8e0207 */
[----:B------:R-:W-:Y:S01]  /*0370*/  MOV R2, UR4 ;  /* 0x0000000400027c02 */ /* 0x000fe20008000f00 */
[----:B------:R-:W-:Y:S01]  /*0380*/  IMAD.U32 R3, RZ, RZ, UR5 ;  /* 0x00000005ff037e24 */ /* 0x000fe2000f8e00ff */
[----:B------:R-:W-:Y:S01]  /*0390*/  UIMAD.WIDE.U32 UR4, UR20, UR16, URZ ;  /* 0x00000010140472a5 */ /* 0x000fe2000f8e00ff */
[----:B------:R-:W-:Y:S01]  /*03a0*/  IMAD.U32 R3, RZ, RZ, UR8 ;  /* 0x00000008ff037e24 */ /* 0x000fe2000f8e00ff */
[----:B------:R-:W-:Y:S01]  /*03b0*/  MOV R7, UR7 ;  /* 0x0000000700077c02 */ /* 0x000fe20008000f00 */
[----:B------:R-:W-:Y:S01]  /*03c0*/  IMAD.U32 R6, RZ, RZ, UR6 ;  /* 0x00000006ff067e24 */ /* 0x000fe2000f8e00ff */
[----:B------:R-:W-:Y:S01]  /*03d0*/  UIMAD UR8, UR20, UR17, UR5 ;  /* 0x00000011140872a4 */ /* 0x000fe2000f8e0205 */
[----:B--2---:R-:W-:Y:S01]  /*03e0*/  IMAD.U32 R5, RZ, RZ, UR9 ;  /* 0x00000009ff057e24 */ /* 0x004fe2000f8e00ff */
[----:B01----:R-:W-:Y:S10]  /*03f0*/  @!P0 EXIT ;  /* 0x000000000000894d */ /* 0x003ff40003800000 */
[----:B------:R-:W0:Y:S01]  /*0400*/  LDCU.64 UR6, c[0x0][0x3d0] ;  /* 0x00007a00ff0677ac */ /* 0x000e220008000a00 */
[----:B------:R-:W1:Y:S01]  /*0410*/  LDC.64 R54, c[0x0][0x3e8] ;  /* 0x0000fa00ff367b82 */ /* 0x000e620000000a00 */
[----:B------:R-:W2:Y:S01]  /*0420*/  S2R R29, SR_TID.X ;  /* 0x00000000001d7919 */ /* 0x000ea20000002100 */
[C---:B------:R-:W-:Y:S01]  /*0430*/  IMAD.WIDE.U32 R2, R17.reuse, UR10, R2 ;  /* 0x0000000a11027c25 */ /* 0x040fe2000f8e0002 */
[----:B------:R-:W-:Y:S01]  /*0440*/  SHF.R.S32.HI R15, RZ, 0x1f, R0 ;  /* 0x0000001fff0f7819 */ /* 0x000fe20000011400 */
[----:B------:R-:W-:Y:S01]  /*0450*/  UMOV UR5, UR8 ;  /* 0x0000000800057c82 */ /* 0x000fe20008000000 */
[----:B------:R-:W-:Y:S01]  /*0460*/  MOV R4, R6 ;  /* 0x0000000600047202 */ /* 0x000fe20000000f00 */
[----:B------:R-:W-:Y:S01]  /*0470*/  IMAD R42, R17, UR11, R3 ;  /* 0x0000000b112a7c24 */ /* 0x000fe2000f8e0203 */
[C---:B------:R-:W-:Y:S01]  /*0480*/  LEA R32, P0, R2.reuse, R32, 0x1 ;  /* 0x0000002002207211 */ /* 0x040fe200078008ff */
[----:B------:R-:W4:Y:S01]  /*0490*/  LDC.64 R22, c[0x0][0x428] ;  /* 0x00010a00ff167b82 */ /* 0x000f220000000a00 */
[----:B------:R-:W-:Y:S01]  /*04a0*/  IMAD R3, R15, R52, RZ ;  /* 0x000000340f037224 */ /* 0x000fe200078e02ff */
[----:B------:R-:W1:Y:S01]  /*04b0*/  LDCU.U8 UR9, c[0x0][0x39e] ;  /* 0x000073c0ff0977ac */ /* 0x000e620008000000 */
[----:B------:R-:W-:Y:S01]  /*04c0*/  LEA.HI.X R42, R2, R33, R42, 0x1, P0 ;  /* 0x00000021022a7211 */ /* 0x000fe200000f0c2a */
[----:B------:R-:W-:-:S04]  /*04d0*/  IMAD.WIDE.U32 R4, R17, UR14, R4 ;  /* 0x0000000e11047c25 */ /* 0x000fc8000f8e0004 */
[----:B------:R-:W2:Y:S01]  /*04e0*/  LDC R16, c[0x0][0x384] ;  /* 0x0000e100ff107b82 */ /* 0x000ea20000000800 */
[----:B------:R-:W-:Y:S01]  /*04f0*/  IMAD R53, R0, R53, R3 ;  /* 0x0000003500357224 */ /* 0x000fe200078e0203 */
[----:B---3--:R-:W-:Y:S01]  /*0500*/  LEA R33, P0, R4, R8, 0x1 ;  /* 0x0000000804217211 */ /* 0x008fe200078008ff */
[----:B------:R-:W-:Y:S01]  /*0510*/  IMAD.WIDE.U32 R2, R0, R52, UR4 ;  /* 0x0000000400027e25 */ /* 0x000fe2000f8e0034 */
[----:B0-----:R-:W-:Y:S01]  /*0520*/  UIMAD.WIDE.U32 UR4, UR20, UR6, URZ ;  /* 0x00000006140472a5 */ /* 0x001fe2000f8e00ff */
[----:B------:R-:W0:Y:S02]  /*0530*/  LDCU UR6, c[0x0][0x38c] ;  /* 0x00007180ff0677ac */ /* 0x000e240008000800 */
[----:B------:R-:W-:Y:S01]  /*0540*/  IMAD.IADD R53, R3, 0x1, R53 ;  /* 0x0000000103357824 */ /* 0x000fe200078e0235 */
[----:B------:R-:W3:Y:S01]  /*0550*/  LDC.64 R24, c[0x0][0x420] ;  /* 0x00010800ff187b82 */ /* 0x000ee20000000a00 */
[----:B------:R-:W-:Y:S01]  /*0560*/  LEA R52, P1, R2, R10, 0x1 ;  /* 0x0000000a02347211 */ /* 0x000fe200078208ff */
[----:B------:R-:W-:Y:S01]  /*0570*/  UIMAD UR5, UR20, UR7, UR5 ;  /* 0x00000007140572a4 */ /* 0x000fe2000f8e0205 */
[----:B-1----:R-:W-:-:S02]  /*0580*/  IMAD R15, R15, R54, RZ ;  /* 0x000000360f0f7224 */ /* 0x002fc400078e02ff */
[C---:B------:R-:W-:Y:S01]  /*0590*/  IMAD R43, R17.reuse, UR15, R5 ;  /* 0x0000000f112b7c24 */ /* 0x040fe2000f8e0205 */
[----:B------:R-:W-:Y:S01]  /*05a0*/  LEA.HI.X R53, R2, R11, R53, 0x1, P1 ;  /* 0x0000000b02357211 */ /* 0x000fe200008f0c35 */
[----:B------:R-:W-:Y:S01]  /*05b0*/  IMAD R55, R0, R55, R15 ;  /* 0x0000003700377224 */ /* 0x000fe200078e020f */
[----:B------:R-:W1:Y:S01]  /*05c0*/  LDC.64 R18, c[0x0][0x450] ;  /* 0x00011400ff127b82 */ /* 0x000e620000000a00 */
[----:B----4-:R-:W-:Y:S01]  /*05d0*/  IMAD.WIDE.U32 R12, R17, R22, RZ ;  /* 0x00000016110c7225 */ /* 0x010fe200078e00ff */
[----:B------:R-:W-:-:S03]  /*05e0*/  LEA.HI.X R43, R4, R9, R43, 0x1, P0 ;  /* 0x00000009042b7211 */ /* 0x000fc600000f0c2b */
[----:B------:R-:W-:-:S03]  /*05f0*/  IMAD.WIDE.U32 R2, R0, R54, UR4 ;  /* 0x0000000400027e25 */ /* 0x000fc6000f8e0036 */
[----:B------:R-:W4:Y:S01]  /*0600*/  LDC.64 R26, c[0x0][0x3a0] ;  /* 0x0000e800ff1a7b82 */ /* 0x000f220000000a00 */
[----:B--2---:R-:W-:Y:S01]  /*0610*/  IMAD R0, R16, UR20, R17 ;  /* 0x0000001410007c24 */ /* 0x004fe2000f8e0211 */
[----:B------:R-:W-:Y:S01]  /*0620*/  IADD3 R55, PT, PT, R3, R55, RZ ;  /* 0x0000003703377210 */ /* 0x000fe20007ffe0ff */
[----:B------:R-:W-:Y:S01]  /*0630*/  IMAD R13, R17, R23, R13 ;  /* 0x00000017110d7224 */ /* 0x000fe200078e020d */
[----:B0-----:R-:W-:Y:S01]  /*0640*/  UISETP.LT.AND UP0, UPT, UR6, 0x1, UPT ;  /* 0x000000010600788c */ /* 0x001fe2000bf01270 */
[----:B------:R-:W-:-:S03]  /*0650*/  IMAD R0, R0, R21, RZ ;  /* 0x0000001500007224 */ /* 0x000fc600078e02ff */
[----:B------:R-:W0:Y:S01]  /*0660*/  LDC.64 R34, c[0x0][0x440] ;  /* 0x00011000ff227b82 */ /* 0x000e220000000a00 */
[----:B---3--:R-:W-:Y:S01]  /*0670*/  IMAD.WIDE.U32 R4, R24, UR20, R12 ;  /* 0x0000001418047c25 */ /* 0x008fe2000f8e000c */
[----:B------:R-:W-:-:S03]  /*0680*/  USEL UR4, UR6, 0x1, !UP0 ;  /* 0x0000000106047887 */ /* 0x000fc6000c000000 */
[----:B------:R-:W-:Y:S01]  /*0690*/  IMAD R24, R0, UR6, RZ ;  /* 0x0000000600187c24 */ /* 0x000fe2000f8e02ff */
[----:B------:R-:W-:Y:S01]  /*06a0*/  SHF.L.U32 R0, R29, 0x3, RZ ;  /* 0x000000031d007819 */ /* 0x000fe200000006ff */
[----:B------:R-:W-:Y:S01]  /*06b0*/  UIADD3 UR7, UPT, UPT, -UR4, URZ, URZ ;  /* 0x000000ff04077290 */ /* 0x000fe2000fffe1ff */
[----:B------:R-:W2:Y:S01]  /*06c0*/  LDC.64 R10, c[0x0][0x3a8] ;  /* 0x0000ea00ff0a7b82 */ /* 0x000ea20000000a00 */
[----:B-1----:R-:W-:Y:S02]  /*06d0*/  LEA R54, P0, R2, R18, 0x1 ;  /* 0x0000001202367211 */ /* 0x002fe400078008ff */
[C---:B------:R-:W-:Y:S01]  /*06e0*/  VIADD R36, R0.reuse, 0x3 ;  /* 0x0000000300247836 */ /* 0x040fe20000000000 */
[C---:B------:R-:W-:Y:S01]  /*06f0*/  IADD3 R37, PT, PT, R0.reuse, 0x4, RZ ;  /* 0x0000000400257810 */ /* 0x040fe20007ffe0ff */
[----:B------:R-:W-:Y:S01]  /*0700*/  VIADD R38, R0, 0x5 ;  /* 0x0000000500267836 */ /* 0x000fe20000000000 */
[----:B------:R-:W-:Y:S01]  /*0710*/  LEA.HI.X R55, R2, R19, R55, 0x1, P0 ;  /* 0x0000001302377211 */ /* 0x000fe200000f0c37 */
[C---:B------:R-:W-:Y:S01]  /*0720*/  VIADD R40, R0.reuse, 0x7 ;  /* 0x0000000700287836 */ /* 0x040fe20000000000 */
[----:B------:R-:W1:Y:S01]  /*0730*/  LDC.64 R8, c[0x0][0x3e0] ;  /* 0x0000f800ff087b82 */ /* 0x000e620000000a00 */
[C---:B------:R-:W-:Y:S01]  /*0740*/  LOP3.LUT R2, R0.reuse, 0x1f00, RZ, 0xc0, !PT ;  /* 0x00001f0000027812 */ /* 0x040fe200078ec0ff */
[----:B----4-:R-:W-:Y:S01]  /*0750*/  IMAD.WIDE.U32 R14, R17, R26, RZ ;  /* 0x0000001a110e7225 */ /* 0x010fe200078e00ff */
[----:B------:R-:W-:-:S02]  /*0760*/  IADD3 R39, PT, PT, R0, 0x6, RZ ;  /* 0x0000000600277810 */ /* 0x000fc40007ffe0ff */
[----:B------:R-:W-:Y:S01]  /*0770*/  LOP3.LUT R41, R2, 0x1f, R29, 0xf8, !PT ;  /* 0x0000001f02297812 */ /* 0x000fe200078ef81d */
[----:B------:R-:W-:Y:S02]  /*0780*/  IMAD R27, R17, R27, R15 ;  /* 0x0000001b111b7224 */ /* 0x000fe400078e020f */
[----:B------:R-:W3:Y:S01]  /*0790*/  LDC.64 R6, c[0x0][0x3c0] ;  /* 0x0000f000ff067b82 */ /* 0x000ee20000000a00 */
[C---:B0-----:R-:W-:Y:S01]  /*07a0*/  LEA R28, P1, R14.reuse, R34, 0x2 ;  /* 0x000000220e1c7211 */ /* 0x041fe200078210ff */
[C---:B------:R-:W-:Y:S01]  /*07b0*/  IMAD.WIDE.U32 R2, R41.reuse, 0x2, RZ ;  /* 0x0000000229027825 */ /* 0x040fe200078e00ff */
[----:B------:R-:W-:Y:S02]  /*07c0*/  LOP3.LUT R44, R41, 0x20, RZ, 0xfc, !PT ;  /* 0x00000020292c7812 */ /* 0x000fe400078efcff */
[----:B------:R-:W-:Y:S01]  /*07d0*/  LEA.HI.X R27, R14, R35, R27, 0x2, P1 ;  /* 0x000000230e1b7211 */ /* 0x000fe200008f141b */
[----:B------:R-:W-:Y:S01]  /*07e0*/  IMAD R26, R25, UR20, R5 ;  /* 0x00000014191a7c24 */ /* 0x000fe2000f8e0205 */
[----:B------:R-:W-:Y:S01]  /*07f0*/  IADD3 R35, PT, PT, R0, 0x2, RZ ;  /* 0x0000000200237810 */ /* 0x000fe20007ffe0ff */
[----:B------:R-:W-:Y:S01]  /*0800*/  IMAD.MOV.U32 R25, RZ, RZ, RZ ;  /* 0x000000ffff197224 */ /* 0x000fe200078e00ff */
[----:B--2---:R-:W-:Y:S01]  /*0810*/  SHF.L.U64.HI R11, R10, 0x2, R11 ;  /* 0x000000020a0b7819 */ /* 0x004fe2000001020b */
[----:B------:R-:W-:Y:S01]  /*0820*/  VIADD R34, R0, 0x1 ;  /* 0x0000000100227836 */ /* 0x000fe20000000000 */
[----:B------:R-:W-:-:S02]  /*0830*/  LOP3.LUT R45, R41, 0x40, RZ, 0xfc, !PT ;  /* 0x00000040292d7812 */ /* 0x000fc400078efcff */
[C---:B------:R-:W-:Y:S02]  /*0840*/  LOP3.LUT R46, R41.reuse, 0x60, RZ, 0xfc, !PT ;  /* 0x00000060292e7812 */ /* 0x040fe400078efcff */
[C---:B------:R-:W-:Y:S02]  /*0850*/  LOP3.LUT R47, R41.reuse, 0x80, RZ, 0xfc, !PT ;  /* 0x00000080292f7812 */ /* 0x040fe400078efcff */
[----:B-1----:R-:W-:Y:S02]  /*0860*/  SHF.L.U64.HI R9, R8, 0x1, R9 ;  /* 0x0000000108097819 */ /* 0x002fe40000010209 */
[C---:B------:R-:W-:Y:S02]  /*0870*/  LOP3.LUT R48, R41.reuse, 0xa0, RZ, 0xfc, !PT ;  /* 0x000000a029307812 */ /* 0x040fe400078efcff */
[C---:B------:R-:W-:Y:S02]  /*0880*/  LOP3.LUT R49, R41.reuse, 0xc0, RZ, 0xfc, !PT ;  /* 0x000000c029317812 */ /* 0x040fe400078efcff */
[----:B------:R-:W-:-:S02]  /*0890*/  LOP3.LUT R50, R41, 0xe0, RZ, 0xfc, !PT ;  /* 0x000000e029327812 */ /* 0x000fc400078efcff */
[----:B---3--:R-:W-:Y:S02]  /*08a0*/  SHF.L.U64.HI R7, R6, 0x1, R7 ;  /* 0x0000000106077819 */ /* 0x008fe40000010207 */
[----:B------:R-:W-:-:S07]  /*08b0*/  LOP3.LUT R51, R2, 0x100, RZ, 0xfc, !PT ;  /* 0x0000010002337812 */ /* 0x000fce00078efcff */
.L_x_4542:
        /* <DEDUP_REMOVED lines=21> */
[----:B------:R-:W-:Y:S02]  /*0a10*/  P2R R113, PR, RZ, 0x20 ;  /* 0x00000020ff717803 */ /* 0x000fe40000000000 */
        /* <DEDUP_REMOVED lines=8> */
[----:B------:R-:W4:Y:S04]  /*0aa0*/  @!P2 LDG.E.U16 R20, desc[UR18][R14.64+0x100] ;  /* 0x000100120e14a981 */ /* 0x000f28000c1e1500 */
[----:B------:R-:W4:Y:S04]  /*0ab0*/  @!P3 LDG.E.U16 R23, desc[UR18][R14.64+0x140] ;  /* 0x000140120e17b981 */ /* 0x000f28000c1e1500 */
[----:B------:R-:W4:Y:S04]  /*0ac0*/  @!P4 LDG.E.U16 R68, desc[UR18][R14.64+0x180] ;  /* 0x000180120e44c981 */ /* 0x000f28000c1e1500 */
[----:B------:R0:W4:Y:S01]  /*0ad0*/  @!P5 LDG.E.U16 R69, desc[UR18][R14.64+0x1c0] ;  /* 0x0001c0120e45d981 */ /* 0x000122000c1e1500 */
[----:B------:R-:W1:Y:S01]  /*0ae0*/  S2UR UR5, SR_CgaCtaId ;  /* 0x00000000000579c3 */ /* 0x000e620000008800 */
[----:B------:R-:W-:Y:S01]  /*0af0*/  UMOV UR4, 0x400 ;  /* 0x0000040000047882 */ /* 0x000fe20000000000 */
[----:B------:R-:W-:Y:S01]  /*0b00*/  PRMT R71, RZ, 0x7610, R71 ;  /* 0x00007610ff477816 */ /* 0x000fe20000000047 */
[----:B------:R-:W0:Y:S01]  /*0b10*/  S2R R58, SR_LANEID ;  /* 0x00000000003a7919 */ /* 0x000e220000000000 */
[----:B-1----:R-:W-:Y:S01]  /*0b20*/  ULEA UR4, UR5, UR4, 0x18 ;  /* 0x0000000405047291 */ /* 0x002fe2000f8ec0ff */
[C---:B0-----:R-:W-:Y:S01]  /*0b30*/  IADD3 R21, PT, PT, R58.reuse, 0x20, RZ ;  /* 0x000000203a157810 */ /* 0x041fe20007ffe0ff */
[C---:B------:R-:W-:Y:S01]  /*0b40*/  VIADD R61, R58.reuse, 0x40 ;  /* 0x000000403a3d7836 */ /* 0x040fe20000000000 */
[C---:B------:R-:W-:Y:S01]  /*0b50*/  IADD3 R63, PT, PT, R58.reuse, 0x60, RZ ;  /* 0x000000603a3f7810 */ /* 0x040fe20007ffe0ff */
[C---:B------:R-:W-:Y:S01]  /*0b60*/  VIADD R15, R58.reuse, 0x80 ;  /* 0x000000803a0f7836 */ /* 0x040fe20000000000 */
[-C--:B------:R-:W-:Y:S01]  /*0b70*/  LEA.HI.SX32 R21, R21, R58.reuse, 0x1b ;  /* 0x0000003a15157211 */ /* 0x080fe200078fdaff */
[C---:B------:R-:W-:Y:S01]  /*0b80*/  IMAD.SHL.U32 R14, R58.reuse, 0x8, RZ ;  /* 0x000000083a0e7824 */ /* 0x040fe200078e00ff */
[----:B------:R-:W-:-:S02]  /*0b90*/  LEA.HI.SX32 R59, R58, R58, 0x1b ;  /* 0x0000003a3a3b7211 */ /* 0x000fc400078fdaff */
[-C--:B------:R-:W-:Y:S01]  /*0ba0*/  LEA.HI.SX32 R62, R63, R58.reuse, 0x1b ;  /* 0x0000003a3f3e7211 */ /* 0x080fe200078fdaff */
[C---:B------:R-:W-:Y:S01]  /*0bb0*/  VIADD R63, R58.reuse, 0xc0 ;  /* 0x000000c03a3f7836 */ /* 0x040fe20000000000 */
[----:B------:R-:W-:Y:S02]  /*0bc0*/  LEA R60, R21, UR4, 0x1 ;  /* 0x00000004153c7c11 */ /* 0x000fe4000f8e08ff */
[C---:B------:R-:W-:Y:S02]  /*0bd0*/  IADD3 R21, PT, PT, R58.reuse, 0xa0, RZ ;  /* 0x000000a03a157810 */ /* 0x040fe40007ffe0ff */
[----:B------:R-:W-:Y:S02]  /*0be0*/  LEA.HI.SX32 R61, R61, R58, 0x1b ;  /* 0x0000003a3d3d7211 */ /* 0x000fe400078fdaff */
[----:B------:R-:W-:Y:S02]  /*0bf0*/  IADD3 R67, PT, PT, R58, 0xe0, RZ ;  /* 0x000000e03a437810 */ /* 0x000fe40007ffe0ff */
[----:B------:R-:W-:-:S02]  /*0c00*/  LEA R59, R59, UR4, 0x1 ;  /* 0x000000043b3b7c11 */ /* 0x000fc4000f8e08ff */
        /* <DEDUP_REMOVED lines=8> */
[----:B------:R-:W-:Y:S02]  /*0c90*/  LEA.HI.SX32 R67, R14, R14, 0x1b ;  /* 0x0000000e0e437211 */ /* 0x000fe400078fdaff */
[----:B------:R-:W-:Y:S02]  /*0ca0*/  LEA R65, R65, UR4, 0x1 ;  /* 0x0000000441417c11 */ /* 0x000fe4000f8e08ff */
[----:B------:R-:W-:Y:S02]  /*0cb0*/  LEA R66, R66, UR4, 0x1 ;  /* 0x0000000442427c11 */ /* 0x000fe4000f8e08ff */
[----:B------:R-:W-:-:S02]  /*0cc0*/  LEA R67, R67, UR4, 0x1 ;  /* 0x0000000443437c11 */ /* 0x000fc4000f8e08ff */
[----:B------:R-:W-:Y:S02]  /*0cd0*/  PRMT R70, RZ, 0x7610, R70 ;  /* 0x00007610ff467816 */ /* 0x000fe40000000046 */
[----:B------:R-:W-:Y:S02]  /*0ce0*/  PRMT R72, RZ, 0x7610, R72 ;  /* 0x00007610ff487816 */ /* 0x000fe40000000048 */
[----:B------:R-:W-:Y:S01]  /*0cf0*/  PRMT R73, RZ, 0x7610, R73 ;  /* 0x00007610ff497816 */ /* 0x000fe20000000049 */
[----:B--2---:R-:W-:Y:S04]  /*0d00*/  STS.U16 [R59], R16 ;  /* 0x000000103b007388 */ /* 0x004fe80000000400 */
[----:B---3--:R-:W-:Y:S04]  /*0d10*/  STS.U16 [R60+0x40], R17 ;  /* 0x000040113c007388 */ /* 0x008fe80000000400 */
[----:B----4-:R-:W-:Y:S04]  /*0d20*/  STS.U16 [R61+0x80], R18 ;  /* 0x000080123d007388 */ /* 0x010fe80000000400 */
[----:B------:R-:W-:Y:S04]  /*0d30*/  STS.U16 [R62+0xc0], R19 ;  /* 0x0000c0133e007388 */ /* 0x000fe80000000400 */
        /* <DEDUP_REMOVED lines=19> */
[----:B------:R-:W-:-:S03]  /*0e70*/  ISETP.NE.AND P6, PT, R113, RZ, PT ;  /* 0x000000ff7100720c */ /* 0x000fc60003fc5270 */
        /* <DEDUP_REMOVED lines=75> */
.L_x_4523:
[----:B------:R-:W-:Y:S05]  /*1330*/  BSYNC.RECONVERGENT B0 ;  /* 0x0000000000007941 */ /* 0x000fea0003800200 */
.L_x_4522:
        /* <DEDUP_REMOVED lines=37> */
.L_x_4525:
[----:B------:R-:W-:Y:S05]  /*1590*/  BSYNC.RECONVERGENT B0 ;  /* 0x0000000000007941 */ /* 0x000fea0003800200 */
.L_x_4524:
        /* <DEDUP_REMOVED lines=35> */
.L_x_4527:
[----:B------:R-:W-:Y:S05]  /*17d0*/  BSYNC.RECONVERGENT B0 ;  /* 0x0000000000007941 */ /* 0x000fea0003800200 */
.L_x_4526:
        /* <DEDUP_REMOVED lines=38> */
.L_x_4529:
[----:B------:R-:W-:Y:S05]  /*1a40*/  BSYNC.RECONVERGENT B0 ;  /* 0x0000000000007941 */ /* 0x000fea0003800200 */
.L_x_4528:
        /* <DEDUP_REMOVED lines=32> */
.L_x_4531:
[----:B------:R-:W-:Y:S05]  /*1c50*/  BSYNC.RECONVERGENT B0 ;  /* 0x0000000000007941 */ /* 0x000fea0003800200 */
.L_x_4530:
        /* <DEDUP_REMOVED lines=32> */
.L_x_4533:
[----:B------:R-:W-:Y:S05]  /*1e60*/  BSYNC.RECONVERGENT B0 ;  /* 0x0000000000007941 */ /* 0x000fea0003800200 */
.L_x_4532:
        /* <DEDUP_REMOVED lines=32> */
.L_x_4535:
[----:B------:R-:W-:Y:S05]  /*2070*/  BSYNC.RECONVERGENT B0 ;  /* 0x0000000000007941 */ /* 0x000fea0003800200 */
.L_x_4534:
        /* <DEDUP_REMOVED lines=32> */
.L_x_4537:
[----:B------:R-:W-:Y:S05]  /*2280*/  BSYNC.RECONVERGENT B0 ;  /* 0x0000000000007941 */ /* 0x000fea0003800200 */
.L_x_4536:
        /* <DEDUP_REMOVED lines=21> */
[-C--:B------:R-:W-:Y:S01]  /*23e0*/  IADD3 R114, P1, PT, R52, R51.reuse, RZ ;  /* 0x0000003334727210 */ /* 0x080fe20007f3e0ff */
[----:B------:R-:W-:Y:S01]  /*23f0*/  FMUL.FTZ R84, R22, R68 ;  /* 0x0000004416547220 */ /* 0x000fe20000410000 */
        /* <DEDUP_REMOVED lines=10> */
[C---:B------:R-:W-:Y:S01]  /*24a0*/  IADD3.X R21, PT, PT, R3.reuse, R55, RZ, P0, !PT ;  /* 0x0000003703157210 */ /* 0x040fe200007fe4ff */
[----:B------:R-:W-:Y:S01]  /*24b0*/  IMAD.X R115, R3, 0x1, R53, P1 ;  /* 0x0000000103737824 */ /* 0x000fe200008e0635 */
[----:B------:R-:W-:Y:S01]  /*24c0*/  UIADD3 UR5, UPT, UPT, UR4, 0x440, URZ ;  /* 0x0000044004057890 */ /* 0x000fe2000fffe0ff */
[----:B------:R-:W-:-:S11]  /*24d0*/  UMOV UR6, UR7 ;  /* 0x0000000700067c82 */ /* 0x000fd60008000000 */
.L_x_4541:
[----:B------:R-:W-:Y:S01]  /*24e0*/  ISETP.NE.AND P1, PT, R113, RZ, PT ;  /* 0x000000ff7100720c */ /* 0x000fe20003f25270 */
[----:B0-----:R-:W-:Y:S01]  /*24f0*/  IMAD.MOV.U32 R15, RZ, RZ, R115 ;  /* 0x000000ffff0f7224 */ /* 0x001fe200078e0073 */
[----:B------:R-:W-:Y:S02]  /*2500*/  MOV R14, R114 ;  /* 0x00000072000e7202 */ /* 0x000fe40000000f00 */
[-C--:B------:R-:W-:Y:S02]  /*2510*/  ISETP.GE.AND P5, PT, R45, R57.reuse, PT ;  /* 0x000000392d00720c */ /* 0x080fe40003fa6270 */
[-C--:B------:R-:W-:Y:S02]  /*2520*/  ISETP.GE.AND P6, PT, R44, R57.reuse, PT ;  /* 0x000000392c00720c */ /* 0x080fe40003fc6270 */
[-C--:B------:R-:W-:Y:S02]  /*2530*/  ISETP.GE.AND P4, PT, R47, R57.reuse, PT ;  /* 0x000000392f00720c */ /* 0x080fe40003f86270 */
[----:B------:R-:W-:-:S02]  /*2540*/  ISETP.GE.AND P0, PT, R46, R57, PT ;  /* 0x000000392e00720c */ /* 0x000fc40003f06270 */
[-C--:B------:R-:W-:Y:S01]  /*2550*/  ISETP.GE.AND P2, PT, R49, R57.reuse, PT ;  /* 0x000000393100720c */ /* 0x080fe20003f46270 */
[----:B------:R-:W2:Y:S01]  /*2560*/  @!P1 LDG.E.U16 R98, desc[UR18][R14.64+-0x100] ;  /* 0xffff00120e629981 */ /* 0x000ea2000c1e1500 */
[-C--:B------:R-:W-:Y:S02]  /*2570*/  ISETP.GE.AND P3, PT, R48, R57.reuse, PT ;  /* 0x000000393000720c */ /* 0x080fe40003f66270 */
[----:B------:R-:W-:Y:S01]  /*2580*/  ISETP.GE.AND P1, PT, R50, R57, PT ;  /* 0x000000393200720c */ /* 0x000fe20003f26270 */
[----:B------:R-:W3:Y:S04]  /*2590*/  @!P5 LDG.E.U16 R23, desc[UR18][R14.64+-0x80] ;  /* 0xffff80120e17d981 */ /* 0x000ee8000c1e1500 */
[----:B------:R-:W4:Y:S04]  /*25a0*/  @!P6 LDG.E.U16 R19, desc[UR18][R14.64+-0xc0] ;  /* 0xffff40120e13e981 */ /* 0x000f28000c1e1500 */
[----:B------:R-:W5:Y:S04]  /*25b0*/  @!P4 LDG.E.U16 R97, desc[UR18][R14.64] ;  /* 0x000000120e61c981 */ /* 0x000f68000c1e1500 */
[----:B------:R-:W4:Y:S04]  /*25c0*/  @!P0 LDG.E.U16 R95, desc[UR18][R14.64+-0x40] ;  /* 0xffffc0120e5f8981 */ /* 0x000f28000c1e1500 */
[----:B------:R-:W4:Y:S04]  /*25d0*/  @!P2 LDG.E.U16 R100, desc[UR18][R14.64+0x80] ;  /* 0x000080120e64a981 */ /* 0x000f28000c1e1500 */
[----:B------:R-:W4:Y:S04]  /*25e0*/  @!P3 LDG.E.U16 R99, desc[UR18][R14.64+0x40] ;  /* 0x000040120e63b981 */ /* 0x000f28000c1e1500 */
[----:B------:R-:W4:Y:S01]  /*25f0*/  @!P1 LDG.E.U16 R101, desc[UR18][R14.64+0xc0] ;  /* 0x0000c0120e659981 */ /* 0x000f22000c1e1500 */
[----:B------:R-:W-:-:S02]  /*2600*/  P2R R96, PR, RZ, 0x40 ;  /* 0x00000040ff607803 */ /* 0x000fc40000000000 */
[----:B------:R-:W-:Y:S01]  /*2610*/  ISETP.NE.AND P6, PT, R113, RZ, PT ;  /* 0x000000ff7100720c */ /* 0x000fe20003fc5270 */
[----:B------:R-:W-:Y:S02]  /*2620*/  HFMA2 R18, -RZ, RZ, 0, 0 ;  /* 0x00000000ff127431 */ /* 0x000fe400000001ff */
[----:B------:R-:W-:Y:S01]  /*2630*/  IMAD.MOV.U32 R22, RZ, RZ, RZ ;  /* 0x000000ffff167224 */ /* 0x000fe200078e00ff */
[----:B------:R-:W-:Y:S01]  /*2640*/  MOV R17, R94 ;  /* 0x0000005e00117202 */ /* 0x000fe20000000f00 */
[----:B------:R-:W-:-:S05]  /*2650*/  IMAD.MOV.U32 R16, RZ, RZ, R93 ;  /* 0x000000ffff107224 */ /* 0x000fca00078e005d */
[----:B------:R1:W4:Y:S03]  /*2660*/  LDG.E R102, desc[UR18][R16.64] ;  /* 0x0000001210667981 */ /* 0x000326000c1e1900 */
[----:B--2---:R-:W-:Y:S02]  /*2670*/  @!P6 PRMT R18, R98, 0x5410, RZ ;  /* 0x000054106212e816 */ /* 0x004fe400000000ff */
[----:B------:R-:W-:Y:S01]  /*2680*/  ISETP.NE.AND P6, PT, R96, RZ, PT ;  /* 0x000000ff6000720c */ /* 0x000fe20003fc5270 */
[----:B------:R-:W-:Y:S01]  /*2690*/  HFMA2 R96, -RZ, RZ, 0, 0 ;  /* 0x00000000ff607431 */ /* 0x000fe200000001ff */
[----:B---3--:R-:W-:Y:S01]  /*26a0*/  @!P5 PRMT R22, R23, 0x5410, RZ ;  /* 0x000054101716d816 */ /* 0x008fe200000000ff */
[----:B------:R-:W-:Y:S01]  /*26b0*/  IMAD.MOV.U32 R98, RZ, RZ, RZ ;  /* 0x000000ffff627224 */ /* 0x000fe200078e00ff */
[----:B------:R-:W-:Y:S02]  /*26c0*/  P2R R103, PR, RZ, 0x40 ;  /* 0x00000040ff677803 */ /* 0x000fe40000000000 */
[----:B-----5:R-:W-:-:S07]  /*26d0*/  @!P4 PRMT R96, R97, 0x5410, RZ ;  /* 0x000054106160c816 */ /* 0x020fce00000000ff */
[----:B----4-:R-:W-:Y:S02]  /*26e0*/  @!P6 PRMT R18, R18, 0x5410, R19 ;  /* 0x000054101212e816 */ /* 0x010fe40000000013 */
[----:B------:R-:W-:Y:S02]  /*26f0*/  @!P0 PRMT R22, R22, 0x5410, R95 ;  /* 0x0000541016168816 */ /* 0x000fe4000000005f */
[----:B------:R-:W-:Y:S02]  /*2700*/  @!P2 PRMT R98, R100, 0x5410, RZ ;  /* 0x000054106462a816 */ /* 0x000fe400000000ff */
[----:B-1----:R-:W-:Y:S02]  /*2710*/  PRMT R17, R18, 0x7632, R17 ;  /* 0x0000763212117816 */ /* 0x002fe40000000011 */
[----:B------:R-:W-:Y:S02]  /*2720*/  @!P3 PRMT R96, R96, 0x5410, R99 ;  /* 0x000054106060b816 */ /* 0x000fe40000000063 */
[----:B------:R-:W-:Y:S01]  /*2730*/  ISETP.GE.AND P6, PT, R41, R57, PT ;  /* 0x000000392900720c */ /* 0x000fe20003fc6270 */
[----:B------:R1:W-:Y:S01]  /*2740*/  STS.U16 [R59], R18 ;  /* 0x000000123b007388 */ /* 0x0003e20000000400 */
[----:B------:R-:W-:-:S02]  /*2750*/  PRMT R19, R22, 0x7632, R19 ;  /* 0x0000763216137816 */ /* 0x000fc40000000013 */
[----:B------:R-:W-:Y:S01]  /*2760*/  @!P1 PRMT R98, R98, 0x5410, R101 ;  /* 0x0000541062629816 */ /* 0x000fe20000000065 */
[----:B------:R2:W-:Y:S03]  /*2770*/  STS.U16 [R60+0x40], R17 ;  /* 0x000040113c007388 */ /* 0x0005e60000000400 */
[----:B------:R-:W-:Y:S01]  /*2780*/  PRMT R23, R98, 0x7632, R23 ;  /* 0x0000763262177816 */ /* 0x000fe20000000017 */
[----:B------:R-:W-:Y:S01]  /*2790*/  STS.U16 [R61+0x80], R22 ;  /* 0x000080163d007388 */ /* 0x000fe20000000400 */
[----:B-1----:R-:W-:-:S03]  /*27a0*/  PRMT R18, R96, 0x7632, R18 ;  /* 0x0000763260127816 */ /* 0x002fc60000000012 */
[----:B------:R-:W-:Y:S04]  /*27b0*/  STS.U16 [R62+0xc0], R19 ;  /* 0x0000c0133e007388 */ /* 0x000fe80000000400 */
[----:B------:R-:W-:Y:S04]  /*27c0*/  STS.U16 [R63+0x100], R96 ;  /* 0x000100603f007388 */ /* 0x000fe80000000400 */
[----:B------:R-:W-:Y:S04]  /*27d0*/  STS.U16 [R64+0x140], R18 ;  /* 0x0001401240007388 */ /* 0x000fe80000000400 */
[----:B------:R-:W-:Y:S04]  /*27e0*/  STS.U16 [R65+0x180], R98 ;  /* 0x0001806241007388 */ /* 0x000fe80000000400 */
[----:B------:R-:W-:Y:S01]  /*27f0*/  STS.U16 [R66+0x1c0], R23 ;  /* 0x0001c01742007388 */ /* 0x000fe20000000400 */
[----:B------:R-:W-:-:S03]  /*2800*/  NOP ;  /* 0x0000000000007918 */ /* 0x000fc60000000000 */
[----:B--2---:R-:W2:Y:S01]  /*2810*/  @!P6 LDG.E.U16 R17, desc[UR18][R20.64+-0x100] ;  /* 0xffff00121411e981 */ /* 0x004ea2000c1e1500 */
[----:B------:R-:W-:-:S03]  /*2820*/  MOV R16, RZ ;  /* 0x000000ff00107202 */ /* 0x000fc60000000f00 */
[----:B------:R-:W1:Y:S04]  /*2830*/  LDS.U16 R18, [R67] ;  /* 0x0000000043127984 */ /* 0x000e680000000400 */
[----:B------:R-:W3:Y:S04]  /*2840*/  @!P2 LDG.E.U16 R97, desc[UR18][R20.64+0x80] ;  /* 0x000080121461a981 */ /* 0x000ee8000c1e1500 */
[----:B------:R-:W4:Y:S04]  /*2850*/  @!P1 LDG.E.U16 R99, desc[UR18][R20.64+0xc0] ;  /* 0x0000c01214639981 */ /* 0x000f28000c1e1500 */
[----:B------:R-:W5:Y:S01]  /*2860*/  @!P3 LDG.E.U16 R95, desc[UR18][R20.64+0x40] ;  /* 0x00004012145fb981 */ /* 0x000f62000c1e1500 */
[----:B--2---:R-:W-:-:S02]  /*2870*/  @!P6 PRMT R16, R17, 0x5410, RZ ;  /* 0x000054101110e816 */ /* 0x004fc400000000ff */
[----:B------:R-:W-:-:S13]  /*2880*/  ISETP.NE.AND P6, PT, R103, RZ, PT ;  /* 0x000000ff6700720c */ /* 0x000fda0003fc5270 */
[----:B------:R-:W2:Y:S01]  /*2890*/  @!P6 LDG.E.U16 R17, desc[UR18][R20.64+-0xc0] ;  /* 0xffff40121411e981 */ /* 0x000ea2000c1e1500 */
[----:B-1----:R-:W-:-:S03]  /*28a0*/  HADD2.F32 R19, -RZ, R18.H0_H0 ;  /* 0x20000012ff137230 */ /* 0x002fc60000004100 */
[----:B------:R-:W1:Y:S02]  /*28b0*/  LDS.U16 R18, [R67+0x2] ;  /* 0x0000020043127984 */ /* 0x000e640000000400 */
[----:B------:R-:W-:Y:S01]  /*28c0*/  FMUL.FTZ R19, R84, R19 ;  /* 0x0000001354137220 */ /* 0x000fe20000410000 */
[----:B--2---:R-:W-:Y:S02]  /*28d0*/  @!P6 PRMT R16, R16, 0x5410, R17 ;  /* 0x000054101010e816 */ /* 0x004fe40000000011 */
[----:B------:R-:W-:-:S04]  /*28e0*/  ISETP.GE.U32.AND P6, PT, R0, R57, PT ;  /* 0x000000390000720c */ /* 0x000fc80003fc6070 */
[----:B------:R-:W-:Y:S01]  /*28f0*/  FSEL R119, R19, RZ, !P6 ;  /* 0x000000ff13777208 */ /* 0x000fe20007000000 */
[----:B-1----:R-:W-:Y:S02]  /*2900*/  HADD2.F32 R19, -RZ, R18.H0_H0 ;  /* 0x20000012ff137230 */ /* 0x002fe40000004100 */
[----:B------:R-:W1:Y:S01]  /*2910*/  LDS.U16 R18, [R67+0x4] ;  /* 0x0000040043127984 */ /* 0x000e620000000400 */
[----:B------:R-:W-:-:S04]  /*2920*/  FMUL.FTZ R17, R102, 1.4426950216293334961 ;  /* 0x3fb8aa3b66117820 */ /* 0x000fc80000410000 */
[C---:B------:R-:W-:Y:S01]  /*2930*/  FMUL.FTZ R22, R17.reuse, R68 ;  /* 0x0000004411167220 */ /* 0x040fe20000410000 */
[----:B------:R-:W-:-:S05]  /*2940*/  FMUL.FTZ R23, R17, R69 ;  /* 0x0000004511177220 */ /* 0x000fca0000410000 */
[----:B------:R-:W2:Y:S08]  /*2950*/  MUFU.EX2 R22, R22 ;  /* 0x0000001600167308 */ /* 0x000eb00000000800 */
[----:B------:R-:W0:Y:S01]  /*2960*/  MUFU.EX2 R23, R23 ;  /* 0x0000001700177308 */ /* 0x000e220000000800 */
[----:B------:R-:W-:Y:S01]  /*2970*/  FMUL.FTZ R19, R86, R19 ;  /* 0x0000001356137220 */ /* 0x000fe20000410000 */
[----:B--2---:R-:W-:-:S02]  /*2980*/  FSEL R116, R22, 1, !P6 ;  /* 0x3f80000016747808 */ /* 0x004fc40007000000 */
[----:B------:R-:W-:-:S04]  /*2990*/  ISETP.GE.U32.AND P6, PT, R34, R57, PT ;  /* 0x000000392200720c */ /* 0x000fc80003fc6070 */
[----:B------:R-:W-:Y:S01]  /*29a0*/  FSEL R117, R19, RZ, !P6 ;  /* 0x000000ff13757208 */ /* 0x000fe20007000000 */
[----:B-1----:R-:W-:Y:S01]  /*29b0*/  HADD2.F32 R18, -RZ, R18.H0_H0 ;  /* 0x20000012ff127230 */ /* 0x002fe20000004100 */
[----:B0-----:R-:W-:Y:S02]  /*29c0*/  FSEL R118, R23, 1, !P6 ;  /* 0x3f80000017767808 */ /* 0x001fe40007000000 */
[----:B------:R-:W-:Y:S02]  /*29d0*/  ISETP.GE.U32.AND P6, PT, R35, R57, PT ;  /* 0x000000392300720c */ /* 0x000fe40003fc6070 */
[----:B------:R-:W-:-:S05]  /*29e0*/  FMUL.FTZ R18, R87, R18 ;  /* 0x0000001257127220 */ /* 0x000fca0000410000 */
[----:B------:R-:W-:Y:S02]  /*29f0*/  FSEL R115, R18, RZ, !P6 ;  /* 0x000000ff12737208 */ /* 0x000fe40007000000 */
[----:B------:R-:W0:Y:S01]  /*2a00*/  LDS.U16 R18, [R67+0x6] ;  /* 0x0000060043127984 */ /* 0x000e220000000400 */
[C---:B------:R-:W-:Y:S01]  /*2a10*/  FMUL.FTZ R22, R17.reuse, R70 ;  /* 0x0000004611167220 */ /* 0x040fe20000410000 */
[----:B------:R-:W-:-:S05]  /*2a20*/  FMUL.FTZ R23, R17, R71 ;  /* 0x0000004711177220 */ /* 0x000fca0000410000 */
        /* <DEDUP_REMOVED lines=26> */
[----:B0-----:R-:W-:Y:S02]  /*2bd0*/  HADD2.F32 R18, -RZ, R18.H0_H0 ;  /* 0x20000012ff127230 */ /* 0x001fe40000004100 */
[C---:B------:R-:W-:Y:S01]  /*2be0*/  FMUL.FTZ R19, R17.reuse, R74 ;  /* 0x0000004a11137220 */ /* 0x040fe20000410000 */
[----:B------:R-:W-:Y:S01]  /*2bf0*/  FMUL.FTZ R22, R17, R75 ;  /* 0x0000004b11167220 */ /* 0x000fe20000410000 */
[----:B------:R-:W2:Y:S01]  /*2c00*/  @!P4 LDG.E.U16 R23, desc[UR18][R20.64] ;  /* 0x000000121417c981 */ /* 0x000ea2000c1e1500 */
[----:B------:R-:W-:-:S05]  /*2c10*/  FMUL.FTZ R18, R91, R18 ;  /* 0x000000125b127220 */ /* 0x000fca0000410000 */
[----:B------:R-:W-:Y:S02]  /*2c20*/  FSEL R104, R18, RZ, !P6 ;  /* 0x000000ff12687208 */ /* 0x000fe40007000000 */
[----:B------:R-:W0:Y:S01]  /*2c30*/  LDS.U16 R18, [R67+0xe] ;  /* 0x00000e0043127984 */ /* 0x000e220000000400 */
[----:B------:R-:W1:Y:S08]  /*2c40*/  MUFU.EX2 R19, R19 ;  /* 0x0000001300137308 */ /* 0x000e700000000800 */
[----:B------:R-:W3:Y:S01]  /*2c50*/  MUFU.EX2 R22, R22 ;  /* 0x0000001600167308 */ /* 0x000ee20000000800 */
[----:B-1----:R-:W-:-:S02]  /*2c60*/  FSEL R105, R19, 1, !P6 ;  /* 0x3f80000013697808 */ /* 0x002fc40007000000 */
[----:B------:R-:W-:Y:S01]  /*2c70*/  ISETP.GE.U32.AND P6, PT, R40, R57, PT ;  /* 0x000000392800720c */ /* 0x000fe20003fc6070 */
[----:B------:R-:W4:Y:S01]  /*2c80*/  @!P0 LDG.E.U16 R19, desc[UR18][R20.64+-0x40] ;  /* 0xffffc01214138981 */ /* 0x000f22000c1e1500 */
[----:B0-----:R-:W-:-:S05]  /*2c90*/  HADD2.F32 R17, -RZ, R18.H0_H0 ;  /* 0x20000012ff117230 */ /* 0x001fca0000004100 */
[----:B------:R-:W-:-:S05]  /*2ca0*/  FMUL.FTZ R17, R92, R17 ;  /* 0x000000115c117220 */ /* 0x000fca0000410000 */
[----:B------:R-:W-:Y:S01]  /*2cb0*/  FSEL R102, R17, RZ, !P6 ;  /* 0x000000ff11667208 */ /* 0x000fe20007000000 */
[----:B------:R-:W-:-:S04]  /*2cc0*/  FFMA.FTZ R17, R119, R118, R117 ;  /* 0x0000007677117223 */ /* 0x000fc80000010075 */
[----:B------:R-:W-:-:S04]  /*2cd0*/  FFMA.FTZ R17, R114, R17, R115 ;  /* 0x0000001172117223 */ /* 0x000fc80000010073 */
[----:B------:R-:W-:-:S04]  /*2ce0*/  FFMA.FTZ R17, R110, R17, R111 ;  /* 0x000000116e117223 */ /* 0x000fc8000001006f */
[----:B------:R-:W-:Y:S01]  /*2cf0*/  FFMA.FTZ R18, R108, R17, R109 ;  /* 0x000000116c127223 */ /* 0x000fe2000001006d */
[----:B------:R-:W-:-:S03]  /*2d00*/  FMUL.FTZ R17, R116, R118 ;  /* 0x0000007674117220 */ /* 0x000fc60000410000 */
[----:B------:R-:W-:Y:S01]  /*2d10*/  FFMA.FTZ R18, R107, R18, R106 ;  /* 0x000000126b127223 */ /* 0x000fe2000001006a */
[----:B---3--:R-:W-:Y:S01]  /*2d20*/  FSEL R103, R22, 1, !P6 ;  /* 0x3f80000016677808 */ /* 0x008fe20007000000 */
[----:B------:R-:W-:Y:S02]  /*2d30*/  FMUL.FTZ R17, R114, R17 ;  /* 0x0000001172117220 */ /* 0x000fe40000410000 */
[----:B------:R-:W-:Y:S02]  /*2d40*/  FFMA.FTZ R18, R105, R18, R104 ;  /* 0x0000001269127223 */ /* 0x000fe40000010068 */
[----:B------:R-:W-:Y:S02]  /*2d50*/  FMUL.FTZ R17, R110, R17 ;  /* 0x000000116e117220 */ /* 0x000fe40000410000 */
[----:B------:R-:W-:Y:S02]  /*2d60*/  FFMA.FTZ R22, R103, R18, R102 ;  /* 0x0000001267167223 */ /* 0x000fe40000010066 */
[----:B------:R-:W-:-:S03]  /*2d70*/  FMUL.FTZ R18, R108, R17 ;  /* 0x000000116c127220 */ /* 0x000fc60000410000 */
[----:B------:R-:W0:Y:S01]  /*2d80*/  SHFL.UP PT, R17, R22, 0x1, RZ ;  /* 0x0420000016117989 */ /* 0x000e2200000e00ff */
[----:B------:R-:W-:-:S04]  /*2d90*/  FMUL.FTZ R18, R107, R18 ;  /* 0x000000126b127220 */ /* 0x000fc80000410000 */
[----:B------:R-:W-:-:S04]  /*2da0*/  FMUL.FTZ R18, R105, R18 ;  /* 0x0000001269127220 */ /* 0x000fc80000410000 */
[----:B------:R-:W-:Y:S01]  /*2db0*/  FMUL.FTZ R121, R103, R18 ;  /* 0x0000001267797220 */ /* 0x000fe20000410000 */
[----:B------:R-:W-:-:S04]  /*2dc0*/  ISETP.GE.AND P6, PT, R58, 0x1, PT ;  /* 0x000000013a00780c */ /* 0x000fc80003fc6270 */
[----:B------:R-:W1:Y:S01]  /*2dd0*/  SHFL.UP PT, R18, R121, 0x1, RZ ;  /* 0x0420000079127989 */ /* 0x000e6200000e00ff */
[----:B0-----:R-:W-:-:S05]  /*2de0*/  FFMA.FTZ R17, R121, R17, R22 ;  /* 0x0000001179117223 */ /* 0x001fca0000010016 */
[----:B------:R-:W-:-:S05]  /*2df0*/  FSEL R96, R22, R17, !P6 ;  /* 0x0000001116607208 */ /* 0x000fca0007000000 */
[----:B------:R-:W0:Y:S01]  /*2e00*/  SHFL.UP PT, R17, R96, 0x2, RZ ;  /* 0x0440000060117989 */ /* 0x000e2200000e00ff */
[----:B-1----:R-:W-:Y:S01]  /*2e10*/  @P6 FMUL.FTZ R121, R121, R18 ;  /* 0x0000001279796220 */ /* 0x002fe20000410000 */
[----:B------:R-:W-:-:S03]  /*2e20*/  ISETP.GE.AND P6, PT, R58, 0x2, PT ;  /* 0x000000023a00780c */ /* 0x000fc60003fc6270 */
[----:B0-----:R-:W-:-:S05]  /*2e30*/  FFMA.FTZ R17, R121, R17, R96 ;  /* 0x0000001179117223 */ /* 0x001fca0000010060 */
[----:B------:R-:W-:Y:S02]  /*2e40*/  FSEL R98, R96, R17, !P6 ;  /* 0x0000001160627208 */ /* 0x000fe40007000000 */
[----:B------:R-:W3:Y:S04]  /*2e50*/  @!P5 LDG.E.U16 R17, desc[UR18][R20.64+-0x80] ;  /* 0xffff80121411d981 */ /* 0x000ee8000c1e1500 */
[----:B------:R-:W0:Y:S04]  /*2e60*/  SHFL.UP PT, R18, R121, 0x2, RZ ;  /* 0x0440000079127989 */ /* 0x000e2800000e00ff */
[----:B------:R-:W1:Y:S01]  /*2e70*/  SHFL.UP PT, R96, R98, 0x4, RZ ;  /* 0x0480000062607989 */ /* 0x000e6200000e00ff */
[----:B------:R-:W-:-:S02]  /*2e80*/  IMAD.MOV.U32 R22, RZ, RZ, RZ ;  /* 0x000000ffff167224 */ /* 0x000fc400078e00ff */
[----:B0-----:R-:W-:-:S05]  /*2e90*/  @P6 FMUL.FTZ R121, R121, R18 ;  /* 0x0000001279796220 */ /* 0x001fca0000410000 */
[----:B------:R-:W0:Y:S01]  /*2ea0*/  SHFL.UP PT, R100, R121, 0x4, RZ ;  /* 0x0480000079647989 */ /* 0x000e2200000e00ff */
[----:B------:R-:W-:Y:S01]  /*2eb0*/  HFMA2 R18, -RZ, RZ, 0, 0 ;  /* 0x00000000ff127431 */ /* 0x000fe200000001ff */
[----:B------:R-:W5:Y:S02]  /*2ec0*/  S2UR UR8, SR_CgaCtaId ;  /* 0x00000000000879c3 */ /* 0x000f640000008800 */
[----:B------:R-:W-:Y:S01]  /*2ed0*/  STS.U16 [R59+0x210], R16 ;  /* 0x000210103b007388 */ /* 0x000fe20000000400 */
[----:B------:R-:W-:Y:S02]  /*2ee0*/  UMOV UR4, 0x400 ;  /* 0x0000040000047882 */ /* 0x000fe40000000000 */
[----:B-----5:R-:W-:Y:S01]  /*2ef0*/  ULEA UR4, UR8, UR4, 0x18 ;  /* 0x0000000408047291 */ /* 0x020fe2000f8ec0ff */
[----:B--2---:R-:W-:-:S04]  /*2f00*/  @!P4 PRMT R18, R23, 0x5410, RZ ;  /* 0x000054101712c816 */ /* 0x004fc800000000ff */
[----:B------:R-:W-:-:S04]  /*2f10*/  @!P3 PRMT R18, R18, 0x5410, R95 ;  /* 0x000054101212b816 */ /* 0x000fc8000000005f */
[----:B------:R-:W-:Y:S02]  /*2f20*/  PRMT R95, R18, 0x7632, R95 ;  /* 0x00007632125f7816 */ /* 0x000fe4000000005f */
[----:B---3--:R-:W-:Y:S02]  /*2f30*/  @!P5 PRMT R22, R17, 0x5410, RZ ;  /* 0x000054101116d816 */ /* 0x008fe400000000ff */
[----:B------:R-:W-:Y:S01]  /*2f40*/  ISETP.GE.AND P5, PT, R58, 0x4, PT ;  /* 0x000000043a00780c */ /* 0x000fe20003fa6270 */
[----:B-1----:R-:W-:Y:S01]  /*2f50*/  FFMA.FTZ R17, R121, R96, R98 ;  /* 0x0000006079117223 */ /* 0x002fe20000010062 */
[----:B----4-:R-:W-:-:S04]  /*2f60*/  @!P0 PRMT R22, R22, 0x5410, R19 ;  /* 0x0000541016168816 */ /* 0x010fc80000000013 */
[----:B------:R-:W-:-:S05]  /*2f70*/  FSEL R98, R98, R17, !P5 ;  /* 0x0000001162627208 */ /* 0x000fca0006800000 */
[----:B------:R-:W1:Y:S02]  /*2f80*/  SHFL.UP PT, R19, R98, 0x8, RZ ;  /* 0x0500000062137989 */ /* 0x000e6400000e00ff */
[----:B0-----:R-:W-:-:S05]  /*2f90*/  @P5 FMUL.FTZ R121, R121, R100 ;  /* 0x0000006479795220 */ /* 0x001fca0000410000 */
[----:B------:R-:W0:Y:S01]  /*2fa0*/  SHFL.UP PT, R100, R121, 0x8, RZ ;  /* 0x0500000079647989 */ /* 0x000e2200000e00ff */
[----:B------:R-:W-:Y:S01]  /*2fb0*/  IMAD.MOV.U32 R96, RZ, RZ, RZ ;  /* 0x000000ffff607224 */ /* 0x000fe200078e00ff */
[----:B------:R-:W-:-:S04]  /*2fc0*/  @!P2 PRMT R96, R97, 0x5410, RZ ;  /* 0x000054106160a816 */ /* 0x000fc800000000ff */
[----:B------:R-:W-:Y:S02]  /*2fd0*/  @!P1 PRMT R96, R96, 0x5410, R99 ;  /* 0x0000541060609816 */ /* 0x000fe40000000063 */
[----:B------:R-:W-:Y:S02]  /*2fe0*/  ISETP.GE.AND P1, PT, R58, 0x8, PT ;  /* 0x000000083a00780c */ /* 0x000fe40003f26270 */
[----:B------:R-:W-:Y:S02]  /*2ff0*/  PRMT R17, R16, 0x7632, R17 ;  /* 0x0000763210117816 */ /* 0x000fe40000000011 */
[----:B------:R-:W-:Y:S01]  /*3000*/  PRMT R23, R22, 0x7632, R23 ;  /* 0x0000763216177816 */ /* 0x000fe20000000017 */
[----:B-1----:R-:W-:Y:S02]  /*3010*/  FFMA.FTZ R19, R121, R19, R98 ;  /* 0x0000001379137223 */ /* 0x002fe40000010062 */
[----:B------:R1:W-:Y:S01]  /*3020*/  STS.U16 [R60+0x250], R17 ;  /* 0x000250113c007388 */ /* 0x0003e20000000400 */
[----:B------:R-:W-:-:S02]  /*3030*/  ISETP.NE.AND P0, PT, R25, RZ, PT ;  /* 0x000000ff1900720c */ /* 0x000fc40003f05270 */
[----:B------:R-:W-:-:S03]  /*3040*/  FSEL R122, R98, R19, !P1 ;  /* 0x00000013627a7208 */ /* 0x000fc60004800000 */
[----:B0-----:R-:W-:Y:S01]  /*3050*/  @P1 FMUL.FTZ R121, R121, R100 ;  /* 0x0000006479791220 */ /* 0x001fe20000410000 */
[----:B------:R-:W-:Y:S01]  /*3060*/  STS.U16 [R61+0x290], R22 ;  /* 0x000290163d007388 */ /* 0x000fe20000000400 */
[----:B------:R-:W-:-:S03]  /*3070*/  ISETP.NE.OR P0, PT, R29, RZ, !P0 ;  /* 0x000000ff1d00720c */ /* 0x000fc60004705670 */
[----:B------:R-:W-:Y:S04]  /*3080*/  STS.U16 [R62+0x2d0], R23 ;  /* 0x0002d0173e007388 */ /* 0x000fe80000000400 */
[----:B------:R-:W0:Y:S04]  /*3090*/  SHFL.UP PT, R22, R121, 0x10, RZ ;  /* 0x0600000079167989 */ /* 0x000e2800000e00ff */
[----:B------:R-:W2:Y:S01]  /*30a0*/  SHFL.UP PT, R23, R122, 0x10, RZ ;  /* 0x060000007a177989 */ /* 0x000ea200000e00ff */
[----:B------:R-:W-:Y:S01]  /*30b0*/  PRMT R97, R96, 0x7632, R97 ;  /* 0x0000763260617816 */ /* 0x000fe20000000061 */
[----:B-1----:R-:W-:Y:S01]  /*30c0*/  IMAD.MOV.U32 R17, RZ, RZ, RZ ;  /* 0x000000ffff117224 */ /* 0x002fe200078e00ff */
[----:B------:R-:W-:Y:S01]  /*30d0*/  MOV R16, 0x3f800000 ;  /* 0x3f80000000107802 */ /* 0x000fe20000000f00 */
[----:B------:R-:W-:Y:S04]  /*30e0*/  STS.U16 [R63+0x310], R18 ;  /* 0x000310123f007388 */ /* 0x000fe80000000400 */
[----:B------:R-:W-:Y:S04]  /*30f0*/  STS.U16 [R64+0x350], R95 ;  /* 0x0003505f40007388 */ /* 0x000fe80000000400 */
[----:B------:R-:W-:Y:S04]  /*3100*/  STS.U16 [R65+0x390], R96 ;  /* 0x0003906041007388 */ /* 0x000fe80000000400 */
[----:B------:R-:W-:Y:S01]  /*3110*/  STS.U16 [R66+0x3d0], R97 ;  /* 0x0003d06142007388 */ /* 0x000fe20000000400 */
[----:B------:R-:W-:-:S03]  /*3120*/  NOP ;  /* 0x0000000000007918 */ /* 0x000fc60000000000 */
[----:B------:R-:W1:Y:S01]  /*3130*/  @!P0 LDS.64 R16, [UR5] ;  /* 0x00000005ff108984 */ /* 0x000e620008000a00 */
[C---:B------:R-:W-:Y:S01]  /*3140*/  ISETP.NE.AND P0, PT, R58.reuse, 0x1f, PT ;  /* 0x0000001f3a00780c */ /* 0x040fe20003f05270 */
[C---:B0-----:R-:W-:Y:S01]  /*3150*/  FMUL.FTZ R22, R121.reuse, R22 ;  /* 0x0000001679167220 */ /* 0x041fe20000410000 */
[----:B--2---:R-:W-:Y:S01]  /*3160*/  FFMA.FTZ R23, R121, R23, R122 ;  /* 0x0000001779177223 */ /* 0x004fe2000001007a */
        /* <DEDUP_REMOVED lines=12> */
[----:B-1----:R-:W-:Y:S04]  /*3230*/  @!P1 STS.64 [UR4+0x430], R16 ;  /* 0x00043010ff009988 */ /* 0x002fe80008000a04 */
        /* <DEDUP_REMOVED lines=16> */
[----:B------:R-:W-:Y:S01]  /*3340*/  BSSY.RECONVERGENT B0, `(.L_x_4539) ;  /* 0x0000011000007945 */ /* 0x000fe20003800200 */
[----:B------:R-:W-:Y:S01]  /*3350*/  LEA R20, P1, R8, R20, 0x1 ;  /* 0x0000001408147211 */ /* 0x000fe200078208ff */
[----:B------:R-:W-:Y:S01]  /*3360*/  FFMA.FTZ R111, R110, R116, R111 ;  /* 0x000000746e6f7223 */ /* 0x000fe2000001006f */
[----:B------:R-:W-:Y:S02]  /*3370*/  HADD2.F32 R112, -RZ, R112.H0_H0 ;  /* 0x20000070ff707230 */ /* 0x000fe40000004100 */
[----:B------:R-:W-:Y:S01]  /*3380*/  FFMA.FTZ R19, R18, R17, R19 ;  /* 0x0000001112137223 */ /* 0x000fe20000010013 */
[----:B------:R-:W-:Y:S01]  /*3390*/  IADD3.X R21, PT, PT, R21, R9, RZ, P1, !PT ;  /* 0x0000000915157210 */ /* 0x000fe20000ffe4ff */
[----:B------:R-:W-:Y:S02]  /*33a0*/  IMAD.X R115, R15, 0x1, R7, P2 ;  /* 0x000000010f737824 */ /* 0x000fe400010e0607 */
        /* <DEDUP_REMOVED lines=10> */
.L_x_4540:
[----:B------:R-:W-:Y:S05]  /*3450*/  BSYNC.RECONVERGENT B0 ;  /* 0x0000000000007941 */ /* 0x000fea0003800200 */
.L_x_4539:
[----:B------:R-:W-:Y:S01]  /*3460*/  UIADD3 UR6, UPT, UPT, UR6, 0x1, URZ ;  /* 0x0000000106067890 */ /* 0x000fe2000fffe0ff */
[----:B------:R-:W-:Y:S01]  /*3470*/  FFMA.FTZ R106, R107, R108, R106 ;  /* 0x0000006c6b6a7223 */ /* 0x000fe2000001006a */
[----:B------:R-:W-:Y:S01]  /*3480*/  HADD2.F32 R101, -RZ, R101.H0_H0 ;  /* 0x20000065ff657230 */ /* 0x000fe20000004100 */
[----:B------:R-:W-:Y:S01]  /*3490*/  LEA R93, P0, R10, R93, 0x2 ;  /* 0x0000005d0a5d7211 */ /* 0x000fe200078010ff */
[----:B------:R-:W-:Y:S01]  /*34a0*/  UISETP.NE.AND UP0, UPT, UR6, URZ, UPT ;  /* 0x000000ff0600728c */ /* 0x000fe2000bf05270 */
[----:B------:R-:W-:Y:S01]  /*34b0*/  FFMA.FTZ R104, R105, R106, R104 ;  /* 0x0000006a69687223 */ /* 0x000fe20000010068 */
[----:B------:R-:W-:Y:S02]  /*34c0*/  HADD2.F32 R100, -RZ, R100.H0_H0 ;  /* 0x20000064ff647230 */ /* 0x000fe40000004100 */
[----:B------:R-:W-:Y:S01]  /*34d0*/  FFMA.FTZ R83, R112, R22, R83 ;  /* 0x0000001670537223 */ /* 0x000fe20000010053 */
[----:B------:R-:W-:Y:S02]  /*34e0*/  HADD2.F32 R99, -RZ, R99.H0_H0 ;  /* 0x20000063ff637230 */ /* 0x000fe40000004100 */
[----:B------:R-:W-:Y:S01]  /*34f0*/  FFMA.FTZ R102, R103, R104, R102 ;  /* 0x0000006867667223 */ /* 0x000fe20000010066 */
        /* <DEDUP_REMOVED lines=12> */
[----:B------:R-:W-:Y:S01]  /*35c0*/  VIADD R85, R85, 0x1 ;  /* 0x0000000155557836 */ /* 0x000fe20000000000 */
[----:B------:R-:W-:Y:S01]  /*35d0*/  UIADD3 UR5, UPT, UPT, UR5, 0x8, URZ ;  /* 0x0000000805057890 */ /* 0x000fe2000fffe0ff */
[----:B------:R-:W-:Y:S11]  /*35e0*/  BRA.U UP0, `(.L_x_4541) ;  /* 0xffffffed00bc7547 */ /* 0x000ff6000b83ffff */
.L_x_4538:
        /* <DEDUP_REMOVED lines=11> */
[----:B------:R-:W-:Y:S01]  /*36a0*/  PRMT R20, R76, 0x7632, R20 ;  /* 0x000076324c147816 */ /* 0x000fe20000000014 */
        /* <DEDUP_REMOVED lines=36> */
[----:B------:R0:W-:Y:S04]  /*38f0*/  @!P5 STG.E.U16 desc[UR18][R12.64+0x180], R65 ;  /* 0x000180410c00d986 */ /* 0x0001e8000c101512 */
[----:B------:R0:W-:Y:S04]  /*3900*/  @!P6 STG.E.U16 desc[UR18][R12.64+0x1c0], R21 ;  /* 0x0001c0150c00e986 */ /* 0x0001e8000c101512 */
        /* <DEDUP_REMOVED lines=8> */
[----:B------:R-:W-:Y:S01]  /*3990*/  IADD3 R52, P1, PT, R52, 0x200, RZ ;  /* 0x0000020034347810 */ /* 0x000fe20007f3e0ff */
[----:B------:R-:W-:Y:S02]  /*39a0*/  IMAD.X R42, RZ, RZ, R42, P4 ;  /* 0x000000ffff2a7224 */ /* 0x000fe400020e062a */
[----:B------:R0:W-:Y:S01]  /*39b0*/  @!P3 STG.E.U16 desc[UR18][R12.64+0x100], R63 ;  /* 0x0001003f0c00b986 */ /* 0x0001e2000c101512 */
[----:B------:R-:W-:Y:S02]  /*39c0*/  IADD3 R33, P3, PT, R33, 0x200, RZ ;  /* 0x0000020021217810 */ /* 0x000fe40007f7e0ff */
[----:B------:R-:W-:-:S02]  /*39d0*/  IADD3.X R53, PT, PT, RZ, R53, RZ, P1, !PT ;  /* 0x00000035ff357210 */ /* 0x000fc40000ffe4ff */
[----:B------:R-:W-:Y:S01]  /*39e0*/  IADD3.X R43, PT, PT, RZ, R43, RZ, P3, !PT ;  /* 0x0000002bff2b7210 */ /* 0x000fe20001ffe4ff */
[----:B------:R-:W-:Y:S08]  /*39f0*/  @P0 BRA `(.L_x_4542) ;  /* 0xffffffcc00b00947 */ /* 0x000ff0000383ffff */
[----:B------:R-:W-:Y:S05]  /*3a00*/  EXIT ;  /* 0x000000000000794d */ /* 0x000fea0003800000 */
.L_x_4543:
        /* <DEDUP_REMOVED lines=15> */
.L_x_5132:


//--------------------- .text._Z25selective_scan_fwd_kernelI32Selective_Scan_fwd_kernel_traitsILi32ELi8ELi1ELb0ELb1ELb1ELb1EN3c104HalfEfEEv13SSMParamsBase --------------------------
	.section	.text._Z25selective_scan_fwd_kernelI32Selective_Scan_fwd_kernel_traitsILi32ELi8ELi1ELb0ELb1ELb1ELb1EN3c104HalfEfEEv13SSMParamsBase,"ax",@progbits
	.align	128
        .global         _Z25selective_scan_fwd_kernelI32Selective_Scan_fwd_kernel_traitsILi32ELi8ELi1ELb0ELb1ELb1ELb1EN3c104HalfEfEEv13SSMParamsBase
        .type           _Z25selective_scan_fwd_kernelI32Selective_Scan_fwd_kernel_traitsILi32ELi8ELi1ELb0ELb1ELb1ELb1EN3c104HalfEfEEv13SSMParamsBase,@function
        .size           _Z25selective_scan_fwd_kernelI32Selective_Scan_fwd_kernel_traitsILi32ELi8ELi1ELb0ELb1ELb1ELb1EN3c104HalfEfEEv13SSMParamsBase,(.L_x_5133 - _Z25selective_scan_fwd_kernelI32Selective_Scan_fwd_kernel_traitsILi32ELi8ELi1ELb0ELb1ELb1ELb1EN3c104HalfEfEEv13SSMParamsBase)
        .other          _Z25selective_scan_fwd_kernelI32Selective_Scan_fwd_kernel_traitsILi32ELi8ELi1ELb0ELb1ELb1ELb1EN3c104HalfEfEEv13SSMParamsBase,@"STO_CUDA_ENTRY STV_DEFAULT"
_Z25selective_scan_fwd_kernelI32Selective_Scan_fwd_kernel_traitsILi32ELi8ELi1ELb0ELb1ELb1ELb1EN3c104HalfEfEEv13SSMParamsBase:
.text._Z25selective_scan_fwd_kernelI32Selective_Scan_fwd_kernel_traitsILi32ELi8ELi1ELb0ELb1ELb1ELb1EN3c104HalfEfEEv13SSMParamsBase:
        /* <DEDUP_REMOVED lines=71> */
[----:B------:R-:W3:Y:S01]  /*0470*/  LDCU.64 UR12, c[0x0][0x3a0] ;  /* 0x00007400ff0c77ac */ /* 0x000ee20008000a00 */
[----:B------:R-:W-:Y:S01]  /*0480*/  SHF.R.S32.HI R9, RZ, 0x1f, R7 ;  /* 0x0000001fff097819 */ /* 0x000fe20000011407 */
[----:B------:R-:W-:Y:S01]  /*0490*/  IMAD.WIDE.U32 R4, R0, UR14, R4 ;  /* 0x0000000e00047c25 */ /* 0x000fe2000f8e0004 */
[C---:B------:R-:W-:Y:S01]  /*04a0*/  LEA R30, P0, R2.reuse, R12, 0x1 ;  /* 0x0000000c021e7211 */ /* 0x040fe200078008ff */
[----:B------:R-:W-:Y:S01]  /*04b0*/  UMOV UR5, UR8 ;  /* 0x0000000800057c82 */ /* 0x000fe20008000000 */
[----:B------:R-:W-:Y:S01]  /*04c0*/  UIMAD.WIDE.U32 UR6, UR20, UR10, URZ ;  /* 0x0000000a140672a5 */ /* 0x000fe2000f8e00ff */
[-C--:B------:R-:W-:Y:S01]  /*04d0*/  IMAD R6, R9, R50.reuse, RZ ;  /* 0x0000003209067224 */ /* 0x080fe200078e02ff */
[----:B------:R-:W-:Y:S01]  /*04e0*/  LEA.HI.X R40, R2, R13, R40, 0x1, P0 ;  /* 0x0000000d02287211 */ /* 0x000fe200000f0c28 */
        /* <DEDUP_REMOVED lines=35> */
[----:B------:R-:W-:Y:S01]  /*0720*/  VIADD R37, R28, 0x6 ;  /* 0x000000061c257836 */ /* 0x000fe20000000000 */
[C---:B------:R-:W-:Y:S02]  /*0730*/  LOP3.LUT R42, R38.reuse, 0x20, RZ, 0xfc, !PT ;  /* 0x00000020262a7812 */ /* 0x040fe400078efcff */
[C---:B------:R-:W-:Y:S02]  /*0740*/  LOP3.LUT R43, R38.reuse, 0x40, RZ, 0xfc, !PT ;  /* 0x00000040262b7812 */ /* 0x040fe400078efcff */
[C---:B------:R-:W-:Y:S02]  /*0750*/  LOP3.LUT R44, R38.reuse, 0x60, RZ, 0xfc, !PT ;  /* 0x00000060262c7812 */ /* 0x040fe400078efcff */
[----:B------:R-:W-:-:S02]  /*0760*/  LOP3.LUT R45, R38, 0x80, RZ, 0xfc, !PT ;  /* 0x00000080262d7812 */ /* 0x000fc400078efcff */
[C---:B------:R-:W-:Y:S02]  /*0770*/  LOP3.LUT R46, R38.reuse, 0xa0, RZ, 0xfc, !PT ;  /* 0x000000a0262e7812 */ /* 0x040fe400078efcff */
[C---:B------:R-:W-:Y:S02]  /*0780*/  LOP3.LUT R47, R38.reuse, 0xc0, RZ, 0xfc, !PT ;  /* 0x000000c0262f7812 */ /* 0x040fe400078efcff */
[----:B------:R-:W-:Y:S02]  /*0790*/  LOP3.LUT R48, R38, 0xe0, RZ, 0xfc, !PT ;  /* 0x000000e026307812 */ /* 0x000fe400078efcff */
[----:B0-----:R-:W-:-:S07]  /*07a0*/  LOP3.LUT R49, R2, 0x100, RZ, 0xfc, !PT ;  /* 0x0000010002317812 */ /* 0x001fce00078efcff */
.L_x_4564:
        /* <DEDUP_REMOVED lines=43> */
[-C--:B------:R-:W-:Y:S02]  /*0a60*/  LEA.HI.SX32 R57, R56, R56.reuse, 0x1b ;  /* 0x0000003838397211 */ /* 0x080fe400078fdaff */
[-C--:B------:R-:W-:Y:S02]  /*0a70*/  LEA.HI.SX32 R13, R13, R56.reuse, 0x1b ;  /* 0x000000380d0d7211 */ /* 0x080fe400078fdaff */
[-C--:B------:R-:W-:Y:S02]  /*0a80*/  LEA.HI.SX32 R19, R19, R56.reuse, 0x1b ;  /* 0x0000003813137211 */ /* 0x080fe400078fdaff */
[----:B------:R-:W-:-:S02]  /*0a90*/  LEA.HI.SX32 R21, R21, R56, 0x1b ;  /* 0x0000003815157211 */ /* 0x000fc400078fdaff */
[----:B------:R-:W-:Y:S01]  /*0aa0*/  LEA R58, R13, UR4, 0x1 ;  /* 0x000000040d3a7c11 */ /* 0x000fe2000f8e08ff */
[C---:B------:R-:W-:Y:S01]  /*0ab0*/  VIADD R13, R56.reuse, 0xa0 ;  /* 0x000000a0380d7836 */ /* 0x040fe20000000000 */
[C---:B------:R-:W-:Y:S02]  /*0ac0*/  IADD3 R7, PT, PT, R56.reuse, 0x80, RZ ;  /* 0x0000008038077810 */ /* 0x040fe40007ffe0ff */
[----:B------:R-:W-:Y:S02]  /*0ad0*/  LEA R59, R19, UR4, 0x1 ;  /* 0x00000004133b7c11 */ /* 0x000fe4000f8e08ff */
[----:B------:R-:W-:Y:S01]  /*0ae0*/  LEA R60, R21, UR4, 0x1 ;  /* 0x00000004153c7c11 */ /* 0x000fe2000f8e08ff */
[C---:B------:R-:W-:Y:S01]  /*0af0*/  VIADD R21, R56.reuse, 0xe0 ;  /* 0x000000e038157836 */ /* 0x040fe20000000000 */
[----:B------:R-:W-:Y:S02]  /*0b00*/  IADD3 R19, PT, PT, R56, 0xc0, RZ ;  /* 0x000000c038137810 */ /* 0x000fe40007ffe0ff */
[----:B------:R-:W-:-:S02]  /*0b10*/  LEA R57, R57, UR4, 0x1 ;  /* 0x0000000439397c11 */ /* 0x000fc4000f8e08ff */
[-C--:B------:R-:W-:Y:S02]  /*0b20*/  LEA.HI.SX32 R7, R7, R56.reuse, 0x1b ;  /* 0x0000003807077211 */ /* 0x080fe400078fdaff */
[-C--:B------:R-:W-:Y:S02]  /*0b30*/  LEA.HI.SX32 R13, R13, R56.reuse, 0x1b ;  /* 0x000000380d0d7211 */ /* 0x080fe400078fdaff */
[----:B------:R-:W-:Y:S02]  /*0b40*/  SHF.L.U32 R6, R56, 0x3, RZ ;  /* 0x0000000338067819 */ /* 0x000fe400000006ff */
[-C--:B------:R-:W-:Y:S02]  /*0b50*/  LEA.HI.SX32 R19, R19, R56.reuse, 0x1b ;  /* 0x0000003813137211 */ /* 0x080fe400078fdaff */
[----:B------:R-:W-:Y:S02]  /*0b60*/  LEA.HI.SX32 R21, R21, R56, 0x1b ;  /* 0x0000003815157211 */ /* 0x000fe400078fdaff */
[----:B------:R-:W-:-:S02]  /*0b70*/  LEA R61, R7, UR4, 0x1 ;  /* 0x00000004073d7c11 */ /* 0x000fc4000f8e08ff */
        /* <DEDUP_REMOVED lines=93> */
[----:B------:R-:W-:Y:S01]  /*1150*/  FFMA.FTZ R16, R15, R16, -1 ;  /* 0xbf8000000f107423 */ /* 0x000fe20000010010 */
[----:B------:R-:W-:Y:S02]  /*1160*/  @P0 IMAD.MOV.U32 R15, RZ, RZ, 0x7f800000 ;  /* 0x7f800000ff0f0424 */ /* 0x000fe400078e00ff */
[----:B------:R-:W-:Y:S01]  /*1170*/  FMUL.FTZ R4, R4, 1.1920928955078125e-07 ;  /* 0x3400000004047820 */ /* 0x000fe20000410000 */
        /* <DEDUP_REMOVED lines=15> */
.L_x_4545:
[----:B------:R-:W-:Y:S05]  /*1270*/  BSYNC.RECONVERGENT B0 ;  /* 0x0000000000007941 */ /* 0x000fea0003800200 */
.L_x_4544:
        /* <DEDUP_REMOVED lines=35> */
.L_x_4547:
[----:B------:R-:W-:Y:S05]  /*14b0*/  BSYNC.RECONVERGENT B0 ;  /* 0x0000000000007941 */ /* 0x000fea0003800200 */
.L_x_4546:
        /* <DEDUP_REMOVED lines=40> */
.L_x_4549:
[----:B------:R-:W-:Y:S05]  /*1740*/  BSYNC.RECONVERGENT B0 ;  /* 0x0000000000007941 */ /* 0x000fea0003800200 */
.L_x_4548:
        /* <DEDUP_REMOVED lines=32> */
.L_x_4551:
[----:B------:R-:W-:Y:S05]  /*1950*/  BSYNC.RECONVERGENT B0 ;  /* 0x0000000000007941 */ /* 0x000fea0003800200 */
.L_x_4550:
        /* <DEDUP_REMOVED lines=32> */
.L_x_4553:
[----:B------:R-:W-:Y:S05]  /*1b60*/  BSYNC.RECONVERGENT B0 ;  /* 0x0000000000007941 */ /* 0x000fea0003800200 */
.L_x_4552:
        /* <DEDUP_REMOVED lines=32> */
.L_x_4555:
[----:B------:R-:W-:Y:S05]  /*1d70*/  BSYNC.RECONVERGENT B0 ;  /* 0x0000000000007941 */ /* 0x000fea0003800200 */
.L_x_4554:
        /* <DEDUP_REMOVED lines=32> */
.L_x_4557:
[----:B------:R-:W-:Y:S05]  /*1f80*/  BSYNC.RECONVERGENT B0 ;  /* 0x0000000000007941 */ /* 0x000fea0003800200 */
.L_x_4556:
        /* <DEDUP_REMOVED lines=32> */
.L_x_4559:
[----:B------:R-:W-:Y:S05]  /*2190*/  BSYNC.RECONVERGENT B0 ;  /* 0x0000000000007941 */ /* 0x000fea0003800200 */
.L_x_4558:
        /* <DEDUP_REMOVED lines=21> */
[----:B------:R-:W-:Y:S01]  /*22f0*/  ISETP.GE.AND P0, PT, R38, R55, PT ;  /* 0x000000372600720c */ /* 0x000fe20003f06270 */
[----:B------:R-:W-:Y:S01]  /*2300*/  IMAD R92, R29, R12, RZ ;  /* 0x0000000c1d5c7224 */ /* 0x000fe200078e02ff */
[----:B------:R-:W-:Y:S01]  /*2310*/  VIMNMX R12, PT, PT, R12, 0x1, !PT ;  /* 0x000000010c0c7848 */ /* 0x000fe20007fe0100 */
[----:B------:R-:W-:Y:S01]  /*2320*/  FMUL.FTZ R84, R13, R67 ;  /* 0x000000430d547220 */ /* 0x000fe20000410000 */
[----:B------:R-:W-:Y:S01]  /*2330*/  P2R R113, PR, RZ, 0x1 ;  /* 0x00000001ff717803 */ /* 0x000fe20000000000 */
[----:B------:R-:W-:Y:S01]  /*2340*/  FMUL.FTZ R85, R85, R68 ;  /* 0x0000004455557220 */ /* 0x000fe20000410000 */
[----:B------:R-:W1:Y:S01]  /*2350*/  LDC.64 R8, c[0x0][0x3e0] ;  /* 0x0000f800ff087b82 */ /* 0x000e620000000a00 */
[----:B------:R-:W-:Y:S01]  /*2360*/  IADD3 R20, P1, PT, R50, R49, RZ ;  /* 0x0000003132147210 */ /* 0x000fe20007f3e0ff */
[----:B------:R-:W-:Y:S01]  /*2370*/  FMUL.FTZ R86, R86, R69 ;  /* 0x0000004556567220 */ /* 0x000fe20000410000 */
[----:B------:R-:W-:Y:S01]  /*2380*/  IADD3 R18, P0, PT, R52, R49, RZ ;  /* 0x0000003134127210 */ /* 0x000fe20007f1e0ff */
[----:B------:R-:W-:Y:S01]  /*2390*/  FMUL.FTZ R87, R87, R70 ;  /* 0x0000004657577220 */ /* 0x000fe20000410000 */
[----:B------:R-:W-:Y:S01]  /*23a0*/  FMUL.FTZ R88, R88, R71 ;  /* 0x0000004758587220 */ /* 0x000fe20000410000 */
[----:B------:R-:W-:Y:S01]  /*23b0*/  FMUL.FTZ R89, R89, R72 ;  /* 0x0000004859597220 */ /* 0x000fe20000410000 */
[----:B------:R-:W-:Y:S01]  /*23c0*/  FMUL.FTZ R90, R90, R73 ;  /* 0x000000495a5a7220 */ /* 0x000fe20000410000 */
[----:B------:R-:W2:Y:S01]  /*23d0*/  LDC.64 R10, c[0x0][0x3c0] ;  /* 0x0000f000ff0a7b82 */ /* 0x000ea20000000a00 */
[----:B------:R-:W-:Y:S01]  /*23e0*/  IMAD.MOV.U32 R91, RZ, RZ, R25 ;  /* 0x000000ffff5b7224 */ /* 0x000fe200078e0019 */
[----:B------:R-:W-:Y:S01]  /*23f0*/  MOV R94, R26 ;  /* 0x0000001a005e7202 */ /* 0x000fe20000000f00 */
[----:B------:R-:W-:Y:S01]  /*2400*/  IMAD.MOV R93, RZ, RZ, -R12 ;  /* 0x000000ffff5d7224 */ /* 0x000fe200078e0a0c */
[C---:B------:R-:W-:Y:S01]  /*2410*/  IADD3.X R19, PT, PT, R3.reuse, R53, RZ, P0, !PT ;  /* 0x0000003503137210 */ /* 0x040fe200007fe4ff */
[----:B------:R-:W-:Y:S01]  /*2420*/  IMAD.X R117, R3, 0x1, R51, P1 ;  /* 0x0000000103757824 */ /* 0x000fe200008e0633 */
[----:B------:R-:W-:-:S02]  /*2430*/  UIADD3 UR5, UPT, UPT, UR4, 0x440, URZ ;  /* 0x0000044004057890 */ /* 0x000fc4000fffe0ff */
[----:B------:R-:W3:Y:S01]  /*2440*/  LDC.64 R4, c[0x0][0x480] ;  /* 0x00012000ff047b82 */ /* 0x000ee20000000a00 */
[----:B0-----:R-:W-:Y:S02]  /*2450*/  SHF.L.U64.HI R7, R6, 0x2, R7 ;  /* 0x0000000206077819 */ /* 0x001fe40000010207 */
[----:B-1----:R-:W-:Y:S02]  /*2460*/  SHF.L.U64.HI R9, R8, 0x1, R9 ;  /* 0x0000000108097819 */ /* 0x002fe40000010209 */
[----:B--2---:R-:W-:-:S07]  /*2470*/  SHF.L.U64.HI R11, R10, 0x1, R11 ;  /* 0x000000010a0b7819 */ /* 0x004fce000001020b */
.L_x_4563:
[----:B------:R-:W-:Y:S01]  /*2480*/  ISETP.NE.AND P1, PT, R113, RZ, PT ;  /* 0x000000ff7100720c */ /* 0x000fe20003f25270 */
[----:B------:R-:W-:Y:S01]  /*2490*/  IMAD.MOV.U32 R13, RZ, RZ, R117 ;  /* 0x000000ffff0d7224 */ /* 0x000fe200078e0075 */
        /* <DEDUP_REMOVED lines=9> */
[----:B------:R-:W4:Y:S04]  /*2530*/  @!P5 LDG.E.U16 R21, desc[UR18][R12.64+-0x80] ;  /* 0xffff80120c15d981 */ /* 0x000f28000c1e1500 */
[----:B------:R-:W5:Y:S04]  /*2540*/  @!P6 LDG.E.U16 R17, desc[UR18][R12.64+-0xc0] ;  /* 0xffff40120c11e981 */ /* 0x000f68000c1e1500 */
[----:B------:R-:W3:Y:S04]  /*2550*/  @!P4 LDG.E.U16 R97, desc[UR18][R12.64] ;  /* 0x000000120c61c981 */ /* 0x000ee8000c1e1500 */
[----:B------:R-:W5:Y:S04]  /*2560*/  @!P0 LDG.E.U16 R95, desc[UR18][R12.64+-0x40] ;  /* 0xffffc0120c5f8981 */ /* 0x000f68000c1e1500 */
[----:B------:R-:W5:Y:S04]  /*2570*/  @!P2 LDG.E.U16 R100, desc[UR18][R12.64+0x80] ;  /* 0x000080120c64a981 */ /* 0x000f68000c1e1500 */
[----:B------:R-:W5:Y:S04]  /*2580*/  @!P3 LDG.E.U16 R99, desc[UR18][R12.64+0x40] ;  /* 0x000040120c63b981 */ /* 0x000f68000c1e1500 */
[----:B------:R-:W5:Y:S01]  /*2590*/  @!P1 LDG.E.U16 R101, desc[UR18][R12.64+0xc0] ;  /* 0x0000c0120c659981 */ /* 0x000f62000c1e1500 */
[----:B------:R-:W-:-:S02]  /*25a0*/  P2R R96, PR, RZ, 0x40 ;  /* 0x00000040ff607803 */ /* 0x000fc40000000000 */
[----:B------:R-:W-:Y:S01]  /*25b0*/  ISETP.NE.AND P6, PT, R113, RZ, PT ;  /* 0x000000ff7100720c */ /* 0x000fe20003fc5270 */
[----:B------:R-:W-:Y:S02]  /*25c0*/  HFMA2 R16, -RZ, RZ, 0, 0 ;  /* 0x00000000ff107431 */ /* 0x000fe400000001ff */
[----:B------:R-:W-:Y:S01]  /*25d0*/  IMAD.MOV.U32 R20, RZ, RZ, RZ ;  /* 0x000000ffff147224 */ /* 0x000fe200078e00ff */
[----:B------:R-:W-:Y:S01]  /*25e0*/  MOV R15, R94 ;  /* 0x0000005e000f7202 */ /* 0x000fe20000000f00 */
[----:B------:R-:W-:-:S05]  /*25f0*/  IMAD.MOV.U32 R14, RZ, RZ, R91 ;  /* 0x000000ffff0e7224 */ /* 0x000fca00078e005b */
[----:B------:R0:W5:Y:S03]  /*2600*/  LDG.E R102, desc[UR18][R14.64] ;  /* 0x000000120e667981 */ /* 0x000166000c1e1900 */
[----:B--2---:R-:W-:Y:S02]  /*2610*/  @!P6 PRMT R16, R98, 0x5410, RZ ;  /* 0x000054106210e816 */ /* 0x004fe400000000ff */
[----:B------:R-:W-:Y:S01]  /*2620*/  ISETP.NE.AND P6, PT, R96, RZ, PT ;  /* 0x000000ff6000720c */ /* 0x000fe20003fc5270 */
[----:B------:R-:W-:Y:S01]  /*2630*/  HFMA2 R96, -RZ, RZ, 0, 0 ;  /* 0x00000000ff607431 */ /* 0x000fe200000001ff */
[----:B----4-:R-:W-:Y:S01]  /*2640*/  @!P5 PRMT R20, R21, 0x5410, RZ ;  /* 0x000054101514d816 */ /* 0x010fe200000000ff */
[----:B------:R-:W-:Y:S01]  /*2650*/  IMAD.MOV.U32 R98, RZ, RZ, RZ ;  /* 0x000000ffff627224 */ /* 0x000fe200078e00ff */
[----:B------:R-:W-:Y:S02]  /*2660*/  P2R R103, PR, RZ, 0x40 ;  /* 0x00000040ff677803 */ /* 0x000fe40000000000 */
[----:B---3--:R-:W-:-:S07]  /*2670*/  @!P4 PRMT R96, R97, 0x5410, RZ ;  /* 0x000054106160c816 */ /* 0x008fce00000000ff */
[----:B-----5:R-:W-:Y:S02]  /*2680*/  @!P6 PRMT R16, R16, 0x5410, R17 ;  /* 0x000054101010e816 */ /* 0x020fe40000000011 */
[----:B------:R-:W-:Y:S02]  /*2690*/  @!P0 PRMT R20, R20, 0x5410, R95 ;  /* 0x0000541014148816 */ /* 0x000fe4000000005f */
[----:B------:R-:W-:Y:S02]  /*26a0*/  @!P2 PRMT R98, R100, 0x5410, RZ ;  /* 0x000054106462a816 */ /* 0x000fe400000000ff */
[----:B0-----:R-:W-:Y:S02]  /*26b0*/  PRMT R15, R16, 0x7632, R15 ;  /* 0x00007632100f7816 */ /* 0x001fe4000000000f */
        /* <DEDUP_REMOVED lines=8> */
[----:B0-----:R-:W-:-:S03]  /*2740*/  PRMT R16, R96, 0x7632, R16 ;  /* 0x0000763260107816 */ /* 0x001fc60000000010 */
[----:B------:R-:W-:Y:S04]  /*2750*/  STS.U16 [R60+0xc0], R17 ;  /* 0x0000c0113c007388 */ /* 0x000fe80000000400 */
[----:B------:R-:W-:Y:S04]  /*2760*/  STS.U16 [R61+0x100], R96 ;  /* 0x000100603d007388 */ /* 0x000fe80000000400 */
[----:B------:R-:W-:Y:S04]  /*2770*/  STS.U16 [R62+0x140], R16 ;  /* 0x000140103e007388 */ /* 0x000fe80000000400 */
[----:B------:R-:W-:Y:S04]  /*2780*/  STS.U16 [R63+0x180], R98 ;  /* 0x000180623f007388 */ /* 0x000fe80000000400 */
[----:B------:R-:W-:Y:S01]  /*2790*/  STS.U16 [R64+0x1c0], R21 ;  /* 0x0001c01540007388 */ /* 0x000fe20000000400 */
[----:B------:R-:W-:-:S03]  /*27a0*/  NOP ;  /* 0x0000000000007918 */ /* 0x000fc60000000000 */
[----:B-1----:R-:W2:Y:S01]  /*27b0*/  @!P6 LDG.E.U16 R15, desc[UR18][R18.64+-0x100] ;  /* 0xffff0012120fe981 */ /* 0x002ea2000c1e1500 */
[----:B------:R-:W-:-:S03]  /*27c0*/  MOV R14, RZ ;  /* 0x000000ff000e7202 */ /* 0x000fc60000000f00 */
[----:B------:R-:W0:Y:S04]  /*27d0*/  LDS.U16 R16, [R65] ;  /* 0x0000000041107984 */ /* 0x000e280000000400 */
[----:B------:R-:W3:Y:S04]  /*27e0*/  @!P2 LDG.E.U16 R97, desc[UR18][R18.64+0x80] ;  /* 0x000080121261a981 */ /* 0x000ee8000c1e1500 */
[----:B------:R-:W4:Y:S04]  /*27f0*/  @!P1 LDG.E.U16 R99, desc[UR18][R18.64+0xc0] ;  /* 0x0000c01212639981 */ /* 0x000f28000c1e1500 */
[----:B------:R-:W5:Y:S01]  /*2800*/  @!P3 LDG.E.U16 R95, desc[UR18][R18.64+0x40] ;  /* 0x00004012125fb981 */ /* 0x000f62000c1e1500 */
[----:B--2---:R-:W-:-:S02]  /*2810*/  @!P6 PRMT R14, R15, 0x5410, RZ ;  /* 0x000054100f0ee816 */ /* 0x004fc400000000ff */
[----:B------:R-:W-:-:S13]  /*2820*/  ISETP.NE.AND P6, PT, R103, RZ, PT ;  /* 0x000000ff6700720c */ /* 0x000fda0003fc5270 */
[----:B------:R-:W2:Y:S01]  /*2830*/  @!P6 LDG.E.U16 R15, desc[UR18][R18.64+-0xc0] ;  /* 0xffff4012120fe981 */ /* 0x000ea2000c1e1500 */
[----:B0-----:R-:W-:-:S03]  /*2840*/  HADD2.F32 R17, -RZ, R16.H0_H0 ;  /* 0x20000010ff117230 */ /* 0x001fc60000004100 */
[----:B------:R-:W0:Y:S02]  /*2850*/  LDS.U16 R16, [R65+0x2] ;  /* 0x0000020041107984 */ /* 0x000e240000000400 */
[----:B------:R-:W-:Y:S01]  /*2860*/  FMUL.FTZ R17, R82, R17 ;  /* 0x0000001152117220 */ /* 0x000fe20000410000 */
[----:B--2---:R-:W-:Y:S02]  /*2870*/  @!P6 PRMT R14, R14, 0x5410, R15 ;  /* 0x000054100e0ee816 */ /* 0x004fe4000000000f */
[----:B------:R-:W-:-:S04]  /*2880*/  ISETP.GE.U32.AND P6, PT, R28, R55, PT ;  /* 0x000000371c00720c */ /* 0x000fc80003fc6070 */
[----:B------:R-:W-:Y:S01]  /*2890*/  FSEL R116, R17, RZ, !P6 ;  /* 0x000000ff11747208 */ /* 0x000fe20007000000 */
[----:B0-----:R-:W-:Y:S02]  /*28a0*/  HADD2.F32 R17, -RZ, R16.H0_H0 ;  /* 0x20000010ff117230 */ /* 0x001fe40000004100 */
[----:B------:R-:W0:Y:S01]  /*28b0*/  LDS.U16 R16, [R65+0x4] ;  /* 0x0000040041107984 */ /* 0x000e220000000400 */
[----:B------:R-:W-:-:S04]  /*28c0*/  FMUL.FTZ R15, R102, 1.4426950216293334961 ;  /* 0x3fb8aa3b660f7820 */ /* 0x000fc80000410000 */
[C---:B------:R-:W-:Y:S01]  /*28d0*/  FMUL.FTZ R20, R15.reuse, R66 ;  /* 0x000000420f147220 */ /* 0x040fe20000410000 */
[----:B------:R-:W-:-:S05]  /*28e0*/  FMUL.FTZ R21, R15, R67 ;  /* 0x000000430f157220 */ /* 0x000fca0000410000 */
[----:B------:R-:W1:Y:S08]  /*28f0*/  MUFU.EX2 R20, R20 ;  /* 0x0000001400147308 */ /* 0x000e700000000800 */
[----:B------:R-:W2:Y:S01]  /*2900*/  MUFU.EX2 R21, R21 ;  /* 0x0000001500157308 */ /* 0x000ea20000000800 */
[----:B------:R-:W-:Y:S01]  /*2910*/  FMUL.FTZ R17, R84, R17 ;  /* 0x0000001154117220 */ /* 0x000fe20000410000 */
[----:B-1----:R-:W-:-:S02]  /*2920*/  FSEL R119, R20, 1, !P6 ;  /* 0x3f80000014777808 */ /* 0x002fc40007000000 */
[----:B------:R-:W-:-:S04]  /*2930*/  ISETP.GE.U32.AND P6, PT, R32, R55, PT ;  /* 0x000000372000720c */ /* 0x000fc80003fc6070 */
[----:B------:R-:W-:Y:S01]  /*2940*/  FSEL R117, R17, RZ, !P6 ;  /* 0x000000ff11757208 */ /* 0x000fe20007000000 */
[----:B0-----:R-:W-:Y:S01]  /*2950*/  HADD2.F32 R16, -RZ, R16.H0_H0 ;  /* 0x20000010ff107230 */ /* 0x001fe20000004100 */
[----:B--2---:R-:W-:Y:S02]  /*2960*/  FSEL R118, R21, 1, !P6 ;  /* 0x3f80000015767808 */ /* 0x004fe40007000000 */
        /* <DEDUP_REMOVED lines=56> */
[----:B------:R-:W-:-:S05]  /*2cf0*/  FFMA.FTZ R16, R102, R17, R101 ;  /* 0x0000001166107223 */ /* 0x000fca0000010065 */
[----:B------:R-:W0:Y:S01]  /*2d00*/  SHFL.UP PT, R17, R16, 0x1, RZ ;  /* 0x0420000010117989 */ /* 0x000e2200000e00ff */
[----:B------:R-:W-:-:S04]  /*2d10*/  FMUL.FTZ R15, R108, R15 ;  /* 0x0000000f6c0f7220 */ /* 0x000fc80000410000 */
[----:B------:R-:W-:-:S04]  /*2d20*/  FMUL.FTZ R15, R106, R15 ;  /* 0x0000000f6a0f7220 */ /* 0x000fc80000410000 */
[----:B------:R-:W-:-:S04]  /*2d30*/  FMUL.FTZ R15, R104, R15 ;  /* 0x0000000f680f7220 */ /* 0x000fc80000410000 */
[----:B------:R-:W-:Y:S01]  /*2d40*/  FMUL.FTZ R121, R102, R15 ;  /* 0x0000000f66797220 */ /* 0x000fe20000410000 */
[----:B------:R-:W-:-:S04]  /*2d50*/  ISETP.GE.AND P6, PT, R56, 0x1, PT ;  /* 0x000000013800780c */ /* 0x000fc80003fc6270 */
[----:B------:R-:W1:Y:S01]  /*2d60*/  SHFL.UP PT, R20, R121, 0x1, RZ ;  /* 0x0420000079147989 */ /* 0x000e6200000e00ff */
[----:B0-----:R-:W-:-:S05]  /*2d70*/  FFMA.FTZ R17, R121, R17, R16 ;  /* 0x0000001179117223 */ /* 0x001fca0000010010 */
[----:B------:R-:W-:Y:S02]  /*2d80*/  FSEL R96, R16, R17, !P6 ;  /* 0x0000001110607208 */ /* 0x000fe40007000000 */
[----:B------:R-:W3:Y:S04]  /*2d90*/  @!P0 LDG.E.U16 R17, desc[UR18][R18.64+-0x40] ;  /* 0xffffc01212118981 */ /* 0x000ee8000c1e1500 */
[----:B------:R-:W0:Y:S01]  /*2da0*/  SHFL.UP PT, R15, R96, 0x2, RZ ;  /* 0x04400000600f7989 */ /* 0x000e2200000e00ff */
[----:B-1----:R-:W-:Y:S01]  /*2db0*/  @P6 FMUL.FTZ R121, R121, R20 ;  /* 0x0000001479796220 */ /* 0x002fe20000410000 */
[----:B------:R-:W-:-:S03]  /*2dc0*/  ISETP.GE.AND P6, PT, R56, 0x2, PT ;  /* 0x000000023800780c */ /* 0x000fc60003fc6270 */
[----:B0-----:R-:W-:-:S05]  /*2dd0*/  FFMA.FTZ R15, R121, R15, R96 ;  /* 0x0000000f790f7223 */ /* 0x001fca0000010060 */
[----:B------:R-:W-:Y:S02]  /*2de0*/  FSEL R98, R96, R15, !P6 ;  /* 0x0000000f60627208 */ /* 0x000fe40007000000 */
[----:B------:R-:W4:Y:S04]  /*2df0*/  @!P5 LDG.E.U16 R15, desc[UR18][R18.64+-0x80] ;  /* 0xffff8012120fd981 */ /* 0x000f28000c1e1500 */
[----:B------:R-:W0:Y:S04]  /*2e00*/  SHFL.UP PT, R20, R121, 0x2, RZ ;  /* 0x0440000079147989 */ /* 0x000e2800000e00ff */
[----:B------:R-:W1:Y:S01]  /*2e10*/  SHFL.UP PT, R96, R98, 0x4, RZ ;  /* 0x0480000062607989 */ /* 0x000e6200000e00ff */
[----:B0-----:R-:W-:-:S05]  /*2e20*/  @P6 FMUL.FTZ R121, R121, R20 ;  /* 0x0000001479796220 */ /* 0x001fca0000410000 */
[----:B------:R-:W0:Y:S01]  /*2e30*/  SHFL.UP PT, R100, R121, 0x4, RZ ;  /* 0x0480000079647989 */ /* 0x000e2200000e00ff */
[----:B------:R-:W-:Y:S02]  /*2e40*/  IMAD.MOV.U32 R20, RZ, RZ, RZ ;  /* 0x000000ffff147224 */ /* 0x000fe400078e00ff */
[----:B------:R-:W-:Y:S01]  /*2e50*/  HFMA2 R16, -RZ, RZ, 0, 0 ;  /* 0x00000000ff107431 */ /* 0x000fe200000001ff */
[----:B------:R-:W5:Y:S01]  /*2e60*/  S2UR UR6, SR_CgaCtaId ;  /* 0x00000000000679c3 */ /* 0x000f620000008800 */
[----:B------:R-:W-:Y:S01]  /*2e70*/  STS.U16 [R57+0x210], R14 ;  /* 0x0002100e39007388 */ /* 0x000fe20000000400 */
[----:B------:R-:W-:Y:S02]  /*2e80*/  UMOV UR4, 0x400 ;  /* 0x0000040000047882 */ /* 0x000fe40000000000 */
[----:B-----5:R-:W-:Y:S01]  /*2e90*/  ULEA UR4, UR6, UR4, 0x18 ;  /* 0x0000000406047291 */ /* 0x020fe2000f8ec0ff */
[----:B--2---:R-:W-:-:S04]  /*2ea0*/  @!P4 PRMT R16, R21, 0x5410, RZ ;  /* 0x000054101510c816 */ /* 0x004fc800000000ff */
[----:B------:R-:W-:-:S04]  /*2eb0*/  @!P3 PRMT R16, R16, 0x5410, R95 ;  /* 0x000054101010b816 */ /* 0x000fc8000000005f */
[----:B------:R-:W-:Y:S02]  /*2ec0*/  PRMT R95, R16, 0x7632, R95 ;  /* 0x00007632105f7816 */ /* 0x000fe4000000005f */
[----:B----4-:R-:W-:Y:S02]  /*2ed0*/  @!P5 PRMT R20, R15, 0x5410, RZ ;  /* 0x000054100f14d816 */ /* 0x010fe400000000ff */
[----:B------:R-:W-:Y:S01]  /*2ee0*/  ISETP.GE.AND P5, PT, R56, 0x4, PT ;  /* 0x000000043800780c */ /* 0x000fe20003fa6270 */
[----:B-1----:R-:W-:Y:S01]  /*2ef0*/  FFMA.FTZ R15, R121, R96, R98 ;  /* 0x00000060790f7223 */ /* 0x002fe20000010062 */
[----:B---3--:R-:W-:-:S04]  /*2f00*/  @!P0 PRMT R20, R20, 0x5410, R17 ;  /* 0x0000541014148816 */ /* 0x008fc80000000011 */
        /* <DEDUP_REMOVED lines=67> */
[----:B------:R-:W-:-:S02]  /*3340*/  HADD2.F32 R111, -RZ, R111.H0_H0 ;  /* 0x2000006fff6f7230 */ /* 0x000fc40000004100 */
        /* <DEDUP_REMOVED lines=10> */
.L_x_4562:
[----:B------:R-:W-:Y:S05]  /*33f0*/  BSYNC.RECONVERGENT B0 ;  /* 0x0000000000007941 */ /* 0x000fea0003800200 */
.L_x_4561:
[----:B------:R-:W-:Y:S01]  /*3400*/  IADD3 R93, PT, PT, R93, 0x1, RZ ;  /* 0x000000015d5d7810 */ /* 0x000fe20007ffe0ff */
[-C--:B------:R-:W-:Y:S01]  /*3410*/  FFMA.FTZ R107, R108, R110.reuse, R107 ;  /* 0x0000006e6c6b7223 */ /* 0x080fe2000001006b */
[----:B0-----:R-:W-:Y:S01]  /*3420*/  HADD2.F32 R13, -RZ, R100.H0_H0 ;  /* 0x20000064ff0d7230 */ /* 0x001fe20000004100 */
[----:B------:R-:W-:Y:S01]  /*3430*/  LEA R91, P1, R6, R91, 0x2 ;  /* 0x0000005b065b7211 */ /* 0x000fe200078210ff */
[----:B------:R-:W-:Y:S01]  /*3440*/  HADD2.F32 R12, -RZ, R99.H0_H0 ;  /* 0x20000063ff0c7230 */ /* 0x000fe20000004100 */
[----:B------:R-:W-:Y:S01]  /*3450*/  ISETP.NE.AND P0, PT, R93, RZ, PT ;  /* 0x000000ff5d00720c */ /* 0x000fe20003f05270 */
[----:B------:R-:W-:Y:S01]  /*3460*/  FFMA.FTZ R105, R106, R107, R105 ;  /* 0x0000006b6a697223 */ /* 0x000fe20000010069 */
[----:B------:R-:W-:Y:S01]  /*3470*/  FFMA.FTZ R76, R13, R115, R76 ;  /* 0x000000730d4c7223 */ /* 0x000fe2000001004c */
[----:B------:R-:W-:Y:S02]  /*3480*/  HADD2.F32 R15, -RZ, R98.H0_H0 ;  /* 0x20000062ff0f7230 */ /* 0x000fe40000004100 */
[----:B------:R-:W-:Y:S01]  /*3490*/  FFMA.FTZ R79, R12, R110, R79 ;  /* 0x0000006e0c4f7223 */ /* 0x000fe2000001004f */
        /* <DEDUP_REMOVED lines=15> */
.L_x_4560:
        /* <DEDUP_REMOVED lines=9> */
[----:B------:R-:W-:Y:S02]  /*3620*/  F2FP.F16.F32.PACK_AB R6, R83, R80 ;  /* 0x000000505306723e */ /* 0x000fe400000000ff */
[----:B------:R-:W-:Y:S02]  /*3630*/  PRMT R9, R5, 0x7632, R9 ;  /* 0x0000763205097816 */ /* 0x000fe40000000009 */
[----:B------:R-:W-:-:S02]  /*3640*/  PRMT R12, R4, 0x7632, R12 ;  /* 0x00007632040c7816 */ /* 0x000fc4000000000c */
[----:B------:R-:W-:Y:S01]  /*3650*/  PRMT R13, R6, 0x7632, R13 ;  /* 0x00007632060d7816 */ /* 0x000fe2000000000d */
[----:B------:R-:W-:Y:S04]  /*3660*/  STS.U16 [R65], R7 ;  /* 0x0000000741007388 */ /* 0x000fe80000000400 */
[----:B------:R-:W-:Y:S04]  /*3670*/  STS.U16 [R65+0x2], R8 ;  /* 0x0000020841007388 */ /* 0x000fe80000000400 */
[----:B------:R2:W-:Y:S04]  /*3680*/  STS.U16 [R65+0x4], R5 ;  /* 0x0000040541007388 */ /* 0x0005e80000000400 */
[----:B------:R3:W-:Y:S04]  /*3690*/  STS.U16 [R65+0x6], R9 ;  /* 0x0000060941007388 */ /* 0x0007e80000000400 */
[----:B------:R4:W-:Y:S01]  /*36a0*/  STS.U16 [R65+0x8], R4 ;  /* 0x0000080441007388 */ /* 0x0009e20000000400 */
[----:B--2---:R-:W-:-:S03]  /*36b0*/  HFMA2 R5, -RZ, RZ, 0, 0 ;  /* 0x00000000ff057431 */ /* 0x004fc600000001ff */
[----:B------:R-:W-:Y:S01]  /*36c0*/  STS.U16 [R65+0xa], R12 ;  /* 0x00000a0c41007388 */ /* 0x000fe20000000400 */
[----:B---3--:R-:W2:Y:S03]  /*36d0*/  LDC.64 R8, c[0x0][0x428] ;  /* 0x00010a00ff087b82 */ /* 0x008ea60000000a00 */
[----:B------:R3:W-:Y:S01]  /*36e0*/  STS.U16 [R65+0xc], R6 ;  /* 0x00000c0641007388 */ /* 0x0007e20000000400 */
[----:B----4-:R-:W-:-:S03]  /*36f0*/  IMAD.MOV.U32 R4, RZ, RZ, R54 ;  /* 0x000000ffff047224 */ /* 0x010fc600078e0036 */
[----:B------:R0:W-:Y:S01]  /*3700*/  STS.U16 [R65+0xe], R13 ;  /* 0x00000e0d41007388 */ /* 0x0001e20000000400 */
[----:B------:R-:W-:-:S03]  /*3710*/  NOP ;  /* 0x0000000000007918 */ /* 0x000fc60000000000 */
[----:B------:R-:W-:Y:S01]  /*3720*/  LDS.U16 R15, [R57] ;  /* 0x00000000390f7984 */ /* 0x000fe20000000400 */
[----:B---3--:R-:W3:Y:S01]  /*3730*/  LDC.64 R6, c[0x0][0x410] ;  /* 0x00010400ff067b82 */ /* 0x008ee20000000a00 */
[----:B0-----:R-:W-:Y:S02]  /*3740*/  IMAD.WIDE.U32 R12, R10, UR20, R4 ;  /* 0x000000140a0c7c25 */ /* 0x001fe4000f8e0004 */
[----:B------:R-:W-:Y:S02]  /*3750*/  LDS.U16 R17, [R58+0x40] ;  /* 0x000040003a117984 */ /* 0x000fe40000000400 */
[----:B------:R-:W-:Y:S02]  /*3760*/  IMAD R13, R11, UR20, R13 ;  /* 0x000000140b0d7c24 */ /* 0x000fe4000f8e020d */
[----:B------:R-:W-:Y:S01]  /*3770*/  LDS.U16 R19, [R59+0x80] ;  /* 0x000080003b137984 */ /* 0x000fe20000000400 */
[----:B------:R-:W0:Y:S01]  /*3780*/  LDC.64 R10, c[0x0][0x418] ;  /* 0x00010600ff0a7b82 */ /* 0x000e220000000a00 */
[----:B--2---:R-:W-:-:S02]  /*3790*/  IMAD.WIDE.U32 R12, R0, R8, R12 ;  /* 0x00000008000c7225 */ /* 0x004fc400078e000c */
[----:B------:R-:W-:Y:S02]  /*37a0*/  LDS.U16 R21, [R60+0xc0] ;  /* 0x0000c0003c157984 */ /* 0x000fe40000000400 */
[----:B------:R-:W-:Y:S02]  /*37b0*/  IMAD R14, R0, R9, R13 ;  /* 0x00000009000e7224 */ /* 0x000fe400078e020d */
[----:B------:R-:W-:Y:S01]  /*37c0*/  LDS.U16 R67, [R61+0x100] ;  /* 0x000100003d437984 */ /* 0x000fe20000000400 */
[----:B------:R-:W-:-:S03]  /*37d0*/  IADD3 R9, P1, PT, R38, R12, RZ ;  /* 0x0000000c26097210 */ /* 0x000fc60007f3e0ff */
[----:B------:R-:W-:Y:S01]  /*37e0*/  LDS.U16 R69, [R62+0x140] ;  /* 0x000140003e457984 */ /* 0x000fe20000000400 */
[C---:B-1----:R-:W-:Y:S01]  /*37f0*/  LEA R8, P3, R9.reuse, UR8, 0x1 ;  /* 0x0000000809087c11 */ /* 0x042fe2000f8608ff */
[----:B------:R-:W-:Y:S02]  /*3800*/  IMAD.X R14, RZ, RZ, R14, P1 ;  /* 0x000000ffff0e7224 */ /* 0x000fe400008e060e */
[----:B------:R-:W-:Y:S01]  /*3810*/  LDS.U16 R71, [R63+0x180] ;  /* 0x000180003f477984 */ /* 0x000fe20000000400 */
[----:B---3--:R-:W-:Y:S02]  /*3820*/  IMAD.WIDE.U32 R12, R6, UR20, R4 ;  /* 0x00000014060c7c25 */ /* 0x008fe4000f8e0004 */
[----:B------:R-:W-:Y:S01]  /*3830*/  LEA.HI.X R9, R9, UR9, R14, 0x1, P3 ;  /* 0x0000000909097c11 */ /* 0x000fe200098f0c0e */
[----:B------:R-:W-:Y:S01]  /*3840*/  LDS.U16 R73, [R64+0x1c0] ;  /* 0x0001c00040497984 */ /* 0x000fe20000000400 */
[----:B------:R-:W1:Y:S01]  /*3850*/  LDCU.64 UR8, c[0x0][0x488] ;  /* 0x00009100ff0877ac */ /* 0x000e620008000a00 */
[----:B------:R-:W-:-:S02]  /*3860*/  IMAD R13, R7, UR20, R13 ;  /* 0x00000014070d7c24 */ /* 0x000fc4000f8e020d */
[----:B------:R-:W-:Y:S01]  /*3870*/  @!P0 STS [UR4+0x210], R55 ;  /* 0x00021037ff008988 */ /* 0x000fe20008000804 */
[C---:B0-----:R-:W-:Y:S01]  /*3880*/  IMAD.WIDE.U32 R12, R0.reuse, R10, R12 ;  /* 0x0000000a000c7225 */ /* 0x041fe200078e000c */
[----:B------:R-:W-:Y:S01]  /*3890*/  PRMT R10, RZ, 0x7610, R10 ;  /* 0x00007610ff0a7816 */ /* 0x000fe2000000000a */
[----:B------:R-:W-:Y:S02]  /*38a0*/  BAR.SYNC.DEFER_BLOCKING 0x0 ;  /* 0x0000000000007b1d */ /* 0x000fe40000010000 */
[----:B------:R-:W-:Y:S01]  /*38b0*/  IMAD R7, R0, R11, R13 ;  /* 0x0000000b00077224 */ /* 0x000fe200078e020d */
[----:B------:R-:W-:-:S03]  /*38c0*/  PRMT R11, RZ, 0x7610, R11 ;  /* 0x00007610ff0b7816 */ /* 0x000fc6000000000b */
[----:B------:R-:W0:Y:S02]  /*38d0*/  LDS R85, [UR4+0x210] ;  /* 0x00021004ff557984 */ /* 0x000e240008000800 */
[-C--:B0-----:R-:W-:Y:S02]  /*38e0*/  ISETP.GE.AND P1, PT, R38, R85.reuse, PT ;  /* 0x000000552600720c */ /* 0x081fe40003f26270 */
        /* <DEDUP_REMOVED lines=97> */
[----:B0-----:R-:W-:-:S04]  /*3f00*/  FMUL.FTZ R6, R13, R14 ;  /* 0x0000000e0d067220 */ /* 0x001fc80000410000 */
[----:B------:R-:W-:-:S03]  /*3f10*/  FMUL.FTZ R6, R6, R77 ;  /* 0x0000004d06067220 */ /* 0x000fc60000410000 */
[----:B------:R-:W0:Y:S01]  /*3f20*/  MUFU.RCP R9, R9 ;  /* 0x0000000900097308 */ /* 0x000e220000001000 */
[----:B-1----:R-:W-:Y:S01]  /*3f30*/  FMUL.FTZ R7, R7, R10 ;  /* 0x0000000a07077220 */ /* 0x002fe20000410000 */
[----:B------:R-:W-:Y:S01]  /*3f40*/  F2FP.F16.F32.PACK_AB R6, R6, R15 ;  /* 0x0000000f0606723e */ /* 0x000fe200000000ff */
[----:B------:R-:W-:Y:S02]  /*3f50*/  BAR.SYNC.DEFER_BLOCKING 0x0 ;  /* 0x0000000000007b1d */ /* 0x000fe40000010000 */
[----:B------:R-:W-:-:S04]  /*3f60*/  FMUL.FTZ R7, R7, R76 ;  /* 0x0000004c07077220 */ /* 0x000fc80000410000 */
[----:B------:R-:W1:Y:S01]  /*3f70*/  MUFU.RCP R19, R19 ;  /* 0x0000001300137308 */ /* 0x000e620000001000 */
[----:B--2---:R-:W-:-:S04]  /*3f80*/  FMUL.FTZ R16, R16, R17 ;  /* 0x0000001110107220 */ /* 0x004fc80000410000 */
[----:B------:R-:W-:-:S03]  /*3f90*/  FMUL.FTZ R16, R16, R79 ;  /* 0x0000004f10107220 */ /* 0x000fc60000410000 */
[----:B------:R-:W2:Y:S01]  /*3fa0*/  MUFU.RCP R12, R12 ;  /* 0x0000000c000c7308 */ /* 0x000ea20000001000 */
[----:B0-----:R-:W-:Y:S01]  /*3fb0*/  FMUL.FTZ R9, R8, R9 ;  /* 0x0000000908097220 */ /* 0x001fe20000410000 */
[----:B------:R-:W-:Y:S02]  /*3fc0*/  F2FP.F16.F32.PACK_AB R7, R16, R7 ;  /* 0x000000071007723e */ /* 0x000fe400000000ff */
[----:B------:R-:W-:Y:S01]  /*3fd0*/  PRMT R8, R6, 0x7632, R8 ;  /* 0x0000763206087816 */ /* 0x000fe20000000008 */
[----:B------:R-:W-:Y:S01]  /*3fe0*/  FMUL.FTZ R9, R9, R78 ;  /* 0x0000004e09097220 */ /* 0x000fe20000410000 */
[----:B------:R-:W-:Y:S01]  /*3ff0*/  PRMT R10, R7, 0x7632, R10 ;  /* 0x00007632070a7816 */ /* 0x000fe2000000000a */
[----:B------:R-:W0:Y:S01]  /*4000*/  LDC.64 R16, c[0x0][0x430] ;  /* 0x00010c00ff107b82 */ /* 0x000e220000000a00 */
[----:B------:R-:W3:Y:S01]  /*4010*/  MUFU.RCP R21, R21 ;  /* 0x0000001500157308 */ /* 0x000ee20000001000 */
[----:B-1----:R-:W-:Y:S01]  /*4020*/  FMUL.FTZ R18, R18, R19 ;  /* 0x0000001312127220 */ /* 0x002fe20000410000 */
[----:B------:R1:W-:Y:S03]  /*4030*/  STS.U16 [R65], R6 ;  /* 0x0000000641007388 */ /* 0x0003e60000000400 */
[----:B------:R-:W-:Y:S01]  /*4040*/  FMUL.FTZ R18, R18, R81 ;  /* 0x0000005112127220 */ /* 0x000fe20000410000 */
[----:B------:R-:W-:Y:S01]  /*4050*/  STS.U16 [R65+0x2], R8 ;  /* 0x0000020841007388 */ /* 0x000fe20000000400 */
[----:B--2---:R-:W-:-:S03]  /*4060*/  FMUL.FTZ R11, R11, R12 ;  /* 0x0000000c0b0b7220 */ /* 0x004fc60000410000 */
[----:B------:R-:W-:Y:S01]  /*4070*/  F2FP.F16.F32.PACK_AB R9, R18, R9 ;  /* 0x000000091209723e */ /* 0x000fe200000000ff */
[----:B------:R-:W-:Y:S01]  /*4080*/  STS.U16 [R65+0x4], R7 ;  /* 0x0000040741007388 */ /* 0x000fe20000000400 */
[----:B------:R-:W2:Y:S01]  /*4090*/  LDC.64 R18, c[0x0][0x438] ;  /* 0x00010e00ff127b82 */ /* 0x000ea20000000a00 */
[----:B------:R-:W-:Y:S01]  /*40a0*/  FMUL.FTZ R11, R11, R80 ;  /* 0x000000500b0b7220 */ /* 0x000fe20000410000 */
[C---:B------:R-:W-:Y:S01]  /*40b0*/  PRMT R12, R9.reuse, 0x7610, R12 ;  /* 0x00007610090c7816 */ /* 0x040fe2000000000c */
[----:B------:R-:W-:Y:S01]  /*40c0*/  STS.U16 [R65+0x6], R10 ;  /* 0x0000060a41007388 */ /* 0x000fe20000000400 */
[----:B------:R-:W-:Y:S01]  /*40d0*/  PRMT R13, R9, 0x7632, R13 ;  /* 0x00007632090d7816 */ /* 0x000fe2000000000d */
[----:B---3--:R-:W-:Y:S02]  /*40e0*/  FMUL.FTZ R20, R20, R21 ;  /* 0x0000001514147220 */ /* 0x008fe40000410000 */
[----:B------:R-:W-:Y:S02]  /*40f0*/  STS.U16 [R65+0x8], R12 ;  /* 0x0000080c41007388 */ /* 0x000fe40000000400 */
[----:B------:R-:W-:-:S02]  /*4100*/  FMUL.FTZ R20, R20, R83 ;  /* 0x0000005314147220 */ /* 0x000fc40000410000 */
[----:B------:R-:W-:Y:S01]  /*4110*/  STS.U16 [R65+0xa], R13 ;  /* 0x00000a0d41007388 */ /* 0x000fe20000000400 */
[----:B0-----:R-:W-:Y:S02]  /*4120*/  IMAD.WIDE.U32 R4, R16, UR20, R4 ;  /* 0x0000001410047c25 */ /* 0x001fe4000f8e0004 */
[----:B------:R-:W-:Y:S02]  /*4130*/  F2FP.F16.F32.PACK_AB R11, R20, R11 ;  /* 0x0000000b140b723e */ /* 0x000fe400000000ff */
[----:B------:R-:W-:Y:S02]  /*4140*/  IMAD R5, R17, UR20, R5 ;  /* 0x0000001411057c24 */ /* 0x000fe4000f8e0205 */
[C---:B------:R-:W-:Y:S02]  /*4150*/  PRMT R14, R11.reuse, 0x7610, R14 ;  /* 0x000076100b0e7816 */ /* 0x040fe4000000000e */
[----:B------:R-:W-:-:S03]  /*4160*/  PRMT R15, R11, 0x7632, R15 ;  /* 0x000076320b0f7816 */ /* 0x000fc6000000000f */
[----:B------:R-:W-:Y:S01]  /*4170*/  STS.U16 [R65+0xc], R14 ;  /* 0x00000c0e41007388 */ /* 0x000fe20000000400 */
[----:B--2---:R-:W-:-:S03]  /*4180*/  IMAD.WIDE.U32 R4, R0, R18, R4 ;  /* 0x0000001200047225 */ /* 0x004fc600078e0004 */
[----:B------:R-:W-:Y:S01]  /*4190*/  STS.U16 [R65+0xe], R15 ;  /* 0x00000e0f41007388 */ /* 0x000fe20000000400 */
[----:B------:R-:W-:-:S03]  /*41a0*/  NOP ;  /* 0x0000000000007918 */ /* 0x000fc60000000000 */
[----:B------:R-:W-:Y:S01]  /*41b0*/  LDS.U16 R57, [R57] ;  /* 0x0000000039397984 */ /* 0x000fe20000000400 */
[----:B-1----:R-:W-:-:S03]  /*41c0*/  IMAD R6, R0, R19, R5 ;  /* 0x0000001300067224 */ /* 0x002fc600078e0205 */
        /* <DEDUP_REMOVED lines=9> */
[----:B------:R-:W-:-:S05]  /*4260*/  IADD3 R5, P0, PT, R38, R4, RZ ;  /* 0x0000000426057210 */ /* 0x000fca0007f1e0ff */
[----:B------:R-:W-:Y:S01]  /*4270*/  IMAD.X R6, RZ, RZ, R6, P0 ;  /* 0x000000ffff067224 */ /* 0x000fe200000e0606 */
        /* <DEDUP_REMOVED lines=32> */
.L_x_4565:
        /* <DEDUP_REMOVED lines=16> */
.L_x_5133:


//--------------------- .text._Z25selective_scan_fwd_kernelI32Selective_Scan_fwd_kernel_traitsILi32ELi8ELi1ELb1ELb0ELb0ELb0EN3c104HalfEfEEv13SSMParamsBase --------------------------
	.section	.text._Z25selective_scan_fwd_kernelI32Selective_Scan_fwd_kernel_traitsILi32ELi8ELi1ELb1ELb0ELb0ELb0EN3c104HalfEfEEv13SSMParamsBase,"ax",@progbits
	.align	128
        .global         _Z25selective_scan_fwd_kernelI32Selective_Scan_fwd_kernel_traitsILi32ELi8ELi1ELb1ELb0ELb0ELb0EN3c104HalfEfEEv13SSMParamsBase
        .type           _Z25selective_scan_fwd_kernelI32Selective_Scan_fwd_kernel_traitsILi32ELi8ELi1ELb1ELb0ELb0ELb0EN3c104HalfEfEEv13SSMParamsBase,@function
        .size           _Z25selective_scan_fwd_kernelI32Selective_Scan_fwd_kernel_traitsILi32ELi8ELi1ELb1ELb0ELb0ELb0EN3c104HalfEfEEv13SSMParamsBase,(.L_x_5134 - _Z25selective_scan_fwd_kernelI32Selective_Scan_fwd_kernel_traitsILi32ELi8ELi1ELb1ELb0ELb0ELb0EN3c104HalfEfEEv13SSMParamsBase)
        .other          _Z25selective_scan_fwd_kernelI32Selective_Scan_fwd_kernel_traitsILi32ELi8ELi1ELb1ELb0ELb0ELb0EN3c104HalfEfEEv13SSMParamsBase,@"STO_CUDA_ENTRY STV_DEFAULT"
_Z25selective_scan_fwd_kernelI32Selective_Scan_fwd_kernel_traitsILi32ELi8ELi1ELb1ELb0ELb0ELb0EN3c104HalfEfEEv13SSMParamsBase:
.text._Z25selective_scan_fwd_kernelI32Selective_Scan_fwd_kernel_traitsILi32ELi8ELi1ELb1ELb0ELb0ELb0EN3c104HalfEfEEv13SSMParamsBase:
        /* <DEDUP_REMOVED lines=34> */
[----:B------:R-:W-:Y:S01]  /*0220*/  MOV R2, R4 ;  /* 0x0000000400027202 */ /* 0x000fe20000000f00 */
[----:B------:R-:W2:Y:S01]  /*0230*/  S2R R28, SR_TID.X ;  /* 0x00000000001c7919 */ /* 0x000ea20000002100 */
[----:B------:R-:W-:Y:S01]  /*0240*/  MOV R6, UR6 ;  /* 0x0000000600067c02 */ /* 0x000fe20008000f00 */
[----:B------:R-:W3:Y:S01]  /*0250*/  LDCU UR4, c[0x0][0x38c] ;  /* 0x00007180ff0477ac */ /* 0x000ee20008000800 */
[----:B------:R-:W-:Y:S01]  /*0260*/  MOV R7, UR7 ;  /* 0x0000000700077c02 */ /* 0x000fe20008000f00 */
[C---:B------:R-:W-:Y:S01]  /*0270*/  IMAD.WIDE.U32 R2, R9.reuse, UR10, R2 ;  /* 0x0000000a09027c25 */ /* 0x040fe2000f8e0002 */
[----:B------:R-:W-:Y:S01]  /*0280*/  MOV R5, UR8 ;  /* 0x0000000800057c02 */ /* 0x000fe20008000f00 */
[----:B------:R-:W2:Y:S01]  /*0290*/  LDC.64 R26, c[0x0][0x3a0] ;  /* 0x0000e800ff1a7b82 */ /* 0x000ea20000000a00 */
[----:B------:R-:W0:Y:S01]  /*02a0*/  LDCU.64 UR6, c[0x0][0x3b8] ;  /* 0x00007700ff0677ac */ /* 0x000e220008000a00 */
[----:B------:R-:W-:Y:S01]  /*02b0*/  IMAD R31, R9, UR11, R3 ;  /* 0x0000000b091f7c24 */ /* 0x000fe2000f8e0203 */
[----:B----4-:R-:W-:Y:S01]  /*02c0*/  LEA R34, P0, R2, R34, 0x1 ;  /* 0x0000002202227211 */ /* 0x010fe200078008ff */
[----:B-1----:R-:W-:Y:S01]  /*02d0*/  IMAD R0, R0, UR18, R9 ;  /* 0x0000001200007c24 */ /* 0x002fe2000f8e0209 */
[----:B------:R-:W1:Y:S01]  /*02e0*/  LDCU.64 UR8, c[0x0][0x3d8] ;  /* 0x00007b00ff0877ac */ /* 0x000e620008000a00 */
[----:B------:R-:W-:-:S02]  /*02f0*/  MOV R4, R6 ;  /* 0x0000000600047202 */ /* 0x000fc40000000f00 */
[----:B------:R-:W-:Y:S01]  /*0300*/  LEA.HI.X R31, R2, R35, R31, 0x1, P0 ;  /* 0x00000023021f7211 */ /* 0x000fe200000f0c1f */
[----:B------:R-:W4:Y:S01]  /*0310*/  LDC.64 R20, c[0x0][0x420] ;  /* 0x00010800ff147b82 */ /* 0x000f220000000a00 */
[----:B------:R-:W1:Y:S01]  /*0320*/  LDCU.U8 UR5, c[0x0][0x39e] ;  /* 0x000073c0ff0577ac */ /* 0x000e620008000000 */
[----:B------:R-:W-:Y:S01]  /*0330*/  IMAD.WIDE.U32 R4, R9, UR14, R4 ;  /* 0x0000000e09047c25 */ /* 0x000fe2000f8e0004 */
[----:B---3--:R-:W-:-:S03]  /*0340*/  UISETP.LT.AND UP1, UPT, UR4, 0x1, UPT ;  /* 0x000000010400788c */ /* 0x008fc6000bf21270 */
[C---:B------:R-:W-:Y:S01]  /*0350*/  IMAD R11, R9.reuse, UR15, R5 ;  /* 0x0000000f090b7c24 */ /* 0x040fe2000f8e0205 */
[C---:B------:R-:W-:Y:S01]  /*0360*/  LEA R32, P0, R4.reuse, R32, 0x1 ;  /* 0x0000002004207211 */ /* 0x040fe200078008ff */
[C---:B0-----:R-:W-:Y:S01]  /*0370*/  IMAD.WIDE.U32 R2, R9.reuse, R14, RZ ;  /* 0x0000000e09027225 */ /* 0x041fe200078e00ff */
[----:B------:R-:W0:Y:S02]  /*0380*/  LDC.64 R36, c[0x0][0x448] ;  /* 0x00011200ff247b82 */ /* 0x000e240000000a00 */
[----:B------:R-:W-:Y:S01]  /*0390*/  LEA.HI.X R11, R4, R33, R11, 0x1, P0 ;  /* 0x00000021040b7211 */ /* 0x000fe200000f0c0b */
[C---:B------:R-:W-:Y:S02]  /*03a0*/  IMAD R3, R9.reuse, R15, R3 ;  /* 0x0000000f09037224 */ /* 0x040fe400078e0203 */
[----:B------:R-:W-:-:S03]  /*03b0*/  IMAD.WIDE.U32 R24, R9, UR6, RZ ;  /* 0x0000000609187c25 */ /* 0x000fc6000f8e00ff */
[----:B------:R-:W3:Y:S01]  /*03c0*/  LDC.64 R38, c[0x0][0x450] ;  /* 0x00011400ff267b82 */ /* 0x000ee20000000a00 */
[----:B--2---:R-:W-:Y:S01]  /*03d0*/  IMAD.WIDE.U32 R22, R9, R26, RZ ;  /* 0x0000001a09167225 */ /* 0x004fe200078e00ff */
[----:B-1----:R-:W-:-:S03]  /*03e0*/  UISETP.NE.AND UP0, UPT, UR5, URZ, UPT ;  /* 0x000000ff0500728c */ /* 0x002fc6000bf05270 */
[----:B------:R-:W-:-:S03]  /*03f0*/  IMAD.WIDE.U32 R4, R9, UR8, RZ ;  /* 0x0000000809047c25 */ /* 0x000fc6000f8e00ff */
[----:B------:R-:W1:Y:S01]  /*0400*/  LDC.64 R40, c[0x0][0x440] ;  /* 0x00011000ff287b82 */ /* 0x000e620000000a00 */
[----:B------:R-:W-:Y:S02]  /*0410*/  IMAD R0, R0, R13, RZ ;  /* 0x0000000d00007224 */ /* 0x000fe400078e02ff */
[C---:B------:R-:W-:Y:S02]  /*0420*/  IMAD R8, R9.reuse, R27, R23 ;  /* 0x0000001b09087224 */ /* 0x040fe400078e0217 */
[C---:B------:R-:W-:Y:S02]  /*0430*/  IMAD R10, R9.reuse, UR7, R25 ;  /* 0x00000007090a7c24 */ /* 0x040fe4000f8e0219 */
[----:B------:R-:W-:Y:S01]  /*0440*/  IMAD R23, R9, UR9, R5 ;  /* 0x0000000909177c24 */ /* 0x000fe2000f8e0205 */
[----:B------:R-:W2:Y:S01]  /*0450*/  LDC.64 R14, c[0x0][0x3a8] ;  /* 0x0000ea00ff0e7b82 */ /* 0x000ea20000000a00 */
[----:B----4-:R-:W-:Y:S01]  /*0460*/  IMAD.WIDE.U32 R12, R20, UR18, R2 ;  /* 0x00000012140c7c25 */ /* 0x010fe2000f8e0002 */
[----:B0-----:R-:W-:-:S03]  /*0470*/  LEA R27, P0, R24, R36, 0x2 ;  /* 0x00000024181b7211 */ /* 0x001fc600078010ff */
[----:B------:R-:W-:Y:S01]  /*0480*/  IMAD R0, R0, UR4, RZ ;  /* 0x0000000400007c24 */ /* 0x000fe2000f8e02ff */
[----:B------:R-:W-:Y:S01]  /*0490*/  USEL UR4, UR4, 0x1, !UP1 ;  /* 0x0000000104047887 */ /* 0x000fe2000c800000 */
[----:B------:R-:W-:Y:S01]  /*04a0*/  IMAD R20, R21, UR18, R13 ;  /* 0x0000001215147c24 */ /* 0x000fe2000f8e020d */
[----:B------:R-:W0:Y:S01]  /*04b0*/  LDC.64 R6, c[0x0][0x478] ;  /* 0x00011e00ff067b82 */ /* 0x000e220000000a00 */
[----:B---3--:R-:W-:Y:S01]  /*04c0*/  LEA R26, P1, R4, R38, 0x2 ;  /* 0x00000026041a7211 */ /* 0x008fe200078210ff */
[----:B------:R-:W-:Y:S01]  /*04d0*/  UIADD3 UR6, UPT, UPT, -UR4, URZ, URZ ;  /* 0x000000ff04067290 */ /* 0x000fe2000fffe1ff */
[----:B------:R-:W-:Y:S02]  /*04e0*/  LEA.HI.X R24, R24, R37, R10, 0x2, P0 ;  /* 0x0000002518187211 */ /* 0x000fe400000f140a */
[----:B------:R-:W-:Y:S02]  /*04f0*/  LEA.HI.X R23, R4, R39, R23, 0x2, P1 ;  /* 0x0000002704177211 */ /* 0x000fe400008f1417 */
[----:B------:R-:W-:Y:S01]  /*0500*/  MOV R21, RZ ;  /* 0x000000ff00157202 */ /* 0x000fe20000000f00 */
[----:B------:R-:W3:Y:S01]  /*0510*/  LDC.64 R18, c[0x0][0x3c0] ;  /* 0x0000f000ff127b82 */ /* 0x000ee20000000a00 */
[----:B-1----:R-:W-:-:S04]  /*0520*/  LEA R25, P2, R22, R40, 0x2 ;  /* 0x0000002816197211 */ /* 0x002fc800078410ff */
[----:B------:R-:W-:-:S03]  /*0530*/  LEA.HI.X R22, R22, R41, R8, 0x2, P2 ;  /* 0x0000002916167211 */ /* 0x000fc600010f1408 */
[----:B------:R-:W1:Y:S01]  /*0540*/  LDC.64 R16, c[0x0][0x3e0] ;  /* 0x0000f800ff107b82 */ /* 0x000e620000000a00 */
[----:B--2---:R-:W-:Y:S02]  /*0550*/  SHF.L.U64.HI R33, R14, 0x2, R15 ;  /* 0x000000020e217819 */ /* 0x004fe4000001020f */
[----:B------:R-:W-:Y:S01]  /*0560*/  MOV R15, R11 ;  /* 0x0000000b000f7202 */ /* 0x000fe20000000f00 */
[----:B0-----:R-:W-:Y:S01]  /*0570*/  IMAD.WIDE.U32 R2, R28, 0x10, R6 ;  /* 0x000000101c027825 */ /* 0x001fe200078e0006 */
[----:B---3--:R-:W-:Y:S02]  /*0580*/  SHF.L.U64.HI R19, R18, 0x2, R19 ;  /* 0x0000000212137819 */ /* 0x008fe40000010213 */
[----:B-1----:R-:W-:-:S07]  /*0590*/  SHF.L.U64.HI R17, R16, 0x2, R17 ;  /* 0x0000000210117819 */ /* 0x002fce0000010211 */
.L_x_4588:
[----:B------:R-:W-:Y:S01]  /*05a0*/  BAR.SYNC.DEFER_BLOCKING 0x0 ;  /* 0x0000000000007b1d */ /* 0x000fe20000010000 */
[----:B------:R-:W-:Y:S02]  /*05b0*/  MOV R35, R31 ;  /* 0x0000001f00237202 */ /* 0x000fe40000000f00 */
[----:B0-----:R-:W-:Y:S02]  /*05c0*/  MOV R6, R32 ;  /* 0x0000002000067202 */ /* 0x001fe40000000f00 */
[----:B------:R-:W-:Y:S01]  /*05d0*/  MOV R7, R15 ;  /* 0x0000000f00077202 */ /* 0x000fe20000000f00 */
[----:B------:R-:W-:-:S04]  /*05e0*/  IMAD.WIDE.U32 R4, R28, 0x10, R34 ;  /* 0x000000101c047825 */ /* 0x000fc800078e0022 */
[----:B------:R-:W-:Y:S02]  /*05f0*/  IMAD.WIDE.U32 R8, R28, 0x10, R6 ;  /* 0x000000101c087825 */ /* 0x000fe400078e0006 */
[----:B-----5:R-:W5:Y:S04]  /*0600*/  LDG.E.128 R4, desc[UR16][R4.64] ;  /* 0x0000001004047981 */ /* 0x020f68000c1e1d00 */
[----:B------:R-:W5:Y:S01]  /*0610*/  LDG.E.128 R8, desc[UR16][R8.64] ;  /* 0x0000001008087981 */ /* 0x000f62000c1e1d00 */
[----:B------:R-:W-:Y:S05]  /*0620*/  BRA.U UP0, `(.L_x_4566) ;  /* 0x0000000100847547 */ /* 0x000fea000b800000 */
[--C-:B-----5:R-:W-:Y:S02]  /*0630*/  HADD2.F32 R54, -RZ, R5.reuse.H0_H0 ;  /* 0x20000005ff367230 */ /* 0x120fe40000004100 */
[----:B------:R-:W-:Y:S02]  /*0640*/  HADD2.F32 R55, -RZ, R5.H1_H1 ;  /* 0x30000005ff377230 */ /* 0x000fe40000004100 */
[--C-:B------:R-:W-:Y:S02]  /*0650*/  HADD2.F32 R56, -RZ, R6.reuse.H0_H0 ;  /* 0x20000006ff387230 */ /* 0x100fe40000004100 */
[----:B------:R-:W-:Y:S02]  /*0660*/  HADD2.F32 R5, -RZ, R6.H1_H1 ;  /* 0x30000006ff057230 */ /* 0x000fe40000004100 */
[----:B------:R-:W-:Y:S02]  /*0670*/  HADD2.F32 R6, -RZ, R8.H0_H0 ;  /* 0x20000008ff067230 */ /* 0x000fe40000004100 */
[----:B------:R-:W-:-:S02]  /*0680*/  HADD2.F32 R36, -RZ, R9.H0_H0 ;  /* 0x20000009ff247230 */ /* 0x000fc40000004100 */
[----:B------:R-:W-:Y:S02]  /*0690*/  HADD2.F32 R42, -RZ, R10.H0_H0 ;  /* 0x2000000aff2a7230 */ /* 0x000fe40000004100 */
[--C-:B------:R-:W-:Y:S01]  /*06a0*/  FADD.FTZ R41, R6, R29.reuse ;  /* 0x0000001d06297221 */ /* 0x100fe20000010000 */
[----:B------:R-:W-:Y:S02]  /*06b0*/  HADD2.F32 R8, -RZ, R8.H1_H1 ;  /* 0x30000008ff087230 */ /* 0x000fe40000004100 */
        /* <DEDUP_REMOVED lines=14> */
[----:B------:R-:W-:Y:S01]  /*07a0*/  FMUL.FTZ R52, R44, R41 ;  /* 0x000000292c347220 */ /* 0x000fe20000410000 */
[----:B------:R-:W-:Y:S02]  /*07b0*/  HADD2.F32 R7, -RZ, R7.H1_H1 ;  /* 0x30000007ff077230 */ /* 0x000fe40000004100 */
[----:B------:R-:W-:Y:S01]  /*07c0*/  FMUL.FTZ R51, R53, R40 ;  /* 0x0000002835337220 */ /* 0x000fe20000410000 */
[----:B------:R-:W-:Y:S01]  /*07d0*/  FMUL.FTZ R50, R54, R39 ;  /* 0x0000002736327220 */ /* 0x000fe20000410000 */
[----:B------:R-:W-:Y:S01]  /*07e0*/  FMUL.FTZ R49, R55, R38 ;  /* 0x0000002637317220 */ /* 0x000fe20000410000 */
[----:B------:R-:W-:Y:S01]  /*07f0*/  FMUL.FTZ R48, R56, R37 ;  /* 0x0000002538307220 */ /* 0x000fe20000410000 */
[----:B------:R-:W-:Y:S01]  /*0800*/  FMUL.FTZ R47, R5, R36 ;  /* 0x00000024052f7220 */ /* 0x000fe20000410000 */
[----:B------:R-:W-:Y:S01]  /*0810*/  FMUL.FTZ R46, R4, R35 ;  /* 0x00000023042e7220 */ /* 0x000fe20000410000 */
[----:B------:R-:W-:Y:S01]  /*0820*/  FMUL.FTZ R45, R7, R42 ;  /* 0x0000002a072d7220 */ /* 0x000fe20000410000 */
[----:B------:R-:W-:Y:S06]  /*0830*/  BRA `(.L_x_4567) ;  /* 0x0000001000c07947 */ /* 0x000fec0003800000 */
.L_x_4566:
[--C-:B-----5:R-:W-:Y:S01]  /*0840*/  HADD2.F32 R36, -RZ, R8.reuse.H0_H0 ;  /* 0x20000008ff247230 */ /* 0x120fe20000004100 */
[----:B------:R-:W-:Y:S01]  /*0850*/  BSSY.RECONVERGENT B0, `(.L_x_4568) ;  /* 0x0000033000007945 */ /* 0x000fe20003800200 */
[----:B------:R-:W-:Y:S02]  /*0860*/  HADD2.F32 R8, -RZ, R8.H1_H1 ;  /* 0x30000008ff087230 */ /* 0x000fe40000004100 */
[--C-:B------:R-:W-:Y:S02]  /*0870*/  HADD2.F32 R38, -RZ, R9.reuse.H0_H0 ;  /* 0x20000009ff267230 */ /* 0x100fe40000004100 */
[--C-:B------:R-:W-:Y:S01]  /*0880*/  FADD.FTZ R41, R36, R29.reuse ;  /* 0x0000001d24297221 */ /* 0x100fe20000010000 */
[----:B------:R-:W-:Y:S02]  /*0890*/  HADD2.F32 R44, -RZ, R10.H0_H0 ;  /* 0x2000000aff2c7230 */ /* 0x000fe40000004100 */
        /* <DEDUP_REMOVED lines=46> */
.L_x_4569:
[----:B------:R-:W-:Y:S05]  /*0b80*/  BSYNC.RECONVERGENT B0 ;  /* 0x0000000000007941 */ /* 0x000fea0003800200 */
.L_x_4568:
        /* <DEDUP_REMOVED lines=37> */
.L_x_4571:
[----:B------:R-:W-:Y:S05]  /*0de0*/  BSYNC.RECONVERGENT B0 ;  /* 0x0000000000007941 */ /* 0x000fea0003800200 */
.L_x_4570:
        /* <DEDUP_REMOVED lines=39> */
.L_x_4573:
[----:B------:R-:W-:Y:S05]  /*1060*/  BSYNC.RECONVERGENT B0 ;  /* 0x0000000000007941 */ /* 0x000fea0003800200 */
.L_x_4572:
        /* <DEDUP_REMOVED lines=32> */
.L_x_4575:
[----:B------:R-:W-:Y:S05]  /*1270*/  BSYNC.RECONVERGENT B0 ;  /* 0x0000000000007941 */ /* 0x000fea0003800200 */
.L_x_4574:
        /* <DEDUP_REMOVED lines=32> */
.L_x_4577:
[----:B------:R-:W-:Y:S05]  /*1480*/  BSYNC.RECONVERGENT B0 ;  /* 0x0000000000007941 */ /* 0x000fea0003800200 */
.L_x_4576:
        /* <DEDUP_REMOVED lines=32> */
.L_x_4579:
[----:B------:R-:W-:Y:S05]  /*1690*/  BSYNC.RECONVERGENT B0 ;  /* 0x0000000000007941 */ /* 0x000fea0003800200 */
.L_x_4578:
        /* <DEDUP_REMOVED lines=32> */
.L_x_4581:
[----:B------:R-:W-:Y:S05]  /*18a0*/  BSYNC.RECONVERGENT B0 ;  /* 0x0000000000007941 */ /* 0x000fea0003800200 */
.L_x_4580:
        /* <DEDUP_REMOVED lines=32> */
.L_x_4583:
[----:B------:R-:W-:Y:S05]  /*1ab0*/  BSYNC.RECONVERGENT B0 ;  /* 0x0000000000007941 */ /* 0x000fea0003800200 */
.L_x_4582:
        /* <DEDUP_REMOVED lines=8> */
.L_x_4567:
        /* <DEDUP_REMOVED lines=28> */
.L_x_4587:
[----:B------:R-:W-:Y:S02]  /*1d00*/  MOV R6, R61 ;  /* 0x0000003d00067202 */ /* 0x000fe40000000f00 */
[----:B------:R-:W-:-:S05]  /*1d10*/  MOV R7, R60 ;  /* 0x0000003c00077202 */ /* 0x000fca0000000f00 */
[----:B0-----:R0:W3:Y:S01]  /*1d20*/  LDG.E R10, desc[UR16][R6.64] ;  /* 0x00000010060a7981 */ /* 0x0010e2000c1e1900 */
[----:B------:R-:W-:Y:S02]  /*1d30*/  MOV R8, R63 ;  /* 0x0000003f00087202 */ /* 0x000fe40000000f00 */
[----:B------:R-:W-:-:S05]  /*1d40*/  MOV R9, R62 ;  /* 0x0000003e00097202 */ /* 0x000fca0000000f00 */
[----:B------:R-:W4:Y:S01]  /*1d50*/  LDG.E R67, desc[UR16][R8.64] ;  /* 0x0000001008437981 */ /* 0x000f22000c1e1900 */
[----:B0-----:R-:W-:Y:S02]  /*1d60*/  MOV R6, R65 ;  /* 0x0000004100067202 */ /* 0x001fe40000000f00 */
[----:B------:R-:W-:-:S05]  /*1d70*/  MOV R7, R64 ;  /* 0x0000004000077202 */ /* 0x000fca0000000f00 */
[----:B------:R0:W4:Y:S01]  /*1d80*/  LDG.E R66, desc[UR16][R6.64] ;  /* 0x0000001006427981 */ /* 0x000122000c1e1900 */
[C---:B-1----:R-:W-:Y:S01]  /*1d90*/  ISETP.GE.AND P1, PT, R76.reuse, 0x1, PT ;  /* 0x000000014c00780c */ /* 0x042fe20003f26270 */
[----:B------:R-:W1:Y:S01]  /*1da0*/  S2UR UR8, SR_CgaCtaId ;  /* 0x00000000000879c3 */ /* 0x000e620000008800 */
[----:B------:R-:W-:Y:S01]  /*1db0*/  UMOV UR7, 0x400 ;  /* 0x0000040000077882 */ /* 0x000fe20000000000 */
[----:B------:R-:W-:Y:S01]  /*1dc0*/  ISETP.NE.AND P2, PT, R76, RZ, PT ;  /* 0x000000ff4c00720c */ /* 0x000fe20003f45270 */
[----:B-1----:R-:W-:Y:S01]  /*1dd0*/  ULEA UR7, UR8, UR7, 0x18 ;  /* 0x0000000708077291 */ /* 0x002fe2000f8ec0ff */
[----:B---3--:R-:W-:-:S04]  /*1de0*/  FMUL.FTZ R10, R10, 1.4426950216293334961 ;  /* 0x3fb8aa3b0a0a7820 */ /* 0x008fc80000410000 */
        /* <DEDUP_REMOVED lines=9> */
[----:B------:R-:W3:Y:S01]  /*1e80*/  MUFU.EX2 R72, R72 ;  /* 0x0000004800487308 */ /* 0x000ee20000000800 */
[----:B0-----:R-:W-:Y:S01]  /*1e90*/  FFMA.FTZ R6, R70, R52, R51 ;  /* 0x0000003446067223 */ /* 0x001fe20000010033 */
[----:B------:R-:W-:-:S06]  /*1ea0*/  FMUL.FTZ R74, R10, R42 ;  /* 0x0000002a0a4a7220 */ /* 0x000fcc0000410000 */
[----:B------:R-:W0:Y:S01]  /*1eb0*/  MUFU.EX2 R75, R75 ;  /* 0x0000004b004b7308 */ /* 0x000e220000000800 */
[----:B-1----:R-:W-:-:S07]  /*1ec0*/  FFMA.FTZ R6, R73, R6, R50 ;  /* 0x0000000649067223 */ /* 0x002fce0000010032 */
[----:B------:R-:W1:Y:S01]  /*1ed0*/  MUFU.EX2 R68, R68 ;  /* 0x0000004400447308 */ /* 0x000e620000000800 */
[----:B---3--:R-:W-:-:S07]  /*1ee0*/  FFMA.FTZ R6, R72, R6, R49 ;  /* 0x0000000648067223 */ /* 0x008fce0000010031 */
[----:B------:R-:W3:Y:S08]  /*1ef0*/  MUFU.EX2 R69, R69 ;  /* 0x0000004500457308 */ /* 0x000ef00000000800 */
[----:B------:R-:W5:Y:S01]  /*1f00*/  MUFU.EX2 R71, R71 ;  /* 0x0000004700477308 */ /* 0x000f620000000800 */
[----:B0-----:R-:W-:-:S07]  /*1f10*/  FFMA.FTZ R6, R75, R6, R48 ;  /* 0x000000064b067223 */ /* 0x001fce0000010030 */
[----:B------:R-:W0:Y:S01]  /*1f20*/  MUFU.EX2 R74, R74 ;  /* 0x0000004a004a7308 */ /* 0x000e220000000800 */
[----:B-1----:R-:W-:Y:S01]  /*1f30*/  FFMA.FTZ R7, R68, R6, R47 ;  /* 0x0000000644077223 */ /* 0x002fe2000001002f */
[----:B---3--:R-:W-:-:S03]  /*1f40*/  FMUL.FTZ R6, R69, R70 ;  /* 0x0000004645067220 */ /* 0x008fc60000410000 */
[----:B-----5:R-:W-:Y:S01]  /*1f50*/  FFMA.FTZ R8, R71, R7, R46 ;  /* 0x0000000747087223 */ /* 0x020fe2000001002e */
[----:B------:R-:W-:-:S04]  /*1f60*/  FMUL.FTZ R7, R73, R6 ;  /* 0x0000000649077220 */ /* 0x000fc80000410000 */
[----:B------:R-:W-:Y:S01]  /*1f70*/  FMUL.FTZ R6, R72, R7 ;  /* 0x0000000748067220 */ /* 0x000fe20000410000 */
[----:B0-----:R-:W-:-:S03]  /*1f80*/  FFMA.FTZ R8, R74, R8, R45 ;  /* 0x000000084a087223 */ /* 0x001fc6000001002d */
[----:B------:R-:W-:Y:S02]  /*1f90*/  FMUL.FTZ R7, R75, R6 ;  /* 0x000000064b077220 */ /* 0x000fe40000410000 */
[----:B------:R-:W0:Y:S02]  /*1fa0*/  SHFL.UP PT, R9, R8, 0x1, RZ ;  /* 0x0420000008097989 */ /* 0x000e2400000e00ff */
        /* <DEDUP_REMOVED lines=30> */
[----:B------:R-:W3:Y:S01]  /*2190*/  @P0 LDS.64 R6, [UR4] ;  /* 0x00000004ff060984 */ /* 0x000ee20008000a00 */
[C---:B0-----:R-:W-:Y:S01]  /*21a0*/  FMUL.FTZ R10, R77.reuse, R8 ;  /* 0x000000084d0a7220 */ /* 0x041fe20000410000 */
[----:B-1----:R-:W-:-:S07]  /*21b0*/  FFMA.FTZ R11, R77, R11, R78 ;  /* 0x0000000b4d0b7223 */ /* 0x002fce000001004e */
[----:B------:R-:W-:Y:S01]  /*21c0*/  @!P1 STS.64 [UR7+0x220], R10 ;  /* 0x0002200aff009988 */ /* 0x000fe20008000a07 */
[----:B------:R-:W-:Y:S01]  /*21d0*/  BAR.SYNC.DEFER_BLOCKING 0x0 ;  /* 0x0000000000007b1d */ /* 0x000fe20000010000 */
[----:B------:R-:W-:-:S05]  /*21e0*/  ISETP.NE.AND P3, PT, R28, RZ, PT ;  /* 0x000000ff1c00720c */ /* 0x000fca0003f65270 */
        /* <DEDUP_REMOVED lines=27> */
[----:B--2---:R-:W-:-:S04]  /*23a0*/  LEA R10, P1, R11, R4, 0x3 ;  /* 0x000000040b0a7211 */ /* 0x004fc800078218ff */
[----:B------:R-:W-:-:S05]  /*23b0*/  LEA.HI.X R11, R11, R5, R66, 0x3, P1 ;  /* 0x000000050b0b7211 */ /* 0x000fca00008f1c42 */
[----:B------:R0:W-:Y:S04]  /*23c0*/  STG.E.64 desc[UR16][R10.64], R8 ;  /* 0x000000080a007986 */ /* 0x0001e8000c101b10 */
.L_x_4586:
[----:B------:R-:W-:Y:S05]  /*23d0*/  BSYNC.RECONVERGENT B0 ;  /* 0x0000000000007941 */ /* 0x000fea0003800200 */
.L_x_4585:
[----:B------:R-:W-:Y:S01]  /*23e0*/  UIADD3 UR5, UPT, UPT, UR5, 0x1, URZ ;  /* 0x0000000105057890 */ /* 0x000fe2000fffe0ff */
[----:B------:R-:W-:Y:S01]  /*23f0*/  FFMA.FTZ R68, R68, R75, R47 ;  /* 0x0000004b44447223 */ /* 0x000fe2000001002f */
[----:B------:R-:W-:Y:S01]  /*2400*/  LEA R65, P1, R18, R65, 0x2 ;  /* 0x0000004112417211 */ /* 0x000fe200078210ff */
[----:B------:R-:W-:Y:S01]  /*2410*/  FFMA.FTZ R43, R67, R80, R43 ;  /* 0x00000050432b7223 */ /* 0x000fe2000001002b */
[----:B------:R-:W-:Y:S01]  /*2420*/  UISETP.NE.AND UP1, UPT, UR5, URZ, UPT ;  /* 0x000000ff0500728c */ /* 0x000fe2000bf25270 */
[----:B------:R-:W-:Y:S01]  /*2430*/  FFMA.FTZ R6, R71, R68, R46 ;  /* 0x0000004447067223 */ /* 0x000fe2000001002e */
[----:B------:R-:W-:Y:S01]  /*2440*/  LEA R63, P2, R16, R63, 0x2 ;  /* 0x0000003f103f7211 */ /* 0x000fe200078410ff */
[C---:B------:R-:W-:Y:S01]  /*2450*/  FFMA.FTZ R44, R67.reuse, R69, R44 ;  /* 0x00000045432c7223 */ /* 0x040fe2000001002c */
[----:B------:R-:W-:Y:S01]  /*2460*/  LEA R61, P3, R14, R61, 0x2 ;  /* 0x0000003d0e3d7211 */ /* 0x000fe200078610ff */
[----:B------:R-:W-:Y:S01]  /*2470*/  FFMA.FTZ R74, R74, R6, R45 ;  /* 0x000000064a4a7223 */ /* 0x000fe2000001002d */
        /* <DEDUP_REMOVED lines=12> */
.L_x_4584:
[----:B------:R-:W-:Y:S01]  /*2540*/  BAR.SYNC.DEFER_BLOCKING 0x0 ;  /* 0x0000000000007b1d */ /* 0x000fe20000010000 */
[----:B--2---:R-:W-:Y:S02]  /*2550*/  LEA R5, P0, R21, R12, 0x8 ;  /* 0x0000000c15057211 */ /* 0x004fe400078040ff */
[----:B------:R-:W-:Y:S02]  /*2560*/  F2FP.F16.F32.PACK_AB R7, R58, R57 ;  /* 0x000000393a07723e */ /* 0x000fe400000000ff */
[----:B------:R-:W-:Y:S01]  /*2570*/  IADD3.X R4, PT, PT, RZ, R20, RZ, P0, !PT ;  /* 0x00000014ff047210 */ /* 0x000fe200007fe4ff */
[----:B------:R-:W1:Y:S01]  /*2580*/  LDCU UR4, c[0x0][0x394] ;  /* 0x00007280ff0477ac */ /* 0x000e620008000800 */
[----:B0-----:R-:W-:Y:S02]  /*2590*/  LEA R8, P0, R5, R2, 0x1 ;  /* 0x0000000205087211 */ /* 0x001fe400078008ff */
        /* <DEDUP_REMOVED lines=9> */
[----:B-1----:R-:W-:-:S02]  /*2630*/  ISETP.NE.AND P0, PT, R21, UR4, PT ;  /* 0x0000000415007c0c */ /* 0x002fc4000bf05270 */
[----:B------:R-:W-:-:S11]  /*2640*/  IADD3.X R31, PT, PT, RZ, R31, RZ, P2, !PT ;  /* 0x0000001fff1f7210 */ /* 0x000fd600017fe4ff */
[----:B------:R-:W-:Y:S05]  /*2650*/  @P0 BRA `(.L_x_4588) ;  /* 0xffffffdc00d00947 */ /* 0x000fea000383ffff */
[----:B------:R-:W-:Y:S05]  /*2660*/  EXIT ;  /* 0x000000000000794d */ /* 0x000fea0003800000 */
.L_x_4589:
        /* <DEDUP_REMOVED lines=9> */
.L_x_5134:


//--------------------- .text._Z25selective_scan_fwd_kernelI32Selective_Scan_fwd_kernel_traitsILi32ELi8ELi1ELb1ELb0ELb0ELb1EN3c104HalfEfEEv13SSMParamsBase --------------------------
	.section	.text._Z25selective_scan_fwd_kernelI32Selective_Scan_fwd_kernel_traitsILi32ELi8ELi1ELb1ELb0ELb0ELb1EN3c104HalfEfEEv13SSMParamsBase,"ax",@progbits
	.align	128
        .global         _Z25selective_scan_fwd_kernelI32Selective_Scan_fwd_kernel_traitsILi32ELi8ELi1ELb1ELb0ELb0ELb1EN3c104HalfEfEEv13SSMParamsBase
        .type           _Z25selective_scan_fwd_kernelI32Selective_Scan_fwd_kernel_traitsILi32ELi8ELi1ELb1ELb0ELb0ELb1EN3c104HalfEfEEv13SSMParamsBase,@function
        .size           _Z25selective_scan_fwd_kernelI32Selective_Scan_fwd_kernel_traitsILi32ELi8ELi1ELb1ELb0ELb0ELb1EN3c104HalfEfEEv13SSMParamsBase,(.L_x_5135 - _Z25selective_scan_fwd_kernelI32Selective_Scan_fwd_kernel_traitsILi32ELi8ELi1ELb1ELb0ELb0ELb1EN3c104HalfEfEEv13SSMParamsBase)
        .other          _Z25selective_scan_fwd_kernelI32Selective_Scan_fwd_kernel_traitsILi32ELi8ELi1ELb1ELb0ELb0ELb1EN3c104HalfEfEEv13SSMParamsBase,@"STO_CUDA_ENTRY STV_DEFAULT"
_Z25selective_scan_fwd_kernelI32Selective_Scan_fwd_kernel_traitsILi32ELi8ELi1ELb1ELb0ELb0ELb1EN3c104HalfEfEEv13SSMParamsBase:
.text._Z25selective_scan_fwd_kernelI32Selective_Scan_fwd_kernel_traitsILi32ELi8ELi1ELb1ELb0ELb0ELb1EN3c104HalfEfEEv13SSMParamsBase:
        /* <DEDUP_REMOVED lines=37> */
[----:B------:R-:W-:Y:S02]  /*0250*/  MOV R6, UR6 ;  /* 0x0000000600067c02 */ /* 0x000fe40008000f00 */
[----:B------:R-:W-:Y:S01]  /*0260*/  MOV R5, UR8 ;  /* 0x0000000800057c02 */ /* 0x000fe20008000f00 */
[C---:B------:R-:W-:Y:S01]  /*0270*/  IMAD.WIDE.U32 R2, R0.reuse, UR10, R2 ;  /* 0x0000000a00027c25 */ /* 0x040fe2000f8e0002 */
[----:B------:R-:W3:Y:S01]  /*0280*/  LDC.64 R12, c[0x0][0x428] ;  /* 0x00010a00ff0c7b82 */ /* 0x000ee20000000a00 */
[----:B------:R-:W-:Y:S02]  /*0290*/  MOV R4, R6 ;  /* 0x0000000600047202 */ /* 0x000fe40000000f00 */
[----:B------:R-:W-:Y:S01]  /*02a0*/  MOV R7, UR7 ;  /* 0x0000000700077c02 */ /* 0x000fe20008000f00 */
[----:B------:R-:W3:Y:S01]  /*02b0*/  LDCU.64 UR6, c[0x0][0x3d8] ;  /* 0x00007b00ff0677ac */ /* 0x000ee20008000a00 */
[----:B------:R-:W-:Y:S01]  /*02c0*/  IMAD R41, R0, UR11, R3 ;  /* 0x0000000b00297c24 */ /* 0x000fe2000f8e0203 */
[----:B-1----:R-:W-:Y:S01]  /*02d0*/  LEA R44, P0, R2, R44, 0x1 ;  /* 0x0000002c022c7211 */ /* 0x002fe200078008ff */
[----:B------:R-:W-:Y:S01]  /*02e0*/  IMAD.WIDE.U32 R4, R0, UR14, R4 ;  /* 0x0000000e00047c25 */ /* 0x000fe2000f8e0004 */
[----:B------:R-:W1:Y:S02]  /*02f0*/  LDC.64 R14, c[0x0][0x418] ;  /* 0x00010600ff0e7b82 */ /* 0x000e640000000a00 */
[----:B------:R-:W-:Y:S01]  /*0300*/  LEA.HI.X R41, R2, R45, R41, 0x1, P0 ;  /* 0x0000002d02297211 */ /* 0x000fe200000f0c29 */
[----:B--2---:R-:W-:Y:S01]  /*0310*/  IMAD.WIDE.U32 R6, R0, UR4, RZ ;  /* 0x0000000400067c25 */ /* 0x004fe2000f8e00ff */
[----:B------:R-:W-:Y:S01]  /*0320*/  LEA R42, P1, R4, R42, 0x1 ;  /* 0x0000002a042a7211 */ /* 0x000fe200078208ff */
[----:B------:R-:W2:Y:S02]  /*0330*/  LDCU UR4, c[0x0][0x38c] ;  /* 0x00007180ff0477ac */ /* 0x000ea40008000800 */
[C---:B------:R-:W-:Y:S01]  /*0340*/  IMAD R3, R0.reuse, UR15, R5 ;  /* 0x0000000f00037c24 */ /* 0x040fe2000f8e0205 */
[----:B------:R-:W1:Y:S01]  /*0350*/  LDC.64 R20, c[0x0][0x450] ;  /* 0x00011400ff147b82 */ /* 0x000e620000000a00 */
[----:B------:R-:W-:Y:S01]  /*0360*/  IMAD R37, R0, UR5, R7 ;  /* 0x0000000500257c24 */ /* 0x000fe2000f8e0207 */
[----:B0-----:R-:W-:Y:S01]  /*0370*/  LEA R38, P0, R6, R18, 0x2 ;  /* 0x0000001206267211 */ /* 0x001fe200078010ff */
[----:B----4-:R-:W-:Y:S01]  /*0380*/  IMAD R2, R9, UR18, R0 ;  /* 0x0000001209027c24 */ /* 0x010fe2000f8e0200 */
[----:B------:R-:W-:Y:S01]  /*0390*/  LEA.HI.X R4, R4, R43, R3, 0x1, P1 ;  /* 0x0000002b04047211 */ /* 0x000fe200008f0c03 */
[----:B------:R-:W0:Y:S01]  /*03a0*/  LDCU.U8 UR5, c[0x0][0x39e] ;  /* 0x000073c0ff0577ac */ /* 0x000e220008000000 */
[----:B------:R-:W-:Y:S01]  /*03b0*/  LEA.HI.X R37, R6, R19, R37, 0x2, P0 ;  /* 0x0000001306257211 */ /* 0x000fe200000f1425 */
[----:B------:R-:W-:Y:S01]  /*03c0*/  IMAD R5, R2, R11, RZ ;  /* 0x0000000b02057224 */ /* 0x000fe200078e02ff */
[----:B------:R-:W4:Y:S01]  /*03d0*/  LDC.64 R16, c[0x0][0x438] ;  /* 0x00010e00ff107b82 */ /* 0x000f220000000a00 */
[----:B---3--:R-:W-:-:S04]  /*03e0*/  IMAD.WIDE.U32 R2, R0, R12, RZ ;  /* 0x0000000c00027225 */ /* 0x008fc800078e00ff */
[C---:B------:R-:W-:Y:S02]  /*03f0*/  IMAD R3, R0.reuse, R13, R3 ;  /* 0x0000000d00037224 */ /* 0x040fe400078e0203 */
[C---:B------:R-:W-:Y:S01]  /*0400*/  IMAD.WIDE.U32 R34, R0.reuse, UR6, RZ ;  /* 0x0000000600227c25 */ /* 0x040fe2000f8e00ff */
[----:B------:R-:W3:Y:S01]  /*0410*/  LDC.64 R48, c[0x0][0x3a0] ;  /* 0x0000e800ff307b82 */ /* 0x000ee20000000a00 */
[----:B--2---:R-:W-:Y:S02]  /*0420*/  UISETP.LT.AND UP1, UPT, UR4, 0x1, UPT ;  /* 0x000000010400788c */ /* 0x004fe4000bf21270 */
[----:B-1----:R-:W-:-:S04]  /*0430*/  IMAD.WIDE.U32 R6, R0, R14, RZ ;  /* 0x0000000e00067225 */ /* 0x002fc800078e00ff */
[C---:B------:R-:W-:Y:S01]  /*0440*/  IMAD R7, R0.reuse, R15, R7 ;  /* 0x0000000f00077224 */ /* 0x040fe200078e0207 */
[----:B------:R-:W1:Y:S01]  /*0450*/  LDC.64 R50, c[0x0][0x440] ;  /* 0x00011000ff327b82 */ /* 0x000e620000000a00 */
[----:B------:R-:W-:Y:S01]  /*0460*/  IMAD R8, R0, UR7, R35 ;  /* 0x0000000700087c24 */ /* 0x000fe2000f8e0223 */
[----:B------:R-:W-:Y:S01]  /*0470*/  LEA R35, P0, R34, R20, 0x2 ;  /* 0x0000001422237211 */ /* 0x000fe200078010ff */
[----:B0-----:R-:W-:-:S03]  /*0480*/  UISETP.NE.AND UP0, UPT, UR5, URZ, UPT ;  /* 0x000000ff0500728c */ /* 0x001fc6000bf05270 */
[----:B------:R-:W-:Y:S02]  /*0490*/  LEA.HI.X R34, R34, R21, R8, 0x2, P0 ;  /* 0x0000001522227211 */ /* 0x000fe400000f1408 */
[----:B------:R-:W0:Y:S01]  /*04a0*/  LDC.64 R28, c[0x0][0x410] ;  /* 0x00010400ff1c7b82 */ /* 0x000e220000000a00 */
[----:B----4-:R-:W-:-:S04]  /*04b0*/  IMAD.WIDE.U32 R8, R0, R16, RZ ;  /* 0x0000001000087225 */ /* 0x010fc800078e00ff */
[----:B------:R-:W-:-:S03]  /*04c0*/  IMAD R9, R0, R17, R9 ;  /* 0x0000001100097224 */ /* 0x000fc600078e0209 */
[----:B------:R-:W2:Y:S01]  /*04d0*/  LDC.64 R30, c[0x0][0x420] ;  /* 0x00010800ff1e7b82 */ /* 0x000ea20000000a00 */
[----:B---3--:R-:W-:-:S04]  /*04e0*/  IMAD.WIDE.U32 R32, R0, R48, RZ ;  /* 0x0000003000207225 */ /* 0x008fc800078e00ff */
[----:B------:R-:W-:-:S03]  /*04f0*/  IMAD R0, R0, R49, R33 ;  /* 0x0000003100007224 */ /* 0x000fc600078e0221 */
[----:B------:R-:W3:Y:S01]  /*0500*/  LDC.64 R46, c[0x0][0x430] ;  /* 0x00010c00ff2e7b82 */ /* 0x000ee20000000a00 */
[----:B-1----:R-:W-:-:S04]  /*0510*/  LEA R33, P0, R32, R50, 0x2 ;  /* 0x0000003220217211 */ /* 0x002fc800078010ff */
[----:B------:R-:W-:Y:S01]  /*0520*/  LEA.HI.X R32, R32, R51, R0, 0x2, P0 ;  /* 0x0000003320207211 */ /* 0x000fe200000f1400 */
[----:B------:R-:W-:Y:S01]  /*0530*/  IMAD R0, R5, UR4, RZ ;  /* 0x0000000405007c24 */ /* 0x000fe2000f8e02ff */
[----:B------:R-:W-:Y:S01]  /*0540*/  USEL UR4, UR4, 0x1, !UP1 ;  /* 0x0000000104047887 */ /* 0x000fe2000c800000 */
[----:B------:R-:W1:Y:S01]  /*0550*/  LDC.64 R22, c[0x0][0x3a8] ;  /* 0x0000ea00ff167b82 */ /* 0x000e620000000a00 */
[----:B0-----:R-:W-:Y:S01]  /*0560*/  IMAD.WIDE.U32 R18, R28, UR18, R6 ;  /* 0x000000121c127c25 */ /* 0x001fe2000f8e0006 */
[----:B------:R-:W-:Y:S01]  /*0570*/  MOV R28, RZ ;  /* 0x000000ff001c7202 */ /* 0x000fe20000000f00 */
[----:B------:R-:W-:-:S05]  /*0580*/  UIADD3 UR6, UPT, UPT, -UR4, URZ, URZ ;  /* 0x000000ff04067290 */ /* 0x000fca000fffe1ff */
[----:B------:R-:W0:Y:S01]  /*0590*/  LDC.64 R14, c[0x0][0x478] ;  /* 0x00011e00ff0e7b82 */ /* 0x000e220000000a00 */
[----:B--2---:R-:W-:-:S04]  /*05a0*/  IMAD.WIDE.U32 R20, R30, UR18, R2 ;  /* 0x000000121e147c25 */ /* 0x004fc8000f8e0002 */
[----:B------:R-:W-:Y:S02]  /*05b0*/  IMAD R30, R29, UR18, R19 ;  /* 0x000000121d1e7c24 */ /* 0x000fe4000f8e0213 */
[----:B------:R-:W-:Y:S01]  /*05c0*/  IMAD R31, R31, UR18, R21 ;  /* 0x000000121f1f7c24 */ /* 0x000fe2000f8e0215 */
[----:B------:R-:W2:Y:S01]  /*05d0*/  LDC.64 R12, c[0x0][0x488] ;  /* 0x00012200ff0c7b82 */ /* 0x000ea20000000a00 */
[----:B---3--:R-:W-:-:S04]  /*05e0*/  IMAD.WIDE.U32 R16, R46, UR18, R8 ;  /* 0x000000122e107c25 */ /* 0x008fc8000f8e0008 */
[----:B------:R-:W-:-:S03]  /*05f0*/  IMAD R29, R47, UR18, R17 ;  /* 0x000000122f1d7c24 */ /* 0x000fc6000f8e0211 */
[----:B------:R-:W3:Y:S01]  /*0600*/  LDC.64 R10, c[0x0][0x490] ;  /* 0x00012400ff0a7b82 */ /* 0x000ee20000000a00 */
[----:B-1----:R-:W-:Y:S02]  /*0610*/  SHF.L.U64.HI R43, R22, 0x2, R23 ;  /* 0x00000002162b7819 */ /* 0x002fe40000010217 */
[----:B------:R-:W-:-:S05]  /*0620*/  MOV R23, R4 ;  /* 0x0000000400177202 */ /* 0x000fca0000000f00 */
[----:B------:R-:W1:Y:S01]  /*0630*/  LDC.64 R26, c[0x0][0x3c0] ;  /* 0x0000f000ff1a7b82 */ /* 0x000e620000000a00 */
[----:B0-----:R-:W-:-:S07]  /*0640*/  IMAD.WIDE.U32 R14, R36, 0x10, R14 ;  /* 0x00000010240e7825 */ /* 0x001fce00078e000e */
[----:B------:R-:W0:Y:S01]  /*0650*/  LDC.64 R24, c[0x0][0x3e0] ;  /* 0x0000f800ff187b82 */ /* 0x000e220000000a00 */
[----:B--2---:R-:W-:-:S04]  /*0660*/  IMAD.WIDE.U32 R12, R36, 0x10, R12 ;  /* 0x00000010240c7825 */ /* 0x004fc800078e000c */
[----:B---3--:R-:W-:Y:S01]  /*0670*/  IMAD.WIDE.U32 R2, R36, 0x10, R10 ;  /* 0x0000001024027825 */ /* 0x008fe200078e000a */
[----:B-1----:R-:W-:Y:S02]  /*0680*/  SHF.L.U64.HI R27, R26, 0x2, R27 ;  /* 0x000000021a1b7819 */ /* 0x002fe4000001021b */
[----:B0-----:R-:W-:-:S07]  /*0690*/  SHF.L.U64.HI R25, R24, 0x2, R25 ;  /* 0x0000000218197819 */ /* 0x001fce0000010219 */
.L_x_4612:
        /* <DEDUP_REMOVED lines=19> */
[--C-:B------:R-:W-:Y:S02]  /*07d0*/  HADD2.F32 R6, -RZ, R9.reuse.H0_H0 ;  /* 0x20000009ff067230 */ /* 0x100fe40000004100 */
[--C-:B------:R-:W-:Y:S01]  /*07e0*/  FADD.FTZ R59, R60, R39.reuse ;  /* 0x000000273c3b7221 */ /* 0x100fe20000010000 */
[----:B------:R-:W-:Y:S02]  /*07f0*/  HADD2.F32 R56, -RZ, R9.H1_H1 ;  /* 0x30000009ff387230 */ /* 0x000fe40000004100 */
[----:B------:R-:W-:Y:S01]  /*0800*/  FADD.FTZ R54, R8, R39 ;  /* 0x0000002708367221 */ /* 0x000fe20000010000 */
[----:B------:R-:W-:-:S02]  /*0810*/  HADD2.F32 R10, -RZ, R10.H1_H1 ;  /* 0x3000000aff0a7230 */ /* 0x000fc40000004100 */
[--C-:B------:R-:W-:Y:S01]  /*0820*/  FADD.FTZ R55, R6, R39.reuse ;  /* 0x0000002706377221 */ /* 0x100fe20000010000 */
[----:B------:R-:W-:Y:S02]  /*0830*/  HADD2.F32 R62, -RZ, R11.H1_H1 ;  /* 0x3000000bff3e7230 */ /* 0x000fe40000004100 */
[--C-:B------:R-:W-:Y:S01]  /*0840*/  FADD.FTZ R56, R56, R39.reuse ;  /* 0x0000002738387221 */ /* 0x100fe20000010000 */
[----:B------:R-:W-:Y:S02]  /*0850*/  HADD2.F32 R50, -RZ, R5.H0_H0 ;  /* 0x20000005ff327230 */ /* 0x000fe40000004100 */
[--C-:B------:R-:W-:Y:S01]  /*0860*/  FADD.FTZ R58, R10, R39.reuse ;  /* 0x000000270a3a7221 */ /* 0x100fe20000010000 */
[----:B------:R-:W-:Y:S02]  /*0870*/  HADD2.F32 R46, -RZ, R7.H0_H0 ;  /* 0x20000007ff2e7230 */ /* 0x000fe40000004100 */
[----:B------:R-:W-:Y:S01]  /*0880*/  FADD.FTZ R60, R62, R39 ;  /* 0x000000273e3c7221 */ /* 0x000fe20000010000 */
[----:B------:R-:W-:-:S02]  /*0890*/  HADD2.F32 R5, -RZ, R5.H1_H1 ;  /* 0x30000005ff057230 */ /* 0x000fc40000004100 */
        /* <DEDUP_REMOVED lines=10> */
.L_x_4590:
[--C-:B-----5:R-:W-:Y:S01]  /*0940*/  HADD2.F32 R46, -RZ, R8.reuse.H0_H0 ;  /* 0x20000008ff2e7230 */ /* 0x120fe20000004100 */
[----:B------:R-:W-:Y:S01]  /*0950*/  BSSY.RECONVERGENT B0, `(.L_x_4592) ;  /* 0x0000033000007945 */ /* 0x000fe20003800200 */
[----:B------:R-:W-:Y:S02]  /*0960*/  HADD2.F32 R8, -RZ, R8.H1_H1 ;  /* 0x30000008ff087230 */ /* 0x000fe40000004100 */
[----:B------:R-:W-:Y:S02]  /*0970*/  HADD2.F32 R50, -RZ, R10.H0_H0 ;  /* 0x2000000aff327230 */ /* 0x000fe40000004100 */
        /* <DEDUP_REMOVED lines=48> */
.L_x_4593:
[----:B------:R-:W-:Y:S05]  /*0c80*/  BSYNC.RECONVERGENT B0 ;  /* 0x0000000000007941 */ /* 0x000fea0003800200 */
.L_x_4592:
        /* <DEDUP_REMOVED lines=37> */
.L_x_4595:
[----:B------:R-:W-:Y:S05]  /*0ee0*/  BSYNC.RECONVERGENT B0 ;  /* 0x0000000000007941 */ /* 0x000fea0003800200 */
.L_x_4594:
[----:B------:R-:W-:Y:S01]  /*0ef0*/  BSSY.RECONVERGENT B0, `(.L_x_4596) ;  /* 0x0000027000007945 */ /* 0x000fe20003800200 */
[----:B------:R-:W-:Y:S01]  /*0f00*/  HADD2.F32 R50, -RZ, R5.H0_H0 ;  /* 0x20000005ff327230 */ /* 0x000fe20000004100 */
[----:B------:R-:W-:Y:S01]  /*0f10*/  FSETP.GTU.FTZ.AND P5, PT, R60, 20, PT ;  /* 0x41a000003c00780b */ /* 0x000fe20003fbc000 */
[----:B------:R-:W-:Y:S02]  /*0f20*/  HADD2.F32 R46, -RZ, R7.H0_H0 ;  /* 0x20000007ff2e7230 */ /* 0x000fe40000004100 */
[----:B------:R-:W-:Y:S02]  /*0f30*/  HADD2.F32 R5, -RZ, R5.H1_H1 ;  /* 0x30000005ff057230 */ /* 0x000fe40000004100 */
        /* <DEDUP_REMOVED lines=34> */
.L_x_4597:
[----:B------:R-:W-:Y:S05]  /*1160*/  BSYNC.RECONVERGENT B0 ;  /* 0x0000000000007941 */ /* 0x000fea0003800200 */
.L_x_4596:
        /* <DEDUP_REMOVED lines=32> */
.L_x_4599:
[----:B------:R-:W-:Y:S05]  /*1370*/  BSYNC.RECONVERGENT B0 ;  /* 0x0000000000007941 */ /* 0x000fea0003800200 */
.L_x_4598:
        /* <DEDUP_REMOVED lines=32> */
.L_x_4601:
[----:B------:R-:W-:Y:S05]  /*1580*/  BSYNC.RECONVERGENT B0 ;  /* 0x0000000000007941 */ /* 0x000fea0003800200 */
.L_x_4600:
        /* <DEDUP_REMOVED lines=32> */
.L_x_4603:
[----:B------:R-:W-:Y:S05]  /*1790*/  BSYNC.RECONVERGENT B0 ;  /* 0x0000000000007941 */ /* 0x000fea0003800200 */
.L_x_4602:
        /* <DEDUP_REMOVED lines=32> */
.L_x_4605:
[----:B------:R-:W-:Y:S05]  /*19a0*/  BSYNC.RECONVERGENT B0 ;  /* 0x0000000000007941 */ /* 0x000fea0003800200 */
.L_x_4604:
        /* <DEDUP_REMOVED lines=32> */
.L_x_4607:
[----:B------:R-:W-:Y:S05]  /*1bb0*/  BSYNC.RECONVERGENT B0 ;  /* 0x0000000000007941 */ /* 0x000fea0003800200 */
.L_x_4606:
        /* <DEDUP_REMOVED lines=8> */
.L_x_4591:
        /* <DEDUP_REMOVED lines=28> */
.L_x_4611:
        /* <DEDUP_REMOVED lines=109> */
.L_x_4610:
[----:B------:R-:W-:Y:S05]  /*24d0*/  BSYNC.RECONVERGENT B0 ;  /* 0x0000000000007941 */ /* 0x000fea0003800200 */
.L_x_4609:
        /* <DEDUP_REMOVED lines=22> */
.L_x_4608:
[----:B------:R-:W-:Y:S01]  /*2640*/  BAR.SYNC.DEFER_BLOCKING 0x0 ;  /* 0x0000000000007b1d */ /* 0x000fe20000010000 */
[----:B------:R-:W-:-:S04]  /*2650*/  SHF.L.U32 R53, R28, 0x8, RZ ;  /* 0x000000081c357819 */ /* 0x000fc800000006ff */
[C---:B------:R-:W-:Y:S01]  /*2660*/  IADD3 R7, P0, PT, R53.reuse, R20, RZ ;  /* 0x0000001435077210 */ /* 0x040fe20007f1e0ff */
[----:B------:R-:W1:Y:S01]  /*2670*/  LDCU UR4, c[0x0][0x394] ;  /* 0x00007280ff0477ac */ /* 0x000e620008000800 */
[----:B--2---:R-:W-:Y:S02]  /*2680*/  IADD3 R5, P1, PT, R53, R18, RZ ;  /* 0x0000001235057210 */ /* 0x004fe40007f3e0ff */
[----:B------:R-:W-:Y:S02]  /*2690*/  IADD3.X R6, PT, PT, RZ, R31, RZ, P0, !PT ;  /* 0x0000001fff067210 */ /* 0x000fe400007fe4ff */
[----:B------:R-:W-:Y:S02]  /*26a0*/  IADD3.X R4, PT, PT, RZ, R30, RZ, P1, !PT ;  /* 0x0000001eff047210 */ /* 0x000fe40000ffe4ff */
[----:B------:R-:W-:Y:S02]  /*26b0*/  LEA R54, P0, R7, R14, 0x1 ;  /* 0x0000000e07367211 */ /* 0x000fe400078008ff */
[----:B0-----:R-:W-:-:S02]  /*26c0*/  LEA R8, P1, R5, R12, 0x1 ;  /* 0x0000000c05087211 */ /* 0x001fc400078208ff */
        /* <DEDUP_REMOVED lines=13> */
[----:B------:R-:W-:Y:S02]  /*27a0*/  IADD3.X R23, PT, PT, RZ, R23, RZ, P1, !PT ;  /* 0x00000017ff177210 */ /* 0x000fe40000ffe4ff */
[----:B------:R-:W-:Y:S01]  /*27b0*/  IADD3.X R41, PT, PT, RZ, R41, RZ, P2, !PT ;  /* 0x00000029ff297210 */ /* 0x000fe200017fe4ff */
[----:B------:R-:W-:Y:S01]  /*27c0*/  BAR.SYNC.DEFER_BLOCKING 0x0 ;  /* 0x0000000000007b1d */ /* 0x000fe20000010000 */
[--C-:B--2---:R-:W-:Y:S02]  /*27d0*/  HADD2.F32 R56, -RZ, R8.reuse.H0_H0 ;  /* 0x20000008ff387230 */ /* 0x104fe40000004100 */
[----:B------:R-:W-:-:S02]  /*27e0*/  HADD2.F32 R58, -RZ, R8.H1_H1 ;  /* 0x30000008ff3a7230 */ /* 0x000fc40000004100 */
[--C-:B0-----:R-:W-:Y:S02]  /*27f0*/  HADD2.F32 R54, -RZ, R10.reuse.H0_H0 ;  /* 0x2000000aff367230 */ /* 0x101fe40000004100 */
[----:B------:R-:W-:Y:S01]  /*2800*/  FMUL.FTZ R57, R56, -1.4426950216293334961 ;  /* 0xbfb8aa3b38397820 */ /* 0x000fe20000410000 */
[--C-:B------:R-:W-:Y:S02]  /*2810*/  HADD2.F32 R55, -RZ, R11.reuse.H0_H0 ;  /* 0x2000000bff377230 */ /* 0x100fe40000004100 */
[----:B------:R-:W-:Y:S01]  /*2820*/  FMUL.FTZ R59, R58, -1.4426950216293334961 ;  /* 0xbfb8aa3b3a3b7820 */ /* 0x000fe20000410000 */
[----:B------:R-:W-:Y:S02]  /*2830*/  HADD2.F32 R62, -RZ, R11.H1_H1 ;  /* 0x3000000bff3e7230 */ /* 0x000fe40000004100 */
[----:B------:R-:W-:Y:S01]  /*2840*/  FMUL.FTZ R6, R54, -1.4426950216293334961 ;  /* 0xbfb8aa3b36067820 */ /* 0x000fe20000410000 */
[----:B------:R-:W-:Y:S02]  /*2850*/  HADD2.F32 R10, -RZ, R10.H1_H1 ;  /* 0x3000000aff0a7230 */ /* 0x000fe40000004100 */
[----:B------:R-:W-:Y:S01]  /*2860*/  FMUL.FTZ R8, R55, -1.4426950216293334961 ;  /* 0xbfb8aa3b37087820 */ /* 0x000fe20000410000 */
[--C-:B------:R-:W-:Y:S01]  /*2870*/  HADD2.F32 R60, -RZ, R9.reuse.H0_H0 ;  /* 0x20000009ff3c7230 */ /* 0x100fe20000004100 */
[----:B------:R-:W0:Y:S01]  /*2880*/  MUFU.EX2 R57, R57 ;  /* 0x0000003900397308 */ /* 0x000e220000000800 */
[----:B------:R-:W-:-:S02]  /*2890*/  HADD2.F32 R61, -RZ, R9.H1_H1 ;  /* 0x30000009ff3d7230 */ /* 0x000fc40000004100 */
[----:B------:R-:W-:Y:S01]  /*28a0*/  FMUL.FTZ R9, R62, -1.4426950216293334961 ;  /* 0xbfb8aa3b3e097820 */ /* 0x000fe20000410000 */
[----:B------:R-:W-:Y:S01]  /*28b0*/  FMUL.FTZ R7, R10, -1.4426950216293334961 ;  /* 0xbfb8aa3b0a077820 */ /* 0x000fe20000410000 */
[----:B------:R-:W-:Y:S01]  /*28c0*/  FMUL.FTZ R4, R60, -1.4426950216293334961 ;  /* 0xbfb8aa3b3c047820 */ /* 0x000fe20000410000 */
[----:B------:R-:W-:Y:S02]  /*28d0*/  FMUL.FTZ R5, R61, -1.4426950216293334961 ;  /* 0xbfb8aa3b3d057820 */ /* 0x000fe40000410000 */
[----:B------:R-:W2:Y:S08]  /*28e0*/  MUFU.EX2 R59, R59 ;  /* 0x0000003b003b7308 */ /* 0x000eb00000000800 */
[----:B------:R-:W3:Y:S01]  /*28f0*/  MUFU.EX2 R8, R8 ;  /* 0x0000000800087308 */ /* 0x000ee20000000800 */
[----:B0-----:R-:W-:-:S07]  /*2900*/  FADD.FTZ R57, R57, 1 ;  /* 0x3f80000039397421 */ /* 0x001fce0000010000 */
[----:B------:R-:W-:Y:S01]  /*2910*/  MUFU.EX2 R9, R9 ;  /* 0x0000000900097308 */ /* 0x000fe20000000800 */
[----:B--2---:R-:W-:-:S07]  /*2920*/  FADD.FTZ R59, R59, 1 ;  /* 0x3f8000003b3b7421 */ /* 0x004fce0000010000 */
[----:B------:R-:W0:Y:S01]  /*2930*/  MUFU.EX2 R7, R7 ;  /* 0x0000000700077308 */ /* 0x000e220000000800 */
[----:B---3--:R-:W-:-:S07]  /*2940*/  FADD.FTZ R11, R8, 1 ;  /* 0x3f800000080b7421 */ /* 0x008fce0000010000 */
[----:B------:R-:W2:Y:S08]  /*2950*/  MUFU.EX2 R4, R4 ;  /* 0x0000000400047308 */ /* 0x000eb00000000800 */
[----:B------:R-:W3:Y:S01]  /*2960*/  MUFU.EX2 R5, R5 ;  /* 0x0000000500057308 */ /* 0x000ee20000000800 */
[----:B0-----:R-:W-:-:S07]  /*2970*/  FADD.FTZ R7, R7, 1 ;  /* 0x3f80000007077421 */ /* 0x001fce0000010000 */
[----:B------:R-:W0:Y:S01]  /*2980*/  MUFU.EX2 R6, R6 ;  /* 0x0000000600067308 */ /* 0x000e220000000800 */
[----:B--2---:R-:W-:-:S07]  /*2990*/  FADD.FTZ R4, R4, 1 ;  /* 0x3f80000004047421 */ /* 0x004fce0000010000 */
[----:B------:R2:W-:Y:S01]  /*29a0*/  MUFU.RCP R63, R57 ;  /* 0x00000039003f7308 */ /* 0x0005e20000001000 */
[----:B---3--:R-:W-:-:S07]  /*29b0*/  FADD.FTZ R5, R5, 1 ;  /* 0x3f80000005057421 */ /* 0x008fce0000010000 */
[----:B------:R-:W3:Y:S01]  /*29c0*/  MUFU.RCP R66, R11 ;  /* 0x0000000b00427308 */ /* 0x000ee20000001000 */
[----:B--2---:R-:W-:Y:S01]  /*29d0*/  FADD.FTZ R57, R9, 1 ;  /* 0x3f80000009397421 */ /* 0x004fe20000010000 */
[----:B0-----:R-:W-:-:S06]  /*29e0*/  FADD.FTZ R6, R6, 1 ;  /* 0x3f80000006067421 */ /* 0x001fcc0000010000 */
[----:B------:R-:W0:Y:S08]  /*29f0*/  MUFU.RCP R69, R7 ;  /* 0x0000000700457308 */ /* 0x000e300000001000 */
[----:B------:R-:W2:Y:S01]  /*2a00*/  MUFU.RCP R59, R59 ;  /* 0x0000003b003b7308 */ /* 0x000ea20000001000 */
[----:B---3--:R-:W-:-:S04]  /*2a10*/  FMUL.FTZ R55, R55, R66 ;  /* 0x0000004237377220 */ /* 0x008fc80000410000 */
[----:B------:R-:W-:-:S03]  /*2a20*/  FMUL.FTZ R55, R55, R46 ;  /* 0x0000002e37377220 */ /* 0x000fc60000410000 */
[----:B------:R3:W4:Y:S01]  /*2a30*/  MUFU.RCP R65, R4 ;  /* 0x0000000400417308 */ /* 0x0007220000001000 */
[----:B0-----:R-:W-:-:S04]  /*2a40*/  FMUL.FTZ R10, R10, R69 ;  /* 0x000000450a0a7220 */ /* 0x001fc80000410000 */
[----:B------:R-:W-:-:S03]  /*2a50*/  FMUL.FTZ R46, R10, R47 ;  /* 0x0000002f0a2e7220 */ /* 0x000fc60000410000 */
[----:B------:R0:W5:Y:S01]  /*2a60*/  MUFU.RCP R64, R5 ;  /* 0x0000000500407308 */ /* 0x0001620000001000 */
[----:B---3--:R-:W-:Y:S01]  /*2a70*/  IADD3.X R4, PT, PT, RZ, R29, RZ, P0, !PT ;  /* 0x0000001dff047210 */ /* 0x008fe200007fe4ff */
[----:B--2---:R-:W-:Y:S01]  /*2a80*/  FMUL.FTZ R58, R58, R59 ;  /* 0x0000003b3a3a7220 */ /* 0x004fe20000410000 */
[----:B------:R-:W-:-:S03]  /*2a90*/  LEA R8, P0, R53, R2, 0x1 ;  /* 0x0000000235087211 */ /* 0x000fc600078008ff */
[----:B------:R-:W-:Y:S01]  /*2aa0*/  FMUL.FTZ R51, R58, R51 ;  /* 0x000000333a337220 */ /* 0x000fe20000410000 */
[----:B------:R-:W-:Y:S01]  /*2ab0*/  LEA.HI.X R9, R53, R3, R4, 0x1, P0 ;  /* 0x0000000335097211 */ /* 0x000fe200000f0c04 */
[----:B------:R5:W2:Y:S01]  /*2ac0*/  MUFU.RCP R67, R6 ;  /* 0x0000000600437308 */ /* 0x000aa20000001000 */
[----:B0-----:R-:W-:Y:S01]  /*2ad0*/  FMUL.FTZ R5, R56, R63 ;  /* 0x0000003f38057220 */ /* 0x001fe20000410000 */
[----:B----4-:R-:W-:Y:S01]  /*2ae0*/  FMUL.FTZ R7, R60, R65 ;  /* 0x000000413c077220 */ /* 0x010fe20000410000 */
[----:B-1----:R-:W-:Y:S02]  /*2af0*/  ISETP.NE.AND P0, PT, R28, UR4, PT ;  /* 0x000000041c007c0c */ /* 0x002fe4000bf05270 */
[----:B------:R-:W-:Y:S01]  /*2b00*/  FMUL.FTZ R4, R5, R52 ;  /* 0x0000003405047220 */ /* 0x000fe20000410000 */
[----:B------:R-:W-:Y:S02]  /*2b10*/  FMUL.FTZ R5, R7, R50 ;  /* 0x0000003207057220 */ /* 0x000fe40000410000 */
[----:B------:R-:W0:Y:S01]  /*2b20*/  MUFU.RCP R57, R57 ;  /* 0x0000003900397308 */ /* 0x000e220000001000 */
[----:B-----5:R-:W-:Y:S01]  /*2b30*/  FMUL.FTZ R6, R61, R64 ;  /* 0x000000403d067220 */ /* 0x020fe20000410000 */
[----:B------:R-:W-:-:S03]  /*2b40*/  F2FP.F16.F32.PACK_AB R4, R51, R4 ;  /* 0x000000043304723e */ /* 0x000fc600000000ff */
[----:B------:R-:W-:Y:S01]  /*2b50*/  FMUL.FTZ R10, R6, R49 ;  /* 0x00000031060a7220 */ /* 0x000fe20000410000 */
[----:B--2---:R-:W-:-:S04]  /*2b60*/  FMUL.FTZ R11, R54, R67 ;  /* 0x00000043360b7220 */ /* 0x004fc80000410000 */
[----:B------:R-:W-:Y:S01]  /*2b70*/  F2FP.F16.F32.PACK_AB R5, R10, R5 ;  /* 0x000000050a05723e */ /* 0x000fe200000000ff */
[----:B------:R-:W-:Y:S01]  /*2b80*/  FMUL.FTZ R11, R11, R48 ;  /* 0x000000300b0b7220 */ /* 0x000fe20000410000 */
[----:B0-----:R-:W-:-:S04]  /*2b90*/  FMUL.FTZ R62, R62, R57 ;  /* 0x000000393e3e7220 */ /* 0x001fc80000410000 */
[----:B------:R-:W-:Y:S01]  /*2ba0*/  F2FP.F16.F32.PACK_AB R6, R46, R11 ;  /* 0x0000000b2e06723e */ /* 0x000fe200000000ff */
[----:B------:R-:W-:-:S05]  /*2bb0*/  FMUL.FTZ R62, R62, R45 ;  /* 0x0000002d3e3e7220 */ /* 0x000fca0000410000 */
[----:B------:R-:W-:-:S05]  /*2bc0*/  F2FP.F16.F32.PACK_AB R7, R62, R55 ;  /* 0x000000373e07723e */ /* 0x000fca00000000ff */
[----:B------:R0:W-:Y:S01]  /*2bd0*/  STG.E.128 desc[UR16][R8.64], R4 ;  /* 0x0000000408007986 */ /* 0x0001e2000c101d10 */
[----:B------:R-:W-:Y:S05]  /*2be0*/  @P0 BRA `(.L_x_4612) ;  /* 0xffffffd800ac0947 */ /* 0x000fea000383ffff */
[----:B------:R-:W-:Y:S05]  /*2bf0*/  EXIT ;  /* 0x000000000000794d */ /* 0x000fea0003800000 */
.L_x_4613:
        /* <DEDUP_REMOVED lines=16> */
.L_x_5135:


//--------------------- .text._Z25selective_scan_fwd_kernelI32Selective_Scan_fwd_kernel_traitsILi32ELi8ELi1ELb1ELb0ELb1ELb0EN3c104HalfEfEEv13SSMParamsBase --------------------------
	.section	.text._Z25selective_scan_fwd_kernelI32Selective_Scan_fwd_kernel_traitsILi32ELi8ELi1ELb1ELb0ELb1ELb0EN3c104HalfEfEEv13SSMParamsBase,"ax",@progbits
	.align	128
        .global         _Z25selective_scan_fwd_kernelI32Selective_Scan_fwd_kernel_traitsILi32ELi8ELi1ELb1ELb0ELb1ELb0EN3c104HalfEfEEv13SSMParamsBase
        .type           _Z25selective_scan_fwd_kernelI32Selective_Scan_fwd_kernel_traitsILi32ELi8ELi1ELb1ELb0ELb1ELb0EN3c104HalfEfEEv13SSMParamsBase,@function
        .size           _Z25selective_scan_fwd_kernelI32Selective_Scan_fwd_kernel_traitsILi32ELi8ELi1ELb1ELb0ELb1ELb0EN3c104HalfEfEEv13SSMParamsBase,(.L_x_5136 - _Z25selective_scan_fwd_kernelI32Selective_Scan_fwd_kernel_traitsILi32ELi8ELi1ELb1ELb0ELb1ELb0EN3c104HalfEfEEv13SSMParamsBase)
        .other          _Z25selective_scan_fwd_kernelI32Selective_Scan_fwd_kernel_traitsILi32ELi8ELi1ELb1ELb0ELb1ELb0EN3c104HalfEfEEv13SSMParamsBase,@"STO_CUDA_ENTRY STV_DEFAULT"
_Z25selective_scan_fwd_kernelI32Selective_Scan_fwd_kernel_traitsILi32ELi8ELi1ELb1ELb0ELb1ELb0EN3c104HalfEfEEv13SSMParamsBase:
.text._Z25selective_scan_fwd_kernelI32Selective_Scan_fwd_kernel_traitsILi32ELi8ELi1ELb1ELb0ELb1ELb0EN3c104HalfEfEEv13SSMParamsBase:
        /* <DEDUP_REMOVED lines=22> */
[C---:B------:R-:W-:Y:S01]  /*0160*/  @P0 LEA.HI.X R3, R0.reuse, R3, RZ, 0x2, P2 ;  /* 0x0000000300030211 */ /* 0x040fe200010f14ff */
[----:B0-----:R-:W-:Y:S02]  /*0170*/  UIMAD.WIDE.U32 UR4, UR18, UR8, URZ ;  /* 0x00000008120472a5 */ /* 0x001fe4000f8e00ff */
[----:B------:R-:W-:Y:S01]  /*0180*/  UIMAD.WIDE.U32 UR6, UR18, UR12, URZ ;  /* 0x0000000c120672a5 */ /* 0x000fe2000f8e00ff */
[----:B----4-:R-:W-:Y:S01]  /*0190*/  ISETP.GE.AND P4, PT, R23, 0x1, PT ;  /* 0x000000011700780c */ /* 0x010fe20003f86270 */
[----:B------:R0:W5:Y:S01]  /*01a0*/  @P0 LDG.E R32, desc[UR16][R2.64] ;  /* 0x0000001002200981 */ /* 0x000162000c1e1900 */
[----:B------:R-:W-:-:S02]  /*01b0*/  @P1 LEA R4, P3, R0, R4, 0x2 ;  /* 0x0000000400041211 */ /* 0x000fc400078610ff */
[----:B--2---:R-:W-:Y:S01]  /*01c0*/  IADD3 R6, PT, PT, R8, 0xffffffe, RZ ;  /* 0x0ffffffe08067810 */ /* 0x004fe20007ffe0ff */
[----:B------:R-:W-:Y:S01]  /*01d0*/  UIMAD UR8, UR18, UR9, UR5 ;  /* 0x00000009120872a4 */ /* 0x000fe2000f8e0205 */
[C---:B------:R-:W-:Y:S02]  /*01e0*/  @P1 LEA.HI.X R5, R0.reuse, R5, RZ, 0x2, P3 ;  /* 0x0000000500051211 */ /* 0x040fe400018f14ff */
[----:B------:R2:W0:Y:S01]  /*01f0*/  F2I.FTZ.U32.TRUNC.NTZ R7, R6 ;  /* 0x0000000600077305 */ /* 0x000422000021f000 */
[----:B------:R-:W-:Y:S02]  /*0200*/  LOP3.LUT R8, R0, R11, RZ, 0x3c, !PT ;  /* 0x0000000b00087212 */ /* 0x000fe400078e3cff */
[----:B------:R4:W5:Y:S01]  /*0210*/  @P1 LDG.E R30, desc[UR16][R4.64] ;  /* 0x00000010041e1981 */ /* 0x000962000c1e1900 */
[----:B--2---:R-:W-:Y:S01]  /*0220*/  HFMA2 R6, -RZ, RZ, 0, 0 ;  /* 0x00000000ff067431 */ /* 0x004fe200000001ff */
[----:B0-----:R-:W-:-:S05]  /*0230*/  IADD3 R2, PT, PT, RZ, -R7, RZ ;  /* 0x80000007ff027210 */ /* 0x001fca0007ffe0ff */
[----:B------:R-:W-:Y:S01]  /*0240*/  IMAD R3, R2, R9, RZ ;  /* 0x0000000902037224 */ /* 0x000fe200078e02ff */
[----:B------:R-:W-:-:S03]  /*0250*/  IABS R2, R0 ;  /* 0x0000000000027213 */ /* 0x000fc60000000000 */
[----:B------:R-:W-:-:S06]  /*0260*/  IMAD.HI.U32 R7, R7, R3, R6 ;  /* 0x0000000307077227 */ /* 0x000fcc00078e0006 */
[----:B------:R-:W-:-:S05]  /*0270*/  IMAD.HI.U32 R7, R7, R2, RZ ;  /* 0x0000000207077227 */ /* 0x000fca00078e00ff */
[----:B------:R-:W-:-:S05]  /*0280*/  IADD3 R6, PT, PT, -R7, RZ, RZ ;  /* 0x000000ff07067210 */ /* 0x000fca0007ffe1ff */
[----:B------:R-:W-:-:S05]  /*0290*/  IMAD R6, R9, R6, R2 ;  /* 0x0000000609067224 */ /* 0x000fca00078e0202 */
[----:B------:R-:W-:Y:S02]  /*02a0*/  ISETP.GT.U32.AND P2, PT, R9, R6, PT ;  /* 0x000000060900720c */ /* 0x000fe40003f44070 */
[----:B------:R-:W-:Y:S01]  /*02b0*/  MOV R2, UR4 ;  /* 0x0000000400027c02 */ /* 0x000fe20008000f00 */
[----:B------:R-:W-:Y:S01]  /*02c0*/  UIMAD UR4, UR18, UR13, UR7 ;  /* 0x0000000d120472a4 */ /* 0x000fe2000f8e0207 */
[----:B------:R-:W-:Y:S02]  /*02d0*/  MOV R3, UR5 ;  /* 0x0000000500037c02 */ /* 0x000fe40008000f00 */
[----:B----4-:R-:W-:Y:S02]  /*02e0*/  MOV R4, UR6 ;  /* 0x0000000600047c02 */ /* 0x010fe40008000f00 */
[----:B------:R-:W-:Y:S01]  /*02f0*/  MOV R5, UR7 ;  /* 0x0000000700057c02 */ /* 0x000fe20008000f00 */
[----:B------:R-:W0:Y:S01]  /*0300*/  LDCU.64 UR6, c[0x0][0x3d0] ;  /* 0x00007a00ff0677ac */ /* 0x000e220008000a00 */
[----:B------:R-:W-:-:S02]  /*0310*/  MOV R3, UR8 ;  /* 0x0000000800037c02 */ /* 0x000fc40008000f00 */
[----:B------:R-:W-:Y:S02]  /*0320*/  MOV R5, UR4 ;  /* 0x0000000400057c02 */ /* 0x000fe40008000f00 */
[-C--:B------:R-:W-:Y:S02]  /*0330*/  @!P2 IADD3 R6, PT, PT, R6, -R9.reuse, RZ ;  /* 0x800000090606a210 */ /* 0x080fe40007ffe0ff */
[----:B------:R-:W-:Y:S02]  /*0340*/  ISETP.GE.AND P3, PT, R8, RZ, PT ;  /* 0x000000ff0800720c */ /* 0x000fe40003f66270 */
[----:B------:R-:W-:Y:S02]  /*0350*/  ISETP.GE.U32.AND P0, PT, R6, R9, PT ;  /* 0x000000090600720c */ /* 0x000fe40003f06070 */
[----:B------:R-:W-:Y:S02]  /*0360*/  ISETP.NE.AND P1, PT, R11, RZ, PT ;  /* 0x000000ff0b00720c */ /* 0x000fe40003f25270 */
[----:B------:R-:W-:Y:S01]  /*0370*/  @!P2 IADD3 R7, PT, PT, R7, 0x1, RZ ;  /* 0x000000010707a810 */ /* 0x000fe20007ffe0ff */
[----:B01-3--:R-:W-:Y:S10]  /*0380*/  @!P4 EXIT ;  /* 0x000000000000c94d */ /* 0x00bff40003800000 */
[----:B------:R-:W0:Y:S01]  /*0390*/  LDC.64 R14, c[0x0][0x428] ;  /* 0x00010a00ff0e7b82 */ /* 0x000e220000000a00 */
[----:B------:R-:W-:Y:S01]  /*03a0*/  @P0 IADD3 R7, PT, PT, R7, 0x1, RZ ;  /* 0x0000000107070810 */ /* 0x000fe20007ffe0ff */
[C---:B------:R-:W-:Y:S01]  /*03b0*/  IMAD.WIDE.U32 R2, R0.reuse, UR10, R2 ;  /* 0x0000000a00027c25 */ /* 0x040fe2000f8e0002 */
[----:B------:R-:W-:Y:S01]  /*03c0*/  UIMAD.WIDE.U32 UR4, UR18, UR6, URZ ;  /* 0x00000006120472a5 */ /* 0x000fe2000f8e00ff */
[----:B------:R-:W1:Y:S01]  /*03d0*/  S2R R31, SR_TID.X ;  /* 0x00000000001f7919 */ /* 0x000e620000002100 */
[----:B------:R-:W-:Y:S01]  /*03e0*/  MOV R8, R7 ;  /* 0x0000000700087202 */ /* 0x000fe20000000f00 */
[----:B------:R-:W-:Y:S01]  /*03f0*/  IMAD R35, R0, UR11, R3 ;  /* 0x0000000b00237c24 */ /* 0x000fe2000f8e0203 */
[----:B------:R-:W-:Y:S01]  /*0400*/  UIMAD UR5, UR18, UR7, UR5 ;  /* 0x00000007120572a4 */ /* 0x000fe2000f8e0205 */
[----:B------:R-:W2:Y:S01]  /*0410*/  LDC.64 R20, c[0x0][0x450] ;  /* 0x00011400ff147b82 */ /* 0x000ea20000000a00 */
[----:B------:R-:W-:Y:S01]  /*0420*/  @!P3 IADD3 R8, PT, PT, -R8, RZ, RZ ;  /* 0x000000ff0808b210 */ /* 0x000fe20007ffe1ff */
[----:B------:R-:W-:Y:S01]  /*0430*/  IMAD.WIDE.U32 R4, R0, UR14, R4 ;  /* 0x0000000e00047c25 */ /* 0x000fe2000f8e0004 */
[----:B------:R-:W-:Y:S01]  /*0440*/  @!P1 LOP3.LUT R8, RZ, R11, RZ, 0x33, !PT ;  /* 0x0000000bff089212 */ /* 0x000fe200078e33ff */
[----:B------:R-:W3:Y:S01]  /*0450*/  LDCU.64 UR6, c[0x0][0x3b8] ;  /* 0x00007700ff0677ac */ /* 0x000ee20008000a00 */
[----:B------:R-:W-:Y:S01]  /*0460*/  LEA R38, P0, R2, R38, 0x1 ;  /* 0x0000002602267211 */ /* 0x000fe200078008ff */
[----:B------:R-:W-:Y:S01]  /*0470*/  IMAD R33, R0, UR15, R5 ;  /* 0x0000000f00217c24 */ /* 0x000fe2000f8e0205 */
[----:B------:R-:W-:Y:S01]  /*0480*/  SHF.R.S32.HI R3, RZ, 0x1f, R8 ;  /* 0x0000001fff037819 */ /* 0x000fe20000011408 */
[----:B------:R-:W4:Y:S01]  /*0490*/  LDC.64 R36, c[0x0][0x468] ;  /* 0x00011a00ff247b82 */ /* 0x000f220000000a00 */
[----:B------:R-:W-:Y:S01]  /*04a0*/  LEA.HI.X R35, R2, R39, R35, 0x1, P0 ;  /* 0x0000002702237211 */ /* 0x000fe200000f0c23 */
[----:B------:R-:W0:Y:S02]  /*04b0*/  LDCU.U8 UR9, c[0x0][0x39e] ;  /* 0x000073c0ff0977ac */ /* 0x000e240008000000 */
[----:B------:R-:W-:-:S04]  /*04c0*/  IMAD R3, R3, R12, RZ ;  /* 0x0000000c03037224 */ /* 0x000fc800078e02ff */
[----:B------:R-:W1:Y:S01]  /*04d0*/  LDC.64 R28, c[0x0][0x3a0] ;  /* 0x0000e800ff1c7b82 */ /* 0x000e620000000a00 */
[----:B0-----:R-:W-:-:S04]  /*04e0*/  IMAD.WIDE.U32 R6, R0, R14, RZ ;  /* 0x0000000e00067225 */ /* 0x001fc800078e00ff */
[----:B------:R-:W-:Y:S02]  /*04f0*/  IMAD R5, R8, R13, R3 ;  /* 0x0000000d08057224 */ /* 0x000fe400078e0203 */
[----:B------:R-:W-:Y:S01]  /*0500*/  IMAD R7, R0, R15, R7 ;  /* 0x0000000f00077224 */ /* 0x000fe200078e0207 */
[----:B------:R-:W0:Y:S01]  /*0510*/  LDC R11, c[0x0][0x384] ;  /* 0x0000e100ff0b7b82 */ /* 0x000e220000000800 */
[----:B------:R-:W-:Y:S01]  /*0520*/  IMAD.WIDE.U32 R2, R8, R12, UR4 ;  /* 0x0000000408027e25 */ /* 0x000fe2000f8e000c */
[----:B------:R-:W1:Y:S02]  /*0530*/  LDCU UR4, c[0x0][0x38c] ;  /* 0x00007180ff0477ac */ /* 0x000e640008000800 */
[----:B--2---:R-:W-:-:S04]  /*0540*/  LEA R34, P1, R2, R20, 0x1 ;  /* 0x0000001402227211 */ /* 0x004fc800078208ff */
[----:B------:R-:W2:Y:S01]  /*0550*/  LDC.64 R40, c[0x0][0x448] ;  /* 0x00011200ff287b82 */ /* 0x000ea20000000a00 */
[----:B------:R-:W-:Y:S02]  /*0560*/  IADD3 R10, PT, PT, R3, R5, RZ ;  /* 0x00000005030a7210 */ /* 0x000fe40007ffe0ff */
[----:B----4-:R-:W-:Y:S02]  /*0570*/  LEA R36, P0, R4, R36, 0x1 ;  /* 0x0000002404247211 */ /* 0x010fe400078008ff */
[----:B------:R-:W-:Y:S01]  /*0580*/  LEA.HI.X R10, R2, R21, R10, 0x1, P1 ;  /* 0x00000015020a7211 */ /* 0x000fe200008f0c0a */
[----:B---3--:R-:W-:Y:S01]  /*0590*/  IMAD.WIDE.U32 R2, R0, UR6, RZ ;  /* 0x0000000600027c25 */ /* 0x008fe2000f8e00ff */
[----:B------:R-:W-:Y:S01]  /*05a0*/  LEA.HI.X R33, R4, R37, R33, 0x1, P0 ;  /* 0x0000002504217211 */ /* 0x000fe200000f0c21 */
[----:B------:R-:W3:Y:S02]  /*05b0*/  LDC.64 R24, c[0x0][0x420] ;  /* 0x00010800ff187b82 */ /* 0x000ee40000000a00 */
[----:B-1----:R-:W-:Y:S01]  /*05c0*/  IMAD.WIDE.U32 R26, R0, R28, RZ ;  /* 0x0000001c001a7225 */ /* 0x002fe200078e00ff */
[----:B------:R-:W-:-:S03]  /*05d0*/  UISETP.LT.AND UP0, UPT, UR4, 0x1, UPT ;  /* 0x000000010400788c */ /* 0x000fc6000bf01270 */
[C---:B------:R-:W-:Y:S02]  /*05e0*/  IMAD R5, R0.reuse, R29, R27 ;  /* 0x0000001d00057224 */ /* 0x040fe400078e021b */
[----:B------:R-:W1:Y:S01]  /*05f0*/  LDC.64 R42, c[0x0][0x440] ;  /* 0x00011000ff2a7b82 */ /* 0x000e620000000a00 */
[----:B0-----:R-:W-:Y:S02]  /*0600*/  IMAD R4, R11, UR18, R0 ;  /* 0x000000120b047c24 */ /* 0x001fe4000f8e0200 */
[----:B------:R-:W-:Y:S02]  /*0610*/  IMAD R27, R0, UR7, R3 ;  /* 0x00000007001b7c24 */ /* 0x000fe4000f8e0203 */
[----:B------:R-:W-:-:S03]  /*0620*/  IMAD R0, R4, R23, RZ ;  /* 0x0000001704007224 */ /* 0x000fc600078e02ff */
[----:B------:R-:W0:Y:S01]  /*0630*/  LDC.64 R14, c[0x0][0x3a8] ;  /* 0x0000ea00ff0e7b82 */ /* 0x000e220000000a00 */
[----:B--2---:R-:W-:Y:S01]  /*0640*/  LEA R29, P0, R2, R40, 0x2 ;  /* 0x00000028021d7211 */ /* 0x004fe200078010ff */
[----:B------:R-:W-:Y:S01]  /*0650*/  IMAD R0, R0, UR4, RZ ;  /* 0x0000000400007c24 */ /* 0x000fe2000f8e02ff */
[----:B------:R-:W-:Y:S02]  /*0660*/  USEL UR4, UR4, 0x1, !UP0 ;  /* 0x0000000104047887 */ /* 0x000fe4000c000000 */
[----:B------:R-:W-:Y:S02]  /*0670*/  LEA.HI.X R27, R2, R41, R27, 0x2, P0 ;  /* 0x00000029021b7211 */ /* 0x000fe400000f141b */
[----:B------:R-:W-:Y:S01]  /*0680*/  UIADD3 UR6, UPT, UPT, -UR4, URZ, URZ ;  /* 0x000000ff04067290 */ /* 0x000fe2000fffe1ff */
[----:B------:R-:W2:Y:S01]  /*0690*/  LDC.64 R8, c[0x0][0x478] ;  /* 0x00011e00ff087b82 */ /* 0x000ea20000000a00 */
[----:B---3--:R-:W-:-:S04]  /*06a0*/  IMAD.WIDE.U32 R12, R24, UR18, R6 ;  /* 0x00000012180c7c25 */ /* 0x008fc8000f8e0006 */
[----:B------:R-:W-:Y:S01]  /*06b0*/  IMAD R24, R25, UR18, R13 ;  /* 0x0000001219187c24 */ /* 0x000fe2000f8e020d */
[----:B------:R-:W-:Y:S02]  /*06c0*/  MOV R25, RZ ;  /* 0x000000ff00197202 */ /* 0x000fe40000000f00 */
[----:B------:R-:W3:Y:S01]  /*06d0*/  LDC.64 R18, c[0x0][0x3e0] ;  /* 0x0000f800ff127b82 */ /* 0x000ee20000000a00 */
[----:B-1----:R-:W-:-:S04]  /*06e0*/  LEA R28, P1, R26, R42, 0x2 ;  /* 0x0000002a1a1c7211 */ /* 0x002fc800078210ff */
[----:B------:R-:W-:-:S03]  /*06f0*/  LEA.HI.X R26, R26, R43, R5, 0x2, P1 ;  /* 0x0000002b1a1a7211 */ /* 0x000fc600008f1405 */
[----:B------:R-:W1:Y:S01]  /*0700*/  LDC.64 R16, c[0x0][0x3c0] ;  /* 0x0000f000ff107b82 */ /* 0x000e620000000a00 */
[----:B0-----:R-:W-:Y:S02]  /*0710*/  SHF.L.U64.HI R37, R14, 0x2, R15 ;  /* 0x000000020e257819 */ /* 0x001fe4000001020f */
[----:B------:R-:W-:Y:S01]  /*0720*/  MOV R15, R10 ;  /* 0x0000000a000f7202 */ /* 0x000fe20000000f00 */
[----:B--2---:R-:W-:Y:S01]  /*0730*/  IMAD.WIDE.U32 R2, R31, 0x10, R8 ;  /* 0x000000101f027825 */ /* 0x004fe200078e0008 */
[----:B---3--:R-:W-:Y:S02]  /*0740*/  SHF.L.U64.HI R19, R18, 0x1, R19 ;  /* 0x0000000112137819 */ /* 0x008fe40000010213 */
[----:B-1----:R-:W-:-:S07]  /*0750*/  SHF.L.U64.HI R17, R16, 0x2, R17 ;  /* 0x0000000210117819 */ /* 0x002fce0000010211 */
.L_x_4636:
        /* <DEDUP_REMOVED lines=8> */
[----:B------:R-:W-:-:S09]  /*07e0*/  UISETP.NE.AND UP0, UPT, UR9, URZ, UPT ;  /* 0x000000ff0900728c */ /* 0x000fd2000bf05270 */
[----:B------:R-:W-:Y:S05]  /*07f0*/  BRA.U UP0, `(.L_x_4614) ;  /* 0x0000000100847547 */ /* 0x000fea000b800000 */
[----:B-----5:R-:W-:Y:S02]  /*0800*/  HADD2.F32 R41, -RZ, R8.H1_H1 ;  /* 0x30000008ff297230 */ /* 0x020fe40000004100 */
[----:B------:R-:W-:Y:S02]  /*0810*/  HADD2.F32 R43, -RZ, R9.H0_H0 ;  /* 0x20000009ff2b7230 */ /* 0x000fe40000004100 */
[----:B------:R-:W-:Y:S02]  /*0820*/  HADD2.F32 R45, -RZ, R10.H0_H0 ;  /* 0x2000000aff2d7230 */ /* 0x000fe40000004100 */
[--C-:B------:R-:W-:Y:S01]  /*0830*/  FADD.FTZ R40, R41, R30.reuse ;  /* 0x0000001e29287221 */ /* 0x100fe20000010000 */
[----:B------:R-:W-:Y:S02]  /*0840*/  HADD2.F32 R49, -RZ, R11.H0_H0 ;  /* 0x2000000bff317230 */ /* 0x000fe40000004100 */
[----:B------:R-:W-:Y:S01]  /*0850*/  FADD.FTZ R41, R43, R30 ;  /* 0x0000001e2b297221 */ /* 0x000fe20000010000 */
[----:B------:R-:W-:-:S02]  /*0860*/  HADD2.F32 R39, -RZ, R8.H0_H0 ;  /* 0x20000008ff277230 */ /* 0x000fc40000004100 */
        /* <DEDUP_REMOVED lines=26> */
.L_x_4614:
        /* <DEDUP_REMOVED lines=52> */
.L_x_4617:
[----:B------:R-:W-:Y:S05]  /*0d50*/  BSYNC.RECONVERGENT B0 ;  /* 0x0000000000007941 */ /* 0x000fea0003800200 */
.L_x_4616:
        /* <DEDUP_REMOVED lines=37> */
.L_x_4619:
[----:B------:R-:W-:Y:S05]  /*0fb0*/  BSYNC.RECONVERGENT B0 ;  /* 0x0000000000007941 */ /* 0x000fea0003800200 */
.L_x_4618:
        /* <DEDUP_REMOVED lines=39> */
.L_x_4621:
[----:B------:R-:W-:Y:S05]  /*1230*/  BSYNC.RECONVERGENT B0 ;  /* 0x0000000000007941 */ /* 0x000fea0003800200 */
.L_x_4620:
        /* <DEDUP_REMOVED lines=32> */
.L_x_4623:
[----:B------:R-:W-:Y:S05]  /*1440*/  BSYNC.RECONVERGENT B0 ;  /* 0x0000000000007941 */ /* 0x000fea0003800200 */
.L_x_4622:
        /* <DEDUP_REMOVED lines=32> */
.L_x_4625:
[----:B------:R-:W-:Y:S05]  /*1650*/  BSYNC.RECONVERGENT B0 ;  /* 0x0000000000007941 */ /* 0x000fea0003800200 */
.L_x_4624:
        /* <DEDUP_REMOVED lines=32> */
.L_x_4627:
[----:B------:R-:W-:Y:S05]  /*1860*/  BSYNC.RECONVERGENT B0 ;  /* 0x0000000000007941 */ /* 0x000fea0003800200 */
.L_x_4626:
        /* <DEDUP_REMOVED lines=32> */
.L_x_4629:
[----:B------:R-:W-:Y:S05]  /*1a70*/  BSYNC.RECONVERGENT B0 ;  /* 0x0000000000007941 */ /* 0x000fea0003800200 */
.L_x_4628:
        /* <DEDUP_REMOVED lines=32> */
.L_x_4631:
[----:B------:R-:W-:Y:S05]  /*1c80*/  BSYNC.RECONVERGENT B0 ;  /* 0x0000000000007941 */ /* 0x000fea0003800200 */
.L_x_4630:
        /* <DEDUP_REMOVED lines=8> */
.L_x_4615:
        /* <DEDUP_REMOVED lines=14> */
[----:B------:R-:W-:Y:S01]  /*1df0*/  MOV R4, R34 ;  /* 0x0000002200047202 */ /* 0x000fe20000000f00 */
[----:B------:R-:W-:Y:S01]  /*1e00*/  UMOV UR4, 0x400 ;  /* 0x0000040000047882 */ /* 0x000fe20000000000 */
[----:B------:R-:W-:Y:S01]  /*1e10*/  MOV R5, R15 ;  /* 0x0000000f00057202 */ /* 0x000fe20000000f00 */
[C---:B------:R-:W-:Y:S01]  /*1e20*/  IMAD R69, R25.reuse, R6, RZ ;  /* 0x0000000619457224 */ /* 0x040fe200078e02ff */
[----:B------:R-:W-:Y:S02]  /*1e30*/  ISETP.NE.AND P0, PT, R25, RZ, PT ;  /* 0x000000ff1900720c */ /* 0x000fe40003f05270 */
[----:B------:R-:W2:Y:S01]  /*1e40*/  LDC.64 R8, c[0x0][0x480] ;  /* 0x00012000ff087b82 */ /* 0x000ea20000000a00 */
[C---:B------:R-:W-:Y:S01]  /*1e50*/  IMAD.WIDE.U32 R4, R31.reuse, 0x10, R4 ;  /* 0x000000101f047825 */ /* 0x040fe200078e0004 */
[----:B------:R-:W-:-:S02]  /*1e60*/  ISETP.EQ.AND P0, PT, R31, RZ, P0 ;  /* 0x000000ff1f00720c */ /* 0x000fc40000702270 */
[----:B------:R-:W-:Y:S02]  /*1e70*/  MOV R67, R28 ;  /* 0x0000001c00437202 */ /* 0x000fe40000000f00 */
[----:B------:R-:W-:Y:S02]  /*1e80*/  MOV R63, R4 ;  /* 0x00000004003f7202 */ /* 0x000fe40000000f00 */
[----:B------:R-:W-:Y:S02]  /*1e90*/  MOV R68, R5 ;  /* 0x0000000500447202 */ /* 0x000fe40000000f00 */
[----:B------:R-:W-:Y:S02]  /*1ea0*/  MOV R66, R26 ;  /* 0x0000001a00427202 */ /* 0x000fe40000000f00 */
[----:B------:R-:W-:Y:S02]  /*1eb0*/  MOV R65, R29 ;  /* 0x0000001d00417202 */ /* 0x000fe40000000f00 */
[----:B------:R-:W-:Y:S01]  /*1ec0*/  MOV R64, R27 ;  /* 0x0000001b00407202 */ /* 0x000fe20000000f00 */
[----:B0-----:R-:W-:-:S03]  /*1ed0*/  ULEA UR4, UR5, UR4, 0x18 ;  /* 0x0000000405047291 */ /* 0x001fc6000f8ec0ff */
[----:B------:R-:W-:Y:S01]  /*1ee0*/  UMOV UR5, UR6 ;  /* 0x0000000600057c82 */ /* 0x000fe20008000000 */
[----:B------:R-:W-:-:S12]  /*1ef0*/  UIADD3 UR4, UPT, UPT, UR4, 0x240, URZ ;  /* 0x0000024004047890 */ /* 0x000fd8000fffe0ff */
.L_x_4635:
[----:B------:R-:W-:Y:S02]  /*1f00*/  MOV R10, R67 ;  /* 0x00000043000a7202 */ /* 0x000fe40000000f00 */
[----:B------:R-:W-:-:S05]  /*1f10*/  MOV R11, R66 ;  /* 0x00000042000b7202 */ /* 0x000fca0000000f00 */
[----:B0-----:R0:W3:Y:S01]  /*1f20*/  LDG.E R20, desc[UR16][R10.64] ;  /* 0x000000100a147981 */ /* 0x0010e2000c1e1900 */
[----:B------:R-:W-:Y:S02]  /*1f30*/  MOV R4, R63 ;  /* 0x0000003f00047202 */ /* 0x000fe40000000f00 */
[----:B------:R-:W-:-:S06]  /*1f40*/  MOV R5, R68 ;  /* 0x0000004400057202 */ /* 0x000fcc0000000f00 */
[----:B------:R-:W4:Y:S01]  /*1f50*/  LDG.E.128 R4, desc[UR16][R4.64] ;  /* 0x0000001004047981 */ /* 0x000f22000c1e1d00 */
[----:B0-----:R-:W-:Y:S02]  /*1f60*/  MOV R10, R65 ;  /* 0x00000041000a7202 */ /* 0x001fe40000000f00 */
[----:B------:R-:W-:-:S05]  /*1f70*/  MOV R11, R64 ;  /* 0x00000040000b7202 */ /* 0x000fca0000000f00 */
[----:B------:R0:W5:Y:S01]  /*1f80*/  LDG.E R72, desc[UR16][R10.64] ;  /* 0x000000100a487981 */ /* 0x000162000c1e1900 */
[C---:B-1----:R-:W-:Y:S01]  /*1f90*/  ISETP.GE.AND P1, PT, R79.reuse, 0x1, PT ;  /* 0x000000014f00780c */ /* 0x042fe20003f26270 */
[----:B------:R-:W1:Y:S01]  /*1fa0*/  S2UR UR8, SR_CgaCtaId ;  /* 0x00000000000879c3 */ /* 0x000e620000008800 */
[----:B------:R-:W-:Y:S01]  /*1fb0*/  UMOV UR7, 0x400 ;  /* 0x0000040000077882 */ /* 0x000fe20000000000 */
[----:B------:R-:W-:Y:S01]  /*1fc0*/  ISETP.NE.AND P2, PT, R79, RZ, PT ;  /* 0x000000ff4f00720c */ /* 0x000fe20003f45270 */
[----:B------:R-:W-:Y:S01]  /*1fd0*/  BSSY.RECONVERGENT B0, `(.L_x_4633) ;  /* 0x000006f000007945 */ /* 0x000fe20003800200 */
[----:B------:R-:W-:Y:S01]  /*1fe0*/  ISETP.NE.AND P3, PT, R31, RZ, PT ;  /* 0x000000ff1f00720c */ /* 0x000fe20003f65270 */
[----:B-1----:R-:W-:Y:S01]  /*1ff0*/  ULEA UR7, UR8, UR7, 0x18 ;  /* 0x0000000708077291 */ /* 0x002fe2000f8ec0ff */
[----:B---3--:R-:W-:-:S04]  /*2000*/  FMUL.FTZ R20, R20, 1.4426950216293334961 ;  /* 0x3fb8aa3b14147820 */ /* 0x008fc80000410000 */
        /* <DEDUP_REMOVED lines=8> */
[----:B------:R-:W-:Y:S01]  /*2090*/  FMUL.FTZ R73, R20, R46 ;  /* 0x0000002e14497220 */ /* 0x000fe20000410000 */
[----:B----4-:R-:W-:Y:S02]  /*20a0*/  HADD2.F32 R87, -RZ, R6.H0_H0 ;  /* 0x20000006ff577230 */ /* 0x010fe40000004100 */
[----:B------:R-:W-:-:S02]  /*20b0*/  HADD2.F32 R89, -RZ, R7.H0_H0 ;  /* 0x20000007ff597230 */ /* 0x000fc40000004100 */
[----:B------:R-:W-:Y:S01]  /*20c0*/  HADD2.F32 R91, -RZ, R7.H1_H1 ;  /* 0x30000007ff5b7230 */ /* 0x000fe20000004100 */
[----:B------:R-:W1:Y:S08]  /*20d0*/  MUFU.EX2 R76, R76 ;  /* 0x0000004c004c7308 */ /* 0x000e700000000800 */
[----:B------:R-:W3:Y:S01]  /*20e0*/  MUFU.EX2 R75, R75 ;  /* 0x0000004b004b7308 */ /* 0x000ee20000000800 */
[----:B0-----:R-:W-:-:S07]  /*20f0*/  FFMA.FTZ R10, R77, R49, R50 ;  /* 0x000000314d0a7223 */ /* 0x001fce0000010032 */
[----:B------:R-:W0:Y:S01]  /*2100*/  MUFU.EX2 R74, R74 ;  /* 0x0000004a004a7308 */ /* 0x000e220000000800 */
[----:B-1----:R-:W-:-:S07]  /*2110*/  FFMA.FTZ R10, R76, R10, R51 ;  /* 0x0000000a4c0a7223 */ /* 0x002fce0000010033 */
[----:B------:R-:W1:Y:S01]  /*2120*/  MUFU.EX2 R71, R71 ;  /* 0x0000004700477308 */ /* 0x000e620000000800 */
[----:B---3--:R-:W-:-:S07]  /*2130*/  FFMA.FTZ R10, R75, R10, R52 ;  /* 0x0000000a4b0a7223 */ /* 0x008fce0000010034 */
[----:B------:R-:W3:Y:S01]  /*2140*/  MUFU.EX2 R78, R78 ;  /* 0x0000004e004e7308 */ /* 0x000ee20000000800 */
[----:B0-----:R-:W-:-:S07]  /*2150*/  FFMA.FTZ R10, R74, R10, R53 ;  /* 0x0000000a4a0a7223 */ /* 0x001fce0000010035 */
[----:B------:R-:W0:Y:S01]  /*2160*/  MUFU.EX2 R70, R70 ;  /* 0x0000004600467308 */ /* 0x000e220000000800 */
[----:B-1----:R-:W-:-:S07]  /*2170*/  FFMA.FTZ R10, R71, R10, R54 ;  /* 0x0000000a470a7223 */ /* 0x002fce0000010036 */
[----:B------:R-:W1:Y:S01]  /*2180*/  MUFU.EX2 R73, R73 ;  /* 0x0000004900497308 */ /* 0x000e620000000800 */
[----:B---3--:R-:W-:Y:S01]  /*2190*/  FMUL.FTZ R11, R78, R77 ;  /* 0x0000004d4e0b7220 */ /* 0x008fe20000410000 */
[----:B0-----:R-:W-:-:S03]  /*21a0*/  FFMA.FTZ R20, R70, R10, R55 ;  /* 0x0000000a46147223 */ /* 0x001fc60000010037 */
[----:B------:R-:W-:-:S04]  /*21b0*/  FMUL.FTZ R10, R76, R11 ;  /* 0x0000000b4c0a7220 */ /* 0x000fc80000410000 */
[----:B------:R-:W-:Y:S01]  /*21c0*/  FMUL.FTZ R11, R75, R10 ;  /* 0x0000000a4b0b7220 */ /* 0x000fe20000410000 */
[----:B-1----:R-:W-:-:S03]  /*21d0*/  FFMA.FTZ R20, R73, R20, R56 ;  /* 0x0000001449147223 */ /* 0x002fc60000010038 */
        /* <DEDUP_REMOVED lines=14> */
[----:B-1----:R-:W-:Y:S02]  /*22c0*/  @P1 FMUL.FTZ R81, R81, R10 ;  /* 0x0000000a51511220 */ /* 0x002fe40000410000 */
[----:B------:R-:W0:Y:S01]  /*22d0*/  SHFL.UP PT, R11, R20, 0x4, RZ ;  /* 0x04800000140b7989 */ /* 0x000e2200000e00ff */
[----:B------:R-:W-:-:S03]  /*22e0*/  ISETP.GE.AND P1, PT, R79, 0x4, PT ;  /* 0x000000044f00780c */ /* 0x000fc60003f26270 */
[----:B------:R-:W1:Y:S01]  /*22f0*/  SHFL.UP PT, R10, R81, 0x4, RZ ;  /* 0x04800000510a7989 */ /* 0x000e6200000e00ff */
[----:B0-----:R-:W-:-:S09]  /*2300*/  FFMA.FTZ R11, R81, R11, R20 ;  /* 0x0000000b510b7223 */ /* 0x001fd20000010014 */
[----:B-1----:R-:W-:Y:S01]  /*2310*/  @P1 FMUL.FTZ R81, R81, R10 ;  /* 0x0000000a51511220 */ /* 0x002fe20000410000 */
[----:B------:R-:W-:Y:S01]  /*2320*/  FSEL R22, R20, R11, !P1 ;  /* 0x0000000b14167208 */ /* 0x000fe20004800000 */
[----:B------:R-:W-:Y:S01]  /*2330*/  HFMA2 R10, -RZ, RZ, 1.875, 0 ;  /* 0x3f800000ff0a7431 */ /* 0x000fe200000001ff */
[----:B------:R-:W-:Y:S02]  /*2340*/  ISETP.GE.AND P1, PT, R79, 0x8, PT ;  /* 0x000000084f00780c */ /* 0x000fe40003f26270 */
[----:B------:R-:W-:Y:S01]  /*2350*/  SHFL.UP PT, R80, R81, 0x8, RZ ;  /* 0x0500000051507989 */ /* 0x000fe200000e00ff */
[----:B------:R-:W-:-:S03]  /*2360*/  MOV R11, RZ ;  /* 0x000000ff000b7202 */ /* 0x000fc60000000f00 */
[----:B------:R-:W0:Y:S04]  /*2370*/  SHFL.UP PT, R21, R22, 0x8, RZ ;  /* 0x0500000016157989 */ /* 0x000e2800000e00ff */
[----:B------:R-:W-:Y:S01]  /*2380*/  @P0 LDS.64 R10, [UR4] ;  /* 0x00000004ff0a0984 */ /* 0x000fe20008000a00 */
[C---:B0-----:R-:W-:Y:S02]  /*2390*/  FFMA.FTZ R21, R81.reuse, R21, R22 ;  /* 0x0000001551157223 */ /* 0x041fe40000010016 */
[----:B------:R-:W-:-:S03]  /*23a0*/  @P1 FMUL.FTZ R81, R81, R80 ;  /* 0x0000005051511220 */ /* 0x000fc60000410000 */
[----:B------:R-:W-:Y:S02]  /*23b0*/  FSEL R80, R22, R21, !P1 ;  /* 0x0000001516507208 */ /* 0x000fe40004800000 */
[----:B------:R-:W0:Y:S01]  /*23c0*/  SHFL.UP PT, R20, R81, 0x10, RZ ;  /* 0x0600000051147989 */ /* 0x000e2200000e00ff */
[----:B------:R-:W-:-:S03]  /*23d0*/  ISETP.NE.AND P1, PT, R79, 0x1f, PT ;  /* 0x0000001f4f00780c */ /* 0x000fc60003f25270 */
[----:B------:R-:W1:Y:S01]  /*23e0*/  SHFL.UP PT, R23, R80, 0x10, RZ ;  /* 0x0600000050177989 */ /* 0x000e6200000e00ff */
[C---:B0-----:R-:W-:Y:S01]  /*23f0*/  FMUL.FTZ R22, R81.reuse, R20 ;  /* 0x0000001451167220 */ /* 0x041fe20000410000 */
[----:B-1----:R-:W-:-:S08]  /*2400*/  FFMA.FTZ R23, R81, R23, R80 ;  /* 0x0000001751177223 */ /* 0x002fd00000010050 */
[----:B------:R0:W-:Y:S01]  /*2410*/  @!P1 STS.64 [UR7+0x220], R22 ;  /* 0x00022016ff009988 */ /* 0x0001e20008000a07 */
[----:B------:R-:W-:Y:S01]  /*2420*/  BAR.SYNC.DEFER_BLOCKING 0x0 ;  /* 0x0000000000007b1d */ /* 0x000fe20000010000 */
[----:B------:R-:W-:-:S04]  /*2430*/  ISETP.GE.AND P1, PT, R79, 0x10, PT ;  /* 0x000000104f00780c */ /* 0x000fc80003f26270 */
[----:B------:R-:W-:Y:S02]  /*2440*/  FSEL R81, R81, R22, !P1 ;  /* 0x0000001651517208 */ /* 0x000fe40004800000 */
[----:B------:R-:W-:Y:S01]  /*2450*/  FSEL R80, R80, R23, !P1 ;  /* 0x0000001750507208 */ /* 0x000fe20004800000 */
[----:B0-----:R-:W-:Y:S01]  /*2460*/  HADD2.F32 R23, -RZ, R4.H0_H0 ;  /* 0x20000004ff177230 */ /* 0x001fe20000004100 */
[----:B------:R-:W-:Y:S01]  /*2470*/  ISETP.NE.AND P1, PT, R31, RZ, PT ;  /* 0x000000ff1f00720c */ /* 0x000fe20003f25270 */
[----:B------:R0:W1:Y:S04]  /*2480*/  SHFL.UP PT, R83, R81, 0x1, RZ ;  /* 0x0420000051537989 */ /* 0x00006800000e00ff */
[----:B------:R3:W4:Y:S01]  /*2490*/  SHFL.UP PT, R82, R80, 0x1, RZ ;  /* 0x0420000050527989 */ /* 0x00072200000e00ff */
[----:B0-----:R-:W-:-:S02]  /*24a0*/  HADD2.F32 R81, -RZ, R6.H1_H1 ;  /* 0x30000006ff517230 */ /* 0x001fc40000004100 */
[-C--:B-----5:R-:W-:Y:S01]  /*24b0*/  FMUL.FTZ R6, R23, R72.reuse ;  /* 0x0000004817067220 */ /* 0x0a0fe20000410000 */
[-C--:B---3--:R-:W-:Y:S02]  /*24c0*/  FMUL.FTZ R80, R87, R72.reuse ;  /* 0x0000004857507220 */ /* 0x088fe40000410000 */
[----:B------:R-:W-:Y:S01]  /*24d0*/  FMUL.FTZ R81, R81, R72 ;  /* 0x0000004851517220 */ /* 0x000fe20000410000 */
[----:B------:R-:W-:Y:S04]  /*24e0*/  @!P2 STS.64 [UR7+0x230], R10 ;  /* 0x0002300aff00a988 */ /* 0x000fe80008000a07 */
[----:B------:R-:W0:Y:S01]  /*24f0*/  LDS.64 R20, [UR7+0x220] ;  /* 0x00022007ff147984 */ /* 0x000e220008000a00 */
[----:B------:R-:W-:Y:S01]  /*2500*/  BAR.SYNC.DEFER_BLOCKING 0x0 ;  /* 0x0000000000007b1d */ /* 0x000fe20000010000 */
[----:B-1----:R-:W-:-:S02]  /*2510*/  @!P2 MOV R83, R10 ;  /* 0x0000000a0053a202 */ /* 0x002fc40000000f00 */
[----:B----4-:R-:W-:-:S03]  /*2520*/  @!P2 MOV R82, R11 ;  /* 0x0000000b0052a202 */ /* 0x010fc60000000f00 */
[----:B------:R-:W1:Y:S01]  /*2530*/  @P3 LDS R85, [UR7+0x234] ;  /* 0x00023407ff553984 */ /* 0x000e620008000800 */
[----:B0-----:R-:W-:Y:S01]  /*2540*/  FFMA.FTZ R21, R20, R11, R21 ;  /* 0x0000000b14157223 */ /* 0x001fe20000010015 */
[----:B-1----:R-:W-:Y:S01]  /*2550*/  @P3 FFMA.FTZ R82, R85, R83, R82 ;  /* 0x0000005355523223 */ /* 0x002fe20000010052 */
[----:B------:R-:W-:Y:S02]  /*2560*/  HADD2.F32 R83, -RZ, R4.H1_H1 ;  /* 0x30000004ff537230 */ /* 0x000fe40000004100 */
[--C-:B------:R-:W-:Y:S02]  /*2570*/  HADD2.F32 R85, -RZ, R5.reuse.H0_H0 ;  /* 0x20000005ff557230 */ /* 0x100fe40000004100 */
[----:B------:R-:W-:Y:S01]  /*2580*/  FFMA.FTZ R78, R78, R82, R49 ;  /* 0x000000524e4e7223 */ /* 0x000fe20000010031 */
[----:B------:R-:W-:Y:S02]  /*2590*/  HADD2.F32 R5, -RZ, R5.H1_H1 ;  /* 0x30000005ff057230 */ /* 0x000fe40000004100 */
[-C--:B------:R-:W-:Y:S01]  /*25a0*/  FMUL.FTZ R7, R83, R72.reuse ;  /* 0x0000004853077220 */ /* 0x080fe20000410000 */
[----:B------:R-:W-:Y:S01]  /*25b0*/  FMUL.FTZ R82, R89, R72 ;  /* 0x0000004859527220 */ /* 0x000fe20000410000 */
[----:B------:R-:W-:Y:S01]  /*25c0*/  FFMA.FTZ R77, R77, R78, R50 ;  /* 0x0000004e4d4d7223 */ /* 0x000fe20000010032 */
[-C--:B------:R-:W-:Y:S01]  /*25d0*/  FMUL.FTZ R22, R85, R72.reuse ;  /* 0x0000004855167220 */ /* 0x080fe20000410000 */
[-C--:B------:R-:W-:Y:S01]  /*25e0*/  FMUL.FTZ R23, R5, R72.reuse ;  /* 0x0000004805177220 */ /* 0x080fe20000410000 */
[----:B------:R-:W-:Y:S01]  /*25f0*/  FMUL.FTZ R83, R91, R72 ;  /* 0x000000485b537220 */ /* 0x000fe20000410000 */
        /* <DEDUP_REMOVED lines=12> */
.L_x_4634:
[----:B------:R-:W-:Y:S05]  /*26c0*/  BSYNC.RECONVERGENT B0 ;  /* 0x0000000000007941 */ /* 0x000fea0003800200 */
.L_x_4633:
        /* <DEDUP_REMOVED lines=17> */
[----:B------:R-:W-:Y:S01]  /*27e0*/  UIADD3 UR4, UPT, UPT, UR4, 0x8, URZ ;  /* 0x0000000804047890 */ /* 0x000fe2000fffe0ff */
[----:B------:R-:W-:-:S02]  /*27f0*/  IADD3.X R64, PT, PT, R64, R17, RZ, P2, !PT ;  /* 0x0000001140407210 */ /* 0x000fc400017fe4ff */
[----:B------:R-:W-:Y:S02]  /*2800*/  IADD3.X R66, PT, PT, R66, R37, RZ, P3, !PT ;  /* 0x0000002542427210 */ /* 0x000fe40001ffe4ff */
[----:B------:R-:W-:Y:S01]  /*2810*/  IADD3 R69, PT, PT, R69, 0x1, RZ ;  /* 0x0000000145457810 */ /* 0x000fe20007ffe0ff */
[----:B------:R-:W-:Y:S06]  /*2820*/  BRA.U UP0, `(.L_x_4635) ;  /* 0xfffffff500b47547 */ /* 0x000fec000b83ffff */
.L_x_4632:
[----:B------:R-:W-:Y:S01]  /*2830*/  BAR.SYNC.DEFER_BLOCKING 0x0 ;  /* 0x0000000000007b1d */ /* 0x000fe20000010000 */
[----:B0-----:R-:W-:Y:S02]  /*2840*/  LEA R5, P0, R25, R12, 0x8 ;  /* 0x0000000c19057211 */ /* 0x001fe400078040ff */
[----:B------:R-:W-:Y:S02]  /*2850*/  F2FP.F16.F32.PACK_AB R7, R62, R61 ;  /* 0x0000003d3e07723e */ /* 0x000fe400000000ff */
[----:B------:R-:W-:Y:S01]  /*2860*/  IADD3.X R4, PT, PT, RZ, R24, RZ, P0, !PT ;  /* 0x00000018ff047210 */ /* 0x000fe200007fe4ff */
[----:B------:R-:W0:Y:S01]  /*2870*/  LDCU UR4, c[0x0][0x394] ;  /* 0x00007280ff0477ac */ /* 0x000e220008000800 */
[C---:B--2---:R-:W-:Y:S02]  /*2880*/  LEA R8, P0, R5.reuse, R2, 0x1 ;  /* 0x0000000205087211 */ /* 0x044fe400078008ff */
        /* <DEDUP_REMOVED lines=9> */
[----:B0-----:R-:W-:-:S02]  /*2920*/  ISETP.NE.AND P0, PT, R25, UR4, PT ;  /* 0x0000000419007c0c */ /* 0x001fc4000bf05270 */
[----:B------:R-:W-:Y:S02]  /*2930*/  IADD3.X R15, PT, PT, RZ, R15, RZ, P1, !PT ;  /* 0x0000000fff0f7210 */ /* 0x000fe40000ffe4ff */
[----:B------:R-:W-:Y:S02]  /*2940*/  IADD3.X R33, PT, PT, RZ, R33, RZ, P2, !PT ;  /* 0x00000021ff217210 */ /* 0x000fe400017fe4ff */
[----:B------:R-:W-:-:S07]  /*2950*/  IADD3.X R35, PT, PT, RZ, R35, RZ, P3, !PT ;  /* 0x00000023ff237210 */ /* 0x000fce0001ffe4ff */
[----:B------:R-:W-:Y:S05]  /*2960*/  @P0 BRA `(.L_x_4636) ;  /* 0xffffffdc007c0947 */ /* 0x000fea000383ffff */
[----:B------:R-:W-:Y:S05]  /*2970*/  EXIT ;  /* 0x000000000000794d */ /* 0x000fea0003800000 */
.L_x_4637:
        /* <DEDUP_REMOVED lines=16> */
.L_x_5136:


//--------------------- .text._Z25selective_scan_fwd_kernelI32Selective_Scan_fwd_kernel_traitsILi32ELi8ELi1ELb1ELb0ELb1ELb1EN3c104HalfEfEEv13SSMParamsBase --------------------------
	.section	.text._Z25selective_scan_fwd_kernelI32Selective_Scan_fwd_kernel_traitsILi32ELi8ELi1ELb1ELb0ELb1ELb1EN3c104HalfEfEEv13SSMParamsBase,"ax",@progbits
	.align	128
        .global         _Z25selective_scan_fwd_kernelI32Selective_Scan_fwd_kernel_traitsILi32ELi8ELi1ELb1ELb0ELb1ELb1EN3c104HalfEfEEv13SSMParamsBase
        .type           _Z25selective_scan_fwd_kernelI32Selective_Scan_fwd_kernel_traitsILi32ELi8ELi1ELb1ELb0ELb1ELb1EN3c104HalfEfEEv13SSMParamsBase,@function
        .size           _Z25selective_scan_fwd_kernelI32Selective_Scan_fwd_kernel_traitsILi32ELi8ELi1ELb1ELb0ELb1ELb1EN3c104HalfEfEEv13SSMParamsBase,(.L_x_5137 - _Z25selective_scan_fwd_kernelI32Selective_Scan_fwd_kernel_traitsILi32ELi8ELi1ELb1ELb0ELb1ELb1EN3c104HalfEfEEv13SSMParamsBase)
        .other          _Z25selective_scan_fwd_kernelI32Selective_Scan_fwd_kernel_traitsILi32ELi8ELi1ELb1ELb0ELb1ELb1EN3c104HalfEfEEv13SSMParamsBase,@"STO_CUDA_ENTRY STV_DEFAULT"
_Z25selective_scan_fwd_kernelI32Selective_Scan_fwd_kernel_traitsILi32ELi8ELi1ELb1ELb0ELb1ELb1EN3c104HalfEfEEv13SSMParamsBase:
.text._Z25selective_scan_fwd_kernelI32Selective_Scan_fwd_kernel_traitsILi32ELi8ELi1ELb1ELb0ELb1ELb1EN3c104HalfEfEEv13SSMParamsBase:
        /* <DEDUP_REMOVED lines=39> */
[----:B------:R-:W-:Y:S01]  /*0270*/  ISETP.GT.U32.AND P1, PT, R9, R2, PT ;  /* 0x000000020900720c */ /* 0x000fe20003f24070 */
[----:B------:R-:W-:Y:S02]  /*0280*/  UIMAD.WIDE.U32 UR6, UR18, UR12, URZ ;  /* 0x0000000c120672a5 */ /* 0x000fe4000f8e00ff */
[----:B------:R-:W-:Y:S02]  /*0290*/  UIMAD.WIDE.U32 UR4, UR18, UR8, URZ ;  /* 0x00000008120472a5 */ /* 0x000fe4000f8e00ff */
[----:B------:R-:W-:Y:S01]  /*02a0*/  UIMAD UR8, UR18, UR13, UR7 ;  /* 0x0000000d120872a4 */ /* 0x000fe2000f8e0207 */
[----:B------:R-:W0:Y:S07]  /*02b0*/  LDCU.64 UR12, c[0x0][0x3d0] ;  /* 0x00007a00ff0c77ac */ /* 0x000e2e0008000a00 */
[----:B------:R-:W-:-:S04]  /*02c0*/  @!P1 IADD3 R2, PT, PT, R2, -R9, RZ ;  /* 0x8000000902029210 */ /* 0x000fc80007ffe0ff */
[----:B------:R-:W-:Y:S02]  /*02d0*/  ISETP.GE.U32.AND P0, PT, R2, R9, PT ;  /* 0x000000090200720c */ /* 0x000fe40003f06070 */
[----:B------:R-:W-:Y:S01]  /*02e0*/  @!P1 IADD3 R7, PT, PT, R7, 0x1, RZ ;  /* 0x0000000107079810 */ /* 0x000fe20007ffe0ff */
[----:B------:R-:W3:Y:S01]  /*02f0*/  LDC R9, c[0x0][0x384] ;  /* 0x0000e100ff097b82 */ /* 0x000ee20000000800 */
[----:B------:R-:W-:Y:S01]  /*0300*/  UIMAD UR9, UR18, UR9, UR5 ;  /* 0x00000009120972a4 */ /* 0x000fe2000f8e0205 */
[----:B----4-:R-:W-:Y:S02]  /*0310*/  LOP3.LUT R4, R0, R13, RZ, 0x3c, !PT ;  /* 0x0000000d00047212 */ /* 0x010fe400078e3cff */
[----:B------:R-:W-:Y:S02]  /*0320*/  MOV R19, UR5 ;  /* 0x0000000500137c02 */ /* 0x000fe40008000f00 */
[----:B------:R-:W-:-:S04]  /*0330*/  ISETP.GE.AND P2, PT, R4, RZ, PT ;  /* 0x000000ff0400720c */ /* 0x000fc80003f46270 */
[----:B------:R-:W-:Y:S02]  /*0340*/  @P0 IADD3 R7, PT, PT, R7, 0x1, RZ ;  /* 0x0000000107070810 */ /* 0x000fe40007ffe0ff */
[----:B------:R-:W-:Y:S02]  /*0350*/  ISETP.GE.AND P0, PT, R27, 0x1, PT ;  /* 0x000000011b00780c */ /* 0x000fe40003f06270 */
[----:B------:R-:W-:Y:S02]  /*0360*/  MOV R3, UR7 ;  /* 0x0000000700037c02 */ /* 0x000fe40008000f00 */
[----:B------:R-:W-:Y:S02]  /*0370*/  ISETP.NE.AND P1, PT, R13, RZ, PT ;  /* 0x000000ff0d00720c */ /* 0x000fe40003f25270 */
[----:B------:R-:W-:Y:S02]  /*0380*/  MOV R18, UR4 ;  /* 0x0000000400127c02 */ /* 0x000fe40008000f00 */
[----:B------:R-:W-:-:S02]  /*0390*/  MOV R2, UR6 ;  /* 0x0000000600027c02 */ /* 0x000fc40008000f00 */
[----:B------:R-:W-:Y:S02]  /*03a0*/  MOV R19, UR9 ;  /* 0x0000000900137c02 */ /* 0x000fe40008000f00 */
[----:B------:R-:W-:Y:S01]  /*03b0*/  MOV R3, UR8 ;  /* 0x0000000800037c02 */ /* 0x000fe20008000f00 */
[----:B0-----:R-:W-:Y:S01]  /*03c0*/  UIMAD.WIDE.U32 UR4, UR18, UR12, URZ ;  /* 0x0000000c120472a5 */ /* 0x001fe2000f8e00ff */
[----:B------:R-:W-:-:S04]  /*03d0*/  IMAD.WIDE.U32 R18, R0, UR10, R18 ;  /* 0x0000000a00127c25 */ /* 0x000fc8000f8e0012 */
[C---:B------:R-:W-:Y:S01]  /*03e0*/  IMAD.WIDE.U32 R2, R0.reuse, UR14, R2 ;  /* 0x0000000e00027c25 */ /* 0x040fe2000f8e0002 */
[----:B------:R-:W-:Y:S01]  /*03f0*/  UIMAD UR6, UR18, UR13, UR5 ;  /* 0x0000000d120672a4 */ /* 0x000fe2000f8e0205 */
[----:B------:R-:W-:Y:S02]  /*0400*/  @!P2 IADD3 R7, PT, PT, -R7, RZ, RZ ;  /* 0x000000ff0707a210 */ /* 0x000fe40007ffe1ff */
[C---:B------:R-:W-:Y:S02]  /*0410*/  IMAD R6, R0.reuse, UR11, R19 ;  /* 0x0000000b00067c24 */ /* 0x040fe4000f8e0213 */
[----:B------:R-:W-:Y:S01]  /*0420*/  IMAD R17, R0, UR15, R3 ;  /* 0x0000000f00117c24 */ /* 0x000fe2000f8e0203 */
[----:B------:R-:W-:Y:S01]  /*0430*/  @!P1 LOP3.LUT R7, RZ, R13, RZ, 0x33, !PT ;  /* 0x0000000dff079212 */ /* 0x000fe200078e33ff */
[----:B-12---:R-:W-:Y:S06]  /*0440*/  @!P0 EXIT ;  /* 0x000000000000894d */ /* 0x006fec0003800000 */
[----:B------:R-:W0:Y:S01]  /*0450*/  LDC.64 R32, c[0x0][0x448] ;  /* 0x00011200ff207b82 */ /* 0x000e220000000a00 */
[----:B------:R-:W1:Y:S01]  /*0460*/  LDCU.64 UR8, c[0x0][0x3b8] ;  /* 0x00007700ff0877ac */ /* 0x000e620008000a00 */
[----:B------:R-:W-:Y:S01]  /*0470*/  SHF.R.S32.HI R3, RZ, 0x1f, R7 ;  /* 0x0000001fff037819 */ /* 0x000fe20000011407 */
[----:B------:R-:W2:Y:S01]  /*0480*/  S2R R10, SR_TID.X ;  /* 0x00000000000a7919 */ /* 0x000ea20000002100 */
[----:B------:R-:W-:Y:S01]  /*0490*/  LEA R19, P1, R2, R14, 0x1 ;  /* 0x0000000e02137211 */ /* 0x000fe200078208ff */
[----:B------:R-:W-:Y:S01]  /*04a0*/  UMOV UR5, UR6 ;  /* 0x0000000600057c82 */ /* 0x000fe20008000000 */
[----:B------:R-:W-:Y:S01]  /*04b0*/  LEA R20, P0, R18, R20, 0x1 ;  /* 0x0000001412147211 */ /* 0x000fe200078008ff */
[-C--:B------:R-:W-:Y:S01]  /*04c0*/  IMAD R8, R3, R22.reuse, RZ ;  /* 0x0000001603087224 */ /* 0x080fe200078e02ff */
[----:B------:R-:W4:Y:S01]  /*04d0*/  LDC.64 R38, c[0x0][0x438] ;  /* 0x00010e00ff267b82 */ /* 0x000f220000000a00 */
[C---:B------:R-:W-:Y:S01]  /*04e0*/  IMAD.WIDE.U32 R4, R7.reuse, R22, UR4 ;  /* 0x0000000407047e25 */ /* 0x040fe2000f8e0016 */
[----:B------:R-:W-:Y:S01]  /*04f0*/  LEA.HI.X R17, R2, R15, R17, 0x1, P1 ;  /* 0x0000000f02117211 */ /* 0x000fe200008f0c11 */
[----:B------:R-:W0:Y:S01]  /*0500*/  LDCU UR4, c[0x0][0x38c] ;  /* 0x00007180ff0477ac */ /* 0x000e220008000800 */
[----:B------:R-:W-:Y:S01]  /*0510*/  LEA.HI.X R18, R18, R21, R6, 0x1, P0 ;  /* 0x0000001512127211 */ /* 0x000fe200000f0c06 */
[----:B------:R-:W-:Y:S01]  /*0520*/  IMAD R7, R7, R23, R8 ;  /* 0x0000001707077224 */ /* 0x000fe200078e0208 */
[----:B------:R-:W-:Y:S01]  /*0530*/  LEA R16, P0, R4, R24, 0x1 ;  /* 0x0000001804107211 */ /* 0x000fe200078008ff */
[----:B---3--:R-:W-:Y:S01]  /*0540*/  IMAD R2, R9, UR18, R0 ;  /* 0x0000001209027c24 */ /* 0x008fe2000f8e0200 */
[----:B------:R-:W3:Y:S02]  /*0550*/  LDC.64 R28, c[0x0][0x428] ;  /* 0x00010a00ff1c7b82 */ /* 0x000ee40000000a00 */
[----:B------:R-:W-:Y:S01]  /*0560*/  IADD3 R22, PT, PT, R5, R7, RZ ;  /* 0x0000000705167210 */ /* 0x000fe20007ffe0ff */
[----:B-1----:R-:W-:-:S03]  /*0570*/  IMAD.WIDE.U32 R8, R0, UR8, RZ ;  /* 0x0000000800087c25 */ /* 0x002fc6000f8e00ff */
[----:B------:R-:W-:Y:S01]  /*0580*/  LEA.HI.X R22, R4, R25, R22, 0x1, P0 ;  /* 0x0000001904167211 */ /* 0x000fe200000f0c16 */
[----:B------:R-:W-:Y:S01]  /*0590*/  IMAD R14, R0, UR9, R9 ;  /* 0x00000009000e7c24 */ /* 0x000fe2000f8e0209 */
[----:B------:R-:W1:Y:S01]  /*05a0*/  LDC.64 R30, c[0x0][0x418] ;  /* 0x00010600ff1e7b82 */ /* 0x000e620000000a00 */
[----:B------:R-:W-:Y:S01]  /*05b0*/  IMAD R13, R2, R27, RZ ;  /* 0x0000001b020d7224 */ /* 0x000fe200078e02ff */
[C---:B0-----:R-:W-:Y:S01]  /*05c0*/  LEA R9, P0, R8.reuse, R32, 0x2 ;  /* 0x0000002008097211 */ /* 0x041fe200078010ff */
[----:B------:R-:W0:Y:S03]  /*05d0*/  LDCU.U8 UR9, c[0x0][0x39e] ;  /* 0x000073c0ff0977ac */ /* 0x000e260008000000 */
[----:B------:R-:W-:Y:S01]  /*05e0*/  LEA.HI.X R8, R8, R33, R14, 0x2, P0 ;  /* 0x0000002108087211 */ /* 0x000fe200000f140e */
[----:B------:R-:W-:Y:S01]  /*05f0*/  UISETP.LT.AND UP0, UPT, UR4, 0x1, UPT ;  /* 0x000000010400788c */ /* 0x000fe2000bf01270 */
[----:B------:R-:W2:Y:S01]  /*0600*/  LDC.64 R40, c[0x0][0x3a0] ;  /* 0x0000e800ff287b82 */ /* 0x000ea20000000a00 */
[----:B----4-:R-:W-:-:S04]  /*0610*/  IMAD.WIDE.U32 R6, R0, R38, RZ ;  /* 0x0000002600067225 */ /* 0x010fc800078e00ff */
[C---:B------:R-:W-:Y:S01]  /*0620*/  IMAD R39, R0.reuse, R39, R7 ;  /* 0x0000002700277224 */ /* 0x040fe200078e0207 */
[----:B------:R-:W-:Y:S02]  /*0630*/  MOV R38, R6 ;  /* 0x0000000600267202 */ /* 0x000fe40000000f00 */
[----:B------:R-:W4:Y:S01]  /*0640*/  LDC.64 R52, c[0x0][0x440] ;  /* 0x00011000ff347b82 */ /* 0x000f220000000a00 */
[----:B---3--:R-:W-:-:S04]  /*0650*/  IMAD.WIDE.U32 R2, R0, R28, RZ ;  /* 0x0000001c00027225 */ /* 0x008fc800078e00ff */
[----:B------:R-:W-:-:S03]  /*0660*/  IMAD R3, R0, R29, R3 ;  /* 0x0000001d00037224 */ /* 0x000fc600078e0203 */
[----:B------:R-:W3:Y:S01]  /*0670*/  LDC.64 R24, c[0x0][0x420] ;  /* 0x00010800ff187b82 */ /* 0x000ee20000000a00 */
[----:B-1----:R-:W-:-:S04]  /*0680*/  IMAD.WIDE.U32 R4, R0, R30, RZ ;  /* 0x0000001e00047225 */ /* 0x002fc800078e00ff */
[----:B------:R-:W-:-:S03]  /*0690*/  IMAD R5, R0, R31, R5 ;  /* 0x0000001f00057224 */ /* 0x000fc600078e0205 */
[----:B------:R-:W1:Y:S01]  /*06a0*/  LDC.64 R26, c[0x0][0x410] ;  /* 0x00010400ff1a7b82 */ /* 0x000e620000000a00 */
[----:B--2---:R-:W-:-:S04]  /*06b0*/  IMAD.WIDE.U32 R14, R0, R40, RZ ;  /* 0x00000028000e7225 */ /* 0x004fc800078e00ff */
[----:B------:R-:W-:Y:S01]  /*06c0*/  IMAD R6, R0, R41, R15 ;  /* 0x0000002900067224 */ /* 0x000fe200078e020f */
[----:B------:R-:W-:Y:S01]  /*06d0*/  MOV R15, R22 ;  /* 0x00000016000f7202 */ /* 0x000fe20000000f00 */
[----:B------:R-:W-:Y:S01]  /*06e0*/  IMAD R0, R13, UR4, RZ ;  /* 0x000000040d007c24 */ /* 0x000fe2000f8e02ff */
[----:B------:R-:W2:Y:S01]  /*06f0*/  LDC.64 R50, c[0x0][0x430] ;  /* 0x00010c00ff327b82 */ /* 0x000ea20000000a00 */
[----:B----4-:R-:W-:Y:S01]  /*0700*/  LEA R7, P0, R14, R52, 0x2 ;  /* 0x000000340e077211 */ /* 0x010fe200078010ff */
[----:B------:R-:W-:-:S03]  /*0710*/  USEL UR4, UR4, 0x1, !UP0 ;  /* 0x0000000104047887 */ /* 0x000fc6000c000000 */
[----:B------:R-:W-:Y:S01]  /*0720*/  LEA.HI.X R6, R14, R53, R6, 0x2, P0 ;  /* 0x000000350e067211 */ /* 0x000fe200000f1406 */
[----:B------:R-:W-:Y:S02]  /*0730*/  UIADD3 UR6, UPT, UPT, -UR4, URZ, URZ ;  /* 0x000000ff04067290 */ /* 0x000fe4000fffe1ff */
[----:B------:R-:W4:Y:S01]  /*0740*/  LDC.64 R36, c[0x0][0x478] ;  /* 0x00011e00ff247b82 */ /* 0x000f220000000a00 */
[----:B---3--:R-:W-:Y:S01]  /*0750*/  IMAD.WIDE.U32 R42, R24, UR18, R2 ;  /* 0x00000012182a7c25 */ /* 0x008fe2000f8e0002 */
[----:B------:R-:W-:-:S06]  /*0760*/  MOV R2, RZ ;  /* 0x000000ff00027202 */ /* 0x000fcc0000000f00 */
[----:B------:R-:W3:Y:S01]  /*0770*/  LDC.64 R34, c[0x0][0x488] ;  /* 0x00012200ff227b82 */ /* 0x000ee20000000a00 */
[----:B-1----:R-:W-:-:S04]  /*0780*/  IMAD.WIDE.U32 R40, R26, UR18, R4 ;  /* 0x000000121a287c25 */ /* 0x002fc8000f8e0004 */
[----:B------:R-:W-:Y:S02]  /*0790*/  IMAD R5, R25, UR18, R43 ;  /* 0x0000001219057c24 */ /* 0x000fe4000f8e022b */
[----:B------:R-:W-:Y:S01]  /*07a0*/  IMAD R4, R27, UR18, R41 ;  /* 0x000000121b047c24 */ /* 0x000fe2000f8e0229 */
[----:B------:R-:W1:Y:S01]  /*07b0*/  LDC.64 R32, c[0x0][0x490] ;  /* 0x00012400ff207b82 */ /* 0x000e620000000a00 */
[----:B--2---:R-:W-:-:S04]  /*07c0*/  IMAD.WIDE.U32 R38, R50, UR18, R38 ;  /* 0x0000001232267c25 */ /* 0x004fc8000f8e0026 */
[----:B------:R-:W-:-:S03]  /*07d0*/  IMAD R3, R51, UR18, R39 ;  /* 0x0000001233037c24 */ /* 0x000fc6000f8e0227 */
[----:B------:R-:W2:Y:S01]  /*07e0*/  LDC.64 R48, c[0x0][0x3e0] ;  /* 0x0000f800ff307b82 */ /* 0x000ea20000000a00 */
[----:B----4-:R-:W-:-:S07]  /*07f0*/  IMAD.WIDE.U32 R36, R10, 0x10, R36 ;  /* 0x000000100a247825 */ /* 0x010fce00078e0024 */
[----:B------:R-:W4:Y:S01]  /*0800*/  LDC.64 R46, c[0x0][0x3c0] ;  /* 0x0000f000ff2e7b82 */ /* 0x000f220000000a00 */
[----:B---3--:R-:W-:-:S07]  /*0810*/  IMAD.WIDE.U32 R34, R10, 0x10, R34 ;  /* 0x000000100a227825 */ /* 0x008fce00078e0022 */
[----:B------:R-:W3:Y:S01]  /*0820*/  LDC.64 R44, c[0x0][0x3a8] ;  /* 0x0000ea00ff2c7b82 */ /* 0x000ee20000000a00 */
[----:B-1----:R-:W-:Y:S01]  /*0830*/  IMAD.WIDE.U32 R32, R10, 0x10, R32 ;  /* 0x000000100a207825 */ /* 0x002fe200078e0020 */
[----:B--2---:R-:W-:Y:S02]  /*0840*/  SHF.L.U64.HI R13, R48, 0x1, R49 ;  /* 0x00000001300d7819 */ /* 0x004fe40000010231 */
[----:B----4-:R-:W-:Y:S02]  /*0850*/  SHF.L.U64.HI R14, R46, 0x2, R47 ;  /* 0x000000022e0e7819 */ /* 0x010fe4000001022f */
[----:B0--3--:R-:W-:-:S07]  /*0860*/  SHF.L.U64.HI R21, R44, 0x2, R45 ;  /* 0x000000022c157819 */ /* 0x009fce000001022d */
.L_x_4660:
[----:B------:R-:W-:Y:S01]  /*0870*/  BAR.SYNC.DEFER_BLOCKING 0x0 ;  /* 0x0000000000007b1d */ /* 0x000fe20000010000 */
[----:B------:R-:W-:Y:S02]  /*0880*/  MOV R22, R20 ;  /* 0x0000001400167202 */ /* 0x000fe40000000f00 */
[----:B------:R-:W-:Y:S02]  /*0890*/  MOV R23, R18 ;  /* 0x0000001200177202 */ /* 0x000fe40000000f00 */
[----:B0-----:R-:W-:Y:S02]  /*08a0*/  MOV R26, R19 ;  /* 0x00000013001a7202 */ /* 0x001fe40000000f00 */
[----:B------:R-:W-:Y:S01]  /*08b0*/  MOV R27, R17 ;  /* 0x00000011001b7202 */ /* 0x000fe20000000f00 */
[----:B------:R-:W-:-:S04]  /*08c0*/  IMAD.WIDE.U32 R24, R10, 0x10, R22 ;  /* 0x000000100a187825 */ /* 0x000fc800078e0016 */
[----:B------:R-:W-:Y:S02]  /*08d0*/  IMAD.WIDE.U32 R28, R10, 0x10, R26 ;  /* 0x000000100a1c7825 */ /* 0x000fe400078e001a */
[----:B-----5:R-:W5:Y:S04]  /*08e0*/  LDG.E.128 R24, desc[UR16][R24.64] ;  /* 0x0000001018187981 */ /* 0x020f68000c1e1d00 */
[----:B------:R-:W5:Y:S01]  /*08f0*/  LDG.E.128 R28, desc[UR16][R28.64] ;  /* 0x000000101c1c7981 */ /* 0x000f62000c1e1d00 */
[----:B------:R-:W-:-:S09]  /*0900*/  UISETP.NE.AND UP0, UPT, UR9, URZ, UPT ;  /* 0x000000ff0900728c */ /* 0x000fd2000bf05270 */
        /* <DEDUP_REMOVED lines=34> */
.L_x_4638:
        /* <DEDUP_REMOVED lines=52> */
.L_x_4641:
[----:B------:R-:W-:Y:S05]  /*0e70*/  BSYNC.RECONVERGENT B0 ;  /* 0x0000000000007941 */ /* 0x000fea0003800200 */
.L_x_4640:
        /* <DEDUP_REMOVED lines=37> */
.L_x_4643:
[----:B------:R-:W-:Y:S05]  /*10d0*/  BSYNC.RECONVERGENT B0 ;  /* 0x0000000000007941 */ /* 0x000fea0003800200 */
.L_x_4642:
        /* <DEDUP_REMOVED lines=39> */
.L_x_4645:
[----:B------:R-:W-:Y:S05]  /*1350*/  BSYNC.RECONVERGENT B0 ;  /* 0x0000000000007941 */ /* 0x000fea0003800200 */
.L_x_4644:
        /* <DEDUP_REMOVED lines=32> */
.L_x_4647:
[----:B------:R-:W-:Y:S05]  /*1560*/  BSYNC.RECONVERGENT B0 ;  /* 0x0000000000007941 */ /* 0x000fea0003800200 */
.L_x_4646:
        /* <DEDUP_REMOVED lines=32> */
.L_x_4649:
[----:B------:R-:W-:Y:S05]  /*1770*/  BSYNC.RECONVERGENT B0 ;  /* 0x0000000000007941 */ /* 0x000fea0003800200 */
.L_x_4648:
        /* <DEDUP_REMOVED lines=32> */
.L_x_4651:
[----:B------:R-:W-:Y:S05]  /*1980*/  BSYNC.RECONVERGENT B0 ;  /* 0x0000000000007941 */ /* 0x000fea0003800200 */
.L_x_4650:
        /* <DEDUP_REMOVED lines=32> */
.L_x_4653:
[----:B------:R-:W-:Y:S05]  /*1b90*/  BSYNC.RECONVERGENT B0 ;  /* 0x0000000000007941 */ /* 0x000fea0003800200 */
.L_x_4652:
        /* <DEDUP_REMOVED lines=32> */
.L_x_4655:
[----:B------:R-:W-:Y:S05]  /*1da0*/  BSYNC.RECONVERGENT B0 ;  /* 0x0000000000007941 */ /* 0x000fea0003800200 */
.L_x_4654:
        /* <DEDUP_REMOVED lines=8> */
.L_x_4639:
        /* <DEDUP_REMOVED lines=31> */
.L_x_4659:
[----:B------:R-:W-:Y:S02]  /*2020*/  MOV R24, R77 ;  /* 0x0000004d00187202 */ /* 0x000fe40000000f00 */
[----:B------:R-:W-:-:S05]  /*2030*/  MOV R25, R78 ;  /* 0x0000004e00197202 */ /* 0x000fca0000000f00 */
[----:B0-----:R0:W3:Y:S02]  /*2040*/  LDG.E R56, desc[UR16][R24.64] ;  /* 0x0000001018387981 */ /* 0x0010e4000c1e1900 */
[----:B0-----:R-:W-:Y:S02]  /*2050*/  MOV R24, R74 ;  /* 0x0000004a00187202 */ /* 0x001fe40000000f00 */
[----:B------:R-:W-:-:S06]  /*2060*/  MOV R25, R75 ;  /* 0x0000004b00197202 */ /* 0x000fcc0000000f00 */
[----:B------:R-:W4:Y:S01]  /*2070*/  LDG.E.128 R24, desc[UR16][R24.64] ;  /* 0x0000001018187981 */ /* 0x000f22000c1e1d00 */
[----:B------:R-:W-:Y:S02]  /*2080*/  MOV R54, R79 ;  /* 0x0000004f00367202 */ /* 0x000fe40000000f00 */
        /* <DEDUP_REMOVED lines=18> */
[----:B------:R-:W-:-:S06]  /*21b0*/  FMUL.FTZ R83, R56, R64 ;  /* 0x0000004038537220 */ /* 0x000fcc0000410000 */
        /* <DEDUP_REMOVED lines=57> */
[----:B----4-:R-:W-:Y:S01]  /*2550*/  HADD2.F32 R57, -RZ, R24.H1_H1 ;  /* 0x30000018ff397230 */ /* 0x010fe20000004100 */
[----:B------:R-:W-:Y:S01]  /*2560*/  ISETP.NE.AND P1, PT, R10, RZ, PT ;  /* 0x000000ff0a00720c */ /* 0x000fe20003f25270 */
[----:B------:R-:W0:Y:S03]  /*2570*/  SHFL.UP PT, R56, R93, 0x1, RZ ;  /* 0x042000005d387989 */ /* 0x000e2600000e00ff */
[----:B-----5:R-:W-:Y:S01]  /*2580*/  FMUL.FTZ R57, R57, R87 ;  /* 0x0000005739397220 */ /* 0x020fe20000410000 */
[----:B------:R-:W1:Y:S04]  /*2590*/  SHFL.UP PT, R89, R92, 0x1, RZ ;  /* 0x042000005c597989 */ /* 0x000e6800000e00ff */
[----:B------:R-:W-:Y:S04]  /*25a0*/  @!P2 STS.64 [UR7+0x230], R54 ;  /* 0x00023036ff00a988 */ /* 0x000fe80008000a07 */
[----:B------:R-:W3:Y:S01]  /*25b0*/  LDS.64 R58, [UR7+0x220] ;  /* 0x00022007ff3a7984 */ /* 0x000ee20008000a00 */
[----:B------:R-:W-:Y:S01]  /*25c0*/  BAR.SYNC.DEFER_BLOCKING 0x0 ;  /* 0x0000000000007b1d */ /* 0x000fe20000010000 */
[----:B0-----:R-:W-:-:S02]  /*25d0*/  @!P2 MOV R56, R54 ;  /* 0x000000360038a202 */ /* 0x001fc40000000f00 */
[----:B-1----:R-:W-:-:S03]  /*25e0*/  @!P2 MOV R89, R55 ;  /* 0x000000370059a202 */ /* 0x002fc60000000f00 */
[----:B------:R-:W0:Y:S01]  /*25f0*/  @P3 LDS R91, [UR7+0x234] ;  /* 0x00023407ff5b3984 */ /* 0x000e220008000800 */
[----:B---3--:R-:W-:Y:S01]  /*2600*/  FFMA.FTZ R59, R58, R55, R59 ;  /* 0x000000373a3b7223 */ /* 0x008fe2000001003b */
[----:B0-----:R-:W-:Y:S01]  /*2610*/  @P3 FFMA.FTZ R89, R91, R56, R89 ;  /* 0x000000385b593223 */ /* 0x001fe20000010059 */
[----:B------:R-:W-:Y:S02]  /*2620*/  HADD2.F32 R56, -RZ, R24.H0_H0 ;  /* 0x20000018ff387230 */ /* 0x000fe40000004100 */
[----:B------:R-:W-:Y:S02]  /*2630*/  HADD2.F32 R91, -RZ, R27.H0_H0 ;  /* 0x2000001bff5b7230 */ /* 0x000fe40000004100 */
[----:B------:R-:W-:Y:S01]  /*2640*/  FFMA.FTZ R24, R90, R89, R65 ;  /* 0x000000595a187223 */ /* 0x000fe20000010041 */
[----:B------:R-:W-:Y:S02]  /*2650*/  HADD2.F32 R89, -RZ, R25.H0_H0 ;  /* 0x20000019ff597230 */ /* 0x000fe40000004100 */
[----:B------:R-:W-:Y:S01]  /*2660*/  FMUL.FTZ R56, R56, R87 ;  /* 0x0000005738387220 */ /* 0x000fe20000410000 */
[----:B------:R-:W-:-:S02]  /*2670*/  HADD2.F32 R90, -RZ, R26.H0_H0 ;  /* 0x2000001aff5a7230 */ /* 0x000fc40000004100 */
[----:B------:R-:W-:Y:S01]  /*2680*/  FFMA.FTZ R86, R86, R24, R66 ;  /* 0x0000001856567223 */ /* 0x000fe20000010042 */
[----:B------:R-:W-:Y:S02]  /*2690*/  HADD2.F32 R25, -RZ, R25.H1_H1 ;  /* 0x30000019ff197230 */ /* 0x000fe40000004100 */
[-C--:B------:R-:W-:Y:S01]  /*26a0*/  FMUL.FTZ R89, R89, R87.reuse ;  /* 0x0000005759597220 */ /* 0x080fe20000410000 */
[----:B------:R-:W-:Y:S02]  /*26b0*/  HADD2.F32 R26, -RZ, R26.H1_H1 ;  /* 0x3000001aff1a7230 */ /* 0x000fe40000004100 */
[----:B------:R-:W-:Y:S01]  /*26c0*/  FFMA.FTZ R84, R84, R86, R67 ;  /* 0x0000005654547223 */ /* 0x000fe20000010043 */
[----:B------:R-:W-:Y:S02]  /*26d0*/  HADD2.F32 R27, -RZ, R27.H1_H1 ;  /* 0x3000001bff1b7230 */ /* 0x000fe40000004100 */
[-C--:B------:R-:W-:Y:S01]  /*26e0*/  FMUL.FTZ R25, R25, R87.reuse ;  /* 0x0000005719197220 */ /* 0x080fe20000410000 */
[-C--:B------:R-:W-:Y:S01]  /*26f0*/  FMUL.FTZ R90, R90, R87.reuse ;  /* 0x000000575a5a7220 */ /* 0x080fe20000410000 */
[----:B------:R-:W-:Y:S01]  /*2700*/  FFMA.FTZ R85, R85, R84, R68 ;  /* 0x0000005455557223 */ /* 0x000fe20000010044 */
[-C--:B------:R-:W-:Y:S01]  /*2710*/  FMUL.FTZ R26, R26, R87.reuse ;  /* 0x000000571a1a7220 */ /* 0x080fe20000410000 */
[-C--:B------:R-:W-:Y:S01]  /*2720*/  FMUL.FTZ R91, R91, R87.reuse ;  /* 0x000000575b5b7220 */ /* 0x080fe20000410000 */
[----:B------:R-:W-:Y:S01]  /*2730*/  FMUL.FTZ R27, R27, R87 ;  /* 0x000000571b1b7220 */ /* 0x000fe20000410000 */
        /* <DEDUP_REMOVED lines=10> */
.L_x_4658:
[----:B------:R-:W-:Y:S05]  /*27e0*/  BSYNC.RECONVERGENT B0 ;  /* 0x0000000000007941 */ /* 0x000fea0003800200 */
.L_x_4657:
        /* <DEDUP_REMOVED lines=22> */
.L_x_4656:
[----:B------:R-:W-:Y:S01]  /*2950*/  BAR.SYNC.DEFER_BLOCKING 0x0 ;  /* 0x0000000000007b1d */ /* 0x000fe20000010000 */
[----:B------:R-:W-:-:S04]  /*2960*/  SHF.L.U32 R49, R2, 0x8, RZ ;  /* 0x0000000802317819 */ /* 0x000fc800000006ff */
[C---:B------:R-:W-:Y:S01]  /*2970*/  IADD3 R27, P0, PT, R49.reuse, R42, RZ ;  /* 0x0000002a311b7210 */ /* 0x040fe20007f1e0ff */
[----:B------:R-:W1:Y:S01]  /*2980*/  LDCU UR4, c[0x0][0x394] ;  /* 0x00007280ff0477ac */ /* 0x000e620008000800 */
[----:B------:R-:W-:Y:S02]  /*2990*/  IADD3 R25, P1, PT, R49, R40, RZ ;  /* 0x0000002831197210 */ /* 0x000fe40007f3e0ff */
[----:B------:R-:W-:Y:S02]  /*29a0*/  IADD3.X R26, PT, PT, RZ, R5, RZ, P0, !PT ;  /* 0x00000005ff1a7210 */ /* 0x000fe400007fe4ff */
[----:B------:R-:W-:Y:S02]  /*29b0*/  IADD3.X R24, PT, PT, RZ, R4, RZ, P1, !PT ;  /* 0x00000004ff187210 */ /* 0x000fe40000ffe4ff */
[----:B------:R-:W-:Y:S02]  /*29c0*/  LEA R50, P0, R27, R36, 0x1 ;  /* 0x000000241b327211 */ /* 0x000fe400078008ff */
[----:B--2---:R-:W-:-:S02]  /*29d0*/  LEA R52, P1, R25, R34, 0x1 ;  /* 0x0000002219347211 */ /* 0x004fc400078208ff */
        /* <DEDUP_REMOVED lines=8> */
[----:B--2---:R-:W2:Y:S01]  /*2a60*/  LDG.E.128 R24, desc[UR16][R52.64] ;  /* 0x0000001034187981 */ /* 0x004ea2000c1e1d00 */
        /* <DEDUP_REMOVED lines=11> */
[----:B------:R-:W-:Y:S02]  /*2b20*/  HADD2.F32 R61, -RZ, R27.H1_H1 ;  /* 0x3000001bff3d7230 */ /* 0x000fe40000004100 */
[----:B------:R-:W-:Y:S01]  /*2b30*/  FMUL.FTZ R55, R54, -1.4426950216293334961 ;  /* 0xbfb8aa3b36377820 */ /* 0x000fe20000410000 */
[--C-:B------:R-:W-:Y:S02]  /*2b40*/  HADD2.F32 R52, -RZ, R26.reuse.H0_H0 ;  /* 0x2000001aff347230 */ /* 0x100fe40000004100 */
[----:B------:R-:W-:Y:S01]  /*2b50*/  FMUL.FTZ R57, R56, -1.4426950216293334961 ;  /* 0xbfb8aa3b38397820 */ /* 0x000fe20000410000 */
[--C-:B0-----:R-:W-:Y:S02]  /*2b60*/  HADD2.F32 R58, -RZ, R25.reuse.H0_H0 ;  /* 0x20000019ff3a7230 */ /* 0x101fe40000004100 */
[----:B------:R-:W-:Y:S01]  /*2b70*/  FMUL.FTZ R62, R61, -1.4426950216293334961 ;  /* 0xbfb8aa3b3d3e7820 */ /* 0x000fe20000410000 */
[----:B------:R-:W-:Y:S01]  /*2b80*/  HADD2.F32 R59, -RZ, R25.H1_H1 ;  /* 0x30000019ff3b7230 */ /* 0x000fe20000004100 */
[----:B------:R-:W0:Y:S01]  /*2b90*/  MUFU.EX2 R55, R55 ;  /* 0x0000003700377308 */ /* 0x000e220000000800 */
[----:B------:R-:W-:-:S02]  /*2ba0*/  HADD2.F32 R53, -RZ, R26.H1_H1 ;  /* 0x3000001aff357230 */ /* 0x000fc40000004100 */
[----:B------:R-:W-:Y:S01]  /*2bb0*/  FMUL.FTZ R26, R52, -1.4426950216293334961 ;  /* 0xbfb8aa3b341a7820 */ /* 0x000fe20000410000 */
[----:B------:R-:W-:Y:S02]  /*2bc0*/  HADD2.F32 R60, -RZ, R27.H0_H0 ;  /* 0x2000001bff3c7230 */ /* 0x000fe40000004100 */
[----:B------:R-:W-:Y:S01]  /*2bd0*/  FMUL.FTZ R24, R58, -1.4426950216293334961 ;  /* 0xbfb8aa3b3a187820 */ /* 0x000fe20000410000 */
[----:B------:R-:W-:Y:S01]  /*2be0*/  FMUL.FTZ R25, R59, -1.4426950216293334961 ;  /* 0xbfb8aa3b3b197820 */ /* 0x000fe20000410000 */
[----:B------:R-:W-:Y:S01]  /*2bf0*/  FMUL.FTZ R50, R53, -1.4426950216293334961 ;  /* 0xbfb8aa3b35327820 */ /* 0x000fe20000410000 */
[----:B------:R-:W-:Y:S01]  /*2c00*/  FMUL.FTZ R27, R60, -1.4426950216293334961 ;  /* 0xbfb8aa3b3c1b7820 */ /* 0x000fe20000410000 */
[----:B------:R-:W2:Y:S08]  /*2c10*/  MUFU.EX2 R57, R57 ;  /* 0x0000003900397308 */ /* 0x000eb00000000800 */
[----:B------:R-:W-:Y:S01]  /*2c20*/  MUFU.EX2 R51, R27 ;  /* 0x0000001b00337308 */ /* 0x000fe20000000800 */
[----:B0-----:R-:W-:-:S07]  /*2c30*/  FADD.FTZ R55, R55, 1 ;  /* 0x3f80000037377421 */ /* 0x001fce0000010000 */
[----:B------:R-:W0:Y:S01]  /*2c40*/  MUFU.EX2 R62, R62 ;  /* 0x0000003e003e7308 */ /* 0x000e220000000800 */
[----:B--2---:R-:W-:-:S07]  /*2c50*/  FADD.FTZ R57, R57, 1 ;  /* 0x3f80000039397421 */ /* 0x004fce0000010000 */
[----:B------:R-:W2:Y:S08]  /*2c60*/  MUFU.EX2 R26, R26 ;  /* 0x0000001a001a7308 */ /* 0x000eb00000000800 */
[----:B------:R-:W3:Y:S01]  /*2c70*/  MUFU.EX2 R24, R24 ;  /* 0x0000001800187308 */ /* 0x000ee20000000800 */
[----:B0-----:R-:W-:-:S07]  /*2c80*/  FADD.FTZ R62, R62, 1 ;  /* 0x3f8000003e3e7421 */ /* 0x001fce0000010000 */
[----:B------:R-:W0:Y:S01]  /*2c90*/  MUFU.EX2 R25, R25 ;  /* 0x0000001900197308 */ /* 0x000e220000000800 */
[----:B--2---:R-:W-:-:S07]  /*2ca0*/  FADD.FTZ R26, R26, 1 ;  /* 0x3f8000001a1a7421 */ /* 0x004fce0000010000 */
[----:B------:R-:W2:Y:S01]  /*2cb0*/  MUFU.EX2 R50, R50 ;  /* 0x0000003200327308 */ /* 0x000ea20000000800 */
[----:B---3--:R-:W-:-:S07]  /*2cc0*/  FADD.FTZ R24, R24, 1 ;  /* 0x3f80000018187421 */ /* 0x008fce0000010000 */
[----:B------:R3:W-:Y:S01]  /*2cd0*/  MUFU.RCP R63, R55 ;  /* 0x00000037003f7308 */ /* 0x0007e20000001000 */
[----:B0-----:R-:W-:-:S07]  /*2ce0*/  FADD.FTZ R25, R25, 1 ;  /* 0x3f80000019197421 */ /* 0x001fce0000010000 */
[----:B------:R-:W-:Y:S01]  /*2cf0*/  MUFU.RCP R67, R26 ;  /* 0x0000001a00437308 */ /* 0x000fe20000001000 */
[----:B---3--:R-:W-:Y:S01]  /*2d00*/  FADD.FTZ R55, R51, 1 ;  /* 0x3f80000033377421 */ /* 0x008fe20000010000 */
[----:B--2---:R-:W-:-:S06]  /*2d10*/  FADD.FTZ R27, R50, 1 ;  /* 0x3f800000321b7421 */ /* 0x004fcc0000010000 */
[----:B------:R-:W0:Y:S08]  /*2d20*/  MUFU.RCP R57, R57 ;  /* 0x0000003900397308 */ /* 0x000e300000001000 */
[----:B------:R2:W3:Y:S08]  /*2d30*/  MUFU.RCP R65, R24 ;  /* 0x0000001800417308 */ /* 0x0004f00000001000 */
[----:B------:R4:W5:Y:S01]  /*2d40*/  MUFU.RCP R64, R25 ;  /* 0x0000001900407308 */ /* 0x0009620000001000 */
[----:B--2---:R-:W-:Y:S01]  /*2d50*/  IADD3.X R24, PT, PT, RZ, R3, RZ, P0, !PT ;  /* 0x00000003ff187210 */ /* 0x004fe200007fe4ff */
[----:B0-----:R-:W-:Y:S01]  /*2d60*/  FMUL.FTZ R56, R56, R57 ;  /* 0x0000003938387220 */ /* 0x001fe20000410000 */
[----:B------:R-:W-:-:S03]  /*2d70*/  LEA R50, P0, R49, R32, 0x1 ;  /* 0x0000002031327211 */ /* 0x000fc600078008ff */
[----:B------:R-:W-:Y:S01]  /*2d80*/  FMUL.FTZ R23, R56, R23 ;  /* 0x0000001738177220 */ /* 0x000fe20000410000 */
[----:B------:R-:W-:Y:S01]  /*2d90*/  LEA.HI.X R51, R49, R33, R24, 0x1, P0 ;  /* 0x0000002131337211 */ /* 0x000fe200000f0c18 */
[----:B------:R3:W0:Y:S01]  /*2da0*/  MUFU.RCP R66, R27 ;  /* 0x0000001b00427308 */ /* 0x0006220000001000 */
[----:B----4-:R-:W-:Y:S01]  /*2db0*/  FMUL.FTZ R25, R54, R63 ;  /* 0x0000003f36197220 */ /* 0x010fe20000410000 */
[----:B------:R-:W-:Y:S01]  /*2dc0*/  FMUL.FTZ R49, R52, R67 ;  /* 0x0000004334317220 */ /* 0x000fe20000410000 */
[----:B-1----:R-:W-:Y:S02]  /*2dd0*/  ISETP.NE.AND P0, PT, R2, UR4, PT ;  /* 0x0000000402007c0c */ /* 0x002fe4000bf05270 */
[----:B------:R-:W-:Y:S01]  /*2de0*/  FMUL.FTZ R24, R25, R22 ;  /* 0x0000001619187220 */ /* 0x000fe20000410000 */
[----:B------:R-:W-:Y:S02]  /*2df0*/  FMUL.FTZ R49, R49, R30 ;  /* 0x0000001e31317220 */ /* 0x000fe40000410000 */
[----:B------:R-:W1:Y:S01]  /*2e00*/  MUFU.RCP R55, R55 ;  /* 0x0000003700377308 */ /* 0x000e620000001000 */
[----:B---3--:R-:W-:Y:S01]  /*2e10*/  FMUL.FTZ R27, R58, R65 ;  /* 0x000000413a1b7220 */ /* 0x008fe20000410000 */
[----:B-----5:R-:W-:Y:S01]  /*2e20*/  FMUL.FTZ R26, R59, R64 ;  /* 0x000000403b1a7220 */ /* 0x020fe20000410000 */
[----:B------:R-:W-:-:S02]  /*2e30*/  F2FP.F16.F32.PACK_AB R24, R23, R24 ;  /* 0x000000181718723e */ /* 0x000fc400000000ff */
[----:B------:R-:W-:Y:S01]  /*2e40*/  FMUL.FTZ R25, R27, R28 ;  /* 0x0000001c1b197220 */ /* 0x000fe20000410000 */
[----:B------:R-:W-:Y:S02]  /*2e50*/  FMUL.FTZ R22, R26, R29 ;  /* 0x0000001d1a167220 */ /* 0x000fe40000410000 */
[----:B------:R-:W2:Y:S01]  /*2e60*/  MUFU.RCP R62, R62 ;  /* 0x0000003e003e7308 */ /* 0x000ea20000001000 */
[----:B0-----:R-:W-:Y:S02]  /*2e70*/  FMUL.FTZ R52, R53, R66 ;  /* 0x0000004235347220 */ /* 0x001fe40000410000 */
[----:B------:R-:W-:Y:S02]  /*2e80*/  F2FP.F16.F32.PACK_AB R25, R22, R25 ;  /* 0x000000191619723e */ /* 0x000fe400000000ff */
[----:B------:R-:W-:Y:S01]  /*2e90*/  FMUL.FTZ R52, R52, R31 ;  /* 0x0000001f34347220 */ /* 0x000fe20000410000 */
[----:B-1----:R-:W-:-:S04]  /*2ea0*/  FMUL.FTZ R60, R60, R55 ;  /* 0x000000373c3c7220 */ /* 0x002fc80000410000 */
[----:B------:R-:W-:Y:S01]  /*2eb0*/  F2FP.F16.F32.PACK_AB R26, R52, R49 ;  /* 0x00000031341a723e */ /* 0x000fe200000000ff */
[----:B------:R-:W-:Y:S01]  /*2ec0*/  FMUL.FTZ R60, R60, R45 ;  /* 0x0000002d3c3c7220 */ /* 0x000fe20000410000 */
[----:B--2---:R-:W-:-:S04]  /*2ed0*/  FMUL.FTZ R54, R61, R62 ;  /* 0x0000003e3d367220 */ /* 0x004fc80000410000 */
[----:B------:R-:W-:-:S05]  /*2ee0*/  FMUL.FTZ R47, R54, R47 ;  /* 0x0000002f362f7220 */ /* 0x000fca0000410000 */
[----:B------:R-:W-:-:S05]  /*2ef0*/  F2FP.F16.F32.PACK_AB R27, R47, R60 ;  /* 0x0000003c2f1b723e */ /* 0x000fca00000000ff */
[----:B------:R0:W-:Y:S01]  /*2f00*/  STG.E.128 desc[UR16][R50.64], R24 ;  /* 0x0000001832007986 */ /* 0x0001e2000c101d10 */
[----:B------:R-:W-:Y:S05]  /*2f10*/  @P0 BRA `(.L_x_4660) ;  /* 0xffffffd800540947 */ /* 0x000fea000383ffff */
[----:B------:R-:W-:Y:S05]  /*2f20*/  EXIT ;  /* 0x000000000000794d */ /* 0x000fea0003800000 */
.L_x_4661:
        /* <DEDUP_REMOVED lines=13> */
.L_x_5137:


//--------------------- .text._Z25selective_scan_fwd_kernelI32Selective_Scan_fwd_kernel_traitsILi32ELi8ELi1ELb1ELb1ELb0ELb0EN3c104HalfEfEEv13SSMParamsBase --------------------------
	.section	.text._Z25selective_scan_fwd_kernelI32Selective_Scan_fwd_kernel_traitsILi32ELi8ELi1ELb1ELb1ELb0ELb0EN3c104HalfEfEEv13SSMParamsBase,"ax",@progbits
	.align	128
        .global         _Z25selective_scan_fwd_kernelI32Selective_Scan_fwd_kernel_traitsILi32ELi8ELi1ELb1ELb1ELb0ELb0EN3c104HalfEfEEv13SSMParamsBase
        .type           _Z25selective_scan_fwd_kernelI32Selective_Scan_fwd_kernel_traitsILi32ELi8ELi1ELb1ELb1ELb0ELb0EN3c104HalfEfEEv13SSMParamsBase,@function
        .size           _Z25selective_scan_fwd_kernelI32Selective_Scan_fwd_kernel_traitsILi32ELi8ELi1ELb1ELb1ELb0ELb0EN3c104HalfEfEEv13SSMParamsBase,(.L_x_5138 - _Z25selective_scan_fwd_kernelI32Selective_Scan_fwd_kernel_traitsILi32ELi8ELi1ELb1ELb1ELb0ELb0EN3c104HalfEfEEv13SSMParamsBase)
        .other          _Z25selective_scan_fwd_kernelI32Selective_Scan_fwd_kernel_traitsILi32ELi8ELi1ELb1ELb1ELb0ELb0EN3c104HalfEfEEv13SSMParamsBase,@"STO_CUDA_ENTRY STV_DEFAULT"
_Z25selective_scan_fwd_kernelI32Selective_Scan_fwd_kernel_traitsILi32ELi8ELi1ELb1ELb1ELb0ELb0EN3c104HalfEfEEv13SSMParamsBase:
.text._Z25selective_scan_fwd_kernelI32Selective_Scan_fwd_kernel_traitsILi32ELi8ELi1ELb1ELb1ELb0ELb0EN3c104HalfEfEEv13SSMParamsBase:
        /* <DEDUP_REMOVED lines=91> */
[----:B------:R-:W3:Y:S01]  /*05b0*/  LDC.64 R42, c[0x0][0x440] ;  /* 0x00011000ff2a7b82 */ /* 0x000ee20000000a00 */
[----:B------:R-:W-:Y:S01]  /*05c0*/  MOV R21, RZ ;  /* 0x000000ff00157202 */ /* 0x000fe20000000f00 */
        /* <DEDUP_REMOVED lines=14> */
[----:B---3--:R-:W-:-:S04]  /*06b0*/  LEA R24, P1, R22, R42, 0x2 ;  /* 0x0000002a16187211 */ /* 0x008fc800078210ff */
[----:B------:R-:W-:-:S03]  /*06c0*/  LEA.HI.X R22, R22, R43, R5, 0x2, P1 ;  /* 0x0000002b16167211 */ /* 0x000fc600008f1405 */
[----:B------:R-:W3:Y:S01]  /*06d0*/  LDC.64 R18, c[0x0][0x3c0] ;  /* 0x0000f000ff127b82 */ /* 0x000ee20000000a00 */
[----:B-1----:R-:W-:-:S04]  /*06e0*/  IMAD.WIDE.U32 R12, R38, UR18, R6 ;  /* 0x00000012260c7c25 */ /* 0x002fc8000f8e0006 */
[----:B------:R-:W-:-:S03]  /*06f0*/  IMAD R20, R39, UR18, R13 ;  /* 0x0000001227147c24 */ /* 0x000fc6000f8e020d */
[----:B------:R-:W1:Y:S01]  /*0700*/  LDC.64 R16, c[0x0][0x3e0] ;  /* 0x0000f800ff107b82 */ /* 0x000e620000000a00 */
[----:B0-----:R-:W-:Y:S02]  /*0710*/  SHF.L.U64.HI R33, R14, 0x2, R15 ;  /* 0x000000020e217819 */ /* 0x001fe4000001020f */
[----:B------:R-:W-:Y:S01]  /*0720*/  MOV R15, R10 ;  /* 0x0000000a000f7202 */ /* 0x000fe20000000f00 */
[----:B--2---:R-:W-:Y:S01]  /*0730*/  IMAD.WIDE.U32 R2, R27, 0x10, R8 ;  /* 0x000000101b027825 */ /* 0x004fe200078e0008 */
[----:B---3--:R-:W-:Y:S02]  /*0740*/  SHF.L.U64.HI R19, R18, 0x1, R19 ;  /* 0x0000000112137819 */ /* 0x008fe40000010213 */
[----:B-1----:R-:W-:-:S07]  /*0750*/  SHF.L.U64.HI R17, R16, 0x2, R17 ;  /* 0x0000000210117819 */ /* 0x002fce0000010211 */
.L_x_4684:
        /* <DEDUP_REMOVED lines=43> */
.L_x_4662:
        /* <DEDUP_REMOVED lines=52> */
.L_x_4665:
[----:B------:R-:W-:Y:S05]  /*0d50*/  BSYNC.RECONVERGENT B0 ;  /* 0x0000000000007941 */ /* 0x000fea0003800200 */
.L_x_4664:
        /* <DEDUP_REMOVED lines=37> */
.L_x_4667:
[----:B------:R-:W-:Y:S05]  /*0fb0*/  BSYNC.RECONVERGENT B0 ;  /* 0x0000000000007941 */ /* 0x000fea0003800200 */
.L_x_4666:
        /* <DEDUP_REMOVED lines=39> */
.L_x_4669:
[----:B------:R-:W-:Y:S05]  /*1230*/  BSYNC.RECONVERGENT B0 ;  /* 0x0000000000007941 */ /* 0x000fea0003800200 */
.L_x_4668:
        /* <DEDUP_REMOVED lines=32> */
.L_x_4671:
[----:B------:R-:W-:Y:S05]  /*1440*/  BSYNC.RECONVERGENT B0 ;  /* 0x0000000000007941 */ /* 0x000fea0003800200 */
.L_x_4670:
        /* <DEDUP_REMOVED lines=32> */
.L_x_4673:
[----:B------:R-:W-:Y:S05]  /*1650*/  BSYNC.RECONVERGENT B0 ;  /* 0x0000000000007941 */ /* 0x000fea0003800200 */
.L_x_4672:
        /* <DEDUP_REMOVED lines=32> */
.L_x_4675:
[----:B------:R-:W-:Y:S05]  /*1860*/  BSYNC.RECONVERGENT B0 ;  /* 0x0000000000007941 */ /* 0x000fea0003800200 */
.L_x_4674:
        /* <DEDUP_REMOVED lines=32> */
.L_x_4677:
[----:B------:R-:W-:Y:S05]  /*1a70*/  BSYNC.RECONVERGENT B0 ;  /* 0x0000000000007941 */ /* 0x000fea0003800200 */
.L_x_4676:
        /* <DEDUP_REMOVED lines=32> */
.L_x_4679:
[----:B------:R-:W-:Y:S05]  /*1c80*/  BSYNC.RECONVERGENT B0 ;  /* 0x0000000000007941 */ /* 0x000fea0003800200 */
.L_x_4678:
        /* <DEDUP_REMOVED lines=8> */
.L_x_4663:
        /* <DEDUP_REMOVED lines=31> */
.L_x_4683:
[----:B0-----:R-:W-:Y:S02]  /*1f00*/  MOV R10, R63 ;  /* 0x0000003f000a7202 */ /* 0x001fe40000000f00 */
[----:B------:R-:W-:-:S05]  /*1f10*/  MOV R11, R62 ;  /* 0x0000003e000b7202 */ /* 0x000fca0000000f00 */
[----:B------:R0:W3:Y:S01]  /*1f20*/  LDG.E R10, desc[UR16][R10.64] ;  /* 0x000000100a0a7981 */ /* 0x0000e2000c1e1900 */
[----:B------:R-:W-:Y:S02]  /*1f30*/  MOV R4, R59 ;  /* 0x0000003b00047202 */ /* 0x000fe40000000f00 */
[----:B------:R-:W-:-:S06]  /*1f40*/  MOV R5, R64 ;  /* 0x0000004000057202 */ /* 0x000fcc0000000f00 */
[----:B------:R-:W4:Y:S01]  /*1f50*/  LDG.E.128 R4, desc[UR16][R4.64] ;  /* 0x0000001004047981 */ /* 0x000f22000c1e1d00 */
[----:B0-----:R-:W-:Y:S02]  /*1f60*/  MOV R11, R60 ;  /* 0x0000003c000b7202 */ /* 0x001fe40000000f00 */
[C---:B-1----:R-:W-:Y:S01]  /*1f70*/  ISETP.GE.AND P1, PT, R74.reuse, 0x1, PT ;  /* 0x000000014a00780c */ /* 0x042fe20003f26270 */
[----:B------:R-:W0:Y:S01]  /*1f80*/  S2UR UR8, SR_CgaCtaId ;  /* 0x00000000000879c3 */ /* 0x000e220000008800 */
[----:B------:R-:W-:Y:S01]  /*1f90*/  UMOV UR7, 0x400 ;  /* 0x0000040000077882 */ /* 0x000fe20000000000 */
[----:B------:R-:W-:Y:S01]  /*1fa0*/  ISETP.NE.AND P2, PT, R74, RZ, PT ;  /* 0x000000ff4a00720c */ /* 0x000fe20003f45270 */
[----:B0-----:R-:W-:Y:S01]  /*1fb0*/  ULEA UR7, UR8, UR7, 0x18 ;  /* 0x0000000708077291 */ /* 0x001fe2000f8ec0ff */
[----:B------:R-:W-:Y:S01]  /*1fc0*/  ISETP.NE.AND P3, PT, R27, RZ, PT ;  /* 0x000000ff1b00720c */ /* 0x000fe20003f65270 */
[----:B---3--:R-:W-:Y:S01]  /*1fd0*/  FMUL.FTZ R78, R10, 1.4426950216293334961 ;  /* 0x3fb8aa3b0a4e7820 */ /* 0x008fe20000410000 */
[----:B------:R-:W-:-:S03]  /*1fe0*/  MOV R10, R61 ;  /* 0x0000003d000a7202 */ /* 0x000fc60000000f00 */
[C---:B------:R-:W-:Y:S01]  /*1ff0*/  FMUL.FTZ R71, R78.reuse, R36 ;  /* 0x000000244e477220 */ /* 0x040fe20000410000 */
[C---:B------:R-:W-:Y:S01]  /*2000*/  FMUL.FTZ R70, R78.reuse, R37 ;  /* 0x000000254e467220 */ /* 0x040fe20000410000 */
[C---:B------:R-:W-:Y:S01]  /*2010*/  FMUL.FTZ R69, R78.reuse, R38 ;  /* 0x000000264e457220 */ /* 0x040fe20000410000 */
[C---:B------:R-:W-:Y:S01]  /*2020*/  FMUL.FTZ R72, R78.reuse, R39 ;  /* 0x000000274e487220 */ /* 0x040fe20000410000 */
[----:B------:R0:W5:Y:S01]  /*2030*/  LDG.E R66, desc[UR16][R10.64] ;  /* 0x000000100a427981 */ /* 0x000162000c1e1900 */
[----:B----4-:R-:W-:Y:S01]  /*2040*/  HADD2.F32 R76, -RZ, R4.H0_H0 ;  /* 0x20000004ff4c7230 */ /* 0x010fe20000004100 */
[----:B------:R-:W1:Y:S01]  /*2050*/  MUFU.EX2 R71, R71 ;  /* 0x0000004700477308 */ /* 0x000e620000000800 */
[C---:B------:R-:W-:Y:S01]  /*2060*/  FMUL.FTZ R67, R78.reuse, R40 ;  /* 0x000000284e437220 */ /* 0x040fe20000410000 */
[----:B------:R-:W-:-:S06]  /*2070*/  FMUL.FTZ R68, R78, R35 ;  /* 0x000000234e447220 */ /* 0x000fcc0000410000 */
[----:B------:R-:W3:Y:S01]  /*2080*/  MUFU.EX2 R70, R70 ;  /* 0x0000004600467308 */ /* 0x000ee20000000800 */
[----:B0-----:R-:W-:Y:S02]  /*2090*/  HADD2.F32 R11, -RZ, R4.H1_H1 ;  /* 0x30000004ff0b7230 */ /* 0x001fe40000004100 */
[----:B------:R-:W-:Y:S01]  /*20a0*/  FMUL.FTZ R75, R76, R45 ;  /* 0x0000002d4c4b7220 */ /* 0x000fe20000410000 */
[----:B------:R-:W-:-:S04]  /*20b0*/  HADD2.F32 R4, -RZ, R5.H0_H0 ;  /* 0x20000005ff047230 */ /* 0x000fc80000004100 */
[----:B------:R-:W0:Y:S01]  /*20c0*/  MUFU.EX2 R69, R69 ;  /* 0x0000004500457308 */ /* 0x000e220000000800 */
[----:B------:R-:W-:Y:S01]  /*20d0*/  FMUL.FTZ R76, R11, R46 ;  /* 0x0000002e0b4c7220 */ /* 0x000fe20000410000 */
[----:B------:R-:W-:Y:S01]  /*20e0*/  FMUL.FTZ R73, R78, R41 ;  /* 0x000000294e497220 */ /* 0x000fe20000410000 */
[----:B------:R-:W-:-:S05]  /*20f0*/  HADD2.F32 R5, -RZ, R5.H1_H1 ;  /* 0x30000005ff057230 */ /* 0x000fca0000004100 */
[----:B------:R-:W4:Y:S01]  /*2100*/  MUFU.EX2 R72, R72 ;  /* 0x0000004800487308 */ /* 0x000f220000000800 */
[----:B------:R-:W-:Y:S01]  /*2110*/  FMUL.FTZ R77, R4, R47 ;  /* 0x0000002f044d7220 */ /* 0x000fe20000410000 */
[----:B-1----:R-:W-:Y:S01]  /*2120*/  FFMA.FTZ R10, R75, R71, R76 ;  /* 0x000000474b0a7223 */ /* 0x002fe2000001004c */
[----:B------:R-:W-:Y:S01]  /*2130*/  FMUL.FTZ R78, R78, R42 ;  /* 0x0000002a4e4e7220 */ /* 0x000fe20000410000 */
[----:B------:R-:W-:-:S04]  /*2140*/  HADD2.F32 R4, -RZ, R6.H0_H0 ;  /* 0x20000006ff047230 */ /* 0x000fc80000004100 */
[----:B------:R-:W1:Y:S01]  /*2150*/  MUFU.EX2 R67, R67 ;  /* 0x0000004300437308 */ /* 0x000e620000000800 */
[----:B------:R-:W-:Y:S01]  /*2160*/  FMUL.FTZ R80, R5, R48 ;  /* 0x0000003005507220 */ /* 0x000fe20000410000 */
[----:B---3--:R-:W-:Y:S01]  /*2170*/  FFMA.FTZ R10, R70, R10, R77 ;  /* 0x0000000a460a7223 */ /* 0x008fe2000001004d */
[----:B------:R-:W-:-:S05]  /*2180*/  HADD2.F32 R5, -RZ, R6.H1_H1 ;  /* 0x30000006ff057230 */ /* 0x000fca0000004100 */
[----:B------:R-:W3:Y:S01]  /*2190*/  MUFU.EX2 R68, R68 ;  /* 0x0000004400447308 */ /* 0x000ee20000000800 */
[----:B------:R-:W-:Y:S01]  /*21a0*/  FMUL.FTZ R79, R4, R49 ;  /* 0x00000031044f7220 */ /* 0x000fe20000410000 */
[----:B0-----:R-:W-:-:S06]  /*21b0*/  FFMA.FTZ R10, R69, R10, R80 ;  /* 0x0000000a450a7223 */ /* 0x001fcc0000010050 */
[----:B------:R-:W0:Y:S01]  /*21c0*/  MUFU.EX2 R73, R73 ;  /* 0x0000004900497308 */ /* 0x000e220000000800 */
[----:B------:R-:W-:Y:S02]  /*21d0*/  HADD2.F32 R84, -RZ, R7.H0_H0 ;  /* 0x20000007ff547230 */ /* 0x000fe40000004100 */
[----:B------:R-:W-:Y:S01]  /*21e0*/  FMUL.FTZ R82, R5, R50 ;  /* 0x0000003205527220 */ /* 0x000fe20000410000 */
[----:B----4-:R-:W-:-:S04]  /*21f0*/  FFMA.FTZ R10, R72, R10, R79 ;  /* 0x0000000a480a7223 */ /* 0x010fc8000001004f */
[----:B------:R-:W4:Y:S01]  /*2200*/  MUFU.EX2 R78, R78 ;  /* 0x0000004e004e7308 */ /* 0x000f220000000800 */
[----:B------:R-:W-:Y:S02]  /*2210*/  HADD2.F32 R81, -RZ, R7.H1_H1 ;  /* 0x30000007ff517230 */ /* 0x000fe40000004100 */
[----:B------:R-:W-:Y:S01]  /*2220*/  FMUL.FTZ R84, R84, R51 ;  /* 0x0000003354547220 */ /* 0x000fe20000410000 */
[----:B-1----:R-:W-:Y:S01]  /*2230*/  FFMA.FTZ R10, R67, R10, R82 ;  /* 0x0000000a430a7223 */ /* 0x002fe20000010052 */
[----:B---3--:R-:W-:Y:S01]  /*2240*/  FMUL.FTZ R5, R68, R71 ;  /* 0x0000004744057220 */ /* 0x008fe20000410000 */
[----:B------:R-:W-:Y:S02]  /*2250*/  FMUL.FTZ R81, R81, R52 ;  /* 0x0000003451517220 */ /* 0x000fe40000410000 */
[----:B0-----:R-:W-:Y:S01]  /*2260*/  FFMA.FTZ R10, R73, R10, R84 ;  /* 0x0000000a490a7223 */ /* 0x001fe20000010054 */
[----:B------:R-:W-:-:S04]  /*2270*/  FMUL.FTZ R4, R70, R5 ;  /* 0x0000000546047220 */ /* 0x000fc80000410000 */
[----:B------:R-:W-:Y:S01]  /*2280*/  FMUL.FTZ R5, R69, R4 ;  /* 0x0000000445057220 */ /* 0x000fe20000410000 */
[----:B----4-:R-:W-:-:S03]  /*2290*/  FFMA.FTZ R10, R78, R10, R81 ;  /* 0x0000000a4e0a7223 */ /* 0x010fc60000010051 */
        /* <DEDUP_REMOVED lines=36> */
[----:B------:R-:W-:Y:S06]  /*24e0*/  BAR.SYNC.DEFER_BLOCKING 0x0 ;  /* 0x0000000000007b1d */ /* 0x000fec0000010000 */
        /* <DEDUP_REMOVED lines=18> */
[----:B------:R-:W-:-:S03]  /*2610*/  FFMA.FTZ R7, R6, R5, R7 ;  /* 0x0000000506077223 */ /* 0x000fc60000010007 */
        /* <DEDUP_REMOVED lines=10> */
.L_x_4682:
[----:B------:R-:W-:Y:S05]  /*26c0*/  BSYNC.RECONVERGENT B0 ;  /* 0x0000000000007941 */ /* 0x000fea0003800200 */
.L_x_4681:
[----:B------:R-:W-:Y:S01]  /*26d0*/  UIADD3 UR5, UPT, UPT, UR5, 0x1, URZ ;  /* 0x0000000105057890 */ /* 0x000fe2000fffe0ff */
[----:B------:R-:W-:Y:S01]  /*26e0*/  FFMA.FTZ R67, R67, R72, R82 ;  /* 0x0000004843437223 */ /* 0x000fe20000010052 */
[----:B------:R-:W-:Y:S01]  /*26f0*/  LEA R59, P1, R18, R59, 0x1 ;  /* 0x0000003b123b7211 */ /* 0x000fe200078208ff */
[----:B-----5:R-:W-:Y:S01]  /*2700*/  FFMA.FTZ R43, R66, R75, R43 ;  /* 0x0000004b422b7223 */ /* 0x020fe2000001002b */
        /* <DEDUP_REMOVED lines=18> */
.L_x_4680:
[----:B------:R-:W-:Y:S01]  /*2830*/  BAR.SYNC.DEFER_BLOCKING 0x0 ;  /* 0x0000000000007b1d */ /* 0x000fe20000010000 */
[----:B------:R-:W-:Y:S02]  /*2840*/  LEA R5, P0, R21, R12, 0x8 ;  /* 0x0000000c15057211 */ /* 0x000fe400078040ff */
[----:B0-----:R-:W-:Y:S02]  /*2850*/  F2FP.F16.F32.PACK_AB R7, R58, R57 ;  /* 0x000000393a07723e */ /* 0x001fe400000000ff */
        /* <DEDUP_REMOVED lines=18> */
.L_x_4685:
        /* <DEDUP_REMOVED lines=16> */
.L_x_5138:


//--------------------- .text._Z25selective_scan_fwd_kernelI32Selective_Scan_fwd_kernel_traitsILi32ELi8ELi1ELb1ELb1ELb0ELb1EN3c104HalfEfEEv13SSMParamsBase --------------------------
	.section	.text._Z25selective_scan_fwd_kernelI32Selective_Scan_fwd_kernel_traitsILi32ELi8ELi1ELb1ELb1ELb0ELb1EN3c104HalfEfEEv13SSMParamsBase,"ax",@progbits
	.align	128
        .global         _Z25selective_scan_fwd_kernelI32Selective_Scan_fwd_kernel_traitsILi32ELi8ELi1ELb1ELb1ELb0ELb1EN3c104HalfEfEEv13SSMParamsBase
        .type           _Z25selective_scan_fwd_kernelI32Selective_Scan_fwd_kernel_traitsILi32ELi8ELi1ELb1ELb1ELb0ELb1EN3c104HalfEfEEv13SSMParamsBase,@function
        .size           _Z25selective_scan_fwd_kernelI32Selective_Scan_fwd_kernel_traitsILi32ELi8ELi1ELb1ELb1ELb0ELb1EN3c104HalfEfEEv13SSMParamsBase,(.L_x_5139 - _Z25selective_scan_fwd_kernelI32Selective_Scan_fwd_kernel_traitsILi32ELi8ELi1ELb1ELb1ELb0ELb1EN3c104HalfEfEEv13SSMParamsBase)
        .other          _Z25selective_scan_fwd_kernelI32Selective_Scan_fwd_kernel_traitsILi32ELi8ELi1ELb1ELb1ELb0ELb1EN3c104HalfEfEEv13SSMParamsBase,@"STO_CUDA_ENTRY STV_DEFAULT"
_Z25selective_scan_fwd_kernelI32Selective_Scan_fwd_kernel_traitsILi32ELi8ELi1ELb1ELb1ELb0ELb1EN3c104HalfEfEEv13SSMParamsBase:
.text._Z25selective_scan_fwd_kernelI32Selective_Scan_fwd_kernel_traitsILi32ELi8ELi1ELb1ELb1ELb0ELb1EN3c104HalfEfEEv13SSMParamsBase:
        /* <DEDUP_REMOVED lines=40> */
[----:B------:R-:W-:Y:S02]  /*0280*/  ISETP.GT.U32.AND P1, PT, R9, R2, PT ;  /* 0x000000020900720c */ /* 0x000fe40003f24070 */
[----:B------:R-:W-:-:S11]  /*0290*/  LOP3.LUT R6, R17, R10, RZ, 0x3c, !PT ;  /* 0x0000000a11067212 */ /* 0x000fd600078e3cff */
[----:B------:R-:W-:-:S04]  /*02a0*/  @!P1 IADD3 R2, PT, PT, R2, -R9, RZ ;  /* 0x8000000902029210 */ /* 0x000fc80007ffe0ff */
[----:B------:R-:W-:Y:S02]  /*02b0*/  ISETP.GE.U32.AND P0, PT, R2, R9, PT ;  /* 0x000000090200720c */ /* 0x000fe40003f06070 */
[----:B------:R-:W-:Y:S02]  /*02c0*/  ISETP.GE.AND P2, PT, R6, RZ, PT ;  /* 0x000000ff0600720c */ /* 0x000fe40003f46270 */
[----:B------:R-:W-:Y:S02]  /*02d0*/  @!P1 IADD3 R7, PT, PT, R7, 0x1, RZ ;  /* 0x0000000107079810 */ /* 0x000fe40007ffe0ff */
[----:B------:R-:W-:Y:S01]  /*02e0*/  ISETP.NE.AND P1, PT, R10, RZ, PT ;  /* 0x000000ff0a00720c */ /* 0x000fe20003f25270 */
[----:B------:R-:W-:Y:S02]  /*02f0*/  UIMAD.WIDE.U32 UR4, UR18, UR8, URZ ;  /* 0x00000008120472a5 */ /* 0x000fe4000f8e00ff */
[----:B------:R-:W-:Y:S01]  /*0300*/  UIMAD UR8, UR18, UR13, UR7 ;  /* 0x0000000d120872a4 */ /* 0x000fe2000f8e0207 */
[----:B------:R-:W3:Y:S03]  /*0310*/  LDCU.64 UR12, c[0x0][0x3b0] ;  /* 0x00007600ff0c77ac */ /* 0x000ee60008000a00 */
[----:B------:R-:W-:-:S04]  /*0320*/  @P0 IADD3 R7, PT, PT, R7, 0x1, RZ ;  /* 0x0000000107070810 */ /* 0x000fc80007ffe0ff */
        /* <DEDUP_REMOVED lines=20> */
[----:B------:R-:W-:Y:S01]  /*0470*/  SHF.R.S32.HI R3, RZ, 0x1f, R8 ;  /* 0x0000001fff037819 */ /* 0x000fe20000011408 */
[----:B------:R-:W-:Y:S01]  /*0480*/  UMOV UR5, UR6 ;  /* 0x0000000600057c82 */ /* 0x000fe20008000000 */
[----:B0-----:R-:W-:Y:S01]  /*0490*/  LEA R40, P0, R2, R12, 0x1 ;  /* 0x0000000c02287211 */ /* 0x001fe200078008ff */
[----:B------:R-:W-:Y:S01]  /*04a0*/  IMAD.WIDE.U32 R6, R8, R18, UR4 ;  /* 0x0000000408067e25 */ /* 0x000fe2000f8e0012 */
[----:B------:R-:W0:Y:S01]  /*04b0*/  LDCU.64 UR8, c[0x0][0x3d8] ;  /* 0x00007b00ff0877ac */ /* 0x000e220008000a00 */
[----:B------:R-:W-:Y:S01]  /*04c0*/  LEA R42, P1, R4, R14, 0x1 ;  /* 0x0000000e042a7211 */ /* 0x000fe200078208ff */
[----:B------:R-:W2:Y:S01]  /*04d0*/  S2R R29, SR_TID.X ;  /* 0x00000000001d7919 */ /* 0x000ea20000002100 */
[----:B------:R-:W3:Y:S01]  /*04e0*/  LDC.64 R24, c[0x0][0x418] ;  /* 0x00010600ff187b82 */ /* 0x000ee20000000a00 */
[----:B------:R-:W-:Y:S01]  /*04f0*/  IMAD R3, R3, R18, RZ ;  /* 0x0000001203037224 */ /* 0x000fe200078e02ff */
[----:B------:R-:W-:Y:S01]  /*0500*/  LEA.HI.X R41, R2, R13, R41, 0x1, P0 ;  /* 0x0000000d02297211 */ /* 0x000fe200000f0c29 */
[----:B------:R-:W-:Y:S01]  /*0510*/  IMAD R2, R16, UR18, R17 ;  /* 0x0000001210027c24 */ /* 0x000fe2000f8e0211 */
[----:B------:R-:W-:Y:S01]  /*0520*/  LEA R44, P0, R6, R10, 0x1 ;  /* 0x0000000a062c7211 */ /* 0x000fe200078008ff */
[----:B------:R-:W-:Y:S01]  /*0530*/  IMAD R3, R8, R19, R3 ;  /* 0x0000001308037224 */ /* 0x000fe200078e0203 */
[----:B------:R-:W-:Y:S01]  /*0540*/  LEA.HI.X R43, R4, R15, R43, 0x1, P1 ;  /* 0x0000000f042b7211 */ /* 0x000fe200008f0c2b */
[----:B------:R-:W-:Y:S01]  /*0550*/  IMAD R38, R2, R21, RZ ;  /* 0x0000001502267224 */ /* 0x000fe200078e02ff */
[----:B------:R-:W4:Y:S01]  /*0560*/  LDC.64 R26, c[0x0][0x438] ;  /* 0x00010e00ff1a7b82 */ /* 0x000f220000000a00 */
[----:B------:R-:W3:Y:S01]  /*0570*/  LDCU UR4, c[0x0][0x38c] ;  /* 0x00007180ff0477ac */ /* 0x000ee20008000800 */
[----:B------:R-:W-:-:S04]  /*0580*/  IADD3 R45, PT, PT, R7, R3, RZ ;  /* 0x00000003072d7210 */ /* 0x000fc80007ffe0ff */
[----:B------:R-:W-:Y:S01]  /*0590*/  LEA.HI.X R45, R6, R11, R45, 0x1, P0 ;  /* 0x0000000b062d7211 */ /* 0x000fe200000f0c2d */
[C---:B0-----:R-:W-:Y:S01]  /*05a0*/  IMAD.WIDE.U32 R8, R17.reuse, UR8, RZ ;  /* 0x0000000811087c25 */ /* 0x041fe2000f8e00ff */
[----:B------:R-:W0:Y:S03]  /*05b0*/  LDC.64 R32, c[0x0][0x450] ;  /* 0x00011400ff207b82 */ /* 0x000e260000000a00 */
[----:B-1----:R-:W-:-:S04]  /*05c0*/  IMAD.WIDE.U32 R2, R17, R22, RZ ;  /* 0x0000001611027225 */ /* 0x002fc800078e00ff */
[C---:B------:R-:W-:Y:S01]  /*05d0*/  IMAD R3, R17.reuse, R23, R3 ;  /* 0x0000001711037224 */ /* 0x040fe200078e0203 */
[----:B------:R-:W1:Y:S01]  /*05e0*/  LDC.64 R18, c[0x0][0x3a0] ;  /* 0x0000e800ff127b82 */ /* 0x000e620000000a00 */
[----:B---3--:R-:W-:Y:S01]  /*05f0*/  IMAD.WIDE.U32 R4, R17, R24, RZ ;  /* 0x0000001811047225 */ /* 0x008fe200078e00ff */
[----:B------:R-:W-:-:S03]  /*0600*/  UISETP.LT.AND UP0, UPT, UR4, 0x1, UPT ;  /* 0x000000010400788c */ /* 0x000fc6000bf01270 */
[C---:B------:R-:W-:Y:S02]  /*0610*/  IMAD R5, R17.reuse, R25, R5 ;  /* 0x0000001911057224 */ /* 0x040fe400078e0205 */
[C---:B------:R-:W-:Y:S01]  /*0620*/  IMAD R31, R17.reuse, UR9, R9 ;  /* 0x00000009111f7c24 */ /* 0x040fe2000f8e0209 */
[----:B------:R-:W3:Y:S01]  /*0630*/  LDC.64 R34, c[0x0][0x420] ;  /* 0x00010800ff227b82 */ /* 0x000ee20000000a00 */
[C---:B----4-:R-:W-:Y:S01]  /*0640*/  IMAD.WIDE.U32 R6, R17.reuse, R26, RZ ;  /* 0x0000001a11067225 */ /* 0x050fe200078e00ff */
[----:B------:R-:W4:Y:S03]  /*0650*/  LDCU.U8 UR9, c[0x0][0x39e] ;  /* 0x000073c0ff0977ac */ /* 0x000f260008000000 */
[----:B------:R-:W-:Y:S02]  /*0660*/  IMAD R7, R17, R27, R7 ;  /* 0x0000001b11077224 */ /* 0x000fe400078e0207 */
[----:B------:R-:W-:Y:S01]  /*0670*/  IMAD R38, R38, UR4, RZ ;  /* 0x0000000426267c24 */ /* 0x000fe2000f8e02ff */
[----:B------:R-:W2:Y:S01]  /*0680*/  LDC.64 R36, c[0x0][0x410] ;  /* 0x00010400ff247b82 */ /* 0x000ea20000000a00 */
[----:B0-----:R-:W-:Y:S01]  /*0690*/  LEA R30, P0, R8, R32, 0x2 ;  /* 0x00000020081e7211 */ /* 0x001fe200078010ff */
[----:B------:R-:W-:-:S03]  /*06a0*/  USEL UR4, UR4, 0x1, !UP0 ;  /* 0x0000000104047887 */ /* 0x000fc6000c000000 */
[----:B------:R-:W-:Y:S01]  /*06b0*/  LEA.HI.X R31, R8, R33, R31, 0x2, P0 ;  /* 0x00000021081f7211 */ /* 0x000fe200000f141f */
[----:B------:R-:W-:Y:S02]  /*06c0*/  UIADD3 UR6, UPT, UPT, -UR4, URZ, URZ ;  /* 0x000000ff04067290 */ /* 0x000fe4000fffe1ff */
[----:B------:R-:W0:Y:S01]  /*06d0*/  LDC.64 R48, c[0x0][0x440] ;  /* 0x00011000ff307b82 */ /* 0x000e220000000a00 */
[----:B-1----:R-:W-:-:S04]  /*06e0*/  IMAD.WIDE.U32 R8, R17, R18, RZ ;  /* 0x0000001211087225 */ /* 0x002fc800078e00ff */
[----:B------:R-:W-:-:S03]  /*06f0*/  IMAD R33, R17, R19, R9 ;  /* 0x0000001311217224 */ /* 0x000fc600078e0209 */
[----:B------:R-:W1:Y:S01]  /*0700*/  LDC.64 R46, c[0x0][0x430] ;  /* 0x00010c00ff2e7b82 */ /* 0x000e620000000a00 */
[----:B---3--:R-:W-:-:S04]  /*0710*/  IMAD.WIDE.U32 R20, R34, UR18, R2 ;  /* 0x0000001222147c25 */ /* 0x008fc8000f8e0002 */
[----:B------:R-:W-:-:S03]  /*0720*/  IMAD R34, R35, UR18, R21 ;  /* 0x0000001223227c24 */ /* 0x000fc6000f8e0215 */
[----:B------:R-:W3:Y:S01]  /*0730*/  LDC.64 R14, c[0x0][0x478] ;  /* 0x00011e00ff0e7b82 */ /* 0x000ee20000000a00 */
[----:B--2---:R-:W-:-:S04]  /*0740*/  IMAD.WIDE.U32 R18, R36, UR18, R4 ;  /* 0x0000001224127c25 */ /* 0x004fc8000f8e0004 */
[----:B------:R-:W-:Y:S01]  /*0750*/  IMAD R35, R37, UR18, R19 ;  /* 0x0000001225237c24 */ /* 0x000fe2000f8e0213 */
[----:B------:R-:W-:Y:S02]  /*0760*/  MOV R37, RZ ;  /* 0x000000ff00257202 */ /* 0x000fe40000000f00 */
[----:B------:R-:W2:Y:S01]  /*0770*/  LDC.64 R12, c[0x0][0x488] ;  /* 0x00012200ff0c7b82 */ /* 0x000ea20000000a00 */
[----:B0-----:R-:W-:-:S04]  /*0780*/  LEA R32, P0, R8, R48, 0x2 ;  /* 0x0000003008207211 */ /* 0x001fc800078010ff */
[----:B------:R-:W-:-:S03]  /*0790*/  LEA.HI.X R33, R8, R49, R33, 0x2, P0 ;  /* 0x0000003108217211 */ /* 0x000fc600000f1421 */
[----:B------:R-:W0:Y:S01]  /*07a0*/  LDC.64 R10, c[0x0][0x490] ;  /* 0x00012400ff0a7b82 */ /* 0x000e220000000a00 */
[----:B-1----:R-:W-:-:S04]  /*07b0*/  IMAD.WIDE.U32 R16, R46, UR18, R6 ;  /* 0x000000122e107c25 */ /* 0x002fc8000f8e0006 */
[----:B------:R-:W-:-:S03]  /*07c0*/  IMAD R36, R47, UR18, R17 ;  /* 0x000000122f247c24 */ /* 0x000fc6000f8e0211 */
[----:B------:R-:W1:Y:S01]  /*07d0*/  LDC.64 R26, c[0x0][0x3c0] ;  /* 0x0000f000ff1a7b82 */ /* 0x000e620000000a00 */
[----:B---3--:R-:W-:-:S07]  /*07e0*/  IMAD.WIDE.U32 R14, R29, 0x10, R14 ;  /* 0x000000101d0e7825 */ /* 0x008fce00078e000e */
[----:B------:R-:W3:Y:S01]  /*07f0*/  LDC.64 R24, c[0x0][0x3e0] ;  /* 0x0000f800ff187b82 */ /* 0x000ee20000000a00 */
[----:B--2---:R-:W-:-:S07]  /*0800*/  IMAD.WIDE.U32 R12, R29, 0x10, R12 ;  /* 0x000000101d0c7825 */ /* 0x004fce00078e000c */
[----:B------:R-:W2:Y:S01]  /*0810*/  LDC.64 R22, c[0x0][0x3a8] ;  /* 0x0000ea00ff167b82 */ /* 0x000ea20000000a00 */
[----:B0-----:R-:W-:Y:S01]  /*0820*/  IMAD.WIDE.U32 R2, R29, 0x10, R10 ;  /* 0x000000101d027825 */ /* 0x001fe200078e000a */
[----:B-1----:R-:W-:Y:S02]  /*0830*/  SHF.L.U64.HI R27, R26, 0x1, R27 ;  /* 0x000000011a1b7819 */ /* 0x002fe4000001021b */
[----:B---3--:R-:W-:Y:S02]  /*0840*/  SHF.L.U64.HI R25, R24, 0x2, R25 ;  /* 0x0000000218197819 */ /* 0x008fe40000010219 */
[----:B--2-4-:R-:W-:-:S07]  /*0850*/  SHF.L.U64.HI R23, R22, 0x2, R23 ;  /* 0x0000000216177819 */ /* 0x014fce0000010217 */
.L_x_4708:
[----:B------:R-:W-:Y:S01]  /*0860*/  BAR.SYNC.DEFER_BLOCKING 0x0 ;  /* 0x0000000000007b1d */ /* 0x000fe20000010000 */
[----:B0-----:R-:W-:-:S04]  /*0870*/  IMAD.WIDE.U32 R4, R29, 0x10, R40 ;  /* 0x000000101d047825 */ /* 0x001fc800078e0028 */
[----:B------:R-:W-:Y:S02]  /*0880*/  IMAD.WIDE.U32 R8, R29, 0x10, R42 ;  /* 0x000000101d087825 */ /* 0x000fe400078e002a */
[----:B-----5:R-:W5:Y:S04]  /*0890*/  LDG.E.128 R4, desc[UR16][R4.64] ;  /* 0x0000001004047981 */ /* 0x020f68000c1e1d00 */
[----:B------:R-:W5:Y:S01]  /*08a0*/  LDG.E.128 R8, desc[UR16][R8.64] ;  /* 0x0000001008087981 */ /* 0x000f62000c1e1d00 */
[----:B------:R-:W-:-:S09]  /*08b0*/  UISETP.NE.AND UP0, UPT, UR9, URZ, UPT ;  /* 0x000000ff0900728c */ /* 0x000fd2000bf05270 */
[----:B------:R-:W-:Y:S05]  /*08c0*/  BRA.U UP0, `(.L_x_4686) ;  /* 0x0000000100847547 */ /* 0x000fea000b800000 */
[----:B-----5:R-:W-:Y:S02]  /*08d0*/  HADD2.F32 R53, -RZ, R9.H0_H0 ;  /* 0x20000009ff357230 */ /* 0x020fe40000004100 */
[----:B------:R-:W-:Y:S02]  /*08e0*/  HADD2.F32 R57, -RZ, R10.H1_H1 ;  /* 0x3000000aff397230 */ /* 0x000fe40000004100 */
[----:B------:R-:W-:Y:S02]  /*08f0*/  HADD2.F32 R59, -RZ, R11.H0_H0 ;  /* 0x2000000bff3b7230 */ /* 0x000fe40000004100 */
[--C-:B------:R-:W-:Y:S01]  /*0900*/  FADD.FTZ R53, R53, R28.reuse ;  /* 0x0000001c35357221 */ /* 0x100fe20000010000 */
[--C-:B------:R-:W-:Y:S02]  /*0910*/  HADD2.F32 R51, -RZ, R8.reuse.H0_H0 ;  /* 0x20000008ff337230 */ /* 0x100fe40000004100 */
[----:B------:R-:W-:Y:S01]  /*0920*/  FADD.FTZ R56, R57, R28 ;  /* 0x0000001c39387221 */ /* 0x000fe20000010000 */
[----:B------:R-:W-:-:S02]  /*0930*/  HADD2.F32 R39, -RZ, R8.H1_H1 ;  /* 0x30000008ff277230 */ /* 0x000fc40000004100 */
[--C-:B------:R-:W-:Y:S01]  /*0940*/  FADD.FTZ R57, R59, R28.reuse ;  /* 0x0000001c3b397221 */ /* 0x100fe20000010000 */
[----:B------:R-:W-:Y:S02]  /*0950*/  HADD2.F32 R9, -RZ, R9.H1_H1 ;  /* 0x30000009ff097230 */ /* 0x000fe40000004100 */
[--C-:B------:R-:W-:Y:S01]  /*0960*/  FADD.FTZ R51, R51, R28.reuse ;  /* 0x0000001c33337221 */ /* 0x100fe20000010000 */
[----:B------:R-:W-:Y:S02]  /*0970*/  HADD2.F32 R55, -RZ, R10.H0_H0 ;  /* 0x2000000aff377230 */ /* 0x000fe40000004100 */
        /* <DEDUP_REMOVED lines=9> */
[----:B------:R-:W-:Y:S02]  /*0a10*/  HADD2.F32 R4, -RZ, R7.H0_H0 ;  /* 0x20000007ff047230 */ /* 0x000fe40000004100 */
        /* <DEDUP_REMOVED lines=12> */
.L_x_4686:
        /* <DEDUP_REMOVED lines=52> */
.L_x_4689:
[----:B------:R-:W-:Y:S05]  /*0e20*/  BSYNC.RECONVERGENT B0 ;  /* 0x0000000000007941 */ /* 0x000fea0003800200 */
.L_x_4688:
        /* <DEDUP_REMOVED lines=37> */
.L_x_4691:
[----:B------:R-:W-:Y:S05]  /*1080*/  BSYNC.RECONVERGENT B0 ;  /* 0x0000000000007941 */ /* 0x000fea0003800200 */
.L_x_4690:
        /* <DEDUP_REMOVED lines=39> */
.L_x_4693:
[----:B------:R-:W-:Y:S05]  /*1300*/  BSYNC.RECONVERGENT B0 ;  /* 0x0000000000007941 */ /* 0x000fea0003800200 */
.L_x_4692:
        /* <DEDUP_REMOVED lines=32> */
.L_x_4695:
[----:B------:R-:W-:Y:S05]  /*1510*/  BSYNC.RECONVERGENT B0 ;  /* 0x0000000000007941 */ /* 0x000fea0003800200 */
.L_x_4694:
        /* <DEDUP_REMOVED lines=32> */
.L_x_4697:
[----:B------:R-:W-:Y:S05]  /*1720*/  BSYNC.RECONVERGENT B0 ;  /* 0x0000000000007941 */ /* 0x000fea0003800200 */
.L_x_4696:
        /* <DEDUP_REMOVED lines=32> */
.L_x_4699:
[----:B------:R-:W-:Y:S05]  /*1930*/  BSYNC.RECONVERGENT B0 ;  /* 0x0000000000007941 */ /* 0x000fea0003800200 */
.L_x_4698:
        /* <DEDUP_REMOVED lines=32> */
.L_x_4701:
[----:B------:R-:W-:Y:S05]  /*1b40*/  BSYNC.RECONVERGENT B0 ;  /* 0x0000000000007941 */ /* 0x000fea0003800200 */
.L_x_4700:
        /* <DEDUP_REMOVED lines=32> */
.L_x_4703:
[----:B------:R-:W-:Y:S05]  /*1d50*/  BSYNC.RECONVERGENT B0 ;  /* 0x0000000000007941 */ /* 0x000fea0003800200 */
.L_x_4702:
        /* <DEDUP_REMOVED lines=8> */
.L_x_4687:
        /* <DEDUP_REMOVED lines=14> */
[----:B------:R-:W-:Y:S01]  /*1ec0*/  IMAD.WIDE.U32 R4, R29, 0x10, R44 ;  /* 0x000000101d047825 */ /* 0x000fe200078e002c */
[C---:B------:R-:W-:Y:S01]  /*1ed0*/  ISETP.NE.AND P0, PT, R37.reuse, RZ, PT ;  /* 0x000000ff2500720c */ /* 0x040fe20003f05270 */
[----:B------:R-:W-:Y:S01]  /*1ee0*/  UMOV UR4, 0x400 ;  /* 0x0000040000047882 */ /* 0x000fe20000000000 */
[----:B------:R-:W-:Y:S01]  /*1ef0*/  MOV R73, R32 ;  /* 0x0000002000497202 */ /* 0x000fe20000000f00 */
[----:B------:R-:W-:Y:S01]  /*1f00*/  IMAD R71, R37, R6, RZ ;  /* 0x0000000625477224 */ /* 0x000fe200078e02ff */
[----:B------:R-:W-:Y:S01]  /*1f10*/  MOV R69, R4 ;  /* 0x0000000400457202 */ /* 0x000fe20000000f00 */
[----:B------:R-:W2:Y:S01]  /*1f20*/  LDC.64 R8, c[0x0][0x480] ;  /* 0x00012000ff087b82 */ /* 0x000ea20000000a00 */
[----:B------:R-:W-:Y:S02]  /*1f30*/  MOV R70, R5 ;  /* 0x0000000500467202 */ /* 0x000fe40000000f00 */
[----:B------:R-:W-:-:S02]  /*1f40*/  ISETP.EQ.AND P0, PT, R29, RZ, P0 ;  /* 0x000000ff1d00720c */ /* 0x000fc40000702270 */
[----:B------:R-:W-:Y:S02]  /*1f50*/  MOV R72, R33 ;  /* 0x0000002100487202 */ /* 0x000fe40000000f00 */
[----:B------:R-:W-:Y:S02]  /*1f60*/  MOV R75, R30 ;  /* 0x0000001e004b7202 */ /* 0x000fe40000000f00 */
[----:B------:R-:W-:Y:S01]  /*1f70*/  MOV R74, R31 ;  /* 0x0000001f004a7202 */ /* 0x000fe20000000f00 */
[----:B0-----:R-:W-:-:S03]  /*1f80*/  ULEA UR4, UR5, UR4, 0x18 ;  /* 0x0000000405047291 */ /* 0x001fc6000f8ec0ff */
[----:B------:R-:W-:Y:S01]  /*1f90*/  UMOV UR5, UR6 ;  /* 0x0000000600057c82 */ /* 0x000fe20008000000 */
[----:B------:R-:W-:-:S12]  /*1fa0*/  UIADD3 UR4, UPT, UPT, UR4, 0x240, URZ ;  /* 0x0000024004047890 */ /* 0x000fd8000fffe0ff */
.L_x_4707:
        /* <DEDUP_REMOVED lines=19> */
[--C-:B----4-:R-:W-:Y:S02]  /*20e0*/  HADD2.F32 R84, -RZ, R4.reuse.H0_H0 ;  /* 0x20000004ff547230 */ /* 0x110fe40000004100 */
[----:B------:R-:W0:Y:S01]  /*20f0*/  MUFU.EX2 R78, R78 ;  /* 0x0000004e004e7308 */ /* 0x000e220000000800 */
[----:B------:R-:W-:Y:S02]  /*2100*/  HADD2.F32 R85, -RZ, R4.H1_H1 ;  /* 0x30000004ff557230 */ /* 0x000fe40000004100 */
[C---:B------:R-:W-:Y:S01]  /*2110*/  FMUL.FTZ R79, R86.reuse, R56 ;  /* 0x00000038564f7220 */ /* 0x040fe20000410000 */
[C---:B------:R-:W-:Y:S01]  /*2120*/  FMUL.FTZ R77, R86.reuse, R51 ;  /* 0x00000033564d7220 */ /* 0x040fe20000410000 */
[----:B------:R-:W-:Y:S01]  /*2130*/  FMUL.FTZ R83, R86, R57 ;  /* 0x0000003956537220 */ /* 0x000fe20000410000 */
[----:B------:R0:W5:Y:S02]  /*2140*/  LDG.E R76, desc[UR16][R10.64] ;  /* 0x000000100a4c7981 */ /* 0x000164000c1e1900 */
[----:B------:R-:W1:Y:S01]  /*2150*/  MUFU.EX2 R80, R80 ;  /* 0x0000005000507308 */ /* 0x000e620000000800 */
[----:B------:R-:W-:-:S02]  /*2160*/  HADD2.F32 R4, -RZ, R5.H0_H0 ;  /* 0x20000005ff047230 */ /* 0x000fc40000004100 */
[----:B------:R-:W-:Y:S01]  /*2170*/  FMUL.FTZ R84, R84, R61 ;  /* 0x0000003d54547220 */ /* 0x000fe20000410000 */
[----:B------:R-:W-:-:S04]  /*2180*/  FMUL.FTZ R85, R85, R62 ;  /* 0x0000003e55557220 */ /* 0x000fc80000410000 */
[----:B------:R-:W3:Y:S01]  /*2190*/  MUFU.EX2 R81, R81 ;  /* 0x0000005100517308 */ /* 0x000ee20000000800 */
[----:B------:R-:W-:Y:S02]  /*21a0*/  HADD2.F32 R5, -RZ, R5.H1_H1 ;  /* 0x30000005ff057230 */ /* 0x000fe40000004100 */
[----:B------:R-:W-:Y:S01]  /*21b0*/  FMUL.FTZ R87, R4, R63 ;  /* 0x0000003f04577220 */ /* 0x000fe20000410000 */
[----:B0-----:R-:W-:-:S04]  /*21c0*/  FFMA.FTZ R10, R84, R78, R85 ;  /* 0x0000004e540a7223 */ /* 0x001fc80000010055 */
[----:B------:R-:W0:Y:S01]  /*21d0*/  MUFU.EX2 R82, R82 ;  /* 0x0000005200527308 */ /* 0x000e220000000800 */
[----:B------:R-:W-:Y:S01]  /*21e0*/  FMUL.FTZ R86, R86, R58 ;  /* 0x0000003a56567220 */ /* 0x000fe20000410000 */
[----:B------:R-:W-:Y:S02]  /*21f0*/  HADD2.F32 R4, -RZ, R6.H0_H0 ;  /* 0x20000006ff047230 */ /* 0x000fe40000004100 */
[----:B------:R-:W-:-:S04]  /*2200*/  FMUL.FTZ R88, R5, R64 ;  /* 0x0000004005587220 */ /* 0x000fc80000410000 */
[----:B------:R-:W4:Y:S01]  /*2210*/  MUFU.EX2 R79, R79 ;  /* 0x0000004f004f7308 */ /* 0x000f220000000800 */
[----:B-1----:R-:W-:Y:S01]  /*2220*/  FFMA.FTZ R10, R80, R10, R87 ;  /* 0x0000000a500a7223 */ /* 0x002fe20000010057 */
[----:B------:R-:W-:-:S06]  /*2230*/  HADD2.F32 R5, -RZ, R6.H1_H1 ;  /* 0x30000006ff057230 */ /* 0x000fcc0000004100 */
[----:B------:R-:W1:Y:S01]  /*2240*/  MUFU.EX2 R77, R77 ;  /* 0x0000004d004d7308 */ /* 0x000e620000000800 */
[----:B------:R-:W-:Y:S01]  /*2250*/  FMUL.FTZ R89, R4, R65 ;  /* 0x0000004104597220 */ /* 0x000fe20000410000 */
[----:B---3--:R-:W-:-:S06]  /*2260*/  FFMA.FTZ R10, R81, R10, R88 ;  /* 0x0000000a510a7223 */ /* 0x008fcc0000010058 */
[----:B------:R-:W3:Y:S01]  /*2270*/  MUFU.EX2 R83, R83 ;  /* 0x0000005300537308 */ /* 0x000ee20000000800 */
[----:B------:R-:W-:Y:S02]  /*2280*/  HADD2.F32 R92, -RZ, R7.H0_H0 ;  /* 0x20000007ff5c7230 */ /* 0x000fe40000004100 */
[----:B------:R-:W-:Y:S01]  /*2290*/  FMUL.FTZ R90, R5, R66 ;  /* 0x00000042055a7220 */ /* 0x000fe20000410000 */
[----:B0-----:R-:W-:-:S04]  /*22a0*/  FFMA.FTZ R10, R82, R10, R89 ;  /* 0x0000000a520a7223 */ /* 0x001fc80000010059 */
[----:B------:R-:W0:Y:S01]  /*22b0*/  MUFU.EX2 R86, R86 ;  /* 0x0000005600567308 */ /* 0x000e220000000800 */
[----:B------:R-:W-:Y:S02]  /*22c0*/  HADD2.F32 R91, -RZ, R7.H1_H1 ;  /* 0x30000007ff5b7230 */ /* 0x000fe40000004100 */
[----:B------:R-:W-:Y:S01]  /*22d0*/  FMUL.FTZ R92, R92, R67 ;  /* 0x000000435c5c7220 */ /* 0x000fe20000410000 */
[----:B----4-:R-:W-:Y:S01]  /*22e0*/  FFMA.FTZ R10, R79, R10, R90 ;  /* 0x0000000a4f0a7223 */ /* 0x010fe2000001005a */
[----:B-1----:R-:W-:Y:S01]  /*22f0*/  FMUL.FTZ R5, R77, R78 ;  /* 0x0000004e4d057220 */ /* 0x002fe20000410000 */
[----:B------:R-:W-:Y:S02]  /*2300*/  FMUL.FTZ R91, R91, R68 ;  /* 0x000000445b5b7220 */ /* 0x000fe40000410000 */
[----:B---3--:R-:W-:Y:S01]  /*2310*/  FFMA.FTZ R10, R83, R10, R92 ;  /* 0x0000000a530a7223 */ /* 0x008fe2000001005c */
        /* <DEDUP_REMOVED lines=69> */
.L_x_4706:
[----:B------:R-:W-:Y:S05]  /*2770*/  BSYNC.RECONVERGENT B0 ;  /* 0x0000000000007941 */ /* 0x000fea0003800200 */
.L_x_4705:
        /* <DEDUP_REMOVED lines=22> */
.L_x_4704:
[----:B------:R-:W-:Y:S01]  /*28e0*/  BAR.SYNC.DEFER_BLOCKING 0x0 ;  /* 0x0000000000007b1d */ /* 0x000fe20000010000 */
[----:B------:R-:W-:-:S04]  /*28f0*/  SHF.L.U32 R51, R37, 0x8, RZ ;  /* 0x0000000825337819 */ /* 0x000fc800000006ff */
[C---:B0-----:R-:W-:Y:S01]  /*2900*/  IADD3 R7, P0, PT, R51.reuse, R20, RZ ;  /* 0x0000001433077210 */ /* 0x041fe20007f1e0ff */
[----:B------:R-:W0:Y:S01]  /*2910*/  LDCU UR4, c[0x0][0x394] ;  /* 0x00007280ff0477ac */ /* 0x000e220008000800 */
        /* <DEDUP_REMOVED lines=37> */
[----:B------:R-:W-:Y:S01]  /*2b70*/  FMUL.FTZ R11, R62, -1.4426950216293334961 ;  /* 0xbfb8aa3b3e0b7820 */ /* 0x000fe20000410000 */
[----:B------:R-:W-:Y:S01]  /*2b80*/  FMUL.FTZ R4, R58, -1.4426950216293334961 ;  /* 0xbfb8aa3b3a047820 */ /* 0x000fe20000410000 */
[----:B------:R-:W-:Y:S02]  /*2b90*/  FMUL.FTZ R5, R61, -1.4426950216293334961 ;  /* 0xbfb8aa3b3d057820 */ /* 0x000fe40000410000 */
[----:B------:R-:W2:Y:S08]  /*2ba0*/  MUFU.EX2 R7, R7 ;  /* 0x0000000700077308 */ /* 0x000eb00000000800 */
[----:B------:R1:W3:Y:S08]  /*2bb0*/  MUFU.EX2 R63, R11 ;  /* 0x0000000b003f7308 */ /* 0x0002f00000000800 */
[----:B------:R-:W4:Y:S01]  /*2bc0*/  MUFU.EX2 R55, R55 ;  /* 0x0000003700377308 */ /* 0x000f220000000800 */
[----:B-1----:R-:W-:Y:S01]  /*2bd0*/  FADD.FTZ R11, R8, 1 ;  /* 0x3f800000080b7421 */ /* 0x002fe20000010000 */
[----:B--2---:R-:W-:-:S06]  /*2be0*/  FADD.FTZ R7, R7, 1 ;  /* 0x3f80000007077421 */ /* 0x004fcc0000010000 */
[----:B------:R-:W1:Y:S01]  /*2bf0*/  MUFU.EX2 R57, R57 ;  /* 0x0000003900397308 */ /* 0x000e620000000800 */
[----:B---3--:R-:W-:-:S07]  /*2c00*/  FADD.FTZ R63, R63, 1 ;  /* 0x3f8000003f3f7421 */ /* 0x008fce0000010000 */
[----:B------:R-:W2:Y:S01]  /*2c10*/  MUFU.EX2 R9, R9 ;  /* 0x0000000900097308 */ /* 0x000ea20000000800 */
[----:B----4-:R-:W-:-:S07]  /*2c20*/  FADD.FTZ R55, R55, 1 ;  /* 0x3f80000037377421 */ /* 0x010fce0000010000 */
[----:B------:R-:W3:Y:S01]  /*2c30*/  MUFU.EX2 R4, R4 ;  /* 0x0000000400047308 */ /* 0x000ee20000000800 */
[----:B-1----:R-:W-:-:S07]  /*2c40*/  FADD.FTZ R57, R57, 1 ;  /* 0x3f80000039397421 */ /* 0x002fce0000010000 */
[----:B------:R-:W1:Y:S01]  /*2c50*/  MUFU.EX2 R5, R5 ;  /* 0x0000000500057308 */ /* 0x000e620000000800 */
[----:B--2---:R-:W-:-:S07]  /*2c60*/  FADD.FTZ R53, R9, 1 ;  /* 0x3f80000009357421 */ /* 0x004fce0000010000 */
[----:B------:R-:W2:Y:S01]  /*2c70*/  MUFU.RCP R11, R11 ;  /* 0x0000000b000b7308 */ /* 0x000ea20000001000 */
[----:B---3--:R-:W-:-:S07]  /*2c80*/  FADD.FTZ R4, R4, 1 ;  /* 0x3f80000004047421 */ /* 0x008fce0000010000 */
[----:B------:R-:W3:Y:S01]  /*2c90*/  MUFU.RCP R7, R7 ;  /* 0x0000000700077308 */ /* 0x000ee20000001000 */
[----:B-1----:R-:W-:-:S07]  /*2ca0*/  FADD.FTZ R5, R5, 1 ;  /* 0x3f80000005057421 */ /* 0x002fce0000010000 */
[----:B------:R-:W1:Y:S01]  /*2cb0*/  MUFU.RCP R63, R63 ;  /* 0x0000003f003f7308 */ /* 0x000e620000001000 */
[----:B--2---:R-:W-:-:S04]  /*2cc0*/  FMUL.FTZ R10, R10, R11 ;  /* 0x0000000b0a0a7220 */ /* 0x004fc80000410000 */
[----:B------:R-:W-:-:S03]  /*2cd0*/  FMUL.FTZ R49, R10, R49 ;  /* 0x000000310a317220 */ /* 0x000fc60000410000 */
[----:B------:R-:W2:Y:S01]  /*2ce0*/  MUFU.RCP R55, R55 ;  /* 0x0000003700377308 */ /* 0x000ea20000001000 */
[----:B---3--:R-:W-:-:S04]  /*2cf0*/  FMUL.FTZ R7, R6, R7 ;  /* 0x0000000706077220 */ /* 0x008fc80000410000 */
[----:B------:R-:W-:-:S03]  /*2d00*/  FMUL.FTZ R6, R7, R50 ;  /* 0x0000003207067220 */ /* 0x000fc60000410000 */
[----:B------:R-:W3:Y:S01]  /*2d10*/  MUFU.RCP R57, R57 ;  /* 0x0000003900397308 */ /* 0x000ee20000001000 */
[----:B-1----:R-:W-:Y:S01]  /*2d20*/  FMUL.FTZ R11, R62, R63 ;  /* 0x0000003f3e0b7220 */ /* 0x002fe20000410000 */
[----:B------:R-:W-:-:S03]  /*2d30*/  F2FP.F16.F32.PACK_AB R6, R49, R6 ;  /* 0x000000063106723e */ /* 0x000fc600000000ff */
[----:B------:R-:W-:-:S03]  /*2d40*/  FMUL.FTZ R60, R11, R60 ;  /* 0x0000003c0b3c7220 */ /* 0x000fc60000410000 */
[----:B------:R1:W4:Y:S01]  /*2d50*/  MUFU.RCP R65, R4 ;  /* 0x0000000400417308 */ /* 0x0003220000001000 */
[----:B--2---:R-:W-:-:S07]  /*2d60*/  FMUL.FTZ R54, R54, R55 ;  /* 0x0000003736367220 */ /* 0x004fce0000410000 */
[----:B------:R3:W2:Y:S01]  /*2d70*/  MUFU.RCP R64, R5 ;  /* 0x0000000500407308 */ /* 0x0006a20000001000 */
[----:B-1----:R-:W-:Y:S02]  /*2d80*/  IADD3.X R4, PT, PT, RZ, R36, RZ, P0, !PT ;  /* 0x00000024ff047210 */ /* 0x002fe400007fe4ff */
[----:B------:R-:W-:-:S04]  /*2d90*/  LEA R8, P0, R51, R2, 0x1 ;  /* 0x0000000233087211 */ /* 0x000fc800078008ff */
[----:B------:R-:W-:Y:S01]  /*2da0*/  LEA.HI.X R9, R51, R3, R4, 0x1, P0 ;  /* 0x0000000333097211 */ /* 0x000fe200000f0c04 */
[----:B------:R-:W1:Y:S01]  /*2db0*/  MUFU.RCP R53, R53 ;  /* 0x0000003500357308 */ /* 0x000e620000001000 */
[----:B---3--:R-:W-:Y:S01]  /*2dc0*/  FMUL.FTZ R5, R56, R57 ;  /* 0x0000003938057220 */ /* 0x008fe20000410000 */
[----:B----4-:R-:W-:Y:S01]  /*2dd0*/  FMUL.FTZ R58, R58, R65 ;  /* 0x000000413a3a7220 */ /* 0x010fe20000410000 */
[----:B------:R-:W-:Y:S01]  /*2de0*/  FMUL.FTZ R4, R54, R39 ;  /* 0x0000002736047220 */ /* 0x000fe20000410000 */
[----:B0-----:R-:W-:Y:S01]  /*2df0*/  ISETP.NE.AND P0, PT, R37, UR4, PT ;  /* 0x0000000425007c0c */ /* 0x001fe2000bf05270 */
[----:B------:R-:W-:Y:S01]  /*2e00*/  FMUL.FTZ R11, R5, R46 ;  /* 0x0000002e050b7220 */ /* 0x000fe20000410000 */
[----:B------:R-:W-:Y:S01]  /*2e10*/  FMUL.FTZ R58, R58, R47 ;  /* 0x0000002f3a3a7220 */ /* 0x000fe20000410000 */
[----:B--2---:R-:W-:-:S03]  /*2e20*/  FMUL.FTZ R61, R61, R64 ;  /* 0x000000403d3d7220 */ /* 0x004fc60000410000 */
[----:B------:R-:W-:Y:S01]  /*2e30*/  F2FP.F16.F32.PACK_AB R4, R11, R4 ;  /* 0x000000040b04723e */ /* 0x000fe200000000ff */
[----:B------:R-:W-:Y:S01]  /*2e40*/  FMUL.FTZ R61, R61, R48 ;  /* 0x000000303d3d7220 */ /* 0x000fe20000410000 */
[----:B-1----:R-:W-:-:S04]  /*2e50*/  FMUL.FTZ R52, R52, R53 ;  /* 0x0000003534347220 */ /* 0x002fc80000410000 */
[----:B------:R-:W-:Y:S01]  /*2e60*/  F2FP.F16.F32.PACK_AB R5, R61, R58 ;  /* 0x0000003a3d05723e */ /* 0x000fe200000000ff */
[----:B------:R-:W-:-:S05]  /*2e70*/  FMUL.FTZ R7, R52, R59 ;  /* 0x0000003b34077220 */ /* 0x000fca0000410000 */
[----:B------:R-:W-:-:S05]  /*2e80*/  F2FP.F16.F32.PACK_AB R7, R60, R7 ;  /* 0x000000073c07723e */ /* 0x000fca00000000ff */
[----:B------:R0:W-:Y:S01]  /*2e90*/  STG.E.128 desc[UR16][R8.64], R4 ;  /* 0x0000000408007986 */ /* 0x0001e2000c101d10 */
[----:B------:R-:W-:Y:S05]  /*2ea0*/  @P0 BRA `(.L_x_4708) ;  /* 0xffffffd8006c0947 */ /* 0x000fea000383ffff */
[----:B------:R-:W-:Y:S05]  /*2eb0*/  EXIT ;  /* 0x000000000000794d */ /* 0x000fea0003800000 */
.L_x_4709:
        /* <DEDUP_REMOVED lines=12> */
.L_x_5139:


//--------------------- .text._Z25selective_scan_fwd_kernelI32Selective_Scan_fwd_kernel_traitsILi32ELi8ELi1ELb1ELb1ELb1ELb0EN3c104HalfEfEEv13SSMParamsBase --------------------------
	.section	.text._Z25selective_scan_fwd_kernelI32Selective_Scan_fwd_kernel_traitsILi32ELi8ELi1ELb1ELb1ELb1ELb0EN3c104HalfEfEEv13SSMParamsBase,"ax",@progbits
	.align	128
        .global         _Z25selective_scan_fwd_kernelI32Selective_Scan_fwd_kernel_traitsILi32ELi8ELi1ELb1ELb1ELb1ELb0EN3c104HalfEfEEv13SSMParamsBase
        .type           _Z25selective_scan_fwd_kernelI32Selective_Scan_fwd_kernel_traitsILi32ELi8ELi1ELb1ELb1ELb1ELb0EN3c104HalfEfEEv13SSMParamsBase,@function
        .size           _Z25selective_scan_fwd_kernelI32Selective_Scan_fwd_kernel_traitsILi32ELi8ELi1ELb1ELb1ELb1ELb0EN3c104HalfEfEEv13SSMParamsBase,(.L_x_5140 - _Z25selective_scan_fwd_kernelI32Selective_Scan_fwd_kernel_traitsILi32ELi8ELi1ELb1ELb1ELb1ELb0EN3c104HalfEfEEv13SSMParamsBase)
        .other          _Z25selective_scan_fwd_kernelI32Selective_Scan_fwd_kernel_traitsILi32ELi8ELi1ELb1ELb1ELb1ELb0EN3c104HalfEfEEv13SSMParamsBase,@"STO_CUDA_ENTRY STV_DEFAULT"
_Z25selective_scan_fwd_kernelI32Selective_Scan_fwd_kernel_traitsILi32ELi8ELi1ELb1ELb1ELb1ELb0EN3c104HalfEfEEv13SSMParamsBase:
.text._Z25selective_scan_fwd_kernelI32Selective_Scan_fwd_kernel_traitsILi32ELi8ELi1ELb1ELb1ELb1ELb0EN3c104HalfEfEEv13SSMParamsBase:
        /* <DEDUP_REMOVED lines=50> */
[----:B------:R-:W3:Y:S01]  /*0320*/  LDC.64 R10, c[0x0][0x448] ;  /* 0x00011200ff0a7b82 */ /* 0x000ee20000000a00 */
[----:B0-----:R-:W-:Y:S01]  /*0330*/  ISETP.GE.AND P0, PT, R25, 0x1, PT ;  /* 0x000000011900780c */ /* 0x001fe20003f06270 */
[----:B------:R-:W-:Y:S02]  /*0340*/  UIMAD.WIDE.U32 UR4, UR20, UR8, URZ ;  /* 0x00000008140472a5 */ /* 0x000fe4000f8e00ff */
[----:B------:R-:W-:Y:S02]  /*0350*/  UIMAD.WIDE.U32 UR6, UR20, UR12, URZ ;  /* 0x0000000c140672a5 */ /* 0x000fe4000f8e00ff */
[----:B------:R-:W-:-:S02]  /*0360*/  UIMAD UR9, UR20, UR9, UR5 ;  /* 0x00000009140972a4 */ /* 0x000fc4000f8e0205 */
[----:B------:R-:W-:Y:S01]  /*0370*/  UIMAD UR8, UR20, UR13, UR7 ;  /* 0x0000000d140872a4 */ /* 0x000fe2000f8e0207 */
[----:B------:R-:W-:Y:S02]  /*0380*/  MOV R2, UR4 ;  /* 0x0000000400027c02 */ /* 0x000fe40008000f00 */
[----:B------:R-:W-:Y:S01]  /*0390*/  MOV R3, UR5 ;  /* 0x0000000500037c02 */ /* 0x000fe20008000f00 */
[----:B------:R-:W-:Y:S01]  /*03a0*/  UIMAD.WIDE.U32 UR4, UR20, UR16, URZ ;  /* 0x00000010140472a5 */ /* 0x000fe2000f8e00ff */
[----:B------:R-:W-:Y:S02]  /*03b0*/  MOV R5, UR7 ;  /* 0x0000000700057c02 */ /* 0x000fe40008000f00 */
[----:B------:R-:W-:Y:S02]  /*03c0*/  MOV R4, UR6 ;  /* 0x0000000600047c02 */ /* 0x000fe40008000f00 */
[----:B------:R-:W-:Y:S02]  /*03d0*/  MOV R3, UR9 ;  /* 0x0000000900037c02 */ /* 0x000fe40008000f00 */
[----:B------:R-:W-:Y:S01]  /*03e0*/  MOV R5, UR8 ;  /* 0x0000000800057c02 */ /* 0x000fe20008000f00 */
[----:B-12---:R-:W-:Y:S06]  /*03f0*/  @!P0 EXIT ;  /* 0x000000000000894d */ /* 0x006fec0003800000 */
[----:B------:R-:W0:Y:S01]  /*0400*/  LDC.64 R14, c[0x0][0x428] ;  /* 0x00010a00ff0e7b82 */ /* 0x000e220000000a00 */
[----:B------:R-:W1:Y:S01]  /*0410*/  LDCU.64 UR6, c[0x0][0x3d0] ;  /* 0x00007a00ff0677ac */ /* 0x000e620008000a00 */
[C---:B------:R-:W-:Y:S01]  /*0420*/  IMAD.WIDE.U32 R2, R0.reuse, UR10, R2 ;  /* 0x0000000a00027c25 */ /* 0x040fe2000f8e0002 */
[----:B------:R-:W-:Y:S01]  /*0430*/  SHF.R.S32.HI R9, RZ, 0x1f, R8 ;  /* 0x0000001fff097819 */ /* 0x000fe20000011408 */
[----:B------:R-:W2:Y:S01]  /*0440*/  S2R R28, SR_TID.X ;  /* 0x00000000001c7919 */ /* 0x000ea20000002100 */
[----:B------:R-:W-:Y:S01]  /*0450*/  UIMAD UR5, UR20, UR17, UR5 ;  /* 0x00000011140572a4 */ /* 0x000fe2000f8e0205 */
[----:B------:R-:W-:Y:S01]  /*0460*/  IMAD R35, R0, UR11, R3 ;  /* 0x0000000b00237c24 */ /* 0x000fe2000f8e0203 */
[----:B------:R-:W-:Y:S01]  /*0470*/  LEA R38, P0, R2, R38, 0x1 ;  /* 0x0000002602267211 */ /* 0x000fe200078008ff */
[----:B------:R-:W4:Y:S01]  /*0480*/  LDC.64 R20, c[0x0][0x3e8] ;  /* 0x0000fa00ff147b82 */ /* 0x000f220000000a00 */
[----:B------:R-:W-:Y:S01]  /*0490*/  IMAD R3, R9, R12, RZ ;  /* 0x0000000c09037224 */ /* 0x000fe200078e02ff */
[----:B------:R-:W0:Y:S01]  /*04a0*/  LDCU.U8 UR9, c[0x0][0x39e] ;  /* 0x000073c0ff0977ac */ /* 0x000e220008000000 */
[----:B------:R-:W-:Y:S01]  /*04b0*/  IMAD.WIDE.U32 R4, R0, UR14, R4 ;  /* 0x0000000e00047c25 */ /* 0x000fe2000f8e0004 */
[----:B------:R-:W-:-:S03]  /*04c0*/  LEA.HI.X R35, R2, R39, R35, 0x1, P0 ;  /* 0x0000002702237211 */ /* 0x000fc600000f0c23 */
[----:B------:R-:W-:Y:S01]  /*04d0*/  IMAD R31, R8, R13, R3 ;  /* 0x0000000d081f7224 */ /* 0x000fe200078e0203 */
[----:B------:R-:W2:Y:S01]  /*04e0*/  LDC.64 R42, c[0x0][0x3a0] ;  /* 0x0000e800ff2a7b82 */ /* 0x000ea20000000a00 */
[----:B------:R-:W-:Y:S01]  /*04f0*/  IMAD R33, R0, UR15, R5 ;  /* 0x0000000f00217c24 */ /* 0x000fe2000f8e0205 */
[----:B------:R-:W-:Y:S01]  /*0500*/  LEA R36, P0, R4, R36, 0x1 ;  /* 0x0000002404247211 */ /* 0x000fe200078008ff */
[----:B------:R-:W-:Y:S01]  /*0510*/  IMAD.WIDE.U32 R2, R8, R12, UR4 ;  /* 0x0000000408027e25 */ /* 0x000fe2000f8e000c */
[----:B-1----:R-:W-:Y:S02]  /*0520*/  UIMAD.WIDE.U32 UR4, UR20, UR6, URZ ;  /* 0x00000006140472a5 */ /* 0x002fe4000f8e00ff */
[----:B------:R-:W-:Y:S01]  /*0530*/  LEA.HI.X R33, R4, R37, R33, 0x1, P0 ;  /* 0x0000002504217211 */ /* 0x000fe200000f0c21 */
[----:B------:R-:W1:Y:S01]  /*0540*/  LDCU UR6, c[0x0][0x38c] ;  /* 0x00007180ff0677ac */ /* 0x000e620008000800 */
[----:B------:R-:W1:Y:S01]  /*0550*/  LDC.64 R22, c[0x0][0x450] ;  /* 0x00011400ff167b82 */ /* 0x000e620000000a00 */
[----:B0-----:R-:W-:Y:S01]  /*0560*/  IMAD.WIDE.U32 R6, R0, R14, RZ ;  /* 0x0000000e00067225 */ /* 0x001fe200078e00ff */
[----:B---3--:R-:W-:Y:S01]  /*0570*/  LEA R34, P1, R2, R10, 0x1 ;  /* 0x0000000a02227211 */ /* 0x008fe200078208ff */
[----:B------:R-:W-:Y:S01]  /*0580*/  UIMAD UR5, UR20, UR7, UR5 ;  /* 0x00000007140572a4 */ /* 0x000fe2000f8e0205 */
[----:B------:R-:W-:Y:S01]  /*0590*/  IADD3 R31, PT, PT, R3, R31, RZ ;  /* 0x0000001f031f7210 */ /* 0x000fe20007ffe0ff */
[----:B------:R-:W-:-:S03]  /*05a0*/  IMAD R7, R0, R15, R7 ;  /* 0x0000000f00077224 */ /* 0x000fc600078e0207 */
[----:B------:R-:W0:Y:S01]  /*05b0*/  LDC R13, c[0x0][0x384] ;  /* 0x0000e100ff0d7b82 */ /* 0x000e220000000800 */
[-C--:B----4-:R-:W-:Y:S01]  /*05c0*/  IMAD R9, R9, R20.reuse, RZ ;  /* 0x0000001409097224 */ /* 0x090fe200078e02ff */
[----:B------:R-:W-:Y:S01]  /*05d0*/  LEA.HI.X R31, R2, R11, R31, 0x1, P1 ;  /* 0x0000000b021f7211 */ /* 0x000fe200008f0c1f */
[----:B------:R-:W-:-:S04]  /*05e0*/  IMAD.WIDE.U32 R2, R8, R20, UR4 ;  /* 0x0000000408027e25 */ /* 0x000fc8000f8e0014 */
[----:B------:R-:W-:Y:S01]  /*05f0*/  IMAD R9, R8, R21, R9 ;  /* 0x0000001508097224 */ /* 0x000fe200078e0209 */
[----:B------:R-:W3:Y:S01]  /*0600*/  LDC.64 R44, c[0x0][0x440] ;  /* 0x00011000ff2c7b82 */ /* 0x000ee20000000a00 */
[C---:B--2---:R-:W-:Y:S01]  /*0610*/  IMAD.WIDE.U32 R26, R0.reuse, R42, RZ ;  /* 0x0000002a001a7225 */ /* 0x044fe200078e00ff */
[----:B-1----:R-:W-:Y:S02]  /*0620*/  UISETP.LT.AND UP0, UPT, UR6, 0x1, UPT ;  /* 0x000000010600788c */ /* 0x002fe4000bf01270 */
[----:B------:R-:W-:Y:S01]  /*0630*/  IADD3 R9, PT, PT, R3, R9, RZ ;  /* 0x0000000903097210 */ /* 0x000fe20007ffe0ff */
[----:B------:R-:W-:Y:S01]  /*0640*/  IMAD R3, R0, R43, R27 ;  /* 0x0000002b00037224 */ /* 0x000fe200078e021b */
[----:B------:R-:W-:Y:S02]  /*0650*/  USEL UR4, UR6, 0x1, !UP0 ;  /* 0x0000000106047887 */ /* 0x000fe4000c000000 */
[----:B------:R-:W1:Y:S01]  /*0660*/  LDC.64 R40, c[0x0][0x420] ;  /* 0x00010800ff287b82 */ /* 0x000e620000000a00 */
[----:B------:R-:W-:-:S07]  /*0670*/  LEA R32, P0, R2, R22, 0x1 ;  /* 0x0000001602207211 */ /* 0x000fce00078008ff */
[----:B------:R-:W2:Y:S01]  /*0680*/  LDC.64 R14, c[0x0][0x3a8] ;  /* 0x0000ea00ff0e7b82 */ /* 0x000ea20000000a00 */
[----:B0-----:R-:W-:-:S04]  /*0690*/  IMAD R8, R13, UR20, R0 ;  /* 0x000000140d087c24 */ /* 0x001fc8000f8e0200 */
[----:B------:R-:W-:Y:S01]  /*06a0*/  IMAD R0, R8, R25, RZ ;  /* 0x0000001908007224 */ /* 0x000fe200078e02ff */
[----:B------:R-:W-:Y:S02]  /*06b0*/  MOV R25, RZ ;  /* 0x000000ff00197202 */ /* 0x000fe40000000f00 */
[----:B------:R-:W0:Y:S01]  /*06c0*/  LDC.64 R4, c[0x0][0x478] ;  /* 0x00011e00ff047b82 */ /* 0x000e220000000a00 */
[----:B---3--:R-:W-:Y:S01]  /*06d0*/  LEA R27, P1, R26, R44, 0x2 ;  /* 0x0000002c1a1b7211 */ /* 0x008fe200078210ff */
[----:B------:R-:W-:Y:S01]  /*06e0*/  IMAD R0, R0, UR6, RZ ;  /* 0x0000000600007c24 */ /* 0x000fe2000f8e02ff */
[----:B------:R-:W-:Y:S02]  /*06f0*/  UIADD3 UR6, UPT, UPT, -UR4, URZ, URZ ;  /* 0x000000ff04067290 */ /* 0x000fe4000fffe1ff */
[----:B------:R-:W-:-:S03]  /*0700*/  LEA.HI.X R26, R26, R45, R3, 0x2, P1 ;  /* 0x0000002d1a1a7211 */ /* 0x000fc600008f1403 */
[----:B------:R-:W3:Y:S01]  /*0710*/  LDC.64 R18, c[0x0][0x3c0] ;  /* 0x0000f000ff127b82 */ /* 0x000ee20000000a00 */
[----:B-1----:R-:W-:Y:S01]  /*0720*/  IMAD.WIDE.U32 R12, R40, UR20, R6 ;  /* 0x00000014280c7c25 */ /* 0x002fe2000f8e0006 */
[----:B------:R-:W-:-:S03]  /*0730*/  LEA.HI.X R6, R2, R23, R9, 0x1, P0 ;  /* 0x0000001702067211 */ /* 0x000fc600000f0c09 */
[----:B------:R-:W-:-:S03]  /*0740*/  IMAD R24, R41, UR20, R13 ;  /* 0x0000001429187c24 */ /* 0x000fc6000f8e020d */
[----:B------:R-:W1:Y:S01]  /*0750*/  LDC.64 R16, c[0x0][0x3e0] ;  /* 0x0000f800ff107b82 */ /* 0x000e620000000a00 */
[----:B--2---:R-:W-:Y:S02]  /*0760*/  SHF.L.U64.HI R37, R14, 0x2, R15 ;  /* 0x000000020e257819 */ /* 0x004fe4000001020f */
[----:B------:R-:W-:Y:S01]  /*0770*/  MOV R15, R6 ;  /* 0x00000006000f7202 */ /* 0x000fe20000000f00 */
[----:B0-----:R-:W-:Y:S01]  /*0780*/  IMAD.WIDE.U32 R2, R28, 0x10, R4 ;  /* 0x000000101c027825 */ /* 0x001fe200078e0004 */
[----:B---3--:R-:W-:Y:S02]  /*0790*/  SHF.L.U64.HI R19, R18, 0x1, R19 ;  /* 0x0000000112137819 */ /* 0x008fe40000010213 */
[----:B-1----:R-:W-:-:S07]  /*07a0*/  SHF.L.U64.HI R17, R16, 0x1, R17 ;  /* 0x0000000110117819 */ /* 0x002fce0000010211 */
.L_x_4732:
        /* <DEDUP_REMOVED lines=9> */
[----:B--2---:R-:W-:Y:S05]  /*0840*/  BRA.U UP0, `(.L_x_4710) ;  /* 0x0000000100847547 */ /* 0x004fea000b800000 */
[--C-:B-----5:R-:W-:Y:S02]  /*0850*/  HADD2.F32 R20, -RZ, R4.reuse.H0_H0 ;  /* 0x20000004ff147230 */ /* 0x120fe40000004100 */
[----:B------:R-:W-:Y:S02]  /*0860*/  HADD2.F32 R21, -RZ, R4.H1_H1 ;  /* 0x30000004ff157230 */ /* 0x000fe40000004100 */
[--C-:B------:R-:W-:Y:S02]  /*0870*/  HADD2.F32 R52, -RZ, R6.reuse.H0_H0 ;  /* 0x20000006ff347230 */ /* 0x100fe40000004100 */
[----:B------:R-:W-:Y:S02]  /*0880*/  HADD2.F32 R51, -RZ, R6.H1_H1 ;  /* 0x30000006ff337230 */ /* 0x000fe40000004100 */
[----:B------:R-:W-:Y:S02]  /*0890*/  HADD2.F32 R4, -RZ, R8.H0_H0 ;  /* 0x20000008ff047230 */ /* 0x000fe40000004100 */
[----:B------:R-:W-:-:S02]  /*08a0*/  HADD2.F32 R22, -RZ, R10.H0_H0 ;  /* 0x2000000aff167230 */ /* 0x000fc40000004100 */
[----:B------:R-:W-:Y:S02]  /*08b0*/  HADD2.F32 R8, -RZ, R8.H1_H1 ;  /* 0x30000008ff087230 */ /* 0x000fe40000004100 */
        /* <DEDUP_REMOVED lines=26> */
.L_x_4710:
        /* <DEDUP_REMOVED lines=52> */
.L_x_4713:
[----:B------:R-:W-:Y:S05]  /*0da0*/  BSYNC.RECONVERGENT B0 ;  /* 0x0000000000007941 */ /* 0x000fea0003800200 */
.L_x_4712:
        /* <DEDUP_REMOVED lines=37> */
.L_x_4715:
[----:B------:R-:W-:Y:S05]  /*1000*/  BSYNC.RECONVERGENT B0 ;  /* 0x0000000000007941 */ /* 0x000fea0003800200 */
.L_x_4714:
        /* <DEDUP_REMOVED lines=39> */
.L_x_4717:
[----:B------:R-:W-:Y:S05]  /*1280*/  BSYNC.RECONVERGENT B0 ;  /* 0x0000000000007941 */ /* 0x000fea0003800200 */
.L_x_4716:
        /* <DEDUP_REMOVED lines=32> */
.L_x_4719:
[----:B------:R-:W-:Y:S05]  /*1490*/  BSYNC.RECONVERGENT B0 ;  /* 0x0000000000007941 */ /* 0x000fea0003800200 */
.L_x_4718:
        /* <DEDUP_REMOVED lines=32> */
.L_x_4721:
[----:B------:R-:W-:Y:S05]  /*16a0*/  BSYNC.RECONVERGENT B0 ;  /* 0x0000000000007941 */ /* 0x000fea0003800200 */
.L_x_4720:
        /* <DEDUP_REMOVED lines=32> */
.L_x_4723:
[----:B------:R-:W-:Y:S05]  /*18b0*/  BSYNC.RECONVERGENT B0 ;  /* 0x0000000000007941 */ /* 0x000fea0003800200 */
.L_x_4722:
        /* <DEDUP_REMOVED lines=32> */
.L_x_4725:
[----:B------:R-:W-:Y:S05]  /*1ac0*/  BSYNC.RECONVERGENT B0 ;  /* 0x0000000000007941 */ /* 0x000fea0003800200 */
.L_x_4724:
        /* <DEDUP_REMOVED lines=32> */
.L_x_4727:
[----:B------:R-:W-:Y:S05]  /*1cd0*/  BSYNC.RECONVERGENT B0 ;  /* 0x0000000000007941 */ /* 0x000fea0003800200 */
.L_x_4726:
        /* <DEDUP_REMOVED lines=8> */
.L_x_4711:
        /* <DEDUP_REMOVED lines=18> */
[----:B------:R-:W-:Y:S02]  /*1e80*/  MOV R6, R32 ;  /* 0x0000002000067202 */ /* 0x000fe40000000f00 */
[----:B------:R-:W2:Y:S01]  /*1e90*/  LDC.64 R20, c[0x0][0x480] ;  /* 0x00012000ff147b82 */ /* 0x000ea20000000a00 */
[----:B------:R-:W-:Y:S01]  /*1ea0*/  MOV R7, R15 ;  /* 0x0000000f00077202 */ /* 0x000fe20000000f00 */
[----:B------:R-:W-:Y:S01]  /*1eb0*/  IMAD.WIDE.U32 R4, R28, 0x10, R4 ;  /* 0x000000101c047825 */ /* 0x000fe200078e0004 */
[----:B------:R-:W-:-:S02]  /*1ec0*/  ISETP.NE.AND P0, PT, R25, RZ, PT ;  /* 0x000000ff1900720c */ /* 0x000fc40003f05270 */
[----:B------:R-:W-:Y:S01]  /*1ed0*/  MOV R67, R27 ;  /* 0x0000001b00437202 */ /* 0x000fe20000000f00 */
[C---:B------:R-:W-:Y:S01]  /*1ee0*/  IMAD.WIDE.U32 R6, R28.reuse, 0x10, R6 ;  /* 0x000000101c067825 */ /* 0x040fe200078e0006 */
[----:B------:R-:W-:Y:S02]  /*1ef0*/  MOV R63, R4 ;  /* 0x00000004003f7202 */ /* 0x000fe40000000f00 */
[----:B------:R-:W-:Y:S02]  /*1f00*/  MOV R64, R5 ;  /* 0x0000000500407202 */ /* 0x000fe40000000f00 */
[----:B------:R-:W-:Y:S02]  /*1f10*/  ISETP.EQ.AND P0, PT, R28, RZ, P0 ;  /* 0x000000ff1c00720c */ /* 0x000fe40000702270 */
[----:B------:R-:W-:Y:S02]  /*1f20*/  MOV R65, R6 ;  /* 0x0000000600417202 */ /* 0x000fe40000000f00 */
[----:B------:R-:W-:Y:S01]  /*1f30*/  MOV R68, R7 ;  /* 0x0000000700447202 */ /* 0x000fe20000000f00 */
[----:B0-----:R-:W-:Y:S01]  /*1f40*/  ULEA UR4, UR5, UR4, 0x18 ;  /* 0x0000000405047291 */ /* 0x001fe2000f8ec0ff */
[----:B------:R-:W-:-:S02]  /*1f50*/  MOV R66, R26 ;  /* 0x0000001a00427202 */ /* 0x000fc40000000f00 */
[----:B------:R-:W-:Y:S01]  /*1f60*/  UMOV UR5, UR6 ;  /* 0x0000000600057c82 */ /* 0x000fe20008000000 */
[----:B------:R-:W-:-:S12]  /*1f70*/  UIADD3 UR4, UPT, UPT, UR4, 0x440, URZ ;  /* 0x0000044004047890 */ /* 0x000fd8000fffe0ff */
.L_x_4731:
[----:B------:R-:W-:Y:S02]  /*1f80*/  MOV R22, R67 ;  /* 0x0000004300167202 */ /* 0x000fe40000000f00 */
[----:B------:R-:W-:-:S05]  /*1f90*/  MOV R23, R66 ;  /* 0x0000004200177202 */ /* 0x000fca0000000f00 */
[----:B------:R-:W3:Y:S01]  /*1fa0*/  LDG.E R22, desc[UR18][R22.64] ;  /* 0x0000001216167981 */ /* 0x000ee2000c1e1900 */
[----:B------:R-:W-:Y:S02]  /*1fb0*/  MOV R8, R63 ;  /* 0x0000003f00087202 */ /* 0x000fe40000000f00 */
[----:B------:R-:W-:-:S06]  /*1fc0*/  MOV R9, R64 ;  /* 0x0000004000097202 */ /* 0x000fcc0000000f00 */
[----:B0-----:R-:W4:Y:S01]  /*1fd0*/  LDG.E.128 R8, desc[UR18][R8.64] ;  /* 0x0000001208087981 */ /* 0x001f22000c1e1d00 */
[----:B------:R-:W-:Y:S02]  /*1fe0*/  MOV R4, R65 ;  /* 0x0000004100047202 */ /* 0x000fe40000000f00 */
[----:B------:R-:W-:-:S06]  /*1ff0*/  MOV R5, R68 ;  /* 0x0000004400057202 */ /* 0x000fcc0000000f00 */
[----:B------:R-:W5:Y:S01]  /*2000*/  LDG.E.128 R4, desc[UR18][R4.64] ;  /* 0x0000001204047981 */ /* 0x000f62000c1e1d00 */
[C---:B-1----:R-:W-:Y:S01]  /*2010*/  ISETP.GE.AND P1, PT, R71.reuse, 0x1, PT ;  /* 0x000000014700780c */ /* 0x042fe20003f26270 */
[----:B------:R-:W0:Y:S01]  /*2020*/  S2UR UR8, SR_CgaCtaId ;  /* 0x00000000000879c3 */ /* 0x000e220000008800 */
[----:B------:R-:W-:Y:S01]  /*2030*/  UMOV UR7, 0x400 ;  /* 0x0000040000077882 */ /* 0x000fe20000000000 */
[----:B------:R-:W-:Y:S01]  /*2040*/  ISETP.NE.AND P2, PT, R71, RZ, PT ;  /* 0x000000ff4700720c */ /* 0x000fe20003f45270 */
[----:B------:R-:W-:Y:S01]  /*2050*/  BSSY.RECONVERGENT B0, `(.L_x_4729) ;  /* 0x0000077000007945 */ /* 0x000fe20003800200 */
[----:B------:R-:W-:Y:S01]  /*2060*/  ISETP.NE.AND P3, PT, R28, RZ, PT ;  /* 0x000000ff1c00720c */ /* 0x000fe20003f65270 */
[----:B0-----:R-:W-:Y:S01]  /*2070*/  ULEA UR7, UR8, UR7, 0x18 ;  /* 0x0000000708077291 */ /* 0x001fe2000f8ec0ff */
[----:B---3--:R-:W-:-:S04]  /*2080*/  FMUL.FTZ R73, R22, 1.4426950216293334961 ;  /* 0x3fb8aa3b16497820 */ /* 0x008fc80000410000 */
[C---:B------:R-:W-:Y:S01]  /*2090*/  FMUL.FTZ R81, R73.reuse, R44 ;  /* 0x0000002c49517220 */ /* 0x040fe20000410000 */
[C---:B------:R-:W-:Y:S01]  /*20a0*/  FMUL.FTZ R80, R73.reuse, R43 ;  /* 0x0000002b49507220 */ /* 0x040fe20000410000 */
[C---:B------:R-:W-:Y:S01]  /*20b0*/  FMUL.FTZ R76, R73.reuse, R42 ;  /* 0x0000002a494c7220 */ /* 0x040fe20000410000 */
[C---:B------:R-:W-:Y:S01]  /*20c0*/  FMUL.FTZ R78, R73.reuse, R41 ;  /* 0x00000029494e7220 */ /* 0x040fe20000410000 */
[C---:B------:R-:W-:Y:S01]  /*20d0*/  FMUL.FTZ R70, R73.reuse, R40 ;  /* 0x0000002849467220 */ /* 0x040fe20000410000 */
[--C-:B----4-:R-:W-:Y:S01]  /*20e0*/  HADD2.F32 R83, -RZ, R8.reuse.H0_H0 ;  /* 0x20000008ff537230 */ /* 0x110fe20000004100 */
[----:B------:R-:W0:Y:S01]  /*20f0*/  MUFU.EX2 R81, R81 ;  /* 0x0000005100517308 */ /* 0x000e220000000800 */
[----:B------:R-:W-:Y:S02]  /*2100*/  HADD2.F32 R84, -RZ, R8.H1_H1 ;  /* 0x30000008ff547230 */ /* 0x000fe40000004100 */
[----:B------:R-:W-:Y:S01]  /*2110*/  FMUL.FTZ R82, R73, R45 ;  /* 0x0000002d49527220 */ /* 0x000fe20000410000 */
[----:B------:R-:W-:-:S02]  /*2120*/  HADD2.F32 R85, -RZ, R9.H0_H0 ;  /* 0x20000009ff557230 */ /* 0x000fc40000004100 */
[----:B------:R-:W-:Y:S01]  /*2130*/  FMUL.FTZ R83, R83, R62 ;  /* 0x0000003e53537220 */ /* 0x000fe20000410000 */
[----:B------:R-:W-:Y:S01]  /*2140*/  FMUL.FTZ R72, R73, R39 ;  /* 0x0000002749487220 */ /* 0x000fe20000410000 */
[----:B------:R-:W-:Y:S01]  /*2150*/  FMUL.FTZ R84, R84, R61 ;  /* 0x0000003d54547220 */ /* 0x000fe20000410000 */
[----:B------:R-:W-:Y:S01]  /*2160*/  HADD2.F32 R8, -RZ, R9.H1_H1 ;  /* 0x30000009ff087230 */ /* 0x000fe20000004100 */
[----:B------:R-:W1:Y:S01]  /*2170*/  MUFU.EX2 R80, R80 ;  /* 0x0000005000507308 */ /* 0x000e620000000800 */
[----:B------:R-:W-:Y:S01]  /*2180*/  FMUL.FTZ R85, R85, R60 ;  /* 0x0000003c55557220 */ /* 0x000fe20000410000 */
[----:B------:R-:W-:Y:S01]  /*2190*/  FMUL.FTZ R74, R73, R48 ;  /* 0x00000030494a7220 */ /* 0x000fe20000410000 */
[--C-:B------:R-:W-:Y:S02]  /*21a0*/  HADD2.F32 R79, -RZ, R10.reuse.H0_H0 ;  /* 0x2000000aff4f7230 */ /* 0x100fe40000004100 */
[----:B------:R-:W-:Y:S01]  /*21b0*/  FMUL.FTZ R87, R8, R59 ;  /* 0x0000003b08577220 */ /* 0x000fe20000410000 */
[----:B------:R-:W-:-:S02]  /*21c0*/  HADD2.F32 R10, -RZ, R10.H1_H1 ;  /* 0x3000000aff0a7230 */ /* 0x000fc40000004100 */
[--C-:B------:R-:W-:Y:S01]  /*21d0*/  HADD2.F32 R77, -RZ, R11.reuse.H0_H0 ;  /* 0x2000000bff4d7230 */ /* 0x100fe20000004100 */
[----:B------:R-:W3:Y:S01]  /*21e0*/  MUFU.EX2 R76, R76 ;  /* 0x0000004c004c7308 */ /* 0x000ee20000000800 */
[----:B0-----:R-:W-:Y:S01]  /*21f0*/  FFMA.FTZ R9, R83, R81, R84 ;  /* 0x0000005153097223 */ /* 0x001fe20000010054 */
[----:B------:R-:W-:Y:S01]  /*2200*/  FMUL.FTZ R79, R79, R58 ;  /* 0x0000003a4f4f7220 */ /* 0x000fe20000410000 */
[----:B------:R-:W-:Y:S01]  /*2210*/  FMUL.FTZ R73, R10, R57 ;  /* 0x000000390a497220 */ /* 0x000fe20000410000 */
[----:B------:R-:W-:Y:S02]  /*2220*/  HADD2.F32 R8, -RZ, R11.H1_H1 ;  /* 0x3000000bff087230 */ /* 0x000fe40000004100 */
[----:B------:R-:W-:Y:S02]  /*2230*/  FMUL.FTZ R77, R77, R56 ;  /* 0x000000384d4d7220 */ /* 0x000fe40000410000 */
[----:B------:R-:W0:Y:S01]  /*2240*/  MUFU.EX2 R78, R78 ;  /* 0x0000004e004e7308 */ /* 0x000e220000000800 */
[----:B-1----:R-:W-:Y:S01]  /*2250*/  FFMA.FTZ R9, R80, R9, R85 ;  /* 0x0000000950097223 */ /* 0x002fe20000010055 */
[----:B------:R-:W-:-:S06]  /*2260*/  FMUL.FTZ R75, R8, R55 ;  /* 0x00000037084b7220 */ /* 0x000fcc0000410000 */
[----:B------:R-:W1:Y:S01]  /*2270*/  MUFU.EX2 R70, R70 ;  /* 0x0000004600467308 */ /* 0x000e620000000800 */
[----:B---3--:R-:W-:-:S07]  /*2280*/  FFMA.FTZ R9, R76, R9, R87 ;  /* 0x000000094c097223 */ /* 0x008fce0000010057 */
[----:B------:R-:W3:Y:S01]  /*2290*/  MUFU.EX2 R82, R82 ;  /* 0x0000005200527308 */ /* 0x000ee20000000800 */
[----:B0-----:R-:W-:-:S07]  /*22a0*/  FFMA.FTZ R9, R78, R9, R79 ;  /* 0x000000094e097223 */ /* 0x001fce000001004f */
[----:B------:R-:W0:Y:S01]  /*22b0*/  MUFU.EX2 R72, R72 ;  /* 0x0000004800487308 */ /* 0x000e220000000800 */
[----:B-1----:R-:W-:-:S07]  /*22c0*/  FFMA.FTZ R10, R70, R9, R73 ;  /* 0x00000009460a7223 */ /* 0x002fce0000010049 */
[----:B------:R-:W1:Y:S01]  /*22d0*/  MUFU.EX2 R74, R74 ;  /* 0x0000004a004a7308 */ /* 0x000e620000000800 */
[----:B---3--:R-:W-:-:S04]  /*22e0*/  FMUL.FTZ R9, R82, R81 ;  /* 0x0000005152097220 */ /* 0x008fc80000410000 */
[----:B------:R-:W-:Y:S01]  /*22f0*/  FMUL.FTZ R9, R80, R9 ;  /* 0x0000000950097220 */ /* 0x000fe20000410000 */
[----:B0-----:R-:W-:-:S03]  /*2300*/  FFMA.FTZ R10, R72, R10, R77 ;  /* 0x0000000a480a7223 */ /* 0x001fc6000001004d */
[----:B------:R-:W-:-:S04]  /*2310*/  FMUL.FTZ R9, R76, R9 ;  /* 0x000000094c097220 */ /* 0x000fc80000410000 */
[----:B------:R-:W-:Y:S01]  /*2320*/  FMUL.FTZ R9, R78, R9 ;  /* 0x000000094e097220 */ /* 0x000fe20000410000 */
[----:B-1----:R-:W-:-:S03]  /*2330*/  FFMA.FTZ R10, R74, R10, R75 ;  /* 0x0000000a4a0a7223 */ /* 0x002fc6000001004b */
[----:B------:R-:W-:Y:S02]  /*2340*/  FMUL.FTZ R9, R70, R9 ;  /* 0x0000000946097220 */ /* 0x000fe40000410000 */
[----:B------:R-:W0:Y:S02]  /*2350*/  SHFL.UP PT, R11, R10, 0x1, RZ ;  /* 0x042000000a0b7989 */ /* 0x000e2400000e00ff */
        /* <DEDUP_REMOVED lines=32> */
[----:B------:R-:W-:Y:S01]  /*2560*/  @!P1 STS.64 [UR7+0x420], R22 ;  /* 0x00042016ff009988 */ /* 0x000fe20008000a07 */
[----:B------:R-:W-:Y:S01]  /*2570*/  BAR.SYNC.DEFER_BLOCKING 0x0 ;  /* 0x0000000000007b1d */ /* 0x000fe20000010000 */
[----:B------:R-:W-:-:S04]  /*2580*/  ISETP.GE.AND P1, PT, R71, 0x10, PT ;  /* 0x000000104700780c */ /* 0x000fc80003f26270 */
[----:B------:R-:W-:Y:S02]  /*2590*/  FSEL R89, R89, R22, !P1 ;  /* 0x0000001659597208 */ /* 0x000fe40004800000 */
[----:B------:R-:W-:Y:S02]  /*25a0*/  FSEL R86, R86, R23, !P1 ;  /* 0x0000001756567208 */ /* 0x000fe40004800000 */
[----:B------:R-:W-:Y:S01]  /*25b0*/  ISETP.NE.AND P1, PT, R28, RZ, PT ;  /* 0x000000ff1c00720c */ /* 0x000fe20003f25270 */
[----:B------:R5:W0:Y:S04]  /*25c0*/  SHFL.UP PT, R91, R89, 0x1, RZ ;  /* 0x04200000595b7989 */ /* 0x000a2800000e00ff */
[----:B------:R-:W1:Y:S01]  /*25d0*/  SHFL.UP PT, R88, R86, 0x1, RZ ;  /* 0x0420000056587989 */ /* 0x000e6200000e00ff */
[----:B-----5:R-:W-:-:S03]  /*25e0*/  HADD2.F32 R89, -RZ, R7.H0_H0 ;  /* 0x20000007ff597230 */ /* 0x020fc60000004100 */
[----:B------:R-:W-:Y:S04]  /*25f0*/  @!P2 STS.64 [UR7+0x430], R8 ;  /* 0x00043008ff00a988 */ /* 0x000fe80008000a07 */
[----:B------:R-:W3:Y:S01]  /*2600*/  LDS.64 R10, [UR7+0x420] ;  /* 0x00042007ff0a7984 */ /* 0x000ee20008000a00 */
[----:B------:R-:W-:Y:S01]  /*2610*/  BAR.SYNC.DEFER_BLOCKING 0x0 ;  /* 0x0000000000007b1d */ /* 0x000fe20000010000 */
[----:B0-----:R-:W-:Y:S02]  /*2620*/  @!P2 MOV R91, R8 ;  /* 0x00000008005ba202 */ /* 0x001fe40000000f00 */
[----:B-1----:R-:W-:-:S03]  /*2630*/  @!P2 MOV R88, R9 ;  /* 0x000000090058a202 */ /* 0x002fc60000000f00 */
[----:B------:R-:W0:Y:S01]  /*2640*/  @P3 LDS R93, [UR7+0x434] ;  /* 0x00043407ff5d3984 */ /* 0x000e220008000800 */
[----:B---3--:R-:W-:Y:S01]  /*2650*/  FFMA.FTZ R11, R10, R9, R11 ;  /* 0x000000090a0b7223 */ /* 0x008fe2000001000b */
[----:B0-----:R-:W-:-:S04]  /*2660*/  @P3 FFMA.FTZ R88, R93, R91, R88 ;  /* 0x0000005b5d583223 */ /* 0x001fc80000010058 */
[----:B------:R-:W-:Y:S01]  /*2670*/  FFMA.FTZ R22, R82, R88, R83 ;  /* 0x0000005852167223 */ /* 0x000fe20000010053 */
[----:B------:R-:W-:Y:S02]  /*2680*/  HADD2.F32 R83, -RZ, R4.H1_H1 ;  /* 0x30000004ff537230 */ /* 0x000fe40000004100 */
[----:B------:R-:W-:Y:S02]  /*2690*/  HADD2.F32 R82, -RZ, R5.H1_H1 ;  /* 0x30000005ff527230 */ /* 0x000fe40000004100 */
[----:B------:R-:W-:Y:S01]  /*26a0*/  FFMA.FTZ R23, R81, R22, R84 ;  /* 0x0000001651177223 */ /* 0x000fe20000010054 */
[----:B------:R-:W-:-:S03]  /*26b0*/  HADD2.F32 R84, -RZ, R7.H1_H1 ;  /* 0x30000007ff547230 */ /* 0x000fc60000004100 */
[----:B------:R-:W-:Y:S01]  /*26c0*/  FFMA.FTZ R81, R80, R23, R85 ;  /* 0x0000001750517223 */ /* 0x000fe20000010055 */
[----:B------:R-:W-:Y:S02]  /*26d0*/  HADD2.F32 R80, -RZ, R4.H0_H0 ;  /* 0x20000004ff507230 */ /* 0x000fe40000004100 */
[----:B------:R-:W-:Y:S02]  /*26e0*/  HADD2.F32 R85, -RZ, R5.H0_H0 ;  /* 0x20000005ff557230 */ /* 0x000fe40000004100 */
[----:B------:R-:W-:Y:S01]  /*26f0*/  FFMA.FTZ R76, R76, R81, R87 ;  /* 0x000000514c4c7223 */ /* 0x000fe20000010057 */
[--C-:B------:R-:W-:Y:S02]  /*2700*/  HADD2.F32 R87, -RZ, R6.reuse.H0_H0 ;  /* 0x20000006ff577230 */ /* 0x100fe40000004100 */
[----:B------:R-:W-:Y:S02]  /*2710*/  HADD2.F32 R6, -RZ, R6.H1_H1 ;  /* 0x30000006ff067230 */ /* 0x000fe40000004100 */
        /* <DEDUP_REMOVED lines=10> */
.L_x_4730:
[----:B------:R-:W-:Y:S05]  /*27c0*/  BSYNC.RECONVERGENT B0 ;  /* 0x0000000000007941 */ /* 0x000fea0003800200 */
.L_x_4729:
        /* <DEDUP_REMOVED lines=22> */
.L_x_4728:
        /* <DEDUP_REMOVED lines=16> */
[----:B------:R-:W-:Y:S02]  /*2a30*/  IADD3 R38, P4, PT, R38, 0x200, RZ ;  /* 0x0000020026267810 */ /* 0x000fe40007f9e0ff */
[----:B------:R-:W-:Y:S02]  /*2a40*/  IADD3.X R31, PT, PT, RZ, R31, RZ, P1, !PT ;  /* 0x0000001fff1f7210 */ /* 0x000fe40000ffe4ff */
[----:B------:R-:W-:Y:S02]  /*2a50*/  IADD3.X R15, PT, PT, RZ, R15, RZ, P2, !PT ;  /* 0x0000000fff0f7210 */ /* 0x000fe400017fe4ff */
[----:B------:R-:W-:Y:S02]  /*2a60*/  IADD3.X R33, PT, PT, RZ, R33, RZ, P3, !PT ;  /* 0x00000021ff217210 */ /* 0x000fe40001ffe4ff */
[----:B------:R-:W-:-:S03]  /*2a70*/  IADD3.X R35, PT, PT, RZ, R35, RZ, P4, !PT ;  /* 0x00000023ff237210 */ /* 0x000fc600027fe4ff */
[----:B------:R-:W-:Y:S05]  /*2a80*/  @P0 BRA `(.L_x_4732) ;  /* 0xffffffdc00480947 */ /* 0x000fea000383ffff */
[----:B------:R-:W-:Y:S05]  /*2a90*/  EXIT ;  /* 0x000000000000794d */ /* 0x000fea0003800000 */
.L_x_4733:
        /* <DEDUP_REMOVED lines=14> */
.L_x_5140:


//--------------------- .text._Z25selective_scan_fwd_kernelI32Selective_Scan_fwd_kernel_traitsILi32ELi8ELi1ELb1ELb1ELb1ELb1EN3c104HalfEfEEv13SSMParamsBase --------------------------
	.section	.text._Z25selective_scan_fwd_kernelI32Selective_Scan_fwd_kernel_traitsILi32ELi8ELi1ELb1ELb1ELb1ELb1EN3c104HalfEfEEv13SSMParamsBase,"ax",@progbits
	.align	128
        .global         _Z25selective_scan_fwd_kernelI32Selective_Scan_fwd_kernel_traitsILi32ELi8ELi1ELb1ELb1ELb1ELb1EN3c104HalfEfEEv13SSMParamsBase
        .type           _Z25selective_scan_fwd_kernelI32Selective_Scan_fwd_kernel_traitsILi32ELi8ELi1ELb1ELb1ELb1ELb1EN3c104HalfEfEEv13SSMParamsBase,@function
        .size           _Z25selective_scan_fwd_kernelI32Selective_Scan_fwd_kernel_traitsILi32ELi8ELi1ELb1ELb1ELb1ELb1EN3c104HalfEfEEv13SSMParamsBase,(.L_x_5141 - _Z25selective_scan_fwd_kernelI32Selective_Scan_fwd_kernel_traitsILi32ELi8ELi1ELb1ELb1ELb1ELb1EN3c104HalfEfEEv13SSMParamsBase)
        .other          _Z25selective_scan_fwd_kernelI32Selective_Scan_fwd_kernel_traitsILi32ELi8ELi1ELb1ELb1ELb1ELb1EN3c104HalfEfEEv13SSMParamsBase,@"STO_CUDA_ENTRY STV_DEFAULT"
_Z25selective_scan_fwd_kernelI32Selective_Scan_fwd_kernel_traitsILi32ELi8ELi1ELb1ELb1ELb1ELb1EN3c104HalfEfEEv13SSMParamsBase:
.text._Z25selective_scan_fwd_kernelI32Selective_Scan_fwd_kernel_traitsILi32ELi8ELi1ELb1ELb1ELb1ELb1EN3c104HalfEfEEv13SSMParamsBase:
        /* <DEDUP_REMOVED lines=53> */
[----:B----4-:R-:W-:Y:S02]  /*0350*/  MOV R4, UR6 ;  /* 0x0000000600047c02 */ /* 0x010fe40008000f00 */
[----:B------:R-:W-:Y:S01]  /*0360*/  MOV R5, UR7 ;  /* 0x0000000700057c02 */ /* 0x000fe20008000f00 */
[----:B------:R-:W3:Y:S01]  /*0370*/  LDCU.64 UR6, c[0x0][0x3d0] ;  /* 0x00007a00ff0677ac */ /* 0x000ee20008000a00 */
[----:B------:R-:W-:Y:S02]  /*0380*/  @!P2 IADD3 R8, PT, PT, -R8, RZ, RZ ;  /* 0x000000ff0808a210 */ /* 0x000fe40007ffe1ff */
[----:B------:R-:W-:Y:S02]  /*0390*/  @!P1 LOP3.LUT R8, RZ, R10, RZ, 0x33, !PT ;  /* 0x0000000aff089212 */ /* 0x000fe400078e33ff */
[----:B------:R-:W4:Y:S01]  /*03a0*/  LDC.64 R10, c[0x0][0x460] ;  /* 0x00011800ff0a7b82 */ /* 0x000f220000000a00 */
[----:B------:R-:W-:Y:S01]  /*03b0*/  UIMAD UR9, UR20, UR9, UR5 ;  /* 0x00000009140972a4 */ /* 0x000fe2000f8e0205 */
[----:B------:R-:W-:-:S02]  /*03c0*/  MOV R2, UR4 ;  /* 0x0000000400027c02 */ /* 0x000fc40008000f00 */
[----:B------:R-:W-:Y:S01]  /*03d0*/  MOV R3, UR5 ;  /* 0x0000000500037c02 */ /* 0x000fe20008000f00 */
[----:B------:R-:W-:Y:S01]  /*03e0*/  UIMAD.WIDE.U32 UR4, UR20, UR16, URZ ;  /* 0x00000010140472a5 */ /* 0x000fe2000f8e00ff */
[----:B------:R-:W-:Y:S02]  /*03f0*/  ISETP.GE.AND P0, PT, R29, 0x1, PT ;  /* 0x000000011d00780c */ /* 0x000fe40003f06270 */
[----:B------:R-:W-:Y:S02]  /*0400*/  SHF.R.S32.HI R9, RZ, 0x1f, R8 ;  /* 0x0000001fff097819 */ /* 0x000fe40000011408 */
[----:B------:R-:W-:Y:S02]  /*0410*/  MOV R3, UR9 ;  /* 0x0000000900037c02 */ /* 0x000fe40008000f00 */
[----:B------:R-:W-:Y:S01]  /*0420*/  MOV R5, UR8 ;  /* 0x0000000800057c02 */ /* 0x000fe20008000f00 */
[----:B------:R-:W-:Y:S01]  /*0430*/  UIMAD UR5, UR20, UR17, UR5 ;  /* 0x00000011140572a4 */ /* 0x000fe2000f8e0205 */
[----:B--2---:R-:W-:-:S02]  /*0440*/  IMAD R6, R9, R46, RZ ;  /* 0x0000002e09067224 */ /* 0x004fc400078e02ff */
[----:B------:R-:W-:-:S04]  /*0450*/  IMAD.WIDE.U32 R2, R17, UR10, R2 ;  /* 0x0000000a11027c25 */ /* 0x000fc8000f8e0002 */
[----:B------:R-:W-:-:S04]  /*0460*/  IMAD.WIDE.U32 R4, R17, UR14, R4 ;  /* 0x0000000e11047c25 */ /* 0x000fc8000f8e0004 */
[C---:B------:R-:W-:Y:S02]  /*0470*/  IMAD R47, R8.reuse, R47, R6 ;  /* 0x0000002f082f7224 */ /* 0x040fe400078e0206 */
[----:B------:R-:W-:Y:S01]  /*0480*/  IMAD.WIDE.U32 R6, R8, R46, UR4 ;  /* 0x0000000408067e25 */ /* 0x000fe2000f8e002e */
[----:B---3--:R-:W-:-:S03]  /*0490*/  UIMAD.WIDE.U32 UR4, UR20, UR6, URZ ;  /* 0x00000006140472a5 */ /* 0x008fc6000f8e00ff */
[C---:B------:R-:W-:Y:S02]  /*04a0*/  IMAD R43, R17.reuse, UR11, R3 ;  /* 0x0000000b112b7c24 */ /* 0x040fe4000f8e0203 */
[----:B------:R-:W-:Y:S01]  /*04b0*/  IMAD R45, R17, UR15, R5 ;  /* 0x0000000f112d7c24 */ /* 0x000fe2000f8e0205 */
[----:B01----:R-:W-:Y:S06]  /*04c0*/  @!P0 EXIT ;  /* 0x000000000000894d */ /* 0x003fec0003800000 */
[----:B------:R-:W0:Y:S01]  /*04d0*/  LDC.64 R22, c[0x0][0x428] ;  /* 0x00010a00ff167b82 */ /* 0x000e220000000a00 */
[----:B------:R-:W-:Y:S01]  /*04e0*/  UIMAD UR5, UR20, UR7, UR5 ;  /* 0x00000007140572a4 */ /* 0x000fe2000f8e0205 */
[----:B----4-:R-:W-:Y:S01]  /*04f0*/  LEA R42, P0, R2, R10, 0x1 ;  /* 0x0000000a022a7211 */ /* 0x010fe200078008ff */
[----:B------:R-:W-:Y:S01]  /*0500*/  IMAD R9, R9, R18, RZ ;  /* 0x0000001209097224 */ /* 0x000fe200078e02ff */
[----:B------:R-:W-:Y:S01]  /*0510*/  LEA R44, P1, R4, R12, 0x1 ;  /* 0x0000000c042c7211 */ /* 0x000fe200078208ff */
[----:B------:R-:W1:Y:S01]  /*0520*/  S2R R33, SR_TID.X ;  /* 0x0000000000217919 */ /* 0x000e620000002100 */
[----:B------:R-:W-:Y:S01]  /*0530*/  LEA.HI.X R43, R2, R11, R43, 0x1, P0 ;  /* 0x0000000b022b7211 */ /* 0x000fe200000f0c2b */
[C---:B------:R-:W-:Y:S01]  /*0540*/  IMAD R9, R8.reuse, R19, R9 ;  /* 0x0000001308097224 */ /* 0x040fe200078e0209 */
[----:B------:R-:W2:Y:S01]  /*0550*/  LDC.64 R24, c[0x0][0x418] ;  /* 0x00010600ff187b82 */ /* 0x000ea20000000a00 */
[----:B------:R-:W-:Y:S01]  /*0560*/  IMAD.WIDE.U32 R2, R8, R18, UR4 ;  /* 0x0000000408027e25 */ /* 0x000fe2000f8e0012 */
[----:B------:R-:W-:Y:S01]  /*0570*/  LEA R46, P2, R6, R14, 0x1 ;  /* 0x0000000e062e7211 */ /* 0x000fe200078408ff */
[----:B------:R-:W3:Y:S01]  /*0580*/  LDCU UR4, c[0x0][0x38c] ;  /* 0x00007180ff0477ac */ /* 0x000ee20008000800 */
[----:B------:R-:W-:-:S02]  /*0590*/  IADD3 R47, PT, PT, R7, R47, RZ ;  /* 0x0000002f072f7210 */ /* 0x000fc40007ffe0ff */
[----:B------:R-:W-:Y:S01]  /*05a0*/  LEA.HI.X R45, R4, R13, R45, 0x1, P1 ;  /* 0x0000000d042d7211 */ /* 0x000fe200008f0c2d */
[----:B------:R-:W4:Y:S01]  /*05b0*/  LDCU.U8 UR9, c[0x0][0x39e] ;  /* 0x000073c0ff0977ac */ /* 0x000f220008000000 */
[----:B------:R-:W4:Y:S01]  /*05c0*/  LDC.64 R26, c[0x0][0x438] ;  /* 0x00010e00ff1a7b82 */ /* 0x000f220000000a00 */
[----:B------:R-:W-:Y:S02]  /*05d0*/  LEA.HI.X R47, R6, R15, R47, 0x1, P2 ;  /* 0x0000000f062f7211 */ /* 0x000fe400010f0c2f */
[----:B------:R-:W-:Y:S02]  /*05e0*/  IADD3 R49, PT, PT, R3, R9, RZ ;  /* 0x0000000903317210 */ /* 0x000fe40007ffe0ff */
[----:B------:R-:W-:-:S03]  /*05f0*/  LEA R48, P0, R2, R20, 0x1 ;  /* 0x0000001402307211 */ /* 0x000fc600078008ff */
[----:B------:R-:W1:Y:S01]  /*0600*/  LDC R16, c[0x0][0x384] ;  /* 0x0000e100ff107b82 */ /* 0x000e620000000800 */
[----:B0-----:R-:W-:Y:S01]  /*0610*/  IMAD.WIDE.U32 R4, R17, R22, RZ ;  /* 0x0000001611047225 */ /* 0x001fe200078e00ff */
[----:B------:R-:W-:-:S03]  /*0620*/  LEA.HI.X R49, R2, R21, R49, 0x1, P0 ;  /* 0x0000001502317211 */ /* 0x000fc600000f0c31 */
[C---:B------:R-:W-:Y:S01]  /*0630*/  IMAD R5, R17.reuse, R23, R5 ;  /* 0x0000001711057224 */ /* 0x040fe200078e0205 */
[----:B---3--:R-:W-:Y:S02]  /*0640*/  UISETP.LT.AND UP0, UPT, UR4, 0x1, UPT ;  /* 0x000000010400788c */ /* 0x008fe4000bf01270 */
[----:B------:R-:W0:Y:S01]  /*0650*/  LDC.64 R34, c[0x0][0x3a0] ;  /* 0x0000e800ff227b82 */ /* 0x000e220000000a00 */
[----:B--2---:R-:W-:-:S04]  /*0660*/  IMAD.WIDE.U32 R6, R17, R24, RZ ;  /* 0x0000001811067225 */ /* 0x004fc800078e00ff */
[----:B------:R-:W-:-:S03]  /*0670*/  IMAD R7, R17, R25, R7 ;  /* 0x0000001911077224 */ /* 0x000fc600078e0207 */
[----:B------:R-:W2:Y:S01]  /*0680*/  LDC.64 R50, c[0x0][0x440] ;  /* 0x00011000ff327b82 */ /* 0x000ea20000000a00 */
[----:B----4-:R-:W-:-:S04]  /*0690*/  IMAD.WIDE.U32 R8, R17, R26, RZ ;  /* 0x0000001a11087225 */ /* 0x010fc800078e00ff */
[----:B------:R-:W-:-:S03]  /*06a0*/  IMAD R9, R17, R27, R9 ;  /* 0x0000001b11097224 */ /* 0x000fc600078e0209 */
[----:B------:R-:W3:Y:S01]  /*06b0*/  LDC.64 R38, c[0x0][0x430] ;  /* 0x00010c00ff267b82 */ /* 0x000ee20000000a00 */
[----:B-1----:R-:W-:-:S04]  /*06c0*/  IMAD R2, R16, UR20, R17 ;  /* 0x0000001410027c24 */ /* 0x002fc8000f8e0211 */
[----:B------:R-:W-:-:S03]  /*06d0*/  IMAD R40, R2, R29, RZ ;  /* 0x0000001d02287224 */ /* 0x000fc600078e02ff */
[----:B------:R-:W1:Y:S01]  /*06e0*/  LDC.64 R30, c[0x0][0x420] ;  /* 0x00010800ff1e7b82 */ /* 0x000e620000000a00 */
[----:B0-----:R-:W-:-:S04]  /*06f0*/  IMAD.WIDE.U32 R2, R17, R34, RZ ;  /* 0x0000002211027225 */ /* 0x001fc800078e00ff */
[----:B------:R-:W-:Y:S02]  /*0700*/  IMAD R35, R17, R35, R3 ;  /* 0x0000002311237224 */ /* 0x000fe400078e0203 */
[----:B------:R-:W-:Y:S01]  /*0710*/  IMAD R40, R40, UR4, RZ ;  /* 0x0000000428287c24 */ /* 0x000fe2000f8e02ff */
[----:B------:R-:W0:Y:S01]  /*0720*/  LDC.64 R36, c[0x0][0x410] ;  /* 0x00010400ff247b82 */ /* 0x000e220000000a00 */
[----:B--2---:R-:W-:Y:S01]  /*0730*/  LEA R34, P0, R2, R50, 0x2 ;  /* 0x0000003202227211 */ /* 0x004fe200078010ff */
[----:B------:R-:W-:-:S03]  /*0740*/  USEL UR4, UR4, 0x1, !UP0 ;  /* 0x0000000104047887 */ /* 0x000fc6000c000000 */
[----:B------:R-:W-:Y:S01]  /*0750*/  LEA.HI.X R35, R2, R51, R35, 0x2, P0 ;  /* 0x0000003302237211 */ /* 0x000fe200000f1423 */
[----:B------:R-:W-:Y:S02]  /*0760*/  UIADD3 UR6, UPT, UPT, -UR4, URZ, URZ ;  /* 0x000000ff04067290 */ /* 0x000fe4000fffe1ff */
[----:B------:R-:W2:Y:S01]  /*0770*/  LDC.64 R14, c[0x0][0x478] ;  /* 0x00011e00ff0e7b82 */ /* 0x000ea20000000a00 */
[----:B---3--:R-:W-:-:S04]  /*0780*/  IMAD.WIDE.U32 R16, R38, UR20, R8 ;  /* 0x0000001426107c25 */ /* 0x008fc8000f8e0008 */
[----:B------:R-:W-:Y:S01]  /*0790*/  IMAD R38, R39, UR20, R17 ;  /* 0x0000001427267c24 */ /* 0x000fe2000f8e0211 */
[----:B------:R-:W-:Y:S02]  /*07a0*/  MOV R39, RZ ;  /* 0x000000ff00277202 */ /* 0x000fe40000000f00 */
[----:B------:R-:W3:Y:S01]  /*07b0*/  LDC.64 R12, c[0x0][0x488] ;  /* 0x00012200ff0c7b82 */ /* 0x000ee20000000a00 */
[----:B-1----:R-:W-:-:S07]  /*07c0*/  IMAD.WIDE.U32 R20, R30, UR20, R4 ;  /* 0x000000141e147c25 */ /* 0x002fce000f8e0004 */
[----:B------:R-:W1:Y:S01]  /*07d0*/  LDC.64 R10, c[0x0][0x490] ;  /* 0x00012400ff0a7b82 */ /* 0x000e620000000a00 */
[----:B0-----:R-:W-:-:S04]  /*07e0*/  IMAD.WIDE.U32 R18, R36, UR20, R6 ;  /* 0x0000001424127c25 */ /* 0x001fc8000f8e0006 */
[----:B------:R-:W-:Y:S02]  /*07f0*/  IMAD R36, R31, UR20, R21 ;  /* 0x000000141f247c24 */ /* 0x000fe4000f8e0215 */
[----:B------:R-:W-:Y:S01]  /*0800*/  IMAD R37, R37, UR20, R19 ;  /* 0x0000001425257c24 */ /* 0x000fe2000f8e0213 */
[----:B------:R-:W0:Y:S01]  /*0810*/  LDC.64 R26, c[0x0][0x3c0] ;  /* 0x0000f000ff1a7b82 */ /* 0x000e220000000a00 */
[----:B--2---:R-:W-:-:S07]  /*0820*/  IMAD.WIDE.U32 R14, R33, 0x10, R14 ;  /* 0x00000010210e7825 */ /* 0x004fce00078e000e */
[----:B------:R-:W2:Y:S01]  /*0830*/  LDC.64 R24, c[0x0][0x3e0] ;  /* 0x0000f800ff187b82 */ /* 0x000ea20000000a00 */
[----:B---3--:R-:W-:-:S07]  /*0840*/  IMAD.WIDE.U32 R12, R33, 0x10, R12 ;  /* 0x00000010210c7825 */ /* 0x008fce00078e000c */
[----:B------:R-:W3:Y:S01]  /*0850*/  LDC.64 R22, c[0x0][0x3a8] ;  /* 0x0000ea00ff167b82 */ /* 0x000ee20000000a00 */
[----:B-1----:R-:W-:Y:S01]  /*0860*/  IMAD.WIDE.U32 R2, R33, 0x10, R10 ;  /* 0x0000001021027825 */ /* 0x002fe200078e000a */
[----:B0-----:R-:W-:Y:S02]  /*0870*/  SHF.L.U64.HI R27, R26, 0x1, R27 ;  /* 0x000000011a1b7819 */ /* 0x001fe4000001021b */
[----:B--2---:R-:W-:Y:S02]  /*0880*/  SHF.L.U64.HI R25, R24, 0x1, R25 ;  /* 0x0000000118197819 */ /* 0x004fe40000010219 */
[----:B---3--:R-:W-:-:S07]  /*0890*/  SHF.L.U64.HI R23, R22, 0x2, R23 ;  /* 0x0000000216177819 */ /* 0x008fce0000010217 */
.L_x_4756:
[----:B------:R-:W-:Y:S01]  /*08a0*/  BAR.SYNC.DEFER_BLOCKING 0x0 ;  /* 0x0000000000007b1d */ /* 0x000fe20000010000 */
[----:B0-----:R-:W-:-:S04]  /*08b0*/  IMAD.WIDE.U32 R4, R33, 0x10, R42 ;  /* 0x0000001021047825 */ /* 0x001fc800078e002a */
        /* <DEDUP_REMOVED lines=11> */
[--C-:B------:R-:W-:Y:S02]  /*0970*/  HADD2.F32 R5, -RZ, R8.reuse.H0_H0 ;  /* 0x20000008ff057230 */ /* 0x100fe40000004100 */
[--C-:B------:R-:W-:Y:S01]  /*0980*/  FADD.FTZ R54, R7, R32.reuse ;  /* 0x0000002007367221 */ /* 0x100fe20000010000 */
[----:B------:R-:W-:Y:S02]  /*0990*/  HADD2.F32 R53, -RZ, R8.H1_H1 ;  /* 0x30000008ff357230 */ /* 0x000fe40000004100 */
[--C-:B------:R-:W-:Y:S01]  /*09a0*/  FADD.FTZ R58, R31, R32.reuse ;  /* 0x000000201f3a7221 */ /* 0x100fe20000010000 */
        /* <DEDUP_REMOVED lines=23> */
.L_x_4734:
        /* <DEDUP_REMOVED lines=52> */
.L_x_4737:
[----:B------:R-:W-:Y:S05]  /*0e60*/  BSYNC.RECONVERGENT B0 ;  /* 0x0000000000007941 */ /* 0x000fea0003800200 */
.L_x_4736:
[----:B------:R-:W-:Y:S01]  /*0e70*/  HADD2.F32 R11, -RZ, R11.H1_H1 ;  /* 0x3000000bff0b7230 */ /* 0x000fe20000004100 */
[----:B------:R-:W-:Y:S01]  /*0e80*/  BSSY.RECONVERGENT B0, `(.L_x_4738) ;  /* 0x0000024000007945 */ /* 0x000fe20003800200 */
[--C-:B------:R-:W-:Y:S01]  /*0e90*/  HADD2.F32 R41, -RZ, R4.reuse.H0_H0 ;  /* 0x20000004ff297230 */ /* 0x100fe20000004100 */
[----:B------:R-:W-:Y:S01]  /*0ea0*/  FSETP.GTU.FTZ.AND P4, PT, R58, 20, PT ;  /* 0x41a000003a00780b */ /* 0x000fe20003f9c000 */
[----:B------:R-:W-:Y:S02]  /*0eb0*/  HADD2.F32 R4, -RZ, R4.H1_H1 ;  /* 0x30000004ff047230 */ /* 0x000fe40000004100 */
        /* <DEDUP_REMOVED lines=32> */
.L_x_4739:
[----:B------:R-:W-:Y:S05]  /*10c0*/  BSYNC.RECONVERGENT B0 ;  /* 0x0000000000007941 */ /* 0x000fea0003800200 */
.L_x_4738:
[----:B------:R-:W-:Y:S01]  /*10d0*/  BSSY.RECONVERGENT B0, `(.L_x_4740) ;  /* 0x0000027000007945 */ /* 0x000fe20003800200 */
[--C-:B------:R-:W-:Y:S01]  /*10e0*/  HADD2.F32 R59, -RZ, R6.reuse.H0_H0 ;  /* 0x20000006ff3b7230 */ /* 0x100fe20000004100 */
[----:B------:R-:W-:Y:S01]  /*10f0*/  FSETP.GTU.FTZ.AND P5, PT, R61, 20, PT ;  /* 0x41a000003d00780b */ /* 0x000fe20003fbc000 */
[--C-:B------:R-:W-:Y:S02]  /*1100*/  HADD2.F32 R51, -RZ, R5.reuse.H0_H0 ;  /* 0x20000005ff337230 */ /* 0x100fe40000004100 */
[----:B------:R-:W-:Y:S02]  /*1110*/  HADD2.F32 R60, -RZ, R5.H1_H1 ;  /* 0x30000005ff3c7230 */ /* 0x000fe40000004100 */
        /* <DEDUP_REMOVED lines=34> */
.L_x_4741:
[----:B------:R-:W-:Y:S05]  /*1340*/  BSYNC.RECONVERGENT B0 ;  /* 0x0000000000007941 */ /* 0x000fea0003800200 */
.L_x_4740:
        /* <DEDUP_REMOVED lines=32> */
.L_x_4743:
[----:B------:R-:W-:Y:S05]  /*1550*/  BSYNC.RECONVERGENT B0 ;  /* 0x0000000000007941 */ /* 0x000fea0003800200 */
.L_x_4742:
        /* <DEDUP_REMOVED lines=32> */
.L_x_4745:
[----:B------:R-:W-:Y:S05]  /*1760*/  BSYNC.RECONVERGENT B0 ;  /* 0x0000000000007941 */ /* 0x000fea0003800200 */
.L_x_4744:
        /* <DEDUP_REMOVED lines=32> */
.L_x_4747:
[----:B------:R-:W-:Y:S05]  /*1970*/  BSYNC.RECONVERGENT B0 ;  /* 0x0000000000007941 */ /* 0x000fea0003800200 */
.L_x_4746:
        /* <DEDUP_REMOVED lines=32> */
.L_x_4749:
[----:B------:R-:W-:Y:S05]  /*1b80*/  BSYNC.RECONVERGENT B0 ;  /* 0x0000000000007941 */ /* 0x000fea0003800200 */
.L_x_4748:
        /* <DEDUP_REMOVED lines=32> */
.L_x_4751:
[----:B------:R-:W-:Y:S05]  /*1d90*/  BSYNC.RECONVERGENT B0 ;  /* 0x0000000000007941 */ /* 0x000fea0003800200 */
.L_x_4750:
        /* <DEDUP_REMOVED lines=8> */
.L_x_4735:
        /* <DEDUP_REMOVED lines=15> */
[----:B------:R-:W-:Y:S01]  /*1f10*/  ISETP.NE.AND P0, PT, R39, RZ, PT ;  /* 0x000000ff2700720c */ /* 0x000fe20003f05270 */
[----:B------:R-:W-:Y:S01]  /*1f20*/  UMOV UR4, 0x400 ;  /* 0x0000040000047882 */ /* 0x000fe20000000000 */
[----:B------:R-:W-:Y:S01]  /*1f30*/  MOV R79, R34 ;  /* 0x00000022004f7202 */ /* 0x000fe20000000f00 */
[----:B------:R-:W-:Y:S01]  /*1f40*/  IMAD.WIDE.U32 R6, R33, 0x10, R48 ;  /* 0x0000001021067825 */ /* 0x000fe200078e0030 */
[----:B------:R-:W-:Y:S01]  /*1f50*/  MOV R73, R4 ;  /* 0x0000000400497202 */ /* 0x000fe20000000f00 */
[----:B------:R-:W2:Y:S01]  /*1f60*/  LDC.64 R28, c[0x0][0x480] ;  /* 0x00012000ff1c7b82 */ /* 0x000ea20000000a00 */
[----:B------:R-:W-:Y:S01]  /*1f70*/  MOV R74, R5 ;  /* 0x00000005004a7202 */ /* 0x000fe20000000f00 */
[----:B------:R-:W-:Y:S01]  /*1f80*/  IMAD R77, R39, R8, RZ ;  /* 0x00000008274d7224 */ /* 0x000fe200078e02ff */
[----:B------:R-:W-:-:S02]  /*1f90*/  ISETP.EQ.AND P0, PT, R33, RZ, P0 ;  /* 0x000000ff2100720c */ /* 0x000fc40000702270 */
[----:B------:R-:W-:Y:S02]  /*1fa0*/  MOV R75, R6 ;  /* 0x00000006004b7202 */ /* 0x000fe40000000f00 */
[----:B------:R-:W-:Y:S02]  /*1fb0*/  MOV R76, R7 ;  /* 0x00000007004c7202 */ /* 0x000fe40000000f00 */
[----:B------:R-:W-:Y:S01]  /*1fc0*/  MOV R78, R35 ;  /* 0x00000023004e7202 */ /* 0x000fe20000000f00 */
[----:B0-----:R-:W-:-:S03]  /*1fd0*/  ULEA UR4, UR5, UR4, 0x18 ;  /* 0x0000000405047291 */ /* 0x001fc6000f8ec0ff */
[----:B------:R-:W-:Y:S01]  /*1fe0*/  UMOV UR5, UR6 ;  /* 0x0000000600057c82 */ /* 0x000fe20008000000 */
[----:B------:R-:W-:-:S12]  /*1ff0*/  UIADD3 UR4, UPT, UPT, UR4, 0x440, URZ ;  /* 0x0000044004047890 */ /* 0x000fd8000fffe0ff */
.L_x_4755:
        /* <DEDUP_REMOVED lines=37> */
[----:B------:R-:W3:Y:S01]  /*2250*/  MUFU.EX2 R84, R84 ;  /* 0x0000005400547308 */ /* 0x000ee20000000800 */
[----:B0-----:R-:W-:Y:S01]  /*2260*/  FFMA.FTZ R8, R87, R81, R88 ;  /* 0x0000005157087223 */ /* 0x001fe20000010058 */
[----:B------:R-:W-:Y:S01]  /*2270*/  FMUL.FTZ R92, R92, R69 ;  /* 0x000000455c5c7220 */ /* 0x000fe20000410000 */
[----:B------:R-:W-:-:S05]  /*2280*/  FMUL.FTZ R93, R93, R70 ;  /* 0x000000465d5d7220 */ /* 0x000fca0000410000 */
[----:B------:R-:W0:Y:S01]  /*2290*/  MUFU.EX2 R85, R85 ;  /* 0x0000005500557308 */ /* 0x000e220000000800 */
[----:B-1----:R-:W-:-:S07]  /*22a0*/  FFMA.FTZ R8, R83, R8, R90 ;  /* 0x0000000853087223 */ /* 0x002fce000001005a */
[----:B------:R-:W1:Y:S01]  /*22b0*/  MUFU.EX2 R82, R82 ;  /* 0x0000005200527308 */ /* 0x000e620000000800 */
[----:B---3--:R-:W-:Y:S01]  /*22c0*/  FFMA.FTZ R9, R84, R8, R91 ;  /* 0x0000000854097223 */ /* 0x008fe2000001005b */
[--C-:B------:R-:W-:Y:S02]  /*22d0*/  HADD2.F32 R8, -RZ, R11.reuse.H0_H0 ;  /* 0x2000000bff087230 */ /* 0x100fe40000004100 */
[----:B------:R-:W-:-:S03]  /*22e0*/  HADD2.F32 R11, -RZ, R11.H1_H1 ;  /* 0x3000000bff0b7230 */ /* 0x000fc60000004100 */
[----:B------:R-:W-:Y:S01]  /*22f0*/  FMUL.FTZ R95, R8, R71 ;  /* 0x00000047085f7220 */ /* 0x000fe20000410000 */
[----:B------:R-:W3:Y:S01]  /*2300*/  MUFU.EX2 R80, R80 ;  /* 0x0000005000507308 */ /* 0x000ee20000000800 */
[----:B0-----:R-:W-:Y:S01]  /*2310*/  FFMA.FTZ R9, R85, R9, R92 ;  /* 0x0000000955097223 */ /* 0x001fe2000001005c */
[----:B------:R-:W-:-:S06]  /*2320*/  FMUL.FTZ R94, R11, R72 ;  /* 0x000000480b5e7220 */ /* 0x000fcc0000410000 */
        /* <DEDUP_REMOVED lines=46> */
[----:B------:R-:W-:Y:S01]  /*2610*/  FSEL R97, R97, R30, !P1 ;  /* 0x0000001e61617208 */ /* 0x000fe20004800000 */
[--C-:B-----5:R-:W-:Y:S01]  /*2620*/  HADD2.F32 R30, -RZ, R4.reuse.H0_H0 ;  /* 0x20000004ff1e7230 */ /* 0x120fe20000004100 */
[----:B------:R-:W-:Y:S01]  /*2630*/  FSEL R98, R98, R31, !P1 ;  /* 0x0000001f62627208 */ /* 0x000fe20004800000 */
[----:B------:R-:W-:Y:S01]  /*2640*/  HADD2.F32 R31, -RZ, R4.H1_H1 ;  /* 0x30000004ff1f7230 */ /* 0x000fe20000004100 */
[----:B------:R-:W-:Y:S01]  /*2650*/  ISETP.NE.AND P1, PT, R33, RZ, PT ;  /* 0x000000ff2100720c */ /* 0x000fe20003f25270 */
[----:B------:R-:W0:Y:S04]  /*2660*/  SHFL.UP PT, R100, R97, 0x1, RZ ;  /* 0x0420000061647989 */ /* 0x000e2800000e00ff */
        /* <DEDUP_REMOVED lines=8> */
[----:B0-----:R-:W-:-:S04]  /*26f0*/  @P3 FFMA.FTZ R99, R102, R100, R99 ;  /* 0x0000006466633223 */ /* 0x001fc80000010063 */
[----:B------:R-:W-:Y:S01]  /*2700*/  FFMA.FTZ R87, R80, R99, R87 ;  /* 0x0000006350577223 */ /* 0x000fe20000010057 */
[----:B------:R-:W-:-:S03]  /*2710*/  HADD2.F32 R80, -RZ, R5.H0_H0 ;  /* 0x20000005ff507230 */ /* 0x000fc60000004100 */
[----:B------:R-:W-:Y:S01]  /*2720*/  FFMA.FTZ R99, R81, R87, R88 ;  /* 0x0000005751637223 */ /* 0x000fe20000010058 */
[----:B------:R-:W-:Y:S02]  /*2730*/  HADD2.F32 R88, -RZ, R7.H0_H0 ;  /* 0x20000007ff587230 */ /* 0x000fe40000004100 */
[----:B------:R-:W-:Y:S02]  /*2740*/  HADD2.F32 R81, -RZ, R5.H1_H1 ;  /* 0x30000005ff517230 */ /* 0x000fe40000004100 */
[----:B------:R-:W-:Y:S01]  /*2750*/  FFMA.FTZ R90, R83, R99, R90 ;  /* 0x00000063535a7223 */ /* 0x000fe2000001005a */
[--C-:B------:R-:W-:Y:S02]  /*2760*/  HADD2.F32 R83, -RZ, R6.reuse.H1_H1 ;  /* 0x30000006ff537230 */ /* 0x100fe40000004100 */
[----:B------:R-:W-:Y:S02]  /*2770*/  HADD2.F32 R7, -RZ, R7.H1_H1 ;  /* 0x30000007ff077230 */ /* 0x000fe40000004100 */
[----:B------:R-:W-:Y:S01]  /*2780*/  FFMA.FTZ R91, R84, R90, R91 ;  /* 0x0000005a545b7223 */ /* 0x000fe2000001005b */
[----:B------:R-:W-:-:S03]  /*2790*/  HADD2.F32 R84, -RZ, R6.H0_H0 ;  /* 0x20000006ff547230 */ /* 0x000fc60000004100 */
        /* <DEDUP_REMOVED lines=10> */
.L_x_4754:
[----:B------:R-:W-:Y:S05]  /*2840*/  BSYNC.RECONVERGENT B0 ;  /* 0x0000000000007941 */ /* 0x000fea0003800200 */
.L_x_4753:
        /* <DEDUP_REMOVED lines=22> */
.L_x_4752:
[----:B------:R-:W-:Y:S01]  /*29b0*/  BAR.SYNC.DEFER_BLOCKING 0x0 ;  /* 0x0000000000007b1d */ /* 0x000fe20000010000 */
[----:B------:R-:W-:-:S04]  /*29c0*/  SHF.L.U32 R31, R39, 0x8, RZ ;  /* 0x00000008271f7819 */ /* 0x000fc800000006ff */
[C---:B------:R-:W-:Y:S01]  /*29d0*/  IADD3 R7, P0, PT, R31.reuse, R20, RZ ;  /* 0x000000141f077210 */ /* 0x040fe20007f1e0ff */
[----:B------:R-:W1:Y:S01]  /*29e0*/  LDCU UR4, c[0x0][0x394] ;  /* 0x00007280ff0477ac */ /* 0x000e620008000800 */
[----:B0-----:R-:W-:Y:S02]  /*29f0*/  IADD3 R5, P1, PT, R31, R18, RZ ;  /* 0x000000121f057210 */ /* 0x001fe40007f3e0ff */
[----:B------:R-:W-:Y:S02]  /*2a00*/  IADD3.X R6, PT, PT, RZ, R36, RZ, P0, !PT ;  /* 0x00000024ff067210 */ /* 0x000fe400007fe4ff */
[----:B------:R-:W-:Y:S02]  /*2a10*/  IADD3.X R4, PT, PT, RZ, R37, RZ, P1, !PT ;  /* 0x00000025ff047210 */ /* 0x000fe40000ffe4ff */
[----:B--2---:R-:W-:Y:S02]  /*2a20*/  LEA R28, P0, R7, R14, 0x1 ;  /* 0x0000000e071c7211 */ /* 0x004fe400078008ff */
        /* <DEDUP_REMOVED lines=20> */
[----:B------:R-:W-:Y:S01]  /*2b70*/  BAR.SYNC.DEFER_BLOCKING 0x0 ;  /* 0x0000000000007b1d */ /* 0x000fe20000010000 */
[--C-:B--2---:R-:W-:Y:S02]  /*2b80*/  HADD2.F32 R30, -RZ, R8.reuse.H0_H0 ;  /* 0x20000008ff1e7230 */ /* 0x104fe40000004100 */
[--C-:B------:R-:W-:Y:S02]  /*2b90*/  HADD2.F32 R56, -RZ, R9.reuse.H1_H1 ;  /* 0x30000009ff387230 */ /* 0x100fe40000004100 */
[----:B------:R-:W-:Y:S02]  /*2ba0*/  HADD2.F32 R53, -RZ, R8.H1_H1 ;  /* 0x30000008ff357230 */ /* 0x000fe40000004100 */
[----:B------:R-:W-:Y:S01]  /*2bb0*/  FMUL.FTZ R52, R30, -1.4426950216293334961 ;  /* 0xbfb8aa3b1e347820 */ /* 0x000fe20000410000 */
[----:B------:R-:W-:-:S02]  /*2bc0*/  HADD2.F32 R55, -RZ, R9.H0_H0 ;  /* 0x20000009ff377230 */ /* 0x000fc40000004100 */
[----:B0-----:R-:W-:Y:S01]  /*2bd0*/  FMUL.FTZ R5, R56, -1.4426950216293334961 ;  /* 0xbfb8aa3b38057820 */ /* 0x001fe20000410000 */
[--C-:B------:R-:W-:Y:S02]  /*2be0*/  HADD2.F32 R28, -RZ, R10.reuse.H0_H0 ;  /* 0x2000000aff1c7230 */ /* 0x100fe40000004100 */
[----:B------:R-:W-:Y:S01]  /*2bf0*/  FMUL.FTZ R54, R53, -1.4426950216293334961 ;  /* 0xbfb8aa3b35367820 */ /* 0x000fe20000410000 */
[--C-:B------:R-:W-:Y:S02]  /*2c00*/  HADD2.F32 R57, -RZ, R11.reuse.H1_H1 ;  /* 0x3000000bff397230 */ /* 0x100fe40000004100 */
[----:B------:R-:W-:Y:S01]  /*2c10*/  FMUL.FTZ R4, R55, -1.4426950216293334961 ;  /* 0xbfb8aa3b37047820 */ /* 0x000fe20000410000 */
[----:B------:R-:W-:Y:S01]  /*2c20*/  HADD2.F32 R10, -RZ, R10.H1_H1 ;  /* 0x3000000aff0a7230 */ /* 0x000fe20000004100 */
[----:B------:R-:W0:Y:S01]  /*2c30*/  MUFU.EX2 R52, R52 ;  /* 0x0000003400347308 */ /* 0x000e220000000800 */
[----:B------:R-:W-:Y:S02]  /*2c40*/  HADD2.F32 R29, -RZ, R11.H0_H0 ;  /* 0x2000000bff1d7230 */ /* 0x000fe40000004100 */
[----:B------:R-:W-:Y:S01]  /*2c50*/  FMUL.FTZ R9, R57, -1.4426950216293334961 ;  /* 0xbfb8aa3b39097820 */ /* 0x000fe20000410000 */
[----:B------:R-:W-:Y:S01]  /*2c60*/  FMUL.FTZ R6, R28, -1.4426950216293334961 ;  /* 0xbfb8aa3b1c067820 */ /* 0x000fe20000410000 */
[----:B------:R-:W-:Y:S01]  /*2c70*/  FMUL.FTZ R7, R10, -1.4426950216293334961 ;  /* 0xbfb8aa3b0a077820 */ /* 0x000fe20000410000 */
[----:B------:R-:W-:-:S02]  /*2c80*/  FMUL.FTZ R8, R29, -1.4426950216293334961 ;  /* 0xbfb8aa3b1d087820 */ /* 0x000fc40000410000 */
[----:B------:R-:W2:Y:S08]  /*2c90*/  MUFU.EX2 R5, R5 ;  /* 0x0000000500057308 */ /* 0x000eb00000000800 */
[----:B------:R-:W3:Y:S01]  /*2ca0*/  MUFU.EX2 R54, R54 ;  /* 0x0000003600367308 */ /* 0x000ee20000000800 */
[----:B0-----:R-:W-:-:S07]  /*2cb0*/  FADD.FTZ R52, R52, 1 ;  /* 0x3f80000034347421 */ /* 0x001fce0000010000 */
[----:B------:R-:W0:Y:S01]  /*2cc0*/  MUFU.EX2 R4, R4 ;  /* 0x0000000400047308 */ /* 0x000e220000000800 */
[----:B--2---:R-:W-:-:S07]  /*2cd0*/  FADD.FTZ R5, R5, 1 ;  /* 0x3f80000005057421 */ /* 0x004fce0000010000 */
[----:B------:R-:W-:Y:S01]  /*2ce0*/  MUFU.EX2 R9, R9 ;  /* 0x0000000900097308 */ /* 0x000fe20000000800 */
[----:B---3--:R-:W-:-:S07]  /*2cf0*/  FADD.FTZ R54, R54, 1 ;  /* 0x3f80000036367421 */ /* 0x008fce0000010000 */
[----:B------:R-:W2:Y:S01]  /*2d00*/  MUFU.EX2 R7, R7 ;  /* 0x0000000700077308 */ /* 0x000ea20000000800 */
[----:B0-----:R-:W-:-:S07]  /*2d10*/  FADD.FTZ R4, R4, 1 ;  /* 0x3f80000004047421 */ /* 0x001fce0000010000 */
[----:B------:R-:W0:Y:S08]  /*2d20*/  MUFU.EX2 R6, R6 ;  /* 0x0000000600067308 */ /* 0x000e300000000800 */
[----:B------:R-:W3:Y:S01]  /*2d30*/  MUFU.EX2 R8, R8 ;  /* 0x0000000800087308 */ /* 0x000ee20000000800 */
[----:B--2---:R-:W-:-:S07]  /*2d40*/  FADD.FTZ R7, R7, 1 ;  /* 0x3f80000007077421 */ /* 0x004fce0000010000 */
[----:B------:R2:W4:Y:S01]  /*2d50*/  MUFU.RCP R61, R52 ;  /* 0x00000034003d7308 */ /* 0x0005220000001000 */
[----:B0-----:R-:W-:-:S07]  /*2d60*/  FADD.FTZ R6, R6, 1 ;  /* 0x3f80000006067421 */ /* 0x001fce0000010000 */
[----:B------:R-:W0:Y:S01]  /*2d70*/  MUFU.RCP R5, R5 ;  /* 0x0000000500057308 */ /* 0x000e220000001000 */
[----:B--2---:R-:W-:Y:S01]  /*2d80*/  FADD.FTZ R52, R9, 1 ;  /* 0x3f80000009347421 */ /* 0x004fe20000010000 */
[----:B---3--:R-:W-:Y:S01]  /*2d90*/  FADD.FTZ R11, R8, 1 ;  /* 0x3f800000080b7421 */ /* 0x008fe20000010000 */
[----:B------:R-:W-:Y:S02]  /*2da0*/  IADD3.X R9, PT, PT, RZ, R38, RZ, P0, !PT ;  /* 0x00000026ff097210 */ /* 0x000fe400007fe4ff */
[----:B------:R-:W-:-:S03]  /*2db0*/  LEA R8, P0, R31, R2, 0x1 ;  /* 0x000000021f087211 */ /* 0x000fc600078008ff */
[----:B------:R0:W2:Y:S01]  /*2dc0*/  MUFU.RCP R67, R7 ;  /* 0x0000000700437308 */ /* 0x0000a20000001000 */
[----:B----4-:R-:W-:Y:S01]  /*2dd0*/  FMUL.FTZ R30, R30, R61 ;  /* 0x0000003d1e1e7220 */ /* 0x010fe20000410000 */
[----:B------:R-:W-:Y:S02]  /*2de0*/  LEA.HI.X R9, R31, R3, R9, 0x1, P0 ;  /* 0x000000031f097211 */ /* 0x000fe400000f0c09 */
[----:B-1----:R-:W-:-:S04]  /*2df0*/  ISETP.NE.AND P0, PT, R39, UR4, PT ;  /* 0x0000000427007c0c */ /* 0x002fc8000bf05270 */
[----:B------:R-:W1:Y:S01]  /*2e00*/  MUFU.RCP R54, R54 ;  /* 0x0000003600367308 */ /* 0x000e620000001000 */
[----:B0-----:R-:W-:-:S04]  /*2e10*/  FMUL.FTZ R7, R56, R5 ;  /* 0x0000000538077220 */ /* 0x001fc80000410000 */
[----:B------:R-:W-:-:S03]  /*2e20*/  FMUL.FTZ R60, R7, R60 ;  /* 0x0000003c073c7220 */ /* 0x000fc60000410000 */
[----:B------:R-:W0:Y:S01]  /*2e30*/  MUFU.RCP R4, R4 ;  /* 0x0000000400047308 */ /* 0x000e220000001000 */
[----:B--2---:R-:W-:-:S07]  /*2e40*/  FMUL.FTZ R5, R10, R67 ;  /* 0x000000430a057220 */ /* 0x004fce0000410000 */
[----:B------:R0:W2:Y:S01]  /*2e50*/  MUFU.RCP R65, R6 ;  /* 0x0000000600417308 */ /* 0x0000a20000001000 */
[----:B-1----:R-:W-:-:S04]  /*2e60*/  FMUL.FTZ R53, R53, R54 ;  /* 0x0000003635357220 */ /* 0x002fc80000410000 */
[----:B------:R-:W-:-:S03]  /*2e70*/  FMUL.FTZ R53, R53, R50 ;  /* 0x0000003235357220 */ /* 0x000fc60000410000 */
[----:B------:R1:W3:Y:S01]  /*2e80*/  MUFU.RCP R58, R11 ;  /* 0x0000000b003a7308 */ /* 0x0002e20000001000 */
[----:B0-----:R-:W-:Y:S01]  /*2e90*/  FMUL.FTZ R6, R55, R4 ;  /* 0x0000000437067220 */ /* 0x001fe20000410000 */
[----:B------:R-:W-:-:S05]  /*2ea0*/  FMUL.FTZ R4, R30, R41 ;  /* 0x000000291e047220 */ /* 0x000fca0000410000 */
[----:B------:R-:W-:Y:S01]  /*2eb0*/  F2FP.F16.F32.PACK_AB R4, R53, R4 ;  /* 0x000000043504723e */ /* 0x000fe200000000ff */
[----:B------:R-:W0:Y:S01]  /*2ec0*/  MUFU.RCP R52, R52 ;  /* 0x0000003400347308 */ /* 0x000e220000001000 */
[----:B--2---:R-:W-:Y:S01]  /*2ed0*/  FMUL.FTZ R28, R28, R65 ;  /* 0x000000411c1c7220 */ /* 0x004fe20000410000 */
[----:B-1----:R-:W-:Y:S01]  /*2ee0*/  FMUL.FTZ R11, R5, R62 ;  /* 0x0000003e050b7220 */ /* 0x002fe20000410000 */
[----:B------:R-:W-:Y:S02]  /*2ef0*/  FMUL.FTZ R5, R6, R51 ;  /* 0x0000003306057220 */ /* 0x000fe40000410000 */
[----:B------:R-:W-:-:S03]  /*2f00*/  FMUL.FTZ R28, R28, R59 ;  /* 0x0000003b1c1c7220 */ /* 0x000fc60000410000 */
[----:B------:R-:W-:Y:S01]  /*2f10*/  F2FP.F16.F32.PACK_AB R5, R60, R5 ;  /* 0x000000053c05723e */ /* 0x000fe200000000ff */
[----:B---3--:R-:W-:Y:S01]  /*2f20*/  FMUL.FTZ R10, R29, R58 ;  /* 0x0000003a1d0a7220 */ /* 0x008fe20000410000 */
[----:B------:R-:W-:-:S03]  /*2f30*/  F2FP.F16.F32.PACK_AB R6, R11, R28 ;  /* 0x0000001c0b06723e */ /* 0x000fc600000000ff */
[----:B------:R-:W-:Y:S01]  /*2f40*/  FMUL.FTZ R10, R10, R63 ;  /* 0x0000003f0a0a7220 */ /* 0x000fe20000410000 */
[----:B0-----:R-:W-:-:S04]  /*2f50*/  FMUL.FTZ R57, R57, R52 ;  /* 0x0000003439397220 */ /* 0x001fc80000410000 */
[----:B------:R-:W-:-:S05]  /*2f60*/  FMUL.FTZ R57, R57, R64 ;  /* 0x0000004039397220 */ /* 0x000fca0000410000 */
[----:B------:R-:W-:-:S05]  /*2f70*/  F2FP.F16.F32.PACK_AB R7, R57, R10 ;  /* 0x0000000a3907723e */ /* 0x000fca00000000ff */
[----:B------:R0:W-:Y:S01]  /*2f80*/  STG.E.128 desc[UR18][R8.64], R4 ;  /* 0x0000000408007986 */ /* 0x0001e2000c101d12 */
[----:B------:R-:W-:Y:S05]  /*2f90*/  @P0 BRA `(.L_x_4756) ;  /* 0xffffffd800400947 */ /* 0x000fea000383ffff */
[----:B------:R-:W-:Y:S05]  /*2fa0*/  EXIT ;  /* 0x000000000000794d */ /* 0x000fea0003800000 */
.L_x_4757:
        /* <DEDUP_REMOVED lines=13> */
.L_x_5141:


//--------------------- .text._Z25selective_scan_fwd_kernelI32Selective_Scan_fwd_kernel_traitsILi32ELi4ELi1ELb0ELb0ELb0ELb0EN3c104HalfEfEEv13SSMParamsBase --------------------------
	.section	.text._Z25selective_scan_fwd_kernelI32Selective_Scan_fwd_kernel_traitsILi32ELi4ELi1ELb0ELb0ELb0ELb0EN3c104HalfEfEEv13SSMParamsBase,"ax",@progbits
	.align	128
        .global         _Z25selective_scan_fwd_kernelI32Selective_Scan_fwd_kernel_traitsILi32ELi4ELi1ELb0ELb0ELb0ELb0EN3c104HalfEfEEv13SSMParamsBase
        .type           _Z25selective_scan_fwd_kernelI32Selective_Scan_fwd_kernel_traitsILi32ELi4ELi1ELb0ELb0ELb0ELb0EN3c104HalfEfEEv13SSMParamsBase,@function
        .size           _Z25selective_scan_fwd_kernelI32Selective_Scan_fwd_kernel_traitsILi32ELi4ELi1ELb0ELb0ELb0ELb0EN3c104HalfEfEEv13SSMParamsBase,(.L_x_5142 - _Z25selective_scan_fwd_kernelI32Selective_Scan_fwd_kernel_traitsILi32ELi4ELi1ELb0ELb0ELb0ELb0EN3c104HalfEfEEv13SSMParamsBase)
        .other          _Z25selective_scan_fwd_kernelI32Selective_Scan_fwd_kernel_traitsILi32ELi4ELi1ELb0ELb0ELb0ELb0EN3c104HalfEfEEv13SSMParamsBase,@"STO_CUDA_ENTRY STV_DEFAULT"
_Z25selective_scan_fwd_kernelI32Selective_Scan_fwd_kernel_traitsILi32ELi4ELi1ELb0ELb0ELb0ELb0EN3c104HalfEfEEv13SSMParamsBase:
.text._Z25selective_scan_fwd_kernelI32Selective_Scan_fwd_kernel_traitsILi32ELi4ELi1ELb0ELb0ELb0ELb0EN3c104HalfEfEEv13SSMParamsBase:
        /* <DEDUP_REMOVED lines=33> */
[----:B------:R-:W0:Y:S01]  /*0210*/  LDC.64 R16, c[0x0][0x428] ;  /* 0x00010a00ff107b82 */ /* 0x000e220000000a00 */
[----:B------:R-:W2:Y:S01]  /*0220*/  S2R R27, SR_TID.X ;  /* 0x00000000001b7919 */ /* 0x000ea20000002100 */
[----:B------:R-:W-:Y:S01]  /*0230*/  MOV R3, UR9 ;  /* 0x0000000900037c02 */ /* 0x000fe20008000f00 */
[----:B------:R-:W-:Y:S01]  /*0240*/  IMAD.U32 R5, RZ, RZ, UR8 ;  /* 0x00000008ff057e24 */ /* 0x000fe2000f8e00ff */
[----:B------:R-:W3:Y:S01]  /*0250*/  LDCU.64 UR6, c[0x0][0x3b8] ;  /* 0x00007700ff0677ac */ /* 0x000ee20008000a00 */
[----:B----4-:R-:W-:Y:S02]  /*0260*/  IMAD R0, R0, UR18, R25 ;  /* 0x0000001200007c24 */ /* 0x010fe4000f8e0219 */
[C---:B------:R-:W-:Y:S01]  /*0270*/  IMAD.WIDE.U32 R4, R25.reuse, UR14, R4 ;  /* 0x0000000e19047c25 */ /* 0x040fe2000f8e0004 */
[----:B------:R-:W4:Y:S01]  /*0280*/  LDC.64 R38, c[0x0][0x3a0] ;  /* 0x0000e800ff267b82 */ /* 0x000f220000000a00 */
[----:B------:R-:W4:Y:S02]  /*0290*/  LDCU.64 UR8, c[0x0][0x3d8] ;  /* 0x00007b00ff0877ac */ /* 0x000f240008000a00 */
[C---:B------:R-:W-:Y:S01]  /*02a0*/  IMAD R37, R25.reuse, UR15, R5 ;  /* 0x0000000f19257c24 */ /* 0x040fe2000f8e0205 */
[----:B-1----:R-:W-:Y:S01]  /*02b0*/  LEA R33, P1, R4, R6, 0x1 ;  /* 0x0000000604217211 */ /* 0x002fe200078208ff */
[----:B------:R-:W1:Y:S01]  /*02c0*/  LDCU UR4, c[0x0][0x38c] ;  /* 0x00007180ff0477ac */ /* 0x000e620008000800 */
[----:B------:R-:W-:-:S02]  /*02d0*/  IMAD.WIDE.U32 R2, R25, UR10, R2 ;  /* 0x0000000a19027c25 */ /* 0x000fc4000f8e0002 */
[----:B------:R-:W2:Y:S01]  /*02e0*/  LDC.64 R12, c[0x0][0x450] ;  /* 0x00011400ff0c7b82 */ /* 0x000ea20000000a00 */
[----:B------:R-:W-:Y:S01]  /*02f0*/  LEA.HI.X R37, R4, R7, R37, 0x1, P1 ;  /* 0x0000000704257211 */ /* 0x000fe200008f0c25 */
[----:B------:R-:W-:Y:S01]  /*0300*/  IMAD R0, R0, R9, RZ ;  /* 0x0000000900007224 */ /* 0x000fe200078e02ff */
[----:B------:R-:W-:Y:S01]  /*0310*/  LEA R34, P0, R2, R34, 0x1 ;  /* 0x0000002202227211 */ /* 0x000fe200078008ff */
[----:B------:R-:W-:-:S04]  /*0320*/  IMAD R36, R25, UR11, R3 ;  /* 0x0000000b19247c24 */ /* 0x000fc8000f8e0203 */
[----:B------:R-:W2:Y:S01]  /*0330*/  LDC.64 R22, c[0x0][0x448] ;  /* 0x00011200ff167b82 */ /* 0x000ea20000000a00 */
[----:B0-----:R-:W-:Y:S01]  /*0340*/  IMAD.WIDE.U32 R14, R25, R16, RZ ;  /* 0x00000010190e7225 */ /* 0x001fe200078e00ff */
[----:B------:R-:W-:-:S03]  /*0350*/  LEA.HI.X R36, R2, R35, R36, 0x1, P0 ;  /* 0x0000002302247211 */ /* 0x000fc600000f0c24 */
[C---:B------:R-:W-:Y:S02]  /*0360*/  IMAD R15, R25.reuse, R17, R15 ;  /* 0x00000011190f7224 */ /* 0x040fe400078e020f */
[C---:B---3--:R-:W-:Y:S01]  /*0370*/  IMAD.WIDE.U32 R16, R25.reuse, UR6, RZ ;  /* 0x0000000619107c25 */ /* 0x048fe2000f8e00ff */
[----:B------:R-:W0:Y:S01]  /*0380*/  LDC.64 R10, c[0x0][0x420] ;  /* 0x00010800ff0a7b82 */ /* 0x000e220000000a00 */
[----:B-1----:R-:W-:Y:S02]  /*0390*/  UISETP.LT.AND UP0, UPT, UR4, 0x1, UPT ;  /* 0x000000010400788c */ /* 0x002fe4000bf01270 */
[----:B----4-:R-:W-:-:S04]  /*03a0*/  IMAD.WIDE.U32 R30, R25, R38, RZ ;  /* 0x00000026191e7225 */ /* 0x010fc800078e00ff */
[C---:B------:R-:W-:Y:S01]  /*03b0*/  IMAD.WIDE.U32 R18, R25.reuse, UR8, RZ ;  /* 0x0000000819127c25 */ /* 0x040fe2000f8e00ff */
[----:B------:R-:W1:Y:S03]  /*03c0*/  LDC.64 R20, c[0x0][0x440] ;  /* 0x00011000ff147b82 */ /* 0x000e660000000a00 */
[C---:B------:R-:W-:Y:S02]  /*03d0*/  IMAD R32, R25.reuse, UR7, R17 ;  /* 0x0000000719207c24 */ /* 0x040fe4000f8e0211 */
[C---:B------:R-:W-:Y:S02]  /*03e0*/  IMAD R17, R25.reuse, R39, R31 ;  /* 0x0000002719117224 */ /* 0x040fe400078e021f */
[----:B------:R-:W-:Y:S01]  /*03f0*/  IMAD R19, R25, UR9, R19 ;  /* 0x0000000919137c24 */ /* 0x000fe2000f8e0213 */
[----:B------:R-:W3:Y:S01]  /*0400*/  LDC.64 R8, c[0x0][0x3c0] ;  /* 0x0000f000ff087b82 */ /* 0x000ee20000000a00 */
[----:B--2---:R-:W-:Y:S01]  /*0410*/  LEA R25, P1, R18, R12, 0x2 ;  /* 0x0000000c12197211 */ /* 0x004fe200078210ff */
[----:B------:R-:W-:Y:S01]  /*0420*/  IMAD.MOV.U32 R31, RZ, RZ, R33 ;  /* 0x000000ffff1f7224 */ /* 0x000fe200078e0021 */
[----:B------:R-:W-:Y:S01]  /*0430*/  LEA R26, P0, R16, R22, 0x2 ;  /* 0x00000016101a7211 */ /* 0x000fe200078010ff */
[----:B------:R-:W2:Y:S01]  /*0440*/  LDCU.U8 UR9, c[0x0][0x39e] ;  /* 0x000073c0ff0977ac */ /* 0x000ea20008000000 */
[----:B------:R-:W-:Y:S01]  /*0450*/  LEA.HI.X R22, R18, R13, R19, 0x2, P1 ;  /* 0x0000000d12167211 */ /* 0x000fe200008f1413 */
[----:B------:R-:W-:-:S02]  /*0460*/  IMAD R18, R0, UR4, RZ ;  /* 0x0000000400127c24 */ /* 0x000fc4000f8e02ff */
[----:B------:R-:W-:Y:S01]  /*0470*/  HFMA2 R19, -RZ, RZ, 0, 0 ;  /* 0x00000000ff137431 */ /* 0x000fe200000001ff */
[----:B------:R-:W4:Y:S01]  /*0480*/  LDC.64 R6, c[0x0][0x3e0] ;  /* 0x0000f800ff067b82 */ /* 0x000f220000000a00 */
[----:B------:R-:W-:Y:S01]  /*0490*/  IMAD.SHL.U32 R0, R27, 0x4, RZ ;  /* 0x000000041b007824 */ /* 0x000fe200078e00ff */
[----:B------:R-:W-:Y:S01]  /*04a0*/  LEA.HI.X R23, R16, R23, R32, 0x2, P0 ;  /* 0x0000001710177211 */ /* 0x000fe200000f1420 */
[----:B0-----:R-:W-:Y:S01]  /*04b0*/  IMAD.WIDE.U32 R2, R10, UR18, R14 ;  /* 0x000000120a027c25 */ /* 0x001fe2000f8e000e */
[----:B------:R-:W-:Y:S02]  /*04c0*/  USEL UR4, UR4, 0x1, !UP0 ;  /* 0x0000000104047887 */ /* 0x000fe4000c000000 */
[C---:B------:R-:W-:Y:S01]  /*04d0*/  LOP3.LUT R10, R0.reuse, 0xf80, RZ, 0xc0, !PT ;  /* 0x00000f80000a7812 */ /* 0x040fe200078ec0ff */
[----:B------:R-:W-:Y:S01]  /*04e0*/  VIADD R33, R0, 0x2 ;  /* 0x0000000200217836 */ /* 0x000fe20000000000 */
[----:B------:R-:W0:Y:S01]  /*04f0*/  LDC.64 R4, c[0x0][0x3a8] ;  /* 0x0000ea00ff047b82 */ /* 0x000e220000000a00 */
[----:B-1----:R-:W-:Y:S01]  /*0500*/  LEA R24, P2, R30, R20, 0x2 ;  /* 0x000000141e187211 */ /* 0x002fe200078410ff */
[----:B------:R-:W-:Y:S01]  /*0510*/  IMAD R20, R11, UR18, R3 ;  /* 0x000000120b147c24 */ /* 0x000fe2000f8e0203 */
[----:B------:R-:W-:Y:S01]  /*0520*/  LOP3.LUT R35, R10, 0x1f, R27, 0xf8, !PT ;  /* 0x0000001f0a237812 */ /* 0x000fe200078ef81b */
[----:B------:R-:W-:Y:S01]  /*0530*/  UIADD3 UR7, UPT, UPT, -UR4, URZ, URZ ;  /* 0x000000ff04077290 */ /* 0x000fe2000fffe1ff */
[----:B------:R-:W-:-:S02]  /*0540*/  LEA.HI.X R21, R30, R21, R17, 0x2, P2 ;  /* 0x000000151e157211 */ /* 0x000fc400010f1411 */
[----:B------:R-:W-:Y:S02]  /*0550*/  MOV R30, R34 ;  /* 0x00000022001e7202 */ /* 0x000fe40000000f00 */
[----:B---3--:R-:W-:Y:S02]  /*0560*/  SHF.L.U64.HI R9, R8, 0x2, R9 ;  /* 0x0000000208097819 */ /* 0x008fe40000010209 */
[C---:B------:R-:W-:Y:S02]  /*0570*/  IADD3 R32, PT, PT, R0.reuse, 0x1, RZ ;  /* 0x0000000100207810 */ /* 0x040fe40007ffe0ff */
[----:B------:R-:W-:Y:S02]  /*0580*/  IADD3 R34, PT, PT, R0, 0x3, RZ ;  /* 0x0000000300227810 */ /* 0x000fe40007ffe0ff */
[----:B------:R-:W-:Y:S02]  /*0590*/  LOP3.LUT R38, R35, 0x20, RZ, 0xfc, !PT ;  /* 0x0000002023267812 */ /* 0x000fe400078efcff */
[----:B----4-:R-:W-:-:S02]  /*05a0*/  SHF.L.U64.HI R7, R6, 0x2, R7 ;  /* 0x0000000206077819 */ /* 0x010fc40000010207 */
[C---:B------:R-:W-:Y:S02]  /*05b0*/  LOP3.LUT R39, R35.reuse, 0x40, RZ, 0xfc, !PT ;  /* 0x0000004023277812 */ /* 0x040fe400078efcff */
[----:B------:R-:W-:Y:S02]  /*05c0*/  LOP3.LUT R40, R35, 0x60, RZ, 0xfc, !PT ;  /* 0x0000006023287812 */ /* 0x000fe400078efcff */
[----:B0-2---:R-:W-:-:S07]  /*05d0*/  SHF.L.U64.HI R5, R4, 0x2, R5 ;  /* 0x0000000204057819 */ /* 0x005fce0000010205 */
.L_x_4770:
[----:B------:R-:W0:Y:S01]  /*05e0*/  LDCU UR4, c[0x0][0x388] ;  /* 0x00007100ff0477ac */ /* 0x000e220008000800 */
[----:B------:R-:W-:Y:S01]  /*05f0*/  IMAD.SHL.U32 R41, R19, 0x80, RZ ;  /* 0x0000008013297824 */ /* 0x000fe200078e00ff */
[----:B------:R-:W-:Y:S02]  /*0600*/  SHF.L.U32 R12, R35, 0x1, RZ ;  /* 0x00000001230c7819 */ /* 0x000fe400000006ff */
[----:B------:R-:W-:Y:S02]  /*0610*/  PRMT R14, RZ, 0x7610, R14 ;  /* 0x00007610ff0e7816 */ /* 0x000fe4000000000e */
[----:B------:R-:W-:Y:S02]  /*0620*/  IADD3 R10, P4, PT, R12, R30, RZ ;  /* 0x0000001e0c0a7210 */ /* 0x000fe40007f9e0ff */
[----:B------:R-:W-:Y:S02]  /*0630*/  PRMT R46, RZ, 0x7610, R46 ;  /* 0x00007610ff2e7816 */ /* 0x000fe4000000002e */
[----:B------:R-:W-:Y:S01]  /*0640*/  PRMT R48, RZ, 0x7610, R48 ;  /* 0x00007610ff307816 */ /* 0x000fe20000000030 */
[----:B------:R-:W-:Y:S01]  /*0650*/  IMAD.X R11, RZ, RZ, R36, P4 ;  /* 0x000000ffff0b7224 */ /* 0x000fe200020e0624 */
[----:B------:R-:W-:-:S02]  /*0660*/  PRMT R50, RZ, 0x7610, R50 ;  /* 0x00007610ff327816 */ /* 0x000fc40000000032 */
[----:B0-----:R-:W-:-:S04]  /*0670*/  IADD3 R17, PT, PT, -R41, UR4, RZ ;  /* 0x0000000429117c10 */ /* 0x001fc8000fffe1ff */
        /* <DEDUP_REMOVED lines=87> */
.L_x_4759:
[----:B------:R-:W-:Y:S05]  /*0bf0*/  BSYNC.RECONVERGENT B0 ;  /* 0x0000000000007941 */ /* 0x000fea0003800200 */
.L_x_4758:
        /* <DEDUP_REMOVED lines=32> */
.L_x_4761:
[----:B------:R-:W-:Y:S05]  /*0e00*/  BSYNC.RECONVERGENT B0 ;  /* 0x0000000000007941 */ /* 0x000fea0003800200 */
.L_x_4760:
        /* <DEDUP_REMOVED lines=32> */
.L_x_4763:
[----:B------:R-:W-:Y:S05]  /*1010*/  BSYNC.RECONVERGENT B0 ;  /* 0x0000000000007941 */ /* 0x000fea0003800200 */
.L_x_4762:
        /* <DEDUP_REMOVED lines=32> */
.L_x_4765:
[----:B------:R-:W-:Y:S05]  /*1220*/  BSYNC.RECONVERGENT B0 ;  /* 0x0000000000007941 */ /* 0x000fea0003800200 */
.L_x_4764:
[----:B------:R-:W-:Y:S01]  /*1230*/  BAR.SYNC.DEFER_BLOCKING 0x0 ;  /* 0x0000000000007b1d */ /* 0x000fe20000010000 */
[----:B------:R-:W-:Y:S01]  /*1240*/  ISETP.GE.AND P0, PT, R12, 0x1, PT ;  /* 0x000000010c00780c */ /* 0x000fe20003f06270 */
[--C-:B------:R-:W-:Y:S02]  /*1250*/  HADD2.F32 R14, -RZ, R10.reuse.H0_H0 ;  /* 0x2000000aff0e7230 */ /* 0x100fe40000004100 */
[----:B------:R-:W-:Y:S02]  /*1260*/  HADD2.F32 R13, -RZ, R10.H1_H1 ;  /* 0x3000000aff0d7230 */ /* 0x000fe40000004100 */
[--C-:B------:R-:W-:Y:S02]  /*1270*/  HADD2.F32 R16, -RZ, R11.reuse.H0_H0 ;  /* 0x2000000bff107230 */ /* 0x100fe40000004100 */
        /* <DEDUP_REMOVED lines=11> */
[-C--:B------:R-:W-:Y:S01]  /*1330*/  ISETP.GE.U32.AND P1, PT, R34, R17.reuse, PT ;  /* 0x000000112200720c */ /* 0x080fe20003f26070 */
[----:B------:R-:W-:Y:S01]  /*1340*/  IMAD R53, R19, R12, RZ ;  /* 0x0000000c13357224 */ /* 0x000fe200078e02ff */
[-C--:B------:R-:W-:Y:S01]  /*1350*/  ISETP.GE.U32.AND P2, PT, R33, R17.reuse, PT ;  /* 0x000000112100720c */ /* 0x080fe20003f46070 */
[----:B------:R-:W-:Y:S01]  /*1360*/  IMAD.MOV.U32 R55, RZ, RZ, R24 ;  /* 0x000000ffff377224 */ /* 0x000fe200078e0018 */
[-C--:B------:R-:W-:Y:S01]  /*1370*/  ISETP.GE.U32.AND P3, PT, R32, R17.reuse, PT ;  /* 0x000000112000720c */ /* 0x080fe20003f66070 */
[----:B------:R-:W-:Y:S01]  /*1380*/  IMAD.MOV.U32 R57, RZ, RZ, R25 ;  /* 0x000000ffff397224 */ /* 0x000fe200078e0019 */
[----:B------:R-:W-:Y:S01]  /*1390*/  ISETP.GE.U32.AND P4, PT, R0, R17, PT ;  /* 0x000000110000720c */ /* 0x000fe20003f86070 */
[----:B------:R-:W-:Y:S01]  /*13a0*/  IMAD.MOV.U32 R59, RZ, RZ, R26 ;  /* 0x000000ffff3b7224 */ /* 0x000fe200078e001a */
[----:B------:R-:W-:Y:S01]  /*13b0*/  ISETP.NE.AND P0, PT, R19, RZ, PT ;  /* 0x000000ff1300720c */ /* 0x000fe20003f05270 */
[----:B------:R-:W-:Y:S01]  /*13c0*/  UIADD3 UR5, UPT, UPT, UR4, 0x130, URZ ;  /* 0x0000013004057890 */ /* 0x000fe2000fffe0ff */
[----:B------:R-:W-:Y:S01]  /*13d0*/  MOV R54, R21 ;  /* 0x0000001500367202 */ /* 0x000fe20000000f00 */
[----:B------:R-:W-:Y:S01]  /*13e0*/  UMOV UR6, UR7 ;  /* 0x0000000700067c82 */ /* 0x000fe20008000000 */
[----:B------:R-:W-:-:S02]  /*13f0*/  MOV R56, R22 ;  /* 0x0000001600387202 */ /* 0x000fc40000000f00 */
[----:B------:R-:W-:Y:S02]  /*1400*/  ISETP.EQ.AND P0, PT, R27, RZ, P0 ;  /* 0x000000ff1b00720c */ /* 0x000fe40000702270 */
[----:B------:R-:W-:Y:S02]  /*1410*/  MOV R58, R23 ;  /* 0x00000017003a7202 */ /* 0x000fe40000000f00 */
[----:B------:R-:W-:Y:S02]  /*1420*/  FSEL R60, R60, RZ, !P4 ;  /* 0x000000ff3c3c7208 */ /* 0x000fe40006000000 */
[----:B------:R-:W-:Y:S02]  /*1430*/  FSEL R61, R61, RZ, !P3 ;  /* 0x000000ff3d3d7208 */ /* 0x000fe40005800000 */
[----:B------:R-:W-:Y:S02]  /*1440*/  FSEL R62, R62, RZ, !P2 ;  /* 0x000000ff3e3e7208 */ /* 0x000fe40005000000 */
[----:B------:R-:W-:-:S07]  /*1450*/  FSEL R63, R63, RZ, !P1 ;  /* 0x000000ff3f3f7208 */ /* 0x000fce0004800000 */
.L_x_4769:
[----:B------:R-:W-:Y:S01]  /*1460*/  IMAD.MOV.U32 R12, RZ, RZ, R55 ;  /* 0x000000ffff0c7224 */ /* 0x000fe200078e0037 */
[----:B------:R-:W-:-:S05]  /*1470*/  MOV R13, R54 ;  /* 0x00000036000d7202 */ /* 0x000fca0000000f00 */
[----:B-1----:R1:W2:Y:S01]  /*1480*/  LDG.E R16, desc[UR16][R12.64] ;  /* 0x000000100c107981 */ /* 0x0022a2000c1e1900 */
[----:B------:R-:W-:Y:S02]  /*1490*/  MOV R14, R57 ;  /* 0x00000039000e7202 */ /* 0x000fe40000000f00 */
[----:B------:R-:W-:-:S05]  /*14a0*/  MOV R15, R56 ;  /* 0x00000038000f7202 */ /* 0x000fca0000000f00 */
[----:B------:R-:W3:Y:S01]  /*14b0*/  LDG.E R65, desc[UR16][R14.64] ;  /* 0x000000100e417981 */ /* 0x000ee2000c1e1900 */
[----:B-1----:R-:W-:Y:S01]  /*14c0*/  MOV R12, R59 ;  /* 0x0000003b000c7202 */ /* 0x002fe20000000f00 */
[----:B------:R-:W-:-:S05]  /*14d0*/  IMAD.MOV.U32 R13, RZ, RZ, R58 ;  /* 0x000000ffff0d7224 */ /* 0x000fca00078e003a */
[----:B------:R1:W3:Y:S01]  /*14e0*/  LDG.E R64, desc[UR16][R12.64] ;  /* 0x000000100c407981 */ /* 0x0002e2000c1e1900 */
[C---:B------:R-:W-:Y:S01]  /*14f0*/  ISETP.GE.AND P5, PT, R42.reuse, 0x1, PT ;  /* 0x000000012a00780c */ /* 0x040fe20003fa6270 */
[----:B------:R-:W4:Y:S01]  /*1500*/  S2UR UR8, SR_CgaCtaId ;  /* 0x00000000000879c3 */ /* 0x000f220000008800 */
[----:B------:R-:W-:Y:S01]  /*1510*/  UMOV UR4, 0x400 ;  /* 0x0000040000047882 */ /* 0x000fe20000000000 */
[----:B------:R-:W-:Y:S01]  /*1520*/  ISETP.GE.AND P6, PT, R42, 0x10, PT ;  /* 0x000000102a00780c */ /* 0x000fe20003fc6270 */
[----:B----4-:R-:W-:Y:S01]  /*1530*/  ULEA UR4, UR8, UR4, 0x18 ;  /* 0x0000000408047291 */ /* 0x010fe2000f8ec0ff */
[----:B--2---:R-:W-:-:S04]  /*1540*/  FMUL.FTZ R16, R16, 1.4426950216293334961 ;  /* 0x3fb8aa3b10107820 */ /* 0x004fc80000410000 */
[C---:B------:R-:W-:Y:S01]  /*1550*/  FMUL.FTZ R17, R16.reuse, R46 ;  /* 0x0000002e10117220 */ /* 0x040fe20000410000 */
[C---:B------:R-:W-:Y:S01]  /*1560*/  FMUL.FTZ R69, R16.reuse, R47 ;  /* 0x0000002f10457220 */ /* 0x040fe20000410000 */
[----:B------:R-:W-:-:S04]  /*1570*/  FMUL.FTZ R70, R16, R48 ;  /* 0x0000003010467220 */ /* 0x000fc80000410000 */
[----:B------:R-:W2:Y:S08]  /*1580*/  MUFU.EX2 R17, R17 ;  /* 0x0000001100117308 */ /* 0x000eb00000000800 */
[----:B------:R-:W4:Y:S01]  /*1590*/  MUFU.EX2 R67, R69 ;  /* 0x0000004500437308 */ /* 0x000f220000000800 */
[----:B------:R-:W-:-:S07]  /*15a0*/  FMUL.FTZ R16, R16, R45 ;  /* 0x0000002d10107220 */ /* 0x000fce0000410000 */
[----:B------:R-:W5:Y:S01]  /*15b0*/  MUFU.EX2 R66, R70 ;  /* 0x0000004600427308 */ /* 0x000f620000000800 */
[----:B--2---:R-:W-:-:S05]  /*15c0*/  FSEL R68, R17, 1, !P3 ;  /* 0x3f80000011447808 */ /* 0x004fca0005800000 */
[----:B-1----:R-:W-:Y:S02]  /*15d0*/  FFMA.FTZ R12, R60, R68, R61 ;  /* 0x000000443c0c7223 */ /* 0x002fe4000001003d */
[----:B------:R-:W1:Y:S01]  /*15e0*/  MUFU.EX2 R16, R16 ;  /* 0x0000001000107308 */ /* 0x000e620000000800 */
[----:B----4-:R-:W-:-:S05]  /*15f0*/  FSEL R67, R67, 1, !P2 ;  /* 0x3f80000043437808 */ /* 0x010fca0005000000 */
[----:B------:R-:W-:Y:S01]  /*1600*/  FFMA.FTZ R12, R67, R12, R62 ;  /* 0x0000000c430c7223 */ /* 0x000fe2000001003e */
[----:B-----5:R-:W-:-:S05]  /*1610*/  FSEL R66, R66, 1, !P1 ;  /* 0x3f80000042427808 */ /* 0x020fca0004800000 */
[----:B------:R-:W-:Y:S01]  /*1620*/  FFMA.FTZ R14, R66, R12, R63 ;  /* 0x0000000c420e7223 */ /* 0x000fe2000001003f */
[----:B-1----:R-:W-:-:S04]  /*1630*/  FSEL R69, R16, 1, !P4 ;  /* 0x3f80000010457808 */ /* 0x002fc80006000000 */
[----:B------:R-:W1:Y:S01]  /*1640*/  SHFL.UP PT, R13, R14, 0x1, RZ ;  /* 0x042000000e0d7989 */ /* 0x000e6200000e00ff */
[----:B------:R-:W-:-:S04]  /*1650*/  FMUL.FTZ R12, R69, R68 ;  /* 0x00000044450c7220 */ /* 0x000fc80000410000 */
[----:B------:R-:W-:-:S04]  /*1660*/  FMUL.FTZ R17, R67, R12 ;  /* 0x0000000c43117220 */ /* 0x000fc80000410000 */
[----:B------:R-:W-:-:S05]  /*1670*/  FMUL.FTZ R17, R66, R17 ;  /* 0x0000001142117220 */ /* 0x000fca0000410000 */
[----:B------:R-:W2:Y:S01]  /*1680*/  SHFL.UP PT, R12, R17, 0x1, RZ ;  /* 0x04200000110c7989 */ /* 0x000ea200000e00ff */
[----:B-1----:R-:W-:-:S05]  /*1690*/  FFMA.FTZ R13, R17, R13, R14 ;  /* 0x0000000d110d7223 */ /* 0x002fca000001000e */
[----:B------:R-:W-:-:S05]  /*16a0*/  FSEL R16, R14, R13, !P5 ;  /* 0x0000000d0e107208 */ /* 0x000fca0006800000 */
[----:B------:R-:W1:Y:S01]  /*16b0*/  SHFL.UP PT, R13, R16, 0x2, RZ ;  /* 0x04400000100d7989 */ /* 0x000e6200000e00ff */
[----:B--2---:R-:W-:-:S05]  /*16c0*/  @P5 FMUL.FTZ R17, R17, R12 ;  /* 0x0000000c11115220 */ /* 0x004fca0000410000 */
[----:B------:R-:W2:Y:S01]  /*16d0*/  SHFL.UP PT, R12, R17, 0x2, RZ ;  /* 0x04400000110c7989 */ /* 0x000ea200000e00ff */
[----:B------:R-:W-:Y:S01]  /*16e0*/  ISETP.GE.AND P5, PT, R42, 0x2, PT ;  /* 0x000000022a00780c */ /* 0x000fe20003fa6270 */
[----:B-1----:R-:W-:-:S05]  /*16f0*/  FFMA.FTZ R13, R17, R13, R16 ;  /* 0x0000000d110d7223 */ /* 0x002fca0000010010 */
[----:B------:R-:W-:-:S05]  /*1700*/  FSEL R14, R16, R13, !P5 ;  /* 0x0000000d100e7208 */ /* 0x000fca0006800000 */
[----:B------:R-:W1:Y:S02]  /*1710*/  SHFL.UP PT, R13, R14, 0x4, RZ ;  /* 0x048000000e0d7989 */ /* 0x000e6400000e00ff */
[----:B--2---:R-:W-:-:S05]  /*1720*/  @P5 FMUL.FTZ R17, R17, R12 ;  /* 0x0000000c11115220 */ /* 0x004fca0000410000 */
        /* <DEDUP_REMOVED lines=13> */
[----:B------:R-:W-:Y:S02]  /*1800*/  HFMA2 R13, -RZ, RZ, 0, 0 ;  /* 0x00000000ff0d7431 */ /* 0x000fe400000001ff */
[----:B------:R-:W-:Y:S01]  /*1810*/  IMAD.MOV.U32 R12, RZ, RZ, 0x3f800000 ;  /* 0x3f800000ff0c7424 */ /* 0x000fe200078e00ff */
[----:B------:R-:W-:-:S05]  /*1820*/  ISETP.NE.AND P5, PT, R42, 0x1f, PT ;  /* 0x0000001f2a00780c */ /* 0x000fca0003fa5270 */
[----:B------:R-:W4:Y:S01]  /*1830*/  @P0 LDS.64 R12, [UR5] ;  /* 0x00000005ff0c0984 */ /* 0x000f220008000a00 */
[C---:B-1----:R-:W-:Y:S01]  /*1840*/  FMUL.FTZ R14, R17.reuse, R14 ;  /* 0x0000000e110e7220 */ /* 0x042fe20000410000 */
[----:B--2---:R-:W-:-:S06]  /*1850*/  FFMA.FTZ R15, R17, R15, R70 ;  /* 0x0000000f110f7223 */ /* 0x004fcc0000010046 */
[----:B------:R-:W-:Y:S01]  /*1860*/  @!P5 STS.64 [UR4+0x110], R14 ;  /* 0x0001100eff00d988 */ /* 0x000fe20008000a04 */
[----:B------:R-:W-:Y:S01]  /*1870*/  FSEL R71, R17, R14, !P6 ;  /* 0x0000000e11477208 */ /* 0x000fe20007000000 */
[----:B------:R-:W-:Y:S01]  /*1880*/  BAR.SYNC.DEFER_BLOCKING 0x0 ;  /* 0x0000000000007b1d */ /* 0x000fe20000010000 */
[----:B------:R-:W-:Y:S02]  /*1890*/  FSEL R72, R70, R15, !P6 ;  /* 0x0000000f46487208 */ /* 0x000fe40007000000 */
[----:B------:R-:W-:Y:S02]  /*18a0*/  ISETP.NE.AND P6, PT, R42, RZ, PT ;  /* 0x000000ff2a00720c */ /* 0x000fe40003fc5270 */
[----:B------:R-:W-:-:S11]  /*18b0*/  ISETP.NE.AND P5, PT, R27, RZ, PT ;  /* 0x000000ff1b00720c */ /* 0x000fd60003fa5270 */
[----:B----4-:R-:W-:Y:S04]  /*18c0*/  @!P6 STS.64 [UR4+0x120], R12 ;  /* 0x0001200cff00e988 */ /* 0x010fe80008000a04 */
[----:B------:R-:W-:Y:S01]  /*18d0*/  LDS.64 R16, [UR4+0x110] ;  /* 0x00011004ff107984 */ /* 0x000fe20008000a00 */
[----:B------:R-:W-:Y:S06]  /*18e0*/  BAR.SYNC.DEFER_BLOCKING 0x0 ;  /* 0x0000000000007b1d */ /* 0x000fec0000010000 */
[----:B------:R-:W1:Y:S04]  /*18f0*/  SHFL.UP PT, R73, R71, 0x1, RZ ;  /* 0x0420000047497989 */ /* 0x000e6800000e00ff */
[----:B------:R-:W2:Y:S04]  /*1900*/  SHFL.UP PT, R70, R72, 0x1, RZ ;  /* 0x0420000048467989 */ /* 0x000ea800000e00ff */
[----:B------:R-:W4:Y:S01]  /*1910*/  @P5 LDS R75, [UR4+0x124] ;  /* 0x00012404ff4b5984 */ /* 0x000f220008000800 */
[----:B-1----:R-:W-:Y:S01]  /*1920*/  @!P6 MOV R73, R12 ;  /* 0x0000000c0049e202 */ /* 0x002fe20000000f00 */
[----:B--2---:R-:W-:Y:S01]  /*1930*/  @!P6 IMAD.MOV.U32 R70, RZ, RZ, R13 ;  /* 0x000000ffff46e224 */ /* 0x004fe200078e000d */
[----:B------:R-:W-:Y:S01]  /*1940*/  BSSY.RECONVERGENT B0, `(.L_x_4767) ;  /* 0x0000010000007945 */ /* 0x000fe20003800200 */
[----:B---3--:R-:W-:Y:S01]  /*1950*/  FMUL.FTZ R65, R64, R65 ;  /* 0x0000004140417220 */ /* 0x008fe20000410000 */
[----:B------:R-:W-:Y:S01]  /*1960*/  FFMA.FTZ R17, R16, R13, R17 ;  /* 0x0000000d10117223 */ /* 0x000fe20000010011 */
[----:B----4-:R-:W-:Y:S01]  /*1970*/  @P5 FFMA.FTZ R70, R75, R73, R70 ;  /* 0x000000494b465223 */ /* 0x010fe20000010046 */
[----:B------:R-:W-:-:S03]  /*1980*/  ISETP.NE.AND P5, PT, R27, RZ, PT ;  /* 0x000000ff1b00720c */ /* 0x000fc60003fa5270 */
[----:B------:R-:W-:-:S04]  /*1990*/  FFMA.FTZ R69, R69, R70, R60 ;  /* 0x0000004645457223 */ /* 0x000fc8000001003c */
[----:B------:R-:W-:-:S06]  /*19a0*/  FFMA.FTZ R68, R68, R69, R61 ;  /* 0x0000004544447223 */ /* 0x000fcc000001003d */
[----:B------:R-:W-:Y:S05]  /*19b0*/  @P5 BRA `(.L_x_4768) ;  /* 0x0000000000205947 */ /* 0x000fea0003800000 */
[----:B------:R-:W-:Y:S01]  /*19c0*/  SHF.R.S32.HI R13, RZ, 0x1f, R53 ;  /* 0x0000001fff0d7819 */ /* 0x000fe20000011435 */
[----:B------:R-:W-:Y:S01]  /*19d0*/  FMUL.FTZ R16, R16, R12 ;  /* 0x0000000c10107220 */ /* 0x000fe20000410000 */
[----:B------:R-:W-:-:S04]  /*19e0*/  IADD3 R15, P5, PT, R18, R53, RZ ;  /* 0x00000035120f7210 */ /* 0x000fc80007fbe0ff */
[----:B------:R-:W-:Y:S01]  /*19f0*/  LEA.HI.X.SX32 R64, R18, R13, 0x1, P5 ;  /* 0x0000000d12407211 */ /* 0x000fe200028f0eff */
[----:B------:R1:W-:Y:S01]  /*1a00*/  STS.64 [UR5], R16 ;  /* 0x00000010ff007988 */ /* 0x0003e20008000a05 */
[----:B0-----:R-:W-:-:S04]  /*1a10*/  LEA R14, P5, R15, R10, 0x3 ;  /* 0x0000000a0f0e7211 */ /* 0x001fc800078a18ff */
[----:B------:R-:W-:-:S05]  /*1a20*/  LEA.HI.X R15, R15, R11, R64, 0x3, P5 ;  /* 0x0000000b0f0f7211 */ /* 0x000fca00028f1c40 */
[----:B------:R1:W-:Y:S04]  /*1a30*/  STG.E.64 desc[UR16][R14.64], R16 ;  /* 0x000000100e007986 */ /* 0x0003e8000c101b10 */
.L_x_4768:
[----:B------:R-:W-:Y:S05]  /*1a40*/  BSYNC.RECONVERGENT B0 ;  /* 0x0000000000007941 */ /* 0x000fea0003800200 */
.L_x_4767:
[----:B------:R-:W-:Y:S01]  /*1a50*/  UIADD3 UR6, UPT, UPT, UR6, 0x1, URZ ;  /* 0x0000000106067890 */ /* 0x000fe2000fffe0ff */
[----:B------:R-:W-:Y:S01]  /*1a60*/  LEA R59, P6, R8, R59, 0x2 ;  /* 0x0000003b083b7211 */ /* 0x000fe200078c10ff */
[-C--:B------:R-:W-:Y:S01]  /*1a70*/  FFMA.FTZ R67, R67, R68.reuse, R62 ;  /* 0x0000004443437223 */ /* 0x080fe2000001003e */
[----:B------:R-:W-:Y:S01]  /*1a80*/  LEA R57, P5, R6, R57, 0x2 ;  /* 0x0000003906397211 */ /* 0x000fe200078a10ff */
[----:B------:R-:W-:Y:S01]  /*1a90*/  UISETP.NE.AND UP0, UPT, UR6, URZ, UPT ;  /* 0x000000ff0600728c */ /* 0x000fe2000bf05270 */
[----:B------:R-:W-:Y:S01]  /*1aa0*/  IADD3.X R58, PT, PT, R58, R9, RZ, P6, !PT ;  /* 0x000000093a3a7210 */ /* 0x000fe200037fe4ff */
[----:B------:R-:W-:Y:S01]  /*1ab0*/  FFMA.FTZ R66, R66, R67, R63 ;  /* 0x0000004342427223 */ /* 0x000fe2000001003f */
[----:B------:R-:W-:Y:S01]  /*1ac0*/  LEA R55, P6, R4, R55, 0x2 ;  /* 0x0000003704377211 */ /* 0x000fe200078c10ff */
[C---:B------:R-:W-:Y:S01]  /*1ad0*/  FFMA.FTZ R52, R65.reuse, R69, R52 ;  /* 0x0000004541347223 */ /* 0x040fe20000010034 */
[C---:B------:R-:W-:Y:S01]  /*1ae0*/  FFMA.FTZ R51, R65.reuse, R68, R51 ;  /* 0x0000004441337223 */ /* 0x040fe20000010033 */
[C---:B------:R-:W-:Y:S01]  /*1af0*/  FFMA.FTZ R50, R65.reuse, R67, R50 ;  /* 0x0000004341327223 */ /* 0x040fe20000010032 */
[----:B------:R-:W-:Y:S01]  /*1b00*/  FFMA.FTZ R49, R65, R66, R49 ;  /* 0x0000004241317223 */ /* 0x000fe20000010031 */
[----:B------:R-:W-:Y:S01]  /*1b10*/  IADD3.X R56, PT, PT, R56, R7, RZ, P5, !PT ;  /* 0x0000000738387210 */ /* 0x000fe20002ffe4ff */
[----:B------:R-:W-:Y:S01]  /*1b20*/  IMAD.X R54, R54, 0x1, R5, P6 ;  /* 0x0000000136367824 */ /* 0x000fe200030e0605 */
[----:B------:R-:W-:Y:S01]  /*1b30*/  IADD3 R53, PT, PT, R53, 0x1, RZ ;  /* 0x0000000135357810 */ /* 0x000fe20007ffe0ff */
[----:B------:R-:W-:Y:S01]  /*1b40*/  UIADD3 UR5, UPT, UPT, UR5, 0x8, URZ ;  /* 0x0000000805057890 */ /* 0x000fe2000fffe0ff */
[----:B------:R-:W-:Y:S11]  /*1b50*/  BRA.U UP0, `(.L_x_4769) ;  /* 0xfffffff900407547 */ /* 0x000ff6000b83ffff */
.L_x_4766:
[----:B------:R-:W-:Y:S01]  /*1b60*/  BAR.SYNC.DEFER_BLOCKING 0x0 ;  /* 0x0000000000007b1d */ /* 0x000fe20000010000 */
[----:B------:R-:W-:Y:S01]  /*1b70*/  ISETP.NE.AND P0, PT, R27, RZ, PT ;  /* 0x000000ff1b00720c */ /* 0x000fe20003f05270 */
[----:B------:R-:W-:Y:S01]  /*1b80*/  VIADD R19, R19, 0x1 ;  /* 0x0000000113137836 */ /* 0x000fe20000000000 */
[----:B------:R-:W-:Y:S02]  /*1b90*/  F2FP.F16.F32.PACK_AB R48, R51, R52 ;  /* 0x000000343330723e */ /* 0x000fe400000000ff */
[----:B------:R-:W-:-:S09]  /*1ba0*/  F2FP.F16.F32.PACK_AB R49, R49, R50 ;  /* 0x000000323131723e */ /* 0x000fd200000000ff */
[----:B0-----:R-:W0:Y:S01]  /*1bb0*/  @!P0 LDC R10, c[0x0][0x388] ;  /* 0x0000e200ff0a8b82 */ /* 0x001e220000000800 */
[----:B------:R-:W-:Y:S01]  /*1bc0*/  STS.64 [R44], R48 ;  /* 0x000000302c007388 */ /* 0x000fe20000000a00 */
[----:B------:R-:W-:-:S03]  /*1bd0*/  NOP ;  /* 0x0000000000007918 */ /* 0x000fc60000000000 */
[----:B------:R-:W-:Y:S04]  /*1be0*/  LDS.U16 R13, [R43] ;  /* 0x000000002b0d7984 */ /* 0x000fe80000000400 */
[----:B-1----:R-:W-:Y:S01]  /*1bf0*/  LDS.U16 R15, [R43+0x40] ;  /* 0x000040002b0f7984 */ /* 0x002fe20000000400 */
[----:B0-----:R-:W-:-:S03]  /*1c00*/  @!P0 IADD3 R14, PT, PT, -R41, R10, RZ ;  /* 0x0000000a290e8210 */ /* 0x001fc60007ffe1ff */
[----:B------:R-:W-:Y:S01]  /*1c10*/  LDS.U16 R17, [R43+0x80] ;  /* 0x000080002b117984 */ /* 0x000fe20000000400 */
[----:B------:R-:W-:-:S03]  /*1c20*/  IADD3 R41, P4, P5, R35, R2, R41 ;  /* 0x0000000223297210 */ /* 0x000fc60007d9e029 */
[----:B------:R-:W-:Y:S01]  /*1c30*/  LDS.U16 R45, [R43+0xc0] ;  /* 0x0000c0002b2d7984 */ /* 0x000fe20000000400 */
[----:B------:R-:W-:-:S03]  /*1c40*/  IADD3.X R12, PT, PT, RZ, R20, RZ, P4, P5 ;  /* 0x00000014ff0c7210 */ /* 0x000fc600027ea4ff */
[----:B------:R-:W-:Y:S01]  /*1c50*/  @!P0 STS [UR4+0x100], R14 ;  /* 0x0001000eff008988 */ /* 0x000fe20008000804 */
[----:B------:R-:W-:Y:S06]  /*1c60*/  BAR.SYNC.DEFER_BLOCKING 0x0 ;  /* 0x0000000000007b1d */ /* 0x000fec0000010000 */
[----:B------:R-:W0:Y:S01]  /*1c70*/  LDS R10, [UR4+0x100] ;  /* 0x00010004ff0a7984 */ /* 0x000e220008000800 */
[----:B------:R-:W1:Y:S01]  /*1c80*/  LDCU.64 UR4, c[0x0][0x478] ;  /* 0x00008f00ff0477ac */ /* 0x000e620008000a00 */
[-C--:B0-----:R-:W-:Y:S02]  /*1c90*/  ISETP.GE.AND P0, PT, R35, R10.reuse, PT ;  /* 0x0000000a2300720c */ /* 0x081fe40003f06270 */
[----:B------:R-:W-:-:S02]  /*1ca0*/  ISETP.GE.AND P1, PT, R38, R10, PT ;  /* 0x0000000a2600720c */ /* 0x000fc40003f26270 */
[-C--:B------:R-:W-:Y:S02]  /*1cb0*/  ISETP.GE.AND P2, PT, R39, R10.reuse, PT ;  /* 0x0000000a2700720c */ /* 0x080fe40003f46270 */
[----:B------:R-:W-:Y:S02]  /*1cc0*/  ISETP.GE.AND P3, PT, R40, R10, PT ;  /* 0x0000000a2800720c */ /* 0x000fe40003f66270 */
[C---:B-1----:R-:W-:Y:S01]  /*1cd0*/  LEA R10, P4, R41.reuse, UR4, 0x1 ;  /* 0x00000004290a7c11 */ /* 0x042fe2000f8808ff */
[----:B------:R-:W0:Y:S03]  /*1ce0*/  LDCU UR4, c[0x0][0x394] ;  /* 0x00007280ff0477ac */ /* 0x000e260008000800 */
[----:B------:R-:W-:-:S05]  /*1cf0*/  LEA.HI.X R11, R41, UR5, R12, 0x1, P4 ;  /* 0x00000005290b7c11 */ /* 0x000fca000a0f0c0c */
[----:B------:R1:W-:Y:S04]  /*1d00*/  @!P0 STG.E.U16 desc[UR16][R10.64], R13 ;  /* 0x0000000d0a008986 */ /* 0x0003e8000c101510 */
[----:B------:R1:W-:Y:S04]  /*1d10*/  @!P3 STG.E.U16 desc[UR16][R10.64+0xc0], R45 ;  /* 0x0000c02d0a00b986 */ /* 0x0003e8000c101510 */
[----:B------:R1:W-:Y:S01]  /*1d20*/  @!P1 STG.E.U16 desc[UR16][R10.64+0x40], R15 ;  /* 0x0000400f0a009986 */ /* 0x0003e2000c101510 */
[----:B------:R-:W-:Y:S02]  /*1d30*/  IADD3 R31, P1, PT, R31, 0x100, RZ ;  /* 0x000001001f1f7810 */ /* 0x000fe40007f3e0ff */
[----:B0-----:R-:W-:Y:S01]  /*1d40*/  ISETP.NE.AND P0, PT, R19, UR4, PT ;  /* 0x0000000413007c0c */ /* 0x001fe2000bf05270 */
[----:B------:R1:W-:Y:S01]  /*1d50*/  @!P2 STG.E.U16 desc[UR16][R10.64+0x80], R17 ;  /* 0x000080110a00a986 */ /* 0x0003e2000c101510 */
[----:B------:R-:W-:-:S02]  /*1d60*/  IADD3 R30, P2, PT, R30, 0x100, RZ ;  /* 0x000001001e1e7810 */ /* 0x000fc40007f5e0ff */
[----:B------:R-:W-:Y:S02]  /*1d70*/  IADD3.X R37, PT, PT, RZ, R37, RZ, P1, !PT ;  /* 0x00000025ff257210 */ /* 0x000fe40000ffe4ff */
[----:B------:R-:W-:-:S07]  /*1d80*/  IADD3.X R36, PT, PT, RZ, R36, RZ, P2, !PT ;  /* 0x00000024ff247210 */ /* 0x000fce00017fe4ff */
[----:B-1----:R-:W-:Y:S05]  /*1d90*/  @P0 BRA `(.L_x_4770) ;  /* 0xffffffe800100947 */ /* 0x002fea000383ffff */
[----:B------:R-:W-:Y:S05]  /*1da0*/  EXIT ;  /* 0x000000000000794d */ /* 0x000fea0003800000 */
.L_x_4771:
        /* <DEDUP_REMOVED lines=13> */
.L_x_5142:


//--------------------- .text._Z25selective_scan_fwd_kernelI32Selective_Scan_fwd_kernel_traitsILi32ELi4ELi1ELb0ELb0ELb0ELb1EN3c104HalfEfEEv13SSMParamsBase --------------------------
	.section	.text._Z25selective_scan_fwd_kernelI32Selective_Scan_fwd_kernel_traitsILi32ELi4ELi1ELb0ELb0ELb0ELb1EN3c104HalfEfEEv13SSMParamsBase,"ax",@progbits
	.align	128
        .global         _Z25selective_scan_fwd_kernelI32Selective_Scan_fwd_kernel_traitsILi32ELi4ELi1ELb0ELb0ELb0ELb1EN3c104HalfEfEEv13SSMParamsBase
        .type           _Z25selective_scan_fwd_kernelI32Selective_Scan_fwd_kernel_traitsILi32ELi4ELi1ELb0ELb0ELb0ELb1EN3c104HalfEfEEv13SSMParamsBase,@function
        .size           _Z25selective_scan_fwd_kernelI32Selective_Scan_fwd_kernel_traitsILi32ELi4ELi1ELb0ELb0ELb0ELb1EN3c104HalfEfEEv13SSMParamsBase,(.L_x_5143 - _Z25selective_scan_fwd_kernelI32Selective_Scan_fwd_kernel_traitsILi32ELi4ELi1ELb0ELb0ELb0ELb1EN3c104HalfEfEEv13SSMParamsBase)
        .other          _Z25selective_scan_fwd_kernelI32Selective_Scan_fwd_kernel_traitsILi32ELi4ELi1ELb0ELb0ELb0ELb1EN3c104HalfEfEEv13SSMParamsBase,@"STO_CUDA_ENTRY STV_DEFAULT"
_Z25selective_scan_fwd_kernelI32Selective_Scan_fwd_kernel_traitsILi32ELi4ELi1ELb0ELb0ELb0ELb1EN3c104HalfEfEEv13SSMParamsBase:
.text._Z25selective_scan_fwd_kernelI32Selective_Scan_fwd_kernel_traitsILi32ELi4ELi1ELb0ELb0ELb0ELb1EN3c104HalfEfEEv13SSMParamsBase:
        /* <DEDUP_REMOVED lines=37> */
[----:B------:R-:W-:Y:S01]  /*0250*/  MOV R2, R6 ;  /* 0x0000000600027202 */ /* 0x000fe20000000f00 */
[----:B------:R-:W0:Y:S01]  /*0260*/  LDC.64 R8, c[0x0][0x428] ;  /* 0x00010a00ff087b82 */ /* 0x000e220000000a00 */
[----:B------:R-:W2:Y:S01]  /*0270*/  LDCU.64 UR4, c[0x0][0x3b8] ;  /* 0x00007700ff0477ac */ /* 0x000ea20008000a00 */
[----:B------:R-:W3:Y:S01]  /*0280*/  S2R R23, SR_TID.X ;  /* 0x0000000000177919 */ /* 0x000ee20000002100 */
[C---:B------:R-:W-:Y:S01]  /*0290*/  IMAD.WIDE.U32 R4, R19.reuse, UR14, R4 ;  /* 0x0000000e13047c25 */ /* 0x040fe2000f8e0004 */
[----:B------:R-:W0:Y:S03]  /*02a0*/  LDCU.64 UR6, c[0x0][0x3d8] ;  /* 0x00007b00ff0677ac */ /* 0x000e260008000a00 */
[C---:B------:R-:W-:Y:S01]  /*02b0*/  IMAD.WIDE.U32 R2, R19.reuse, UR10, R2 ;  /* 0x0000000a13027c25 */ /* 0x040fe2000f8e0002 */
[----:B------:R-:W3:Y:S01]  /*02c0*/  LDC.64 R26, c[0x0][0x448] ;  /* 0x00011200ff1a7b82 */ /* 0x000ee20000000a00 */
[----:B-1----:R-:W-:Y:S01]  /*02d0*/  LEA R18, P1, R4, R10, 0x1 ;  /* 0x0000000a04127211 */ /* 0x002fe200078208ff */
[----:B------:R-:W1:Y:S01]  /*02e0*/  LDCU.U8 UR9, c[0x0][0x39e] ;  /* 0x000073c0ff0977ac */ /* 0x000e620008000000 */
[C---:B------:R-:W-:Y:S01]  /*02f0*/  IMAD R44, R19.reuse, UR11, R3 ;  /* 0x0000000b132c7c24 */ /* 0x040fe2000f8e0203 */
[----:B------:R-:W-:Y:S01]  /*0300*/  LEA R38, P0, R2, R38, 0x1 ;  /* 0x0000002602267211 */ /* 0x000fe200078008ff */
[----:B------:R-:W-:-:S03]  /*0310*/  IMAD R37, R19, UR15, R5 ;  /* 0x0000000f13257c24 */ /* 0x000fc6000f8e0205 */
[----:B------:R-:W1:Y:S01]  /*0320*/  LDC.64 R40, c[0x0][0x450] ;  /* 0x00011400ff287b82 */ /* 0x000e620000000a00 */
[----:B------:R-:W-:Y:S01]  /*0330*/  LEA.HI.X R44, R2, R39, R44, 0x1, P0 ;  /* 0x00000027022c7211 */ /* 0x000fe200000f0c2c */
[----:B----4-:R-:W-:Y:S01]  /*0340*/  IMAD R2, R12, UR18, R19 ;  /* 0x000000120c027c24 */ /* 0x010fe2000f8e0213 */
[----:B------:R-:W-:Y:S01]  /*0350*/  LEA.HI.X R37, R4, R11, R37, 0x1, P1 ;  /* 0x0000000b04257211 */ /* 0x000fe200008f0c25 */
[C---:B--2---:R-:W-:Y:S01]  /*0360*/  IMAD.WIDE.U32 R6, R19.reuse, UR4, RZ ;  /* 0x0000000413067c25 */ /* 0x044fe2000f8e00ff */
[----:B------:R-:W2:Y:S03]  /*0370*/  LDCU UR4, c[0x0][0x38c] ;  /* 0x00007180ff0477ac */ /* 0x000ea60008000800 */
[----:B------:R-:W4:Y:S01]  /*0380*/  LDC.64 R28, c[0x0][0x438] ;  /* 0x00010e00ff1c7b82 */ /* 0x000f220000000a00 */
[----:B------:R-:W-:Y:S02]  /*0390*/  IMAD R34, R2, R13, RZ ;  /* 0x0000000d02227224 */ /* 0x000fe400078e02ff */
[----:B0-----:R-:W-:-:S04]  /*03a0*/  IMAD.WIDE.U32 R2, R19, R8, RZ ;  /* 0x0000000813027225 */ /* 0x001fc800078e00ff */
[C---:B------:R-:W-:Y:S01]  /*03b0*/  IMAD R25, R19.reuse, UR5, R7 ;  /* 0x0000000513197c24 */ /* 0x040fe2000f8e0207 */
[----:B------:R-:W0:Y:S01]  /*03c0*/  LDC.64 R16, c[0x0][0x418] ;  /* 0x00010600ff107b82 */ /* 0x000e220000000a00 */
[C---:B------:R-:W-:Y:S01]  /*03d0*/  IMAD R3, R19.reuse, R9, R3 ;  /* 0x0000000913037224 */ /* 0x040fe200078e0203 */
[C---:B---3--:R-:W-:Y:S01]  /*03e0*/  LEA R24, P0, R6.reuse, R26, 0x2 ;  /* 0x0000001a06187211 */ /* 0x048fe200078010ff */
[----:B------:R-:W-:Y:S01]  /*03f0*/  IMAD.WIDE.U32 R14, R19, UR6, RZ ;  /* 0x00000006130e7c25 */ /* 0x000fe2000f8e00ff */
[----:B------:R-:W-:Y:S02]  /*0400*/  SHF.L.U32 R35, R23, 0x2, RZ ;  /* 0x0000000217237819 */ /* 0x000fe400000006ff */
[----:B------:R-:W-:Y:S01]  /*0410*/  LEA.HI.X R25, R6, R27, R25, 0x2, P0 ;  /* 0x0000001b06197211 */ /* 0x000fe200000f1419 */
        /* <DEDUP_REMOVED lines=11> */
[----:B------:R-:W-:Y:S01]  /*04d0*/  IADD3 R41, PT, PT, R35, 0x3, RZ ;  /* 0x0000000323297810 */ /* 0x000fe20007ffe0ff */
[----:B------:R-:W-:Y:S02]  /*04e0*/  UIADD3 UR7, UPT, UPT, -UR4, URZ, URZ ;  /* 0x000000ff04077290 */ /* 0x000fe4000fffe1ff */
[----:B------:R-:W-:Y:S01]  /*04f0*/  IMAD R15, R19, R29, R7 ;  /* 0x0000001d130f7224 */ /* 0x000fe200078e0207 */
[----:B------:R-:W-:-:S02]  /*0500*/  MOV R14, R6 ;  /* 0x00000006000e7202 */ /* 0x000fc40000000f00 */
[----:B------:R-:W2:Y:S01]  /*0510*/  LDC.64 R32, c[0x0][0x430] ;  /* 0x00010c00ff207b82 */ /* 0x000ea20000000a00 */
[----:B0-----:R-:W-:-:S04]  /*0520*/  IMAD.WIDE.U32 R4, R19, R16, RZ ;  /* 0x0000001013047225 */ /* 0x001fc800078e00ff */
[----:B------:R-:W-:-:S03]  /*0530*/  IMAD R5, R19, R17, R5 ;  /* 0x0000001113057224 */ /* 0x000fc600078e0205 */
[----:B------:R-:W0:Y:S01]  /*0540*/  LDC.64 R46, c[0x0][0x440] ;  /* 0x00011000ff2e7b82 */ /* 0x000e220000000a00 */
[----:B---3--:R-:W-:-:S07]  /*0550*/  IMAD.WIDE.U32 R6, R20, UR18, R2 ;  /* 0x0000001214067c25 */ /* 0x008fce000f8e0002 */
[----:B------:R-:W3:Y:S01]  /*0560*/  LDC.64 R30, c[0x0][0x410] ;  /* 0x00010400ff1e7b82 */ /* 0x000ee20000000a00 */
[----:B-1----:R-:W-:-:S04]  /*0570*/  IMAD.WIDE.U32 R16, R19, R42, RZ ;  /* 0x0000002a13107225 */ /* 0x002fc800078e00ff */
[----:B------:R-:W-:-:S03]  /*0580*/  IMAD R29, R19, R43, R17 ;  /* 0x0000002b131d7224 */ /* 0x000fc600078e0211 */
        /* <DEDUP_REMOVED lines=8> */
[C---:B------:R-:W-:Y:S02]  /*0610*/  LOP3.LUT R45, R43.reuse, 0x20, RZ, 0xfc, !PT ;  /* 0x000000202b2d7812 */ /* 0x040fe400078efcff */
[----:B------:R-:W-:Y:S02]  /*0620*/  LEA.HI.X R29, R16, R47, R29, 0x2, P0 ;  /* 0x0000002f101d7211 */ /* 0x000fe400000f141d */
[C---:B------:R-:W-:Y:S01]  /*0630*/  LOP3.LUT R46, R43.reuse, 0x40, RZ, 0xfc, !PT ;  /* 0x000000402b2e7812 */ /* 0x040fe200078efcff */
[----:B------:R-:W0:Y:S01]  /*0640*/  LDC.64 R10, c[0x0][0x3e0] ;  /* 0x0000f800ff0a7b82 */ /* 0x000e220000000a00 */
[----:B---3--:R-:W-:Y:S01]  /*0650*/  IMAD.WIDE.U32 R4, R30, UR18, R4 ;  /* 0x000000121e047c25 */ /* 0x008fe2000f8e0004 */
[----:B------:R-:W-:-:S03]  /*0660*/  LOP3.LUT R42, R43, 0x60, RZ, 0xfc, !PT ;  /* 0x000000602b2a7812 */ /* 0x000fc600078efcff */
[----:B------:R-:W-:Y:S02]  /*0670*/  IMAD R30, R21, UR18, R7 ;  /* 0x00000012151e7c24 */ /* 0x000fe4000f8e0207 */
[----:B------:R-:W-:Y:S01]  /*0680*/  IMAD R31, R31, UR18, R5 ;  /* 0x000000121f1f7c24 */ /* 0x000fe2000f8e0205 */
[----:B-1----:R-:W-:Y:S01]  /*0690*/  SHF.L.U64.HI R36, R8, 0x2, R9 ;  /* 0x0000000208247819 */ /* 0x002fe20000010209 */
[----:B------:R-:W-:Y:S01]  /*06a0*/  IMAD.MOV.U32 R9, RZ, RZ, R18 ;  /* 0x000000ffff097224 */ /* 0x000fe200078e0012 */
[----:B--2---:R-:W-:Y:S02]  /*06b0*/  SHF.L.U64.HI R13, R12, 0x2, R13 ;  /* 0x000000020c0d7819 */ /* 0x004fe4000001020d */
[----:B0-----:R-:W-:-:S07]  /*06c0*/  SHF.L.U64.HI R11, R10, 0x2, R11 ;  /* 0x000000020a0b7819 */ /* 0x001fce000001020b */
.L_x_4784:
        /* <DEDUP_REMOVED lines=97> */
.L_x_4773:
[----:B------:R-:W-:Y:S05]  /*0ce0*/  BSYNC.RECONVERGENT B0 ;  /* 0x0000000000007941 */ /* 0x000fea0003800200 */
.L_x_4772:
        /* <DEDUP_REMOVED lines=32> */
.L_x_4775:
[----:B------:R-:W-:Y:S05]  /*0ef0*/  BSYNC.RECONVERGENT B0 ;  /* 0x0000000000007941 */ /* 0x000fea0003800200 */
.L_x_4774:
        /* <DEDUP_REMOVED lines=32> */
.L_x_4777:
[----:B------:R-:W-:Y:S05]  /*1100*/  BSYNC.RECONVERGENT B0 ;  /* 0x0000000000007941 */ /* 0x000fea0003800200 */
.L_x_4776:
        /* <DEDUP_REMOVED lines=32> */
.L_x_4779:
[----:B------:R-:W-:Y:S05]  /*1310*/  BSYNC.RECONVERGENT B0 ;  /* 0x0000000000007941 */ /* 0x000fea0003800200 */
.L_x_4778:
[----:B------:R-:W-:Y:S01]  /*1320*/  BAR.SYNC.DEFER_BLOCKING 0x0 ;  /* 0x0000000000007b1d */ /* 0x000fe20000010000 */
[----:B------:R-:W-:Y:S01]  /*1330*/  ISETP.GE.AND P0, PT, R16, 0x1, PT ;  /* 0x000000011000780c */ /* 0x000fe20003f06270 */
[--C-:B------:R-:W-:Y:S01]  /*1340*/  HADD2.F32 R17, -RZ, R14.reuse.H0_H0 ;  /* 0x2000000eff117230 */ /* 0x100fe20000004100 */
[----:B------:R-:W-:Y:S01]  /*1350*/  PRMT R55, RZ, 0x7610, R55 ;  /* 0x00007610ff377816 */ /* 0x000fe20000000037 */
        /* <DEDUP_REMOVED lines=8> */
[----:B------:R-:W-:Y:S01]  /*13e0*/  FMUL.FTZ R69, R14, R57 ;  /* 0x000000390e457220 */ /* 0x000fe20000410000 */
[----:B------:R-:W-:Y:S01]  /*13f0*/  FMUL.FTZ R68, R17, R60 ;  /* 0x0000003c11447220 */ /* 0x000fe20000410000 */
[----:B------:R-:W0:Y:S01]  /*1400*/  LDC.64 R14, c[0x0][0x480] ;  /* 0x00012000ff0e7b82 */ /* 0x000e220000000a00 */
[----:B------:R-:W-:Y:S01]  /*1410*/  FMUL.FTZ R70, R19, R58 ;  /* 0x0000003a13467220 */ /* 0x000fe20000410000 */
[----:B------:R-:W-:Y:S01]  /*1420*/  FMUL.FTZ R71, R18, R59 ;  /* 0x0000003b12477220 */ /* 0x000fe20000410000 */
[C---:B------:R-:W-:Y:S01]  /*1430*/  ISETP.NE.AND P0, PT, R33.reuse, RZ, PT ;  /* 0x000000ff2100720c */ /* 0x040fe20003f05270 */
[----:B------:R-:W-:Y:S01]  /*1440*/  IMAD R61, R33, R16, RZ ;  /* 0x00000010213d7224 */ /* 0x000fe200078e02ff */
[-C--:B------:R-:W-:Y:S01]  /*1450*/  ISETP.GE.U32.AND P1, PT, R41, R54.reuse, PT ;  /* 0x000000362900720c */ /* 0x080fe20003f26070 */
[----:B------:R-:W-:Y:S01]  /*1460*/  IMAD.MOV.U32 R65, RZ, RZ, R26 ;  /* 0x000000ffff417224 */ /* 0x000fe200078e001a */
[-C--:B------:R-:W-:Y:S01]  /*1470*/  ISETP.GE.U32.AND P2, PT, R40, R54.reuse, PT ;  /* 0x000000362800720c */ /* 0x080fe20003f46070 */
[----:B------:R-:W-:Y:S01]  /*1480*/  IMAD.MOV.U32 R66, RZ, RZ, R25 ;  /* 0x000000ffff427224 */ /* 0x000fe200078e0019 */
[-C--:B------:R-:W-:Y:S01]  /*1490*/  ISETP.GE.U32.AND P3, PT, R39, R54.reuse, PT ;  /* 0x000000362700720c */ /* 0x080fe20003f66070 */
[----:B------:R-:W-:Y:S01]  /*14a0*/  UIADD3 UR5, UPT, UPT, UR4, 0x130, URZ ;  /* 0x0000013004057890 */ /* 0x000fe2000fffe0ff */
[----:B------:R-:W-:Y:S01]  /*14b0*/  ISETP.GE.U32.AND P4, PT, R35, R54, PT ;  /* 0x000000362300720c */ /* 0x000fe20003f86070 */
[----:B------:R-:W-:Y:S01]  /*14c0*/  UMOV UR6, UR7 ;  /* 0x0000000700067c82 */ /* 0x000fe20008000000 */
[----:B------:R-:W-:-:S02]  /*14d0*/  MOV R63, R28 ;  /* 0x0000001c003f7202 */ /* 0x000fc40000000f00 */
[----:B------:R-:W-:Y:S02]  /*14e0*/  MOV R62, R29 ;  /* 0x0000001d003e7202 */ /* 0x000fe40000000f00 */
[----:B------:R-:W-:Y:S02]  /*14f0*/  MOV R64, R27 ;  /* 0x0000001b00407202 */ /* 0x000fe40000000f00 */
[----:B------:R-:W-:Y:S02]  /*1500*/  ISETP.EQ.AND P0, PT, R23, RZ, P0 ;  /* 0x000000ff1700720c */ /* 0x000fe40000702270 */
[----:B------:R-:W-:Y:S02]  /*1510*/  MOV R67, R24 ;  /* 0x0000001800437202 */ /* 0x000fe40000000f00 */
[----:B------:R-:W-:Y:S02]  /*1520*/  FSEL R68, R68, RZ, !P4 ;  /* 0x000000ff44447208 */ /* 0x000fe40006000000 */
[----:B------:R-:W-:-:S02]  /*1530*/  FSEL R69, R69, RZ, !P3 ;  /* 0x000000ff45457208 */ /* 0x000fc40005800000 */
[----:B------:R-:W-:Y:S02]  /*1540*/  FSEL R70, R70, RZ, !P2 ;  /* 0x000000ff46467208 */ /* 0x000fe40005000000 */
[----:B------:R-:W-:-:S07]  /*1550*/  FSEL R71, R71, RZ, !P1 ;  /* 0x000000ff47477208 */ /* 0x000fce0004800000 */
.L_x_4783:
[----:B------:R-:W-:Y:S02]  /*1560*/  MOV R16, R63 ;  /* 0x0000003f00107202 */ /* 0x000fe40000000f00 */
[----:B------:R-:W-:-:S05]  /*1570*/  MOV R17, R62 ;  /* 0x0000003e00117202 */ /* 0x000fca0000000f00 */
[----:B-1----:R1:W2:Y:S01]  /*1580*/  LDG.E R20, desc[UR16][R16.64] ;  /* 0x0000001010147981 */ /* 0x0022a2000c1e1900 */
[----:B------:R-:W-:Y:S01]  /*1590*/  MOV R18, R65 ;  /* 0x0000004100127202 */ /* 0x000fe20000000f00 */
[----:B------:R-:W-:-:S05]  /*15a0*/  IMAD.MOV.U32 R19, RZ, RZ, R64 ;  /* 0x000000ffff137224 */ /* 0x000fca00078e0040 */
[----:B------:R-:W3:Y:S01]  /*15b0*/  LDG.E R73, desc[UR16][R18.64] ;  /* 0x0000001012497981 */ /* 0x000ee2000c1e1900 */
[----:B-1----:R-:W-:Y:S01]  /*15c0*/  IMAD.MOV.U32 R16, RZ, RZ, R67 ;  /* 0x000000ffff107224 */ /* 0x002fe200078e0043 */
[----:B------:R-:W-:-:S05]  /*15d0*/  MOV R17, R66 ;  /* 0x0000004200117202 */ /* 0x000fca0000000f00 */
        /* <DEDUP_REMOVED lines=50> */
[----:B------:R-:W-:Y:S01]  /*1900*/  HFMA2 R16, -RZ, RZ, 1.875, 0 ;  /* 0x3f800000ff107431 */ /* 0x000fe200000001ff */
[----:B------:R-:W-:Y:S02]  /*1910*/  MOV R17, RZ ;  /* 0x000000ff00117202 */ /* 0x000fe40000000f00 */
[----:B------:R-:W-:-:S04]  /*1920*/  ISETP.NE.AND P5, PT, R56, 0x1f, PT ;  /* 0x0000001f3800780c */ /* 0x000fc80003fa5270 */
[----:B------:R-:W4:Y:S01]  /*1930*/  @P0 LDS.64 R16, [UR5] ;  /* 0x00000005ff100984 */ /* 0x000f220008000a00 */
[C---:B-1----:R-:W-:Y:S01]  /*1940*/  FMUL.FTZ R18, R21.reuse, R18 ;  /* 0x0000001215127220 */ /* 0x042fe20000410000 */
[----:B--2---:R-:W-:-:S07]  /*1950*/  FFMA.FTZ R19, R21, R19, R78 ;  /* 0x0000001315137223 */ /* 0x004fce000001004e */
        /* <DEDUP_REMOVED lines=30> */
.L_x_4782:
[----:B------:R-:W-:Y:S05]  /*1b40*/  BSYNC.RECONVERGENT B0 ;  /* 0x0000000000007941 */ /* 0x000fea0003800200 */
.L_x_4781:
[----:B------:R-:W-:Y:S01]  /*1b50*/  UIADD3 UR6, UPT, UPT, UR6, 0x1, URZ ;  /* 0x0000000106067890 */ /* 0x000fe2000fffe0ff */
[----:B------:R-:W-:Y:S01]  /*1b60*/  LEA R67, P6, R12, R67, 0x2 ;  /* 0x000000430c437211 */ /* 0x000fe200078c10ff */
[----:B------:R-:W-:Y:S01]  /*1b70*/  FFMA.FTZ R75, R75, R76, R70 ;  /* 0x0000004c4b4b7223 */ /* 0x000fe20000010046 */
        /* <DEDUP_REMOVED lines=9> */
[----:B------:R-:W-:Y:S01]  /*1c10*/  IMAD.X R64, R64, 0x1, R11, P5 ;  /* 0x0000000140407824 */ /* 0x000fe200028e060b */
[----:B------:R-:W-:Y:S01]  /*1c20*/  IADD3.X R62, PT, PT, R62, R36, RZ, P6, !PT ;  /* 0x000000243e3e7210 */ /* 0x000fe200037fe4ff */
[----:B------:R-:W-:Y:S01]  /*1c30*/  UIADD3 UR5, UPT, UPT, UR5, 0x8, URZ ;  /* 0x0000000805057890 */ /* 0x000fe2000fffe0ff */
[----:B------:R-:W-:Y:S01]  /*1c40*/  IADD3 R61, PT, PT, R61, 0x1, RZ ;  /* 0x000000013d3d7810 */ /* 0x000fe20007ffe0ff */
[----:B------:R-:W-:Y:S10]  /*1c50*/  BRA.U UP0, `(.L_x_4783) ;  /* 0xfffffff900407547 */ /* 0x000ff4000b83ffff */
.L_x_4780:
[----:B------:R-:W-:Y:S01]  /*1c60*/  BAR.SYNC.DEFER_BLOCKING 0x0 ;  /* 0x0000000000007b1d */ /* 0x000fe20000010000 */
[----:B------:R-:W-:Y:S02]  /*1c70*/  ISETP.NE.AND P0, PT, R23, RZ, PT ;  /* 0x000000ff1700720c */ /* 0x000fe40003f05270 */
[----:B0-----:R-:W-:Y:S02]  /*1c80*/  F2FP.F16.F32.PACK_AB R14, R52, R53 ;  /* 0x00000035340e723e */ /* 0x001fe400000000ff */
[----:B------:R-:W-:Y:S01]  /*1c90*/  F2FP.F16.F32.PACK_AB R15, R51, R50 ;  /* 0x00000032330f723e */ /* 0x000fe200000000ff */
[----:B------:R-:W0:Y:S01]  /*1ca0*/  LDCU.64 UR10, c[0x0][0x478] ;  /* 0x00008f00ff0a77ac */ /* 0x000e220008000a00 */
[----:B------:R-:W2:Y:S01]  /*1cb0*/  LDCU UR5, c[0x0][0x388] ;  /* 0x00007100ff0577ac */ /* 0x000ea20008000800 */
[----:B------:R-:W3:Y:S02]  /*1cc0*/  LDCU.64 UR12, c[0x0][0x488] ;  /* 0x00009100ff0c77ac */ /* 0x000ee40008000a00 */
[----:B------:R4:W-:Y:S01]  /*1cd0*/  STS.64 [R49], R14 ;  /* 0x0000000e31007388 */ /* 0x0009e20000000a00 */
[----:B------:R-:W-:-:S03]  /*1ce0*/  NOP ;  /* 0x0000000000007918 */ /* 0x000fc60000000000 */
[----:B-1----:R-:W-:Y:S04]  /*1cf0*/  LDS.U16 R19, [R48] ;  /* 0x0000000030137984 */ /* 0x002fe80000000400 */
[----:B------:R-:W-:Y:S01]  /*1d00*/  LDS.U16 R21, [R48+0x40] ;  /* 0x0000400030157984 */ /* 0x000fe20000000400 */
[----:B----4-:R-:W-:-:S03]  /*1d10*/  IADD3 R15, P1, P3, R43, R6, R47 ;  /* 0x000000062b0f7210 */ /* 0x010fc60007b3e02f */
[----:B------:R-:W-:Y:S01]  /*1d20*/  LDS.U16 R57, [R48+0x80] ;  /* 0x0000800030397984 */ /* 0x000fe20000000400 */
[----:B------:R-:W-:Y:S02]  /*1d30*/  IADD3.X R18, PT, PT, RZ, R30, RZ, P1, P3 ;  /* 0x0000001eff127210 */ /* 0x000fe40000fe64ff */
[C---:B0-----:R-:W-:Y:S01]  /*1d40*/  LEA R14, P1, R15.reuse, UR10, 0x1 ;  /* 0x0000000a0f0e7c11 */ /* 0x041fe2000f8208ff */
[----:B------:R-:W-:Y:S03]  /*1d50*/  LDS.U16 R59, [R48+0xc0] ;  /* 0x0000c000303b7984 */ /* 0x000fe60000000400 */
[----:B------:R-:W-:Y:S01]  /*1d60*/  LEA.HI.X R15, R15, UR11, R18, 0x1, P1 ;  /* 0x0000000b0f0f7c11 */ /* 0x000fe200088f0c12 */
[----:B------:R-:W-:Y:S01]  /*1d70*/  @!P0 STS [UR4+0x100], R54 ;  /* 0x00010036ff008988 */ /* 0x000fe20008000804 */
[----:B--2---:R-:W-:Y:S01]  /*1d80*/  IADD3 R18, PT, PT, -R47, UR5, RZ ;  /* 0x000000052f127c10 */ /* 0x004fe2000fffe1ff */
[----:B------:R-:W-:Y:S06]  /*1d90*/  BAR.SYNC.DEFER_BLOCKING 0x0 ;  /* 0x0000000000007b1d */ /* 0x000fec0000010000 */
[----:B------:R-:W0:Y:S02]  /*1da0*/  LDS R16, [UR4+0x100] ;  /* 0x00010004ff107984 */ /* 0x000e240008000800 */
[----:B0-----:R-:W-:-:S02]  /*1db0*/  ISETP.GE.AND P2, PT, R43, R16, PT ;  /* 0x000000102b00720c */ /* 0x001fc40003f46270 */
[-C--:B------:R-:W-:Y:S02]  /*1dc0*/  ISETP.GE.AND P3, PT, R45, R16.reuse, PT ;  /* 0x000000102d00720c */ /* 0x080fe40003f66270 */
[-C--:B------:R-:W-:Y:S02]  /*1dd0*/  ISETP.GE.AND P4, PT, R46, R16.reuse, PT ;  /* 0x000000102e00720c */ /* 0x080fe40003f86270 */
[----:B------:R-:W-:-:S07]  /*1de0*/  ISETP.GE.AND P1, PT, R42, R16, PT ;  /* 0x000000102a00720c */ /* 0x000fce0003f26270 */
[----:B------:R0:W-:Y:S01]  /*1df0*/  @!P2 STG.E.U16 desc[UR16][R14.64], R19 ;  /* 0x000000130e00a986 */ /* 0x0001e2000c101510 */
[----:B------:R-:W-:-:S03]  /*1e00*/  IADD3 R17, P2, P5, R43, R4, R47 ;  /* 0x000000042b117210 */ /* 0x000fc60007d5e02f */
[----:B------:R1:W-:Y:S01]  /*1e10*/  @!P3 STG.E.U16 desc[UR16][R14.64+0x40], R21 ;  /* 0x000040150e00b986 */ /* 0x0003e2000c101510 */
[----:B------:R-:W-:Y:S02]  /*1e20*/  IADD3.X R20, PT, PT, RZ, R31, RZ, P2, P5 ;  /* 0x0000001fff147210 */ /* 0x000fe400017ea4ff */
[-C--:B------:R-:W-:Y:S01]  /*1e30*/  ISETP.GE.AND P2, PT, R43, R18.reuse, PT ;  /* 0x000000122b00720c */ /* 0x080fe20003f46270 */
[----:B------:R2:W-:Y:S01]  /*1e40*/  @!P4 STG.E.U16 desc[UR16][R14.64+0x80], R57 ;  /* 0x000080390e00c986 */ /* 0x0005e2000c101510 */
[-C--:B------:R-:W-:Y:S02]  /*1e50*/  ISETP.GE.AND P3, PT, R45, R18.reuse, PT ;  /* 0x000000122d00720c */ /* 0x080fe40003f66270 */
[-C--:B------:R-:W-:Y:S01]  /*1e60*/  ISETP.GE.AND P4, PT, R46, R18.reuse, PT ;  /* 0x000000122e00720c */ /* 0x080fe20003f86270 */
[----:B------:R-:W-:Y:S01]  /*1e70*/  @!P1 STG.E.U16 desc[UR16][R14.64+0xc0], R59 ;  /* 0x0000c03b0e009986 */ /* 0x000fe2000c101510 */
[----:B------:R-:W-:Y:S01]  /*1e80*/  BAR.SYNC.DEFER_BLOCKING 0x0 ;  /* 0x0000000000007b1d */ /* 0x000fe20000010000 */
[----:B------:R-:W-:-:S02]  /*1e90*/  ISETP.GE.AND P5, PT, R42, R18, PT ;  /* 0x000000122a00720c */ /* 0x000fc40003fa6270 */
[C---:B---3--:R-:W-:Y:S02]  /*1ea0*/  LEA R16, P6, R17.reuse, UR12, 0x1 ;  /* 0x0000000c11107c11 */ /* 0x048fe4000f8c08ff */
[----:B0-----:R-:W-:Y:S02]  /*1eb0*/  PRMT R19, RZ, 0x7610, R19 ;  /* 0x00007610ff137816 */ /* 0x001fe40000000013 */
[----:B-1----:R-:W-:Y:S02]  /*1ec0*/  PRMT R21, RZ, 0x7610, R21 ;  /* 0x00007610ff157816 */ /* 0x002fe40000000015 */
[----:B--2---:R-:W-:Y:S02]  /*1ed0*/  PRMT R57, RZ, 0x7610, R57 ;  /* 0x00007610ff397816 */ /* 0x004fe40000000039 */
[----:B------:R-:W-:-:S05]  /*1ee0*/  LEA.HI.X R17, R17, UR13, R20, 0x1, P6 ;  /* 0x0000000d11117c11 */ /* 0x000fca000b0f0c14 */
[----:B------:R-:W2:Y:S04]  /*1ef0*/  @!P2 LDG.E.U16 R19, desc[UR16][R16.64] ;  /* 0x000000101013a981 */ /* 0x000ea8000c1e1500 */
[----:B------:R-:W3:Y:S04]  /*1f00*/  @!P3 LDG.E.U16 R21, desc[UR16][R16.64+0x40] ;  /* 0x000040101015b981 */ /* 0x000ee8000c1e1500 */
[----:B------:R-:W4:Y:S04]  /*1f10*/  @!P4 LDG.E.U16 R57, desc[UR16][R16.64+0x80] ;  /* 0x000080101039c981 */ /* 0x000f28000c1e1500 */
[----:B------:R-:W5:Y:S01]  /*1f20*/  @!P5 LDG.E.U16 R55, desc[UR16][R16.64+0xc0] ;  /* 0x0000c0101037d981 */ /* 0x000f62000c1e1500 */
[----:B------:R-:W-:Y:S01]  /*1f30*/  IADD3 R47, P4, P5, R43, R2, R47 ;  /* 0x000000022b2f7210 */ /* 0x000fe20007d9e02f */
[----:B------:R-:W-:-:S02]  /*1f40*/  VIADD R33, R33, 0x1 ;  /* 0x0000000121217836 */ /* 0x000fc40000000000 */
        /* <DEDUP_REMOVED lines=25> */
[----:B------:R-:W-:Y:S01]  /*20e0*/  BAR.SYNC.DEFER_BLOCKING 0x0 ;  /* 0x0000000000007b1d */ /* 0x000fe20000010000 */
[----:B-1----:R-:W-:-:S04]  /*20f0*/  FMUL.FTZ R20, R20, R15 ;  /* 0x0000000f14147220 */ /* 0x002fc80000410000 */
[----:B------:R-:W-:Y:S02]  /*2100*/  FMUL.FTZ R20, R20, R53 ;  /* 0x0000003514147220 */ /* 0x000fe40000410000 */
[----:B------:R1:W3:Y:S01]  /*2110*/  MUFU.RCP R59, R16 ;  /* 0x00000010003b7308 */ /* 0x0002e20000001000 */
[----:B--2---:R-:W-:-:S04]  /*2120*/  FMUL.FTZ R17, R54, R57 ;  /* 0x0000003936117220 */ /* 0x004fc80000410000 */
[----:B------:R-:W-:Y:S01]  /*2130*/  FMUL.FTZ R17, R17, R52 ;  /* 0x0000003411117220 */ /* 0x000fe20000410000 */
[----:B0-----:R-:W-:-:S04]  /*2140*/  FMUL.FTZ R19, R19, R58 ;  /* 0x0000003a13137220 */ /* 0x001fc80000410000 */
[----:B------:R-:W-:Y:S02]  /*2150*/  F2FP.F16.F32.PACK_AB R52, R17, R20 ;  /* 0x000000141134723e */ /* 0x000fe400000000ff */
[----:B-1----:R-:W-:Y:S01]  /*2160*/  IADD3.X R16, PT, PT, RZ, R32, RZ, P4, P5 ;  /* 0x00000020ff107210 */ /* 0x002fe200027ea4ff */
[----:B------:R-:W-:Y:S01]  /*2170*/  FMUL.FTZ R19, R19, R50 ;  /* 0x0000003213137220 */ /* 0x000fe20000410000 */
[----:B---3--:R-:W-:-:S04]  /*2180*/  FMUL.FTZ R56, R56, R59 ;  /* 0x0000003b38387220 */ /* 0x008fc80000410000 */
        /* <DEDUP_REMOVED lines=30> */
.L_x_4785:
        /* <DEDUP_REMOVED lines=9> */
.L_x_5143:


//--------------------- .text._Z25selective_scan_fwd_kernelI32Selective_Scan_fwd_kernel_traitsILi32ELi4ELi1ELb0ELb0ELb1ELb0EN3c104HalfEfEEv13SSMParamsBase --------------------------
	.section	.text._Z25selective_scan_fwd_kernelI32Selective_Scan_fwd_kernel_traitsILi32ELi4ELi1ELb0ELb0ELb1ELb0EN3c104HalfEfEEv13SSMParamsBase,"ax",@progbits
	.align	128
        .global         _Z25selective_scan_fwd_kernelI32Selective_Scan_fwd_kernel_traitsILi32ELi4ELi1ELb0ELb0ELb1ELb0EN3c104HalfEfEEv13SSMParamsBase
        .type           _Z25selective_scan_fwd_kernelI32Selective_Scan_fwd_kernel_traitsILi32ELi4ELi1ELb0ELb0ELb1ELb0EN3c104HalfEfEEv13SSMParamsBase,@function
        .size           _Z25selective_scan_fwd_kernelI32Selective_Scan_fwd_kernel_traitsILi32ELi4ELi1ELb0ELb0ELb1ELb0EN3c104HalfEfEEv13SSMParamsBase,(.L_x_5144 - _Z25selective_scan_fwd_kernelI32Selective_Scan_fwd_kernel_traitsILi32ELi4ELi1ELb0ELb0ELb1ELb0EN3c104HalfEfEEv13SSMParamsBase)
        .other          _Z25selective_scan_fwd_kernelI32Selective_Scan_fwd_kernel_traitsILi32ELi4ELi1ELb0ELb0ELb1ELb0EN3c104HalfEfEEv13SSMParamsBase,@"STO_CUDA_ENTRY STV_DEFAULT"
_Z25selective_scan_fwd_kernelI32Selective_Scan_fwd_kernel_traitsILi32ELi4ELi1ELb0ELb0ELb1ELb0EN3c104HalfEfEEv13SSMParamsBase:
.text._Z25selective_scan_fwd_kernelI32Selective_Scan_fwd_kernel_traitsILi32ELi4ELi1ELb0ELb0ELb1ELb0EN3c104HalfEfEEv13SSMParamsBase:
        /* <DEDUP_REMOVED lines=13> */
[----:B------:R-:W4:Y:S01]  /*00d0*/  LDC.64 R30, c[0x0][0x3e8] ;  /* 0x0000fa00ff1e7b82 */ /* 0x000f220000000a00 */
[----:B------:R-:W-:Y:S02]  /*00e0*/  ISETP.NE.AND.EX P0, PT, R3, RZ, PT, P0 ;  /* 0x000000ff0300720c */ /* 0x000fe40003f05300 */
[----:B--2---:R-:W-:Y:S01]  /*00f0*/  ISETP.NE.U32.AND P1, PT, R4, RZ, PT ;  /* 0x000000ff0400720c */ /* 0x004fe20003f25070 */
[----:B0-----:R-:W0:Y:S03]  /*0100*/  MUFU.RCP R8, R8 ;  /* 0x0000000800087308 */ /* 0x001e260000001000 */
[----:B------:R-:W-:-:S07]  /*0110*/  ISETP.NE.AND.EX P1, PT, R5, RZ, PT, P1 ;  /* 0x000000ff0500720c */ /* 0x000fce0003f25310 */
[----:B-1----:R-:W-:-:S04]  /*0120*/  @P0 LEA R2, P2, R0, R2, 0x2 ;  /* 0x0000000200020211 */ /* 0x002fc800078410ff */
[C---:B------:R-:W-:Y:S02]  /*0130*/  @P0 LEA.HI.X R3, R0.reuse, R3, RZ, 0x2, P2 ;  /* 0x0000000300030211 */ /* 0x040fe400010f14ff */
[----:B------:R-:W-:-:S03]  /*0140*/  @P1 LEA R4, P3, R0, R4, 0x2 ;  /* 0x0000000400041211 */ /* 0x000fc600078610ff */
[----:B------:R1:W5:Y:S01]  /*0150*/  @P0 LDG.E R11, desc[UR16][R2.64] ;  /* 0x00000010020b0981 */ /* 0x000362000c1e1900 */
[----:B0-----:R-:W-:Y:S01]  /*0160*/  VIADD R6, R8, 0xffffffe ;  /* 0x0ffffffe08067836 */ /* 0x001fe20000000000 */
[----:B------:R-:W-:-:S03]  /*0170*/  @P1 LEA.HI.X R5, R0, R5, RZ, 0x2, P3 ;  /* 0x0000000500051211 */ /* 0x000fc600018f14ff */
[----:B------:R0:W2:Y:S02]  /*0180*/  F2I.FTZ.U32.TRUNC.NTZ R7, R6 ;  /* 0x0000000600077305 */ /* 0x0000a4000021f000 */
[----:B------:R3:W5:Y:S01]  /*0190*/  @P1 LDG.E R10, desc[UR16][R4.64] ;  /* 0x00000010040a1981 */ /* 0x000762000c1e1900 */
[----:B0-----:R-:W-:Y:S01]  /*01a0*/  IMAD.MOV.U32 R6, RZ, RZ, RZ ;  /* 0x000000ffff067224 */ /* 0x001fe200078e00ff */
[----:B--2---:R-:W-:-:S05]  /*01b0*/  IADD3 R12, PT, PT, RZ, -R7, RZ ;  /* 0x80000007ff0c7210 */ /* 0x004fca0007ffe0ff */
[----:B-1----:R-:W-:Y:S01]  /*01c0*/  IMAD R3, R12, R13, RZ ;  /* 0x0000000d0c037224 */ /* 0x002fe200078e02ff */
[----:B---3--:R-:W-:-:S03]  /*01d0*/  IABS R4, R0 ;  /* 0x0000000000047213 */ /* 0x008fc60000000000 */
[----:B------:R-:W-:Y:S02]  /*01e0*/  IMAD.HI.U32 R7, R7, R3, R6 ;  /* 0x0000000307077227 */ /* 0x000fe400078e0006 */
[----:B------:R-:W0:Y:S04]  /*01f0*/  LDC R6, c[0x0][0x394] ;  /* 0x0000e500ff067b82 */ /* 0x000e280000000800 */
[----:B------:R-:W-:-:S05]  /*0200*/  IMAD.HI.U32 R7, R7, R4, RZ ;  /* 0x0000000407077227 */ /* 0x000fca00078e00ff */
[----:B------:R-:W-:-:S05]  /*0210*/  IADD3 R2, PT, PT, -R7, RZ, RZ ;  /* 0x000000ff07027210 */ /* 0x000fca0007ffe1ff */
[----:B------:R-:W-:-:S05]  /*0220*/  IMAD R4, R13, R2, R4 ;  /* 0x000000020d047224 */ /* 0x000fca00078e0204 */
[----:B------:R-:W-:Y:S01]  /*0230*/  ISETP.GT.U32.AND P2, PT, R13, R4, PT ;  /* 0x000000040d00720c */ /* 0x000fe20003f44070 */
[----:B------:R-:W-:-:S12]  /*0240*/  UIMAD.WIDE.U32 UR6, UR18, UR12, URZ ;  /* 0x0000000c120672a5 */ /* 0x000fd8000f8e00ff */
[----:B------:R-:W-:-:S05]  /*0250*/  @!P2 IMAD.IADD R4, R4, 0x1, -R13 ;  /* 0x000000010404a824 */ /* 0x000fca00078e0a0d */
[----:B------:R-:W-:Y:S02]  /*0260*/  ISETP.GE.U32.AND P0, PT, R4, R13, PT ;  /* 0x0000000d0400720c */ /* 0x000fe40003f06070 */
[----:B------:R-:W1:Y:S01]  /*0270*/  LDC.64 R4, c[0x0][0x460] ;  /* 0x00011800ff047b82 */ /* 0x000e620000000a00 */
[----:B0-----:R-:W-:Y:S01]  /*0280*/  ISETP.GE.AND P4, PT, R6, 0x1, PT ;  /* 0x000000010600780c */ /* 0x001fe20003f86270 */
[----:B------:R-:W-:Y:S02]  /*0290*/  UIMAD.WIDE.U32 UR4, UR18, UR8, URZ ;  /* 0x00000008120472a5 */ /* 0x000fe4000f8e00ff */
[----:B------:R-:W-:Y:S02]  /*02a0*/  UIMAD UR8, UR18, UR13, UR7 ;  /* 0x0000000d120872a4 */ /* 0x000fe4000f8e0207 */
[----:B------:R-:W-:Y:S01]  /*02b0*/  UIMAD UR9, UR18, UR9, UR5 ;  /* 0x00000009120972a4 */ /* 0x000fe2000f8e0205 */
[----:B------:R-:W-:Y:S01]  /*02c0*/  MOV R8, UR6 ;  /* 0x0000000600087c02 */ /* 0x000fe20008000f00 */
[----:B------:R-:W-:Y:S01]  /*02d0*/  IMAD.U32 R9, RZ, RZ, UR7 ;  /* 0x00000007ff097e24 */ /* 0x000fe2000f8e00ff */
[----:B------:R-:W-:Y:S01]  /*02e0*/  MOV R3, UR5 ;  /* 0x0000000500037c02 */ /* 0x000fe20008000f00 */
[----:B------:R-:W-:Y:S01]  /*02f0*/  IMAD.U32 R2, RZ, RZ, UR4 ;  /* 0x00000004ff027e24 */ /* 0x000fe2000f8e00ff */
[----:B------:R-:W-:Y:S01]  /*0300*/  LOP3.LUT R12, R0, R15, RZ, 0x3c, !PT ;  /* 0x0000000f000c7212 */ /* 0x000fe200078e3cff */
[----:B------:R-:W-:Y:S01]  /*0310*/  IMAD.U32 R3, RZ, RZ, UR9 ;  /* 0x00000009ff037e24 */ /* 0x000fe2000f8e00ff */
[----:B------:R-:W-:Y:S01]  /*0320*/  MOV R9, UR8 ;  /* 0x0000000800097c02 */ /* 0x000fe20008000f00 */
[----:B------:R-:W0:Y:S01]  /*0330*/  LDCU.64 UR6, c[0x0][0x3d0] ;  /* 0x00007a00ff0677ac */ /* 0x000e220008000a00 */
[----:B------:R-:W-:-:S02]  /*0340*/  ISETP.GE.AND P3, PT, R12, RZ, PT ;  /* 0x000000ff0c00720c */ /* 0x000fc40003f66270 */
[----:B------:R-:W-:Y:S02]  /*0350*/  ISETP.NE.AND P1, PT, R15, RZ, PT ;  /* 0x000000ff0f00720c */ /* 0x000fe40003f25270 */
[----:B------:R-:W-:Y:S01]  /*0360*/  @!P2 IADD3 R7, PT, PT, R7, 0x1, RZ ;  /* 0x000000010707a810 */ /* 0x000fe20007ffe0ff */
[----:B0---4-:R-:W-:Y:S10]  /*0370*/  @!P4 EXIT ;  /* 0x000000000000c94d */ /* 0x011ff40003800000 */
[----:B------:R-:W0:Y:S01]  /*0380*/  LDC.64 R28, c[0x0][0x428] ;  /* 0x00010a00ff1c7b82 */ /* 0x000e220000000a00 */
[----:B------:R-:W-:Y:S01]  /*0390*/  @P0 VIADD R7, R7, 0x1 ;  /* 0x0000000107070836 */ /* 0x000fe20000000000 */
[----:B------:R-:W-:Y:S01]  /*03a0*/  UIMAD.WIDE.U32 UR4, UR18, UR6, URZ ;  /* 0x00000006120472a5 */ /* 0x000fe2000f8e00ff */
[C---:B------:R-:W-:Y:S01]  /*03b0*/  IMAD.WIDE.U32 R2, R0.reuse, UR10, R2 ;  /* 0x0000000a00027c25 */ /* 0x040fe2000f8e0002 */
[----:B------:R-:W2:Y:S02]  /*03c0*/  LDCU.U8 UR9, c[0x0][0x39e] ;  /* 0x000073c0ff0977ac */ /* 0x000ea40008000000 */
[----:B------:R-:W-:Y:S01]  /*03d0*/  @!P3 IADD3 R7, PT, PT, -R7, RZ, RZ ;  /* 0x000000ff0707b210 */ /* 0x000fe20007ffe1ff */
[C---:B------:R-:W-:Y:S01]  /*03e0*/  IMAD.WIDE.U32 R8, R0.reuse, UR14, R8 ;  /* 0x0000000e00087c25 */ /* 0x040fe2000f8e0008 */
[----:B------:R-:W3:Y:S01]  /*03f0*/  LDC.64 R18, c[0x0][0x468] ;  /* 0x00011a00ff127b82 */ /* 0x000ee20000000a00 */
[----:B------:R-:W-:Y:S01]  /*0400*/  @!P1 LOP3.LUT R7, RZ, R15, RZ, 0x33, !PT ;  /* 0x0000000fff079212 */ /* 0x000fe200078e33ff */
[----:B------:R-:W-:Y:S01]  /*0410*/  UIMAD UR5, UR18, UR7, UR5 ;  /* 0x00000007120572a4 */ /* 0x000fe2000f8e0205 */
[----:B------:R-:W-:Y:S01]  /*0420*/  IMAD R24, R0, UR11, R3 ;  /* 0x0000000b00187c24 */ /* 0x000fe2000f8e0203 */
[----:B-1----:R-:W-:Y:S01]  /*0430*/  LEA R21, P0, R2, R4, 0x1 ;  /* 0x0000000402157211 */ /* 0x002fe200078008ff */
[----:B------:R-:W-:Y:S01]  /*0440*/  IMAD R23, R0, UR15, R9 ;  /* 0x0000000f00177c24 */ /* 0x000fe2000f8e0209 */
[----:B------:R-:W-:Y:S01]  /*0450*/  SHF.R.S32.HI R3, RZ, 0x1f, R7 ;  /* 0x0000001fff037819 */ /* 0x000fe20000011407 */
[----:B------:R-:W1:Y:S01]  /*0460*/  S2R R9, SR_TID.X ;  /* 0x0000000000097919 */ /* 0x000e620000002100 */
[----:B------:R-:W4:Y:S01]  /*0470*/  LDC.64 R26, c[0x0][0x450] ;  /* 0x00011400ff1a7b82 */ /* 0x000f220000000a00 */
[----:B------:R-:W-:Y:S01]  /*0480*/  LEA.HI.X R24, R2, R5, R24, 0x1, P0 ;  /* 0x0000000502187211 */ /* 0x000fe200000f0c18 */
[----:B------:R-:W2:Y:S01]  /*0490*/  LDCU.64 UR6, c[0x0][0x3b8] ;  /* 0x00007700ff0677ac */ /* 0x000ea20008000a00 */
[----:B------:R-:W-:-:S04]  /*04a0*/  IMAD R14, R3, R30, RZ ;  /* 0x0000001e030e7224 */ /* 0x000fc800078e02ff */
[----:B------:R-:W-:Y:S01]  /*04b0*/  IMAD R31, R7, R31, R14 ;  /* 0x0000001f071f7224 */ /* 0x000fe200078e020e */
[----:B------:R-:W1:Y:S01]  /*04c0*/  LDC.64 R32, c[0x0][0x3a0] ;  /* 0x0000e800ff207b82 */ /* 0x000e620000000a00 */
[----:B0-----:R-:W-:-:S04]  /*04d0*/  IMAD.WIDE.U32 R16, R0, R28, RZ ;  /* 0x0000001c00107225 */ /* 0x001fc800078e00ff */
[----:B------:R-:W-:Y:S01]  /*04e0*/  IMAD.WIDE.U32 R14, R7, R30, UR4 ;  /* 0x00000004070e7e25 */ /* 0x000fe2000f8e001e */
[----:B------:R-:W0:Y:S02]  /*04f0*/  LDCU UR4, c[0x0][0x38c] ;  /* 0x00007180ff0477ac */ /* 0x000e240008000800 */
[----:B------:R-:W1:Y:S01]  /*0500*/  LDC R25, c[0x0][0x384] ;  /* 0x0000e100ff197b82 */ /* 0x000e620000000800 */
[----:B------:R-:W-:Y:S01]  /*0510*/  IMAD R17, R0, R29, R17 ;  /* 0x0000001d00117224 */ /* 0x000fe200078e0211 */
[----:B---3--:R-:W-:Y:S01]  /*0520*/  LEA R29, P0, R8, R18, 0x1 ;  /* 0x00000012081d7211 */ /* 0x008fe200078008ff */
[----:B------:R-:W-:-:S03]  /*0530*/  IMAD.IADD R31, R15, 0x1, R31 ;  /* 0x000000010f1f7824 */ /* 0x000fc600078e021f */
[----:B------:R-:W-:Y:S02]  /*0540*/  LEA.HI.X R23, R8, R19, R23, 0x1, P0 ;  /* 0x0000001308177211 */ /* 0x000fe400000f0c17 */
[----:B------:R-:W3:Y:S01]  /*0550*/  LDC.64 R12, c[0x0][0x448] ;  /* 0x00011200ff0c7b82 */ /* 0x000ee20000000a00 */
[----:B----4-:R-:W-:-:S04]  /*0560*/  LEA R30, P1, R14, R26, 0x1 ;  /* 0x0000001a0e1e7211 */ /* 0x010fc800078208ff */
[----:B------:R-:W-:Y:S01]  /*0570*/  LEA.HI.X R31, R14, R27, R31, 0x1, P1 ;  /* 0x0000001b0e1f7211 */ /* 0x000fe200008f0c1f */
[C---:B--2---:R-:W-:Y:S02]  /*0580*/  IMAD.WIDE.U32 R14, R0.reuse, UR6, RZ ;  /* 0x00000006000e7c25 */ /* 0x044fe4000f8e00ff */
[----:B------:R-:W2:Y:S01]  /*0590*/  LDC.64 R2, c[0x0][0x420] ;  /* 0x00010800ff027b82 */ /* 0x000ea20000000a00 */
[----:B0-----:R-:W-:Y:S01]  /*05a0*/  UISETP.LT.AND UP0, UPT, UR4, 0x1, UPT ;  /* 0x000000010400788c */ /* 0x001fe2000bf01270 */
[----:B-1----:R-:W-:-:S04]  /*05b0*/  IMAD.WIDE.U32 R18, R0, R32, RZ ;  /* 0x0000002000127225 */ /* 0x002fc800078e00ff */
[C---:B------:R-:W-:Y:S02]  /*05c0*/  IMAD R20, R0.reuse, R33, R19 ;  /* 0x0000002100147224 */ /* 0x040fe400078e0213 */
[----:B------:R-:W0:Y:S01]  /*05d0*/  LDC.64 R4, c[0x0][0x440] ;  /* 0x00011000ff047b82 */ /* 0x000e220000000a00 */
[----:B------:R-:W-:Y:S02]  /*05e0*/  IMAD R19, R25, UR18, R0 ;  /* 0x0000001219137c24 */ /* 0x000fe4000f8e0200 */
[----:B------:R-:W-:-:S05]  /*05f0*/  IMAD R0, R0, UR7, R15 ;  /* 0x0000000700007c24 */ /* 0x000fca000f8e020f */
[----:B------:R-:W1:Y:S01]  /*0600*/  LDC.64 R40, c[0x0][0x3c0] ;  /* 0x0000f000ff287b82 */ /* 0x000e620000000a00 */
[----:B---3--:R-:W-:-:S07]  /*0610*/  LEA R8, P0, R14, R12, 0x2 ;  /* 0x0000000c0e087211 */ /* 0x008fce00078010ff */
[----:B------:R-:W3:Y:S01]  /*0620*/  LDC.64 R38, c[0x0][0x3a8] ;  /* 0x0000ea00ff267b82 */ /* 0x000ee20000000a00 */
[----:B--2---:R-:W-:-:S04]  /*0630*/  IMAD.WIDE.U32 R36, R2, UR18, R16 ;  /* 0x0000001202247c25 */ /* 0x004fc8000f8e0010 */
[----:B------:R-:W-:Y:S01]  /*0640*/  IMAD R2, R19, R6, RZ ;  /* 0x0000000613027224 */ /* 0x000fe200078e02ff */
[----:B------:R-:W-:Y:S01]  /*0650*/  LEA.HI.X R6, R14, R13, R0, 0x2, P0 ;  /* 0x0000000d0e067211 */ /* 0x000fe200000f1400 */
[----:B------:R-:W-:Y:S01]  /*0660*/  IMAD.SHL.U32 R0, R9, 0x4, RZ ;  /* 0x0000000409007824 */ /* 0x000fe200078e00ff */
[----:B------:R-:W2:Y:S01]  /*0670*/  LDC.64 R42, c[0x0][0x3e0] ;  /* 0x0000f800ff2a7b82 */ /* 0x000ea20000000a00 */
[----:B0-----:R-:W-:Y:S01]  /*0680*/  LEA R7, P1, R18, R4, 0x2 ;  /* 0x0000000412077211 */ /* 0x001fe200078210ff */
[----:B------:R-:W-:Y:S02]  /*0690*/  IMAD R4, R3, UR18, R37 ;  /* 0x0000001203047c24 */ /* 0x000fe4000f8e0225 */
[----:B------:R-:W-:Y:S01]  /*06a0*/  HFMA2 R3, -RZ, RZ, 0, 0 ;  /* 0x00000000ff037431 */ /* 0x000fe200000001ff */
[----:B------:R-:W-:Y:S01]  /*06b0*/  LOP3.LUT R14, R0, 0xf80, RZ, 0xc0, !PT ;  /* 0x00000f80000e7812 */ /* 0x000fe200078ec0ff */
[----:B------:R-:W-:Y:S01]  /*06c0*/  IMAD R2, R2, UR4, RZ ;  /* 0x0000000402027c24 */ /* 0x000fe2000f8e02ff */
[----:B------:R-:W-:Y:S01]  /*06d0*/  LEA.HI.X R5, R18, R5, R20, 0x2, P1 ;  /* 0x0000000512057211 */ /* 0x000fe200008f1414 */
[----:B------:R-:W-:Y:S01]  /*06e0*/  USEL UR4, UR4, 0x1, !UP0 ;  /* 0x0000000104047887 */ /* 0x000fe2000c000000 */
[----:B------:R-:W-:Y:S01]  /*06f0*/  LOP3.LUT R27, R14, 0x1f, R9, 0xf8, !PT ;  /* 0x0000001f0e1b7812 */ /* 0x000fe200078ef809 */
[----:B------:R-:W-:Y:S01]  /*0700*/  VIADD R28, R0, 0x1 ;  /* 0x00000001001c7836 */ /* 0x000fe20000000000 */
[----:B-1----:R-:W-:Y:S01]  /*0710*/  SHF.L.U64.HI R13, R40, 0x2, R41 ;  /* 0x00000002280d7819 */ /* 0x002fe20000010229 */
[C---:B------:R-:W-:Y:S01]  /*0720*/  VIADD R25, R0.reuse, 0x3 ;  /* 0x0000000300197836 */ /* 0x040fe20000000000 */
[----:B------:R-:W-:Y:S01]  /*0730*/  IADD3 R26, PT, PT, R0, 0x2, RZ ;  /* 0x00000002001a7810 */ /* 0x000fe20007ffe0ff */
[C---:B------:R-:W-:Y:S01]  /*0740*/  IMAD.WIDE.U32 R34, R27.reuse, 0x2, RZ ;  /* 0x000000021b227825 */ /* 0x040fe200078e00ff */
[----:B------:R-:W-:Y:S01]  /*0750*/  LOP3.LUT R22, R27, 0x20, RZ, 0xfc, !PT ;  /* 0x000000201b167812 */ /* 0x000fe200078efcff */
[----:B------:R-:W-:Y:S01]  /*0760*/  UIADD3 UR7, UPT, UPT, -UR4, URZ, URZ ;  /* 0x000000ff04077290 */ /* 0x000fe2000fffe1ff */
[----:B---3--:R-:W-:Y:S01]  /*0770*/  SHF.L.U64.HI R41, R38, 0x2, R39 ;  /* 0x0000000226297819 */ /* 0x008fe20000010227 */
[----:B------:R-:W-:Y:S01]  /*0780*/  IMAD.MOV.U32 R17, RZ, RZ, R31 ;  /* 0x000000ffff117224 */ /* 0x000fe200078e001f */
[----:B------:R-:W-:-:S02]  /*0790*/  MOV R39, R21 ;  /* 0x0000001500277202 */ /* 0x000fc40000000f00 */
[C---:B------:R-:W-:Y:S02]  /*07a0*/  LOP3.LUT R21, R27.reuse, 0x40, RZ, 0xfc, !PT ;  /* 0x000000401b157812 */ /* 0x040fe400078efcff */
[----:B------:R-:W-:Y:S02]  /*07b0*/  LOP3.LUT R20, R27, 0x60, RZ, 0xfc, !PT ;  /* 0x000000601b147812 */ /* 0x000fe400078efcff */
[----:B--2---:R-:W-:Y:S02]  /*07c0*/  SHF.L.U64.HI R12, R42, 0x1, R43 ;  /* 0x000000012a0c7819 */ /* 0x004fe4000001022b */
[----:B------:R-:W-:Y:S02]  /*07d0*/  LOP3.LUT R19, R34, 0x80, RZ, 0xfc, !PT ;  /* 0x0000008022137812 */ /* 0x000fe400078efcff */
[----:B------:R-:W-:-:S07]  /*07e0*/  MOV R18, R30 ;  /* 0x0000001e00127202 */ /* 0x000fce0000000f00 */
.L_x_4798:
[----:B0-----:R-:W0:Y:S01]  /*07f0*/  LDCU UR4, c[0x0][0x388] ;  /* 0x00007100ff0477ac */ /* 0x001e220008000800 */
[----:B------:R-:W-:Y:S01]  /*0800*/  SHF.L.U32 R16, R3, 0x7, RZ ;  /* 0x0000000703107819 */ /* 0x000fe200000006ff */
[----:B------:R-:W-:Y:S01]  /*0810*/  IMAD.SHL.U32 R44, R27, 0x2, RZ ;  /* 0x000000021b2c7824 */ /* 0x000fe200078e00ff */
[----:B------:R-:W-:Y:S02]  /*0820*/  PRMT R32, RZ, 0x7610, R32 ;  /* 0x00007610ff207816 */ /* 0x000fe40000000020 */
[----:B------:R-:W-:Y:S02]  /*0830*/  PRMT R46, RZ, 0x7610, R46 ;  /* 0x00007610ff2e7816 */ /* 0x000fe4000000002e */
[----:B------:R-:W-:Y:S02]  /*0840*/  IADD3 R30, P3, PT, R44, R39, RZ ;  /* 0x000000272c1e7210 */ /* 0x000fe40007f7e0ff */
[----:B-1----:R-:W-:Y:S02]  /*0850*/  PRMT R48, RZ, 0x7610, R48 ;  /* 0x00007610ff307816 */ /* 0x002fe40000000030 */
[----:B------:R-:W-:-:S02]  /*0860*/  PRMT R52, RZ, 0x7610, R52 ;  /* 0x00007610ff347816 */ /* 0x000fc40000000034 */
[----:B------:R-:W-:Y:S02]  /*0870*/  IADD3.X R31, PT, PT, RZ, R24, RZ, P3, !PT ;  /* 0x00000018ff1f7210 */ /* 0x000fe40001ffe4ff */
        /* <DEDUP_REMOVED lines=15> */
[----:B------:R-:W-:Y:S01]  /*0970*/  PRMT R58, RZ, 0x7610, R58 ;  /* 0x00007610ff3a7816 */ /* 0x000fe2000000003a */
[----:B------:R-:W-:Y:S01]  /*0980*/  IMAD.X R45, RZ, RZ, R23, P3 ;  /* 0x000000ffff2d7224 */ /* 0x000fe200018e0617 */
[----:B------:R-:W-:Y:S02]  /*0990*/  PRMT R56, RZ, 0x7610, R56 ;  /* 0x00007610ff387816 */ /* 0x000fe40000000038 */
[----:B------:R-:W-:Y:S01]  /*09a0*/  PRMT R60, RZ, 0x7610, R60 ;  /* 0x00007610ff3c7816 */ /* 0x000fe2000000003c */
        /* <DEDUP_REMOVED lines=15> */
[----:B--2---:R-:W-:Y:S04]  /*0aa0*/  STS.U16 [R15+0x40], R54 ;  /* 0x000040360f007388 */ /* 0x004fe80000000400 */
[----:B---3--:R-:W-:Y:S04]  /*0ab0*/  STS.U16 [R15+0x80], R58 ;  /* 0x0000803a0f007388 */ /* 0x008fe80000000400 */
[----:B----4-:R-:W-:Y:S04]  /*0ac0*/  STS.U16 [R15], R56 ;  /* 0x000000380f007388 */ /* 0x010fe80000000400 */
[----:B------:R-:W-:Y:S01]  /*0ad0*/  STS.U16 [R15+0xc0], R60 ;  /* 0x0000c03c0f007388 */ /* 0x000fe20000000400 */
[----:B------:R-:W-:-:S03]  /*0ae0*/  NOP ;  /* 0x0000000000007918 */ /* 0x000fc60000000000 */
[----:B------:R-:W0:Y:S02]  /*0af0*/  LDS.64 R32, [R14] ;  /* 0x000000000e207984 */ /* 0x000e240000000a00 */
[--C-:B0-----:R-:W-:Y:S02]  /*0b00*/  HADD2.F32 R47, -RZ, R32.reuse.H0_H0 ;  /* 0x20000020ff2f7230 */ /* 0x101fe40000004100 */
[----:B------:R-:W-:Y:S02]  /*0b10*/  HADD2.F32 R53, -RZ, R32.H1_H1 ;  /* 0x30000020ff357230 */ /* 0x000fe40000004100 */
[----:B------:R-:W0:Y:S01]  /*0b20*/  LDC R32, c[0x0][0x38c] ;  /* 0x0000e300ff207b82 */ /* 0x000e220000000800 */
[--C-:B-----5:R-:W-:Y:S01]  /*0b30*/  FADD.FTZ R54, R47, R10.reuse ;  /* 0x0000000a2f367221 */ /* 0x120fe20000010000 */
[--C-:B------:R-:W-:Y:S02]  /*0b40*/  HADD2.F32 R49, -RZ, R33.reuse.H0_H0 ;  /* 0x20000021ff317230 */ /* 0x100fe40000004100 */
[--C-:B------:R-:W-:Y:S01]  /*0b50*/  FADD.FTZ R53, R53, R10.reuse ;  /* 0x0000000a35357221 */ /* 0x100fe20000010000 */
[----:B------:R-:W-:Y:S01]  /*0b60*/  HADD2.F32 R33, -RZ, R33.H1_H1 ;  /* 0x30000021ff217230 */ /* 0x000fe20000004100 */
[----:B------:R-:W-:Y:S01]  /*0b70*/  FSETP.GTU.FTZ.AND P1, PT, R54, 20, PT ;  /* 0x41a000003600780b */ /* 0x000fe20003f3c000 */
[----:B------:R-:W-:-:S02]  /*0b80*/  FADD.FTZ R52, R49, R10 ;  /* 0x0000000a31347221 */ /* 0x000fc40000010000 */
[----:B------:R-:W-:Y:S01]  /*0b90*/  FSETP.GTU.FTZ.AND P2, PT, R53, 20, PT ;  /* 0x41a000003500780b */ /* 0x000fe20003f5c000 */
[----:B------:R-:W-:Y:S01]  /*0ba0*/  FADD.FTZ R51, R33, R10 ;  /* 0x0000000a21337221 */ /* 0x000fe20000010000 */
        /* <DEDUP_REMOVED lines=8> */
[----:B------:R-:W-:Y:S02]  /*0c30*/  IMAD.MOV.U32 R46, RZ, RZ, 0x3e800000 ;  /* 0x3e800000ff2e7424 */ /* 0x000fe400078e00ff */
[----:B------:R-:W-:Y:S01]  /*0c40*/  IMAD.MOV.U32 R47, RZ, RZ, 0x3d39bf78 ;  /* 0x3d39bf78ff2f7424 */ /* 0x000fe200078e00ff */
[----:B------:R-:W1:Y:S02]  /*0c50*/  MUFU.EX2 R48, R54 ;  /* 0x0000003600307308 */ /* 0x000e640000000800 */
[C---:B-1----:R-:W-:Y:S01]  /*0c60*/  FADD.FTZ.RZ R33, R48.reuse, 1 ;  /* 0x3f80000030217421 */ /* 0x042fe2000001c000 */
        /* <DEDUP_REMOVED lines=25> */
.L_x_4787:
[----:B------:R-:W-:Y:S05]  /*0e00*/  BSYNC.RECONVERGENT B0 ;  /* 0x0000000000007941 */ /* 0x000fea0003800200 */
.L_x_4786:
[----:B------:R-:W-:Y:S04]  /*0e10*/  BSSY.RECONVERGENT B0, `(.L_x_4788) ;  /* 0x0000020000007945 */ /* 0x000fe80003800200 */
[----:B------:R-:W-:Y:S05]  /*0e20*/  @P2 BRA `(.L_x_4789) ;  /* 0x0000000000782947 */ /* 0x000fea0003800000 */
[----:B------:R-:W-:Y:S01]  /*0e30*/  FMUL.FTZ R53, R53, 1.4426950216293334961 ;  /* 0x3fb8aa3b35357820 */ /* 0x000fe20000410000 */
[----:B------:R-:W-:Y:S01]  /*0e40*/  HFMA2 R48, -RZ, RZ, 1.625, 0 ;  /* 0x3e800000ff307431 */ /* 0x000fe200000001ff */
[----:B------:R-:W-:Y:S02]  /*0e50*/  MOV R47, 0x3d39bf78 ;  /* 0x3d39bf78002f7802 */ /* 0x000fe40000000f00 */
[----:B------:R-:W1:Y:S02]  /*0e60*/  MUFU.EX2 R46, R53 ;  /* 0x00000035002e7308 */ /* 0x000e640000000800 */
[C---:B-1----:R-:W-:Y:S01]  /*0e70*/  FADD.FTZ.RZ R33, R46.reuse, 1 ;  /* 0x3f8000002e217421 */ /* 0x042fe2000001c000 */
        /* <DEDUP_REMOVED lines=25> */
.L_x_4789:
[----:B------:R-:W-:Y:S05]  /*1010*/  BSYNC.RECONVERGENT B0 ;  /* 0x0000000000007941 */ /* 0x000fea0003800200 */
.L_x_4788:
[----:B------:R-:W-:Y:S04]  /*1020*/  BSSY.RECONVERGENT B0, `(.L_x_4790) ;  /* 0x0000020000007945 */ /* 0x000fe80003800200 */
[----:B------:R-:W-:Y:S05]  /*1030*/  @P3 BRA `(.L_x_4791) ;  /* 0x0000000000783947 */ /* 0x000fea0003800000 */
        /* <DEDUP_REMOVED lines=30> */
.L_x_4791:
[----:B------:R-:W-:Y:S05]  /*1220*/  BSYNC.RECONVERGENT B0 ;  /* 0x0000000000007941 */ /* 0x000fea0003800200 */
.L_x_4790:
        /* <DEDUP_REMOVED lines=32> */
.L_x_4793:
[----:B------:R-:W-:Y:S05]  /*1430*/  BSYNC.RECONVERGENT B0 ;  /* 0x0000000000007941 */ /* 0x000fea0003800200 */
.L_x_4792:
[----:B------:R-:W-:Y:S01]  /*1440*/  BAR.SYNC.DEFER_BLOCKING 0x0 ;  /* 0x0000000000007b1d */ /* 0x000fe20000010000 */
[----:B0-----:R-:W-:Y:S01]  /*1450*/  ISETP.GE.AND P0, PT, R32, 0x1, PT ;  /* 0x000000012000780c */ /* 0x001fe20003f06270 */
        /* <DEDUP_REMOVED lines=15> */
[----:B------:R-:W-:Y:S01]  /*1550*/  ISETP.NE.AND P0, PT, R3, RZ, PT ;  /* 0x000000ff0300720c */ /* 0x000fe20003f05270 */
[----:B------:R-:W-:Y:S01]  /*1560*/  IMAD.MOV.U32 R61, RZ, RZ, R5 ;  /* 0x000000ffff3d7224 */ /* 0x000fe200078e0005 */
[-C--:B------:R-:W-:Y:S01]  /*1570*/  ISETP.GE.U32.AND P5, PT, R25, R43.reuse, PT ;  /* 0x0000002b1900720c */ /* 0x080fe20003fa6070 */
[----:B------:R-:W-:Y:S01]  /*1580*/  IMAD.MOV.U32 R63, RZ, RZ, R6 ;  /* 0x000000ffff3f7224 */ /* 0x000fe200078e0006 */
[-C--:B------:R-:W-:Y:S01]  /*1590*/  ISETP.GE.U32.AND P3, PT, R26, R43.reuse, PT ;  /* 0x0000002b1a00720c */ /* 0x080fe20003f66070 */
[----:B------:R-:W-:Y:S01]  /*15a0*/  UIADD3 UR5, UPT, UPT, UR4, 0x130, URZ ;  /* 0x0000013004057890 */ /* 0x000fe2000fffe0ff */
[-C--:B------:R-:W-:Y:S01]  /*15b0*/  ISETP.GE.U32.AND P2, PT, R28, R43.reuse, PT ;  /* 0x0000002b1c00720c */ /* 0x080fe20003f46070 */
[----:B------:R-:W-:Y:S01]  /*15c0*/  UMOV UR6, UR7 ;  /* 0x0000000700067c82 */ /* 0x000fe20008000000 */
[----:B------:R-:W-:-:S02]  /*15d0*/  ISETP.GE.U32.AND P1, PT, R0, R43, PT ;  /* 0x0000002b0000720c */ /* 0x000fc40003f26070 */
[----:B------:R-:W-:Y:S02]  /*15e0*/  IADD3 R46, P6, PT, R18, R19, RZ ;  /* 0x00000013122e7210 */ /* 0x000fe40007fde0ff */
[----:B------:R-:W-:Y:S02]  /*15f0*/  MOV R60, R7 ;  /* 0x00000007003c7202 */ /* 0x000fe40000000f00 */
[----:B------:R-:W-:Y:S02]  /*1600*/  MOV R62, R8 ;  /* 0x00000008003e7202 */ /* 0x000fe40000000f00 */
[----:B------:R-:W-:Y:S02]  /*1610*/  ISETP.EQ.AND P0, PT, R9, RZ, P0 ;  /* 0x000000ff0900720c */ /* 0x000fe40000702270 */
[----:B------:R-:W-:Y:S02]  /*1620*/  FSEL R64, R64, RZ, !P1 ;  /* 0x000000ff40407208 */ /* 0x000fe40004800000 */
[----:B------:R-:W-:-:S02]  /*1630*/  FSEL R65, R65, RZ, !P2 ;  /* 0x000000ff41417208 */ /* 0x000fc40005000000 */
[----:B------:R-:W-:Y:S02]  /*1640*/  FSEL R66, R66, RZ, !P3 ;  /* 0x000000ff42427208 */ /* 0x000fe40005800000 */
[----:B------:R-:W-:Y:S02]  /*1650*/  FSEL R67, R67, RZ, !P5 ;  /* 0x000000ff43437208 */ /* 0x000fe40006800000 */
[----:B------:R-:W-:-:S07]  /*1660*/  IADD3.X R47, PT, PT, R35, R17, RZ, P6, !PT ;  /* 0x00000011232f7210 */ /* 0x000fce00037fe4ff */
.L_x_4797:
[----:B------:R-:W-:Y:S01]  /*1670*/  ISETP.GE.AND P6, PT, R22, R43, PT ;  /* 0x0000002b1600720c */ /* 0x000fe20003fc6270 */
[----:B------:R-:W-:Y:S01]  /*1680*/  IMAD.MOV.U32 R74, RZ, RZ, R46 ;  /* 0x000000ffff4a7224 */ /* 0x000fe200078e002e */
[----:B------:R-:W-:Y:S01]  /*1690*/  MOV R75, R47 ;  /* 0x0000002f004b7202 */ /* 0x000fe20000000f00 */
[----:B------:R-:W-:Y:S01]  /*16a0*/  IMAD.MOV.U32 R30, RZ, RZ, RZ ;  /* 0x000000ffff1e7224 */ /* 0x000fe200078e00ff */
[----:B------:R-:W2:Y:S04]  /*16b0*/  LDG.E R45, desc[UR16][R60.64] ;  /* 0x000000103c2d7981 */ /* 0x000ea8000c1e1900 */
[----:B------:R-:W3:Y:S05]  /*16c0*/  @!P4 LDG.E.U16 R44, desc[UR16][R74.64+-0x80] ;  /* 0xffff80104a2cc981 */ /* 0x000eea000c1e1500 */
[----:B------:R-:W4:Y:S01]  /*16d0*/  @!P6 LDG.E.U16 R31, desc[UR16][R74.64+-0x40] ;  /* 0xffffc0104a1fe981 */ /* 0x000f22000c1e1500 */
[----:B---3--:R-:W-:-:S04]  /*16e0*/  @!P4 PRMT R30, R44, 0x5410, RZ ;  /* 0x000054102c1ec816 */ /* 0x008fc800000000ff */
[----:B----4-:R-:W-:Y:S02]  /*16f0*/  @!P6 PRMT R30, R30, 0x5410, R31 ;  /* 0x000054101e1ee816 */ /* 0x010fe4000000001f */
[----:B------:R-:W-:-:S13]  /*1700*/  ISETP.GE.AND P6, PT, R21, R43, PT ;  /* 0x0000002b1500720c */ /* 0x000fda0003fc6270 */
[----:B------:R-:W3:Y:S01]  /*1710*/  @!P6 LDG.E.U16 R31, desc[UR16][R74.64] ;  /* 0x000000104a1fe981 */ /* 0x000ee2000c1e1500 */
[----:B------:R-:W-:Y:S01]  /*1720*/  HFMA2 R44, -RZ, RZ, 0, 0 ;  /* 0x00000000ff2c7431 */ /* 0x000fe200000001ff */
[----:B---3--:R-:W-:Y:S02]  /*1730*/  @!P6 PRMT R44, R31, 0x5410, RZ ;  /* 0x000054101f2ce816 */ /* 0x008fe400000000ff */
[----:B------:R-:W-:-:S13]  /*1740*/  ISETP.GE.AND P6, PT, R20, R43, PT ;  /* 0x0000002b1400720c */ /* 0x000fda0003fc6270 */
[----:B------:R-:W3:Y:S01]  /*1750*/  @!P6 LDG.E.U16 R31, desc[UR16][R74.64+0x40] ;  /* 0x000040104a1fe981 */ /* 0x000ee2000c1e1500 */
[----:B--2---:R-:W-:-:S04]  /*1760*/  FMUL.FTZ R45, R45, 1.4426950216293334961 ;  /* 0x3fb8aa3b2d2d7820 */ /* 0x004fc80000410000 */
[C---:B------:R-:W-:Y:S01]  /*1770*/  FMUL.FTZ R46, R45.reuse, R53 ;  /* 0x000000352d2e7220 */ /* 0x040fe20000410000 */
[C---:B------:R-:W-:Y:S01]  /*1780*/  FMUL.FTZ R73, R45.reuse, R54 ;  /* 0x000000362d497220 */ /* 0x040fe20000410000 */
[----:B------:R-:W-:-:S04]  /*1790*/  FMUL.FTZ R47, R45, R51 ;  /* 0x000000332d2f7220 */ /* 0x000fc80000410000 */
[----:B-1----:R-:W1:Y:S08]  /*17a0*/  MUFU.EX2 R46, R46 ;  /* 0x0000002e002e7308 */ /* 0x002e700000000800 */
[----:B------:R-:W2:Y:S08]  /*17b0*/  MUFU.EX2 R73, R73 ;  /* 0x0000004900497308 */ /* 0x000eb00000000800 */
[----:B------:R-:W4:Y:S01]  /*17c0*/  MUFU.EX2 R47, R47 ;  /* 0x0000002f002f7308 */ /* 0x000f220000000800 */
[----:B-1----:R-:W-:Y:S01]  /*17d0*/  FSEL R72, R46, 1, !P2 ;  /* 0x3f8000002e487808 */ /* 0x002fe20005000000 */
[----:B------:R1:W-:Y:S01]  /*17e0*/  STS.U16 [R15], R30 ;  /* 0x0000001e0f007388 */ /* 0x0003e20000000400 */
[----:B------:R-:W-:-:S02]  /*17f0*/  PRMT R48, R30, 0x7632, R48 ;  /* 0x000076321e307816 */ /* 0x000fc40000000030 */
[----:B--2---:R-:W-:-:S05]  /*1800*/  FSEL R73, R73, 1, !P1 ;  /* 0x3f80000049497808 */ /* 0x004fca0004800000 */
[----:B-1----:R-:W-:Y:S01]  /*1810*/  FMUL.FTZ R30, R73, R72 ;  /* 0x00000048491e7220 */ /* 0x002fe20000410000 */
[----:B----4-:R-:W-:Y:S01]  /*1820*/  FSEL R68, R47, 1, !P5 ;  /* 0x3f8000002f447808 */ /* 0x010fe20006800000 */
[----:B------:R-:W-:Y:S01]  /*1830*/  STS.U16 [R15+0x40], R48 ;  /* 0x000040300f007388 */ /* 0x000fe20000000400 */
[----:B------:R-:W1:Y:S01]  /*1840*/  S2UR UR8, SR_CgaCtaId ;  /* 0x00000000000879c3 */ /* 0x000e620000008800 */
[----:B------:R-:W-:Y:S02]  /*1850*/  UMOV UR4, 0x400 ;  /* 0x0000040000047882 */ /* 0x000fe40000000000 */
[----:B-1----:R-:W-:Y:S01]  /*1860*/  ULEA UR4, UR8, UR4, 0x18 ;  /* 0x0000000408047291 */ /* 0x002fe2000f8ec0ff */
[----:B---3--:R-:W-:Y:S01]  /*1870*/  @!P6 PRMT R44, R44, 0x5410, R31 ;  /* 0x000054102c2ce816 */ /* 0x008fe2000000001f */
[----:B------:R-:W-:-:S06]  /*1880*/  FMUL.FTZ R31, R45, R52 ;  /* 0x000000342d1f7220 */ /* 0x000fcc0000410000 */
[----:B------:R-:W1:Y:S01]  /*1890*/  MUFU.EX2 R31, R31 ;  /* 0x0000001f001f7308 */ /* 0x000e620000000800 */
[----:B------:R-:W-:Y:S01]  /*18a0*/  PRMT R49, R44, 0x7632, R49 ;  /* 0x000076322c317816 */ /* 0x000fe20000000031 */
[----:B------:R2:W-:Y:S02]  /*18b0*/  STS.U16 [R15+0x80], R44 ;  /* 0x0000802c0f007388 */ /* 0x0005e40000000400 */
[----:B--2---:R-:W-:Y:S01]  /*18c0*/  FFMA.FTZ R44, R64, R72, R65 ;  /* 0x00000048402c7223 */ /* 0x004fe20000010041 */
[----:B-1----:R-:W-:-:S05]  /*18d0*/  FSEL R69, R31, 1, !P3 ;  /* 0x3f8000001f457808 */ /* 0x002fca0005800000 */
[C---:B------:R-:W-:Y:S01]  /*18e0*/  FFMA.FTZ R44, R69.reuse, R44, R66 ;  /* 0x0000002c452c7223 */ /* 0x040fe20000010042 */
[----:B------:R-:W-:-:S03]  /*18f0*/  FMUL.FTZ R45, R69, R30 ;  /* 0x0000001e452d7220 */ /* 0x000fc60000410000 */
[C---:B------:R-:W-:Y:S01]  /*1900*/  FFMA.FTZ R44, R68.reuse, R44, R67 ;  /* 0x0000002c442c7223 */ /* 0x040fe20000010043 */
[----:B------:R-:W-:Y:S01]  /*1910*/  FMUL.FTZ R45, R68, R45 ;  /* 0x0000002d442d7220 */ /* 0x000fe20000410000 */
[----:B------:R-:W-:Y:S01]  /*1920*/  STS.U16 [R15+0xc0], R49 ;  /* 0x0000c0310f007388 */ /* 0x000fe20000000400 */
[----:B------:R-:W-:-:S03]  /*1930*/  NOP ;  /* 0x0000000000007918 */ /* 0x000fc60000000000 */
[----:B------:R-:W1:Y:S04]  /*1940*/  SHFL.UP PT, R31, R44, 0x1, RZ ;  /* 0x042000002c1f7989 */ /* 0x000e6800000e00ff */
[----:B------:R2:W3:Y:S04]  /*1950*/  LDG.E R70, desc[UR16][R62.64] ;  /* 0x000000103e467981 */ /* 0x0004e8000c1e1900 */
[----:B------:R-:W4:Y:S01]  /*1960*/  SHFL.UP PT, R30, R45, 0x1, RZ ;  /* 0x042000002d1e7989 */ /* 0x000f2200000e00ff */
[----:B------:R-:W-:Y:S01]  /*1970*/  ISETP.GE.AND P6, PT, R50, 0x1, PT ;  /* 0x000000013200780c */ /* 0x000fe20003fc6270 */
[----:B-1----:R-:W-:-:S12]  /*1980*/  FFMA.FTZ R31, R45, R31, R44 ;  /* 0x0000001f2d1f7223 */ /* 0x002fd8000001002c */
[----:B----4-:R-:W-:Y:S01]  /*1990*/  @P6 FMUL.FTZ R45, R45, R30 ;  /* 0x0000001e2d2d6220 */ /* 0x010fe20000410000 */
[----:B------:R-:W-:-:S05]  /*19a0*/  FSEL R30, R44, R31, !P6 ;  /* 0x0000001f2c1e7208 */ /* 0x000fca0007000000 */
[----:B------:R-:W1:Y:S04]  /*19b0*/  SHFL.UP PT, R31, R30, 0x2, RZ ;  /* 0x044000001e1f7989 */ /* 0x000e6800000e00ff */
[----:B------:R-:W4:Y:S01]  /*19c0*/  SHFL.UP PT, R46, R45, 0x2, RZ ;  /* 0x044000002d2e7989 */ /* 0x000f2200000e00ff */
[----:B------:R-:W-:Y:S01]  /*19d0*/  ISETP.GE.AND P6, PT, R50, 0x2, PT ;  /* 0x000000023200780c */ /* 0x000fe20003fc6270 */
[----:B-1----:R-:W-:-:S05]  /*19e0*/  FFMA.FTZ R31, R45, R31, R30 ;  /* 0x0000001f2d1f7223 */ /* 0x002fca000001001e */
[----:B------:R-:W-:-:S07]  /*19f0*/  FSEL R44, R30, R31, !P6 ;  /* 0x0000001f1e2c7208 */ /* 0x000fce0007000000 */
[----:B----4-:R-:W-:Y:S01]  /*1a00*/  @P6 FMUL.FTZ R45, R45, R46 ;  /* 0x0000002e2d2d6220 */ /* 0x010fe20000410000 */
[----:B------:R-:W1:Y:S04]  /*1a10*/  SHFL.UP PT, R31, R44, 0x4, RZ ;  /* 0x048000002c1f7989 */ /* 0x000e6800000e00ff */
        /* <DEDUP_REMOVED lines=8> */
[----:B-1----:R-:W-:-:S12]  /*1aa0*/  FFMA.FTZ R31, R45, R31, R46 ;  /* 0x0000001f2d1f7223 */ /* 0x002fd8000001002e */
[----:B----4-:R-:W-:Y:S01]  /*1ab0*/  @P6 FMUL.FTZ R45, R45, R30 ;  /* 0x0000001e2d2d6220 */ /* 0x010fe20000410000 */
[----:B------:R-:W-:-:S04]  /*1ac0*/  FSEL R44, R46, R31, !P6 ;  /* 0x0000001f2e2c7208 */ /* 0x000fc80007000000 */
[----:B------:R-:W1:Y:S04]  /*1ad0*/  SHFL.UP PT, R48, R45, 0x10, RZ ;  /* 0x060000002d307989 */ /* 0x000e6800000e00ff */
[----:B------:R-:W4:Y:S01]  /*1ae0*/  SHFL.UP PT, R47, R44, 0x10, RZ ;  /* 0x060000002c2f7989 */ /* 0x000f2200000e00ff */
[----:B------:R-:W-:Y:S01]  /*1af0*/  IMAD.MOV.U32 R30, RZ, RZ, 0x3f800000 ;  /* 0x3f800000ff1e7424 */ /* 0x000fe200078e00ff */
[----:B------:R-:W-:Y:S02]  /*1b00*/  MOV R31, RZ ;  /* 0x000000ff001f7202 */ /* 0x000fe40000000f00 */
[----:B------:R-:W-:-:S04]  /*1b10*/  ISETP.GE.AND P6, PT, R50, 0x10, PT ;  /* 0x000000103200780c */ /* 0x000fc80003fc6270 */
[----:B------:R-:W5:Y:S01]  /*1b20*/  @P0 LDS.64 R30, [UR5] ;  /* 0x00000005ff1e0984 */ /* 0x000f620008000a00 */
[C---:B-1----:R-:W-:Y:S01]  /*1b30*/  FMUL.FTZ R46, R45.reuse, R48 ;  /* 0x000000302d2e7220 */ /* 0x042fe20000410000 */
[----:B----4-:R-:W-:-:S04]  /*1b40*/  FFMA.FTZ R47, R45, R47, R44 ;  /* 0x0000002f2d2f7223 */ /* 0x010fc8000001002c */
[----:B------:R-:W-:Y:S02]  /*1b50*/  FSEL R48, R45, R46, !P6 ;  /* 0x0000002e2d307208 */ /* 0x000fe40007000000 */
[----:B------:R-:W-:Y:S02]  /*1b60*/  FSEL R77, R44, R47, !P6 ;  /* 0x0000002f2c4d7208 */ /* 0x000fe40007000000 */
[----:B------:R-:W-:Y:S01]  /*1b70*/  ISETP.NE.AND P6, PT, R50, 0x1f, PT ;  /* 0x0000001f3200780c */ /* 0x000fe20003fc5270 */
[----:B------:R-:W-:-:S12]  /*1b80*/  LDS.64 R44, [R14] ;  /* 0x000000000e2c7984 */ /* 0x000fd80000000a00 */
[----:B------:R-:W-:Y:S01]  /*1b90*/  @!P6 STS.64 [UR4+0x110], R46 ;  /* 0x0001102eff00e988 */ /* 0x000fe20008000a04 */
[----:B------:R-:W-:Y:S01]  /*1ba0*/  BAR.SYNC.DEFER_BLOCKING 0x0 ;  /* 0x0000000000007b1d */ /* 0x000fe20000010000 */
[----:B------:R-:W-:-:S05]  /*1bb0*/  ISETP.NE.AND P6, PT, R50, RZ, PT ;  /* 0x000000ff3200720c */ /* 0x000fca0003fc5270 */
[----:B------:R-:W1:Y:S04]  /*1bc0*/  SHFL.UP PT, R76, R48, 0x1, RZ ;  /* 0x04200000304c7989 */ /* 0x000e6800000e00ff */
[----:B------:R-:W4:Y:S04]  /*1bd0*/  SHFL.UP PT, R71, R77, 0x1, RZ ;  /* 0x042000004d477989 */ /* 0x000f2800000e00ff */
[----:B-----5:R-:W-:Y:S04]  /*1be0*/  @!P6 STS.64 [UR4+0x120], R30 ;  /* 0x0001201eff00e988 */ /* 0x020fe80008000a04 */
[----:B------:R-:W5:Y:S01]  /*1bf0*/  LDS.64 R48, [UR4+0x110] ;  /* 0x00011004ff307984 */ /* 0x000f620008000a00 */
[----:B-1----:R-:W-:Y:S01]  /*1c00*/  @!P6 IMAD.MOV.U32 R76, RZ, RZ, R30 ;  /* 0x000000ffff4ce224 */ /* 0x002fe200078e001e */
[----:B----4-:R-:W-:Y:S01]  /*1c10*/  @!P6 MOV R71, R31 ;  /* 0x0000001f0047e202 */ /* 0x010fe20000000f00 */
[----:B------:R-:W-:Y:S01]  /*1c20*/  BAR.SYNC.DEFER_BLOCKING 0x0 ;  /* 0x0000000000007b1d */ /* 0x000fe20000010000 */
[----:B------:R-:W-:-:S13]  /*1c30*/  ISETP.NE.AND P6, PT, R9, RZ, PT ;  /* 0x000000ff0900720c */ /* 0x000fda0003fc5270 */
[----:B------:R-:W1:Y:S01]  /*1c40*/  @P6 LDS R77, [UR4+0x124] ;  /* 0x00012404ff4d6984 */ /* 0x000e620008000800 */
[----:B------:R-:W-:Y:S01]  /*1c50*/  BSSY.RECONVERGENT B0, `(.L_x_4795) ;  /* 0x000001d000007945 */ /* 0x000fe20003800200 */
[----:B-----5:R-:W-:Y:S01]  /*1c60*/  FFMA.FTZ R49, R48, R31, R49 ;  /* 0x0000001f30317223 */ /* 0x020fe20000010031 */
[----:B-1----:R-:W-:Y:S01]  /*1c70*/  @P6 FFMA.FTZ R71, R77, R76, R71 ;  /* 0x0000004c4d476223 */ /* 0x002fe20000010047 */
[----:B--2---:R-:W-:-:S05]  /*1c80*/  LEA R62, P6, R40, R62, 0x2 ;  /* 0x0000003e283e7211 */ /* 0x004fca00078c10ff */
[----:B------:R-:W-:Y:S01]  /*1c90*/  IMAD.X R63, R63, 0x1, R13, P6 ;  /* 0x000000013f3f7824 */ /* 0x000fe200030e060d */
[----:B------:R-:W-:-:S04]  /*1ca0*/  LEA R60, P6, R38, R60, 0x2 ;  /* 0x0000003c263c7211 */ /* 0x000fc800078c10ff */
[----:B------:R-:W-:Y:S02]  /*1cb0*/  IADD3.X R61, PT, PT, R61, R41, RZ, P6, !PT ;  /* 0x000000293d3d7210 */ /* 0x000fe400037fe4ff */
[----:B------:R-:W-:-:S05]  /*1cc0*/  LEA R46, P6, R42, R74, 0x1 ;  /* 0x0000004a2a2e7211 */ /* 0x000fca00078c08ff */
[----:B------:R-:W-:Y:S01]  /*1cd0*/  IMAD.X R47, R75, 0x1, R12, P6 ;  /* 0x000000014b2f7824 */ /* 0x000fe200030e060c */
[----:B------:R-:W-:Y:S01]  /*1ce0*/  ISETP.NE.AND P6, PT, R9, RZ, PT ;  /* 0x000000ff0900720c */ /* 0x000fe20003fc5270 */
[--C-:B------:R-:W-:Y:S02]  /*1cf0*/  HADD2.F32 R75, -RZ, R44.reuse.H0_H0 ;  /* 0x2000002cff4b7230 */ /* 0x100fe40000004100 */
[----:B------:R-:W-:Y:S02]  /*1d00*/  HADD2.F32 R77, -RZ, R44.H1_H1 ;  /* 0x3000002cff4d7230 */ /* 0x000fe40000004100 */
[--C-:B------:R-:W-:Y:S02]  /*1d10*/  HADD2.F32 R44, -RZ, R45.reuse.H0_H0 ;  /* 0x2000002dff2c7230 */ /* 0x100fe40000004100 */
[----:B------:R-:W-:Y:S01]  /*1d20*/  FFMA.FTZ R74, R73, R71, R64 ;  /* 0x00000047494a7223 */ /* 0x000fe20000010040 */
[----:B------:R-:W-:Y:S02]  /*1d30*/  HADD2.F32 R45, -RZ, R45.H1_H1 ;  /* 0x3000002dff2d7230 */ /* 0x000fe40000004100 */
[-C--:B---3--:R-:W-:Y:S01]  /*1d40*/  FMUL.FTZ R75, R75, R70.reuse ;  /* 0x000000464b4b7220 */ /* 0x088fe20000410000 */
[-C--:B------:R-:W-:Y:S01]  /*1d50*/  FMUL.FTZ R77, R77, R70.reuse ;  /* 0x000000464d4d7220 */ /* 0x080fe20000410000 */
[----:B------:R-:W-:Y:S01]  /*1d60*/  FMUL.FTZ R44, R44, R70 ;  /* 0x000000462c2c7220 */ /* 0x000fe20000410000 */
[----:B------:R-:W-:Y:S01]  /*1d70*/  FFMA.FTZ R73, R72, R74, R65 ;  /* 0x0000004a48497223 */ /* 0x000fe20000010041 */
[----:B------:R-:W-:Y:S01]  /*1d80*/  FMUL.FTZ R45, R45, R70 ;  /* 0x000000462d2d7220 */ /* 0x000fe20000410000 */
[----:B------:R-:W-:Y:S06]  /*1d90*/  @P6 BRA `(.L_x_4796) ;  /* 0x0000000000206947 */ /* 0x000fec0003800000 */
        /* <DEDUP_REMOVED lines=8> */
.L_x_4796:
[----:B------:R-:W-:Y:S05]  /*1e20*/  BSYNC.RECONVERGENT B0 ;  /* 0x0000000000007941 */ /* 0x000fea0003800200 */
.L_x_4795:
[----:B------:R-:W-:Y:S01]  /*1e30*/  UIADD3 UR6, UPT, UPT, UR6, 0x1, URZ ;  /* 0x0000000106067890 */ /* 0x000fe2000fffe0ff */
[----:B------:R-:W-:Y:S01]  /*1e40*/  FFMA.FTZ R30, R69, R73, R66 ;  /* 0x00000049451e7223 */ /* 0x000fe20000010042 */
[----:B------:R-:W-:Y:S01]  /*1e50*/  FFMA.FTZ R57, R74, R75, R57 ;  /* 0x0000004b4a397223 */ /* 0x000fe20000010039 */
[----:B------:R-:W-:Y:S01]  /*1e60*/  FFMA.FTZ R58, R73, R77, R58 ;  /* 0x0000004d493a7223 */ /* 0x000fe2000001003a */
[----:B------:R-:W-:Y:S01]  /*1e70*/  UISETP.NE.AND UP0, UPT, UR6, URZ, UPT ;  /* 0x000000ff0600728c */ /* 0x000fe2000bf05270 */
[----:B------:R-:W-:Y:S01]  /*1e80*/  FFMA.FTZ R31, R68, R30, R67 ;  /* 0x0000001e441f7223 */ /* 0x000fe20000010043 */
[----:B------:R-:W-:Y:S01]  /*1e90*/  FFMA.FTZ R55, R30, R44, R55 ;  /* 0x0000002c1e377223 */ /* 0x000fe20000010037 */
[----:B------:R-:W-:Y:S01]  /*1ea0*/  IADD3 R59, PT, PT, R59, 0x1, RZ ;  /* 0x000000013b3b7810 */ /* 0x000fe20007ffe0ff */
[----:B------:R-:W-:Y:S01]  /*1eb0*/  UIADD3 UR5, UPT, UPT, UR5, 0x8, URZ ;  /* 0x0000000805057890 */ /* 0x000fe2000fffe0ff */
[----:B------:R-:W-:-:S04]  /*1ec0*/  FFMA.FTZ R56, R31, R45, R56 ;  /* 0x0000002d1f387223 */ /* 0x000fc80000010038 */
[----:B------:R-:W-:Y:S07]  /*1ed0*/  BRA.U UP0, `(.L_x_4797) ;  /* 0xfffffff500e47547 */ /* 0x000fee000b83ffff */
.L_x_4794:
[----:B------:R-:W-:Y:S01]  /*1ee0*/  BAR.SYNC.DEFER_BLOCKING 0x0 ;  /* 0x0000000000007b1d */ /* 0x000fe20000010000 */
[----:B------:R-:W-:Y:S02]  /*1ef0*/  ISETP.NE.AND P0, PT, R9, RZ, PT ;  /* 0x000000ff0900720c */ /* 0x000fe40003f05270 */
[----:B------:R-:W-:Y:S02]  /*1f00*/  F2FP.F16.F32.PACK_AB R54, R58, R57 ;  /* 0x000000393a36723e */ /* 0x000fe400000000ff */
[----:B------:R-:W-:Y:S02]  /*1f10*/  F2FP.F16.F32.PACK_AB R55, R56, R55 ;  /* 0x000000373837723e */ /* 0x000fe400000000ff */
[----:B------:R-:W-:-:S07]  /*1f20*/  IADD3 R3, PT, PT, R3, 0x1, RZ ;  /* 0x0000000103037810 */ /* 0x000fce0007ffe0ff */
[----:B------:R-:W2:Y:S01]  /*1f30*/  @!P0 LDC R31, c[0x0][0x388] ;  /* 0x0000e200ff1f8b82 */ /* 0x000ea20000000800 */
[----:B------:R3:W-:Y:S01]  /*1f40*/  STS.64 [R14], R54 ;  /* 0x000000360e007388 */ /* 0x0007e20000000a00 */
[----:B------:R-:W-:-:S03]  /*1f50*/  NOP ;  /* 0x0000000000007918 */ /* 0x000fc60000000000 */
[----:B0-----:R-:W-:Y:S04]  /*1f60*/  LDS.U16 R33, [R15+0x40] ;  /* 0x000040000f217984 */ /* 0x001fe80000000400 */
[----:B------:R-:W-:Y:S01]  /*1f70*/  LDS.U16 R43, [R15+0x80] ;  /* 0x000080000f2b7984 */ /* 0x000fe20000000400 */
[----:B--2---:R-:W-:-:S03]  /*1f80*/  @!P0 IMAD.IADD R32, R31, 0x1, -R16 ;  /* 0x000000011f208824 */ /* 0x004fc600078e0a10 */
[----:B------:R-:W-:Y:S01]  /*1f90*/  LDS.U16 R45, [R15+0xc0] ;  /* 0x0000c0000f2d7984 */ /* 0x000fe20000000400 */
[----:B------:R-:W-:-:S03]  /*1fa0*/  IADD3 R16, P4, P5, R27, R36, R16 ;  /* 0x000000241b107210 */ /* 0x000fc60007d9e010 */
[----:B------:R0:W-:Y:S01]  /*1fb0*/  LDS.U16 R31, [R15] ;  /* 0x000000000f1f7984 */ /* 0x0001e20000000400 */
[----:B------:R-:W-:-:S03]  /*1fc0*/  IADD3.X R47, PT, PT, RZ, R4, RZ, P4, P5 ;  /* 0x00000004ff2f7210 */ /* 0x000fc600027ea4ff */
[----:B------:R-:W-:Y:S01]  /*1fd0*/  @!P0 STS [UR4+0x100], R32 ;  /* 0x00010020ff008988 */ /* 0x000fe20008000804 */
[----:B------:R-:W-:Y:S06]  /*1fe0*/  BAR.SYNC.DEFER_BLOCKING 0x0 ;  /* 0x0000000000007b1d */ /* 0x000fec0000010000 */
[----:B------:R-:W2:Y:S01]  /*1ff0*/  LDS R30, [UR4+0x100] ;  /* 0x00010004ff1e7984 */ /* 0x000ea20008000800 */
[----:B------:R-:W3:Y:S02]  /*2000*/  LDCU.64 UR4, c[0x0][0x478] ;  /* 0x00008f00ff0477ac */ /* 0x000ee40008000a00 */
[C---:B---3--:R-:W-:Y:S01]  /*2010*/  LEA R14, P4, R16.reuse, UR4, 0x1 ;  /* 0x00000004100e7c11 */ /* 0x048fe2000f8808ff */
[----:B------:R-:W3:Y:S03]  /*2020*/  LDCU UR4, c[0x0][0x394] ;  /* 0x00007280ff0477ac */ /* 0x000ee60008000800 */
[----:B0-----:R-:W-:-:S02]  /*2030*/  LEA.HI.X R15, R16, UR5, R47, 0x1, P4 ;  /* 0x00000005100f7c11 */ /* 0x001fc4000a0f0c2f */
[-C--:B--2---:R-:W-:Y:S02]  /*2040*/  ISETP.GE.AND P0, PT, R27, R30.reuse, PT ;  /* 0x0000001e1b00720c */ /* 0x084fe40003f06270 */
[-C--:B------:R-:W-:Y:S02]  /*2050*/  ISETP.GE.AND P1, PT, R22, R30.reuse, PT ;  /* 0x0000001e1600720c */ /* 0x080fe40003f26270 */
[-C--:B------:R-:W-:Y:S02]  /*2060*/  ISETP.GE.AND P3, PT, R20, R30.reuse, PT ;  /* 0x0000001e1400720c */ /* 0x080fe40003f66270 */
[----:B------:R-:W-:-:S07]  /*2070*/  ISETP.GE.AND P2, PT, R21, R30, PT ;  /* 0x0000001e1500720c */ /* 0x000fce0003f46270 */
[----:B------:R0:W-:Y:S01]  /*2080*/  @!P0 STG.E.U16 desc[UR16][R14.64], R31 ;  /* 0x0000001f0e008986 */ /* 0x0001e2000c101510 */
[----:B---3--:R-:W-:-:S03]  /*2090*/  ISETP.NE.AND P0, PT, R3, UR4, PT ;  /* 0x0000000403007c0c */ /* 0x008fc6000bf05270 */
[----:B------:R0:W-:Y:S01]  /*20a0*/  @!P1 STG.E.U16 desc[UR16][R14.64+0x40], R33 ;  /* 0x000040210e009986 */ /* 0x0001e2000c101510 */
[----:B------:R-:W-:-:S03]  /*20b0*/  IADD3 R18, P1, PT, R18, 0x100, RZ ;  /* 0x0000010012127810 */ /* 0x000fc60007f3e0ff */
[----:B------:R0:W-:Y:S01]  /*20c0*/  @!P3 STG.E.U16 desc[UR16][R14.64+0xc0], R45 ;  /* 0x0000c02d0e00b986 */ /* 0x0001e2000c101510 */
[----:B------:R-:W-:Y:S01]  /*20d0*/  IADD3 R39, P3, PT, R39, 0x100, RZ ;  /* 0x0000010027277810 */ /* 0x000fe20007f7e0ff */
[----:B------:R-:W-:Y:S02]  /*20e0*/  IMAD.X R17, RZ, RZ, R17, P1 ;  /* 0x000000ffff117224 */ /* 0x000fe400008e0611 */
[----:B------:R0:W-:Y:S01]  /*20f0*/  @!P2 STG.E.U16 desc[UR16][R14.64+0x80], R43 ;  /* 0x0000802b0e00a986 */ /* 0x0001e2000c101510 */
[----:B------:R-:W-:Y:S01]  /*2100*/  IADD3 R29, P2, PT, R29, 0x100, RZ ;  /* 0x000001001d1d7810 */ /* 0x000fe20007f5e0ff */
[----:B------:R-:W-:-:S03]  /*2110*/  IMAD.X R24, RZ, RZ, R24, P3 ;  /* 0x000000ffff187224 */ /* 0x000fc600018e0618 */
[----:B------:R-:W-:Y:S01]  /*2120*/  IADD3.X R23, PT, PT, RZ, R23, RZ, P2, !PT ;  /* 0x00000017ff177210 */ /* 0x000fe200017fe4ff */
[----:B------:R-:W-:Y:S08]  /*2130*/  @P0 BRA `(.L_x_4798) ;  /* 0xffffffe400ac0947 */ /* 0x000ff0000383ffff */
[----:B------:R-:W-:Y:S05]  /*2140*/  EXIT ;  /* 0x000000000000794d */ /* 0x000fea0003800000 */
.L_x_4799:
        /* <DEDUP_REMOVED lines=11> */
.L_x_5144:


//--------------------- .text._Z25selective_scan_fwd_kernelI32Selective_Scan_fwd_kernel_traitsILi32ELi4ELi1ELb0ELb0ELb1ELb1EN3c104HalfEfEEv13SSMParamsBase --------------------------
	.section	.text._Z25selective_scan_fwd_kernelI32Selective_Scan_fwd_kernel_traitsILi32ELi4ELi1ELb0ELb0ELb1ELb1EN3c104HalfEfEEv13SSMParamsBase,"ax",@progbits
	.align	128
        .global         _Z25selective_scan_fwd_kernelI32Selective_Scan_fwd_kernel_traitsILi32ELi4ELi1ELb0ELb0ELb1ELb1EN3c104HalfEfEEv13SSMParamsBase
        .type           _Z25selective_scan_fwd_kernelI32Selective_Scan_fwd_kernel_traitsILi32ELi4ELi1ELb0ELb0ELb1ELb1EN3c104HalfEfEEv13SSMParamsBase,@function
        .size           _Z25selective_scan_fwd_kernelI32Selective_Scan_fwd_kernel_traitsILi32ELi4ELi1ELb0ELb0ELb1ELb1EN3c104HalfEfEEv13SSMParamsBase,(.L_x_5145 - _Z25selective_scan_fwd_kernelI32Selective_Scan_fwd_kernel_traitsILi32ELi4ELi1ELb0ELb0ELb1ELb1EN3c104HalfEfEEv13SSMParamsBase)
        .other          _Z25selective_scan_fwd_kernelI32Selective_Scan_fwd_kernel_traitsILi32ELi4ELi1ELb0ELb0ELb1ELb1EN3c104HalfEfEEv13SSMParamsBase,@"STO_CUDA_ENTRY STV_DEFAULT"
_Z25selective_scan_fwd_kernelI32Selective_Scan_fwd_kernel_traitsILi32ELi4ELi1ELb0ELb0ELb1ELb1EN3c104HalfEfEEv13SSMParamsBase:
.text._Z25selective_scan_fwd_kernelI32Selective_Scan_fwd_kernel_traitsILi32ELi4ELi1ELb0ELb0ELb1ELb1EN3c104HalfEfEEv13SSMParamsBase:
        /* <DEDUP_REMOVED lines=26> */
[----:B0-----:R-:W-:Y:S01]  /*01a0*/  IADD3 R8, PT, PT, R10, 0xffffffe, RZ ;  /* 0x0ffffffe0a087810 */ /* 0x001fe20007ffe0ff */
[----:B---3--:R-:W-:Y:S01]  /*01b0*/  UIMAD.WIDE.U32 UR4, UR20, UR8, URZ ;  /* 0x00000008140472a5 */ /* 0x008fe2000f8e00ff */
[----:B------:R-:W-:Y:S02]  /*01c0*/  @P1 LEA.HI.X R7, R0, R7, RZ, 0x2, P3 ;  /* 0x0000000700071211 */ /* 0x000fe400018f14ff */
[----:B------:R0:W3:Y:S01]  /*01d0*/  F2I.FTZ.U32.TRUNC.NTZ R9, R8 ;  /* 0x0000000800097305 */ /* 0x0000e2000021f000 */
[----:B------:R-:W-:Y:S02]  /*01e0*/  UIMAD.WIDE.U32 UR6, UR20, UR12, URZ ;  /* 0x0000000c140672a5 */ /* 0x000fe4000f8e00ff */
[----:B------:R-:W1:Y:S01]  /*01f0*/  LDC.64 R20, c[0x0][0x468] ;  /* 0x00011a00ff147b82 */ /* 0x000e620000000a00 */
[----:B------:R-:W-:Y:S01]  /*0200*/  IABS R4, R0 ;  /* 0x0000000000047213 */ /* 0x000fe20000000000 */
[----:B------:R4:W5:Y:S01]  /*0210*/  @P1 LDG.E R3, desc[UR18][R6.64] ;  /* 0x0000001206031981 */ /* 0x000962000c1e1900 */
[----:B0-----:R-:W-:-:S05]  /*0220*/  HFMA2 R8, -RZ, RZ, 0, 0 ;  /* 0x00000000ff087431 */ /* 0x001fca00000001ff */
[----:B------:R-:W0:Y:S01]  /*0230*/  LDC.64 R24, c[0x0][0x450] ;  /* 0x00011400ff187b82 */ /* 0x000e220000000a00 */
[----:B---3--:R-:W-:-:S04]  /*0240*/  IMAD.MOV R12, RZ, RZ, -R9 ;  /* 0x000000ffff0c7224 */ /* 0x008fc800078e0a09 */
[----:B------:R-:W-:-:S04]  /*0250*/  IMAD R5, R12, R11, RZ ;  /* 0x0000000b0c057224 */ /* 0x000fc800078e02ff */
[----:B------:R-:W-:-:S06]  /*0260*/  IMAD.HI.U32 R9, R9, R5, R8 ;  /* 0x0000000509097227 */ /* 0x000fcc00078e0008 */
[----:B------:R-:W-:-:S04]  /*0270*/  IMAD.HI.U32 R9, R9, R4, RZ ;  /* 0x0000000409097227 */ /* 0x000fc800078e00ff */
[----:B------:R-:W-:-:S04]  /*0280*/  IMAD.MOV R5, RZ, RZ, -R9 ;  /* 0x000000ffff057224 */ /* 0x000fc800078e0a09 */
[----:B------:R-:W-:-:S05]  /*0290*/  IMAD R4, R11, R5, R4 ;  /* 0x000000050b047224 */ /* 0x000fca00078e0204 */
[----:B------:R-:W-:-:S13]  /*02a0*/  ISETP.GT.U32.AND P2, PT, R11, R4, PT ;  /* 0x000000040b00720c */ /* 0x000fda0003f44070 */
[----:B------:R-:W-:-:S04]  /*02b0*/  @!P2 IADD3 R4, PT, PT, R4, -R11, RZ ;  /* 0x8000000b0404a210 */ /* 0x000fc80007ffe0ff */
[----:B------:R-:W-:Y:S01]  /*02c0*/  ISETP.GE.U32.AND P0, PT, R4, R11, PT ;  /* 0x0000000b0400720c */ /* 0x000fe20003f06070 */
[----:B------:R-:W-:Y:S01]  /*02d0*/  @!P2 VIADD R9, R9, 0x1 ;  /* 0x000000010909a836 */ /* 0x000fe20000000000 */
[----:B------:R-:W-:Y:S02]  /*02e0*/  LOP3.LUT R4, R0, R13, RZ, 0x3c, !PT ;  /* 0x0000000d00047212 */ /* 0x000fe400078e3cff */
[----:B----4-:R-:W-:Y:S01]  /*02f0*/  MOV R6, UR4 ;  /* 0x0000000400067c02 */ /* 0x010fe20008000f00 */
[----:B------:R-:W-:Y:S01]  /*0300*/  UIMAD UR4, UR20, UR13, UR7 ;  /* 0x0000000d140472a4 */ /* 0x000fe2000f8e0207 */
[----:B------:R-:W-:Y:S02]  /*0310*/  ISETP.GE.AND P3, PT, R4, RZ, PT ;  /* 0x000000ff0400720c */ /* 0x000fe40003f66270 */
[----:B------:R-:W-:-:S05]  /*0320*/  ISETP.NE.AND P1, PT, R13, RZ, PT ;  /* 0x000000ff0d00720c */ /* 0x000fca0003f25270 */
[----:B------:R-:W-:Y:S01]  /*0330*/  @P0 VIADD R9, R9, 0x1 ;  /* 0x0000000109090836 */ /* 0x000fe20000000000 */
[----:B------:R-:W-:Y:S01]  /*0340*/  ISETP.GE.AND P0, PT, R22, 0x1, PT ;  /* 0x000000011600780c */ /* 0x000fe20003f06270 */
[----:B------:R-:W-:Y:S01]  /*0350*/  UIMAD UR8, UR20, UR9, UR5 ;  /* 0x00000009140872a4 */ /* 0x000fe2000f8e0205 */
[----:B------:R-:W-:Y:S01]  /*0360*/  MOV R11, UR7 ;  /* 0x00000007000b7c02 */ /* 0x000fe20008000f00 */
[----:B------:R-:W-:Y:S02]  /*0370*/  IMAD.U32 R7, RZ, RZ, UR5 ;  /* 0x00000005ff077e24 */ /* 0x000fe4000f8e00ff */
[----:B------:R-:W-:Y:S01]  /*0380*/  IMAD.U32 R11, RZ, RZ, UR4 ;  /* 0x00000004ff0b7e24 */ /* 0x000fe2000f8e00ff */
[----:B------:R-:W-:Y:S01]  /*0390*/  UIMAD.WIDE.U32 UR4, UR20, UR16, URZ ;  /* 0x00000010140472a5 */ /* 0x000fe2000f8e00ff */
[----:B------:R-:W-:Y:S01]  /*03a0*/  MOV R5, R9 ;  /* 0x0000000900057202 */ /* 0x000fe20000000f00 */
[----:B------:R-:W-:Y:S01]  /*03b0*/  IMAD.U32 R10, RZ, RZ, UR6 ;  /* 0x00000006ff0a7e24 */ /* 0x000fe2000f8e00ff */
[----:B------:R-:W-:Y:S01]  /*03c0*/  MOV R7, UR8 ;  /* 0x0000000800077c02 */ /* 0x000fe20008000f00 */
[----:B------:R-:W-:Y:S01]  /*03d0*/  UIMAD UR6, UR20, UR17, UR5 ;  /* 0x00000011140672a4 */ /* 0x000fe2000f8e0205 */
[----:B------:R-:W-:-:S02]  /*03e0*/  @!P3 IADD3 R5, PT, PT, -R5, RZ, RZ ;  /* 0x000000ff0505b210 */ /* 0x000fc40007ffe1ff */
[----:B------:R-:W-:Y:S01]  /*03f0*/  @!P1 LOP3.LUT R5, RZ, R13, RZ, 0x33, !PT ;  /* 0x0000000dff059212 */ /* 0x000fe200078e33ff */
[----:B012---:R-:W-:Y:S08]  /*0400*/  @!P0 EXIT ;  /* 0x000000000000894d */ /* 0x007ff00003800000 */
[----:B------:R-:W0:Y:S01]  /*0410*/  S2R R4, SR_TID.X ;  /* 0x0000000000047919 */ /* 0x000e220000002100 */
[----:B------:R-:W1:Y:S01]  /*0420*/  LDC.64 R8, c[0x0][0x440] ;  /* 0x00011000ff087b82 */ /* 0x000e620000000a00 */
[----:B------:R-:W2:Y:S01]  /*0430*/  LDCU.64 UR12, c[0x0][0x3a0] ;  /* 0x00007400ff0c77ac */ /* 0x000ea20008000a00 */
[----:B------:R-:W-:Y:S01]  /*0440*/  SHF.R.S32.HI R13, RZ, 0x1f, R5 ;  /* 0x0000001fff0d7819 */ /* 0x000fe20000011405 */
[C---:B------:R-:W-:Y:S01]  /*0450*/  IMAD.WIDE.U32 R10, R0.reuse, UR14, R10 ;  /* 0x0000000e000a7c25 */ /* 0x040fe2000f8e000a */
[----:B------:R-:W3:Y:S03]  /*0460*/  LDCU.64 UR8, c[0x0][0x3b8] ;  /* 0x00007700ff0877ac */ /* 0x000ee60008000a00 */
[----:B------:R-:W-:Y:S01]  /*0470*/  IMAD R14, R13, R26, RZ ;  /* 0x0000001a0d0e7224 */ /* 0x000fe200078e02ff */
[----:B------:R-:W4:Y:S01]  /*0480*/  LDC.64 R30, c[0x0][0x448] ;  /* 0x00011200ff1e7b82 */ /* 0x000f220000000a00 */
[----:B------:R-:W-:Y:S01]  /*0490*/  UMOV UR5, UR6 ;  /* 0x0000000600057c82 */ /* 0x000fe20008000000 */
[----:B------:R-:W-:Y:S01]  /*04a0*/  IMAD R18, R0, UR15, R11 ;  /* 0x0000000f00127c24 */ /* 0x000fe2000f8e020b */
[C---:B------:R-:W-:Y:S01]  /*04b0*/  LEA R23, P1, R10.reuse, R20, 0x1 ;  /* 0x000000140a177211 */ /* 0x040fe200078208ff */
[C---:B------:R-:W-:Y:S01]  /*04c0*/  IMAD.WIDE.U32 R12, R5.reuse, R26, UR4 ;  /* 0x00000004050c7e25 */ /* 0x040fe2000f8e001a */
[----:B------:R-:W4:Y:S02]  /*04d0*/  LDCU UR4, c[0x0][0x38c] ;  /* 0x00007180ff0477ac */ /* 0x000f240008000800 */
[----:B------:R-:W-:Y:S01]  /*04e0*/  LEA.HI.X R18, R10, R21, R18, 0x1, P1 ;  /* 0x000000150a127211 */ /* 0x000fe200008f0c12 */
[----:B------:R-:W-:Y:S01]  /*04f0*/  IMAD R27, R5, R27, R14 ;  /* 0x0000001b051b7224 */ /* 0x000fe200078e020e */
[----:B------:R-:W-:Y:S01]  /*0500*/  LEA R26, P2, R12, R24, 0x1 ;  /* 0x000000180c1a7211 */ /* 0x000fe200078408ff */
[----:B------:R-:W-:Y:S01]  /*0510*/  IMAD.WIDE.U32 R6, R0, UR10, R6 ;  /* 0x0000000a00067c25 */ /* 0x000fe2000f8e0006 */
[----:B------:R-:W0:Y:S03]  /*0520*/  LDCU.U8 UR7, c[0x0][0x39e] ;  /* 0x000073c0ff0777ac */ /* 0x000e260008000000 */
[----:B------:R-:W-:Y:S01]  /*0530*/  IMAD.IADD R27, R13, 0x1, R27 ;  /* 0x000000010d1b7824 */ /* 0x000fe200078e021b */
[----:B------:R-:W-:Y:S01]  /*0540*/  LEA R16, P0, R6, R16, 0x1 ;  /* 0x0000001006107211 */ /* 0x000fe200078008ff */
[----:B------:R-:W-:-:S02]  /*0550*/  IMAD R19, R0, UR11, R7 ;  /* 0x0000000b00137c24 */ /* 0x000fc4000f8e0207 */
[----:B--2---:R-:W-:Y:S01]  /*0560*/  IMAD.WIDE.U32 R10, R0, UR12, RZ ;  /* 0x0000000c000a7c25 */ /* 0x004fe2000f8e00ff */
[----:B------:R-:W-:Y:S02]  /*0570*/  LEA.HI.X R27, R12, R25, R27, 0x1, P2 ;  /* 0x000000190c1b7211 */ /* 0x000fe400010f0c1b */
[----:B------:R-:W-:Y:S01]  /*0580*/  LEA.HI.X R19, R6, R17, R19, 0x1, P0 ;  /* 0x0000001106137211 */ /* 0x000fe200000f0c13 */
[----:B------:R-:W-:Y:S01]  /*0590*/  IMAD R7, R29, UR20, R0 ;  /* 0x000000141d077c24 */ /* 0x000fe2000f8e0200 */
[----:B-1----:R-:W-:Y:S01]  /*05a0*/  LEA R6, P1, R10, R8, 0x2 ;  /* 0x000000080a067211 */ /* 0x002fe200078210ff */
[----:B------:R-:W-:Y:S01]  /*05b0*/  IMAD R12, R0, UR13, R11 ;  /* 0x0000000d000c7c24 */ /* 0x000fe2000f8e020b */
[----:B0-----:R-:W-:Y:S01]  /*05c0*/  SHF.L.U32 R8, R4, 0x2, RZ ;  /* 0x0000000204087819 */ /* 0x001fe200000006ff */
[----:B---3--:R-:W-:-:S03]  /*05d0*/  IMAD.WIDE.U32 R14, R0, UR8, RZ ;  /* 0x00000008000e7c25 */ /* 0x008fc6000f8e00ff */
[----:B------:R-:W-:Y:S01]  /*05e0*/  LEA.HI.X R9, R10, R9, R12, 0x2, P1 ;  /* 0x000000090a097211 */ /* 0x000fe200008f140c */
[----:B------:R-:W-:Y:S01]  /*05f0*/  IMAD R11, R7, R22, RZ ;  /* 0x00000016070b7224 */ /* 0x000fe200078e02ff */
[----:B----4-:R-:W-:Y:S01]  /*0600*/  LEA R5, P0, R14, R30, 0x2 ;  /* 0x0000001e0e057211 */ /* 0x010fe200078010ff */
[----:B------:R-:W-:Y:S02]  /*0610*/  IMAD R13, R0, UR9, R15 ;  /* 0x00000009000d7c24 */ /* 0x000fe4000f8e020f */
[----:B------:R-:W-:Y:S01]  /*0620*/  IMAD R10, R11, UR4, RZ ;  /* 0x000000040b0a7c24 */ /* 0x000fe2000f8e02ff */
[----:B------:R-:W-:Y:S01]  /*0630*/  LOP3.LUT R11, R8, 0xf80, RZ, 0xc0, !PT ;  /* 0x00000f80080b7812 */ /* 0x000fe200078ec0ff */
[----:B------:R-:W-:Y:S01]  /*0640*/  IMAD.MOV.U32 R25, RZ, RZ, RZ ;  /* 0x000000ffff197224 */ /* 0x000fe200078e00ff */
[----:B------:R-:W-:Y:S01]  /*0650*/  LEA.HI.X R7, R14, R31, R13, 0x2, P0 ;  /* 0x0000001f0e077211 */ /* 0x000fe200000f140d */
[C---:B------:R-:W-:Y:S01]  /*0660*/  VIADD R15, R8.reuse, 0x1 ;  /* 0x00000001080f7836 */ /* 0x040fe20000000000 */
[----:B------:R-:W-:Y:S01]  /*0670*/  LOP3.LUT R14, R11, 0x1f, R4, 0xf8, !PT ;  /* 0x0000001f0b0e7812 */ /* 0x000fe200078ef804 */
[C---:B------:R-:W-:Y:S01]  /*0680*/  VIADD R17, R8.reuse, 0x3 ;  /* 0x0000000308117836 */ /* 0x040fe20000000000 */
[----:B------:R-:W-:Y:S01]  /*0690*/  MOV R13, R16 ;  /* 0x00000010000d7202 */ /* 0x000fe20000000f00 */
[----:B------:R-:W-:Y:S01]  /*06a0*/  IMAD.MOV.U32 R12, RZ, RZ, R27 ;  /* 0x000000ffff0c7224 */ /* 0x000fe200078e001b */
[----:B------:R-:W-:Y:S01]  /*06b0*/  IADD3 R16, PT, PT, R8, 0x2, RZ ;  /* 0x0000000208107810 */ /* 0x000fe20007ffe0ff */
[C---:B------:R-:W-:Y:S01]  /*06c0*/  IMAD.WIDE.U32 R40, R14.reuse, 0x2, RZ ;  /* 0x000000020e287825 */ /* 0x040fe200078e00ff */
[----:B------:R-:W-:-:S02]  /*06d0*/  LOP3.LUT R20, R14, 0x20, RZ, 0xfc, !PT ;  /* 0x000000200e147812 */ /* 0x000fc400078efcff */
[C---:B------:R-:W-:Y:S02]  /*06e0*/  LOP3.LUT R21, R14.reuse, 0x40, RZ, 0xfc, !PT ;  /* 0x000000400e157812 */ /* 0x040fe400078efcff */
[----:B------:R-:W-:Y:S02]  /*06f0*/  LOP3.LUT R22, R14, 0x60, RZ, 0xfc, !PT ;  /* 0x000000600e167812 */ /* 0x000fe400078efcff */
[----:B------:R-:W-:Y:S02]  /*0700*/  LOP3.LUT R24, R40, 0x80, RZ, 0xfc, !PT ;  /* 0x0000008028187812 */ /* 0x000fe400078efcff */
[----:B------:R-:W-:-:S07]  /*0710*/  MOV R11, R26 ;  /* 0x0000001a000b7202 */ /* 0x000fce0000000f00 */
.L_x_4812:
[----:B0-----:R-:W0:Y:S01]  /*0720*/  LDCU UR4, c[0x0][0x388] ;  /* 0x00007100ff0477ac */ /* 0x001e220008000800 */
[----:B------:R-:W-:Y:S01]  /*0730*/  SHF.L.U32 R52, R25, 0x7, RZ ;  /* 0x0000000719347819 */ /* 0x000fe200000006ff */
[----:B------:R-:W-:Y:S01]  /*0740*/  IMAD.SHL.U32 R32, R14, 0x2, RZ ;  /* 0x000000020e207824 */ /* 0x000fe200078e00ff */
[----:B------:R-:W-:Y:S02]  /*0750*/  PRMT R35, RZ, 0x7610, R35 ;  /* 0x00007610ff237816 */ /* 0x000fe40000000023 */
[----:B------:R-:W-:Y:S02]  /*0760*/  PRMT R37, RZ, 0x7610, R37 ;  /* 0x00007610ff257816 */ /* 0x000fe40000000025 */
[----:B------:R-:W-:Y:S02]  /*0770*/  IADD3 R30, P4, PT, R32, R13, RZ ;  /* 0x0000000d201e7210 */ /* 0x000fe40007f9e0ff */
[----:B------:R-:W-:Y:S02]  /*0780*/  PRMT R39, RZ, 0x7610, R39 ;  /* 0x00007610ff277816 */ /* 0x000fe40000000027 */
        /* <DEDUP_REMOVED lines=90> */
.L_x_4801:
[----:B------:R-:W-:Y:S05]  /*0d30*/  BSYNC.RECONVERGENT B0 ;  /* 0x0000000000007941 */ /* 0x000fea0003800200 */
.L_x_4800:
        /* <DEDUP_REMOVED lines=32> */
.L_x_4803:
[----:B------:R-:W-:Y:S05]  /*0f40*/  BSYNC.RECONVERGENT B0 ;  /* 0x0000000000007941 */ /* 0x000fea0003800200 */
.L_x_4802:
        /* <DEDUP_REMOVED lines=32> */
.L_x_4805:
[----:B------:R-:W-:Y:S05]  /*1150*/  BSYNC.RECONVERGENT B0 ;  /* 0x0000000000007941 */ /* 0x000fea0003800200 */
.L_x_4804:
        /* <DEDUP_REMOVED lines=32> */
.L_x_4807:
[----:B------:R-:W-:Y:S05]  /*1360*/  BSYNC.RECONVERGENT B0 ;  /* 0x0000000000007941 */ /* 0x000fea0003800200 */
.L_x_4806:
        /* <DEDUP_REMOVED lines=12> */
[----:B------:R-:W-:Y:S01]  /*1430*/  FMUL.FTZ R56, R35, R66 ;  /* 0x0000004223387220 */ /* 0x000fe20000410000 */
[----:B------:R-:W0:Y:S01]  /*1440*/  LDC.64 R38, c[0x0][0x3e0] ;  /* 0x0000f800ff267b82 */ /* 0x000e220000000a00 */
[----:B------:R-:W-:Y:S01]  /*1450*/  FMUL.FTZ R58, R33, R68 ;  /* 0x00000044213a7220 */ /* 0x000fe20000410000 */
[----:B------:R-:W-:Y:S01]  /*1460*/  IMAD R65, R25, R32, RZ ;  /* 0x0000002019417224 */ /* 0x000fe200078e02ff */
[----:B------:R-:W-:Y:S01]  /*1470*/  VIMNMX R59, PT, PT, R32, 0x1, !PT ;  /* 0x00000001203b7848 */ /* 0x000fe20007fe0100 */
[----:B------:R-:W-:Y:S01]  /*1480*/  FMUL.FTZ R57, R30, R67 ;  /* 0x000000431e397220 */ /* 0x000fe20000410000 */
[----:B------:R-:W-:Y:S01]  /*1490*/  FMUL.FTZ R54, R31, R64 ;  /* 0x000000401f367220 */ /* 0x000fe20000410000 */
[----:B------:R-:W-:Y:S01]  /*14a0*/  IADD3 R46, P6, PT, R11, R24, RZ ;  /* 0x000000180b2e7210 */ /* 0x000fe20007fde0ff */
[----:B------:R-:W-:Y:S01]  /*14b0*/  IMAD.MOV.U32 R62, RZ, RZ, R9 ;  /* 0x000000ffff3e7224 */ /* 0x000fe200078e0009 */
[----:B------:R-:W1:Y:S01]  /*14c0*/  LDC.64 R36, c[0x0][0x3c0] ;  /* 0x0000f000ff247b82 */ /* 0x000e620000000a00 */
[----:B------:R-:W-:Y:S01]  /*14d0*/  ISETP.NE.AND P0, PT, R25, RZ, PT ;  /* 0x000000ff1900720c */ /* 0x000fe20003f05270 */
[----:B------:R-:W-:Y:S01]  /*14e0*/  IMAD.MOV.U32 R60, RZ, RZ, R7 ;  /* 0x000000ffff3c7224 */ /* 0x000fe200078e0007 */
[-C--:B------:R-:W-:Y:S01]  /*14f0*/  ISETP.GE.U32.AND P5, PT, R8, R27.reuse, PT ;  /* 0x0000001b0800720c */ /* 0x080fe20003fa6070 */
[----:B------:R-:W-:Y:S01]  /*1500*/  IMAD.X R47, R41, 0x1, R12, P6 ;  /* 0x00000001292f7824 */ /* 0x000fe200030e060c */
[-C--:B------:R-:W-:Y:S01]  /*1510*/  ISETP.GE.U32.AND P4, PT, R15, R27.reuse, PT ;  /* 0x0000001b0f00720c */ /* 0x080fe20003f86070 */
[----:B------:R-:W-:Y:S01]  /*1520*/  UIADD3 UR5, UPT, UPT, UR4, 0x130, URZ ;  /* 0x0000013004057890 */ /* 0x000fe2000fffe0ff */
[-C--:B------:R-:W-:Y:S01]  /*1530*/  ISETP.GE.U32.AND P3, PT, R16, R27.reuse, PT ;  /* 0x0000001b1000720c */ /* 0x080fe20003f66070 */
[----:B------:R-:W2:Y:S01]  /*1540*/  LDC.64 R34, c[0x0][0x3a8] ;  /* 0x0000ea00ff227b82 */ /* 0x000ea20000000a00 */
[----:B------:R-:W-:-:S02]  /*1550*/  ISETP.GE.U32.AND P2, PT, R17, R27, PT ;  /* 0x0000001b1100720c */ /* 0x000fc40003f46070 */
[----:B------:R-:W-:Y:S02]  /*1560*/  ISETP.GE.AND P1, PT, R14, R27, PT ;  /* 0x0000001b0e00720c */ /* 0x000fe40003f26270 */
[----:B------:R-:W-:Y:S02]  /*1570*/  MOV R63, R6 ;  /* 0x00000006003f7202 */ /* 0x000fe40000000f00 */
[----:B------:R-:W-:Y:S01]  /*1580*/  MOV R61, R5 ;  /* 0x00000005003d7202 */ /* 0x000fe20000000f00 */
[----:B------:R-:W3:Y:S01]  /*1590*/  LDC.64 R32, c[0x0][0x480] ;  /* 0x00012000ff207b82 */ /* 0x000ee20000000a00 */
[----:B------:R-:W-:Y:S02]  /*15a0*/  ISETP.EQ.AND P0, PT, R4, RZ, P0 ;  /* 0x000000ff0400720c */ /* 0x000fe40000702270 */
[----:B------:R-:W-:Y:S02]  /*15b0*/  IADD3 R59, PT, PT, -R59, RZ, RZ ;  /* 0x000000ff3b3b7210 */ /* 0x000fe40007ffe1ff */
[----:B------:R-:W-:-:S02]  /*15c0*/  FSEL R58, R58, RZ, !P5 ;  /* 0x000000ff3a3a7208 */ /* 0x000fc40006800000 */
[----:B------:R-:W-:Y:S02]  /*15d0*/  FSEL R57, R57, RZ, !P4 ;  /* 0x000000ff39397208 */ /* 0x000fe40006000000 */
[----:B------:R-:W-:Y:S02]  /*15e0*/  FSEL R56, R56, RZ, !P3 ;  /* 0x000000ff38387208 */ /* 0x000fe40005800000 */
[----:B------:R-:W-:Y:S02]  /*15f0*/  FSEL R54, R54, RZ, !P2 ;  /* 0x000000ff36367208 */ /* 0x000fe40005000000 */
[----:B0-----:R-:W-:Y:S02]  /*1600*/  SHF.L.U64.HI R39, R38, 0x1, R39 ;  /* 0x0000000126277819 */ /* 0x001fe40000010227 */
[----:B-1----:R-:W-:Y:S02]  /*1610*/  SHF.L.U64.HI R37, R36, 0x2, R37 ;  /* 0x0000000224257819 */ /* 0x002fe40000010225 */
[----:B--2---:R-:W-:-:S07]  /*1620*/  SHF.L.U64.HI R35, R34, 0x2, R35 ;  /* 0x0000000222237819 */ /* 0x004fce0000010223 */
.L_x_4811:
[----:B------:R-:W-:Y:S01]  /*1630*/  ISETP.GE.AND P6, PT, R20, R27, PT ;  /* 0x0000001b1400720c */ /* 0x000fe20003fc6270 */
[----:B0-----:R-:W-:Y:S01]  /*1640*/  IMAD.MOV.U32 R43, RZ, RZ, R47 ;  /* 0x000000ffff2b7224 */ /* 0x001fe200078e002f */
[----:B------:R-:W-:-:S05]  /*1650*/  MOV R42, R46 ;  /* 0x0000002e002a7202 */ /* 0x000fca0000000f00 */
[----:B------:R-:W2:Y:S06]  /*1660*/  @!P1 LDG.E.U16 R31, desc[UR18][R42.64+-0x80] ;  /* 0xffff80122a1f9981 */ /* 0x000eac000c1e1500 */
[----:B------:R-:W4:Y:S01]  /*1670*/  @!P6 LDG.E.U16 R30, desc[UR18][R42.64+-0x40] ;  /* 0xffffc0122a1ee981 */ /* 0x000f22000c1e1500 */
[----:B------:R-:W-:Y:S01]  /*1680*/  HFMA2 R45, -RZ, RZ, 0, 0 ;  /* 0x00000000ff2d7431 */ /* 0x000fe200000001ff */
[----:B--2---:R-:W-:-:S04]  /*1690*/  @!P1 PRMT R45, R31, 0x5410, RZ ;  /* 0x000054101f2d9816 */ /* 0x004fc800000000ff */
[----:B----4-:R-:W-:Y:S02]  /*16a0*/  @!P6 PRMT R45, R45, 0x5410, R30 ;  /* 0x000054102d2de816 */ /* 0x010fe4000000001e */
[----:B------:R-:W-:-:S13]  /*16b0*/  ISETP.GE.AND P6, PT, R21, R27, PT ;  /* 0x0000001b1500720c */ /* 0x000fda0003fc6270 */
[----:B------:R-:W2:Y:S01]  /*16c0*/  @!P6 LDG.E.U16 R30, desc[UR18][R42.64] ;  /* 0x000000122a1ee981 */ /* 0x000ea2000c1e1500 */
[----:B------:R-:W-:Y:S02]  /*16d0*/  IMAD.MOV.U32 R47, RZ, RZ, RZ ;  /* 0x000000ffff2f7224 */ /* 0x000fe400078e00ff */
[----:B------:R-:W-:Y:S01]  /*16e0*/  IMAD.MOV.U32 R31, RZ, RZ, R62 ;  /* 0x000000ffff1f7224 */ /* 0x000fe200078e003e */
[----:B--2---:R-:W-:Y:S02]  /*16f0*/  @!P6 PRMT R47, R30, 0x5410, RZ ;  /* 0x000054101e2fe816 */ /* 0x004fe400000000ff */
[----:B------:R-:W-:Y:S02]  /*1700*/  ISETP.GE.AND P6, PT, R22, R27, PT ;  /* 0x0000001b1600720c */ /* 0x000fe40003fc6270 */
[----:B------:R-:W-:-:S05]  /*1710*/  MOV R30, R63 ;  /* 0x0000003f001e7202 */ /* 0x000fca0000000f00 */
[----:B------:R0:W2:Y:S06]  /*1720*/  LDG.E R49, desc[UR18][R30.64] ;  /* 0x000000121e317981 */ /* 0x0000ac000c1e1900 */
[----:B------:R-:W4:Y:S01]  /*1730*/  @!P6 LDG.E.U16 R44, desc[UR18][R42.64+0x40] ;  /* 0x000040122a2ce981 */ /* 0x000f22000c1e1500 */
[----:B0-----:R-:W-:-:S03]  /*1740*/  PRMT R31, R45, 0x7632, R31 ;  /* 0x000076322d1f7816 */ /* 0x001fc6000000001f */
[----:B------:R-:W-:Y:S01]  /*1750*/  STS.U16 [R28], R45 ;  /* 0x0000002d1c007388 */ /* 0x000fe20000000400 */
[----:B------:R-:W-:-:S03]  /*1760*/  MOV R30, R61 ;  /* 0x0000003d001e7202 */ /* 0x000fc60000000f00 */
[----:B------:R0:W-:Y:S02]  /*1770*/  STS.U16 [R28+0x40], R31 ;  /* 0x0000401f1c007388 */ /* 0x0001e40000000400 */
[----:B0-----:R-:W-:Y:S01]  /*1780*/  IMAD.MOV.U32 R31, RZ, RZ, R60 ;  /* 0x000000ffff1f7224 */ /* 0x001fe200078e003c */
[----:B------:R-:W0:Y:S01]  /*1790*/  S2UR UR6, SR_CgaCtaId ;  /* 0x00000000000679c3 */ /* 0x000e220000008800 */
[----:B------:R-:W-:Y:S02]  /*17a0*/  UMOV UR4, 0x400 ;  /* 0x0000040000047882 */ /* 0x000fe40000000000 */
[----:B0-----:R-:W-:Y:S01]  /*17b0*/  ULEA UR4, UR6, UR4, 0x18 ;  /* 0x0000000406047291 */ /* 0x001fe2000f8ec0ff */
[----:B--2---:R-:W-:-:S04]  /*17c0*/  FMUL.FTZ R49, R49, 1.4426950216293334961 ;  /* 0x3fb8aa3b31317820 */ /* 0x004fc80000410000 */
[C---:B------:R-:W-:Y:S01]  /*17d0*/  FMUL.FTZ R46, R49.reuse, R67 ;  /* 0x00000043312e7220 */ /* 0x040fe20000410000 */
[----:B------:R-:W-:Y:S01]  /*17e0*/  FMUL.FTZ R75, R49, R68 ;  /* 0x00000044314b7220 */ /* 0x000fe20000410000 */
[----:B----4-:R-:W-:Y:S01]  /*17f0*/  @!P6 PRMT R47, R47, 0x5410, R44 ;  /* 0x000054102f2fe816 */ /* 0x010fe2000000002c */
[C---:B------:R-:W-:Y:S01]  /*1800*/  FMUL.FTZ R44, R49.reuse, R66 ;  /* 0x00000042312c7220 */ /* 0x040fe20000410000 */
[----:B------:R-:W-:Y:S02]  /*1810*/  FMUL.FTZ R49, R49, R64 ;  /* 0x0000004031317220 */ /* 0x000fe40000410000 */
[----:B------:R-:W0:Y:S01]  /*1820*/  MUFU.EX2 R46, R46 ;  /* 0x0000002e002e7308 */ /* 0x000e220000000800 */
[----:B------:R-:W-:Y:S01]  /*1830*/  PRMT R48, R47, 0x7632, R48 ;  /* 0x000076322f307816 */ /* 0x000fe20000000030 */
[----:B------:R-:W-:Y:S04]  /*1840*/  STS.U16 [R28+0x80], R47 ;  /* 0x0000802f1c007388 */ /* 0x000fe80000000400 */
[----:B------:R-:W-:Y:S01]  /*1850*/  STS.U16 [R28+0xc0], R48 ;  /* 0x0000c0301c007388 */ /* 0x000fe20000000400 */
[----:B------:R-:W-:Y:S01]  /*1860*/  NOP ;  /* 0x0000000000007918 */ /* 0x000fe20000000000 */
[----:B------:R-:W1:Y:S02]  /*1870*/  MUFU.EX2 R75, R75 ;  /* 0x0000004b004b7308 */ /* 0x000e640000000800 */
[----:B------:R2:W4:Y:S06]  /*1880*/  LDG.E R72, desc[UR18][R30.64] ;  /* 0x000000121e487981 */ /* 0x00052c000c1e1900 */
[----:B------:R-:W5:Y:S08]  /*1890*/  MUFU.EX2 R44, R44 ;  /* 0x0000002c002c7308 */ /* 0x000f700000000800 */
[----:B------:R-:W3:Y:S01]  /*18a0*/  MUFU.EX2 R49, R49 ;  /* 0x0000003100317308 */ /* 0x000ee20000000800 */
[----:B0-----:R-:W-:-:S02]  /*18b0*/  FSEL R74, R46, 1, !P4 ;  /* 0x3f8000002e4a7808 */ /* 0x001fc40006000000 */
[----:B-1----:R-:W-:-:S03]  /*18c0*/  FSEL R75, R75, 1, !P5 ;  /* 0x3f8000004b4b7808 */ /* 0x002fc60006800000 */
[-C--:B------:R-:W-:Y:S01]  /*18d0*/  FFMA.FTZ R45, R58, R74.reuse, R57 ;  /* 0x0000004a3a2d7223 */ /* 0x080fe20000010039 */
[----:B-----5:R-:W-:Y:S01]  /*18e0*/  FSEL R73, R44, 1, !P3 ;  /* 0x3f8000002c497808 */ /* 0x020fe20005800000 */
[----:B------:R-:W-:-:S04]  /*18f0*/  FMUL.FTZ R46, R75, R74 ;  /* 0x0000004a4b2e7220 */ /* 0x000fc80000410000 */
[----:B------:R-:W-:Y:S01]  /*1900*/  FFMA.FTZ R45, R73, R45, R56 ;  /* 0x0000002d492d7223 */ /* 0x000fe20000010038 */
[----:B---3--:R-:W-:Y:S01]  /*1910*/  FSEL R71, R49, 1, !P2 ;  /* 0x3f80000031477808 */ /* 0x008fe20005000000 */
[----:B------:R-:W-:-:S04]  /*1920*/  FMUL.FTZ R46, R73, R46 ;  /* 0x0000002e492e7220 */ /* 0x000fc80000410000 */
[C---:B------:R-:W-:Y:S01]  /*1930*/  FFMA.FTZ R44, R71.reuse, R45, R54 ;  /* 0x0000002d472c7223 */ /* 0x040fe20000010036 */
[----:B------:R-:W-:-:S04]  /*1940*/  FMUL.FTZ R45, R71, R46 ;  /* 0x0000002e472d7220 */ /* 0x000fc80000410000 */
[----:B--2---:R-:W0:Y:S04]  /*1950*/  SHFL.UP PT, R31, R44, 0x1, RZ ;  /* 0x042000002c1f7989 */ /* 0x004e2800000e00ff */
[----:B------:R-:W1:Y:S01]  /*1960*/  SHFL.UP PT, R30, R45, 0x1, RZ ;  /* 0x042000002d1e7989 */ /* 0x000e6200000e00ff */
[----:B------:R-:W-:Y:S01]  /*1970*/  ISETP.GE.AND P6, PT, R69, 0x1, PT ;  /* 0x000000014500780c */ /* 0x000fe20003fc6270 */
[----:B0-----:R-:W-:-:S12]  /*1980*/  FFMA.FTZ R31, R45, R31, R44 ;  /* 0x0000001f2d1f7223 */ /* 0x001fd8000001002c */
[----:B-1----:R-:W-:Y:S01]  /*1990*/  @P6 FMUL.FTZ R45, R45, R30 ;  /* 0x0000001e2d2d6220 */ /* 0x002fe20000410000 */
[----:B------:R-:W-:-:S05]  /*19a0*/  FSEL R30, R44, R31, !P6 ;  /* 0x0000001f2c1e7208 */ /* 0x000fca0007000000 */
[----:B------:R-:W0:Y:S04]  /*19b0*/  SHFL.UP PT, R31, R30, 0x2, RZ ;  /* 0x044000001e1f7989 */ /* 0x000e2800000e00ff */
        /* <DEDUP_REMOVED lines=19> */
[----:B------:R-:W-:Y:S02]  /*1af0*/  HFMA2 R30, -RZ, RZ, 1.875, 0 ;  /* 0x3f800000ff1e7431 */ /* 0x000fe400000001ff */
[----:B------:R-:W-:Y:S01]  /*1b00*/  IMAD.MOV.U32 R31, RZ, RZ, RZ ;  /* 0x000000ffff1f7224 */ /* 0x000fe200078e00ff */
[----:B------:R-:W-:-:S05]  /*1b10*/  ISETP.GE.AND P6, PT, R69, 0x10, PT ;  /* 0x000000104500780c */ /* 0x000fca0003fc6270 */
[----:B------:R-:W2:Y:S01]  /*1b20*/  @P0 LDS.64 R30, [UR5] ;  /* 0x00000005ff1e0984 */ /* 0x000ea20008000a00 */
[C---:B0-----:R-:W-:Y:S01]  /*1b30*/  FMUL.FTZ R46, R45.reuse, R48 ;  /* 0x000000302d2e7220 */ /* 0x041fe20000410000 */
[----:B-1----:R-:W-:-:S04]  /*1b40*/  FFMA.FTZ R47, R45, R47, R44 ;  /* 0x0000002f2d2f7223 */ /* 0x002fc8000001002c */
[----:B------:R-:W-:Y:S02]  /*1b50*/  FSEL R48, R45, R46, !P6 ;  /* 0x0000002e2d307208 */ /* 0x000fe40007000000 */
[----:B------:R-:W-:Y:S02]  /*1b60*/  FSEL R76, R44, R47, !P6 ;  /* 0x0000002f2c4c7208 */ /* 0x000fe40007000000 */
[----:B------:R-:W-:Y:S01]  /*1b70*/  ISETP.NE.AND P6, PT, R69, 0x1f, PT ;  /* 0x0000001f4500780c */ /* 0x000fe20003fc5270 */
[----:B------:R-:W-:-:S12]  /*1b80*/  LDS.64 R44, [R29] ;  /* 0x000000001d2c7984 */ /* 0x000fd80000000a00 */
[----:B------:R-:W-:Y:S01]  /*1b90*/  @!P6 STS.64 [UR4+0x110], R46 ;  /* 0x0001102eff00e988 */ /* 0x000fe20008000a04 */
[----:B------:R-:W-:Y:S01]  /*1ba0*/  BAR.SYNC.DEFER_BLOCKING 0x0 ;  /* 0x0000000000007b1d */ /* 0x000fe20000010000 */
[----:B------:R-:W-:-:S05]  /*1bb0*/  ISETP.NE.AND P6, PT, R69, RZ, PT ;  /* 0x000000ff4500720c */ /* 0x000fca0003fc5270 */
[----:B------:R-:W0:Y:S04]  /*1bc0*/  SHFL.UP PT, R77, R48, 0x1, RZ ;  /* 0x04200000304d7989 */ /* 0x000e2800000e00ff */
[----:B------:R-:W1:Y:S04]  /*1bd0*/  SHFL.UP PT, R70, R76, 0x1, RZ ;  /* 0x042000004c467989 */ /* 0x000e6800000e00ff */
[----:B--2---:R-:W-:Y:S04]  /*1be0*/  @!P6 STS.64 [UR4+0x120], R30 ;  /* 0x0001201eff00e988 */ /* 0x004fe80008000a04 */
[----:B------:R-:W2:Y:S01]  /*1bf0*/  LDS.64 R48, [UR4+0x110] ;  /* 0x00011004ff307984 */ /* 0x000ea20008000a00 */
[----:B0-----:R-:W-:Y:S01]  /*1c00*/  @!P6 MOV R77, R30 ;  /* 0x0000001e004de202 */ /* 0x001fe20000000f00 */
[----:B-1----:R-:W-:Y:S01]  /*1c10*/  @!P6 IMAD.MOV.U32 R70, RZ, RZ, R31 ;  /* 0x000000ffff46e224 */ /* 0x002fe200078e001f */
[----:B------:R-:W-:Y:S01]  /*1c20*/  BAR.SYNC.DEFER_BLOCKING 0x0 ;  /* 0x0000000000007b1d */ /* 0x000fe20000010000 */
[----:B------:R-:W-:-:S13]  /*1c30*/  ISETP.NE.AND P6, PT, R4, RZ, PT ;  /* 0x000000ff0400720c */ /* 0x000fda0003fc5270 */
[----:B------:R-:W0:Y:S01]  /*1c40*/  @P6 LDS R76, [UR4+0x124] ;  /* 0x00012404ff4c6984 */ /* 0x000e220008000800 */
[----:B------:R-:W-:Y:S01]  /*1c50*/  BSSY.RECONVERGENT B0, `(.L_x_4809) ;  /* 0x000001f000007945 */ /* 0x000fe20003800200 */
[----:B------:R-:W-:Y:S02]  /*1c60*/  VIADD R59, R59, 0x1 ;  /* 0x000000013b3b7836 */ /* 0x000fe40000000000 */
[----:B--2---:R-:W-:Y:S01]  /*1c70*/  FFMA.FTZ R49, R48, R31, R49 ;  /* 0x0000001f30317223 */ /* 0x004fe20000010031 */
[----:B0-----:R-:W-:Y:S01]  /*1c80*/  @P6 FFMA.FTZ R70, R76, R77, R70 ;  /* 0x0000004d4c466223 */ /* 0x001fe20000010046 */
[----:B------:R-:W-:-:S04]  /*1c90*/  LEA R61, P6, R36, R61, 0x2 ;  /* 0x0000003d243d7211 */ /* 0x000fc800078c10ff */
[----:B------:R-:W-:Y:S02]  /*1ca0*/  IADD3.X R60, PT, PT, R60, R37, RZ, P6, !PT ;  /* 0x000000253c3c7210 */ /* 0x000fe400037fe4ff */
[----:B------:R-:W-:-:S05]  /*1cb0*/  LEA R63, P6, R34, R63, 0x2 ;  /* 0x0000003f223f7211 */ /* 0x000fca00078c10ff */
[----:B------:R-:W-:Y:S01]  /*1cc0*/  IMAD.X R62, R62, 0x1, R35, P6 ;  /* 0x000000013e3e7824 */ /* 0x000fe200030e0623 */
[----:B------:R-:W-:-:S04]  /*1cd0*/  LEA R46, P6, R38, R42, 0x1 ;  /* 0x0000002a262e7211 */ /* 0x000fc800078c08ff */
[----:B------:R-:W-:Y:S02]  /*1ce0*/  IADD3.X R47, PT, PT, R43, R39, RZ, P6, !PT ;  /* 0x000000272b2f7210 */ /* 0x000fe400037fe4ff */
[----:B------:R-:W-:Y:S01]  /*1cf0*/  ISETP.NE.AND P6, PT, R4, RZ, PT ;  /* 0x000000ff0400720c */ /* 0x000fe20003fc5270 */
[--C-:B------:R-:W-:Y:S02]  /*1d00*/  HADD2.F32 R77, -RZ, R44.reuse.H0_H0 ;  /* 0x2000002cff4d7230 */ /* 0x100fe40000004100 */
[----:B------:R-:W-:Y:S01]  /*1d10*/  FFMA.FTZ R70, R75, R70, R58 ;  /* 0x000000464b467223 */ /* 0x000fe2000001003a */
[----:B------:R-:W-:Y:S02]  /*1d20*/  HADD2.F32 R42, -RZ, R44.H1_H1 ;  /* 0x3000002cff2a7230 */ /* 0x000fe40000004100 */
[--C-:B------:R-:W-:Y:S02]  /*1d30*/  HADD2.F32 R75, -RZ, R45.reuse.H0_H0 ;  /* 0x2000002dff4b7230 */ /* 0x100fe40000004100 */
[----:B----4-:R-:W-:Y:S01]  /*1d40*/  FMUL.FTZ R44, R77, R72 ;  /* 0x000000484d2c7220 */ /* 0x010fe20000410000 */
[----:B------:R-:W-:-:S02]  /*1d50*/  HADD2.F32 R43, -RZ, R45.H1_H1 ;  /* 0x3000002dff2b7230 */ /* 0x000fc40000004100 */
        /* <DEDUP_REMOVED lines=14> */
.L_x_4810:
[----:B------:R-:W-:Y:S05]  /*1e40*/  BSYNC.RECONVERGENT B0 ;  /* 0x0000000000007941 */ /* 0x000fea0003800200 */
.L_x_4809:
[----:B------:R-:W-:Y:S01]  /*1e50*/  ISETP.NE.AND P6, PT, R59, RZ, PT ;  /* 0x000000ff3b00720c */ /* 0x000fe20003fc5270 */
[----:B------:R-:W-:Y:S01]  /*1e60*/  FFMA.FTZ R30, R71, R73, R54 ;  /* 0x00000049471e7223 */ /* 0x000fe20000010036 */
[----:B------:R-:W-:Y:S01]  /*1e70*/  UIADD3 UR5, UPT, UPT, UR5, 0x8, URZ ;  /* 0x0000000805057890 */ /* 0x000fe2000fffe0ff */
[----:B------:R-:W-:Y:S01]  /*1e80*/  FFMA.FTZ R53, R70, R44, R53 ;  /* 0x0000002c46357223 */ /* 0x000fe20000010035 */
[----:B------:R-:W-:Y:S01]  /*1e90*/  FFMA.FTZ R50, R77, R45, R50 ;  /* 0x0000002d4d327223 */ /* 0x000fe20000010032 */
[----:B------:R-:W-:Y:S01]  /*1ea0*/  FFMA.FTZ R26, R73, R75, R26 ;  /* 0x0000004b491a7223 */ /* 0x000fe2000001001a */
[----:B------:R-:W-:Y:S01]  /*1eb0*/  FFMA.FTZ R51, R30, R72, R51 ;  /* 0x000000481e337223 */ /* 0x000fe20000010033 */
[----:B------:R-:W-:-:S06]  /*1ec0*/  IADD3 R65, PT, PT, R65, 0x1, RZ ;  /* 0x0000000141417810 */ /* 0x000fcc0007ffe0ff */
[----:B------:R-:W-:Y:S05]  /*1ed0*/  @P6 BRA `(.L_x_4811) ;  /* 0xfffffff400d46947 */ /* 0x000fea000383ffff */
.L_x_4808:
[----:B------:R-:W-:Y:S01]  /*1ee0*/  BAR.SYNC.DEFER_BLOCKING 0x0 ;  /* 0x0000000000007b1d */ /* 0x000fe20000010000 */
[----:B------:R-:W-:Y:S01]  /*1ef0*/  ISETP.NE.AND P0, PT, R4, RZ, PT ;  /* 0x000000ff0400720c */ /* 0x000fe20003f05270 */
[----:B------:R-:W-:Y:S01]  /*1f00*/  HFMA2 R37, -RZ, RZ, 0, 0 ;  /* 0x00000000ff257431 */ /* 0x000fe200000001ff */
[----:B------:R-:W-:Y:S01]  /*1f10*/  F2FP.F16.F32.PACK_AB R30, R50, R53 ;  /* 0x00000035321e723e */ /* 0x000fe200000000ff */
[----:B------:R-:W-:Y:S01]  /*1f20*/  IMAD.MOV.U32 R36, RZ, RZ, R52 ;  /* 0x000000ffff247224 */ /* 0x000fe200078e0034 */
[----:B------:R-:W-:-:S03]  /*1f30*/  F2FP.F16.F32.PACK_AB R31, R51, R26 ;  /* 0x0000001a331f723e */ /* 0x000fc600000000ff */
[----:B------:R-:W1:Y:S01]  /*1f40*/  LDC.64 R38, c[0x0][0x420] ;  /* 0x00010800ff267b82 */ /* 0x000e620000000a00 */
[----:B------:R-:W2:Y:S01]  /*1f50*/  LDCU.64 UR8, c[0x0][0x478] ;  /* 0x00008f00ff0877ac */ /* 0x000ea20008000a00 */
[----:B------:R-:W-:Y:S01]  /*1f60*/  ISETP.GE.AND P6, PT, R22, R27, PT ;  /* 0x0000001b1600720c */ /* 0x000fe20003fc6270 */
[----:B------:R-:W3:Y:S05]  /*1f70*/  LDCU.64 UR10, c[0x0][0x488] ;  /* 0x00009100ff0a77ac */ /* 0x000eea0008000a00 */
[----:B------:R-:W4:Y:S08]  /*1f80*/  LDC.64 R32, c[0x0][0x428] ;  /* 0x00010a00ff207b82 */ /* 0x000f300000000a00 */
[----:B------:R-:W5:Y:S01]  /*1f90*/  LDC.64 R34, c[0x0][0x410] ;  /* 0x00010400ff227b82 */ /* 0x000f620000000a00 */
[----:B------:R1:W-:Y:S01]  /*1fa0*/  STS.64 [R29], R30 ;  /* 0x0000001e1d007388 */ /* 0x0003e20000000a00 */
[----:B------:R-:W-:-:S03]  /*1fb0*/  NOP ;  /* 0x0000000000007918 */ /* 0x000fc60000000000 */
[----:B0-----:R-:W-:Y:S04]  /*1fc0*/  LDS.U16 R43, [R28] ;  /* 0x000000001c2b7984 */ /* 0x001fe80000000400 */
[----:B------:R-:W-:Y:S01]  /*1fd0*/  LDS.U16 R45, [R28+0x40] ;  /* 0x000040001c2d7984 */ /* 0x000fe20000000400 */
[----:B-1----:R-:W-:-:S03]  /*1fe0*/  IMAD.WIDE.U32 R30, R38, UR20, R36 ;  /* 0x00000014261e7c25 */ /* 0x002fc6000f8e0024 */
[----:B------:R-:W-:Y:S01]  /*1ff0*/  LDS.U16 R47, [R28+0x80] ;  /* 0x000080001c2f7984 */ /* 0x000fe20000000400 */
[----:B------:R-:W-:Y:S02]  /*2000*/  IMAD R31, R39, UR20, R31 ;  /* 0x00000014271f7c24 */ /* 0x000fe4000f8e021f */
[----:B------:R-:W0:Y:S01]  /*2010*/  LDC.64 R38, c[0x0][0x418] ;  /* 0x00010600ff267b82 */ /* 0x000e220000000a00 */
[----:B------:R-:W-:Y:S01]  /*2020*/  LDS.U16 R49, [R28+0xc0] ;  /* 0x0000c0001c317984 */ /* 0x000fe20000000400 */
[----:B----4-:R-:W-:-:S03]  /*2030*/  IMAD.WIDE.U32 R30, R0, R32, R30 ;  /* 0x00000020001e7225 */ /* 0x010fc600078e001e */
[----:B------:R-:W-:Y:S01]  /*2040*/  @!P0 STS [UR4+0x100], R27 ;  /* 0x0001001bff008988 */ /* 0x000fe20008000804 */
[----:B------:R-:W-:Y:S02]  /*2050*/  IMAD R32, R0, R33, R31 ;  /* 0x0000002100207224 */ /* 0x000fe400078e021f */
[----:B------:R-:W-:Y:S01]  /*2060*/  BAR.SYNC.DEFER_BLOCKING 0x0 ;  /* 0x0000000000007b1d */ /* 0x000fe20000010000 */
[----:B------:R-:W-:Y:S01]  /*2070*/  IADD3 R33, P1, PT, R14, R30, RZ ;  /* 0x0000001e0e217210 */ /* 0x000fe20007f3e0ff */
[----:B-----5:R-:W-:-:S03]  /*2080*/  IMAD.WIDE.U32 R30, R34, UR20, R36 ;  /* 0x00000014221e7c25 */ /* 0x020fc6000f8e0024 */
[----:B------:R-:W-:Y:S01]  /*2090*/  IADD3.X R34, PT, PT, RZ, R32, RZ, P1, !PT ;  /* 0x00000020ff227210 */ /* 0x000fe20000ffe4ff */
[----:B------:R-:W-:Y:S01]  /*20a0*/  IMAD R31, R35, UR20, R31 ;  /* 0x00000014231f7c24 */ /* 0x000fe2000f8e021f */
[C---:B--2---:R-:W-:Y:S02]  /*20b0*/  LEA R32, P1, R33.reuse, UR8, 0x1 ;  /* 0x0000000821207c11 */ /* 0x044fe4000f8208ff */
[----:B------:R-:W-:Y:S02]  /*20c0*/  PRMT R35, RZ, 0x7610, R35 ;  /* 0x00007610ff237816 */ /* 0x000fe40000000023 */
[----:B------:R-:W-:Y:S01]  /*20d0*/  LEA.HI.X R33, R33, UR9, R34, 0x1, P1 ;  /* 0x0000000921217c11 */ /* 0x000fe200088f0c22 */
[----:B0-----:R-:W-:-:S04]  /*20e0*/  IMAD.WIDE.U32 R30, R0, R38, R30 ;  /* 0x00000026001e7225 */ /* 0x001fc800078e001e */
[----:B------:R-:W-:Y:S01]  /*20f0*/  IMAD R34, R0, R39, R31 ;  /* 0x0000002700227224 */ /* 0x000fe200078e021f */
[----:B------:R-:W-:Y:S02]  /*2100*/  IADD3 R31, P5, PT, R14, R30, RZ ;  /* 0x0000001e0e1f7210 */ /* 0x000fe40007fbe0ff */
[----:B------:R-:W-:Y:S01]  /*2110*/  PRMT R39, RZ, 0x7610, R39 ;  /* 0x00007610ff277816 */ /* 0x000fe20000000027 */
[----:B------:R-:W0:Y:S02]  /*2120*/  LDS R57, [UR4+0x100] ;  /* 0x00010004ff397984 */ /* 0x000e240008000800 */
[----:B------:R-:W-:Y:S01]  /*2130*/  IMAD.X R34, RZ, RZ, R34, P5 ;  /* 0x000000ffff227224 */ /* 0x000fe200028e0622 */
[----:B---3--:R-:W-:-:S04]  /*2140*/  LEA R30, P5, R31, UR10, 0x1 ;  /* 0x0000000a1f1e7c11 */ /* 0x008fc8000f8a08ff */
[----:B------:R-:W-:Y:S02]  /*2150*/  LEA.HI.X R31, R31, UR11, R34, 0x1, P5 ;  /* 0x0000000b1f1f7c11 */ /* 0x000fe4000a8f0c22 */
[-C--:B0-----:R-:W-:Y:S02]  /*2160*/  ISETP.GE.AND P2, PT, R14, R57.reuse, PT ;  /* 0x000000390e00720c */ /* 0x081fe40003f46270 */
[-C--:B------:R-:W-:Y:S02]  /*2170*/  ISETP.GE.AND P3, PT, R20, R57.reuse, PT ;  /* 0x000000391400720c */ /* 0x080fe40003f66270 */
[-C--:B------:R-:W-:Y:S02]  /*2180*/  ISETP.GE.AND P4, PT, R21, R57.reuse, PT ;  /* 0x000000391500720c */ /* 0x080fe40003f86270 */
[----:B------:R-:W-:-:S07]  /*2190*/  ISETP.GE.AND P1, PT, R22, R57, PT ;  /* 0x000000391600720c */ /* 0x000fce0003f26270 */
[----:B------:R0:W-:Y:S01]  /*21a0*/  @!P2 STG.E.U16 desc[UR18][R32.64], R43 ;  /* 0x0000002b2000a986 */ /* 0x0001e2000c101512 */
[----:B------:R-:W-:-:S03]  /*21b0*/  ISETP.GE.AND P2, PT, R21, R27, PT ;  /* 0x0000001b1500720c */ /* 0x000fc60003f46270 */
[----:B------:R-:W-:Y:S01]  /*21c0*/  @!P3 STG.E.U16 desc[UR18][R32.64+0x40], R45 ;  /* 0x0000402d2000b986 */ /* 0x000fe2000c101512 */
[----:B------:R-:W-:-:S03]  /*21d0*/  ISETP.GE.AND P3, PT, R20, R27, PT ;  /* 0x0000001b1400720c */ /* 0x000fc60003f66270 */
[----:B------:R-:W-:Y:S01]  /*21e0*/  @!P4 STG.E.U16 desc[UR18][R32.64+0x80], R47 ;  /* 0x0000802f2000c986 */ /* 0x000fe2000c101512 */
[----:B------:R-:W-:-:S03]  /*21f0*/  ISETP.GE.AND P4, PT, R14, R27, PT ;  /* 0x0000001b0e00720c */ /* 0x000fc60003f86270 */
[----:B------:R-:W-:Y:S01]  /*2200*/  @!P1 STG.E.U16 desc[UR18][R32.64+0xc0], R49 ;  /* 0x0000c03120009986 */ /* 0x000fe2000c101512 */
[----:B0-----:R-:W-:Y:S01]  /*2210*/  PRMT R43, RZ, 0x7610, R43 ;  /* 0x00007610ff2b7816 */ /* 0x001fe2000000002b */
[----:B------:R-:W-:Y:S08]  /*2220*/  BAR.SYNC.DEFER_BLOCKING 0x0 ;  /* 0x0000000000007b1d */ /* 0x000ff00000010000 */
        /* <DEDUP_REMOVED lines=26> */
[----:B--2---:R-:W-:Y:S01]  /*23d0*/  FADD.FTZ R39, R33, 1 ;  /* 0x3f80000021277421 */ /* 0x004fe20000010000 */
[----:B------:R-:W-:Y:S06]  /*23e0*/  BAR.SYNC.DEFER_BLOCKING 0x0 ;  /* 0x0000000000007b1d */ /* 0x000fec0000010000 */
[----:B------:R-:W2:Y:S01]  /*23f0*/  MUFU.RCP R47, R32 ;  /* 0x00000020002f7308 */ /* 0x000ea20000001000 */
[----:B0-----:R-:W-:-:S07]  /*2400*/  FADD.FTZ R44, R43, 1 ;  /* 0x3f8000002b2c7421 */ /* 0x001fce0000010000 */
[----:B------:R-:W0:Y:S01]  /*2410*/  MUFU.RCP R46, R39 ;  /* 0x00000027002e7308 */ /* 0x000e220000001000 */
[----:B-1----:R-:W-:-:S04]  /*2420*/  FMUL.FTZ R34, R34, R45 ;  /* 0x0000002d22227220 */ /* 0x002fc80000410000 */
[----:B------:R-:W-:-:S03]  /*2430*/  FMUL.FTZ R34, R34, R53 ;  /* 0x0000003522227220 */ /* 0x000fc60000410000 */
[----:B------:R-:W1:Y:S01]  /*2440*/  MUFU.RCP R49, R44 ;  /* 0x0000002c00317308 */ /* 0x000e620000001000 */
[----:B--2---:R-:W-:-:S04]  /*2450*/  FMUL.FTZ R31, R38, R47 ;  /* 0x0000002f261f7220 */ /* 0x004fc80000410000 */
        /* <DEDUP_REMOVED lines=19> */
[----:B------:R-:W-:Y:S02]  /*2590*/  IADD3 R30, P4, PT, R14, R30, RZ ;  /* 0x0000001e0e1e7210 */ /* 0x000fe40007f9e0ff */
[----:B------:R0:W-:Y:S01]  /*25a0*/  @!P0 STS [UR4+0x100], R27 ;  /* 0x0001001bff008988 */ /* 0x0001e20008000804 */
[----:B------:R-:W-:Y:S01]  /*25b0*/  BAR.SYNC.DEFER_BLOCKING 0x0 ;  /* 0x0000000000007b1d */ /* 0x000fe20000010000 */
[----:B0-----:R-:W-:-:S05]  /*25c0*/  IADD3.X R27, PT, PT, RZ, R26, RZ, P4, !PT ;  /* 0x0000001aff1b7210 */ /* 0x001fca00027fe4ff */
[----:B------:R-:W0:Y:S01]  /*25d0*/  LDS R45, [UR4+0x100] ;  /* 0x00010004ff2d7984 */ /* 0x000e220008000800 */
[----:B------:R-:W1:Y:S02]  /*25e0*/  LDCU.64 UR4, c[0x0][0x490] ;  /* 0x00009200ff0477ac */ /* 0x000e640008000a00 */
[C---:B-1----:R-:W-:Y:S01]  /*25f0*/  LEA R26, P4, R30.reuse, UR4, 0x1 ;  /* 0x000000041e1a7c11 */ /* 0x042fe2000f8808ff */
[----:B------:R-:W1:Y:S03]  /*2600*/  LDCU UR4, c[0x0][0x394] ;  /* 0x00007280ff0477ac */ /* 0x000e660008000800 */
[----:B------:R-:W-:Y:S02]  /*2610*/  LEA.HI.X R27, R30, UR5, R27, 0x1, P4 ;  /* 0x000000051e1b7c11 */ /* 0x000fe4000a0f0c1b */
[-C--:B0-----:R-:W-:Y:S02]  /*2620*/  ISETP.GE.AND P0, PT, R14, R45.reuse, PT ;  /* 0x0000002d0e00720c */ /* 0x081fe40003f06270 */
[----:B------:R-:W-:-:S02]  /*2630*/  ISETP.GE.AND P1, PT, R20, R45, PT ;  /* 0x0000002d1400720c */ /* 0x000fc40003f26270 */
[-C--:B------:R-:W-:Y:S02]  /*2640*/  ISETP.GE.AND P2, PT, R21, R45.reuse, PT ;  /* 0x0000002d1500720c */ /* 0x080fe40003f46270 */
[----:B------:R-:W-:-:S07]  /*2650*/  ISETP.GE.AND P3, PT, R22, R45, PT ;  /* 0x0000002d1600720c */ /* 0x000fce0003f66270 */
        /* <DEDUP_REMOVED lines=13> */
.L_x_4813:
        /* <DEDUP_REMOVED lines=13> */
.L_x_5145:


//--------------------- .text._Z25selective_scan_fwd_kernelI32Selective_Scan_fwd_kernel_traitsILi32ELi4ELi1ELb0ELb1ELb0ELb0EN3c104HalfEfEEv13SSMParamsBase --------------------------
	.section	.text._Z25selective_scan_fwd_kernelI32Selective_Scan_fwd_kernel_traitsILi32ELi4ELi1ELb0ELb1ELb0ELb0EN3c104HalfEfEEv13SSMParamsBase,"ax",@progbits
	.align	128
        .global         _Z25selective_scan_fwd_kernelI32Selective_Scan_fwd_kernel_traitsILi32ELi4ELi1ELb0ELb1ELb0ELb0EN3c104HalfEfEEv13SSMParamsBase
        .type           _Z25selective_scan_fwd_kernelI32Selective_Scan_fwd_kernel_traitsILi32ELi4ELi1ELb0ELb1ELb0ELb0EN3c104HalfEfEEv13SSMParamsBase,@function
        .size           _Z25selective_scan_fwd_kernelI32Selective_Scan_fwd_kernel_traitsILi32ELi4ELi1ELb0ELb1ELb0ELb0EN3c104HalfEfEEv13SSMParamsBase,(.L_x_5146 - _Z25selective_scan_fwd_kernelI32Selective_Scan_fwd_kernel_traitsILi32ELi4ELi1ELb0ELb1ELb0ELb0EN3c104HalfEfEEv13SSMParamsBase)
        .other          _Z25selective_scan_fwd_kernelI32Selective_Scan_fwd_kernel_traitsILi32ELi4ELi1ELb0ELb1ELb0ELb0EN3c104HalfEfEEv13SSMParamsBase,@"STO_CUDA_ENTRY STV_DEFAULT"
_Z25selective_scan_fwd_kernelI32Selective_Scan_fwd_kernel_traitsILi32ELi4ELi1ELb0ELb1ELb0ELb0EN3c104HalfEfEEv13SSMParamsBase:
.text._Z25selective_scan_fwd_kernelI32Selective_Scan_fwd_kernel_traitsILi32ELi4ELi1ELb0ELb1ELb0ELb0EN3c104HalfEfEEv13SSMParamsBase:
[----:B------:R-:W-:Y:S08]  /*0000*/  LDC R1, c[0x0][0x37c] ;  /* 0x0000df00ff017b82 */ /* 0x000ff00000000800 */
[----:B------:R-:W0:Y:S01]  /*0010*/  LDC R10, c[0x0][0x398] ;  /* 0x0000e600ff0a7b82 */ /* 0x000e220000000800 */
[----:B------:R-:W1:Y:S01]  /*0020*/  S2R R17, SR_CTAID.Y ;  /* 0x0000000000117919 */ /* 0x000e620000002600 */
[----:B------:R-:W2:Y:S01]  /*0030*/  LDCU.64 UR16, c[0x0][0x358] ;  /* 0x00006b00ff1077ac */ /* 0x000ea20008000a00 */
[----:B------:R-:W-:-:S02]  /*0040*/  IMAD.MOV.U32 R0, RZ, RZ, RZ ;  /* 0x000000ffff007224 */ /* 0x000fc400078e00ff */
        /* <DEDUP_REMOVED lines=28> */
[----:B---3--:R-:W-:-:S02]  /*0210*/  HFMA2 R6, -RZ, RZ, 0, 0 ;  /* 0x00000000ff067431 */ /* 0x008fc400000001ff */
        /* <DEDUP_REMOVED lines=23> */
[----:B------:R-:W0:Y:S01]  /*0390*/  LDC.64 R14, c[0x0][0x468] ;  /* 0x00011a00ff0e7b82 */ /* 0x000e220000000a00 */
[----:B------:R-:W-:Y:S01]  /*03a0*/  @P0 IADD3 R7, PT, PT, R7, 0x1, RZ ;  /* 0x0000000107070810 */ /* 0x000fe20007ffe0ff */
[----:B------:R-:W-:Y:S01]  /*03b0*/  UIMAD.WIDE.U32 UR4, UR18, UR6, URZ ;  /* 0x00000006120472a5 */ /* 0x000fe2000f8e00ff */
[C---:B------:R-:W-:Y:S01]  /*03c0*/  IMAD.WIDE.U32 R2, R17.reuse, UR10, R2 ;  /* 0x0000000a11027c25 */ /* 0x040fe2000f8e0002 */
[----:B------:R-:W1:Y:S01]  /*03d0*/  S2R R23, SR_TID.X ;  /* 0x0000000000177919 */ /* 0x000e620000002100 */
[----:B------:R-:W2:Y:S02]  /*03e0*/  LDCU.U8 UR9, c[0x0][0x39e] ;  /* 0x000073c0ff0977ac */ /* 0x000ea40008000000 */
[----:B------:R-:W-:Y:S01]  /*03f0*/  @!P3 IMAD.MOV R7, RZ, RZ, -R7 ;  /* 0x000000ffff07b224 */ /* 0x000fe200078e0a07 */
[----:B------:R-:W3:Y:S01]  /*0400*/  LDC.64 R18, c[0x0][0x448] ;  /* 0x00011200ff127b82 */ /* 0x000ee20000000a00 */
[----:B------:R-:W-:Y:S01]  /*0410*/  @!P1 LOP3.LUT R7, RZ, R10, RZ, 0x33, !PT ;  /* 0x0000000aff079212 */ /* 0x000fe200078e33ff */
[----:B------:R-:W-:Y:S01]  /*0420*/  UIMAD UR5, UR18, UR7, UR5 ;  /* 0x00000007120572a4 */ /* 0x000fe2000f8e0205 */
[C---:B------:R-:W-:Y:S01]  /*0430*/  IMAD R38, R17.reuse, UR11, R3 ;  /* 0x0000000b11267c24 */ /* 0x040fe2000f8e0203 */
[----:B------:R-:W4:Y:S01]  /*0440*/  LDCU.64 UR6, c[0x0][0x3d8] ;  /* 0x00007b00ff0677ac */ /* 0x000f220008000a00 */
[C---:B------:R-:W-:Y:S01]  /*0450*/  LEA R32, P0, R2.reuse, R32, 0x1 ;  /* 0x0000002002207211 */ /* 0x040fe200078008ff */
[C---:B------:R-:W-:Y:S01]  /*0460*/  IMAD.WIDE.U32 R4, R17.reuse, UR14, R4 ;  /* 0x0000000e11047c25 */ /* 0x040fe2000f8e0004 */
[----:B------:R-:W-:Y:S01]  /*0470*/  SHF.R.S32.HI R3, RZ, 0x1f, R7 ;  /* 0x0000001fff037819 */ /* 0x000fe20000011407 */
[----:B------:R-:W2:Y:S01]  /*0480*/  LDC.64 R8, c[0x0][0x428] ;  /* 0x00010a00ff087b82 */ /* 0x000ea20000000a00 */
[----:B------:R-:W-:Y:S01]  /*0490*/  LEA.HI.X R38, R2, R33, R38, 0x1, P0 ;  /* 0x0000002102267211 */ /* 0x000fe200000f0c26 */
[----:B------:R-:W-:-:S02]  /*04a0*/  IMAD R39, R17, UR15, R5 ;  /* 0x0000000f11277c24 */ /* 0x000fc4000f8e0205 */
[----:B------:R-:W-:-:S04]  /*04b0*/  IMAD R2, R3, R44, RZ ;  /* 0x0000002c03027224 */ /* 0x000fc800078e02ff */
[----:B------:R-:W1:Y:S01]  /*04c0*/  LDC.64 R24, c[0x0][0x3a0] ;  /* 0x0000e800ff187b82 */ /* 0x000e620000000a00 */
[C---:B------:R-:W-:Y:S01]  /*04d0*/  IMAD R45, R7.reuse, R45, R2 ;  /* 0x0000002d072d7224 */ /* 0x040fe200078e0202 */
[C---:B0-----:R-:W-:Y:S01]  /*04e0*/  LEA R33, P0, R4.reuse, R14, 0x1 ;  /* 0x0000000e04217211 */ /* 0x041fe200078008ff */
[----:B------:R-:W-:Y:S01]  /*04f0*/  IMAD.WIDE.U32 R2, R7, R44, UR4 ;  /* 0x0000000407027e25 */ /* 0x000fe2000f8e002c */
[----:B------:R-:W0:Y:S02]  /*0500*/  LDCU UR4, c[0x0][0x38c] ;  /* 0x00007180ff0477ac */ /* 0x000e240008000800 */
[----:B------:R-:W-:Y:S01]  /*0510*/  LEA.HI.X R39, R4, R15, R39, 0x1, P0 ;  /* 0x0000000f04277211 */ /* 0x000fe200000f0c27 */
[----:B----4-:R-:W-:Y:S01]  /*0520*/  IMAD.WIDE.U32 R26, R17, UR6, RZ ;  /* 0x00000006111a7c25 */ /* 0x010fe2000f8e00ff */
[----:B------:R-:W4:Y:S01]  /*0530*/  LDC R16, c[0x0][0x384] ;  /* 0x0000e100ff107b82 */ /* 0x000f220000000800 */
[----:B---3--:R-:W-:Y:S02]  /*0540*/  LEA R44, P1, R2, R18, 0x1 ;  /* 0x00000012022c7211 */ /* 0x008fe400078208ff */
[----:B------:R-:W-:-:S04]  /*0550*/  IADD3 R45, PT, PT, R3, R45, RZ ;  /* 0x0000002d032d7210 */ /* 0x000fc80007ffe0ff */
[----:B------:R-:W-:Y:S01]  /*0560*/  LEA.HI.X R45, R2, R19, R45, 0x1, P1 ;  /* 0x00000013022d7211 */ /* 0x000fe200008f0c2d */
[----:B------:R-:W3:Y:S01]  /*0570*/  LDC.64 R30, c[0x0][0x450] ;  /* 0x00011400ff1e7b82 */ /* 0x000ee20000000a00 */
[----:B--2---:R-:W-:-:S04]  /*0580*/  IMAD.WIDE.U32 R12, R17, R8, RZ ;  /* 0x00000008110c7225 */ /* 0x004fc800078e00ff */
[C---:B------:R-:W-:Y:S01]  /*0590*/  IMAD R13, R17.reuse, R9, R13 ;  /* 0x00000009110d7224 */ /* 0x040fe200078e020d */
[----:B0-----:R-:W-:Y:S02]  /*05a0*/  UISETP.LT.AND UP0, UPT, UR4, 0x1, UPT ;  /* 0x000000010400788c */ /* 0x001fe4000bf01270 */
[----:B------:R-:W0:Y:S01]  /*05b0*/  LDC.64 R34, c[0x0][0x440] ;  /* 0x00011000ff227b82 */ /* 0x000e220000000a00 */
[----:B-1----:R-:W-:-:S04]  /*05c0*/  IMAD.WIDE.U32 R14, R17, R24, RZ ;  /* 0x00000018110e7225 */ /* 0x002fc800078e00ff */
[----:B------:R-:W-:-:S03]  /*05d0*/  IMAD R3, R17, R25, R15 ;  /* 0x0000001911037224 */ /* 0x000fc600078e020f */
[----:B------:R-:W1:Y:S01]  /*05e0*/  LDC.64 R28, c[0x0][0x420] ;  /* 0x00010800ff1c7b82 */ /* 0x000e620000000a00 */
[----:B----4-:R-:W-:Y:S02]  /*05f0*/  IMAD R2, R16, UR18, R17 ;  /* 0x0000001210027c24 */ /* 0x010fe4000f8e0211 */
[----:B------:R-:W-:Y:S02]  /*0600*/  IMAD R17, R17, UR7, R27 ;  /* 0x0000000711117c24 */ /* 0x000fe4000f8e021b */
[----:B------:R-:W-:-:S03]  /*0610*/  IMAD R2, R2, R21, RZ ;  /* 0x0000001502027224 */ /* 0x000fc600078e02ff */
[----:B------:R-:W2:Y:S01]  /*0620*/  LDC.64 R10, c[0x0][0x3c0] ;  /* 0x0000f000ff0a7b82 */ /* 0x000ea20000000a00 */
[----:B---3--:R-:W-:Y:S01]  /*0630*/  LEA R25, P0, R26, R30, 0x2 ;  /* 0x0000001e1a197211 */ /* 0x008fe200078010ff */
[----:B------:R-:W-:Y:S01]  /*0640*/  IMAD R30, R2, UR4, RZ ;  /* 0x00000004021e7c24 */ /* 0x000fe2000f8e02ff */
[----:B------:R-:W-:Y:S02]  /*0650*/  USEL UR4, UR4, 0x1, !UP0 ;  /* 0x0000000104047887 */ /* 0x000fe4000c000000 */
[----:B------:R-:W-:Y:S02]  /*0660*/  LEA.HI.X R26, R26, R31, R17, 0x2, P0 ;  /* 0x0000001f1a1a7211 */ /* 0x000fe400000f1411 */
[----:B------:R-:W-:Y:S01]  /*0670*/  SHF.L.U32 R31, R23, 0x2, RZ ;  /* 0x00000002171f7819 */ /* 0x000fe200000006ff */
[----:B------:R-:W3:Y:S01]  /*0680*/  LDC.64 R8, c[0x0][0x3e0] ;  /* 0x0000f800ff087b82 */ /* 0x000ee20000000a00 */
[C---:B0-----:R-:W-:Y:S01]  /*0690*/  LEA R24, P1, R14.reuse, R34, 0x2 ;  /* 0x000000220e187211 */ /* 0x041fe200078210ff */
[----:B------:R-:W-:Y:S01]  /*06a0*/  UIADD3 UR7, UPT, UPT, -UR4, URZ, URZ ;  /* 0x000000ff04077290 */ /* 0x000fe2000fffe1ff */
[C---:B------:R-:W-:Y:S01]  /*06b0*/  LOP3.LUT R2, R31.reuse, 0xf80, RZ, 0xc0, !PT ;  /* 0x00000f801f027812 */ /* 0x040fe200078ec0ff */
[C---:B------:R-:W-:Y:S01]  /*06c0*/  VIADD R34, R31.reuse, 0x1 ;  /* 0x000000011f227836 */ /* 0x040fe20000000000 */
[----:B------:R-:W-:Y:S01]  /*06d0*/  LEA.HI.X R27, R14, R35, R3, 0x2, P1 ;  /* 0x000000230e1b7211 */ /* 0x000fe200008f1403 */
[C---:B------:R-:W-:Y:S01]  /*06e0*/  VIADD R37, R31.reuse, 0x3 ;  /* 0x000000031f257836 */ /* 0x040fe20000000000 */
[----:B------:R-:W-:Y:S01]  /*06f0*/  LOP3.LUT R35, R2, 0x1f, R23, 0xf8, !PT ;  /* 0x0000001f02237812 */ /* 0x000fe200078ef817 */
[----:B------:R-:W0:Y:S01]  /*0700*/  LDC.64 R6, c[0x0][0x3a8] ;  /* 0x0000ea00ff067b82 */ /* 0x000e220000000a00 */
[----:B-1----:R-:W-:Y:S01]  /*0710*/  IMAD.WIDE.U32 R4, R28, UR18, R12 ;  /* 0x000000121c047c25 */ /* 0x002fe2000f8e000c */
[----:B------:R-:W-:-:S02]  /*0720*/  IADD3 R36, PT, PT, R31, 0x2, RZ ;  /* 0x000000021f247810 */ /* 0x000fc40007ffe0ff */
[C---:B------:R-:W-:Y:S01]  /*0730*/  LOP3.LUT R40, R35.reuse, 0x20, RZ, 0xfc, !PT ;  /* 0x0000002023287812 */ /* 0x040fe200078efcff */
[C---:B------:R-:W-:Y:S01]  /*0740*/  IMAD.WIDE.U32 R2, R35.reuse, 0x2, RZ ;  /* 0x0000000223027825 */ /* 0x040fe200078e00ff */
[----:B------:R-:W-:Y:S02]  /*0750*/  LOP3.LUT R41, R35, 0x40, RZ, 0xfc, !PT ;  /* 0x0000004023297812 */ /* 0x000fe400078efcff */
[----:B--2---:R-:W-:Y:S01]  /*0760*/  SHF.L.U64.HI R11, R10, 0x1, R11 ;  /* 0x000000010a0b7819 */ /* 0x004fe2000001020b */
[----:B------:R-:W-:Y:S01]  /*0770*/  IMAD R28, R29, UR18, R5 ;  /* 0x000000121d1c7c24 */ /* 0x000fe2000f8e0205 */
[----:B------:R-:W-:Y:S01]  /*0780*/  LOP3.LUT R42, R35, 0x60, RZ, 0xfc, !PT ;  /* 0x00000060232a7812 */ /* 0x000fe200078efcff */
[----:B------:R-:W-:Y:S01]  /*0790*/  IMAD.MOV.U32 R29, RZ, RZ, RZ ;  /* 0x000000ffff1d7224 */ /* 0x000fe200078e00ff */
[----:B------:R-:W-:Y:S02]  /*07a0*/  LOP3.LUT R43, R2, 0x80, RZ, 0xfc, !PT ;  /* 0x00000080022b7812 */ /* 0x000fe400078efcff */
[----:B---3--:R-:W-:-:S02]  /*07b0*/  SHF.L.U64.HI R9, R8, 0x2, R9 ;  /* 0x0000000208097819 */ /* 0x008fc40000010209 */
[----:B0-----:R-:W-:-:S07]  /*07c0*/  SHF.L.U64.HI R7, R6, 0x2, R7 ;  /* 0x0000000206077819 */ /* 0x001fce0000010207 */
.L_x_4826:
[----:B------:R-:W0:Y:S01]  /*07d0*/  LDCU UR4, c[0x0][0x388] ;  /* 0x00007100ff0477ac */ /* 0x000e220008000800 */
        /* <DEDUP_REMOVED lines=43> */
[----:B--2---:R-:W-:Y:S04]  /*0a90*/  STS.U16 [R48+0x40], R55 ;  /* 0x0000403730007388 */ /* 0x004fe80000000400 */
[----:B---3--:R-:W-:Y:S04]  /*0aa0*/  STS.U16 [R48+0x80], R57 ;  /* 0x0000803930007388 */ /* 0x008fe80000000400 */
[----:B----4-:R-:W-:Y:S04]  /*0ab0*/  STS.U16 [R48], R53 ;  /* 0x0000003530007388 */ /* 0x010fe80000000400 */
[----:B------:R-:W-:Y:S01]  /*0ac0*/  STS.U16 [R48+0xc0], R59 ;  /* 0x0000c03b30007388 */ /* 0x000fe20000000400 */
[----:B------:R-:W-:-:S03]  /*0ad0*/  NOP ;  /* 0x0000000000007918 */ /* 0x000fc60000000000 */
[----:B------:R-:W1:Y:S02]  /*0ae0*/  LDS.64 R20, [R50] ;  /* 0x0000000032147984 */ /* 0x000e640000000a00 */
[--C-:B-1----:R-:W-:Y:S02]  /*0af0*/  HADD2.F32 R17, -RZ, R20.reuse.H0_H0 ;  /* 0x20000014ff117230 */ /* 0x102fe40000004100 */
[--C-:B------:R-:W-:Y:S02]  /*0b00*/  HADD2.F32 R19, -RZ, R21.reuse.H0_H0 ;  /* 0x20000015ff137230 */ /* 0x100fe40000004100 */
[----:B------:R-:W-:Y:S02]  /*0b10*/  HADD2.F32 R51, -RZ, R20.H1_H1 ;  /* 0x30000014ff337230 */ /* 0x000fe40000004100 */
        /* <DEDUP_REMOVED lines=44> */
.L_x_4815:
[----:B------:R-:W-:Y:S05]  /*0de0*/  BSYNC.RECONVERGENT B0 ;  /* 0x0000000000007941 */ /* 0x000fea0003800200 */
.L_x_4814:
        /* <DEDUP_REMOVED lines=32> */
.L_x_4817:
[----:B------:R-:W-:Y:S05]  /*0ff0*/  BSYNC.RECONVERGENT B0 ;  /* 0x0000000000007941 */ /* 0x000fea0003800200 */
.L_x_4816:
        /* <DEDUP_REMOVED lines=32> */
.L_x_4819:
[----:B------:R-:W-:Y:S05]  /*1200*/  BSYNC.RECONVERGENT B0 ;  /* 0x0000000000007941 */ /* 0x000fea0003800200 */
.L_x_4818:
        /* <DEDUP_REMOVED lines=32> */
.L_x_4821:
[----:B------:R-:W-:Y:S05]  /*1410*/  BSYNC.RECONVERGENT B0 ;  /* 0x0000000000007941 */ /* 0x000fea0003800200 */
.L_x_4820:
        /* <DEDUP_REMOVED lines=19> */
[----:B------:R-:W-:Y:S01]  /*1550*/  ISETP.EQ.AND P0, PT, R23, RZ, P0 ;  /* 0x000000ff1700720c */ /* 0x000fe20000702270 */
[----:B------:R-:W-:Y:S01]  /*1560*/  IMAD.MOV.U32 R64, RZ, RZ, R27 ;  /* 0x000000ffff407224 */ /* 0x000fe200078e001b */
[----:B------:R-:W-:Y:S01]  /*1570*/  MOV R65, R24 ;  /* 0x0000001800417202 */ /* 0x000fe20000000f00 */
[----:B------:R-:W-:Y:S01]  /*1580*/  IMAD.MOV.U32 R66, RZ, RZ, R26 ;  /* 0x000000ffff427224 */ /* 0x000fe200078e001a */
[----:B------:R-:W-:Y:S01]  /*1590*/  MOV R67, R25 ;  /* 0x0000001900437202 */ /* 0x000fe20000000f00 */
[----:B------:R-:W-:Y:S01]  /*15a0*/  UIADD3 UR5, UPT, UPT, UR4, 0x130, URZ ;  /* 0x0000013004057890 */ /* 0x000fe2000fffe0ff */
[----:B------:R-:W-:Y:S01]  /*15b0*/  IADD3.X R70, PT, PT, R3, R45, RZ, P1, !PT ;  /* 0x0000002d03467210 */ /* 0x000fe20000ffe4ff */
[----:B------:R-:W-:-:S10]  /*15c0*/  UMOV UR6, UR7 ;  /* 0x0000000700067c82 */ /* 0x000fd40008000000 */
.L_x_4825:
        /* <DEDUP_REMOVED lines=9> */
[----:B------:R-:W-:Y:S01]  /*1660*/  IMAD.MOV.U32 R16, RZ, RZ, R65 ;  /* 0x000000ffff107224 */ /* 0x000fe200078e0041 */
[----:B------:R-:W-:-:S05]  /*1670*/  MOV R17, R64 ;  /* 0x0000004000117202 */ /* 0x000fca0000000f00 */
[----:B------:R1:W4:Y:S01]  /*1680*/  LDG.E R69, desc[UR16][R16.64] ;  /* 0x0000001010457981 */ /* 0x000322000c1e1900 */
[----:B------:R-:W-:Y:S02]  /*1690*/  HFMA2 R21, -RZ, RZ, 0, 0 ;  /* 0x00000000ff157431 */ /* 0x000fe400000001ff */
[----:B------:R-:W-:Y:S01]  /*16a0*/  IMAD.MOV.U32 R19, RZ, RZ, RZ ;  /* 0x000000ffff137224 */ /* 0x000fe200078e00ff */
[----:B------:R-:W-:Y:S01]  /*16b0*/  ISETP.GE.U32.AND P5, PT, R31, R47, PT ;  /* 0x0000002f1f00720c */ /* 0x000fe20003fa6070 */
[----:B------:R-:W0:Y:S01]  /*16c0*/  S2UR UR8, SR_CgaCtaId ;  /* 0x00000000000879c3 */ /* 0x000e220000008800 */
[----:B------:R-:W-:Y:S02]  /*16d0*/  UMOV UR4, 0x400 ;  /* 0x0000040000047882 */ /* 0x000fe40000000000 */
[----:B0-----:R-:W-:Y:S01]  /*16e0*/  ULEA UR4, UR8, UR4, 0x18 ;  /* 0x0000000408047291 */ /* 0x001fe2000f8ec0ff */
[----:B--2---:R-:W-:Y:S02]  /*16f0*/  @!P4 PRMT R19, R70, 0x5410, RZ ;  /* 0x000054104613c816 */ /* 0x004fe400000000ff */
[----:B---3--:R-:W-:-:S02]  /*1700*/  @!P2 PRMT R21, R20, 0x5410, RZ ;  /* 0x000054101415a816 */ /* 0x008fc400000000ff */
[----:B----4-:R-:W-:Y:S02]  /*1710*/  @!P1 PRMT R19, R19, 0x5410, R18 ;  /* 0x0000541013139816 */ /* 0x010fe40000000012 */
[----:B------:R-:W-:Y:S02]  /*1720*/  @!P3 PRMT R21, R21, 0x5410, R68 ;  /* 0x000054101515b816 */ /* 0x000fe40000000044 */
[----:B------:R-:W-:Y:S02]  /*1730*/  PRMT R18, R19, 0x7632, R18 ;  /* 0x0000763213127816 */ /* 0x000fe40000000012 */
[----:B------:R-:W-:Y:S01]  /*1740*/  PRMT R71, R21, 0x7632, R71 ;  /* 0x0000763215477816 */ /* 0x000fe20000000047 */
[----:B------:R-:W-:Y:S04]  /*1750*/  STS.U16 [R48], R19 ;  /* 0x0000001330007388 */ /* 0x000fe80000000400 */
[----:B------:R-:W-:Y:S04]  /*1760*/  STS.U16 [R48+0x40], R18 ;  /* 0x0000401230007388 */ /* 0x000fe80000000400 */
[----:B------:R-:W-:Y:S04]  /*1770*/  STS.U16 [R48+0x80], R21 ;  /* 0x0000801530007388 */ /* 0x000fe80000000400 */
[----:B------:R-:W-:Y:S01]  /*1780*/  STS.U16 [R48+0xc0], R71 ;  /* 0x0000c04730007388 */ /* 0x000fe20000000400 */
[----:B------:R-:W-:-:S03]  /*1790*/  NOP ;  /* 0x0000000000007918 */ /* 0x000fc60000000000 */
[----:B-1----:R-:W0:Y:S01]  /*17a0*/  LDS.64 R16, [R50] ;  /* 0x0000000032107984 */ /* 0x002e220000000a00 */
[----:B------:R-:W-:-:S04]  /*17b0*/  FMUL.FTZ R20, R69, 1.4426950216293334961 ;  /* 0x3fb8aa3b45147820 */ /* 0x000fc80000410000 */
[C---:B------:R-:W-:Y:S01]  /*17c0*/  FMUL.FTZ R69, R20.reuse, R51 ;  /* 0x0000003314457220 */ /* 0x040fe20000410000 */
[C---:B------:R-:W-:Y:S01]  /*17d0*/  FMUL.FTZ R70, R20.reuse, R52 ;  /* 0x0000003414467220 */ /* 0x040fe20000410000 */
[----:B------:R-:W-:-:S04]  /*17e0*/  FMUL.FTZ R73, R20, R53 ;  /* 0x0000003514497220 */ /* 0x000fc80000410000 */
[----:B------:R-:W1:Y:S08]  /*17f0*/  MUFU.EX2 R69, R69 ;  /* 0x0000004500457308 */ /* 0x000e700000000800 */
[----:B------:R2:W3:Y:S01]  /*1800*/  MUFU.EX2 R74, R70 ;  /* 0x00000046004a7308 */ /* 0x0004e20000000800 */
[----:B------:R-:W-:Y:S01]  /*1810*/  ISETP.GE.U32.AND P3, PT, R34, R47, PT ;  /* 0x0000002f2200720c */ /* 0x000fe20003f66070 */
[----:B------:R-:W-:-:S06]  /*1820*/  FMUL.FTZ R20, R20, R54 ;  /* 0x0000003614147220 */ /* 0x000fcc0000410000 */
[----:B------:R-:W4:Y:S01]  /*1830*/  MUFU.EX2 R73, R73 ;  /* 0x0000004900497308 */ /* 0x000f220000000800 */
[----:B------:R-:W-:Y:S01]  /*1840*/  ISETP.GE.U32.AND P2, PT, R36, R47, PT ;  /* 0x0000002f2400720c */ /* 0x000fe20003f46070 */
[--C-:B0-----:R-:W-:Y:S02]  /*1850*/  HADD2.F32 R21, -RZ, R16.reuse.H0_H0 ;  /* 0x20000010ff157230 */ /* 0x101fe40000004100 */
[----:B------:R-:W-:Y:S02]  /*1860*/  HADD2.F32 R16, -RZ, R16.H1_H1 ;  /* 0x30000010ff107230 */ /* 0x000fe40000004100 */
[--C-:B------:R-:W-:Y:S02]  /*1870*/  HADD2.F32 R71, -RZ, R17.reuse.H0_H0 ;  /* 0x20000011ff477230 */ /* 0x100fe40000004100 */
[----:B------:R-:W-:Y:S01]  /*1880*/  FMUL.FTZ R21, R60, R21 ;  /* 0x000000153c157220 */ /* 0x000fe20000410000 */
[----:B------:R-:W-:Y:S01]  /*1890*/  FMUL.FTZ R16, R61, R16 ;  /* 0x000000103d107220 */ /* 0x000fe20000410000 */
[----:B------:R-:W-:-:S02]  /*18a0*/  HADD2.F32 R72, -RZ, R17.H1_H1 ;  /* 0x30000011ff487230 */ /* 0x000fc40000004100 */
[----:B------:R-:W-:Y:S01]  /*18b0*/  FMUL.FTZ R75, R62, R71 ;  /* 0x000000473e4b7220 */ /* 0x000fe20000410000 */
[----:B-1----:R-:W-:Y:S02]  /*18c0*/  FSEL R69, R69, 1, !P3 ;  /* 0x3f80000045457808 */ /* 0x002fe40005800000 */
[----:B--2---:R-:W-:Y:S02]  /*18d0*/  FSEL R70, R16, RZ, !P3 ;  /* 0x000000ff10467208 */ /* 0x004fe40005800000 */
[----:B------:R-:W-:Y:S01]  /*18e0*/  FSEL R71, R21, RZ, !P5 ;  /* 0x000000ff15477208 */ /* 0x000fe20006800000 */
[----:B------:R-:W0:Y:S01]  /*18f0*/  MUFU.EX2 R20, R20 ;  /* 0x0000001400147308 */ /* 0x000e220000000800 */
[----:B------:R-:W-:Y:S01]  /*1900*/  ISETP.GE.U32.AND P1, PT, R37, R47, PT ;  /* 0x0000002f2500720c */ /* 0x000fe20003f26070 */
[----:B------:R-:W-:Y:S01]  /*1910*/  FMUL.FTZ R16, R63, R72 ;  /* 0x000000483f107220 */ /* 0x000fe20000410000 */
[----:B---3--:R-:W-:Y:S01]  /*1920*/  FSEL R74, R74, 1, !P2 ;  /* 0x3f8000004a4a7808 */ /* 0x008fe20005000000 */
[----:B------:R-:W-:Y:S01]  /*1930*/  FFMA.FTZ R17, R71, R69, R70 ;  /* 0x0000004547117223 */ /* 0x000fe20000010046 */
[----:B------:R-:W-:-:S02]  /*1940*/  FSEL R75, R75, RZ, !P2 ;  /* 0x000000ff4b4b7208 */ /* 0x000fc40005000000 */
[----:B----4-:R-:W-:Y:S02]  /*1950*/  FSEL R72, R73, 1, !P1 ;  /* 0x3f80000049487808 */ /* 0x010fe40004800000 */
[----:B------:R-:W-:Y:S01]  /*1960*/  FSEL R73, R16, RZ, !P1 ;  /* 0x000000ff10497208 */ /* 0x000fe20004800000 */
[----:B------:R-:W-:Y:S01]  /*1970*/  FFMA.FTZ R17, R74, R17, R75 ;  /* 0x000000114a117223 */ /* 0x000fe2000001004b */
[----:B------:R-:W-:Y:S01]  /*1980*/  IMAD.MOV.U32 R18, RZ, RZ, R67 ;  /* 0x000000ffff127224 */ /* 0x000fe200078e0043 */
[----:B------:R-:W-:Y:S02]  /*1990*/  MOV R19, R66 ;  /* 0x0000004200137202 */ /* 0x000fe40000000f00 */
[----:B------:R-:W-:-:S03]  /*19a0*/  FFMA.FTZ R16, R72, R17, R73 ;  /* 0x0000001148107223 */ /* 0x000fc60000010049 */
[----:B------:R1:W5:Y:S01]  /*19b0*/  LDG.E R68, desc[UR16][R18.64] ;  /* 0x0000001012447981 */ /* 0x000362000c1e1900 */
[----:B0-----:R-:W-:-:S03]  /*19c0*/  FSEL R76, R20, 1, !P5 ;  /* 0x3f800000144c7808 */ /* 0x001fc60006800000 */
[----:B-1----:R-:W0:Y:S02]  /*19d0*/  SHFL.UP PT, R19, R16, 0x1, RZ ;  /* 0x0420000010137989 */ /* 0x002e2400000e00ff */
        /* <DEDUP_REMOVED lines=23> */
[----:B------:R-:W-:Y:S02]  /*1b50*/  HFMA2 R17, -RZ, RZ, 0, 0 ;  /* 0x00000000ff117431 */ /* 0x000fe400000001ff */
[----:B0-----:R-:W-:-:S10]  /*1b60*/  FFMA.FTZ R19, R77, R19, R20 ;  /* 0x000000134d137223 */ /* 0x001fd40000010014 */
[----:B-1----:R-:W-:Y:S01]  /*1b70*/  @P1 FMUL.FTZ R77, R77, R78 ;  /* 0x0000004e4d4d1220 */ /* 0x002fe20000410000 */
[----:B------:R-:W-:-:S04]  /*1b80*/  FSEL R78, R20, R19, !P1 ;  /* 0x00000013144e7208 */ /* 0x000fc80004800000 */
[----:B------:R-:W0:Y:S04]  /*1b90*/  SHFL.UP PT, R18, R77, 0x10, RZ ;  /* 0x060000004d127989 */ /* 0x000e2800000e00ff */
[----:B------:R-:W1:Y:S01]  /*1ba0*/  SHFL.UP PT, R21, R78, 0x10, RZ ;  /* 0x060000004e157989 */ /* 0x000e6200000e00ff */
[----:B------:R-:W-:Y:S01]  /*1bb0*/  IMAD.MOV.U32 R16, RZ, RZ, 0x3f800000 ;  /* 0x3f800000ff107424 */ /* 0x000fe200078e00ff */
[----:B------:R-:W-:-:S05]  /*1bc0*/  ISETP.NE.AND P1, PT, R49, 0x1f, PT ;  /* 0x0000001f3100780c */ /* 0x000fca0003f25270 */
[----:B------:R-:W2:Y:S01]  /*1bd0*/  @P0 LDS.64 R16, [UR5] ;  /* 0x00000005ff100984 */ /* 0x000ea20008000a00 */
[C---:B0-----:R-:W-:Y:S01]  /*1be0*/  FMUL.FTZ R20, R77.reuse, R18 ;  /* 0x000000124d147220 */ /* 0x041fe20000410000 */
[----:B-1----:R-:W-:-:S06]  /*1bf0*/  FFMA.FTZ R21, R77, R21, R78 ;  /* 0x000000154d157223 */ /* 0x002fcc000001004e */
        /* <DEDUP_REMOVED lines=13> */
[----:B------:R-:W-:Y:S02]  /*1cd0*/  ISETP.NE.AND P1, PT, R23, RZ, PT ;  /* 0x000000ff1700720c */ /* 0x000fe40003f25270 */
[-C--:B0-----:R-:W-:Y:S01]  /*1ce0*/  @!P2 MOV R79, R17.reuse ;  /* 0x00000011004fa202 */ /* 0x081fe20000000f00 */
[----:B------:R-:W-:Y:S01]  /*1cf0*/  BSSY.RECONVERGENT B0, `(.L_x_4823) ;  /* 0x0000012000007945 */ /* 0x000fe20003800200 */
[----:B------:R-:W-:Y:S01]  /*1d00*/  FFMA.FTZ R19, R18, R17, R19 ;  /* 0x0000001112137223 */ /* 0x000fe20000010013 */
[----:B-1----:R-:W-:Y:S01]  /*1d10*/  @!P2 IMAD.MOV.U32 R80, RZ, RZ, R16 ;  /* 0x000000ffff50a224 */ /* 0x002fe200078e0010 */
[----:B------:R-:W-:-:S03]  /*1d20*/  LEA R21, P2, R10, R14, 0x1 ;  /* 0x0000000e0a157211 */ /* 0x000fc600078408ff */
[----:B------:R-:W-:-:S04]  /*1d30*/  @P3 FFMA.FTZ R79, R82, R80, R79 ;  /* 0x00000050524f3223 */ /* 0x000fc8000001004f */
[----:B------:R-:W-:-:S04]  /*1d40*/  FFMA.FTZ R71, R76, R79, R71 ;  /* 0x0000004f4c477223 */ /* 0x000fc80000010047 */
[----:B------:R-:W-:Y:S01]  /*1d50*/  FFMA.FTZ R69, R69, R71, R70 ;  /* 0x0000004745457223 */ /* 0x000fe20000010046 */
[----:B------:R-:W-:-:S03]  /*1d60*/  IMAD.X R70, R15, 0x1, R11, P2 ;  /* 0x000000010f467824 */ /* 0x000fc600010e060b */
        /* <DEDUP_REMOVED lines=10> */
.L_x_4824:
[----:B------:R-:W-:Y:S05]  /*1e10*/  BSYNC.RECONVERGENT B0 ;  /* 0x0000000000007941 */ /* 0x000fea0003800200 */
.L_x_4823:
[----:B------:R-:W-:Y:S01]  /*1e20*/  UIADD3 UR6, UPT, UPT, UR6, 0x1, URZ ;  /* 0x0000000106067890 */ /* 0x000fe2000fffe0ff */
[----:B------:R-:W-:Y:S01]  /*1e30*/  LEA R65, P2, R6, R65, 0x2 ;  /* 0x0000004106417211 */ /* 0x000fe200078410ff */
[-C--:B------:R-:W-:Y:S01]  /*1e40*/  FFMA.FTZ R73, R72, R74.reuse, R73 ;  /* 0x0000004a48497223 */ /* 0x080fe20000010049 */
[----:B------:R-:W-:Y:S01]  /*1e50*/  LEA R67, P1, R8, R67, 0x2 ;  /* 0x0000004308437211 */ /* 0x000fe200078210ff */
[----:B------:R-:W-:Y:S01]  /*1e60*/  UISETP.NE.AND UP0, UPT, UR6, URZ, UPT ;  /* 0x000000ff0600728c */ /* 0x000fe2000bf05270 */
[C---:B-----5:R-:W-:Y:S01]  /*1e70*/  FFMA.FTZ R55, R68.reuse, R71, R55 ;  /* 0x0000004744377223 */ /* 0x060fe20000010037 */
        /* <DEDUP_REMOVED lines=8> */
.L_x_4822:
[----:B------:R-:W-:Y:S01]  /*1f00*/  BAR.SYNC.DEFER_BLOCKING 0x0 ;  /* 0x0000000000007b1d */ /* 0x000fe20000010000 */
[----:B------:R-:W-:Y:S02]  /*1f10*/  ISETP.NE.AND P0, PT, R23, RZ, PT ;  /* 0x000000ff1700720c */ /* 0x000fe40003f05270 */
[----:B------:R-:W-:Y:S02]  /*1f20*/  F2FP.F16.F32.PACK_AB R56, R56, R55 ;  /* 0x000000373838723e */ /* 0x000fe400000000ff */
[----:B------:R-:W-:Y:S02]  /*1f30*/  F2FP.F16.F32.PACK_AB R57, R58, R57 ;  /* 0x000000393a39723e */ /* 0x000fe400000000ff */
[----:B------:R-:W-:-:S07]  /*1f40*/  IADD3 R29, PT, PT, R29, 0x1, RZ ;  /* 0x000000011d1d7810 */ /* 0x000fce0007ffe0ff */
[----:B------:R-:W1:Y:S01]  /*1f50*/  @!P0 LDC R13, c[0x0][0x388] ;  /* 0x0000e200ff0d8b82 */ /* 0x000e620000000800 */
[----:B------:R-:W-:Y:S01]  /*1f60*/  STS.64 [R50], R56 ;  /* 0x0000003832007388 */ /* 0x000fe20000000a00 */
[----:B------:R-:W-:-:S03]  /*1f70*/  NOP ;  /* 0x0000000000007918 */ /* 0x000fc60000000000 */
[----:B0-----:R-:W-:Y:S04]  /*1f80*/  LDS.U16 R15, [R48] ;  /* 0x00000000300f7984 */ /* 0x001fe80000000400 */
[----:B------:R-:W-:Y:S01]  /*1f90*/  LDS.U16 R17, [R48+0x40] ;  /* 0x0000400030117984 */ /* 0x000fe20000000400 */
[----:B-1----:R-:W-:-:S03]  /*1fa0*/  @!P0 IMAD.IADD R14, R13, 0x1, -R46 ;  /* 0x000000010d0e8824 */ /* 0x002fc600078e0a2e */
        /* <DEDUP_REMOVED lines=16> */
[----:B------:R1:W-:Y:S01]  /*20b0*/  @!P1 STG.E.U16 desc[UR16][R12.64+0x40], R17 ;  /* 0x000040110c009986 */ /* 0x0003e2000c101510 */
[----:B------:R-:W-:-:S03]  /*20c0*/  IADD3 R44, P1, PT, R44, 0x100, RZ ;  /* 0x000001002c2c7810 */ /* 0x000fc60007f3e0ff */
[----:B------:R1:W-:Y:S01]  /*20d0*/  @!P2 STG.E.U16 desc[UR16][R12.64+0x80], R19 ;  /* 0x000080130c00a986 */ /* 0x0003e2000c101510 */
[----:B------:R-:W-:Y:S01]  /*20e0*/  IADD3 R33, P2, PT, R33, 0x100, RZ ;  /* 0x0000010021217810 */ /* 0x000fe20007f5e0ff */
[----:B------:R-:W-:Y:S01]  /*20f0*/  IMAD.X R45, RZ, RZ, R45, P1 ;  /* 0x000000ffff2d7224 */ /* 0x000fe200008e062d */
[----:B0-----:R-:W-:Y:S01]  /*2100*/  ISETP.NE.AND P0, PT, R29, UR4, PT ;  /* 0x000000041d007c0c */ /* 0x001fe2000bf05270 */
[----:B------:R1:W-:Y:S01]  /*2110*/  @!P3 STG.E.U16 desc[UR16][R12.64+0xc0], R21 ;  /* 0x0000c0150c00b986 */ /* 0x0003e2000c101510 */
[----:B------:R-:W-:Y:S02]  /*2120*/  IADD3 R32, P3, PT, R32, 0x100, RZ ;  /* 0x0000010020207810 */ /* 0x000fe40007f7e0ff */
[----:B------:R-:W-:Y:S02]  /*2130*/  IADD3.X R39, PT, PT, RZ, R39, RZ, P2, !PT ;  /* 0x00000027ff277210 */ /* 0x000fe400017fe4ff */
[----:B------:R-:W-:-:S07]  /*2140*/  IADD3.X R38, PT, PT, RZ, R38, RZ, P3, !PT ;  /* 0x00000026ff267210 */ /* 0x000fce0001ffe4ff */
[----:B-1----:R-:W-:Y:S05]  /*2150*/  @P0 BRA `(.L_x_4826) ;  /* 0xffffffe4009c0947 */ /* 0x002fea000383ffff */
[----:B------:R-:W-:Y:S05]  /*2160*/  EXIT ;  /* 0x000000000000794d */ /* 0x000fea0003800000 */
.L_x_4827:
        /* <DEDUP_REMOVED lines=9> */
.L_x_5146:


//--------------------- .text._Z25selective_scan_fwd_kernelI32Selective_Scan_fwd_kernel_traitsILi32ELi4ELi1ELb0ELb1ELb0ELb1EN3c104HalfEfEEv13SSMParamsBase --------------------------
	.section	.text._Z25selective_scan_fwd_kernelI32Selective_Scan_fwd_kernel_traitsILi32ELi4ELi1ELb0ELb1ELb0ELb1EN3c104HalfEfEEv13SSMParamsBase,"ax",@progbits
	.align	128
        .global         _Z25selective_scan_fwd_kernelI32Selective_Scan_fwd_kernel_traitsILi32ELi4ELi1ELb0ELb1ELb0ELb1EN3c104HalfEfEEv13SSMParamsBase
        .type           _Z25selective_scan_fwd_kernelI32Selective_Scan_fwd_kernel_traitsILi32ELi4ELi1ELb0ELb1ELb0ELb1EN3c104HalfEfEEv13SSMParamsBase,@function
        .size           _Z25selective_scan_fwd_kernelI32Selective_Scan_fwd_kernel_traitsILi32ELi4ELi1ELb0ELb1ELb0ELb1EN3c104HalfEfEEv13SSMParamsBase,(.L_x_5147 - _Z25selective_scan_fwd_kernelI32Selective_Scan_fwd_kernel_traitsILi32ELi4ELi1ELb0ELb1ELb0ELb1EN3c104HalfEfEEv13SSMParamsBase)
        .other          _Z25selective_scan_fwd_kernelI32Selective_Scan_fwd_kernel_traitsILi32ELi4ELi1ELb0ELb1ELb0ELb1EN3c104HalfEfEEv13SSMParamsBase,@"STO_CUDA_ENTRY STV_DEFAULT"
_Z25selective_scan_fwd_kernelI32Selective_Scan_fwd_kernel_traitsILi32ELi4ELi1ELb0ELb1ELb0ELb1EN3c104HalfEfEEv13SSMParamsBase:
.text._Z25selective_scan_fwd_kernelI32Selective_Scan_fwd_kernel_traitsILi32ELi4ELi1ELb0ELb1ELb0ELb1EN3c104HalfEfEEv13SSMParamsBase:
        /* <DEDUP_REMOVED lines=30> */
[----:B0-----:R-:W-:-:S02]  /*01e0*/  HFMA2 R6, -RZ, RZ, 0, 0 ;  /* 0x00000000ff067431 */ /* 0x001fc400000001ff */
[----:B---3--:R-:W-:-:S04]  /*01f0*/  IMAD.MOV R10, RZ, RZ, -R7 ;  /* 0x000000ffff0a7224 */ /* 0x008fc800078e0a07 */
        /* <DEDUP_REMOVED lines=12> */
[----:B------:R-:W-:Y:S01]  /*02c0*/  UIMAD.WIDE.U32 UR4, UR20, UR8, URZ ;  /* 0x00000008140472a5 */ /* 0x000fe2000f8e00ff */
[----:B------:R-:W-:Y:S01]  /*02d0*/  ISETP.GE.AND P3, PT, R2, RZ, PT ;  /* 0x000000ff0200720c */ /* 0x000fe20003f66270 */
[----:B------:R-:W0:Y:S06]  /*02e0*/  LDC R9, c[0x0][0x384] ;  /* 0x0000e100ff097b82 */ /* 0x000e2c0000000800 */
[----:B------:R-:W-:-:S05]  /*02f0*/  @P0 VIADD R7, R7, 0x1 ;  /* 0x0000000107070836 */ /* 0x000fca0000000000 */
[----:B------:R-:W-:-:S04]  /*0300*/  MOV R8, R7 ;  /* 0x0000000700087202 */ /* 0x000fc80000000f00 */
[----:B------:R-:W-:Y:S02]  /*0310*/  @!P3 IADD3 R8, PT, PT, -R8, RZ, RZ ;  /* 0x000000ff0808b210 */ /* 0x000fe40007ffe1ff */
[----:B------:R-:W-:Y:S02]  /*0320*/  @!P1 LOP3.LUT R8, RZ, R11, RZ, 0x33, !PT ;  /* 0x0000000bff089212 */ /* 0x000fe400078e33ff */
[----:B------:R-:W3:Y:S01]  /*0330*/  LDC.64 R10, c[0x0][0x460] ;  /* 0x00011800ff0a7b82 */ /* 0x000ee20000000a00 */
[----:B------:R-:W-:Y:S01]  /*0340*/  UIMAD.WIDE.U32 UR6, UR20, UR12, URZ ;  /* 0x0000000c140672a5 */ /* 0x000fe2000f8e00ff */
[----:B------:R-:W-:Y:S02]  /*0350*/  MOV R2, UR4 ;  /* 0x0000000400027c02 */ /* 0x000fe40008000f00 */
[----:B----4-:R-:W-:Y:S01]  /*0360*/  ISETP.GE.AND P0, PT, R18, 0x1, PT ;  /* 0x000000011200780c */ /* 0x010fe20003f06270 */
[----:B------:R-:W-:Y:S01]  /*0370*/  UIMAD UR4, UR20, UR13, UR7 ;  /* 0x0000000d140472a4 */ /* 0x000fe2000f8e0207 */
[----:B------:R-:W-:Y:S01]  /*0380*/  IMAD.U32 R3, RZ, RZ, UR5 ;  /* 0x00000005ff037e24 */ /* 0x000fe2000f8e00ff */
[----:B------:R-:W-:Y:S01]  /*0390*/  UIMAD UR8, UR20, UR9, UR5 ;  /* 0x00000009140872a4 */ /* 0x000fe2000f8e0205 */
[----:B------:R-:W-:-:S03]  /*03a0*/  MOV R5, UR7 ;  /* 0x0000000700057c02 */ /* 0x000fc60008000f00 */
[----:B------:R-:W-:Y:S01]  /*03b0*/  IMAD.U32 R5, RZ, RZ, UR4 ;  /* 0x00000004ff057e24 */ /* 0x000fe2000f8e00ff */
[----:B------:R-:W-:Y:S01]  /*03c0*/  UIMAD.WIDE.U32 UR4, UR20, UR16, URZ ;  /* 0x00000010140472a5 */ /* 0x000fe2000f8e00ff */
[----:B------:R-:W-:Y:S01]  /*03d0*/  IMAD.U32 R4, RZ, RZ, UR6 ;  /* 0x00000006ff047e24 */ /* 0x000fe2000f8e00ff */
[----:B------:R-:W-:Y:S02]  /*03e0*/  MOV R3, UR8 ;  /* 0x0000000800037c02 */ /* 0x000fe40008000f00 */
[----:B------:R-:W-:Y:S01]  /*03f0*/  UIMAD UR6, UR20, UR17, UR5 ;  /* 0x00000011140672a4 */ /* 0x000fe2000f8e0205 */
[----:B-12---:R-:W-:Y:S11]  /*0400*/  @!P0 EXIT ;  /* 0x000000000000894d */ /* 0x006ff60003800000 */
[----:B------:R-:W1:Y:S01]  /*0410*/  S2R R22, SR_TID.X ;  /* 0x0000000000167919 */ /* 0x000e620000002100 */
[----:B------:R-:W2:Y:S01]  /*0420*/  LDCU.64 UR8, c[0x0][0x3d8] ;  /* 0x00007b00ff0877ac */ /* 0x000ea20008000a00 */
[C---:B------:R-:W-:Y:S01]  /*0430*/  IMAD.WIDE.U32 R2, R0.reuse, UR10, R2 ;  /* 0x0000000a00027c25 */ /* 0x040fe2000f8e0002 */
[----:B------:R-:W-:Y:S01]  /*0440*/  SHF.R.S32.HI R7, RZ, 0x1f, R8 ;  /* 0x0000001fff077819 */ /* 0x000fe20000011408 */
[----:B------:R-:W4:Y:S01]  /*0450*/  LDC.64 R32, c[0x0][0x450] ;  /* 0x00011400ff207b82 */ /* 0x000f220000000a00 */
[----:B------:R-:W-:Y:S01]  /*0460*/  UMOV UR5, UR6 ;  /* 0x0000000600057c82 */ /* 0x000fe20008000000 */
[----:B------:R-:W-:Y:S01]  /*0470*/  IMAD R37, R0, UR11, R3 ;  /* 0x0000000b00257c24 */ /* 0x000fe2000f8e0203 */
[----:B---3--:R-:W-:Y:S01]  /*0480*/  LEA R30, P0, R2, R10, 0x1 ;  /* 0x0000000a021e7211 */ /* 0x008fe200078008ff */
[-C--:B------:R-:W-:Y:S01]  /*0490*/  IMAD R3, R7, R14.reuse, RZ ;  /* 0x0000000e07037224 */ /* 0x080fe200078e02ff */
[----:B------:R-:W3:Y:S01]  /*04a0*/  LDCU.64 UR12, c[0x0][0x3a0] ;  /* 0x00007400ff0c77ac */ /* 0x000ee20008000a00 */
[----:B------:R-:W-:Y:S01]  /*04b0*/  IMAD.WIDE.U32 R6, R8, R14, UR4 ;  /* 0x0000000408067e25 */ /* 0x000fe2000f8e000e */
[----:B------:R-:W-:Y:S01]  /*04c0*/  LEA.HI.X R37, R2, R11, R37, 0x1, P0 ;  /* 0x0000000b02257211 */ /* 0x000fe200000f0c25 */
[----:B------:R-:W3:Y:S01]  /*04d0*/  LDC.64 R34, c[0x0][0x440] ;  /* 0x00011000ff227b82 */ /* 0x000ee20000000a00 */
[----:B------:R-:W1:Y:S01]  /*04e0*/  LDCU UR4, c[0x0][0x38c] ;  /* 0x00007180ff0477ac */ /* 0x000e620008000800 */
[----:B------:R-:W-:Y:S01]  /*04f0*/  IMAD R3, R8, R15, R3 ;  /* 0x0000000f08037224 */ /* 0x000fe200078e0203 */
[----:B------:R-:W-:Y:S01]  /*0500*/  LEA R29, P2, R6, R16, 0x1 ;  /* 0x00000010061d7211 */ /* 0x000fe200078408ff */
[----:B------:R-:W-:Y:S01]  /*0510*/  IMAD.WIDE.U32 R4, R0, UR14, R4 ;  /* 0x0000000e00047c25 */ /* 0x000fe2000f8e0004 */
[----:B------:R-:W1:Y:S03]  /*0520*/  LDCU.U8 UR7, c[0x0][0x39e] ;  /* 0x000073c0ff0777ac */ /* 0x000e660008000000 */
[----:B------:R-:W-:Y:S01]  /*0530*/  IMAD.IADD R31, R7, 0x1, R3 ;  /* 0x00000001071f7824 */ /* 0x000fe200078e0203 */
[----:B------:R-:W-:Y:S01]  /*0540*/  LEA R41, P1, R4, R12, 0x1 ;  /* 0x0000000c04297211 */ /* 0x000fe200078208ff */
[----:B--2---:R-:W-:-:S03]  /*0550*/  IMAD.WIDE.U32 R2, R0, UR8, RZ ;  /* 0x0000000800027c25 */ /* 0x004fc6000f8e00ff */
[----:B------:R-:W-:Y:S01]  /*0560*/  LEA.HI.X R31, R6, R17, R31, 0x1, P2 ;  /* 0x00000011061f7211 */ /* 0x000fe200010f0c1f */
[----:B------:R-:W-:Y:S02]  /*0570*/  IMAD R25, R0, UR9, R3 ;  /* 0x0000000900197c24 */ /* 0x000fe4000f8e0203 */
[----:B0-----:R-:W-:Y:S01]  /*0580*/  IMAD R3, R9, UR20, R0 ;  /* 0x0000001409037c24 */ /* 0x001fe2000f8e0200 */
[----:B----4-:R-:W-:Y:S01]  /*0590*/  LEA R23, P0, R2, R32, 0x2 ;  /* 0x0000002002177211 */ /* 0x010fe200078010ff */
[----:B------:R-:W-:Y:S02]  /*05a0*/  IMAD R36, R0, UR15, R5 ;  /* 0x0000000f00247c24 */ /* 0x000fe4000f8e0205 */
[----:B------:R-:W-:Y:S01]  /*05b0*/  IMAD R3, R3, R18, RZ ;  /* 0x0000001203037224 */ /* 0x000fe200078e02ff */
[----:B-1----:R-:W-:Y:S01]  /*05c0*/  SHF.L.U32 R26, R22, 0x2, RZ ;  /* 0x00000002161a7819 */ /* 0x002fe200000006ff */
[----:B------:R-:W-:Y:S01]  /*05d0*/  IMAD.MOV.U32 R43, RZ, RZ, RZ ;  /* 0x000000ffff2b7224 */ /* 0x000fe200078e00ff */
[----:B------:R-:W-:Y:S01]  /*05e0*/  LEA.HI.X R36, R4, R13, R36, 0x1, P1 ;  /* 0x0000000d04247211 */ /* 0x000fe200008f0c24 */
[----:B------:R-:W-:Y:S01]  /*05f0*/  IMAD R28, R3, UR4, RZ ;  /* 0x00000004031c7c24 */ /* 0x000fe2000f8e02ff */
[----:B------:R-:W-:Y:S01]  /*0600*/  LOP3.LUT R3, R26, 0xf80, RZ, 0xc0, !PT ;  /* 0x00000f801a037812 */ /* 0x000fe200078ec0ff */
[----:B---3--:R-:W-:Y:S01]  /*0610*/  IMAD.WIDE.U32 R4, R0, UR12, RZ ;  /* 0x0000000c00047c25 */ /* 0x008fe2000f8e00ff */
[----:B------:R-:W-:-:S02]  /*0620*/  LEA.HI.X R25, R2, R33, R25, 0x2, P0 ;  /* 0x0000002102197211 */ /* 0x000fc400000f1419 */
[----:B------:R-:W-:Y:S01]  /*0630*/  LOP3.LUT R32, R3, 0x1f, R22, 0xf8, !PT ;  /* 0x0000001f03207812 */ /* 0x000fe200078ef816 */
[----:B------:R-:W-:Y:S01]  /*0640*/  IMAD R27, R0, UR13, R5 ;  /* 0x0000000d001b7c24 */ /* 0x000fe2000f8e0205 */
[----:B------:R-:W-:Y:S01]  /*0650*/  LEA R24, P1, R4, R34, 0x2 ;  /* 0x0000002204187211 */ /* 0x000fe200078210ff */
[C---:B------:R-:W-:Y:S01]  /*0660*/  VIADD R34, R26.reuse, 0x2 ;  /* 0x000000021a227836 */ /* 0x040fe20000000000 */
[----:B------:R-:W-:Y:S01]  /*0670*/  IADD3 R33, PT, PT, R26, 0x1, RZ ;  /* 0x000000011a217810 */ /* 0x000fe20007ffe0ff */
[----:B------:R-:W-:Y:S01]  /*0680*/  IMAD.WIDE.U32 R2, R32, 0x2, RZ ;  /* 0x0000000220027825 */ /* 0x000fe200078e00ff */
[----:B------:R-:W-:Y:S02]  /*0690*/  LEA.HI.X R27, R4, R35, R27, 0x2, P1 ;  /* 0x00000023041b7211 */ /* 0x000fe400008f141b */
[----:B------:R-:W-:Y:S02]  /*06a0*/  IADD3 R35, PT, PT, R26, 0x3, RZ ;  /* 0x000000031a237810 */ /* 0x000fe40007ffe0ff */
[----:B------:R-:W-:-:S02]  /*06b0*/  LOP3.LUT R38, R32, 0x20, RZ, 0xfc, !PT ;  /* 0x0000002020267812 */ /* 0x000fc400078efcff */
[C---:B------:R-:W-:Y:S02]  /*06c0*/  LOP3.LUT R39, R32.reuse, 0x40, RZ, 0xfc, !PT ;  /* 0x0000004020277812 */ /* 0x040fe400078efcff */
[----:B------:R-:W-:Y:S02]  /*06d0*/  LOP3.LUT R40, R32, 0x60, RZ, 0xfc, !PT ;  /* 0x0000006020287812 */ /* 0x000fe400078efcff */
[----:B------:R-:W-:-:S07]  /*06e0*/  LOP3.LUT R42, R2, 0x80, RZ, 0xfc, !PT ;  /* 0x00000080022a7812 */ /* 0x000fce00078efcff */
.L_x_4840:
[----:B0-----:R-:W0:Y:S01]  /*06f0*/  LDCU UR4, c[0x0][0x388] ;  /* 0x00007100ff0477ac */ /* 0x001e220008000800 */
[----:B------:R-:W-:Y:S01]  /*0700*/  IMAD.SHL.U32 R52, R43, 0x80, RZ ;  /* 0x000000802b347824 */ /* 0x000fe200078e00ff */
[----:B------:R-:W-:Y:S02]  /*0710*/  SHF.L.U32 R6, R32, 0x1, RZ ;  /* 0x0000000120067819 */ /* 0x000fe400000006ff */
[----:B------:R-:W-:Y:S02]  /*0720*/  PRMT R9, RZ, 0x7610, R9 ;  /* 0x00007610ff097816 */ /* 0x000fe40000000009 */
[----:B------:R-:W-:Y:S02]  /*0730*/  PRMT R11, RZ, 0x7610, R11 ;  /* 0x00007610ff0b7816 */ /* 0x000fe4000000000b */
[----:B------:R-:W-:Y:S02]  /*0740*/  PRMT R13, RZ, 0x7610, R13 ;  /* 0x00007610ff0d7816 */ /* 0x000fe4000000000d */
[----:B------:R-:W-:Y:S01]  /*0750*/  PRMT R15, RZ, 0x7610, R15 ;  /* 0x00007610ff0f7816 */ /* 0x000fe2000000000f */
[----:B------:R-:W-:Y:S01]  /*0760*/  BAR.SYNC.DEFER_BLOCKING 0x0 ;  /* 0x0000000000007b1d */ /* 0x000fe20000010000 */
[----:B------:R-:W-:-:S05]  /*0770*/  IADD3 R4, P4, PT, R6, R30, RZ ;  /* 0x0000001e06047210 */ /* 0x000fca0007f9e0ff */
[----:B------:R-:W-:Y:S01]  /*0780*/  IMAD.X R5, RZ, RZ, R37, P4 ;  /* 0x000000ffff057224 */ /* 0x000fe200020e0625 */
[----:B0-----:R-:W-:Y:S01]  /*0790*/  IADD3 R45, PT, PT, -R52, UR4, RZ ;  /* 0x00000004342d7c10 */ /* 0x001fe2000fffe1ff */
[----:B------:R-:W0:Y:S01]  /*07a0*/  S2R R53, SR_LANEID ;  /* 0x0000000000357919 */ /* 0x000e220000000000 */
[----:B------:R-:W1:Y:S02]  /*07b0*/  S2UR UR5, SR_CgaCtaId ;  /* 0x00000000000579c3 */ /* 0x000e640000008800 */
[-C--:B------:R-:W-:Y:S02]  /*07c0*/  ISETP.GE.AND P0, PT, R32, R45.reuse, PT ;  /* 0x0000002d2000720c */ /* 0x080fe40003f06270 */
[-C--:B------:R-:W-:Y:S02]  /*07d0*/  ISETP.GE.AND P1, PT, R38, R45.reuse, PT ;  /* 0x0000002d2600720c */ /* 0x080fe40003f26270 */
[-C--:B------:R-:W-:Y:S02]  /*07e0*/  ISETP.GE.AND P2, PT, R39, R45.reuse, PT ;  /* 0x0000002d2700720c */ /* 0x080fe40003f46270 */
[----:B------:R-:W-:Y:S01]  /*07f0*/  ISETP.GE.AND P3, PT, R40, R45, PT ;  /* 0x0000002d2800720c */ /* 0x000fe20003f66270 */
[----:B------:R-:W2:Y:S06]  /*0800*/  LDC R12, c[0x0][0x38c] ;  /* 0x0000e300ff0c7b82 */ /* 0x000eac0000000800 */
[----:B------:R-:W3:Y:S04]  /*0810*/  @!P0 LDG.E.U16 R9, desc[UR18][R4.64] ;  /* 0x0000001204098981 */ /* 0x000ee8000c1e1500 */
[----:B------:R-:W4:Y:S04]  /*0820*/  @!P1 LDG.E.U16 R11, desc[UR18][R4.64+0x40] ;  /* 0x00004012040b9981 */ /* 0x000f28000c1e1500 */
[----:B------:R-:W2:Y:S04]  /*0830*/  @!P2 LDG.E.U16 R13, desc[UR18][R4.64+0x80] ;  /* 0x00008012040da981 */ /* 0x000ea8000c1e1500 */
[----:B------:R-:W2:Y:S01]  /*0840*/  @!P3 LDG.E.U16 R15, desc[UR18][R4.64+0xc0] ;  /* 0x0000c012040fb981 */ /* 0x000ea2000c1e1500 */
[----:B------:R-:W-:Y:S01]  /*0850*/  UMOV UR4, 0x400 ;  /* 0x0000040000047882 */ /* 0x000fe20000000000 */
[----:B------:R-:W-:Y:S01]  /*0860*/  IADD3 R6, P4, PT, R6, R41, RZ ;  /* 0x0000002906067210 */ /* 0x000fe20007f9e0ff */
[----:B-1----:R-:W-:Y:S01]  /*0870*/  ULEA UR4, UR5, UR4, 0x18 ;  /* 0x0000000405047291 */ /* 0x002fe2000f8ec0ff */
[----:B------:R-:W-:-:S02]  /*0880*/  PRMT R17, RZ, 0x7610, R17 ;  /* 0x00007610ff117816 */ /* 0x000fc40000000011 */
[----:B------:R-:W-:Y:S02]  /*0890*/  PRMT R19, RZ, 0x7610, R19 ;  /* 0x00007610ff137816 */ /* 0x000fe40000000013 */
[----:B------:R-:W-:Y:S02]  /*08a0*/  PRMT R47, RZ, 0x7610, R47 ;  /* 0x00007610ff2f7816 */ /* 0x000fe4000000002f */
[C---:B0-----:R-:W-:Y:S02]  /*08b0*/  LEA R44, R53.reuse, UR4, 0x1 ;  /* 0x00000004352c7c11 */ /* 0x041fe4000f8e08ff */
[----:B------:R-:W-:Y:S02]  /*08c0*/  LEA R46, R53, UR4, 0x3 ;  /* 0x00000004352e7c11 */ /* 0x000fe4000f8e18ff */
[----:B------:R-:W-:Y:S02]  /*08d0*/  PRMT R49, RZ, 0x7610, R49 ;  /* 0x00007610ff317816 */ /* 0x000fe40000000031 */
[----:B------:R-:W-:Y:S01]  /*08e0*/  IADD3.X R7, PT, PT, RZ, R36, RZ, P4, !PT ;  /* 0x00000024ff077210 */ /* 0x000fe200027fe4ff */
[----:B---3--:R-:W-:Y:S04]  /*08f0*/  STS.U16 [R44], R9 ;  /* 0x000000092c007388 */ /* 0x008fe80000000400 */
[----:B----4-:R-:W-:Y:S04]  /*0900*/  STS.U16 [R44+0x40], R11 ;  /* 0x0000400b2c007388 */ /* 0x010fe80000000400 */
[----:B--2---:R-:W-:Y:S04]  /*0910*/  STS.U16 [R44+0x80], R13 ;  /* 0x0000800d2c007388 */ /* 0x004fe80000000400 */
        /* <DEDUP_REMOVED lines=14> */
[----:B------:R-:W0:Y:S02]  /*0a00*/  LDS.64 R56, [R46] ;  /* 0x000000002e387984 */ /* 0x000e240000000a00 */
[--C-:B0-----:R-:W-:Y:S02]  /*0a10*/  HADD2.F32 R8, -RZ, R56.reuse.H0_H0 ;  /* 0x20000038ff087230 */ /* 0x101fe40000004100 */
        /* <DEDUP_REMOVED lines=46> */
.L_x_4829:
[----:B------:R-:W-:Y:S05]  /*0d00*/  BSYNC.RECONVERGENT B0 ;  /* 0x0000000000007941 */ /* 0x000fea0003800200 */
.L_x_4828:
        /* <DEDUP_REMOVED lines=32> */
.L_x_4831:
[----:B------:R-:W-:Y:S05]  /*0f10*/  BSYNC.RECONVERGENT B0 ;  /* 0x0000000000007941 */ /* 0x000fea0003800200 */
.L_x_4830:
        /* <DEDUP_REMOVED lines=32> */
.L_x_4833:
[----:B------:R-:W-:Y:S05]  /*1120*/  BSYNC.RECONVERGENT B0 ;  /* 0x0000000000007941 */ /* 0x000fea0003800200 */
.L_x_4832:
        /* <DEDUP_REMOVED lines=32> */
.L_x_4835:
[----:B------:R-:W-:Y:S05]  /*1330*/  BSYNC.RECONVERGENT B0 ;  /* 0x0000000000007941 */ /* 0x000fea0003800200 */
.L_x_4834:
        /* <DEDUP_REMOVED lines=13> */
[C---:B------:R-:W-:Y:S01]  /*1410*/  IMAD R63, R43.reuse, R12, RZ ;  /* 0x0000000c2b3f7224 */ /* 0x040fe200078e02ff */
[----:B------:R-:W-:Y:S01]  /*1420*/  VIMNMX R12, PT, PT, R12, 0x1, !PT ;  /* 0x000000010c0c7848 */ /* 0x000fe20007fe0100 */
[----:B------:R-:W-:Y:S01]  /*1430*/  FMUL.FTZ R58, R58, R57 ;  /* 0x000000393a3a7220 */ /* 0x000fe20000410000 */
[----:B------:R-:W-:Y:S01]  /*1440*/  ISETP.NE.AND P0, PT, R43, RZ, PT ;  /* 0x000000ff2b00720c */ /* 0x000fe20003f05270 */
[----:B------:R-:W-:Y:S01]  /*1450*/  FMUL.FTZ R59, R59, R56 ;  /* 0x000000383b3b7220 */ /* 0x000fe20000410000 */
[----:B------:R-:W-:Y:S01]  /*1460*/  IADD3 R19, P2, PT, R29, R42, RZ ;  /* 0x0000002a1d137210 */ /* 0x000fe20007f5e0ff */
[----:B------:R-:W-:Y:S01]  /*1470*/  FMUL.FTZ R60, R60, R55 ;  /* 0x000000373c3c7220 */ /* 0x000fe20000410000 */
[----:B------:R-:W1:Y:S01]  /*1480*/  LDC.64 R8, c[0x0][0x3e0] ;  /* 0x0000f800ff087b82 */ /* 0x000e620000000a00 */
[----:B------:R-:W-:Y:S01]  /*1490*/  FMUL.FTZ R61, R61, R54 ;  /* 0x000000363d3d7220 */ /* 0x000fe20000410000 */
[----:B------:R-:W-:Y:S01]  /*14a0*/  ISETP.GE.AND P1, PT, R32, R45, PT ;  /* 0x0000002d2000720c */ /* 0x000fe20003f26270 */
[----:B------:R-:W-:Y:S01]  /*14b0*/  IMAD.MOV.U32 R67, RZ, RZ, R24 ;  /* 0x000000ffff437224 */ /* 0x000fe200078e0018 */
[----:B------:R-:W-:Y:S01]  /*14c0*/  MOV R64, R27 ;  /* 0x0000001b00407202 */ /* 0x000fe20000000f00 */
[----:B------:R-:W-:Y:S01]  /*14d0*/  IMAD.MOV.U32 R65, RZ, RZ, R23 ;  /* 0x000000ffff417224 */ /* 0x000fe200078e0017 */
[----:B------:R-:W-:Y:S01]  /*14e0*/  ISETP.EQ.AND P0, PT, R22, RZ, P0 ;  /* 0x000000ff1600720c */ /* 0x000fe20000702270 */
[----:B------:R-:W-:Y:S01]  /*14f0*/  IMAD.MOV R66, RZ, RZ, -R12 ;  /* 0x000000ffff427224 */ /* 0x000fe200078e0a0c */
[----:B------:R-:W2:Y:S01]  /*1500*/  LDC.64 R10, c[0x0][0x3a8] ;  /* 0x0000ea00ff0a7b82 */ /* 0x000ea20000000a00 */
[----:B------:R-:W-:Y:S01]  /*1510*/  MOV R62, R25 ;  /* 0x00000019003e7202 */ /* 0x000fe20000000f00 */
[----:B------:R-:W-:Y:S01]  /*1520*/  UIADD3 UR5, UPT, UPT, UR4, 0x130, URZ ;  /* 0x0000013004057890 */ /* 0x000fe2000fffe0ff */
[----:B------:R-:W-:-:S05]  /*1530*/  IADD3.X R76, PT, PT, R3, R31, RZ, P2, !PT ;  /* 0x0000001f034c7210 */ /* 0x000fca00017fe4ff */
[----:B------:R-:W3:Y:S01]  /*1540*/  LDC.64 R4, c[0x0][0x480] ;  /* 0x00012000ff047b82 */ /* 0x000ee20000000a00 */
[----:B0-----:R-:W-:Y:S02]  /*1550*/  SHF.L.U64.HI R7, R6, 0x1, R7 ;  /* 0x0000000106077819 */ /* 0x001fe40000010207 */
[----:B-1----:R-:W-:Y:S02]  /*1560*/  SHF.L.U64.HI R9, R8, 0x2, R9 ;  /* 0x0000000208097819 */ /* 0x002fe40000010209 */
[----:B--2---:R-:W-:-:S07]  /*1570*/  SHF.L.U64.HI R11, R10, 0x2, R11 ;  /* 0x000000020a0b7819 */ /* 0x004fce000001020b */
.L_x_4839:
        /* <DEDUP_REMOVED lines=9> */
[----:B------:R-:W-:Y:S01]  /*1610*/  IMAD.MOV.U32 R14, RZ, RZ, R67 ;  /* 0x000000ffff0e7224 */ /* 0x000fe200078e0043 */
[----:B------:R-:W-:-:S05]  /*1620*/  MOV R15, R64 ;  /* 0x00000040000f7202 */ /* 0x000fca0000000f00 */
[----:B------:R0:W3:Y:S01]  /*1630*/  LDG.E R70, desc[UR18][R14.64] ;  /* 0x000000120e467981 */ /* 0x0000e2000c1e1900 */
[----:B------:R-:W-:Y:S02]  /*1640*/  HFMA2 R69, -RZ, RZ, 0, 0 ;  /* 0x00000000ff457431 */ /* 0x000fe400000001ff */
[----:B------:R-:W-:Y:S01]  /*1650*/  IMAD.MOV.U32 R19, RZ, RZ, RZ ;  /* 0x000000ffff137224 */ /* 0x000fe200078e00ff */
[----:B------:R-:W-:Y:S01]  /*1660*/  ISETP.GE.U32.AND P5, PT, R26, R45, PT ;  /* 0x0000002d1a00720c */ /* 0x000fe20003fa6070 */
[----:B0-----:R-:W-:Y:S01]  /*1670*/  IMAD.MOV.U32 R14, RZ, RZ, R65 ;  /* 0x000000ffff0e7224 */ /* 0x001fe200078e0041 */
[----:B------:R-:W0:Y:S01]  /*1680*/  S2UR UR6, SR_CgaCtaId ;  /* 0x00000000000679c3 */ /* 0x000e220000008800 */
[----:B------:R-:W-:Y:S02]  /*1690*/  UMOV UR4, 0x400 ;  /* 0x0000040000047882 */ /* 0x000fe40000000000 */
[----:B0-----:R-:W-:Y:S01]  /*16a0*/  ULEA UR4, UR6, UR4, 0x18 ;  /* 0x0000000406047291 */ /* 0x001fe2000f8ec0ff */
[----:B--2---:R-:W-:-:S02]  /*16b0*/  @!P1 PRMT R19, R68, 0x5410, RZ ;  /* 0x0000541044139816 */ /* 0x004fc400000000ff */
[----:B----4-:R-:W-:Y:S02]  /*16c0*/  @!P3 PRMT R69, R17, 0x5410, RZ ;  /* 0x000054101145b816 */ /* 0x010fe400000000ff */
[----:B---3--:R-:W-:Y:S02]  /*16d0*/  @!P2 PRMT R19, R19, 0x5410, R16 ;  /* 0x000054101313a816 */ /* 0x008fe40000000010 */
[----:B------:R-:W-:Y:S02]  /*16e0*/  @!P4 PRMT R69, R69, 0x5410, R18 ;  /* 0x000054104545c816 */ /* 0x000fe40000000012 */
[----:B------:R-:W-:Y:S02]  /*16f0*/  PRMT R15, R19, 0x7632, R15 ;  /* 0x00007632130f7816 */ /* 0x000fe4000000000f */
[----:B------:R-:W-:Y:S01]  /*1700*/  PRMT R71, R69, 0x7632, R71 ;  /* 0x0000763245477816 */ /* 0x000fe20000000047 */
[----:B------:R-:W-:Y:S04]  /*1710*/  STS.U16 [R44], R19 ;  /* 0x000000132c007388 */ /* 0x000fe80000000400 */
[----:B------:R0:W-:Y:S04]  /*1720*/  STS.U16 [R44+0x40], R15 ;  /* 0x0000400f2c007388 */ /* 0x0001e80000000400 */
[----:B------:R-:W-:Y:S04]  /*1730*/  STS.U16 [R44+0x80], R69 ;  /* 0x000080452c007388 */ /* 0x000fe80000000400 */
[----:B------:R-:W-:Y:S01]  /*1740*/  STS.U16 [R44+0xc0], R71 ;  /* 0x0000c0472c007388 */ /* 0x000fe20000000400 */
[----:B------:R-:W-:-:S03]  /*1750*/  NOP ;  /* 0x0000000000007918 */ /* 0x000fc60000000000 */
[----:B------:R-:W1:Y:S01]  /*1760*/  LDS.64 R16, [R46] ;  /* 0x000000002e107984 */ /* 0x000e620000000a00 */
[----:B------:R-:W-:-:S04]  /*1770*/  FMUL.FTZ R18, R70, 1.4426950216293334961 ;  /* 0x3fb8aa3b46127820 */ /* 0x000fc80000410000 */
[C---:B------:R-:W-:Y:S01]  /*1780*/  FMUL.FTZ R70, R18.reuse, R56 ;  /* 0x0000003812467220 */ /* 0x040fe20000410000 */
[C---:B------:R-:W-:Y:S01]  /*1790*/  FMUL.FTZ R72, R18.reuse, R55 ;  /* 0x0000003712487220 */ /* 0x040fe20000410000 */
[----:B------:R-:W-:-:S04]  /*17a0*/  FMUL.FTZ R75, R18, R54 ;  /* 0x00000036124b7220 */ /* 0x000fc80000410000 */
[----:B------:R-:W2:Y:S01]  /*17b0*/  MUFU.EX2 R70, R70 ;  /* 0x0000004600467308 */ /* 0x000ea20000000800 */
[----:B0-----:R-:W-:-:S07]  /*17c0*/  MOV R15, R62 ;  /* 0x0000003e000f7202 */ /* 0x001fce0000000f00 */
[----:B------:R0:W3:Y:S01]  /*17d0*/  MUFU.EX2 R73, R72 ;  /* 0x0000004800497308 */ /* 0x0000e20000000800 */
[----:B------:R-:W-:Y:S01]  /*17e0*/  ISETP.GE.U32.AND P4, PT, R33, R45, PT ;  /* 0x0000002d2100720c */ /* 0x000fe20003f86070 */
[----:B------:R-:W-:Y:S01]  /*17f0*/  FMUL.FTZ R18, R18, R57 ;  /* 0x0000003912127220 */ /* 0x000fe20000410000 */
[----:B------:R4:W5:Y:S05]  /*1800*/  LDG.E R68, desc[UR18][R14.64] ;  /* 0x000000120e447981 */ /* 0x00096a000c1e1900 */
[----:B------:R-:W3:Y:S01]  /*1810*/  MUFU.EX2 R75, R75 ;  /* 0x0000004b004b7308 */ /* 0x000ee20000000800 */
[----:B------:R-:W-:Y:S01]  /*1820*/  ISETP.GE.U32.AND P3, PT, R34, R45, PT ;  /* 0x0000002d2200720c */ /* 0x000fe20003f66070 */
[----:B-1----:R-:W-:-:S02]  /*1830*/  HADD2.F32 R19, -RZ, R16.H0_H0 ;  /* 0x20000010ff137230 */ /* 0x002fc40000004100 */
[----:B------:R-:W-:Y:S02]  /*1840*/  HADD2.F32 R16, -RZ, R16.H1_H1 ;  /* 0x30000010ff107230 */ /* 0x000fe40000004100 */
[--C-:B------:R-:W-:Y:S02]  /*1850*/  HADD2.F32 R71, -RZ, R17.reuse.H0_H0 ;  /* 0x20000011ff477230 */ /* 0x100fe40000004100 */
[----:B------:R-:W-:Y:S01]  /*1860*/  FMUL.FTZ R19, R58, R19 ;  /* 0x000000133a137220 */ /* 0x000fe20000410000 */
[----:B------:R-:W-:Y:S01]  /*1870*/  FMUL.FTZ R16, R59, R16 ;  /* 0x000000103b107220 */ /* 0x000fe20000410000 */
[----:B------:R-:W-:Y:S02]  /*1880*/  HADD2.F32 R74, -RZ, R17.H1_H1 ;  /* 0x30000011ff4a7230 */ /* 0x000fe40000004100 */
[----:B----4-:R-:W-:Y:S01]  /*1890*/  FMUL.FTZ R14, R60, R71 ;  /* 0x000000473c0e7220 */ /* 0x010fe20000410000 */
[----:B--2---:R-:W-:Y:S02]  /*18a0*/  FSEL R69, R70, 1, !P4 ;  /* 0x3f80000046457808 */ /* 0x004fe40006000000 */
[----:B0-----:R-:W-:-:S02]  /*18b0*/  FSEL R72, R16, RZ, !P4 ;  /* 0x000000ff10487208 */ /* 0x001fc40006000000 */
[----:B------:R-:W-:Y:S01]  /*18c0*/  FSEL R71, R19, RZ, !P5 ;  /* 0x000000ff13477208 */ /* 0x000fe20006800000 */
[----:B------:R-:W0:Y:S01]  /*18d0*/  MUFU.EX2 R18, R18 ;  /* 0x0000001200127308 */ /* 0x000e220000000800 */
[----:B------:R-:W-:Y:S01]  /*18e0*/  ISETP.GE.U32.AND P2, PT, R35, R45, PT ;  /* 0x0000002d2300720c */ /* 0x000fe20003f46070 */
[----:B------:R-:W-:Y:S01]  /*18f0*/  FMUL.FTZ R15, R61, R74 ;  /* 0x0000004a3d0f7220 */ /* 0x000fe20000410000 */
[----:B---3--:R-:W-:Y:S02]  /*1900*/  FSEL R70, R73, 1, !P3 ;  /* 0x3f80000049467808 */ /* 0x008fe40005800000 */
[----:B------:R-:W-:Y:S01]  /*1910*/  FSEL R73, R14, RZ, !P3 ;  /* 0x000000ff0e497208 */ /* 0x000fe20005800000 */
[----:B------:R-:W-:Y:S01]  /*1920*/  FFMA.FTZ R14, R71, R69, R72 ;  /* 0x00000045470e7223 */ /* 0x000fe20000010048 */
[----:B------:R-:W-:Y:S02]  /*1930*/  FSEL R74, R75, 1, !P2 ;  /* 0x3f8000004b4a7808 */ /* 0x000fe40005000000 */
[----:B------:R-:W-:Y:S01]  /*1940*/  FSEL R75, R15, RZ, !P2 ;  /* 0x000000ff0f4b7208 */ /* 0x000fe20005000000 */
[----:B------:R-:W-:-:S04]  /*1950*/  FFMA.FTZ R14, R70, R14, R73 ;  /* 0x0000000e460e7223 */ /* 0x000fc80000010049 */
[----:B------:R-:W-:Y:S01]  /*1960*/  FFMA.FTZ R14, R74, R14, R75 ;  /* 0x0000000e4a0e7223 */ /* 0x000fe2000001004b */
[----:B0-----:R-:W-:-:S04]  /*1970*/  FSEL R76, R18, 1, !P5 ;  /* 0x3f800000124c7808 */ /* 0x001fc80006800000 */
        /* <DEDUP_REMOVED lines=67> */
.L_x_4838:
[----:B------:R-:W-:Y:S05]  /*1db0*/  BSYNC.RECONVERGENT B0 ;  /* 0x0000000000007941 */ /* 0x000fea0003800200 */
.L_x_4837:
[----:B------:R-:W-:Y:S01]  /*1dc0*/  IADD3 R66, PT, PT, R66, 0x1, RZ ;  /* 0x0000000142427810 */ /* 0x000fe20007ffe0ff */
[----:B------:R-:W-:Y:S01]  /*1dd0*/  FFMA.FTZ R70, R70, R69, R73 ;  /* 0x0000004546467223 */ /* 0x000fe20000010049 */
[----:B------:R-:W-:Y:S01]  /*1de0*/  LEA R65, P3, R8, R65, 0x2 ;  /* 0x0000004108417211 */ /* 0x000fe200078610ff */
[----:B------:R-:W-:Y:S01]  /*1df0*/  UIADD3 UR5, UPT, UPT, UR5, 0x8, URZ ;  /* 0x0000000805057890 */ /* 0x000fe2000fffe0ff */
[----:B------:R-:W-:Y:S01]  /*1e00*/  ISETP.NE.AND P2, PT, R66, RZ, PT ;  /* 0x000000ff4200720c */ /* 0x000fe20003f45270 */
[-C--:B------:R-:W-:Y:S01]  /*1e10*/  FFMA.FTZ R75, R74, R70.reuse, R75 ;  /* 0x000000464a4b7223 */ /* 0x080fe2000001004b */
[----:B------:R-:W-:Y:S01]  /*1e20*/  LEA R67, P4, R10, R67, 0x2 ;  /* 0x000000430a437211 */ /* 0x000fe200078810ff */
[C---:B-----5:R-:W-:Y:S01]  /*1e30*/  FFMA.FTZ R50, R68.reuse, R71, R50 ;  /* 0x0000004744327223 */ /* 0x060fe20000010032 */
[C---:B------:R-:W-:Y:S01]  /*1e40*/  FFMA.FTZ R49, R68.reuse, R69, R49 ;  /* 0x0000004544317223 */ /* 0x040fe20000010031 */
[C---:B------:R-:W-:Y:S01]  /*1e50*/  FFMA.FTZ R47, R68.reuse, R70, R47 ;  /* 0x00000046442f7223 */ /* 0x040fe2000001002f */
[----:B------:R-:W-:Y:S01]  /*1e60*/  FFMA.FTZ R48, R68, R75, R48 ;  /* 0x0000004b44307223 */ /* 0x000fe20000010030 */
[----:B------:R-:W-:Y:S01]  /*1e70*/  IMAD.X R62, R62, 0x1, R9, P3 ;  /* 0x000000013e3e7824 */ /* 0x000fe200018e0609 */
[----:B------:R-:W-:Y:S01]  /*1e80*/  IADD3.X R64, PT, PT, R64, R11, RZ, P4, !PT ;  /* 0x0000000b40407210 */ /* 0x000fe200027fe4ff */
[----:B------:R-:W-:-:S04]  /*1e90*/  VIADD R63, R63, 0x1 ;  /* 0x000000013f3f7836 */ /* 0x000fc80000000000 */
[----:B------:R-:W-:Y:S05]  /*1ea0*/  @P2 BRA `(.L_x_4839) ;  /* 0xfffffff400b42947 */ /* 0x000fea000383ffff */
.L_x_4836:
[----:B------:R-:W-:Y:S01]  /*1eb0*/  BAR.SYNC.DEFER_BLOCKING 0x0 ;  /* 0x0000000000007b1d */ /* 0x000fe20000010000 */
[----:B------:R-:W-:Y:S01]  /*1ec0*/  ISETP.NE.AND P0, PT, R22, RZ, PT ;  /* 0x000000ff1600720c */ /* 0x000fe20003f05270 */
[----:B------:R-:W-:Y:S01]  /*1ed0*/  HFMA2 R53, -RZ, RZ, 0, 0 ;  /* 0x00000000ff357431 */ /* 0x000fe200000001ff */
[----:B------:R-:W-:Y:S02]  /*1ee0*/  F2FP.F16.F32.PACK_AB R4, R49, R50 ;  /* 0x000000323104723e */ /* 0x000fe400000000ff */
        /* <DEDUP_REMOVED lines=9> */
[----:B0-----:R-:W-:Y:S01]  /*1f80*/  LDS.U16 R13, [R44] ;  /* 0x000000002c0d7984 */ /* 0x001fe20000000400 */
[----:B-1----:R-:W-:-:S03]  /*1f90*/  IMAD.WIDE.U32 R10, R56, UR20, R52 ;  /* 0x00000014380a7c25 */ /* 0x002fc6000f8e0034 */
[----:B------:R-:W-:Y:S01]  /*1fa0*/  LDS.U16 R15, [R44+0x40] ;  /* 0x000040002c0f7984 */ /* 0x000fe20000000400 */
[----:B------:R-:W-:Y:S01]  /*1fb0*/  IMAD R11, R57, UR20, R11 ;  /* 0x00000014390b7c24 */ /* 0x000fe2000f8e020b */
[----:B--2---:R-:W0:Y:S02]  /*1fc0*/  LDC.64 R4, c[0x0][0x418] ;  /* 0x00010600ff047b82 */ /* 0x004e240000000a00 */
[----:B------:R-:W-:Y:S01]  /*1fd0*/  LDS.U16 R17, [R44+0x80] ;  /* 0x000080002c117984 */ /* 0x000fe20000000400 */
[----:B----4-:R-:W-:-:S03]  /*1fe0*/  IMAD.WIDE.U32 R10, R0, R8, R10 ;  /* 0x00000008000a7225 */ /* 0x010fc600078e000a */
[----:B------:R-:W-:Y:S01]  /*1ff0*/  LDS.U16 R19, [R44+0xc0] ;  /* 0x0000c0002c137984 */ /* 0x000fe20000000400 */
[----:B------:R-:W-:Y:S01]  /*2000*/  IMAD R11, R0, R9, R11 ;  /* 0x00000009000b7224 */ /* 0x000fe200078e020b */
[----:B------:R-:W-:Y:S01]  /*2010*/  IADD3 R10, P1, PT, R32, R10, RZ ;  /* 0x0000000a200a7210 */ /* 0x000fe20007f3e0ff */
[----:B-----5:R-:W-:Y:S01]  /*2020*/  IMAD.WIDE.U32 R8, R6, UR20, R52 ;  /* 0x0000001406087c25 */ /* 0x020fe2000f8e0034 */
[----:B------:R-:W-:Y:S02]  /*2030*/  @!P0 STS [UR4+0x100], R45 ;  /* 0x0001002dff008988 */ /* 0x000fe40008000804 */
[----:B------:R-:W-:Y:S01]  /*2040*/  IADD3.X R11, PT, PT, RZ, R11, RZ, P1, !PT ;  /* 0x0000000bff0b7210 */ /* 0x000fe20000ffe4ff */
[----:B------:R-:W-:Y:S01]  /*2050*/  IMAD R9, R7, UR20, R9 ;  /* 0x0000001407097c24 */ /* 0x000fe2000f8e0209 */
[----:B------:R-:W-:Y:S01]  /*2060*/  BAR.SYNC.DEFER_BLOCKING 0x0 ;  /* 0x0000000000007b1d */ /* 0x000fe20000010000 */
[----:B------:R-:W-:-:S04]  /*2070*/  LEA R6, P1, R10, UR8, 0x1 ;  /* 0x000000080a067c11 */ /* 0x000fc8000f8208ff */
[--C-:B------:R-:W-:Y:S02]  /*2080*/  LEA.HI.X R7, R10, UR9, R11.reuse, 0x1, P1 ;  /* 0x000000090a077c11 */ /* 0x100fe400088f0c0b */
[----:B------:R-:W-:Y:S01]  /*2090*/  PRMT R11, RZ, 0x7610, R11 ;  /* 0x00007610ff0b7816 */ /* 0x000fe2000000000b */
[----:B0-----:R-:W-:-:S04]  /*20a0*/  IMAD.WIDE.U32 R8, R0, R4, R8 ;  /* 0x0000000400087225 */ /* 0x001fc800078e0008 */
[--C-:B------:R-:W-:Y:S01]  /*20b0*/  IMAD R5, R0, R5, R9.reuse ;  /* 0x0000000500057224 */ /* 0x100fe200078e0209 */
[----:B------:R-:W-:Y:S02]  /*20c0*/  IADD3 R8, P5, PT, R32, R8, RZ ;  /* 0x0000000820087210 */ /* 0x000fe40007fbe0ff */
[----:B------:R-:W-:-:S03]  /*20d0*/  PRMT R9, RZ, 0x7610, R9 ;  /* 0x00007610ff097816 */ /* 0x000fc60000000009 */
[----:B------:R-:W-:Y:S01]  /*20e0*/  IMAD.X R5, RZ, RZ, R5, P5 ;  /* 0x000000ffff057224 */ /* 0x000fe200028e0605 */
[C---:B---3--:R-:W-:Y:S01]  /*20f0*/  LEA R4, P5, R8.reuse, UR10, 0x1 ;  /* 0x0000000a08047c11 */ /* 0x048fe2000f8a08ff */
[----:B------:R-:W0:Y:S03]  /*2100*/  LDS R55, [UR4+0x100] ;  /* 0x00010004ff377984 */ /* 0x000e260008000800 */
[----:B------:R-:W-:Y:S02]  /*2110*/  LEA.HI.X R5, R8, UR11, R5, 0x1, P5 ;  /* 0x0000000b08057c11 */ /* 0x000fe4000a8f0c05 */
[-C--:B0-----:R-:W-:Y:S02]  /*2120*/  ISETP.GE.AND P2, PT, R32, R55.reuse, PT ;  /* 0x000000372000720c */ /* 0x081fe40003f46270 */
[-C--:B------:R-:W-:Y:S02]  /*2130*/  ISETP.GE.AND P3, PT, R38, R55.reuse, PT ;  /* 0x000000372600720c */ /* 0x080fe40003f66270 */
[----:B------:R-:W-:-:S02]  /*2140*/  ISETP.GE.AND P4, PT, R39, R55, PT ;  /* 0x000000372700720c */ /* 0x000fc40003f86270 */
[----:B------:R-:W-:-:S07]  /*2150*/  ISETP.GE.AND P1, PT, R40, R55, PT ;  /* 0x000000372800720c */ /* 0x000fce0003f26270 */
[----:B------:R0:W-:Y:S01]  /*2160*/  @!P2 STG.E.U16 desc[UR18][R6.64], R13 ;  /* 0x0000000d0600a986 */ /* 0x0001e2000c101512 */
[----:B------:R-:W-:-:S03]  /*2170*/  ISETP.GE.AND P2, PT, R39, R45, PT ;  /* 0x0000002d2700720c */ /* 0x000fc60003f46270 */
[----:B------:R-:W-:Y:S01]  /*2180*/  @!P3 STG.E.U16 desc[UR18][R6.64+0x40], R15 ;  /* 0x0000400f0600b986 */ /* 0x000fe2000c101512 */
[----:B------:R-:W-:-:S03]  /*2190*/  ISETP.GE.AND P3, PT, R38, R45, PT ;  /* 0x0000002d2600720c */ /* 0x000fc60003f66270 */
[----:B------:R-:W-:Y:S01]  /*21a0*/  @!P4 STG.E.U16 desc[UR18][R6.64+0x80], R17 ;  /* 0x000080110600c986 */ /* 0x000fe2000c101512 */
[----:B------:R-:W-:-:S03]  /*21b0*/  ISETP.GE.AND P4, PT, R32, R45, PT ;  /* 0x0000002d2000720c */ /* 0x000fc60003f86270 */
[----:B------:R1:W-:Y:S01]  /*21c0*/  @!P1 STG.E.U16 desc[UR18][R6.64+0xc0], R19 ;  /* 0x0000c01306009986 */ /* 0x0003e2000c101512 */
[----:B0-----:R-:W-:Y:S01]  /*21d0*/  PRMT R13, RZ, 0x7610, R13 ;  /* 0x00007610ff0d7816 */ /* 0x001fe2000000000d */
[----:B------:R-:W-:Y:S08]  /*21e0*/  BAR.SYNC.DEFER_BLOCKING 0x0 ;  /* 0x0000000000007b1d */ /* 0x000ff00000010000 */
[----:B-1----:R-:W0:Y:S01]  /*21f0*/  LDC.64 R18, c[0x0][0x438] ;  /* 0x00010e00ff127b82 */ /* 0x002e220000000a00 */
        /* <DEDUP_REMOVED lines=43> */
[----:B------:R0:W-:Y:S01]  /*24b0*/  STS.64 [R46], R4 ;  /* 0x000000042e007388 */ /* 0x0001e20000000a00 */
        /* <DEDUP_REMOVED lines=35> */
.L_x_4841:
        /* <DEDUP_REMOVED lines=9> */
.L_x_5147:


//--------------------- .text._Z25selective_scan_fwd_kernelI32Selective_Scan_fwd_kernel_traitsILi32ELi4ELi1ELb0ELb1ELb1ELb0EN3c104HalfEfEEv13SSMParamsBase --------------------------
	.section	.text._Z25selective_scan_fwd_kernelI32Selective_Scan_fwd_kernel_traitsILi32ELi4ELi1ELb0ELb1ELb1ELb0EN3c104HalfEfEEv13SSMParamsBase,"ax",@progbits
	.align	128
        .global         _Z25selective_scan_fwd_kernelI32Selective_Scan_fwd_kernel_traitsILi32ELi4ELi1ELb0ELb1ELb1ELb0EN3c104HalfEfEEv13SSMParamsBase
        .type           _Z25selective_scan_fwd_kernelI32Selective_Scan_fwd_kernel_traitsILi32ELi4ELi1ELb0ELb1ELb1ELb0EN3c104HalfEfEEv13SSMParamsBase,@function
        .size           _Z25selective_scan_fwd_kernelI32Selective_Scan_fwd_kernel_traitsILi32ELi4ELi1ELb0ELb1ELb1ELb0EN3c104HalfEfEEv13SSMParamsBase,(.L_x_5148 - _Z25selective_scan_fwd_kernelI32Selective_Scan_fwd_kernel_traitsILi32ELi4ELi1ELb0ELb1ELb1ELb0EN3c104HalfEfEEv13SSMParamsBase)
        .other          _Z25selective_scan_fwd_kernelI32Selective_Scan_fwd_kernel_traitsILi32ELi4ELi1ELb0ELb1ELb1ELb0EN3c104HalfEfEEv13SSMParamsBase,@"STO_CUDA_ENTRY STV_DEFAULT"
_Z25selective_scan_fwd_kernelI32Selective_Scan_fwd_kernel_traitsILi32ELi4ELi1ELb0ELb1ELb1ELb0EN3c104HalfEfEEv13SSMParamsBase:
.text._Z25selective_scan_fwd_kernelI32Selective_Scan_fwd_kernel_traitsILi32ELi4ELi1ELb0ELb1ELb1ELb0EN3c104HalfEfEEv13SSMParamsBase:
        /* <DEDUP_REMOVED lines=29> */
[----:B------:R3:W3:Y:S03]  /*01d0*/  F2I.FTZ.U32.TRUNC.NTZ R9, R8 ;  /* 0x0000000800097305 */ /* 0x0006e6000021f000 */
[----:B------:R0:W5:Y:S01]  /*01e0*/  @P1 LDG.E R26, desc[UR18][R6.64] ;  /* 0x00000012061a1981 */ /* 0x000162000c1e1900 */
[----:B----4-:R-:W-:Y:S01]  /*01f0*/  IABS R4, R2 ;  /* 0x0000000200047213 */ /* 0x010fe20000000000 */
[----:B------:R-:W4:Y:S01]  /*0200*/  LDC.64 R14, c[0x0][0x448] ;  /* 0x00011200ff0e7b82 */ /* 0x000f220000000a00 */
[----:B---3--:R-:W-:-:S02]  /*0210*/  IMAD.MOV.U32 R8, RZ, RZ, RZ ;  /* 0x000000ffff087224 */ /* 0x008fc400078e00ff */
[----:B------:R-:W-:-:S04]  /*0220*/  IMAD.MOV R13, RZ, RZ, -R9 ;  /* 0x000000ffff0d7224 */ /* 0x000fc800078e0a09 */
[----:B------:R-:W-:-:S04]  /*0230*/  IMAD R5, R13, R10, RZ ;  /* 0x0000000a0d057224 */ /* 0x000fc800078e02ff */
[----:B------:R-:W-:-:S06]  /*0240*/  IMAD.HI.U32 R9, R9, R5, R8 ;  /* 0x0000000509097227 */ /* 0x000fcc00078e0008 */
[----:B------:R-:W-:-:S05]  /*0250*/  IMAD.HI.U32 R9, R9, R4, RZ ;  /* 0x0000000409097227 */ /* 0x000fca00078e00ff */
[----:B------:R-:W-:-:S05]  /*0260*/  IADD3 R3, PT, PT, -R9, RZ, RZ ;  /* 0x000000ff09037210 */ /* 0x000fca0007ffe1ff */
[----:B------:R-:W-:-:S05]  /*0270*/  IMAD R3, R10, R3, R4 ;  /* 0x000000030a037224 */ /* 0x000fca00078e0204 */
[----:B------:R-:W-:-:S13]  /*0280*/  ISETP.GT.U32.AND P1, PT, R10, R3, PT ;  /* 0x000000030a00720c */ /* 0x000fda0003f24070 */
[----:B------:R-:W-:-:S05]  /*0290*/  @!P1 IMAD.IADD R3, R3, 0x1, -R10 ;  /* 0x0000000103039824 */ /* 0x000fca00078e0a0a */
[----:B------:R-:W-:Y:S01]  /*02a0*/  ISETP.GE.U32.AND P0, PT, R3, R10, PT ;  /* 0x0000000a0300720c */ /* 0x000fe20003f06070 */
[----:B------:R-:W-:Y:S01]  /*02b0*/  @!P1 VIADD R9, R9, 0x1 ;  /* 0x0000000109099836 */ /* 0x000fe20000000000 */
[----:B------:R-:W-:Y:S01]  /*02c0*/  LOP3.LUT R3, R2, R11, RZ, 0x3c, !PT ;  /* 0x0000000b02037212 */ /* 0x000fe200078e3cff */
[----:B------:R-:W-:Y:S01]  /*02d0*/  UIMAD.WIDE.U32 UR4, UR20, UR8, URZ ;  /* 0x00000008140472a5 */ /* 0x000fe2000f8e00ff */
[----:B------:R-:W-:Y:S01]  /*02e0*/  ISETP.NE.AND P1, PT, R11, RZ, PT ;  /* 0x000000ff0b00720c */ /* 0x000fe20003f25270 */
[----:B------:R-:W-:Y:S01]  /*02f0*/  UIMAD.WIDE.U32 UR6, UR20, UR12, URZ ;  /* 0x0000000c140672a5 */ /* 0x000fe2000f8e00ff */
[----:B------:R-:W-:Y:S01]  /*0300*/  ISETP.GE.AND P2, PT, R3, RZ, PT ;  /* 0x000000ff0300720c */ /* 0x000fe20003f46270 */
[----:B------:R-:W-:-:S06]  /*0310*/  UIMAD UR8, UR20, UR9, UR5 ;  /* 0x00000009140872a4 */ /* 0x000fcc000f8e0205 */
[----:B------:R-:W-:Y:S02]  /*0320*/  @P0 IADD3 R9, PT, PT, R9, 0x1, RZ ;  /* 0x0000000109090810 */ /* 0x000fe40007ffe0ff */
[----:B0-----:R-:W-:Y:S01]  /*0330*/  ISETP.GE.AND P0, PT, R21, 0x1, PT ;  /* 0x000000011500780c */ /* 0x001fe20003f06270 */
[----:B------:R-:W-:Y:S01]  /*0340*/  UIMAD UR9, UR20, UR13, UR7 ;  /* 0x0000000d140972a4 */ /* 0x000fe2000f8e0207 */
[----:B------:R-:W-:Y:S01]  /*0350*/  IMAD.U32 R4, RZ, RZ, UR4 ;  /* 0x00000004ff047e24 */ /* 0x000fe2000f8e00ff */
[----:B------:R-:W-:Y:S01]  /*0360*/  MOV R5, UR5 ;  /* 0x0000000500057c02 */ /* 0x000fe20008000f00 */
[----:B------:R-:W-:Y:S01]  /*0370*/  UIMAD.WIDE.U32 UR4, UR20, UR16, URZ ;  /* 0x00000010140472a5 */ /* 0x000fe2000f8e00ff */
[----:B------:R-:W-:Y:S01]  /*0380*/  IMAD.MOV.U32 R3, RZ, RZ, R9 ;  /* 0x000000ffff037224 */ /* 0x000fe200078e0009 */
[----:B------:R-:W-:Y:S01]  /*0390*/  MOV R5, UR8 ;  /* 0x0000000800057c02 */ /* 0x000fe20008000f00 */
[----:B------:R-:W-:Y:S01]  /*03a0*/  IMAD.U32 R9, RZ, RZ, UR7 ;  /* 0x00000007ff097e24 */ /* 0x000fe2000f8e00ff */
[----:B------:R-:W-:Y:S01]  /*03b0*/  UIMAD UR8, UR20, UR17, UR5 ;  /* 0x00000011140872a4 */ /* 0x000fe2000f8e0205 */
[----:B------:R-:W-:-:S02]  /*03c0*/  MOV R8, UR6 ;  /* 0x0000000600087c02 */ /* 0x000fc40008000f00 */
[----:B------:R-:W-:Y:S01]  /*03d0*/  MOV R7, UR9 ;  /* 0x0000000900077c02 */ /* 0x000fe20008000f00 */
[----:B------:R-:W-:Y:S01]  /*03e0*/  @!P2 IMAD.MOV R3, RZ, RZ, -R3 ;  /* 0x000000ffff03a224 */ /* 0x000fe200078e0a03 */
[----:B------:R-:W-:Y:S01]  /*03f0*/  @!P1 LOP3.LUT R3, RZ, R11, RZ, 0x33, !PT ;  /* 0x0000000bff039212 */ /* 0x000fe200078e33ff */
[----:B-12-4-:R-:W-:Y:S06]  /*0400*/  @!P0 EXIT ;  /* 0x000000000000894d */ /* 0x016fec0003800000 */
[----:B------:R-:W0:Y:S01]  /*0410*/  LDCU.64 UR6, c[0x0][0x3d0] ;  /* 0x00007a00ff0677ac */ /* 0x000e220008000a00 */
[----:B------:R-:W1:Y:S01]  /*0420*/  LDC.64 R42, c[0x0][0x3e8] ;  /* 0x0000fa00ff2a7b82 */ /* 0x000e620000000a00 */
[----:B------:R-:W2:Y:S01]  /*0430*/  S2R R27, SR_TID.X ;  /* 0x00000000001b7919 */ /* 0x000ea20000002100 */
[C---:B------:R-:W-:Y:S01]  /*0440*/  IMAD.WIDE.U32 R4, R2.reuse, UR10, R4 ;  /* 0x0000000a02047c25 */ /* 0x040fe2000f8e0004 */
[----:B------:R-:W-:Y:S01]  /*0450*/  SHF.R.S32.HI R11, RZ, 0x1f, R3 ;  /* 0x0000001fff0b7819 */ /* 0x000fe20000011403 */
[----:B------:R-:W-:Y:S01]  /*0460*/  UMOV UR5, UR8 ;  /* 0x0000000800057c82 */ /* 0x000fe20008000000 */
[----:B------:R-:W3:Y:S01]  /*0470*/  LDCU.U8 UR9, c[0x0][0x39e] ;  /* 0x000073c0ff0977ac */ /* 0x000ee20008000000 */
[----:B------:R-:W-:Y:S01]  /*0480*/  IMAD R48, R2, UR11, R5 ;  /* 0x0000000b02307c24 */ /* 0x000fe2000f8e0205 */
[----:B------:R-:W-:Y:S01]  /*0490*/  LEA R52, P0, R4, R52, 0x1 ;  /* 0x0000003404347211 */ /* 0x000fe200078008ff */
[----:B------:R-:W4:Y:S01]  /*04a0*/  LDC.64 R18, c[0x0][0x450] ;  /* 0x00011400ff127b82 */ /* 0x000f220000000a00 */
[----:B------:R-:W-:-:S02]  /*04b0*/  IMAD.MOV.U32 R6, RZ, RZ, R8 ;  /* 0x000000ffff067224 */ /* 0x000fc400078e0008 */
[-C--:B------:R-:W-:Y:S01]  /*04c0*/  IMAD R8, R11, R44.reuse, RZ ;  /* 0x0000002c0b087224 */ /* 0x080fe200078e02ff */
[----:B------:R-:W-:Y:S01]  /*04d0*/  LEA.HI.X R48, R4, R53, R48, 0x1, P0 ;  /* 0x0000003504307211 */ /* 0x000fe200000f0c30 */
[----:B------:R-:W-:-:S03]  /*04e0*/  IMAD.WIDE.U32 R4, R3, R44, UR4 ;  /* 0x0000000403047e25 */ /* 0x000fc6000f8e002c */
[----:B------:R-:W3:Y:S01]  /*04f0*/  LDC.64 R22, c[0x0][0x428] ;  /* 0x00010a00ff167b82 */ /* 0x000ee20000000a00 */
[----:B------:R-:W-:Y:S01]  /*0500*/  IMAD.WIDE.U32 R6, R2, UR14, R6 ;  /* 0x0000000e02067c25 */ /* 0x000fe2000f8e0006 */
[----:B0-----:R-:W-:Y:S01]  /*0510*/  UIMAD.WIDE.U32 UR4, UR20, UR6, URZ ;  /* 0x00000006140472a5 */ /* 0x001fe2000f8e00ff */
[----:B------:R-:W-:Y:S01]  /*0520*/  LEA R44, P1, R4, R14, 0x1 ;  /* 0x0000000e042c7211 */ /* 0x000fe200078208ff */
[----:B------:R-:W0:Y:S01]  /*0530*/  LDCU UR6, c[0x0][0x38c] ;  /* 0x00007180ff0677ac */ /* 0x000e220008000800 */
[----:B------:R-:W-:Y:S01]  /*0540*/  IMAD R45, R3, R45, R8 ;  /* 0x0000002d032d7224 */ /* 0x000fe200078e0208 */
[----:B------:R-:W-:Y:S01]  /*0550*/  LEA R50, P0, R6, R50, 0x1 ;  /* 0x0000003206327211 */ /* 0x000fe200078008ff */
[----:B------:R-:W-:Y:S01]  /*0560*/  IMAD R46, R2, UR15, R7 ;  /* 0x0000000f022e7c24 */ /* 0x000fe2000f8e0207 */
[----:B------:R-:W3:Y:S01]  /*0570*/  LDC.64 R28, c[0x0][0x3a0] ;  /* 0x0000e800ff1c7b82 */ /* 0x000ee20000000a00 */
[----:B------:R-:W-:Y:S01]  /*0580*/  UIMAD UR5, UR20, UR7, UR5 ;  /* 0x00000007140572a4 */ /* 0x000fe2000f8e0205 */
[----:B------:R-:W-:Y:S01]  /*0590*/  IADD3 R45, PT, PT, R5, R45, RZ ;  /* 0x0000002d052d7210 */ /* 0x000fe20007ffe0ff */
[----:B-1----:R-:W-:Y:S01]  /*05a0*/  IMAD R14, R11, R42, RZ ;  /* 0x0000002a0b0e7224 */ /* 0x002fe200078e02ff */
[----:B------:R-:W-:-:S02]  /*05b0*/  LEA.HI.X R46, R6, R51, R46, 0x1, P0 ;  /* 0x00000033062e7211 */ /* 0x000fc400000f0c2e */
[----:B------:R-:W-:Y:S01]  /*05c0*/  LEA.HI.X R45, R4, R15, R45, 0x1, P1 ;  /* 0x0000000f042d7211 */ /* 0x000fe200008f0c2d */
[C---:B------:R-:W-:Y:S01]  /*05d0*/  IMAD.WIDE.U32 R10, R3.reuse, R42, UR4 ;  /* 0x00000004030a7e25 */ /* 0x040fe2000f8e002a */
[----:B------:R-:W1:Y:S03]  /*05e0*/  LDC R17, c[0x0][0x384] ;  /* 0x0000e100ff117b82 */ /* 0x000e660000000800 */
[----:B------:R-:W-:Y:S01]  /*05f0*/  IMAD R43, R3, R43, R14 ;  /* 0x0000002b032b7224 */ /* 0x000fe200078e020e */
[----:B----4-:R-:W-:Y:S01]  /*0600*/  LEA R42, P0, R10, R18, 0x1 ;  /* 0x000000120a2a7211 */ /* 0x010fe200078008ff */
[----:B--2---:R-:W-:Y:S01]  /*0610*/  IMAD.SHL.U32 R33, R27, 0x4, RZ ;  /* 0x000000041b217824 */ /* 0x004fe200078e00ff */
[----:B0-----:R-:W-:Y:S01]  /*0620*/  UISETP.LT.AND UP0, UPT, UR6, 0x1, UPT ;  /* 0x000000010600788c */ /* 0x001fe2000bf01270 */
[----:B------:R-:W-:Y:S01]  /*0630*/  IMAD.IADD R43, R11, 0x1, R43 ;  /* 0x000000010b2b7824 */ /* 0x000fe200078e022b */
[----:B------:R-:W0:Y:S01]  /*0640*/  LDC.64 R30, c[0x0][0x440] ;  /* 0x00011000ff1e7b82 */ /* 0x000e220000000a00 */
[----:B---3--:R-:W-:Y:S01]  /*0650*/  IMAD.WIDE.U32 R12, R2, R22, RZ ;  /* 0x00000016020c7225 */ /* 0x008fe200078e00ff */
[----:B------:R-:W-:Y:S01]  /*0660*/  USEL UR4, UR6, 0x1, !UP0 ;  /* 0x0000000106047887 */ /* 0x000fe2000c000000 */
[----:B------:R-:W-:-:S02]  /*0670*/  IADD3 R61, PT, PT, R33, 0x1, RZ ;  /* 0x00000001213d7810 */ /* 0x000fc40007ffe0ff */
[----:B------:R-:W-:Y:S01]  /*0680*/  LEA.HI.X R43, R10, R19, R43, 0x1, P0 ;  /* 0x000000130a2b7211 */ /* 0x000fe200000f0c2b */
[C---:B------:R-:W-:Y:S01]  /*0690*/  IMAD R13, R2.reuse, R23, R13 ;  /* 0x00000017020d7224 */ /* 0x040fe200078e020d */
[C---:B------:R-:W-:Y:S01]  /*06a0*/  LOP3.LUT R10, R33.reuse, 0xf80, RZ, 0xc0, !PT ;  /* 0x00000f80210a7812 */ /* 0x040fe200078ec0ff */
[----:B------:R-:W2:Y:S01]  /*06b0*/  LDC.64 R24, c[0x0][0x420] ;  /* 0x00010800ff187b82 */ /* 0x000ea20000000a00 */
[----:B------:R-:W-:Y:S01]  /*06c0*/  IMAD.WIDE.U32 R14, R2, R28, RZ ;  /* 0x0000001c020e7225 */ /* 0x000fe200078e00ff */
[C---:B------:R-:W-:Y:S01]  /*06d0*/  IADD3 R55, PT, PT, R33.reuse, 0x3, RZ ;  /* 0x0000000321377810 */ /* 0x040fe20007ffe0ff */
[----:B------:R-:W-:Y:S01]  /*06e0*/  UIADD3 UR7, UPT, UPT, -UR4, URZ, URZ ;  /* 0x000000ff04077290 */ /* 0x000fe2000fffe1ff */
[----:B------:R-:W-:Y:S01]  /*06f0*/  LOP3.LUT R59, R10, 0x1f, R27, 0xf8, !PT ;  /* 0x0000001f0a3b7812 */ /* 0x000fe200078ef81b */
[----:B------:R-:W-:Y:S02]  /*0700*/  IMAD R29, R2, R29, R15 ;  /* 0x0000001d021d7224 */ /* 0x000fe400078e020f */
[----:B------:R-:W-:Y:S01]  /*0710*/  VIADD R57, R33, 0x2 ;  /* 0x0000000221397836 */ /* 0x000fe20000000000 */
[----:B------:R-:W3:Y:S01]  /*0720*/  LDC.64 R8, c[0x0][0x3a8] ;  /* 0x0000ea00ff087b82 */ /* 0x000ee20000000a00 */
[----:B-1----:R-:W-:Y:S01]  /*0730*/  IMAD R16, R17, UR20, R2 ;  /* 0x0000001411107c24 */ /* 0x002fe2000f8e0202 */
[C---:B------:R-:W-:Y:S01]  /*0740*/  LOP3.LUT R53, R59.reuse, 0x20, RZ, 0xfc, !PT ;  /* 0x000000203b357812 */ /* 0x040fe200078efcff */
[C---:B------:R-:W-:Y:S01]  /*0750*/  IMAD.WIDE.U32 R10, R59.reuse, 0x2, RZ ;  /* 0x000000023b0a7825 */ /* 0x040fe200078e00ff */
[----:B------:R-:W-:-:S02]  /*0760*/  LOP3.LUT R51, R59, 0x40, RZ, 0xfc, !PT ;  /* 0x000000403b337812 */ /* 0x000fc400078efcff */
[----:B------:R-:W-:Y:S01]  /*0770*/  LOP3.LUT R49, R59, 0x60, RZ, 0xfc, !PT ;  /* 0x000000603b317812 */ /* 0x000fe200078efcff */
[----:B------:R-:W-:Y:S01]  /*0780*/  IMAD R16, R16, R21, RZ ;  /* 0x0000001510107224 */ /* 0x000fe200078e02ff */
[----:B------:R-:W1:Y:S01]  /*0790*/  LDC.64 R6, c[0x0][0x3e0] ;  /* 0x0000f800ff067b82 */ /* 0x000e620000000a00 */
[----:B0-----:R-:W-:Y:S02]  /*07a0*/  LEA R28, P1, R14, R30, 0x2 ;  /* 0x0000001e0e1c7211 */ /* 0x001fe400078210ff */
[----:B------:R-:W-:Y:S01]  /*07b0*/  IMAD R32, R16, UR6, RZ ;  /* 0x0000000610207c24 */ /* 0x000fe2000f8e02ff */
[----:B------:R-:W-:Y:S02]  /*07c0*/  LOP3.LUT R47, R10, 0x80, RZ, 0xfc, !PT ;  /* 0x000000800a2f7812 */ /* 0x000fe400078efcff */
[----:B------:R-:W-:Y:S01]  /*07d0*/  LEA.HI.X R29, R14, R31, R29, 0x2, P1 ;  /* 0x0000001f0e1d7211 */ /* 0x000fe200008f141d */
[----:B------:R-:W-:Y:S01]  /*07e0*/  HFMA2 R31, -RZ, RZ, 0, 0 ;  /* 0x00000000ff1f7431 */ /* 0x000fe200000001ff */
[----:B------:R-:W0:Y:S01]  /*07f0*/  LDC.64 R4, c[0x0][0x3c0] ;  /* 0x0000f000ff047b82 */ /* 0x000e220000000a00 */
[----:B--2---:R-:W-:-:S04]  /*0800*/  IMAD.WIDE.U32 R2, R24, UR20, R12 ;  /* 0x0000001418027c25 */ /* 0x004fc8000f8e000c */
[----:B------:R-:W-:Y:S01]  /*0810*/  IMAD R30, R25, UR20, R3 ;  /* 0x00000014191e7c24 */ /* 0x000fe2000f8e0203 */
[----:B---3--:R-:W-:Y:S02]  /*0820*/  SHF.L.U64.HI R9, R8, 0x2, R9 ;  /* 0x0000000208097819 */ /* 0x008fe40000010209 */
[----:B-1----:R-:W-:Y:S02]  /*0830*/  SHF.L.U64.HI R7, R6, 0x1, R7 ;  /* 0x0000000106077819 */ /* 0x002fe40000010207 */
[----:B0-----:R-:W-:-:S07]  /*0840*/  SHF.L.U64.HI R63, R4, 0x1, R5 ;  /* 0x00000001043f7819 */ /* 0x001fce0000010205 */
.L_x_4854:
        /* <DEDUP_REMOVED lines=97> */
.L_x_4843:
[----:B------:R-:W-:Y:S05]  /*0e60*/  BSYNC.RECONVERGENT B0 ;  /* 0x0000000000007941 */ /* 0x000fea0003800200 */
.L_x_4842:
        /* <DEDUP_REMOVED lines=32> */
.L_x_4845:
[----:B------:R-:W-:Y:S05]  /*1070*/  BSYNC.RECONVERGENT B0 ;  /* 0x0000000000007941 */ /* 0x000fea0003800200 */
.L_x_4844:
        /* <DEDUP_REMOVED lines=32> */
.L_x_4847:
[----:B------:R-:W-:Y:S05]  /*1280*/  BSYNC.RECONVERGENT B0 ;  /* 0x0000000000007941 */ /* 0x000fea0003800200 */
.L_x_4846:
        /* <DEDUP_REMOVED lines=32> */
.L_x_4849:
[----:B------:R-:W-:Y:S05]  /*1490*/  BSYNC.RECONVERGENT B0 ;  /* 0x0000000000007941 */ /* 0x000fea0003800200 */
.L_x_4848:
        /* <DEDUP_REMOVED lines=12> */
[-C--:B------:R-:W-:Y:S01]  /*1560*/  IADD3 R18, P1, PT, R42, R47.reuse, RZ ;  /* 0x0000002f2a127210 */ /* 0x080fe20007f3e0ff */
[C---:B------:R-:W-:Y:S01]  /*1570*/  IMAD R69, R31.reuse, R14, RZ ;  /* 0x0000000e1f457224 */ /* 0x040fe200078e02ff */
[----:B------:R-:W-:Y:S01]  /*1580*/  ISETP.NE.AND P0, PT, R31, RZ, PT ;  /* 0x000000ff1f00720c */ /* 0x000fe20003f05270 */
[----:B------:R-:W-:Y:S01]  /*1590*/  FMUL.FTZ R58, R15, R36 ;  /* 0x000000240f3a7220 */ /* 0x000fe20000410000 */
[----:B------:R-:W-:Y:S01]  /*15a0*/  IADD3 R74, P2, PT, R44, R47, RZ ;  /* 0x0000002f2c4a7210 */ /* 0x000fe20007f5e0ff */
[----:B------:R-:W-:Y:S01]  /*15b0*/  FMUL.FTZ R60, R60, R35 ;  /* 0x000000233c3c7220 */ /* 0x000fe20000410000 */
[----:B------:R-:W-:Y:S01]  /*15c0*/  FMUL.FTZ R62, R17, R34 ;  /* 0x00000022113e7220 */ /* 0x000fe20000410000 */
[----:B------:R-:W-:Y:S01]  /*15d0*/  ISETP.EQ.AND P0, PT, R27, RZ, P0 ;  /* 0x000000ff1b00720c */ /* 0x000fe20000702270 */
[----:B------:R-:W-:Y:S01]  /*15e0*/  FMUL.FTZ R64, R64, R5 ;  /* 0x0000000540407220 */ /* 0x000fe20000410000 */
[----:B------:R-:W-:Y:S01]  /*15f0*/  IMAD.MOV.U32 R71, RZ, RZ, R28 ;  /* 0x000000ffff477224 */ /* 0x000fe200078e001c */
[----:B------:R-:W-:Y:S01]  /*1600*/  MOV R66, R29 ;  /* 0x0000001d00427202 */ /* 0x000fe20000000f00 */
[C---:B------:R-:W-:Y:S01]  /*1610*/  IMAD.X R19, R11.reuse, 0x1, R43, P1 ;  /* 0x000000010b137824 */ /* 0x040fe200008e062b */
[----:B------:R-:W-:Y:S01]  /*1620*/  IADD3.X R75, PT, PT, R11, R45, RZ, P2, !PT ;  /* 0x0000002d0b4b7210 */ /* 0x000fe200017fe4ff */
[----:B------:R-:W-:Y:S01]  /*1630*/  UIADD3 UR5, UPT, UPT, UR4, 0x220, URZ ;  /* 0x0000022004057890 */ /* 0x000fe2000fffe0ff */
[----:B------:R-:W-:-:S11]  /*1640*/  UMOV UR6, UR7 ;  /* 0x0000000700067c82 */ /* 0x000fd60008000000 */
.L_x_4853:
[-C--:B------:R-:W-:Y:S01]  /*1650*/  ISETP.GE.AND P2, PT, R51, R40.reuse, PT ;  /* 0x000000283300720c */ /* 0x080fe20003f46270 */
[----:B------:R-:W-:Y:S01]  /*1660*/  IMAD.MOV.U32 R16, RZ, RZ, R74 ;  /* 0x000000ffff107224 */ /* 0x000fe200078e004a */
[-C--:B------:R-:W-:Y:S02]  /*1670*/  ISETP.GE.AND P3, PT, R53, R40.reuse, PT ;  /* 0x000000283500720c */ /* 0x080fe40003f66270 */
[----:B------:R-:W-:Y:S02]  /*1680*/  ISETP.GE.AND P1, PT, R49, R40, PT ;  /* 0x000000283100720c */ /* 0x000fe40003f26270 */
[----:B------:R-:W-:-:S05]  /*1690*/  MOV R17, R75 ;  /* 0x0000004b00117202 */ /* 0x000fca0000000f00 */
[----:B------:R-:W2:Y:S04]  /*16a0*/  @!P4 LDG.E.U16 R23, desc[UR18][R16.64+-0x80] ;  /* 0xffff80121017c981 */ /* 0x000ea8000c1e1500 */
[----:B------:R-:W3:Y:S04]  /*16b0*/  @!P2 LDG.E.U16 R21, desc[UR18][R16.64] ;  /* 0x000000121015a981 */ /* 0x000ee8000c1e1500 */
[----:B------:R-:W4:Y:S04]  /*16c0*/  @!P3 LDG.E.U16 R20, desc[UR18][R16.64+-0x40] ;  /* 0xffffc0121014b981 */ /* 0x000f28000c1e1500 */
[----:B------:R-:W5:Y:S01]  /*16d0*/  @!P1 LDG.E.U16 R22, desc[UR18][R16.64+0x40] ;  /* 0x0000401210169981 */ /* 0x000f62000c1e1500 */
[----:B------:R-:W-:Y:S01]  /*16e0*/  IMAD.MOV.U32 R14, RZ, RZ, R71 ;  /* 0x000000ffff0e7224 */ /* 0x000fe200078e0047 */
[----:B------:R-:W-:-:S05]  /*16f0*/  MOV R15, R66 ;  /* 0x00000042000f7202 */ /* 0x000fca0000000f00 */
[----:B------:R1:W5:Y:S01]  /*1700*/  LDG.E R24, desc[UR18][R14.64] ;  /* 0x000000120e187981 */ /* 0x000362000c1e1900 */
[----:B------:R-:W-:Y:S02]  /*1710*/  HFMA2 R73, -RZ, RZ, 0, 0 ;  /* 0x00000000ff497431 */ /* 0x000fe400000001ff */
[----:B------:R-:W-:Y:S01]  /*1720*/  IMAD.MOV.U32 R25, RZ, RZ, RZ ;  /* 0x000000ffff197224 */ /* 0x000fe200078e00ff */
[-C--:B------:R-:W-:Y:S02]  /*1730*/  ISETP.GE.AND P5, PT, R59, R40.reuse, PT ;  /* 0x000000283b00720c */ /* 0x080fe40003fa6270 */
[----:B------:R-:W-:Y:S02]  /*1740*/  ISETP.GE.U32.AND P6, PT, R61, R40, PT ;  /* 0x000000283d00720c */ /* 0x000fe40003fc6070 */
[----:B--2---:R-:W-:Y:S02]  /*1750*/  @!P4 PRMT R25, R23, 0x5410, RZ ;  /* 0x000054101719c816 */ /* 0x004fe400000000ff */
[----:B---3--:R-:W-:-:S02]  /*1760*/  @!P2 PRMT R73, R21, 0x5410, RZ ;  /* 0x000054101549a816 */ /* 0x008fc400000000ff */
[----:B----4-:R-:W-:Y:S02]  /*1770*/  @!P3 PRMT R25, R25, 0x5410, R20 ;  /* 0x000054101919b816 */ /* 0x010fe40000000014 */
[----:B-----5:R-:W-:Y:S02]  /*1780*/  @!P1 PRMT R73, R73, 0x5410, R22 ;  /* 0x0000541049499816 */ /* 0x020fe40000000016 */
[----:B------:R-:W-:Y:S02]  /*1790*/  PRMT R68, R25, 0x7632, R68 ;  /* 0x0000763219447816 */ /* 0x000fe40000000044 */
[----:B------:R-:W-:Y:S01]  /*17a0*/  PRMT R70, R73, 0x7632, R70 ;  /* 0x0000763249467816 */ /* 0x000fe20000000046 */
[----:B------:R-:W-:Y:S04]  /*17b0*/  STS.U16 [R38], R25 ;  /* 0x0000001926007388 */ /* 0x000fe80000000400 */
[----:B------:R2:W-:Y:S04]  /*17c0*/  STS.U16 [R38+0x40], R68 ;  /* 0x0000404426007388 */ /* 0x0005e80000000400 */
[----:B------:R3:W-:Y:S04]  /*17d0*/  STS.U16 [R38+0x80], R73 ;  /* 0x0000804926007388 */ /* 0x0007e80000000400 */
[----:B------:R-:W-:Y:S01]  /*17e0*/  STS.U16 [R38+0xc0], R70 ;  /* 0x0000c04626007388 */ /* 0x000fe20000000400 */
[----:B------:R-:W-:-:S03]  /*17f0*/  NOP ;  /* 0x0000000000007918 */ /* 0x000fc60000000000 */
[----:B------:R-:W4:Y:S04]  /*1800*/  @!P2 LDG.E.U16 R23, desc[UR18][R18.64] ;  /* 0x000000121217a981 */ /* 0x000f28000c1e1500 */
[----:B------:R-:W5:Y:S04]  /*1810*/  @!P1 LDG.E.U16 R22, desc[UR18][R18.64+0x40] ;  /* 0x0000401212169981 */ /* 0x000f68000c1e1500 */
[----:B------:R-:W5:Y:S04]  /*1820*/  @!P5 LDG.E.U16 R21, desc[UR18][R18.64+-0x80] ;  /* 0xffff80121215d981 */ /* 0x000f68000c1e1500 */
[----:B------:R-:W5:Y:S04]  /*1830*/  @!P3 LDG.E.U16 R20, desc[UR18][R18.64+-0x40] ;  /* 0xffffc0121214b981 */ /* 0x000f68000c1e1500 */
[----:B-1----:R-:W1:Y:S01]  /*1840*/  LDS.64 R14, [R37] ;  /* 0x00000000250e7984 */ /* 0x002e620000000a00 */
[----:B------:R-:W-:-:S04]  /*1850*/  FMUL.FTZ R24, R24, 1.4426950216293334961 ;  /* 0x3fb8aa3b18187820 */ /* 0x000fc80000410000 */
[C---:B--2---:R-:W-:Y:S01]  /*1860*/  FMUL.FTZ R68, R24.reuse, R35 ;  /* 0x0000002318447220 */ /* 0x044fe20000410000 */
[C---:B------:R-:W-:Y:S01]  /*1870*/  FMUL.FTZ R72, R24.reuse, R34 ;  /* 0x0000002218487220 */ /* 0x040fe20000410000 */
[----:B---3--:R-:W-:-:S04]  /*1880*/  FMUL.FTZ R73, R24, R5 ;  /* 0x0000000518497220 */ /* 0x008fc80000410000 */
[----:B------:R-:W2:Y:S08]  /*1890*/  MUFU.EX2 R68, R68 ;  /* 0x0000004400447308 */ /* 0x000eb00000000800 */
[----:B------:R3:W0:Y:S01]  /*18a0*/  MUFU.EX2 R77, R72 ;  /* 0x00000048004d7308 */ /* 0x0006220000000800 */
[----:B------:R-:W-:-:S07]  /*18b0*/  FMUL.FTZ R24, R24, R36 ;  /* 0x0000002418187220 */ /* 0x000fce0000410000 */
[----:B------:R-:W0:Y:S01]  /*18c0*/  MUFU.EX2 R73, R73 ;  /* 0x0000004900497308 */ /* 0x000e220000000800 */
[----:B--2---:R-:W-:Y:S01]  /*18d0*/  FSEL R75, R68, 1, !P6 ;  /* 0x3f800000444b7808 */ /* 0x004fe20007000000 */
[----:B-1----:R-:W-:-:S05]  /*18e0*/  HADD2.F32 R25, -RZ, R14.H1_H1 ;  /* 0x3000000eff197230 */ /* 0x002fca0000004100 */
[----:B------:R-:W-:Y:S01]  /*18f0*/  FMUL.FTZ R70, R60, R25 ;  /* 0x000000193c467220 */ /* 0x000fe20000410000 */
[--C-:B------:R-:W-:Y:S02]  /*1900*/  HADD2.F32 R25, -RZ, R15.reuse.H0_H0 ;  /* 0x2000000fff197230 */ /* 0x100fe40000004100 */
[----:B------:R-:W-:Y:S02]  /*1910*/  HADD2.F32 R15, -RZ, R15.H1_H1 ;  /* 0x3000000fff0f7230 */ /* 0x000fe40000004100 */
[----:B------:R-:W-:Y:S01]  /*1920*/  FSEL R70, R70, RZ, !P6 ;  /* 0x000000ff46467208 */ /* 0x000fe20007000000 */
[----:B------:R-:W-:Y:S01]  /*1930*/  FMUL.FTZ R25, R62, R25 ;  /* 0x000000193e197220 */ /* 0x000fe20000410000 */
[----:B------:R-:W-:Y:S01]  /*1940*/  ISETP.GE.U32.AND P6, PT, R57, R40, PT ;  /* 0x000000283900720c */ /* 0x000fe20003fc6070 */
[----:B------:R-:W1:Y:S01]  /*1950*/  MUFU.EX2 R24, R24 ;  /* 0x0000001800187308 */ /* 0x000e620000000800 */
[----:B------:R-:W-:Y:S01]  /*1960*/  FMUL.FTZ R68, R64, R15 ;  /* 0x0000000f40447220 */ /* 0x000fe20000410000 */
[----:B------:R-:W-:Y:S01]  /*1970*/  HADD2.F32 R15, -RZ, R14.H0_H0 ;  /* 0x2000000eff0f7230 */ /* 0x000fe20000004100 */
[----:B---3--:R-:W-:-:S02]  /*1980*/  FSEL R72, R25, RZ, !P6 ;  /* 0x000000ff19487208 */ /* 0x008fc40007000000 */
[----:B0-----:R-:W-:Y:S02]  /*1990*/  FSEL R77, R77, 1, !P6 ;  /* 0x3f8000004d4d7808 */ /* 0x001fe40007000000 */
[----:B------:R-:W-:Y:S01]  /*19a0*/  ISETP.GE.U32.AND P6, PT, R55, R40, PT ;  /* 0x000000283700720c */ /* 0x000fe20003fc6070 */
[----:B------:R-:W-:-:S03]  /*19b0*/  FMUL.FTZ R15, R58, R15 ;  /* 0x0000000f3a0f7220 */ /* 0x000fc60000410000 */
[----:B------:R-:W-:Y:S02]  /*19c0*/  FSEL R68, R68, RZ, !P6 ;  /* 0x000000ff44447208 */ /* 0x000fe40007000000 */
[----:B------:R-:W-:Y:S02]  /*19d0*/  FSEL R73, R73, 1, !P6 ;  /* 0x3f80000049497808 */ /* 0x000fe40007000000 */
[----:B------:R-:W-:-:S04]  /*19e0*/  ISETP.GE.U32.AND P6, PT, R33, R40, PT ;  /* 0x000000282100720c */ /* 0x000fc80003fc6070 */
[----:B------:R-:W-:Y:S02]  /*19f0*/  FSEL R79, R15, RZ, !P6 ;  /* 0x000000ff0f4f7208 */ /* 0x000fe40007000000 */
[----:B-1----:R-:W-:-:S03]  /*1a00*/  FSEL R74, R24, 1, !P6 ;  /* 0x3f800000184a7808 */ /* 0x002fc60007000000 */
[-C--:B------:R-:W-:Y:S02]  /*1a10*/  FFMA.FTZ R15, R79, R75.reuse, R70 ;  /* 0x0000004b4f0f7223 */ /* 0x080fe40000010046 */
[----:B------:R-:W-:Y:S02]  /*1a20*/  FMUL.FTZ R14, R74, R75 ;  /* 0x0000004b4a0e7220 */ /* 0x000fe40000410000 */
[C---:B------:R-:W-:Y:S02]  /*1a30*/  FFMA.FTZ R15, R77.reuse, R15, R72 ;  /* 0x0000000f4d0f7223 */ /* 0x040fe40000010048 */
[----:B------:R-:W-:Y:S02]  /*1a40*/  FMUL.FTZ R14, R77, R14 ;  /* 0x0000000e4d0e7220 */ /* 0x000fe40000410000 */
[C---:B------:R-:W-:Y:S02]  /*1a50*/  FFMA.FTZ R24, R73.reuse, R15, R68 ;  /* 0x0000000f49187223 */ /* 0x040fe40000010044 */
[----:B------:R-:W-:-:S03]  /*1a60*/  FMUL.FTZ R81, R73, R14 ;  /* 0x0000000e49517220 */ /* 0x000fc60000410000 */
        /* <DEDUP_REMOVED lines=20> */
[----:B------:R-:W-:Y:S01]  /*1bb0*/  MOV R25, RZ ;  /* 0x000000ff00197202 */ /* 0x000fe20000000f00 */
[----:B------:R-:W2:Y:S01]  /*1bc0*/  S2UR UR8, SR_CgaCtaId ;  /* 0x00000000000879c3 */ /* 0x000ea20000008800 */
[----:B------:R-:W-:Y:S01]  /*1bd0*/  IMAD.MOV.U32 R15, RZ, RZ, RZ ;  /* 0x000000ffff0f7224 */ /* 0x000fe200078e00ff */
[----:B------:R-:W-:Y:S02]  /*1be0*/  UMOV UR4, 0x400 ;  /* 0x0000040000047882 */ /* 0x000fe40000000000 */
[----:B--2---:R-:W-:Y:S01]  /*1bf0*/  ULEA UR4, UR8, UR4, 0x18 ;  /* 0x0000000408047291 */ /* 0x004fe2000f8ec0ff */
[----:B----4-:R-:W-:-:S04]  /*1c00*/  @!P2 PRMT R25, R23, 0x5410, RZ ;  /* 0x000054101719a816 */ /* 0x010fc800000000ff */
[----:B-----5:R-:W-:Y:S02]  /*1c10*/  @!P1 PRMT R25, R25, 0x5410, R22 ;  /* 0x0000541019199816 */ /* 0x020fe40000000016 */
[----:B------:R-:W-:Y:S01]  /*1c20*/  ISETP.GE.AND P1, PT, R39, 0x8, PT ;  /* 0x000000082700780c */ /* 0x000fe20003f26270 */
[----:B0-----:R-:W-:Y:S01]  /*1c30*/  FFMA.FTZ R23, R81, R78, R14 ;  /* 0x0000004e51177223 */ /* 0x001fe2000001000e */
[----:B------:R-:W-:Y:S01]  /*1c40*/  @!P5 PRMT R15, R21, 0x5410, RZ ;  /* 0x00005410150fd816 */ /* 0x000fe200000000ff */
[----:B------:R-:W-:Y:S01]  /*1c50*/  STS.U16 [R38+0x180], R25 ;  /* 0x0001801926007388 */ /* 0x000fe20000000400 */
[----:B------:R-:W-:-:S09]  /*1c60*/  PRMT R80, R25, 0x7632, R80 ;  /* 0x0000763219507816 */ /* 0x000fd20000000050 */
[----:B-1----:R-:W-:Y:S01]  /*1c70*/  @P1 FMUL.FTZ R81, R81, R76 ;  /* 0x0000004c51511220 */ /* 0x002fe20000410000 */
[----:B------:R-:W-:-:S04]  /*1c80*/  FSEL R76, R14, R23, !P1 ;  /* 0x000000170e4c7208 */ /* 0x000fc80004800000 */
[----:B------:R-:W0:Y:S01]  /*1c90*/  SHFL.UP PT, R24, R81, 0x10, RZ ;  /* 0x0600000051187989 */ /* 0x000e2200000e00ff */
[----:B------:R-:W-:-:S03]  /*1ca0*/  @!P3 PRMT R15, R15, 0x5410, R20 ;  /* 0x000054100f0fb816 */ /* 0x000fc60000000014 */
[----:B------:R-:W1:Y:S01]  /*1cb0*/  SHFL.UP PT, R25, R76, 0x10, RZ ;  /* 0x060000004c197989 */ /* 0x000e6200000e00ff */
[----:B------:R-:W-:Y:S01]  /*1cc0*/  HFMA2 R21, -RZ, RZ, 0, 0 ;  /* 0x00000000ff157431 */ /* 0x000fe200000001ff */
[----:B------:R-:W-:Y:S01]  /*1cd0*/  PRMT R22, R15, 0x7632, R22 ;  /* 0x000076320f167816 */ /* 0x000fe20000000016 */
[----:B------:R-:W-:Y:S01]  /*1ce0*/  IMAD.MOV.U32 R20, RZ, RZ, 0x3f800000 ;  /* 0x3f800000ff147424 */ /* 0x000fe200078e00ff */
[----:B------:R-:W-:Y:S04]  /*1cf0*/  STS.U16 [R38+0x100], R15 ;  /* 0x0001000f26007388 */ /* 0x000fe80000000400 */
[----:B------:R-:W-:Y:S04]  /*1d00*/  STS.U16 [R38+0x140], R22 ;  /* 0x0001401626007388 */ /* 0x000fe80000000400 */
[----:B------:R-:W-:Y:S01]  /*1d10*/  STS.U16 [R38+0x1c0], R80 ;  /* 0x0001c05026007388 */ /* 0x000fe20000000400 */
[----:B------:R-:W-:-:S03]  /*1d20*/  NOP ;  /* 0x0000000000007918 */ /* 0x000fc60000000000 */
[----:B------:R-:W2:Y:S01]  /*1d30*/  @P0 LDS.64 R20, [UR5] ;  /* 0x00000005ff140984 */ /* 0x000ea20008000a00 */
[----:B------:R-:W-:Y:S01]  /*1d40*/  ISETP.NE.AND P1, PT, R39, 0x1f, PT ;  /* 0x0000001f2700780c */ /* 0x000fe20003f25270 */
[C---:B0-----:R-:W-:Y:S02]  /*1d50*/  FMUL.FTZ R24, R81.reuse, R24 ;  /* 0x0000001851187220 */ /* 0x041fe40000410000 */
[----:B------:R-:W-:Y:S01]  /*1d60*/  LDS.64 R14, [R37+0x100] ;  /* 0x00010000250e7984 */ /* 0x000fe20000000a00 */
[----:B-1----:R-:W-:-:S09]  /*1d70*/  FFMA.FTZ R25, R81, R25, R76 ;  /* 0x0000001951197223 */ /* 0x002fd2000001004c */
        /* <DEDUP_REMOVED lines=14> */
[----:B0-----:R-:W-:Y:S01]  /*1e60*/  @!P2 MOV R78, R21 ;  /* 0x00000015004ea202 */ /* 0x001fe20000000f00 */
[----:B------:R-:W-:Y:S01]  /*1e70*/  BSSY.RECONVERGENT B0, `(.L_x_4851) ;  /* 0x0000015000007945 */ /* 0x000fe20003800200 */
[----:B------:R-:W-:-:S02]  /*1e80*/  HADD2.F32 R25, -RZ, R14.H0_H0 ;  /* 0x2000000eff197230 */ /* 0x000fc40000004100 */
[----:B-1----:R-:W-:Y:S01]  /*1e90*/  @!P2 IMAD.MOV.U32 R83, RZ, RZ, R20 ;  /* 0x000000ffff53a224 */ /* 0x002fe200078e0014 */
[----:B------:R-:W-:-:S03]  /*1ea0*/  LEA R18, P2, R6, R18, 0x1 ;  /* 0x0000001206127211 */ /* 0x000fc600078408ff */
[----:B------:R-:W-:-:S04]  /*1eb0*/  @P3 FFMA.FTZ R78, R85, R83, R78 ;  /* 0x00000053554e3223 */ /* 0x000fc8000001004e */
[----:B------:R-:W-:Y:S01]  /*1ec0*/  FFMA.FTZ R78, R74, R78, R79 ;  /* 0x0000004e4a4e7223 */ /* 0x000fe2000001004f */
[----:B------:R-:W-:-:S03]  /*1ed0*/  LEA R74, P3, R4, R16, 0x1 ;  /* 0x00000010044a7211 */ /* 0x000fc600078608ff */
[----:B------:R-:W-:Y:S01]  /*1ee0*/  FFMA.FTZ R70, R75, R78, R70 ;  /* 0x0000004e4b467223 */ /* 0x000fe20000010046 */
[----:B------:R-:W-:Y:S01]  /*1ef0*/  IMAD.X R19, R19, 0x1, R7, P2 ;  /* 0x0000000113137824 */ /* 0x000fe200010e0607 */
[----:B------:R-:W-:Y:S01]  /*1f00*/  IADD3.X R75, PT, PT, R17, R63, RZ, P3, !PT ;  /* 0x0000003f114b7210 */ /* 0x000fe20001ffe4ff */
        /* <DEDUP_REMOVED lines=11> */
.L_x_4852:
[----:B------:R-:W-:Y:S05]  /*1fc0*/  BSYNC.RECONVERGENT B0 ;  /* 0x0000000000007941 */ /* 0x000fea0003800200 */
.L_x_4851:
[----:B------:R-:W-:Y:S01]  /*1fd0*/  UIADD3 UR6, UPT, UPT, UR6, 0x1, URZ ;  /* 0x0000000106067890 */ /* 0x000fe2000fffe0ff */
[----:B------:R-:W-:Y:S01]  /*1fe0*/  HADD2.F32 R14, -RZ, R14.H1_H1 ;  /* 0x3000000eff0e7230 */ /* 0x000fe20000004100 */
[----:B------:R-:W-:Y:S01]  /*1ff0*/  LEA R71, P1, R8, R71, 0x2 ;  /* 0x0000004708477211 */ /* 0x000fe200078210ff */
[--C-:B0-----:R-:W-:Y:S01]  /*2000*/  HADD2.F32 R17, -RZ, R15.reuse.H0_H0 ;  /* 0x2000000fff117230 */ /* 0x101fe20000004100 */
[----:B------:R-:W-:Y:S01]  /*2010*/  UISETP.NE.AND UP0, UPT, UR6, URZ, UPT ;  /* 0x000000ff0600728c */ /* 0x000fe2000bf05270 */
[----:B------:R-:W-:Y:S02]  /*2020*/  HADD2.F32 R16, -RZ, R15.H1_H1 ;  /* 0x3000000fff107230 */ /* 0x000fe40000004100 */
[----:B------:R-:W-:Y:S01]  /*2030*/  FFMA.FTZ R68, R73, R72, R68 ;  /* 0x0000004849447223 */ /* 0x000fe20000010044 */
[----:B------:R-:W-:Y:S01]  /*2040*/  FFMA.FTZ R54, R25, R78, R54 ;  /* 0x0000004e19367223 */ /* 0x000fe20000010036 */
[----:B------:R-:W-:Y:S01]  /*2050*/  FFMA.FTZ R65, R14, R70, R65 ;  /* 0x000000460e417223 */ /* 0x000fe20000010041 */
[----:B------:R-:W-:Y:S01]  /*2060*/  FFMA.FTZ R56, R17, R72, R56 ;  /* 0x0000004811387223 */ /* 0x000fe20000010038 */
[----:B------:R-:W-:Y:S01]  /*2070*/  FFMA.FTZ R67, R16, R68, R67 ;  /* 0x0000004410437223 */ /* 0x000fe20000010043 */
[----:B------:R-:W-:Y:S01]  /*2080*/  IMAD.X R66, R66, 0x1, R9, P1 ;  /* 0x0000000142427824 */ /* 0x000fe200008e0609 */
[----:B------:R-:W-:Y:S01]  /*2090*/  IADD3 R69, PT, PT, R69, 0x1, RZ ;  /* 0x0000000145457810 */ /* 0x000fe20007ffe0ff */
[----:B------:R-:W-:Y:S01]  /*20a0*/  UIADD3 UR5, UPT, UPT, UR5, 0x8, URZ ;  /* 0x0000000805057890 */ /* 0x000fe2000fffe0ff */
[----:B------:R-:W-:Y:S11]  /*20b0*/  BRA.U UP0, `(.L_x_4853) ;  /* 0xfffffff500647547 */ /* 0x000ff6000b83ffff */
.L_x_4850:
[----:B------:R-:W-:Y:S01]  /*20c0*/  BAR.SYNC.DEFER_BLOCKING 0x0 ;  /* 0x0000000000007b1d */ /* 0x000fe20000010000 */
[----:B------:R-:W-:Y:S02]  /*20d0*/  ISETP.NE.AND P0, PT, R27, RZ, PT ;  /* 0x000000ff1b00720c */ /* 0x000fe40003f05270 */
[----:B------:R-:W-:Y:S02]  /*20e0*/  F2FP.F16.F32.PACK_AB R66, R65, R54 ;  /* 0x000000364142723e */ /* 0x000fe400000000ff */
[----:B------:R-:W-:Y:S02]  /*20f0*/  F2FP.F16.F32.PACK_AB R67, R67, R56 ;  /* 0x000000384343723e */ /* 0x000fe400000000ff */
[----:B------:R-:W-:-:S07]  /*2100*/  IADD3 R31, PT, PT, R31, 0x1, RZ ;  /* 0x000000011f1f7810 */ /* 0x000fce0007ffe0ff */
[----:B------:R-:W0:Y:S01]  /*2110*/  @!P0 LDC R12, c[0x0][0x388] ;  /* 0x0000e200ff0c8b82 */ /* 0x000e220000000800 */
[----:B------:R-:W-:Y:S01]  /*2120*/  STS.64 [R37], R66 ;  /* 0x0000004225007388 */ /* 0x000fe20000000a00 */
[----:B------:R-:W-:-:S03]  /*2130*/  NOP ;  /* 0x0000000000007918 */ /* 0x000fc60000000000 */
[----:B------:R-:W-:Y:S04]  /*2140*/  LDS.U16 R5, [R38] ;  /* 0x0000000026057984 */ /* 0x000fe80000000400 */
[----:B------:R-:W-:Y:S01]  /*2150*/  LDS.U16 R15, [R38+0x40] ;  /* 0x00004000260f7984 */ /* 0x000fe20000000400 */
[----:B0-----:R-:W-:-:S03]  /*2160*/  @!P0 IMAD.IADD R16, R12, 0x1, -R41 ;  /* 0x000000010c108824 */ /* 0x001fc600078e0a29 */
        /* <DEDUP_REMOVED lines=14> */
[----:B------:R-:W-:Y:S02]  /*2250*/  LEA.HI.X R13, R41, UR5, R14, 0x1, P4 ;  /* 0x00000005290d7c11 */ /* 0x000fe4000a0f0c0e */
[----:B------:R-:W-:-:S03]  /*2260*/  IADD3 R52, P4, PT, R52, 0x100, RZ ;  /* 0x0000010034347810 */ /* 0x000fc60007f9e0ff */
[----:B------:R1:W-:Y:S01]  /*2270*/  @!P0 STG.E.U16 desc[UR18][R12.64], R5 ;  /* 0x000000050c008986 */ /* 0x0003e2000c101512 */
[----:B------:R-:W-:-:S03]  /*2280*/  IADD3.X R48, PT, PT, RZ, R48, RZ, P4, !PT ;  /* 0x00000030ff307210 */ /* 0x000fc600027fe4ff */
[----:B------:R1:W-:Y:S01]  /*2290*/  @!P1 STG.E.U16 desc[UR18][R12.64+0x40], R15 ;  /* 0x0000400f0c009986 */ /* 0x0003e2000c101512 */
[----:B------:R-:W-:-:S03]  /*22a0*/  IADD3 R44, P1, PT, R44, 0x100, RZ ;  /* 0x000001002c2c7810 */ /* 0x000fc60007f3e0ff */
[----:B------:R1:W-:Y:S01]  /*22b0*/  @!P3 STG.E.U16 desc[UR18][R12.64+0xc0], R19 ;  /* 0x0000c0130c00b986 */ /* 0x0003e2000c101512 */
[----:B------:R-:W-:Y:S01]  /*22c0*/  IADD3 R50, P3, PT, R50, 0x100, RZ ;  /* 0x0000010032327810 */ /* 0x000fe20007f7e0ff */
[----:B------:R-:W-:Y:S01]  /*22d0*/  IMAD.X R45, RZ, RZ, R45, P1 ;  /* 0x000000ffff2d7224 */ /* 0x000fe200008e062d */
[----:B0-----:R-:W-:Y:S01]  /*22e0*/  ISETP.NE.AND P0, PT, R31, UR4, PT ;  /* 0x000000041f007c0c */ /* 0x001fe2000bf05270 */
[----:B------:R1:W-:Y:S01]  /*22f0*/  @!P2 STG.E.U16 desc[UR18][R12.64+0x80], R17 ;  /* 0x000080110c00a986 */ /* 0x0003e2000c101512 */
[----:B------:R-:W-:Y:S01]  /*2300*/  IADD3 R42, P2, PT, R42, 0x100, RZ ;  /* 0x000001002a2a7810 */ /* 0x000fe20007f5e0ff */
[----:B------:R-:W-:-:S03]  /*2310*/  IMAD.X R46, RZ, RZ, R46, P3 ;  /* 0x000000ffff2e7224 */ /* 0x000fc600018e062e */
[----:B------:R-:W-:-:S07]  /*2320*/  IADD3.X R43, PT, PT, RZ, R43, RZ, P2, !PT ;  /* 0x0000002bff2b7210 */ /* 0x000fce00017fe4ff */
[----:B-1----:R-:W-:Y:S05]  /*2330*/  @P0 BRA `(.L_x_4854) ;  /* 0xffffffe400440947 */ /* 0x002fea000383ffff */
[----:B------:R-:W-:Y:S05]  /*2340*/  EXIT ;  /* 0x000000000000794d */ /* 0x000fea0003800000 */
.L_x_4855:
        /* <DEDUP_REMOVED lines=11> */
.L_x_5148:


//--------------------- .text._Z25selective_scan_fwd_kernelI32Selective_Scan_fwd_kernel_traitsILi32ELi4ELi1ELb0ELb1ELb1ELb1EN3c104HalfEfEEv13SSMParamsBase --------------------------
	.section	.text._Z25selective_scan_fwd_kernelI32Selective_Scan_fwd_kernel_traitsILi32ELi4ELi1ELb0ELb1ELb1ELb1EN3c104HalfEfEEv13SSMParamsBase,"ax",@progbits
	.align	128
        .global         _Z25selective_scan_fwd_kernelI32Selective_Scan_fwd_kernel_traitsILi32ELi4ELi1ELb0ELb1ELb1ELb1EN3c104HalfEfEEv13SSMParamsBase
        .type           _Z25selective_scan_fwd_kernelI32Selective_Scan_fwd_kernel_traitsILi32ELi4ELi1ELb0ELb1ELb1ELb1EN3c104HalfEfEEv13SSMParamsBase,@function
        .size           _Z25selective_scan_fwd_kernelI32Selective_Scan_fwd_kernel_traitsILi32ELi4ELi1ELb0ELb1ELb1ELb1EN3c104HalfEfEEv13SSMParamsBase,(.L_x_5149 - _Z25selective_scan_fwd_kernelI32Selective_Scan_fwd_kernel_traitsILi32ELi4ELi1ELb0ELb1ELb1ELb1EN3c104HalfEfEEv13SSMParamsBase)
        .other          _Z25selective_scan_fwd_kernelI32Selective_Scan_fwd_kernel_traitsILi32ELi4ELi1ELb0ELb1ELb1ELb1EN3c104HalfEfEEv13SSMParamsBase,@"STO_CUDA_ENTRY STV_DEFAULT"
_Z25selective_scan_fwd_kernelI32Selective_Scan_fwd_kernel_traitsILi32ELi4ELi1ELb0ELb1ELb1ELb1EN3c104HalfEfEEv13SSMParamsBase:
.text._Z25selective_scan_fwd_kernelI32Selective_Scan_fwd_kernel_traitsILi32ELi4ELi1ELb0ELb1ELb1ELb1EN3c104HalfEfEEv13SSMParamsBase:
        /* <DEDUP_REMOVED lines=25> */
[----:B0-----:R-:W-:Y:S01]  /*0190*/  VIADD R6, R8, 0xffffffe ;  /* 0x0ffffffe08067836 */ /* 0x001fe20000000000 */
[----:B------:R-:W-:-:S03]  /*01a0*/  @P1 LEA.HI.X R5, R0, R5, RZ, 0x2, P3 ;  /* 0x0000000500051211 */ /* 0x000fc600018f14ff */
[----:B------:R0:W3:Y:S02]  /*01b0*/  F2I.FTZ.U32.TRUNC.NTZ R7, R6 ;  /* 0x0000000600077305 */ /* 0x0000e4000021f000 */
[----:B------:R4:W5:Y:S01]  /*01c0*/  @P1 LDG.E R25, desc[UR16][R4.64] ;  /* 0x0000001004191981 */ /* 0x000962000c1e1900 */
[----:B------:R-:W1:Y:S01]  /*01d0*/  LDC.64 R46, c[0x0][0x3e8] ;  /* 0x0000fa00ff2e7b82 */ /* 0x000e620000000a00 */
[----:B0-----:R-:W-:Y:S02]  /*01e0*/  HFMA2 R6, -RZ, RZ, 0, 0 ;  /* 0x00000000ff067431 */ /* 0x001fe400000001ff */
[----:B---3--:R-:W-:-:S04]  /*01f0*/  IMAD.MOV R10, RZ, RZ, -R7 ;  /* 0x000000ffff0a7224 */ /* 0x008fc800078e0a07 */
[----:B------:R-:W-:Y:S01]  /*0200*/  IMAD R3, R10, R9, RZ ;  /* 0x000000090a037224 */ /* 0x000fe200078e02ff */
[----:B------:R-:W-:-:S03]  /*0210*/  IABS R2, R0 ;  /* 0x0000000000027213 */ /* 0x000fc60000000000 */
[----:B------:R-:W-:-:S06]  /*0220*/  IMAD.HI.U32 R7, R7, R3, R6 ;  /* 0x0000000307077227 */ /* 0x000fcc00078e0006 */
[----:B------:R-:W-:-:S04]  /*0230*/  IMAD.HI.U32 R7, R7, R2, RZ ;  /* 0x0000000207077227 */ /* 0x000fc800078e00ff */
[----:B------:R-:W-:-:S04]  /*0240*/  IMAD.MOV R3, RZ, RZ, -R7 ;  /* 0x000000ffff037224 */ /* 0x000fc800078e0a07 */
[----:B------:R-:W-:-:S05]  /*0250*/  IMAD R2, R9, R3, R2 ;  /* 0x0000000309027224 */ /* 0x000fca00078e0202 */
[----:B------:R-:W-:Y:S01]  /*0260*/  ISETP.GT.U32.AND P1, PT, R9, R2, PT ;  /* 0x000000020900720c */ /* 0x000fe20003f24070 */
[----:B------:R-:W-:Y:S01]  /*0270*/  UIMAD.WIDE.U32 UR4, UR18, UR8, URZ ;  /* 0x00000008120472a5 */ /* 0x000fe2000f8e00ff */
[----:B----4-:R-:W-:-:S11]  /*0280*/  LOP3.LUT R4, R0, R11, RZ, 0x3c, !PT ;  /* 0x0000000b00047212 */ /* 0x010fd600078e3cff */
[----:B------:R-:W-:-:S04]  /*0290*/  @!P1 IADD3 R2, PT, PT, R2, -R9, RZ ;  /* 0x8000000902029210 */ /* 0x000fc80007ffe0ff */
[----:B------:R-:W-:Y:S01]  /*02a0*/  ISETP.GE.U32.AND P0, PT, R2, R9, PT ;  /* 0x000000090200720c */ /* 0x000fe20003f06070 */
[----:B------:R-:W-:Y:S01]  /*02b0*/  UIMAD UR8, UR18, UR9, UR5 ;  /* 0x00000009120872a4 */ /* 0x000fe2000f8e0205 */
[----:B------:R-:W-:Y:S02]  /*02c0*/  @!P1 IADD3 R7, PT, PT, R7, 0x1, RZ ;  /* 0x0000000107079810 */ /* 0x000fe40007ffe0ff */
[----:B------:R-:W-:Y:S01]  /*02d0*/  ISETP.GE.AND P2, PT, R4, RZ, PT ;  /* 0x000000ff0400720c */ /* 0x000fe20003f46270 */
[----:B------:R-:W-:Y:S01]  /*02e0*/  UIMAD.WIDE.U32 UR6, UR18, UR12, URZ ;  /* 0x0000000c120672a5 */ /* 0x000fe2000f8e00ff */
[----:B------:R-:W-:Y:S02]  /*02f0*/  ISETP.NE.AND P1, PT, R11, RZ, PT ;  /* 0x000000ff0b00720c */ /* 0x000fe40003f25270 */
[----:B------:R-:W-:Y:S01]  /*0300*/  MOV R3, UR5 ;  /* 0x0000000500037c02 */ /* 0x000fe20008000f00 */
[----:B------:R-:W-:Y:S01]  /*0310*/  IMAD.U32 R2, RZ, RZ, UR4 ;  /* 0x00000004ff027e24 */ /* 0x000fe2000f8e00ff */
[----:B------:R-:W0:Y:S03]  /*0320*/  LDC R9, c[0x0][0x384] ;  /* 0x0000e100ff097b82 */ /* 0x000e260000000800 */
[----:B------:R-:W-:Y:S01]  /*0330*/  @P0 IADD3 R7, PT, PT, R7, 0x1, RZ ;  /* 0x0000000107070810 */ /* 0x000fe20007ffe0ff */
[----:B------:R-:W-:Y:S01]  /*0340*/  IMAD.U32 R3, RZ, RZ, UR8 ;  /* 0x00000008ff037e24 */ /* 0x000fe2000f8e00ff */
[----:B------:R-:W3:Y:S03]  /*0350*/  LDCU.64 UR8, c[0x0][0x3b0] ;  /* 0x00007600ff0877ac */ /* 0x000ee60008000a00 */
[----:B------:R-:W-:Y:S01]  /*0360*/  IMAD.MOV.U32 R8, RZ, RZ, R7 ;  /* 0x000000ffff087224 */ /* 0x000fe200078e0007 */
[----:B------:R-:W-:Y:S01]  /*0370*/  UIMAD UR4, UR18, UR13, UR7 ;  /* 0x0000000d120472a4 */ /* 0x000fe2000f8e0207 */
[----:B------:R-:W4:Y:S03]  /*0380*/  LDCU.64 UR12, c[0x0][0x3d0] ;  /* 0x00007a00ff0c77ac */ /* 0x000f260008000a00 */
[----:B------:R-:W-:-:S02]  /*0390*/  @!P2 IADD3 R8, PT, PT, -R8, RZ, RZ ;  /* 0x000000ff0808a210 */ /* 0x000fc40007ffe1ff */
[----:B------:R-:W-:Y:S02]  /*03a0*/  @!P1 LOP3.LUT R8, RZ, R11, RZ, 0x33, !PT ;  /* 0x0000000bff089212 */ /* 0x000fe400078e33ff */
[----:B------:R-:W0:Y:S01]  /*03b0*/  LDC.64 R10, c[0x0][0x448] ;  /* 0x00011200ff0a7b82 */ /* 0x000e220000000a00 */
[----:B------:R-:W-:Y:S02]  /*03c0*/  ISETP.GE.AND P0, PT, R21, 0x1, PT ;  /* 0x000000011500780c */ /* 0x000fe40003f06270 */
[----:B------:R-:W-:Y:S01]  /*03d0*/  MOV R5, UR7 ;  /* 0x0000000700057c02 */ /* 0x000fe20008000f00 */
[----:B------:R-:W-:Y:S02]  /*03e0*/  IMAD.U32 R5, RZ, RZ, UR4 ;  /* 0x00000004ff057e24 */ /* 0x000fe4000f8e00ff */
[----:B------:R-:W-:Y:S01]  /*03f0*/  IMAD.WIDE.U32 R2, R0, UR10, R2 ;  /* 0x0000000a00027c25 */ /* 0x000fe2000f8e0002 */
[----:B---3--:R-:W-:-:S03]  /*0400*/  UIMAD.WIDE.U32 UR4, UR18, UR8, URZ ;  /* 0x00000008120472a5 */ /* 0x008fc6000f8e00ff */
[----:B------:R-:W-:Y:S01]  /*0410*/  IMAD.U32 R4, RZ, RZ, UR6 ;  /* 0x00000006ff047e24 */ /* 0x000fe2000f8e00ff */
[----:B------:R-:W-:Y:S01]  /*0420*/  UIMAD UR8, UR18, UR9, UR5 ;  /* 0x00000009120872a4 */ /* 0x000fe2000f8e0205 */
[----:B------:R-:W-:Y:S01]  /*0430*/  IMAD R38, R0, UR11, R3 ;  /* 0x0000000b00267c24 */ /* 0x000fe2000f8e0203 */
[----:B----4-:R-:W-:Y:S01]  /*0440*/  UIMAD.WIDE.U32 UR6, UR18, UR12, URZ ;  /* 0x0000000c120672a5 */ /* 0x010fe2000f8e00ff */
[----:B-12---:R-:W-:Y:S11]  /*0450*/  @!P0 EXIT ;  /* 0x000000000000894d */ /* 0x006ff60003800000 */
[----:B------:R-:W1:Y:S01]  /*0460*/  S2R R26, SR_TID.X ;  /* 0x00000000001a7919 */ /* 0x000e620000002100 */
[----:B------:R-:W2:Y:S01]  /*0470*/  LDC.64 R18, c[0x0][0x450] ;  /* 0x00011400ff127b82 */ /* 0x000ea20000000a00 */
[----:B------:R-:W-:Y:S01]  /*0480*/  IMAD.WIDE.U32 R4, R0, UR14, R4 ;  /* 0x0000000e00047c25 */ /* 0x000fe2000f8e0004 */
[----:B------:R-:W-:Y:S01]  /*0490*/  SHF.R.S32.HI R3, RZ, 0x1f, R8 ;  /* 0x0000001fff037819 */ /* 0x000fe20000011408 */
[----:B------:R-:W3:Y:S01]  /*04a0*/  LDCU.64 UR10, c[0x0][0x3a0] ;  /* 0x00007400ff0a77ac */ /* 0x000ee20008000a00 */
[----:B------:R-:W-:Y:S01]  /*04b0*/  LEA R32, P0, R2, R12, 0x1 ;  /* 0x0000000c02207211 */ /* 0x000fe200078008ff */
[----:B------:R-:W-:Y:S01]  /*04c0*/  IMAD R39, R0, UR15, R5 ;  /* 0x0000000f00277c24 */ /* 0x000fe2000f8e0205 */
[C---:B------:R-:W-:Y:S01]  /*04d0*/  LEA R33, P1, R4.reuse, R14, 0x1 ;  /* 0x0000000e04217211 */ /* 0x040fe200078208ff */
[----:B------:R-:W-:Y:S01]  /*04e0*/  UIMAD UR7, UR18, UR13, UR7 ;  /* 0x0000000d120772a4 */ /* 0x000fe2000f8e0207 */
[----:B------:R-:W4:Y:S01]  /*04f0*/  LDC.64 R22, c[0x0][0x440] ;  /* 0x00011000ff167b82 */ /* 0x000f220000000a00 */
[C---:B------:R-:W-:Y:S01]  /*0500*/  IMAD R5, R3.reuse, R16, RZ ;  /* 0x0000001003057224 */ /* 0x040fe200078e02ff */
[----:B------:R-:W-:Y:S01]  /*0510*/  LEA.HI.X R39, R4, R15, R39, 0x1, P1 ;  /* 0x0000000f04277211 */ /* 0x000fe200008f0c27 */
[----:B------:R-:W-:Y:S01]  /*0520*/  IMAD R4, R3, R46, RZ ;  /* 0x0000002e03047224 */ /* 0x000fe200078e02ff */
[----:B------:R-:W-:Y:S01]  /*0530*/  UMOV UR5, UR8 ;  /* 0x0000000800057c82 */ /* 0x000fe20008000000 */
[----:B------:R-:W-:Y:S01]  /*0540*/  LEA.HI.X R38, R2, R13, R38, 0x1, P0 ;  /* 0x0000000d02267211 */ /* 0x000fe200000f0c26 */
[----:B------:R-:W-:Y:S01]  /*0550*/  IMAD.WIDE.U32 R6, R8, R16, UR4 ;  /* 0x0000000408067e25 */ /* 0x000fe2000f8e0010 */
[----:B------:R-:W4:Y:S01]  /*0560*/  LDCU UR4, c[0x0][0x38c] ;  /* 0x00007180ff0477ac */ /* 0x000f220008000800 */
[----:B------:R-:W-:-:S02]  /*0570*/  MOV R31, RZ ;  /* 0x000000ff001f7202 */ /* 0x000fc40000000f00 */
[----:B------:R-:W-:Y:S01]  /*0580*/  IMAD R5, R8, R17, R5 ;  /* 0x0000001108057224 */ /* 0x000fe200078e0205 */
[----:B0-----:R-:W-:Y:S01]  /*0590*/  LEA R44, P0, R6, R10, 0x1 ;  /* 0x0000000a062c7211 */ /* 0x001fe200078008ff */
[C---:B------:R-:W-:Y:S01]  /*05a0*/  IMAD.WIDE.U32 R2, R8.reuse, R46, UR6 ;  /* 0x0000000608027e25 */ /* 0x040fe2000f8e002e */
[----:B------:R-:W0:Y:S03]  /*05b0*/  LDCU.U8 UR7, c[0x0][0x39e] ;  /* 0x000073c0ff0777ac */ /* 0x000e260008000000 */
[----:B------:R-:W-:Y:S02]  /*05c0*/  IMAD R47, R8, R47, R4 ;  /* 0x0000002f082f7224 */ /* 0x000fe400078e0204 */
[----:B------:R-:W-:Y:S02]  /*05d0*/  IMAD.IADD R45, R7, 0x1, R5 ;  /* 0x00000001072d7824 */ /* 0x000fe400078e0205 */
[----:B---3--:R-:W-:Y:S01]  /*05e0*/  IMAD.WIDE.U32 R4, R0, UR10, RZ ;  /* 0x0000000a00047c25 */ /* 0x008fe2000f8e00ff */
[----:B------:R-:W-:-:S02]  /*05f0*/  IADD3 R47, PT, PT, R3, R47, RZ ;  /* 0x0000002f032f7210 */ /* 0x000fc40007ffe0ff */
[----:B------:R-:W-:Y:S01]  /*0600*/  LEA.HI.X R45, R6, R11, R45, 0x1, P0 ;  /* 0x0000000b062d7211 */ /* 0x000fe200000f0c2d */
[----:B-1----:R-:W-:Y:S01]  /*0610*/  IMAD.SHL.U32 R28, R26, 0x4, RZ ;  /* 0x000000041a1c7824 */ /* 0x002fe200078e00ff */
[----:B--2---:R-:W-:Y:S01]  /*0620*/  LEA R46, P0, R2, R18, 0x1 ;  /* 0x00000012022e7211 */ /* 0x004fe200078008ff */
[----:B------:R-:W-:Y:S01]  /*0630*/  IMAD R6, R9, UR18, R0 ;  /* 0x0000001209067c24 */ /* 0x000fe2000f8e0200 */
[----:B----4-:R-:W-:Y:S01]  /*0640*/  LEA R27, P1, R4, R22, 0x2 ;  /* 0x00000016041b7211 */ /* 0x010fe200078210ff */
[----:B------:R-:W-:Y:S01]  /*0650*/  IMAD R29, R0, UR11, R5 ;  /* 0x0000000b001d7c24 */ /* 0x000fe2000f8e0205 */
[----:B------:R-:W-:Y:S01]  /*0660*/  LOP3.LUT R3, R28, 0xf80, RZ, 0xc0, !PT ;  /* 0x00000f801c037812 */ /* 0x000fe200078ec0ff */
[----:B------:R-:W-:Y:S01]  /*0670*/  IMAD R6, R6, R21, RZ ;  /* 0x0000001506067224 */ /* 0x000fe200078e02ff */
[----:B------:R-:W-:Y:S01]  /*0680*/  LEA.HI.X R47, R2, R19, R47, 0x1, P0 ;  /* 0x00000013022f7211 */ /* 0x000fe200000f0c2f */
[----:B------:R-:W-:Y:S01]  /*0690*/  VIADD R35, R28, 0x1 ;  /* 0x000000011c237836 */ /* 0x000fe20000000000 */
[----:B------:R-:W-:Y:S01]  /*06a0*/  LOP3.LUT R34, R3, 0x1f, R26, 0xf8, !PT ;  /* 0x0000001f03227812 */ /* 0x000fe200078ef81a */
[----:B------:R-:W-:Y:S01]  /*06b0*/  IMAD R30, R6, UR4, RZ ;  /* 0x00000004061e7c24 */ /* 0x000fe2000f8e02ff */
[----:B------:R-:W-:Y:S01]  /*06c0*/  LEA.HI.X R29, R4, R23, R29, 0x2, P1 ;  /* 0x00000017041d7211 */ /* 0x000fe200008f141d */
[C---:B------:R-:W-:Y:S01]  /*06d0*/  VIADD R37, R28.reuse, 0x3 ;  /* 0x000000031c257836 */ /* 0x040fe20000000000 */
[----:B------:R-:W-:Y:S01]  /*06e0*/  IADD3 R36, PT, PT, R28, 0x2, RZ ;  /* 0x000000021c247810 */ /* 0x000fe20007ffe0ff */
[C---:B------:R-:W-:Y:S01]  /*06f0*/  IMAD.WIDE.U32 R2, R34.reuse, 0x2, RZ ;  /* 0x0000000222027825 */ /* 0x040fe200078e00ff */
[----:B------:R-:W-:-:S02]  /*0700*/  LOP3.LUT R40, R34, 0x20, RZ, 0xfc, !PT ;  /* 0x0000002022287812 */ /* 0x000fc400078efcff */
[C---:B------:R-:W-:Y:S02]  /*0710*/  LOP3.LUT R41, R34.reuse, 0x40, RZ, 0xfc, !PT ;  /* 0x0000004022297812 */ /* 0x040fe400078efcff */
[----:B------:R-:W-:Y:S02]  /*0720*/  LOP3.LUT R42, R34, 0x60, RZ, 0xfc, !PT ;  /* 0x00000060222a7812 */ /* 0x000fe400078efcff */
[----:B0-----:R-:W-:-:S07]  /*0730*/  LOP3.LUT R43, R2, 0x80, RZ, 0xfc, !PT ;  /* 0x00000080022b7812 */ /* 0x001fce00078efcff */
.L_x_4868:
        /* <DEDUP_REMOVED lines=33> */
[----:B----4-:R0:W-:Y:S04]  /*0950*/  STS.U16 [R51+0x80], R12 ;  /* 0x0000800c33007388 */ /* 0x0101e80000000400 */
[----:B------:R-:W-:Y:S01]  /*0960*/  STS.U16 [R51+0xc0], R14 ;  /* 0x0000c00e33007388 */ /* 0x000fe20000000400 */
[----:B------:R-:W-:-:S03]  /*0970*/  NOP ;  /* 0x0000000000007918 */ /* 0x000fc60000000000 */
[----:B------:R-:W-:Y:S01]  /*0980*/  LDS.64 R4, [R52] ;  /* 0x0000000034047984 */ /* 0x000fe20000000a00 */
[----:B0-----:R-:W0:Y:S08]  /*0990*/  LDC R12, c[0x0][0x38c] ;  /* 0x0000e300ff0c7b82 */ /* 0x001e300000000800 */
        /* <DEDUP_REMOVED lines=59> */
.L_x_4857:
[----:B------:R-:W-:Y:S05]  /*0d50*/  BSYNC.RECONVERGENT B0 ;  /* 0x0000000000007941 */ /* 0x000fea0003800200 */
.L_x_4856:
        /* <DEDUP_REMOVED lines=32> */
.L_x_4859:
[----:B------:R-:W-:Y:S05]  /*0f60*/  BSYNC.RECONVERGENT B0 ;  /* 0x0000000000007941 */ /* 0x000fea0003800200 */
.L_x_4858:
        /* <DEDUP_REMOVED lines=32> */
.L_x_4861:
[----:B------:R-:W-:Y:S05]  /*1170*/  BSYNC.RECONVERGENT B0 ;  /* 0x0000000000007941 */ /* 0x000fea0003800200 */
.L_x_4860:
        /* <DEDUP_REMOVED lines=32> */
.L_x_4863:
[----:B------:R-:W-:Y:S05]  /*1380*/  BSYNC.RECONVERGENT B0 ;  /* 0x0000000000007941 */ /* 0x000fea0003800200 */
.L_x_4862:
        /* <DEDUP_REMOVED lines=13> */
[----:B------:R-:W-:Y:S01]  /*1460*/  IMAD R67, R31, R12, RZ ;  /* 0x0000000c1f437224 */ /* 0x000fe200078e02ff */
[----:B------:R-:W-:Y:S01]  /*1470*/  IADD3 R16, P2, PT, R46, R43, RZ ;  /* 0x0000002b2e107210 */ /* 0x000fe20007f5e0ff */
[----:B------:R-:W-:Y:S01]  /*1480*/  FMUL.FTZ R61, R61, R53 ;  /* 0x000000353d3d7220 */ /* 0x000fe20000410000 */
[----:B------:R-:W-:Y:S01]  /*1490*/  ISETP.NE.AND P0, PT, R31, RZ, PT ;  /* 0x000000ff1f00720c */ /* 0x000fe20003f05270 */
[----:B------:R-:W-:Y:S01]  /*14a0*/  FMUL.FTZ R63, R63, R54 ;  /* 0x000000363f3f7220 */ /* 0x000fe20000410000 */
[----:B------:R-:W-:Y:S01]  /*14b0*/  VIMNMX R12, PT, PT, R12, 0x1, !PT ;  /* 0x000000010c0c7848 */ /* 0x000fe20007fe0100 */
[----:B------:R-:W-:Y:S01]  /*14c0*/  FMUL.FTZ R64, R64, R55 ;  /* 0x0000003740407220 */ /* 0x000fe20000410000 */
[----:B------:R-:W1:Y:S01]  /*14d0*/  LDC.64 R8, c[0x0][0x3e0] ;  /* 0x0000f800ff087b82 */ /* 0x000e620000000a00 */
[----:B------:R-:W-:Y:S01]  /*14e0*/  IADD3 R22, P3, PT, R44, R43, RZ ;  /* 0x0000002b2c167210 */ /* 0x000fe20007f7e0ff */
[----:B------:R-:W-:Y:S01]  /*14f0*/  FMUL.FTZ R65, R65, R56 ;  /* 0x0000003841417220 */ /* 0x000fe20000410000 */
[----:B------:R-:W-:Y:S01]  /*1500*/  ISETP.GE.AND P1, PT, R34, R49, PT ;  /* 0x000000312200720c */ /* 0x000fe20003f26270 */
[----:B------:R-:W-:Y:S01]  /*1510*/  IMAD.MOV.U32 R68, RZ, RZ, R29 ;  /* 0x000000ffff447224 */ /* 0x000fe200078e001d */
[----:B------:R-:W-:Y:S01]  /*1520*/  MOV R69, R27 ;  /* 0x0000001b00457202 */ /* 0x000fe20000000f00 */
[C---:B------:R-:W-:Y:S01]  /*1530*/  IMAD.X R17, R3.reuse, 0x1, R47, P2 ;  /* 0x0000000103117824 */ /* 0x040fe200010e062f */
[----:B------:R-:W-:Y:S01]  /*1540*/  ISETP.EQ.AND P0, PT, R26, RZ, P0 ;  /* 0x000000ff1a00720c */ /* 0x000fe20000702270 */
[----:B------:R-:W2:Y:S01]  /*1550*/  LDC.64 R10, c[0x0][0x3c0] ;  /* 0x0000f000ff0a7b82 */ /* 0x000ea20000000a00 */
[----:B------:R-:W-:Y:S01]  /*1560*/  IADD3 R66, PT, PT, -R12, RZ, RZ ;  /* 0x000000ff0c427210 */ /* 0x000fe20007ffe1ff */
[----:B------:R-:W-:Y:S01]  /*1570*/  UIADD3 UR5, UPT, UPT, UR4, 0x220, URZ ;  /* 0x0000022004057890 */ /* 0x000fe2000fffe0ff */
[----:B------:R-:W-:-:S05]  /*1580*/  IADD3.X R23, PT, PT, R3, R45, RZ, P3, !PT ;  /* 0x0000002d03177210 */ /* 0x000fca0001ffe4ff */
[----:B------:R-:W3:Y:S01]  /*1590*/  LDC.64 R4, c[0x0][0x480] ;  /* 0x00012000ff047b82 */ /* 0x000ee20000000a00 */
[----:B0-----:R-:W-:Y:S02]  /*15a0*/  SHF.L.U64.HI R7, R6, 0x2, R7 ;  /* 0x0000000206077819 */ /* 0x001fe40000010207 */
[----:B-1----:R-:W-:Y:S02]  /*15b0*/  SHF.L.U64.HI R9, R8, 0x1, R9 ;  /* 0x0000000108097819 */ /* 0x002fe40000010209 */
[----:B--2---:R-:W-:-:S07]  /*15c0*/  SHF.L.U64.HI R11, R10, 0x1, R11 ;  /* 0x000000010a0b7819 */ /* 0x004fce000001020b */
.L_x_4867:
[-C--:B------:R-:W-:Y:S01]  /*15d0*/  ISETP.GE.AND P3, PT, R41, R49.reuse, PT ;  /* 0x000000312900720c */ /* 0x080fe20003f66270 */
[----:B------:R-:W-:Y:S01]  /*15e0*/  IMAD.MOV.U32 R14, RZ, RZ, R22 ;  /* 0x000000ffff0e7224 */ /* 0x000fe200078e0016 */
[-C--:B------:R-:W-:Y:S02]  /*15f0*/  ISETP.GE.AND P4, PT, R40, R49.reuse, PT ;  /* 0x000000312800720c */ /* 0x080fe40003f86270 */
[----:B------:R-:W-:Y:S02]  /*1600*/  ISETP.GE.AND P2, PT, R42, R49, PT ;  /* 0x000000312a00720c */ /* 0x000fe40003f46270 */
[----:B------:R-:W-:-:S05]  /*1610*/  MOV R15, R23 ;  /* 0x00000017000f7202 */ /* 0x000fca0000000f00 */
[----:B------:R-:W2:Y:S04]  /*1620*/  @!P1 LDG.E.U16 R20, desc[UR16][R14.64+-0x80] ;  /* 0xffff80100e149981 */ /* 0x000ea8000c1e1500 */
[----:B------:R-:W4:Y:S04]  /*1630*/  @!P3 LDG.E.U16 R18, desc[UR16][R14.64] ;  /* 0x000000100e12b981 */ /* 0x000f28000c1e1500 */
[----:B------:R-:W5:Y:S04]  /*1640*/  @!P4 LDG.E.U16 R19, desc[UR16][R14.64+-0x40] ;  /* 0xffffc0100e13c981 */ /* 0x000f68000c1e1500 */
[----:B------:R-:W3:Y:S01]  /*1650*/  @!P2 LDG.E.U16 R21, desc[UR16][R14.64+0x40] ;  /* 0x000040100e15a981 */ /* 0x000ee2000c1e1500 */
[----:B------:R-:W-:Y:S01]  /*1660*/  IMAD.MOV.U32 R12, RZ, RZ, R69 ;  /* 0x000000ffff0c7224 */ /* 0x000fe200078e0045 */
[----:B------:R-:W-:-:S05]  /*1670*/  MOV R13, R68 ;  /* 0x00000044000d7202 */ /* 0x000fca0000000f00 */
[----:B------:R0:W3:Y:S01]  /*1680*/  LDG.E R71, desc[UR16][R12.64] ;  /* 0x000000100c477981 */ /* 0x0000e2000c1e1900 */
[----:B------:R-:W-:Y:S02]  /*1690*/  HFMA2 R70, -RZ, RZ, 0, 0 ;  /* 0x00000000ff467431 */ /* 0x000fe400000001ff */
[----:B------:R-:W-:Y:S01]  /*16a0*/  IMAD.MOV.U32 R22, RZ, RZ, RZ ;  /* 0x000000ffff167224 */ /* 0x000fe200078e00ff */
[-C--:B------:R-:W-:Y:S02]  /*16b0*/  ISETP.GE.AND P5, PT, R34, R49.reuse, PT ;  /* 0x000000312200720c */ /* 0x080fe40003fa6270 */
[----:B------:R-:W-:Y:S02]  /*16c0*/  ISETP.GE.U32.AND P6, PT, R35, R49, PT ;  /* 0x000000312300720c */ /* 0x000fe40003fc6070 */
[----:B--2---:R-:W-:Y:S02]  /*16d0*/  @!P1 PRMT R22, R20, 0x5410, RZ ;  /* 0x0000541014169816 */ /* 0x004fe400000000ff */
[----:B----4-:R-:W-:-:S02]  /*16e0*/  @!P3 PRMT R70, R18, 0x5410, RZ ;  /* 0x000054101246b816 */ /* 0x010fc400000000ff */
[----:B-----5:R-:W-:Y:S02]  /*16f0*/  @!P4 PRMT R22, R22, 0x5410, R19 ;  /* 0x000054101616c816 */ /* 0x020fe40000000013 */
[----:B---3--:R-:W-:Y:S02]  /*1700*/  @!P2 PRMT R70, R70, 0x5410, R21 ;  /* 0x000054104646a816 */ /* 0x008fe40000000015 */
[----:B------:R-:W-:Y:S02]  /*1710*/  PRMT R23, R22, 0x7632, R23 ;  /* 0x0000763216177816 */ /* 0x000fe40000000017 */
[----:B------:R-:W-:Y:S01]  /*1720*/  PRMT R73, R70, 0x7632, R73 ;  /* 0x0000763246497816 */ /* 0x000fe20000000049 */
[----:B------:R-:W-:Y:S04]  /*1730*/  STS.U16 [R51], R22 ;  /* 0x0000001633007388 */ /* 0x000fe80000000400 */
[----:B------:R-:W-:Y:S04]  /*1740*/  STS.U16 [R51+0x40], R23 ;  /* 0x0000401733007388 */ /* 0x000fe80000000400 */
[----:B------:R1:W-:Y:S04]  /*1750*/  STS.U16 [R51+0x80], R70 ;  /* 0x0000804633007388 */ /* 0x0003e80000000400 */
[----:B------:R-:W-:Y:S01]  /*1760*/  STS.U16 [R51+0xc0], R73 ;  /* 0x0000c04933007388 */ /* 0x000fe20000000400 */
[----:B------:R-:W-:-:S03]  /*1770*/  NOP ;  /* 0x0000000000007918 */ /* 0x000fc60000000000 */
[----:B------:R-:W2:Y:S04]  /*1780*/  @!P3 LDG.E.U16 R21, desc[UR16][R16.64] ;  /* 0x000000101015b981 */ /* 0x000ea8000c1e1500 */
[----:B------:R-:W3:Y:S04]  /*1790*/  @!P2 LDG.E.U16 R20, desc[UR16][R16.64+0x40] ;  /* 0x000040101014a981 */ /* 0x000ee8000c1e1500 */
[----:B------:R-:W4:Y:S04]  /*17a0*/  @!P5 LDG.E.U16 R19, desc[UR16][R16.64+-0x80] ;  /* 0xffff80101013d981 */ /* 0x000f28000c1e1500 */
[----:B------:R-:W5:Y:S04]  /*17b0*/  @!P4 LDG.E.U16 R18, desc[UR16][R16.64+-0x40] ;  /* 0xffffc0101012c981 */ /* 0x000f68000c1e1500 */
[----:B0-----:R-:W0:Y:S01]  /*17c0*/  LDS.64 R12, [R52] ;  /* 0x00000000340c7984 */ /* 0x001e220000000a00 */
[----:B------:R-:W-:-:S04]  /*17d0*/  FMUL.FTZ R71, R71, 1.4426950216293334961 ;  /* 0x3fb8aa3b47477820 */ /* 0x000fc80000410000 */
[C---:B------:R-:W-:Y:S01]  /*17e0*/  FMUL.FTZ R72, R71.reuse, R54 ;  /* 0x0000003647487220 */ /* 0x040fe20000410000 */
[C---:B-1----:R-:W-:Y:S01]  /*17f0*/  FMUL.FTZ R70, R71.reuse, R55 ;  /* 0x0000003747467220 */ /* 0x042fe20000410000 */
[----:B------:R-:W-:-:S04]  /*1800*/  FMUL.FTZ R76, R71, R56 ;  /* 0x00000038474c7220 */ /* 0x000fc80000410000 */
[----:B------:R-:W1:Y:S01]  /*1810*/  MUFU.EX2 R72, R72 ;  /* 0x0000004800487308 */ /* 0x000e620000000800 */
[----:B------:R-:W-:-:S07]  /*1820*/  FMUL.FTZ R77, R71, R53 ;  /* 0x00000035474d7220 */ /* 0x000fce0000410000 */
[----:B------:R-:W0:Y:S08]  /*1830*/  MUFU.EX2 R70, R70 ;  /* 0x0000004600467308 */ /* 0x000e300000000800 */
[----:B------:R-:W0:Y:S01]  /*1840*/  MUFU.EX2 R76, R76 ;  /* 0x0000004c004c7308 */ /* 0x000e220000000800 */
[----:B-1----:R-:W-:Y:S01]  /*1850*/  FSEL R72, R72, 1, !P6 ;  /* 0x3f80000048487808 */ /* 0x002fe20007000000 */
[----:B0-----:R-:W-:-:S02]  /*1860*/  HADD2.F32 R22, -RZ, R12.H1_H1 ;  /* 0x3000000cff167230 */ /* 0x001fc40000004100 */
[----:B------:R-:W-:-:S03]  /*1870*/  HADD2.F32 R23, -RZ, R13.H0_H0 ;  /* 0x2000000dff177230 */ /* 0x000fc60000004100 */
[----:B------:R-:W-:Y:S01]  /*1880*/  FMUL.FTZ R22, R63, R22 ;  /* 0x000000163f167220 */ /* 0x000fe20000410000 */
[----:B------:R-:W0:Y:S01]  /*1890*/  MUFU.EX2 R77, R77 ;  /* 0x0000004d004d7308 */ /* 0x000e220000000800 */
[----:B------:R-:W-:-:S03]  /*18a0*/  FMUL.FTZ R23, R64, R23 ;  /* 0x0000001740177220 */ /* 0x000fc60000410000 */
[----:B------:R-:W-:Y:S01]  /*18b0*/  FSEL R73, R22, RZ, !P6 ;  /* 0x000000ff16497208 */ /* 0x000fe20007000000 */
[----:B------:R-:W-:Y:S01]  /*18c0*/  HADD2.F32 R22, -RZ, R13.H1_H1 ;  /* 0x3000000dff167230 */ /* 0x000fe20000004100 */
[----:B------:R-:W-:Y:S01]  /*18d0*/  ISETP.GE.U32.AND P6, PT, R36, R49, PT ;  /* 0x000000312400720c */ /* 0x000fe20003fc6070 */
[----:B------:R-:W-:-:S03]  /*18e0*/  HADD2.F32 R12, -RZ, R12.H0_H0 ;  /* 0x2000000cff0c7230 */ /* 0x000fc60000004100 */
[----:B------:R-:W-:Y:S01]  /*18f0*/  FSEL R74, R23, RZ, !P6 ;  /* 0x000000ff174a7208 */ /* 0x000fe20007000000 */
[----:B------:R-:W-:Y:S01]  /*1900*/  FMUL.FTZ R22, R65, R22 ;  /* 0x0000001641167220 */ /* 0x000fe20000410000 */
[----:B------:R-:W-:Y:S02]  /*1910*/  FSEL R75, R70, 1, !P6 ;  /* 0x3f800000464b7808 */ /* 0x000fe40007000000 */
[----:B------:R-:W-:Y:S01]  /*1920*/  ISETP.GE.U32.AND P6, PT, R37, R49, PT ;  /* 0x000000312500720c */ /* 0x000fe20003fc6070 */
[----:B------:R-:W-:-:S03]  /*1930*/  FMUL.FTZ R12, R61, R12 ;  /* 0x0000000c3d0c7220 */ /* 0x000fc60000410000 */
[----:B------:R-:W-:Y:S02]  /*1940*/  FSEL R71, R22, RZ, !P6 ;  /* 0x000000ff16477208 */ /* 0x000fe40007000000 */
[----:B------:R-:W-:Y:S02]  /*1950*/  FSEL R70, R76, 1, !P6 ;  /* 0x3f8000004c467808 */ /* 0x000fe40007000000 */
[----:B------:R-:W-:-:S04]  /*1960*/  ISETP.GE.U32.AND P6, PT, R28, R49, PT ;  /* 0x000000311c00720c */ /* 0x000fc80003fc6070 */
[----:B------:R-:W-:Y:S02]  /*1970*/  FSEL R76, R12, RZ, !P6 ;  /* 0x000000ff0c4c7208 */ /* 0x000fe40007000000 */
[----:B0-----:R-:W-:-:S03]  /*1980*/  FSEL R77, R77, 1, !P6 ;  /* 0x3f8000004d4d7808 */ /* 0x001fc60007000000 */
        /* <DEDUP_REMOVED lines=26> */
[----:B------:R-:W-:Y:S01]  /*1b30*/  CS2R R12, SRZ ;  /* 0x00000000000c7805 */ /* 0x000fe2000001ff00 */
[----:B------:R-:W1:Y:S01]  /*1b40*/  S2UR UR6, SR_CgaCtaId ;  /* 0x00000000000679c3 */ /* 0x000e620000008800 */
[----:B0-----:R-:W-:Y:S01]  /*1b50*/  FFMA.FTZ R23, R79, R23, R22 ;  /* 0x000000174f177223 */ /* 0x001fe20000010016 */
[----:B------:R-:W-:Y:S02]  /*1b60*/  UMOV UR4, 0x400 ;  /* 0x0000040000047882 */ /* 0x000fe40000000000 */
[----:B-1----:R-:W-:Y:S01]  /*1b70*/  ULEA UR4, UR6, UR4, 0x18 ;  /* 0x0000000406047291 */ /* 0x002fe2000f8ec0ff */
[----:B--2---:R-:W-:-:S04]  /*1b80*/  @!P3 PRMT R13, R21, 0x5410, RZ ;  /* 0x00005410150db816 */ /* 0x004fc800000000ff */
[----:B---3--:R-:W-:Y:S02]  /*1b90*/  @!P2 PRMT R13, R13, 0x5410, R20 ;  /* 0x000054100d0da816 */ /* 0x008fe40000000014 */
[----:B------:R-:W-:-:S04]  /*1ba0*/  ISETP.GE.AND P2, PT, R50, 0x8, PT ;  /* 0x000000083200780c */ /* 0x000fc80003f46270 */
[----:B------:R-:W-:Y:S02]  /*1bb0*/  FSEL R78, R22, R23, !P2 ;  /* 0x00000017164e7208 */ /* 0x000fe40005000000 */
[----:B----4-:R-:W-:-:S07]  /*1bc0*/  @!P5 PRMT R12, R19, 0x5410, RZ ;  /* 0x00005410130cd816 */ /* 0x010fce00000000ff */
[----:B------:R-:W-:Y:S01]  /*1bd0*/  @P2 FMUL.FTZ R79, R79, R80 ;  /* 0x000000504f4f2220 */ /* 0x000fe20000410000 */
[----:B------:R-:W-:Y:S01]  /*1be0*/  SHFL.UP PT, R23, R78, 0x10, RZ ;  /* 0x060000004e177989 */ /* 0x000fe200000e00ff */
[----:B-----5:R-:W-:-:S03]  /*1bf0*/  @!P4 PRMT R12, R12, 0x5410, R18 ;  /* 0x000054100c0cc816 */ /* 0x020fc60000000012 */
[----:B------:R-:W0:Y:S01]  /*1c00*/  SHFL.UP PT, R22, R79, 0x10, RZ ;  /* 0x060000004f167989 */ /* 0x000e2200000e00ff */
[----:B------:R-:W-:Y:S01]  /*1c10*/  PRMT R20, R12, 0x7632, R20 ;  /* 0x000076320c147816 */ /* 0x000fe20000000014 */
[----:B------:R-:W-:Y:S01]  /*1c20*/  IMAD.MOV.U32 R18, RZ, RZ, 0x3f800000 ;  /* 0x3f800000ff127424 */ /* 0x000fe200078e00ff */
[----:B------:R-:W-:Y:S02]  /*1c30*/  PRMT R21, R13, 0x7632, R21 ;  /* 0x000076320d157816 */ /* 0x000fe40000000015 */
[----:B------:R-:W-:Y:S01]  /*1c40*/  MOV R19, RZ ;  /* 0x000000ff00137202 */ /* 0x000fe20000000f00 */
[----:B------:R-:W-:Y:S04]  /*1c50*/  STS.U16 [R51+0x100], R12 ;  /* 0x0001000c33007388 */ /* 0x000fe80000000400 */
[----:B------:R-:W-:Y:S04]  /*1c60*/  STS.U16 [R51+0x180], R13 ;  /* 0x0001800d33007388 */ /* 0x000fe80000000400 */
[----:B------:R-:W-:Y:S04]  /*1c70*/  STS.U16 [R51+0x140], R20 ;  /* 0x0001401433007388 */ /* 0x000fe80000000400 */
[----:B------:R-:W-:Y:S01]  /*1c80*/  STS.U16 [R51+0x1c0], R21 ;  /* 0x0001c01533007388 */ /* 0x000fe20000000400 */
[----:B------:R-:W-:-:S03]  /*1c90*/  NOP ;  /* 0x0000000000007918 */ /* 0x000fc60000000000 */
[----:B------:R-:W1:Y:S01]  /*1ca0*/  @P0 LDS.64 R18, [UR5] ;  /* 0x00000005ff120984 */ /* 0x000e620008000a00 */
[C---:B------:R-:W-:Y:S01]  /*1cb0*/  ISETP.NE.AND P2, PT, R50.reuse, 0x1f, PT ;  /* 0x0000001f3200780c */ /* 0x040fe20003f45270 */
[C---:B0-----:R-:W-:Y:S01]  /*1cc0*/  FMUL.FTZ R22, R79.reuse, R22 ;  /* 0x000000164f167220 */ /* 0x041fe20000410000 */
[----:B------:R-:W-:Y:S01]  /*1cd0*/  FFMA.FTZ R23, R79, R23, R78 ;  /* 0x000000174f177223 */ /* 0x000fe2000001004e */
[----:B------:R-:W-:Y:S10]  /*1ce0*/  LDS.64 R12, [R52+0x100] ;  /* 0x00010000340c7984 */ /* 0x000ff40000000a00 */
        /* <DEDUP_REMOVED lines=36> */
.L_x_4866:
[----:B------:R-:W-:Y:S05]  /*1f30*/  BSYNC.RECONVERGENT B0 ;  /* 0x0000000000007941 */ /* 0x000fea0003800200 */
.L_x_4865:
[----:B------:R-:W-:Y:S02]  /*1f40*/  VIADD R66, R66, 0x1 ;  /* 0x0000000142427836 */ /* 0x000fe40000000000 */
[----:B------:R-:W-:Y:S01]  /*1f50*/  FFMA.FTZ R70, R70, R75, R71 ;  /* 0x0000004b46467223 */ /* 0x000fe20000010047 */
[----:B0-----:R-:W-:Y:S01]  /*1f60*/  HADD2.F32 R15, -RZ, R12.H1_H1 ;  /* 0x3000000cff0f7230 */ /* 0x001fe20000004100 */
[----:B------:R-:W-:Y:S01]  /*1f70*/  LEA R69, P3, R6, R69, 0x2 ;  /* 0x0000004506457211 */ /* 0x000fe200078610ff */
[--C-:B------:R-:W-:Y:S01]  /*1f80*/  HADD2.F32 R12, -RZ, R13.reuse.H0_H0 ;  /* 0x2000000dff0c7230 */ /* 0x100fe20000004100 */
[----:B------:R-:W-:Y:S01]  /*1f90*/  ISETP.NE.AND P2, PT, R66, RZ, PT ;  /* 0x000000ff4200720c */ /* 0x000fe20003f45270 */
[----:B------:R-:W-:Y:S01]  /*1fa0*/  HADD2.F32 R13, -RZ, R13.H1_H1 ;  /* 0x3000000dff0d7230 */ /* 0x000fe20000004100 */
[----:B------:R-:W-:Y:S01]  /*1fb0*/  UIADD3 UR5, UPT, UPT, UR5, 0x8, URZ ;  /* 0x0000000805057890 */ /* 0x000fe2000fffe0ff */
[----:B------:R-:W-:Y:S01]  /*1fc0*/  FFMA.FTZ R57, R72, R76, R57 ;  /* 0x0000004c48397223 */ /* 0x000fe20000010039 */
[----:B------:R-:W-:Y:S01]  /*1fd0*/  FFMA.FTZ R60, R15, R73, R60 ;  /* 0x000000490f3c7223 */ /* 0x000fe2000001003c */
[----:B------:R-:W-:Y:S01]  /*1fe0*/  FFMA.FTZ R59, R12, R75, R59 ;  /* 0x0000004b0c3b7223 */ /* 0x000fe2000001003b */
[----:B------:R-:W-:Y:S01]  /*1ff0*/  FFMA.FTZ R62, R13, R70, R62 ;  /* 0x000000460d3e7223 */ /* 0x000fe2000001003e */
[----:B------:R-:W-:Y:S01]  /*2000*/  IADD3.X R68, PT, PT, R68, R7, RZ, P3, !PT ;  /* 0x0000000744447210 */ /* 0x000fe20001ffe4ff */
[----:B------:R-:W-:-:S05]  /*2010*/  VIADD R67, R67, 0x1 ;  /* 0x0000000143437836 */ /* 0x000fca0000000000 */
[----:B------:R-:W-:Y:S05]  /*2020*/  @P2 BRA `(.L_x_4867) ;  /* 0xfffffff400682947 */ /* 0x000fea000383ffff */
.L_x_4864:
        /* <DEDUP_REMOVED lines=15> */
[----:B-----5:R-:W-:Y:S01]  /*2120*/  MOV R4, R48 ;  /* 0x0000003000047202 */ /* 0x020fe20000000f00 */
[----:B------:R-:W-:Y:S02]  /*2130*/  IMAD.MOV.U32 R5, RZ, RZ, RZ ;  /* 0x000000ffff057224 */ /* 0x000fe400078e00ff */
[----:B------:R-:W-:Y:S02]  /*2140*/  LDS.U16 R19, [R51+0x80] ;  /* 0x0000800033137984 */ /* 0x000fe40000000400 */
[----:B0-----:R-:W-:-:S02]  /*2150*/  IMAD.WIDE.U32 R12, R6, UR18, R4 ;  /* 0x00000012060c7c25 */ /* 0x001fc4000f8e0004 */
[----:B------:R-:W-:Y:S02]  /*2160*/  LDS.U16 R21, [R51+0xc0] ;  /* 0x0000c00033157984 */ /* 0x000fe40000000400 */
[----:B------:R-:W-:Y:S02]  /*2170*/  IMAD R13, R7, UR18, R13 ;  /* 0x00000012070d7c24 */ /* 0x000fe4000f8e020d */
[----:B------:R-:W-:Y:S01]  /*2180*/  @!P0 STS [UR4+0x100], R49 ;  /* 0x00010031ff008988 */ /* 0x000fe20008000804 */
[----:B------:R-:W0:Y:S01]  /*2190*/  LDC.64 R6, c[0x0][0x418] ;  /* 0x00010600ff067b82 */ /* 0x000e220000000a00 */
[----:B---3--:R-:W-:-:S07]  /*21a0*/  IMAD.WIDE.U32 R12, R0, R10, R12 ;  /* 0x0000000a000c7225 */ /* 0x008fce00078e000c */
[----:B------:R-:W-:Y:S01]  /*21b0*/  BAR.SYNC.DEFER_BLOCKING 0x0 ;  /* 0x0000000000007b1d */ /* 0x000fe20000010000 */
        /* <DEDUP_REMOVED lines=8> */
[C---:B0-----:R-:W-:Y:S01]  /*2240*/  IMAD.WIDE.U32 R10, R0.reuse, R6, R10 ;  /* 0x00000006000a7225 */ /* 0x041fe200078e000a */
[----:B------:R-:W0:Y:S03]  /*2250*/  LDS R23, [UR4+0x100] ;  /* 0x00010004ff177984 */ /* 0x000e260008000800 */
[----:B------:R-:W-:Y:S01]  /*2260*/  IMAD R7, R0, R7, R11 ;  /* 0x0000000700077224 */ /* 0x000fe200078e020b */
[----:B------:R-:W-:-:S05]  /*2270*/  IADD3 R10, P5, PT, R34, R10, RZ ;  /* 0x0000000a220a7210 */ /* 0x000fca0007fbe0ff */
[----:B------:R-:W-:Y:S01]  /*2280*/  IMAD.X R7, RZ, RZ, R7, P5 ;  /* 0x000000ffff077224 */ /* 0x000fe200028e0607 */
[----:B--2---:R-:W-:-:S04]  /*2290*/  LEA R6, P5, R10, UR10, 0x1 ;  /* 0x0000000a0a067c11 */ /* 0x004fc8000f8a08ff */
[----:B------:R-:W-:Y:S02]  /*22a0*/  LEA.HI.X R7, R10, UR11, R7, 0x1, P5 ;  /* 0x0000000b0a077c11 */ /* 0x000fe4000a8f0c07 */
[----:B------:R-:W-:Y:S02]  /*22b0*/  PRMT R10, RZ, 0x7610, R10 ;  /* 0x00007610ff0a7816 */ /* 0x000fe4000000000a */
[-C--:B0-----:R-:W-:Y:S02]  /*22c0*/  ISETP.GE.AND P2, PT, R34, R23.reuse, PT ;  /* 0x000000172200720c */ /* 0x081fe40003f46270 */
[-C--:B------:R-:W-:Y:S02]  /*22d0*/  ISETP.GE.AND P3, PT, R40, R23.reuse, PT ;  /* 0x000000172800720c */ /* 0x080fe40003f66270 */
[-C--:B------:R-:W-:Y:S02]  /*22e0*/  ISETP.GE.AND P4, PT, R41, R23.reuse, PT ;  /* 0x000000172900720c */ /* 0x080fe40003f86270 */
[----:B------:R-:W-:-:S07]  /*22f0*/  ISETP.GE.AND P1, PT, R42, R23, PT ;  /* 0x000000172a00720c */ /* 0x000fce0003f26270 */
[----:B------:R-:W-:Y:S01]  /*2300*/  @!P2 STG.E.U16 desc[UR16][R8.64], R15 ;  /* 0x0000000f0800a986 */ /* 0x000fe2000c101510 */
[----:B------:R-:W-:-:S03]  /*2310*/  ISETP.GE.AND P2, PT, R41, R49, PT ;  /* 0x000000312900720c */ /* 0x000fc60003f46270 */
[----:B------:R-:W-:Y:S01]  /*2320*/  @!P3 STG.E.U16 desc[UR16][R8.64+0x40], R17 ;  /* 0x000040110800b986 */ /* 0x000fe2000c101510 */
[----:B------:R-:W-:-:S03]  /*2330*/  ISETP.GE.AND P3, PT, R40, R49, PT ;  /* 0x000000312800720c */ /* 0x000fc60003f66270 */
[----:B------:R0:W-:Y:S01]  /*2340*/  @!P4 STG.E.U16 desc[UR16][R8.64+0x80], R19 ;  /* 0x000080130800c986 */ /* 0x0001e2000c101510 */
[----:B------:R-:W-:-:S03]  /*2350*/  ISETP.GE.AND P4, PT, R34, R49, PT ;  /* 0x000000312200720c */ /* 0x000fc60003f86270 */
[----:B------:R1:W-:Y:S01]  /*2360*/  @!P1 STG.E.U16 desc[UR16][R8.64+0xc0], R21 ;  /* 0x0000c01508009986 */ /* 0x0003e2000c101510 */
[----:B------:R-:W-:Y:S08]  /*2370*/  BAR.SYNC.DEFER_BLOCKING 0x0 ;  /* 0x0000000000007b1d */ /* 0x000ff00000010000 */
[----:B0-----:R-:W0:Y:S08]  /*2380*/  LDC.64 R18, c[0x0][0x430] ;  /* 0x00010c00ff127b82 */ /* 0x001e300000000a00 */
[----:B-1----:R-:W1:Y:S01]  /*2390*/  LDC.64 R20, c[0x0][0x438] ;  /* 0x00010e00ff147b82 */ /* 0x002e620000000a00 */
[----:B------:R-:W2:Y:S04]  /*23a0*/  @!P4 LDG.E.U16 R10, desc[UR16][R6.64] ;  /* 0x00000010060ac981 */ /* 0x000ea8000c1e1500 */
[----:B------:R-:W3:Y:S04]  /*23b0*/  @!P3 LDG.E.U16 R12, desc[UR16][R6.64+0x40] ;  /* 0x00004010060cb981 */ /* 0x000ee8000c1e1500 */
[----:B------:R-:W4:Y:S04]  /*23c0*/  @!P2 LDG.E.U16 R14, desc[UR16][R6.64+0x80] ;  /* 0x00008010060ea981 */ /* 0x000f28000c1e1500 */
[----:B------:R-:W5:Y:S01]  /*23d0*/  @!P6 LDG.E.U16 R58, desc[UR16][R6.64+0xc0] ;  /* 0x0000c010063ae981 */ /* 0x000f62000c1e1500 */
[----:B0-----:R-:W-:-:S04]  /*23e0*/  IMAD.WIDE.U32 R4, R18, UR18, R4 ;  /* 0x0000001212047c25 */ /* 0x001fc8000f8e0004 */
[----:B------:R-:W-:Y:S02]  /*23f0*/  IMAD R5, R19, UR18, R5 ;  /* 0x0000001213057c24 */ /* 0x000fe4000f8e0205 */
[----:B------:R-:W-:Y:S02]  /*2400*/  VIADD R31, R31, 0x1 ;  /* 0x000000011f1f7836 */ /* 0x000fe40000000000 */
[----:B-1----:R-:W-:Y:S01]  /*2410*/  IMAD.WIDE.U32 R4, R0, R20, R4 ;  /* 0x0000001400047225 */ /* 0x002fe200078e0004 */
        /* <DEDUP_REMOVED lines=22> */
[----:B------:R-:W2:Y:S01]  /*2580*/  MUFU.RCP R16, R9 ;  /* 0x0000000900107308 */ /* 0x000ea20000001000 */
[----:B0-----:R-:W-:Y:S01]  /*2590*/  FADD.FTZ R7, R15, 1 ;  /* 0x3f8000000f077421 */ /* 0x001fe20000010000 */
[----:B------:R-:W-:Y:S01]  /*25a0*/  BAR.SYNC.DEFER_BLOCKING 0x0 ;  /* 0x0000000000007b1d */ /* 0x000fe20000010000 */
[----:B-1----:R-:W-:Y:S01]  /*25b0*/  IMAD R6, R0, R21, R5 ;  /* 0x0000001500067224 */ /* 0x002fe200078e0205 */
[----:B------:R-:W-:-:S04]  /*25c0*/  IADD3 R5, P4, PT, R34, R4, RZ ;  /* 0x0000000422057210 */ /* 0x000fc80007f9e0ff */
[----:B------:R-:W0:Y:S01]  /*25d0*/  MUFU.RCP R13, R13 ;  /* 0x0000000d000d7308 */ /* 0x000e220000001000 */
[----:B---3--:R-:W-:Y:S01]  /*25e0*/  FMUL.FTZ R8, R8, R17 ;  /* 0x0000001108087220 */ /* 0x008fe20000410000 */
[----:B------:R-:W-:-:S03]  /*25f0*/  IADD3.X R6, PT, PT, RZ, R6, RZ, P4, !PT ;  /* 0x00000006ff067210 */ /* 0x000fc600027fe4ff */
[----:B------:R-:W-:-:S03]  /*2600*/  FMUL.FTZ R8, R8, R57 ;  /* 0x0000003908087220 */ /* 0x000fc60000410000 */
[----:B------:R-:W1:Y:S01]  /*2610*/  MUFU.RCP R7, R7 ;  /* 0x0000000700077308 */ /* 0x000e620000001000 */
[----:B--2---:R-:W-:-:S04]  /*2620*/  FMUL.FTZ R11, R11, R16 ;  /* 0x000000100b0b7220 */ /* 0x004fc80000410000 */
[----:B------:R-:W-:Y:S01]  /*2630*/  FMUL.FTZ R11, R11, R60 ;  /* 0x0000003c0b0b7220 */ /* 0x000fe20000410000 */
[----:B0-----:R-:W-:-:S04]  /*2640*/  FMUL.FTZ R10, R10, R13 ;  /* 0x0000000d0a0a7220 */ /* 0x001fc80000410000 */
[----:B------:R-:W-:Y:S01]  /*2650*/  F2FP.F16.F32.PACK_AB R16, R11, R8 ;  /* 0x000000080b10723e */ /* 0x000fe200000000ff */
[----:B------:R-:W-:Y:S01]  /*2660*/  FMUL.FTZ R10, R10, R59 ;  /* 0x0000003b0a0a7220 */ /* 0x000fe20000410000 */
[----:B-1----:R-:W-:-:S04]  /*2670*/  FMUL.FTZ R15, R14, R7 ;  /* 0x000000070e0f7220 */ /* 0x002fc80000410000 */
        /* <DEDUP_REMOVED lines=15> */
[----:B------:R-:W-:-:S04]  /*2770*/  IADD3 R32, P4, PT, R32, 0x100, RZ ;  /* 0x0000010020207810 */ /* 0x000fc80007f9e0ff */
[----:B------:R-:W-:Y:S02]  /*2780*/  IADD3.X R38, PT, PT, RZ, R38, RZ, P4, !PT ;  /* 0x00000026ff267210 */ /* 0x000fe400027fe4ff */
        /* <DEDUP_REMOVED lines=17> */
.L_x_4869:
        /* <DEDUP_REMOVED lines=14> */
.L_x_5149:


//--------------------- .text._Z25selective_scan_fwd_kernelI32Selective_Scan_fwd_kernel_traitsILi32ELi4ELi1ELb1ELb0ELb0ELb0EN3c104HalfEfEEv13SSMParamsBase --------------------------
	.section	.text._Z25selective_scan_fwd_kernelI32Selective_Scan_fwd_kernel_traitsILi32ELi4ELi1ELb1ELb0ELb0ELb0EN3c104HalfEfEEv13SSMParamsBase,"ax",@progbits
	.align	128
        .global         _Z25selective_scan_fwd_kernelI32Selective_Scan_fwd_kernel_traitsILi32ELi4ELi1ELb1ELb0ELb0ELb0EN3c104HalfEfEEv13SSMParamsBase
        .type           _Z25selective_scan_fwd_kernelI32Selective_Scan_fwd_kernel_traitsILi32ELi4ELi1ELb1ELb0ELb0ELb0EN3c104HalfEfEEv13SSMParamsBase,@function
        .size           _Z25selective_scan_fwd_kernelI32Selective_Scan_fwd_kernel_traitsILi32ELi4ELi1ELb1ELb0ELb0ELb0EN3c104HalfEfEEv13SSMParamsBase,(.L_x_5150 - _Z25selective_scan_fwd_kernelI32Selective_Scan_fwd_kernel_traitsILi32ELi4ELi1ELb1ELb0ELb0ELb0EN3c104HalfEfEEv13SSMParamsBase)
        .other          _Z25selective_scan_fwd_kernelI32Selective_Scan_fwd_kernel_traitsILi32ELi4ELi1ELb1ELb0ELb0ELb0EN3c104HalfEfEEv13SSMParamsBase,@"STO_CUDA_ENTRY STV_DEFAULT"
_Z25selective_scan_fwd_kernelI32Selective_Scan_fwd_kernel_traitsILi32ELi4ELi1ELb1ELb0ELb0ELb0EN3c104HalfEfEEv13SSMParamsBase:
.text._Z25selective_scan_fwd_kernelI32Selective_Scan_fwd_kernel_traitsILi32ELi4ELi1ELb1ELb0ELb0ELb0EN3c104HalfEfEEv13SSMParamsBase:
        /* <DEDUP_REMOVED lines=31> */
[----:B--2---:R-:W-:Y:S02]  /*01f0*/  MOV R3, UR9 ;  /* 0x0000000900037c02 */ /* 0x004fe40008000f00 */
[----:B------:R-:W-:Y:S02]  /*0200*/  MOV R7, UR8 ;  /* 0x0000000800077c02 */ /* 0x000fe40008000f00 */
[----:B0-----:R-:W-:Y:S02]  /*0210*/  MOV R4, UR4 ;  /* 0x0000000400047c02 */ /* 0x001fe40008000f00 */
[----:B------:R-:W-:Y:S01]  /*0220*/  MOV R5, UR5 ;  /* 0x0000000500057c02 */ /* 0x000fe20008000f00 */
[----:B------:R-:W-:Y:S06]  /*0230*/  @!P0 EXIT ;  /* 0x000000000000894d */ /* 0x000fec0003800000 */
[----:B------:R-:W0:Y:S01]  /*0240*/  LDCU.64 UR4, c[0x0][0x3b8] ;  /* 0x00007700ff0477ac */ /* 0x000e220008000a00 */
[----:B------:R-:W2:Y:S01]  /*0250*/  LDC.64 R36, c[0x0][0x428] ;  /* 0x00010a00ff247b82 */ /* 0x000ea20000000a00 */
[----:B------:R-:W-:Y:S01]  /*0260*/  MOV R2, R4 ;  /* 0x0000000400027202 */ /* 0x000fe20000000f00 */
[----:B------:R-:W3:Y:S01]  /*0270*/  S2R R28, SR_TID.X ;  /* 0x00000000001c7919 */ /* 0x000ee20000002100 */
[----:B------:R-:W-:Y:S01]  /*0280*/  MOV R6, R8 ;  /* 0x0000000800067202 */ /* 0x000fe20000000f00 */
[----:B------:R-:W2:Y:S01]  /*0290*/  LDCU.64 UR6, c[0x0][0x3d8] ;  /* 0x00007b00ff0677ac */ /* 0x000ea20008000a00 */
[----:B----4-:R-:W-:Y:S02]  /*02a0*/  IMAD R20, R21, UR18, R0 ;  /* 0x0000001215147c24 */ /* 0x010fe4000f8e0200 */
[C---:B------:R-:W-:Y:S01]  /*02b0*/  IMAD.WIDE.U32 R2, R0.reuse, UR10, R2 ;  /* 0x0000000a00027c25 */ /* 0x040fe2000f8e0002 */
[----:B------:R-:W4:Y:S01]  /*02c0*/  LDC.64 R16, c[0x0][0x448] ;  /* 0x00011200ff107b82 */ /* 0x000f220000000a00 */
[----:B------:R-:W2:Y:S02]  /*02d0*/  LDCU.U8 UR9, c[0x0][0x39e] ;  /* 0x000073c0ff0977ac */ /* 0x000ea40008000000 */
[----:B------:R-:W-:Y:S01]  /*02e0*/  IMAD.WIDE.U32 R6, R0, UR14, R6 ;  /* 0x0000000e00067c25 */ /* 0x000fe2000f8e0006 */
[----:B-1----:R-:W-:-:S03]  /*02f0*/  LEA R32, P0, R2, R10, 0x1 ;  /* 0x0000000a02207211 */ /* 0x002fc600078008ff */
[C---:B------:R-:W-:Y:S01]  /*0300*/  IMAD R33, R0.reuse, UR11, R3 ;  /* 0x0000000b00217c24 */ /* 0x040fe2000f8e0203 */
[----:B------:R-:W1:Y:S01]  /*0310*/  LDC.64 R4, c[0x0][0x3a0] ;  /* 0x0000e800ff047b82 */ /* 0x000e620000000a00 */
[----:B------:R-:W-:Y:S01]  /*0320*/  IMAD R35, R0, UR15, R7 ;  /* 0x0000000f00237c24 */ /* 0x000fe2000f8e0207 */
[----:B------:R-:W-:Y:S01]  /*0330*/  LEA R34, P1, R6, R18, 0x1 ;  /* 0x0000001206227211 */ /* 0x000fe200078208ff */
[----:B0-----:R-:W-:Y:S01]  /*0340*/  IMAD.WIDE.U32 R26, R0, UR4, RZ ;  /* 0x00000004001a7c25 */ /* 0x001fe2000f8e00ff */
[----:B------:R-:W-:Y:S01]  /*0350*/  LEA.HI.X R33, R2, R11, R33, 0x1, P0 ;  /* 0x0000000b02217211 */ /* 0x000fe200000f0c21 */
[----:B------:R-:W0:Y:S01]  /*0360*/  LDCU UR4, c[0x0][0x38c] ;  /* 0x00007180ff0477ac */ /* 0x000e220008000800 */
[----:B------:R-:W-:Y:S01]  /*0370*/  LEA.HI.X R35, R6, R19, R35, 0x1, P1 ;  /* 0x0000001306237211 */ /* 0x000fe200008f0c23 */
[C---:B------:R-:W-:Y:S01]  /*0380*/  IMAD R24, R0.reuse, UR5, R27 ;  /* 0x0000000500187c24 */ /* 0x040fe2000f8e021b */
[----:B------:R-:W3:Y:S01]  /*0390*/  LDC.64 R22, c[0x0][0x450] ;  /* 0x00011400ff167b82 */ /* 0x000ee20000000a00 */
[----:B--2---:R-:W-:-:S04]  /*03a0*/  IMAD.WIDE.U32 R18, R0, R36, RZ ;  /* 0x0000002400127225 */ /* 0x004fc800078e00ff */
[----:B------:R-:W-:-:S03]  /*03b0*/  IMAD R19, R0, R37, R19 ;  /* 0x0000002500137224 */ /* 0x000fc600078e0213 */
[----:B------:R-:W2:Y:S01]  /*03c0*/  LDC.64 R14, c[0x0][0x440] ;  /* 0x00011000ff0e7b82 */ /* 0x000ea20000000a00 */
[----:B----4-:R-:W-:Y:S01]  /*03d0*/  LEA R27, P0, R26, R16, 0x2 ;  /* 0x000000101a1b7211 */ /* 0x010fe200078010ff */
[----:B------:R-:W-:Y:S02]  /*03e0*/  IMAD R16, R20, R25, RZ ;  /* 0x0000001914107224 */ /* 0x000fe400078e02ff */
[----:B------:R-:W-:Y:S01]  /*03f0*/  IMAD.WIDE.U32 R20, R0, UR6, RZ ;  /* 0x0000000600147c25 */ /* 0x000fe2000f8e00ff */
[----:B------:R-:W-:Y:S01]  /*0400*/  LEA.HI.X R26, R26, R17, R24, 0x2, P0 ;  /* 0x000000111a1a7211 */ /* 0x000fe200000f1418 */
[----:B0-----:R-:W-:Y:S02]  /*0410*/  UISETP.LT.AND UP0, UPT, UR4, 0x1, UPT ;  /* 0x000000010400788c */ /* 0x001fe4000bf01270 */
[----:B------:R-:W0:Y:S01]  /*0420*/  LDC.64 R12, c[0x0][0x420] ;  /* 0x00010800ff0c7b82 */ /* 0x000e220000000a00 */
[----:B-1----:R-:W-:-:S04]  /*0430*/  IMAD.WIDE.U32 R36, R0, R4, RZ ;  /* 0x0000000400247225 */ /* 0x002fc800078e00ff */
[C---:B------:R-:W-:Y:S02]  /*0440*/  IMAD R17, R0.reuse, R5, R37 ;  /* 0x0000000500117224 */ /* 0x040fe400078e0225 */
[----:B------:R-:W-:Y:S01]  /*0450*/  IMAD R0, R0, UR7, R21 ;  /* 0x0000000700007c24 */ /* 0x000fe2000f8e0215 */
[----:B------:R-:W1:Y:S01]  /*0460*/  LDC.64 R2, c[0x0][0x478] ;  /* 0x00011e00ff027b82 */ /* 0x000e620000000a00 */
[C---:B---3--:R-:W-:Y:S02]  /*0470*/  LEA R25, P0, R20.reuse, R22, 0x2 ;  /* 0x0000001614197211 */ /* 0x048fe400078010ff */
[----:B------:R-:W-:Y:S02]  /*0480*/  MOV R21, RZ ;  /* 0x000000ff00157202 */ /* 0x000fe40000000f00 */
[----:B------:R-:W-:Y:S01]  /*0490*/  LEA.HI.X R23, R20, R23, R0, 0x2, P0 ;  /* 0x0000001714177211 */ /* 0x000fe200000f1400 */
[----:B------:R-:W-:Y:S01]  /*04a0*/  IMAD R0, R16, UR4, RZ ;  /* 0x0000000410007c24 */ /* 0x000fe2000f8e02ff */
[----:B------:R-:W-:Y:S01]  /*04b0*/  USEL UR4, UR4, 0x1, !UP0 ;  /* 0x0000000104047887 */ /* 0x000fe2000c000000 */
[----:B------:R-:W3:Y:S01]  /*04c0*/  LDC.64 R10, c[0x0][0x3c0] ;  /* 0x0000f000ff0a7b82 */ /* 0x000ee20000000a00 */
[----:B--2---:R-:W-:-:S02]  /*04d0*/  LEA R24, P1, R36, R14, 0x2 ;  /* 0x0000000e24187211 */ /* 0x004fc400078210ff */
[----:B------:R-:W-:Y:S02]  /*04e0*/  UIADD3 UR6, UPT, UPT, -UR4, URZ, URZ ;  /* 0x000000ff04067290 */ /* 0x000fe4000fffe1ff */
        /* <DEDUP_REMOVED lines=9> */
.L_x_4884:
        /* <DEDUP_REMOVED lines=10> */
[----:B------:R-:W-:Y:S01]  /*0620*/  PRMT R13, R13, 0x5410, R12 ;  /* 0x000054100d0d7816 */ /* 0x000fe2000000000c */
[----:B------:R-:W-:Y:S06]  /*0630*/  BRA.U UP0, `(.L_x_4870) ;  /* 0x0000000100447547 */ /* 0x000fec000b800000 */
        /* <DEDUP_REMOVED lines=10> */
[----:B------:R-:W-:Y:S02]  /*06e0*/  HADD2.F32 R14, -RZ, R14.H0_H0 ;  /* 0x2000000eff0e7230 */ /* 0x000fe40000004100 */
[----:B------:R-:W-:Y:S01]  /*06f0*/  FMUL.FTZ R41, R12, R37 ;  /* 0x000000250c297220 */ /* 0x000fe20000410000 */
[----:B------:R-:W-:Y:S02]  /*0700*/  HADD2.F32 R13, -RZ, R13.H1_H1 ;  /* 0x3000000dff0d7230 */ /* 0x000fe40000004100 */
[----:B------:R-:W-:Y:S01]  /*0710*/  FMUL.FTZ R40, R15, R36 ;  /* 0x000000240f287220 */ /* 0x000fe20000410000 */
[----:B------:R-:W-:-:S02]  /*0720*/  FMUL.FTZ R39, R14, R31 ;  /* 0x0000001f0e277220 */ /* 0x000fc40000410000 */
[----:B------:R-:W-:Y:S01]  /*0730*/  FMUL.FTZ R42, R13, R38 ;  /* 0x000000260d2a7220 */ /* 0x000fe20000410000 */
[----:B------:R-:W-:Y:S06]  /*0740*/  BRA `(.L_x_4871) ;  /* 0x0000000800607947 */ /* 0x000fec0003800000 */
.L_x_4870:
        /* <DEDUP_REMOVED lines=11> */
[----:B------:R-:W-:Y:S01]  /*0800*/  HADD2.F32 R12, -RZ, R15.H0_H0 ;  /* 0x2000000fff0c7230 */ /* 0x000fe20000004100 */
[----:B------:R-:W-:Y:S01]  /*0810*/  FSETP.GTU.FTZ.AND P2, PT, R36, 20, PT ;  /* 0x41a000002400780b */ /* 0x000fe20003f5c000 */
[--C-:B------:R-:W-:Y:S01]  /*0820*/  HADD2.F32 R15, -RZ, R13.reuse.H0_H0 ;  /* 0x2000000dff0f7230 */ /* 0x100fe20000004100 */
[----:B------:R-:W-:Y:S01]  /*0830*/  FSETP.GTU.FTZ.AND P0, PT, R37, 20, PT ;  /* 0x41a000002500780b */ /* 0x000fe20003f1c000 */
[----:B------:R-:W-:Y:S01]  /*0840*/  HADD2.F32 R13, -RZ, R13.H1_H1 ;  /* 0x3000000dff0d7230 */ /* 0x000fe20000004100 */
[----:B------:R-:W-:-:S06]  /*0850*/  FSETP.GTU.FTZ.AND P1, PT, R38, 20, PT ;  /* 0x41a000002600780b */ /* 0x000fcc0003f3c000 */
        /* <DEDUP_REMOVED lines=31> */
.L_x_4873:
[----:B------:R-:W-:Y:S05]  /*0a50*/  BSYNC.RECONVERGENT B0 ;  /* 0x0000000000007941 */ /* 0x000fea0003800200 */
.L_x_4872:
        /* <DEDUP_REMOVED lines=32> */
.L_x_4875:
[----:B------:R-:W-:Y:S05]  /*0c60*/  BSYNC.RECONVERGENT B0 ;  /* 0x0000000000007941 */ /* 0x000fea0003800200 */
.L_x_4874:
        /* <DEDUP_REMOVED lines=32> */
.L_x_4877:
[----:B------:R-:W-:Y:S05]  /*0e70*/  BSYNC.RECONVERGENT B0 ;  /* 0x0000000000007941 */ /* 0x000fea0003800200 */
.L_x_4876:
        /* <DEDUP_REMOVED lines=32> */
.L_x_4879:
[----:B------:R-:W-:Y:S05]  /*1080*/  BSYNC.RECONVERGENT B0 ;  /* 0x0000000000007941 */ /* 0x000fea0003800200 */
.L_x_4878:
[----:B------:R-:W-:Y:S01]  /*1090*/  FMUL.FTZ R42, R13, R38 ;  /* 0x000000260d2a7220 */ /* 0x000fe20000410000 */
[----:B------:R-:W-:Y:S01]  /*10a0*/  FMUL.FTZ R39, R14, R31 ;  /* 0x0000001f0e277220 */ /* 0x000fe20000410000 */
[----:B------:R-:W-:Y:S01]  /*10b0*/  FMUL.FTZ R40, R15, R36 ;  /* 0x000000240f287220 */ /* 0x000fe20000410000 */
[----:B------:R-:W-:-:S07]  /*10c0*/  FMUL.FTZ R41, R12, R37 ;  /* 0x000000250c297220 */ /* 0x000fce0000410000 */
.L_x_4871:
        /* <DEDUP_REMOVED lines=24> */
.L_x_4883:
[----:B------:R-:W-:Y:S02]  /*1250*/  MOV R14, R49 ;  /* 0x00000031000e7202 */ /* 0x000fe40000000f00 */
[----:B------:R-:W-:-:S05]  /*1260*/  MOV R15, R48 ;  /* 0x00000030000f7202 */ /* 0x000fca0000000f00 */
[----:B0-----:R0:W3:Y:S01]  /*1270*/  LDG.E R18, desc[UR16][R14.64] ;  /* 0x000000100e127981 */ /* 0x0010e2000c1e1900 */
[----:B------:R-:W-:Y:S02]  /*1280*/  MOV R16, R51 ;  /* 0x0000003300107202 */ /* 0x000fe40000000f00 */
[----:B------:R-:W-:-:S05]  /*1290*/  MOV R17, R50 ;  /* 0x0000003200117202 */ /* 0x000fca0000000f00 */
[----:B------:R4:W5:Y:S01]  /*12a0*/  LDG.E R57, desc[UR16][R16.64] ;  /* 0x0000001010397981 */ /* 0x000962000c1e1900 */
[----:B0-----:R-:W-:Y:S02]  /*12b0*/  MOV R14, R53 ;  /* 0x00000035000e7202 */ /* 0x001fe40000000f00 */
[----:B------:R-:W-:-:S05]  /*12c0*/  MOV R15, R52 ;  /* 0x00000034000f7202 */ /* 0x000fca0000000f00 */
[----:B------:R0:W5:Y:S01]  /*12d0*/  LDG.E R54, desc[UR16][R14.64] ;  /* 0x000000100e367981 */ /* 0x000162000c1e1900 */
[C---:B-1----:R-:W-:Y:S01]  /*12e0*/  ISETP.GE.AND P1, PT, R58.reuse, 0x1, PT ;  /* 0x000000013a00780c */ /* 0x042fe20003f26270 */
[----:B------:R-:W1:Y:S01]  /*12f0*/  S2UR UR8, SR_CgaCtaId ;  /* 0x00000000000879c3 */ /* 0x000e620000008800 */
[----:B------:R-:W-:Y:S01]  /*1300*/  UMOV UR7, 0x400 ;  /* 0x0000040000077882 */ /* 0x000fe20000000000 */
[----:B------:R-:W-:Y:S01]  /*1310*/  ISETP.NE.AND P2, PT, R58, RZ, PT ;  /* 0x000000ff3a00720c */ /* 0x000fe20003f45270 */
[----:B-1----:R-:W-:Y:S01]  /*1320*/  ULEA UR7, UR8, UR7, 0x18 ;  /* 0x0000000708077291 */ /* 0x002fe2000f8ec0ff */
[----:B------:R-:W-:Y:S01]  /*1330*/  ISETP.NE.AND P3, PT, R28, RZ, PT ;  /* 0x000000ff1c00720c */ /* 0x000fe20003f65270 */
[----:B---3--:R-:W-:-:S04]  /*1340*/  FMUL.FTZ R18, R18, 1.4426950216293334961 ;  /* 0x3fb8aa3b12127820 */ /* 0x008fc80000410000 */
[C---:B------:R-:W-:Y:S01]  /*1350*/  FMUL.FTZ R59, R18.reuse, R36 ;  /* 0x00000024123b7220 */ /* 0x040fe20000410000 */
[C---:B------:R-:W-:Y:S01]  /*1360*/  FMUL.FTZ R56, R18.reuse, R37 ;  /* 0x0000002512387220 */ /* 0x040fe20000410000 */
[----:B------:R-:W-:-:S04]  /*1370*/  FMUL.FTZ R55, R18, R38 ;  /* 0x0000002612377220 */ /* 0x000fc80000410000 */
[----:B------:R-:W1:Y:S08]  /*1380*/  MUFU.EX2 R59, R59 ;  /* 0x0000003b003b7308 */ /* 0x000e700000000800 */
[----:B------:R-:W3:Y:S01]  /*1390*/  MUFU.EX2 R56, R56 ;  /* 0x0000003800387308 */ /* 0x000ee20000000800 */
[----:B------:R-:W-:-:S07]  /*13a0*/  FMUL.FTZ R60, R18, R31 ;  /* 0x0000001f123c7220 */ /* 0x000fce0000410000 */
[----:B------:R-:W2:Y:S01]  /*13b0*/  MUFU.EX2 R55, R55 ;  /* 0x0000003700377308 */ /* 0x000ea20000000800 */
[----:B-1----:R-:W-:-:S07]  /*13c0*/  FFMA.FTZ R18, R59, R39, R40 ;  /* 0x000000273b127223 */ /* 0x002fce0000010028 */
[----:B------:R-:W0:Y:S01]  /*13d0*/  MUFU.EX2 R60, R60 ;  /* 0x0000003c003c7308 */ /* 0x000e220000000800 */
[----:B---3--:R-:W-:-:S04]  /*13e0*/  FFMA.FTZ R18, R56, R18, R41 ;  /* 0x0000001238127223 */ /* 0x008fc80000010029 */
[----:B--2---:R-:W-:-:S05]  /*13f0*/  FFMA.FTZ R18, R55, R18, R42 ;  /* 0x0000001237127223 */ /* 0x004fca000001002a */
[----:B----4-:R-:W1:Y:S01]  /*1400*/  SHFL.UP PT, R16, R18, 0x1, RZ ;  /* 0x0420000012107989 */ /* 0x010e6200000e00ff */
[----:B0-----:R-:W-:-:S04]  /*1410*/  FMUL.FTZ R15, R60, R59 ;  /* 0x0000003b3c0f7220 */ /* 0x001fc80000410000 */
[----:B------:R-:W-:-:S04]  /*1420*/  FMUL.FTZ R14, R56, R15 ;  /* 0x0000000f380e7220 */ /* 0x000fc80000410000 */
[----:B------:R-:W-:-:S05]  /*1430*/  FMUL.FTZ R61, R55, R14 ;  /* 0x0000000e373d7220 */ /* 0x000fca0000410000 */
[----:B------:R-:W0:Y:S01]  /*1440*/  SHFL.UP PT, R14, R61, 0x1, RZ ;  /* 0x042000003d0e7989 */ /* 0x000e2200000e00ff */
[----:B-1----:R-:W-:-:S05]  /*1450*/  FFMA.FTZ R15, R61, R16, R18 ;  /* 0x000000103d0f7223 */ /* 0x002fca0000010012 */
[----:B------:R-:W-:-:S05]  /*1460*/  FSEL R16, R18, R15, !P1 ;  /* 0x0000000f12107208 */ /* 0x000fca0004800000 */
[----:B------:R-:W1:Y:S01]  /*1470*/  SHFL.UP PT, R15, R16, 0x2, RZ ;  /* 0x04400000100f7989 */ /* 0x000e6200000e00ff */
[----:B0-----:R-:W-:-:S05]  /*1480*/  @P1 FMUL.FTZ R61, R61, R14 ;  /* 0x0000000e3d3d1220 */ /* 0x001fca0000410000 */
[----:B------:R-:W0:Y:S01]  /*1490*/  SHFL.UP PT, R14, R61, 0x2, RZ ;  /* 0x044000003d0e7989 */ /* 0x000e2200000e00ff */
[----:B------:R-:W-:Y:S01]  /*14a0*/  ISETP.GE.AND P1, PT, R58, 0x2, PT ;  /* 0x000000023a00780c */ /* 0x000fe20003f26270 */
[----:B-1----:R-:W-:-:S05]  /*14b0*/  FFMA.FTZ R15, R61, R15, R16 ;  /* 0x0000000f3d0f7223 */ /* 0x002fca0000010010 */
[----:B------:R-:W-:-:S05]  /*14c0*/  FSEL R18, R16, R15, !P1 ;  /* 0x0000000f10127208 */ /* 0x000fca0004800000 */
[----:B------:R-:W1:Y:S02]  /*14d0*/  SHFL.UP PT, R15, R18, 0x4, RZ ;  /* 0x04800000120f7989 */ /* 0x000e6400000e00ff */
[----:B0-----:R-:W-:-:S05]  /*14e0*/  @P1 FMUL.FTZ R61, R61, R14 ;  /* 0x0000000e3d3d1220 */ /* 0x001fca0000410000 */
[----:B------:R-:W0:Y:S01]  /*14f0*/  SHFL.UP PT, R14, R61, 0x4, RZ ;  /* 0x048000003d0e7989 */ /* 0x000e2200000e00ff */
[----:B------:R-:W-:Y:S01]  /*1500*/  ISETP.GE.AND P1, PT, R58, 0x4, PT ;  /* 0x000000043a00780c */ /* 0x000fe20003f26270 */
[----:B-1----:R-:W-:-:S05]  /*1510*/  FFMA.FTZ R15, R61, R15, R18 ;  /* 0x0000000f3d0f7223 */ /* 0x002fca0000010012 */
[----:B------:R-:W-:-:S07]  /*1520*/  FSEL R16, R18, R15, !P1 ;  /* 0x0000000f12107208 */ /* 0x000fce0004800000 */
[----:B0-----:R-:W-:Y:S01]  /*1530*/  @P1 FMUL.FTZ R61, R61, R14 ;  /* 0x0000000e3d3d1220 */ /* 0x001fe20000410000 */
        /* <DEDUP_REMOVED lines=15> */
[----:B------:R-:W-:Y:S06]  /*1630*/  BAR.SYNC.DEFER_BLOCKING 0x0 ;  /* 0x0000000000007b1d */ /* 0x000fec0000010000 */
        /* <DEDUP_REMOVED lines=12> */
[----:B-1----:R-:W-:-:S05]  /*1700*/  @!P2 MOV R63, R15 ;  /* 0x0000000f003fa202 */ /* 0x002fca0000000f00 */
[----:B------:R-:W-:-:S04]  /*1710*/  @P3 FFMA.FTZ R63, R66, R64, R63 ;  /* 0x00000040423f3223 */ /* 0x000fc8000001003f */
[----:B------:R-:W-:-:S04]  /*1720*/  FFMA.FTZ R60, R60, R63, R39 ;  /* 0x0000003f3c3c7223 */ /* 0x000fc80000010027 */
[----:B------:R-:W-:Y:S01]  /*1730*/  FFMA.FTZ R59, R59, R60, R40 ;  /* 0x0000003c3b3b7223 */ /* 0x000fe20000010028 */
[----:B-----5:R-:W-:Y:S01]  /*1740*/  FMUL.FTZ R57, R54, R57 ;  /* 0x0000003936397220 */ /* 0x020fe20000410000 */
        /* <DEDUP_REMOVED lines=11> */
.L_x_4882:
[----:B------:R-:W-:Y:S05]  /*1800*/  BSYNC.RECONVERGENT B0 ;  /* 0x0000000000007941 */ /* 0x000fea0003800200 */
.L_x_4881:
[----:B------:R-:W-:Y:S01]  /*1810*/  UIADD3 UR5, UPT, UPT, UR5, 0x1, URZ ;  /* 0x0000000105057890 */ /* 0x000fe2000fffe0ff */
[----:B------:R-:W-:Y:S01]  /*1820*/  FFMA.FTZ R55, R55, R56, R42 ;  /* 0x0000003837377223 */ /* 0x000fe2000001002a */
[----:B------:R-:W-:Y:S01]  /*1830*/  LEA R53, P1, R10, R53, 0x2 ;  /* 0x000000350a357211 */ /* 0x000fe200078210ff */
[C---:B------:R-:W-:Y:S01]  /*1840*/  FFMA.FTZ R43, R57.reuse, R60, R43 ;  /* 0x0000003c392b7223 */ /* 0x040fe2000001002b */
[----:B------:R-:W-:Y:S01]  /*1850*/  UISETP.NE.AND UP0, UPT, UR5, URZ, UPT ;  /* 0x000000ff0500728c */ /* 0x000fe2000bf05270 */
[----:B------:R-:W-:Y:S01]  /*1860*/  LEA R51, P2, R8, R51, 0x2 ;  /* 0x0000003308337211 */ /* 0x000fe200078410ff */
[C---:B------:R-:W-:Y:S01]  /*1870*/  FFMA.FTZ R44, R57.reuse, R59, R44 ;  /* 0x0000003b392c7223 */ /* 0x040fe2000001002c */
[----:B------:R-:W-:Y:S01]  /*1880*/  LEA R49, P3, R6, R49, 0x2 ;  /* 0x0000003106317211 */ /* 0x000fe200078610ff */
        /* <DEDUP_REMOVED lines=8> */
.L_x_4880:
        /* <DEDUP_REMOVED lines=12> */
[----:B------:R-:W-:Y:S02]  /*19d0*/  IADD3.X R35, PT, PT, RZ, R35, RZ, P1, !PT ;  /* 0x00000023ff237210 */ /* 0x000fe40000ffe4ff */
[----:B------:R-:W-:-:S05]  /*19e0*/  IADD3.X R33, PT, PT, RZ, R33, RZ, P2, !PT ;  /* 0x00000021ff217210 */ /* 0x000fca00017fe4ff */
[----:B------:R-:W2:Y:S01]  /*19f0*/  F2F.F16.F32 R43, R43 ;  /* 0x0000002b002b7304 */ /* 0x000ea20000200800 */
[----:B-1----:R-:W-:-:S04]  /*1a00*/  PRMT R15, R45, 0x5410, R46 ;  /* 0x000054102d0f7816 */ /* 0x002fc8000000002e */
[----:B------:R-:W-:Y:S02]  /*1a10*/  LOP3.LUT R13, R15, R13, RZ, 0xfc, !PT ;  /* 0x0000000d0f0d7212 */ /* 0x000fe400078efcff */
[----:B------:R-:W-:Y:S02]  /*1a20*/  LEA.HI.X R15, R17, R3, R16, 0x1, P0 ;  /* 0x00000003110f7211 */ /* 0x000fe400000f0c10 */
[----:B--2---:R-:W-:Y:S02]  /*1a30*/  LOP3.LUT R12, R12, R43, RZ, 0xfc, !PT ;  /* 0x0000002b0c0c7212 */ /* 0x004fe400078efcff */
[----:B0-----:R-:W-:-:S03]  /*1a40*/  ISETP.NE.AND P0, PT, R21, UR4, PT ;  /* 0x0000000415007c0c */ /* 0x001fc6000bf05270 */
[----:B------:R0:W-:Y:S10]  /*1a50*/  STG.E.64 desc[UR16][R14.64], R12 ;  /* 0x0000000c0e007986 */ /* 0x0001f4000c101b10 */
[----:B------:R-:W-:Y:S05]  /*1a60*/  @P0 BRA `(.L_x_4884) ;  /* 0xffffffe800c40947 */ /* 0x000fea000383ffff */
[----:B------:R-:W-:Y:S05]  /*1a70*/  EXIT ;  /* 0x000000000000794d */ /* 0x000fea0003800000 */
.L_x_4885:
        /* <DEDUP_REMOVED lines=16> */
.L_x_5150:


//--------------------- .text._Z25selective_scan_fwd_kernelI32Selective_Scan_fwd_kernel_traitsILi32ELi4ELi1ELb1ELb0ELb0ELb1EN3c104HalfEfEEv13SSMParamsBase --------------------------
	.section	.text._Z25selective_scan_fwd_kernelI32Selective_Scan_fwd_kernel_traitsILi32ELi4ELi1ELb1ELb0ELb0ELb1EN3c104HalfEfEEv13SSMParamsBase,"ax",@progbits
	.align	128
        .global         _Z25selective_scan_fwd_kernelI32Selective_Scan_fwd_kernel_traitsILi32ELi4ELi1ELb1ELb0ELb0ELb1EN3c104HalfEfEEv13SSMParamsBase
        .type           _Z25selective_scan_fwd_kernelI32Selective_Scan_fwd_kernel_traitsILi32ELi4ELi1ELb1ELb0ELb0ELb1EN3c104HalfEfEEv13SSMParamsBase,@function
        .size           _Z25selective_scan_fwd_kernelI32Selective_Scan_fwd_kernel_traitsILi32ELi4ELi1ELb1ELb0ELb0ELb1EN3c104HalfEfEEv13SSMParamsBase,(.L_x_5151 - _Z25selective_scan_fwd_kernelI32Selective_Scan_fwd_kernel_traitsILi32ELi4ELi1ELb1ELb0ELb0ELb1EN3c104HalfEfEEv13SSMParamsBase)
        .other          _Z25selective_scan_fwd_kernelI32Selective_Scan_fwd_kernel_traitsILi32ELi4ELi1ELb1ELb0ELb0ELb1EN3c104HalfEfEEv13SSMParamsBase,@"STO_CUDA_ENTRY STV_DEFAULT"
_Z25selective_scan_fwd_kernelI32Selective_Scan_fwd_kernel_traitsILi32ELi4ELi1ELb1ELb0ELb0ELb1EN3c104HalfEfEEv13SSMParamsBase:
.text._Z25selective_scan_fwd_kernelI32Selective_Scan_fwd_kernel_traitsILi32ELi4ELi1ELb1ELb0ELb0ELb1EN3c104HalfEfEEv13SSMParamsBase:
        /* <DEDUP_REMOVED lines=11> */
[----:B------:R-:W3:Y:S01]  /*00b0*/  S2UR UR18, SR_CTAID.X ;  /* 0x00000000001279c3 */ /* 0x000ee20000002500 */
[----:B------:R-:W-:Y:S02]  /*00c0*/  ISETP.NE.AND.EX P1, PT, R5, RZ, PT, P1 ;  /* 0x000000ff0500720c */ /* 0x000fe40003f25310 */
[----:B----4-:R-:W-:-:S05]  /*00d0*/  ISETP.NE.U32.AND P0, PT, R2, RZ, PT ;  /* 0x000000ff0200720c */ /* 0x010fca0003f05070 */
[----:B------:R-:W0:Y:S01]  /*00e0*/  LDC R9, c[0x0][0x384] ;  /* 0x0000e100ff097b82 */ /* 0x000e220000000800 */
[----:B------:R-:W-:-:S05]  /*00f0*/  ISETP.NE.AND.EX P0, PT, R3, RZ, PT, P0 ;  /* 0x000000ff0300720c */ /* 0x000fca0003f05300 */
[C---:B-1----:R-:W-:Y:S02]  /*0100*/  @P1 LEA R4, P3, R8.reuse, R4, 0x2 ;  /* 0x0000000408041211 */ /* 0x042fe400078610ff */
[----:B------:R-:W1:Y:S02]  /*0110*/  LDC.64 R14, c[0x0][0x460] ;  /* 0x00011800ff0e7b82 */ /* 0x000e640000000a00 */
[----:B------:R-:W-:-:S04]  /*0120*/  @P1 LEA.HI.X R5, R8, R5, RZ, 0x2, P3 ;  /* 0x0000000508051211 */ /* 0x000fc800018f14ff */
[C---:B------:R-:W-:Y:S01]  /*0130*/  @P0 LEA R2, P2, R8.reuse, R2, 0x2 ;  /* 0x0000000208020211 */ /* 0x040fe200078410ff */
[----:B--2---:R-:W5:Y:S01]  /*0140*/  @P1 LDG.E R28, desc[UR16][R4.64] ;  /* 0x00000010041c1981 */ /* 0x004f62000c1e1900 */
[----:B------:R-:W2:Y:S02]  /*0150*/  LDC.64 R16, c[0x0][0x468] ;  /* 0x00011a00ff107b82 */ /* 0x000ea40000000a00 */
[----:B------:R-:W-:Y:S01]  /*0160*/  @P0 LEA.HI.X R3, R8, R3, RZ, 0x2, P2 ;  /* 0x0000000308030211 */ /* 0x000fe200010f14ff */
[----:B---3--:R-:W-:-:S04]  /*0170*/  UIMAD.WIDE.U32 UR4, UR18, UR8, URZ ;  /* 0x00000008120472a5 */ /* 0x008fc8000f8e00ff */
[----:B------:R3:W5:Y:S01]  /*0180*/  @P0 LDG.E R0, desc[UR16][R2.64] ;  /* 0x0000001002000981 */ /* 0x000762000c1e1900 */
[----:B------:R-:W-:Y:S01]  /*0190*/  ISETP.GE.AND P0, PT, R19, 0x1, PT ;  /* 0x000000011300780c */ /* 0x000fe20003f06270 */
[----:B------:R-:W-:Y:S02]  /*01a0*/  UIMAD UR9, UR18, UR9, UR5 ;  /* 0x00000009120972a4 */ /* 0x000fe4000f8e0205 */
[----:B------:R-:W-:-:S04]  /*01b0*/  UIMAD.WIDE.U32 UR6, UR18, UR12, URZ ;  /* 0x0000000c120672a5 */ /* 0x000fc8000f8e00ff */
[----:B------:R-:W-:Y:S01]  /*01c0*/  UIMAD UR8, UR18, UR13, UR7 ;  /* 0x0000000d120872a4 */ /* 0x000fe2000f8e0207 */
[----:B------:R-:W-:Y:S02]  /*01d0*/  MOV R7, UR9 ;  /* 0x0000000900077c02 */ /* 0x000fe40008000f00 */
[----:B---3--:R-:W-:Y:S02]  /*01e0*/  MOV R2, UR4 ;  /* 0x0000000400027c02 */ /* 0x008fe40008000f00 */
[----:B------:R-:W-:Y:S01]  /*01f0*/  MOV R3, UR5 ;  /* 0x0000000500037c02 */ /* 0x000fe20008000f00 */
[----:B------:R-:W-:Y:S06]  /*0200*/  @!P0 EXIT ;  /* 0x000000000000894d */ /* 0x000fec0003800000 */
[----:B------:R-:W3:Y:S01]  /*0210*/  LDC.64 R20, c[0x0][0x448] ;  /* 0x00011200ff147b82 */ /* 0x000ee20000000a00 */
[----:B------:R-:W4:Y:S01]  /*0220*/  LDCU.64 UR4, c[0x0][0x3b8] ;  /* 0x00007700ff0477ac */ /* 0x000f220008000a00 */
[----:B------:R-:W-:Y:S02]  /*0230*/  MOV R6, R2 ;  /* 0x0000000200067202 */ /* 0x000fe40000000f00 */
[----:B------:R-:W-:Y:S01]  /*0240*/  MOV R10, UR6 ;  /* 0x00000006000a7c02 */ /* 0x000fe20008000f00 */
[----:B------:R-:W0:Y:S01]  /*0250*/  LDCU.U8 UR9, c[0x0][0x39e] ;  /* 0x000073c0ff0977ac */ /* 0x000e220008000000 */
[----:B------:R-:W-:Y:S01]  /*0260*/  MOV R11, UR7 ;  /* 0x00000007000b7c02 */ /* 0x000fe20008000f00 */
[C---:B------:R-:W-:Y:S01]  /*0270*/  IMAD.WIDE.U32 R6, R8.reuse, UR10, R6 ;  /* 0x0000000a08067c25 */ /* 0x040fe2000f8e0006 */
[----:B------:R-:W0:Y:S01]  /*0280*/  LDC.64 R40, c[0x0][0x450] ;  /* 0x00011400ff287b82 */ /* 0x000e220000000a00 */
[----:B------:R-:W0:Y:S01]  /*0290*/  LDCU.64 UR6, c[0x0][0x3d8] ;  /* 0x00007b00ff0677ac */ /* 0x000e220008000a00 */
[----:B------:R-:W-:Y:S01]  /*02a0*/  MOV R11, UR8 ;  /* 0x00000008000b7c02 */ /* 0x000fe20008000f00 */
[----:B------:R-:W-:Y:S01]  /*02b0*/  IMAD R43, R8, UR11, R7 ;  /* 0x0000000b082b7c24 */ /* 0x000fe2000f8e0207 */
[----:B-1----:R-:W-:Y:S01]  /*02c0*/  LEA R42, P0, R6, R14, 0x1 ;  /* 0x0000000e062a7211 */ /* 0x002fe200078008ff */
[----:B------:R-:W-:-:S03]  /*02d0*/  IMAD.WIDE.U32 R10, R8, UR14, R10 ;  /* 0x0000000e080a7c25 */ /* 0x000fc6000f8e000a */
[----:B------:R-:W1:Y:S01]  /*02e0*/  LDC.64 R4, c[0x0][0x418] ;  /* 0x00010600ff047b82 */ /* 0x000e620000000a00 */
[----:B------:R-:W-:Y:S01]  /*02f0*/  LEA.HI.X R43, R6, R15, R43, 0x1, P0 ;  /* 0x0000000f062b7211 */ /* 0x000fe200000f0c2b */
[----:B------:R-:W-:Y:S01]  /*0300*/  IMAD R45, R8, UR15, R11 ;  /* 0x0000000f082d7c24 */ /* 0x000fe2000f8e020b */
[----:B--2---:R-:W-:Y:S01]  /*0310*/  LEA R44, P1, R10, R16, 0x1 ;  /* 0x000000100a2c7211 */ /* 0x004fe200078208ff */
[----:B----4-:R-:W-:Y:S01]  /*0320*/  IMAD.WIDE.U32 R30, R8, UR4, RZ ;  /* 0x00000004081e7c25 */ /* 0x010fe2000f8e00ff */
[----:B------:R-:W2:Y:S03]  /*0330*/  LDCU UR4, c[0x0][0x38c] ;  /* 0x00007180ff0477ac */ /* 0x000ea60008000800 */
[----:B------:R-:W4:Y:S01]  /*0340*/  LDC.64 R2, c[0x0][0x438] ;  /* 0x00010e00ff027b82 */ /* 0x000f220000000a00 */
[----:B------:R-:W-:Y:S01]  /*0350*/  LEA.HI.X R45, R10, R17, R45, 0x1, P1 ;  /* 0x000000110a2d7211 */ /* 0x000fe200008f0c2d */
[----:B------:R-:W-:Y:S01]  /*0360*/  IMAD R7, R8, UR5, R31 ;  /* 0x0000000508077c24 */ /* 0x000fe2000f8e021f */
[----:B---3--:R-:W-:Y:S01]  /*0370*/  LEA R29, P0, R30, R20, 0x2 ;  /* 0x000000141e1d7211 */ /* 0x008fe200078010ff */
[----:B0-----:R-:W-:Y:S01]  /*0380*/  IMAD R6, R9, UR18, R8 ;  /* 0x0000001209067c24 */ /* 0x001fe2000f8e0208 */
[----:B------:R-:W0:Y:S01]  /*0390*/  S2R R31, SR_TID.X ;  /* 0x00000000001f7919 */ /* 0x000e220000002100 */
[----:B------:R-:W-:Y:S01]  /*03a0*/  IMAD.WIDE.U32 R14, R8, UR6, RZ ;  /* 0x00000006080e7c25 */ /* 0x000fe2000f8e00ff */
[----:B------:R-:W-:Y:S01]  /*03b0*/  LEA.HI.X R30, R30, R21, R7, 0x2, P0 ;  /* 0x000000151e1e7211 */ /* 0x000fe200000f1407 */
[----:B------:R-:W3:Y:S02]  /*03c0*/  LDC.64 R12, c[0x0][0x428] ;  /* 0x00010a00ff0c7b82 */ /* 0x000ee40000000a00 */
[----:B------:R-:W-:Y:S01]  /*03d0*/  IMAD R46, R6, R19, RZ ;  /* 0x00000013062e7224 */ /* 0x000fe200078e02ff */
[----:B------:R-:W-:Y:S01]  /*03e0*/  LEA R32, P0, R14, R40, 0x2 ;  /* 0x000000280e207211 */ /* 0x000fe200078010ff */
[----:B------:R-:W-:-:S04]  /*03f0*/  IMAD R33, R8, UR7, R15 ;  /* 0x0000000708217c24 */ /* 0x000fc8000f8e020f */
[----:B------:R-:W0:Y:S01]  /*0400*/  LDC.64 R10, c[0x0][0x3a0] ;  /* 0x0000e800ff0a7b82 */ /* 0x000e220000000a00 */
[----:B-1----:R-:W-:Y:S01]  /*0410*/  IMAD.WIDE.U32 R26, R8, R4, RZ ;  /* 0x00000004081a7225 */ /* 0x002fe200078e00ff */
[----:B------:R-:W-:Y:S01]  /*0420*/  LEA.HI.X R33, R14, R41, R33, 0x2, P0 ;  /* 0x000000290e217211 */ /* 0x000fe200000f1421 */
[----:B--2---:R-:W-:Y:S02]  /*0430*/  UISETP.LT.AND UP0, UPT, UR4, 0x1, UPT ;  /* 0x000000010400788c */ /* 0x004fe4000bf01270 */
[----:B------:R-:W-:-:S03]  /*0440*/  IMAD R27, R8, R5, R27 ;  /* 0x00000005081b7224 */ /* 0x000fc600078e021b */
[----:B------:R-:W1:Y:S01]  /*0450*/  LDC.64 R34, c[0x0][0x440] ;  /* 0x00011000ff227b82 */ /* 0x000e620000000a00 */
[----:B----4-:R-:W-:-:S04]  /*0460*/  IMAD.WIDE.U32 R38, R8, R2, RZ ;  /* 0x0000000208267225 */ /* 0x010fc800078e00ff */
[----:B------:R-:W-:-:S03]  /*0470*/  IMAD R39, R8, R3, R39 ;  /* 0x0000000308277224 */ /* 0x000fc600078e0227 */
[----:B------:R-:W2:Y:S01]  /*0480*/  LDC.64 R6, c[0x0][0x430] ;  /* 0x00010c00ff067b82 */ /* 0x000ea20000000a00 */
[----:B---3--:R-:W-:-:S04]  /*0490*/  IMAD.WIDE.U32 R24, R8, R12, RZ ;  /* 0x0000000c08187225 */ /* 0x008fc800078e00ff */
[----:B------:R-:W-:-:S03]  /*04a0*/  IMAD R25, R8, R13, R25 ;  /* 0x0000000d08197224 */ /* 0x000fc600078e0219 */
[----:B------:R-:W3:Y:S01]  /*04b0*/  LDC.64 R22, c[0x0][0x420] ;  /* 0x00010800ff167b82 */ /* 0x000ee20000000a00 */
[----:B0-----:R-:W-:-:S04]  /*04c0*/  IMAD.WIDE.U32 R40, R8, R10, RZ ;  /* 0x0000000a08287225 */ /* 0x001fc800078e00ff */
[----:B------:R-:W-:-:S03]  /*04d0*/  IMAD R41, R8, R11, R41 ;  /* 0x0000000b08297224 */ /* 0x000fc600078e0229 */
[----:B------:R-:W0:Y:S01]  /*04e0*/  LDC.64 R36, c[0x0][0x410] ;  /* 0x00010400ff247b82 */ /* 0x000e220000000a00 */
[----:B-1----:R-:W-:-:S04]  /*04f0*/  LEA R34, P0, R40, R34, 0x2 ;  /* 0x0000002228227211 */ /* 0x002fc800078010ff */
[----:B------:R-:W-:Y:S02]  /*0500*/  LEA.HI.X R35, R40, R35, R41, 0x2, P0 ;  /* 0x0000002328237211 */ /* 0x000fe400000f1429 */
[----:B------:R-:W-:Y:S01]  /*0510*/  MOV R40, RZ ;  /* 0x000000ff00287202 */ /* 0x000fe20000000f00 */
[----:B------:R-:W1:Y:S01]  /*0520*/  LDC.64 R20, c[0x0][0x478] ;  /* 0x00011e00ff147b82 */ /* 0x000e620000000a00 */
[----:B--2---:R-:W-:-:S04]  /*0530*/  IMAD.WIDE.U32 R8, R6, UR18, R38 ;  /* 0x0000001206087c25 */ /* 0x004fc8000f8e0026 */
[----:B------:R-:W-:Y:S01]  /*0540*/  IMAD R39, R46, UR4, RZ ;  /* 0x000000042e277c24 */ /* 0x000fe2000f8e02ff */
[----:B------:R-:W-:Y:S01]  /*0550*/  USEL UR4, UR4, 0x1, !UP0 ;  /* 0x0000000104047887 */ /* 0x000fe2000c000000 */
[----:B------:R-:W-:Y:S01]  /*0560*/  IMAD R38, R7, UR18, R9 ;  /* 0x0000001207267c24 */ /* 0x000fe2000f8e0209 */
[----:B------:R-:W2:Y:S01]  /*0570*/  LDC.64 R4, c[0x0][0x488] ;  /* 0x00012200ff047b82 */ /* 0x000ea20000000a00 */
[----:B---3--:R-:W-:Y:S01]  /*0580*/  IMAD.WIDE.U32 R12, R22, UR18, R24 ;  /* 0x00000012160c7c25 */ /* 0x008fe2000f8e0018 */
[----:B------:R-:W-:-:S06]  /*0590*/  UIADD3 UR6, UPT, UPT, -UR4, URZ, URZ ;  /* 0x000000ff04067290 */ /* 0x000fcc000fffe1ff */
[----:B------:R-:W3:Y:S01]  /*05a0*/  LDC.64 R2, c[0x0][0x490] ;  /* 0x00012400ff027b82 */ /* 0x000ee20000000a00 */
[----:B0-----:R-:W-:-:S04]  /*05b0*/  IMAD.WIDE.U32 R10, R36, UR18, R26 ;  /* 0x00000012240a7c25 */ /* 0x001fc8000f8e001a */
[----:B------:R-:W-:Y:S02]  /*05c0*/  IMAD R36, R23, UR18, R13 ;  /* 0x0000001217247c24 */ /* 0x000fe4000f8e020d */
[----:B------:R-:W-:Y:S01]  /*05d0*/  IMAD R37, R37, UR18, R11 ;  /* 0x0000001225257c24 */ /* 0x000fe2000f8e020b */
[----:B------:R-:W0:Y:S01]  /*05e0*/  LDC.64 R18, c[0x0][0x3c0] ;  /* 0x0000f000ff127b82 */ /* 0x000e220000000a00 */
[----:B-1----:R-:W-:-:S07]  /*05f0*/  IMAD.WIDE.U32 R6, R31, 0x8, R20 ;  /* 0x000000081f067825 */ /* 0x002fce00078e0014 */
[----:B------:R-:W1:Y:S01]  /*0600*/  LDC.64 R16, c[0x0][0x3e0] ;  /* 0x0000f800ff107b82 */ /* 0x000e620000000a00 */
[----:B--2---:R-:W-:-:S07]  /*0610*/  IMAD.WIDE.U32 R4, R31, 0x8, R4 ;  /* 0x000000081f047825 */ /* 0x004fce00078e0004 */
[----:B------:R-:W2:Y:S01]  /*0620*/  LDC.64 R14, c[0x0][0x3a8] ;  /* 0x0000ea00ff0e7b82 */ /* 0x000ea20000000a00 */
[----:B---3--:R-:W-:Y:S01]  /*0630*/  IMAD.WIDE.U32 R2, R31, 0x8, R2 ;  /* 0x000000081f027825 */ /* 0x008fe200078e0002 */
[----:B0-----:R-:W-:Y:S02]  /*0640*/  SHF.L.U64.HI R19, R18, 0x2, R19 ;  /* 0x0000000212137819 */ /* 0x001fe40000010213 */
[----:B-1----:R-:W-:Y:S02]  /*0650*/  SHF.L.U64.HI R17, R16, 0x2, R17 ;  /* 0x0000000210117819 */ /* 0x002fe40000010211 */
[----:B--2---:R-:W-:-:S07]  /*0660*/  SHF.L.U64.HI R15, R14, 0x2, R15 ;  /* 0x000000020e0f7819 */ /* 0x004fce000001020f */
.L_x_4900:
[----:B------:R-:W-:Y:S01]  /*0670*/  BAR.SYNC.DEFER_BLOCKING 0x0 ;  /* 0x0000000000007b1d */ /* 0x000fe20000010000 */
[----:B------:R-:W-:-:S04]  /*0680*/  IMAD.WIDE.U32 R46, R31, 0x8, R42 ;  /* 0x000000081f2e7825 */ /* 0x000fc800078e002a */
[----:B0-----:R-:W-:Y:S02]  /*0690*/  IMAD.WIDE.U32 R20, R31, 0x8, R44 ;  /* 0x000000081f147825 */ /* 0x001fe400078e002c */
        /* <DEDUP_REMOVED lines=25> */
.L_x_4886:
        /* <DEDUP_REMOVED lines=48> */
.L_x_4889:
[----:B------:R-:W-:Y:S05]  /*0b30*/  BSYNC.RECONVERGENT B0 ;  /* 0x0000000000007941 */ /* 0x000fea0003800200 */
.L_x_4888:
        /* <DEDUP_REMOVED lines=32> */
.L_x_4891:
[----:B------:R-:W-:Y:S05]  /*0d40*/  BSYNC.RECONVERGENT B0 ;  /* 0x0000000000007941 */ /* 0x000fea0003800200 */
.L_x_4890:
        /* <DEDUP_REMOVED lines=32> */
.L_x_4893:
[----:B------:R-:W-:Y:S05]  /*0f50*/  BSYNC.RECONVERGENT B0 ;  /* 0x0000000000007941 */ /* 0x000fea0003800200 */
.L_x_4892:
        /* <DEDUP_REMOVED lines=32> */
.L_x_4895:
[----:B------:R-:W-:Y:S05]  /*1160*/  BSYNC.RECONVERGENT B0 ;  /* 0x0000000000007941 */ /* 0x000fea0003800200 */
.L_x_4894:
[----:B------:R-:W-:Y:S01]  /*1170*/  FMUL.FTZ R49, R48, R53 ;  /* 0x0000003530317220 */ /* 0x000fe20000410000 */
[----:B------:R-:W-:Y:S01]  /*1180*/  FMUL.FTZ R52, R41, R56 ;  /* 0x0000003829347220 */ /* 0x000fe20000410000 */
[----:B------:R-:W-:Y:S01]  /*1190*/  FMUL.FTZ R51, R46, R55 ;  /* 0x000000372e337220 */ /* 0x000fe20000410000 */
[----:B------:R-:W-:-:S07]  /*11a0*/  FMUL.FTZ R50, R47, R54 ;  /* 0x000000362f327220 */ /* 0x000fce0000410000 */
.L_x_4887:
        /* <DEDUP_REMOVED lines=24> */
.L_x_4899:
        /* <DEDUP_REMOVED lines=22> */
[----:B------:R-:W5:Y:S01]  /*1490*/  MUFU.EX2 R66, R66 ;  /* 0x0000004200427308 */ /* 0x000f620000000800 */
[----:B-1----:R-:W-:-:S07]  /*14a0*/  FFMA.FTZ R26, R70, R52, R51 ;  /* 0x00000034461a7223 */ /* 0x002fce0000010033 */
[----:B------:R-:W1:Y:S01]  /*14b0*/  MUFU.EX2 R69, R69 ;  /* 0x0000004500457308 */ /* 0x000e620000000800 */
[----:B---3--:R-:W-:-:S04]  /*14c0*/  FFMA.FTZ R26, R67, R26, R50 ;  /* 0x0000001a431a7223 */ /* 0x008fc80000010032 */
[----:B-----5:R-:W-:-:S05]  /*14d0*/  FFMA.FTZ R26, R66, R26, R49 ;  /* 0x0000001a421a7223 */ /* 0x020fca0000010031 */
[----:B0-----:R-:W0:Y:S01]  /*14e0*/  SHFL.UP PT, R23, R26, 0x1, RZ ;  /* 0x042000001a177989 */ /* 0x001e2200000e00ff */
[----:B-1----:R-:W-:-:S04]  /*14f0*/  FMUL.FTZ R22, R69, R70 ;  /* 0x0000004645167220 */ /* 0x002fc80000410000 */
        /* <DEDUP_REMOVED lines=62> */
.L_x_4898:
[----:B------:R-:W-:Y:S05]  /*18e0*/  BSYNC.RECONVERGENT B0 ;  /* 0x0000000000007941 */ /* 0x000fea0003800200 */
.L_x_4897:
        /* <DEDUP_REMOVED lines=16> */
.L_x_4896:
[----:B0-----:R-:W0:Y:S01]  /*19f0*/  F2F.F16.F32 R24, R46 ;  /* 0x0000002e00187304 */ /* 0x001e220000200800 */
[----:B------:R-:W-:Y:S01]  /*1a00*/  BAR.SYNC.DEFER_BLOCKING 0x0 ;  /* 0x0000000000007b1d */ /* 0x000fe20000010000 */
[----:B------:R-:W-:-:S04]  /*1a10*/  SHF.L.U32 R27, R40, 0x7, RZ ;  /* 0x00000007281b7819 */ /* 0x000fc800000006ff */
[----:B------:R-:W-:Y:S01]  /*1a20*/  IADD3 R51, P0, PT, R27, R12, RZ ;  /* 0x0000000c1b337210 */ /* 0x000fe20007f1e0ff */
[----:B------:R-:W1:Y:S01]  /*1a30*/  LDCU UR4, c[0x0][0x394] ;  /* 0x00007280ff0477ac */ /* 0x000e620008000800 */
[----:B--2---:R-:W-:Y:S02]  /*1a40*/  F2F.F16.F32 R20, R47 ;  /* 0x0000002f00147304 */ /* 0x004fe40000200800 */
[----:B------:R-:W-:Y:S01]  /*1a50*/  IADD3.X R50, PT, PT, RZ, R36, RZ, P0, !PT ;  /* 0x00000024ff327210 */ /* 0x000fe200007fe4ff */
[----:B0-----:R-:W-:-:S05]  /*1a60*/  IMAD.WIDE.U32 R24, R24, 0x10000, RZ ;  /* 0x0001000018187825 */ /* 0x001fca00078e00ff */
[----:B------:R-:W0:Y:S08]  /*1a70*/  F2F.F16.F32 R23, R48 ;  /* 0x0000003000177304 */ /* 0x000e300000200800 */
[----:B------:R-:W2:Y:S01]  /*1a80*/  F2F.F16.F32 R21, R41 ;  /* 0x0000002900157304 */ /* 0x000ea20000200800 */
[----:B0-----:R-:W-:Y:S02]  /*1a90*/  PRMT R49, R20, 0x5410, R23 ;  /* 0x0000541014317816 */ /* 0x001fe40000000017 */
[----:B------:R-:W-:-:S02]  /*1aa0*/  LEA R20, P0, R51, R6, 0x1 ;  /* 0x0000000633147211 */ /* 0x000fc400078008ff */
[----:B------:R-:W-:Y:S02]  /*1ab0*/  LOP3.LUT R25, R49, R25, RZ, 0xfc, !PT ;  /* 0x0000001931197212 */ /* 0x000fe400078efcff */
[----:B------:R-:W-:Y:S02]  /*1ac0*/  IADD3 R23, P1, PT, R27, R10, RZ ;  /* 0x0000000a1b177210 */ /* 0x000fe40007f3e0ff */
[----:B--2---:R-:W-:Y:S02]  /*1ad0*/  LOP3.LUT R24, R24, R21, RZ, 0xfc, !PT ;  /* 0x0000001518187212 */ /* 0x004fe400078efcff */
[----:B------:R-:W-:Y:S02]  /*1ae0*/  LEA.HI.X R21, R51, R7, R50, 0x1, P0 ;  /* 0x0000000733157211 */ /* 0x000fe400000f0c32 */
[----:B------:R-:W-:Y:S02]  /*1af0*/  IADD3.X R26, PT, PT, RZ, R37, RZ, P1, !PT ;  /* 0x00000025ff1a7210 */ /* 0x000fe40000ffe4ff */
[C---:B------:R-:W-:Y:S01]  /*1b00*/  LEA R22, P1, R23.reuse, R4, 0x1 ;  /* 0x0000000417167211 */ /* 0x040fe200078208ff */
[----:B------:R0:W-:Y:S03]  /*1b10*/  STG.E.64 desc[UR16][R20.64], R24 ;  /* 0x0000001814007986 */ /* 0x0001e6000c101b10 */
[----:B------:R-:W-:Y:S01]  /*1b20*/  LEA.HI.X R23, R23, R5, R26, 0x1, P1 ;  /* 0x0000000517177211 */ /* 0x000fe200008f0c1a */
[----:B------:R-:W-:Y:S06]  /*1b30*/  BAR.SYNC.DEFER_BLOCKING 0x0 ;  /* 0x0000000000007b1d */ /* 0x000fec0000010000 */
[----:B------:R-:W2:Y:S01]  /*1b40*/  LDG.E.64 R22, desc[UR16][R22.64] ;  /* 0x0000001016167981 */ /* 0x000ea2000c1e1b00 */
[----:B------:R-:W-:-:S02]  /*1b50*/  IADD3 R27, P0, PT, R27, R8, RZ ;  /* 0x000000081b1b7210 */ /* 0x000fc40007f1e0ff */
[----:B------:R-:W-:Y:S01]  /*1b60*/  IADD3 R40, PT, PT, R40, 0x1, RZ ;  /* 0x0000000128287810 */ /* 0x000fe20007ffe0ff */
[----:B------:R-:W-:Y:S01]  /*1b70*/  BAR.SYNC.DEFER_BLOCKING 0x0 ;  /* 0x0000000000007b1d */ /* 0x000fe20000010000 */
[----:B------:R-:W-:Y:S02]  /*1b80*/  IADD3 R44, P1, PT, R44, 0x100, RZ ;  /* 0x000001002c2c7810 */ /* 0x000fe40007f3e0ff */
[----:B------:R-:W-:Y:S02]  /*1b90*/  IADD3 R42, P2, PT, R42, 0x100, RZ ;  /* 0x000001002a2a7810 */ /* 0x000fe40007f5e0ff */
        /* <DEDUP_REMOVED lines=13> */
[----:B------:R-:W2:Y:S08]  /*1c70*/  MUFU.EX2 R49, R49 ;  /* 0x0000003100317308 */ /* 0x000eb00000000800 */
[----:B------:R-:W3:Y:S01]  /*1c80*/  MUFU.EX2 R25, R25 ;  /* 0x0000001900197308 */ /* 0x000ee20000000800 */
[----:B0-----:R-:W-:-:S07]  /*1c90*/  FADD.FTZ R24, R51, 1 ;  /* 0x3f80000033187421 */ /* 0x001fce0000010000 */
[----:B------:R-:W0:Y:S01]  /*1ca0*/  MUFU.EX2 R21, R21 ;  /* 0x0000001500157308 */ /* 0x000e220000000800 */
[----:B--2---:R-:W-:-:S07]  /*1cb0*/  FADD.FTZ R23, R49, 1 ;  /* 0x3f80000031177421 */ /* 0x004fce0000010000 */
[----:B------:R-:W2:Y:S01]  /*1cc0*/  MUFU.RCP R23, R23 ;  /* 0x0000001700177308 */ /* 0x000ea20000001000 */
[----:B---3--:R-:W-:-:S07]  /*1cd0*/  FADD.FTZ R51, R25, 1 ;  /* 0x3f80000019337421 */ /* 0x008fce0000010000 */
[----:B------:R3:W4:Y:S01]  /*1ce0*/  MUFU.RCP R53, R24 ;  /* 0x0000001800357308 */ /* 0x0007220000001000 */
[----:B0-----:R-:W-:-:S07]  /*1cf0*/  FADD.FTZ R22, R21, 1 ;  /* 0x3f80000015167421 */ /* 0x001fce0000010000 */
[----:B------:R-:W0:Y:S01]  /*1d00*/  MUFU.RCP R51, R51 ;  /* 0x0000003300337308 */ /* 0x000e220000001000 */
[----:B--2---:R-:W-:Y:S01]  /*1d10*/  FMUL.FTZ R21, R26, R23 ;  /* 0x000000171a157220 */ /* 0x004fe20000410000 */
[----:B---3--:R-:W-:-:S03]  /*1d20*/  IADD3.X R24, PT, PT, RZ, R38, RZ, P0, !PT ;  /* 0x00000026ff187210 */ /* 0x008fc600007fe4ff */
[----:B------:R-:W-:-:S03]  /*1d30*/  FMUL.FTZ R46, R21, R46 ;  /* 0x0000002e152e7220 */ /* 0x000fc60000410000 */
[----:B------:R-:W2:Y:S01]  /*1d40*/  MUFU.RCP R49, R22 ;  /* 0x0000001600317308 */ /* 0x000ea20000001000 */
[----:B----4-:R-:W-:-:S04]  /*1d50*/  FMUL.FTZ R50, R50, R53 ;  /* 0x0000003532327220 */ /* 0x010fc80000410000 */
[----:B------:R-:W-:-:S03]  /*1d60*/  FMUL.FTZ R50, R50, R47 ;  /* 0x0000002f32327220 */ /* 0x000fc60000410000 */
[----:B------:R-:W3:Y:S01]  /*1d70*/  F2F.F16.F32 R23, R46 ;  /* 0x0000002e00177304 */ /* 0x000ee20000200800 */
[----:B0-----:R-:W-:-:S04]  /*1d80*/  FMUL.FTZ R21, R52, R51 ;  /* 0x0000003334157220 */ /* 0x001fc80000410000 */
[----:B------:R-:W-:-:S03]  /*1d90*/  FMUL.FTZ R48, R21, R48 ;  /* 0x0000003015307220 */ /* 0x000fc60000410000 */
[----:B------:R-:W-:Y:S01]  /*1da0*/  F2F.F16.F32 R50, R50 ;  /* 0x0000003200327304 */ /* 0x000fe20000200800 */
[----:B--2---:R-:W-:-:S04]  /*1db0*/  FMUL.FTZ R20, R20, R49 ;  /* 0x0000003114147220 */ /* 0x004fc80000410000 */
[----:B------:R-:W-:Y:S01]  /*1dc0*/  FMUL.FTZ R41, R20, R41 ;  /* 0x0000002914297220 */ /* 0x000fe20000410000 */
[----:B------:R-:W-:Y:S01]  /*1dd0*/  LEA R20, P0, R27, R2, 0x1 ;  /* 0x000000021b147211 */ /* 0x000fe200078008ff */
[----:B---3--:R-:W-:Y:S01]  /*1de0*/  IMAD.WIDE.U32 R22, R23, 0x10000, RZ ;  /* 0x0001000017167825 */ /* 0x008fe200078e00ff */
[----:B------:R-:W0:Y:S08]  /*1df0*/  F2F.F16.F32 R21, R48 ;  /* 0x0000003000157304 */ /* 0x000e300000200800 */
[----:B------:R-:W2:Y:S01]  /*1e00*/  F2F.F16.F32 R41, R41 ;  /* 0x0000002900297304 */ /* 0x000ea20000200800 */
[----:B0-----:R-:W-:-:S02]  /*1e10*/  PRMT R25, R50, 0x5410, R21 ;  /* 0x0000541032197816 */ /* 0x001fc40000000015 */
[----:B------:R-:W-:Y:S02]  /*1e20*/  LEA.HI.X R21, R27, R3, R24, 0x1, P0 ;  /* 0x000000031b157211 */ /* 0x000fe400000f0c18 */
[----:B------:R-:W-:Y:S02]  /*1e30*/  LOP3.LUT R23, R25, R23, RZ, 0xfc, !PT ;  /* 0x0000001719177212 */ /* 0x000fe400078efcff */
[----:B-1----:R-:W-:Y:S02]  /*1e40*/  ISETP.NE.AND P0, PT, R40, UR4, PT ;  /* 0x0000000428007c0c */ /* 0x002fe4000bf05270 */
[----:B--2---:R-:W-:-:S05]  /*1e50*/  LOP3.LUT R22, R22, R41, RZ, 0xfc, !PT ;  /* 0x0000002916167212 */ /* 0x004fca00078efcff */
[----:B------:R0:W-:Y:S06]  /*1e60*/  STG.E.64 desc[UR16][R20.64], R22 ;  /* 0x0000001614007986 */ /* 0x0001ec000c101b10 */
[----:B------:R-:W-:Y:S05]  /*1e70*/  @P0 BRA `(.L_x_4900) ;  /* 0xffffffe400fc0947 */ /* 0x000fea000383ffff */
[----:B------:R-:W-:Y:S05]  /*1e80*/  EXIT ;  /* 0x000000000000794d */ /* 0x000fea0003800000 */
.L_x_4901:
        /* <DEDUP_REMOVED lines=15> */
.L_x_5151:


//--------------------- .text._Z25selective_scan_fwd_kernelI32Selective_Scan_fwd_kernel_traitsILi32ELi4ELi1ELb1ELb0ELb1ELb0EN3c104HalfEfEEv13SSMParamsBase --------------------------
	.section	.text._Z25selective_scan_fwd_kernelI32Selective_Scan_fwd_kernel_traitsILi32ELi4ELi1ELb1ELb0ELb1ELb0EN3c104HalfEfEEv13SSMParamsBase,"ax",@progbits
	.align	128
        .global         _Z25selective_scan_fwd_kernelI32Selective_Scan_fwd_kernel_traitsILi32ELi4ELi1ELb1ELb0ELb1ELb0EN3c104HalfEfEEv13SSMParamsBase
        .type           _Z25selective_scan_fwd_kernelI32Selective_Scan_fwd_kernel_traitsILi32ELi4ELi1ELb1ELb0ELb1ELb0EN3c104HalfEfEEv13SSMParamsBase,@function
        .size           _Z25selective_scan_fwd_kernelI32Selective_Scan_fwd_kernel_traitsILi32ELi4ELi1ELb1ELb0ELb1ELb0EN3c104HalfEfEEv13SSMParamsBase,(.L_x_5152 - _Z25selective_scan_fwd_kernelI32Selective_Scan_fwd_kernel_traitsILi32ELi4ELi1ELb1ELb0ELb1ELb0EN3c104HalfEfEEv13SSMParamsBase)
        .other          _Z25selective_scan_fwd_kernelI32Selective_Scan_fwd_kernel_traitsILi32ELi4ELi1ELb1ELb0ELb1ELb0EN3c104HalfEfEEv13SSMParamsBase,@"STO_CUDA_ENTRY STV_DEFAULT"
_Z25selective_scan_fwd_kernelI32Selective_Scan_fwd_kernel_traitsILi32ELi4ELi1ELb1ELb0ELb1ELb0EN3c104HalfEfEEv13SSMParamsBase:
.text._Z25selective_scan_fwd_kernelI32Selective_Scan_fwd_kernel_traitsILi32ELi4ELi1ELb1ELb0ELb1ELb0EN3c104HalfEfEEv13SSMParamsBase:
        /* <DEDUP_REMOVED lines=36> */
[----:B------:R-:W-:Y:S01]  /*0240*/  IMAD R4, R9, R2, R4 ;  /* 0x0000000209047224 */ /* 0x000fe200078e0204 */
[----:B------:R-:W-:Y:S01]  /*0250*/  UIMAD.WIDE.U32 UR4, UR18, UR8, URZ ;  /* 0x00000008120472a5 */ /* 0x000fe2000f8e00ff */
[----:B------:R-:W-:-:S03]  /*0260*/  ISETP.GE.AND P4, PT, R16, 0x1, PT ;  /* 0x000000011000780c */ /* 0x000fc60003f86270 */
[----:B------:R-:W-:Y:S01]  /*0270*/  ISETP.GT.U32.AND P2, PT, R9, R4, PT ;  /* 0x000000040900720c */ /* 0x000fe20003f44070 */
[----:B------:R-:W-:Y:S01]  /*0280*/  UIMAD.WIDE.U32 UR6, UR18, UR12, URZ ;  /* 0x0000000c120672a5 */ /* 0x000fe2000f8e00ff */
[----:B------:R-:W-:Y:S01]  /*0290*/  MOV R2, UR4 ;  /* 0x0000000400027c02 */ /* 0x000fe20008000f00 */
[----:B------:R-:W-:Y:S02]  /*02a0*/  UIMAD UR8, UR18, UR9, UR5 ;  /* 0x00000009120872a4 */ /* 0x000fe4000f8e0205 */
[----:B------:R-:W-:Y:S01]  /*02b0*/  UIMAD UR4, UR18, UR13, UR7 ;  /* 0x0000000d120472a4 */ /* 0x000fe2000f8e0207 */
[----:B------:R-:W-:Y:S02]  /*02c0*/  MOV R3, UR5 ;  /* 0x0000000500037c02 */ /* 0x000fe40008000f00 */
[----:B------:R-:W-:Y:S02]  /*02d0*/  MOV R18, UR6 ;  /* 0x0000000600127c02 */ /* 0x000fe40008000f00 */
[----:B------:R-:W-:-:S02]  /*02e0*/  MOV R19, UR7 ;  /* 0x0000000700137c02 */ /* 0x000fc40008000f00 */
[----:B------:R-:W-:Y:S01]  /*02f0*/  LOP3.LUT R5, R0, R11, RZ, 0x3c, !PT ;  /* 0x0000000b00057212 */ /* 0x000fe200078e3cff */
[----:B------:R-:W0:Y:S01]  /*0300*/  LDCU.64 UR6, c[0x0][0x3d0] ;  /* 0x00007a00ff0677ac */ /* 0x000e220008000a00 */
        /* <DEDUP_REMOVED lines=8> */
[----:B------:R-:W0:Y:S01]  /*0390*/  LDC.64 R8, c[0x0][0x428] ;  /* 0x00010a00ff087b82 */ /* 0x000e220000000a00 */
[----:B------:R-:W-:Y:S01]  /*03a0*/  @P0 IADD3 R7, PT, PT, R7, 0x1, RZ ;  /* 0x0000000107070810 */ /* 0x000fe20007ffe0ff */
[C---:B------:R-:W-:Y:S01]  /*03b0*/  IMAD.WIDE.U32 R2, R0.reuse, UR10, R2 ;  /* 0x0000000a00027c25 */ /* 0x040fe2000f8e0002 */
[----:B------:R-:W-:Y:S01]  /*03c0*/  UIMAD.WIDE.U32 UR4, UR18, UR6, URZ ;  /* 0x00000006120472a5 */ /* 0x000fe2000f8e00ff */
[----:B------:R-:W1:Y:S01]  /*03d0*/  S2R R29, SR_TID.X ;  /* 0x00000000001d7919 */ /* 0x000e620000002100 */
[----:B------:R-:W-:Y:S01]  /*03e0*/  @!P3 IADD3 R7, PT, PT, -R7, RZ, RZ ;  /* 0x000000ff0707b210 */ /* 0x000fe20007ffe1ff */
[----:B------:R-:W-:Y:S01]  /*03f0*/  IMAD R47, R0, UR11, R3 ;  /* 0x0000000b002f7c24 */ /* 0x000fe2000f8e0203 */
[----:B------:R-:W-:Y:S01]  /*0400*/  @!P1 LOP3.LUT R7, RZ, R11, RZ, 0x33, !PT ;  /* 0x0000000bff079212 */ /* 0x000fe200078e33ff */
[----:B------:R-:W2:Y:S01]  /*0410*/  LDC.64 R20, c[0x0][0x468] ;  /* 0x00011a00ff147b82 */ /* 0x000ea20000000a00 */
[C---:B------:R-:W-:Y:S01]  /*0420*/  LEA R46, P0, R2.reuse, R12, 0x1 ;  /* 0x0000000c022e7211 */ /* 0x040fe200078008ff */
[----:B------:R-:W-:Y:S01]  /*0430*/  UIMAD UR5, UR18, UR7, UR5 ;  /* 0x00000007120572a4 */ /* 0x000fe2000f8e0205 */
[----:B------:R-:W-:Y:S01]  /*0440*/  SHF.R.S32.HI R3, RZ, 0x1f, R7 ;  /* 0x0000001fff037819 */ /* 0x000fe20000011407 */
[----:B------:R-:W3:Y:S01]  /*0450*/  LDCU.64 UR6, c[0x0][0x3b8] ;  /* 0x00007700ff0677ac */ /* 0x000ee20008000a00 */
[----:B------:R-:W-:Y:S01]  /*0460*/  LEA.HI.X R47, R2, R13, R47, 0x1, P0 ;  /* 0x0000000d022f7211 */ /* 0x000fe200000f0c2f */
[----:B------:R-:W-:-:S02]  /*0470*/  IMAD.WIDE.U32 R18, R0, UR14, R18 ;  /* 0x0000000e00127c25 */ /* 0x000fc4000f8e0012 */
[----:B------:R-:W4:Y:S01]  /*0480*/  LDC.64 R22, c[0x0][0x3a0] ;  /* 0x0000e800ff167b82 */ /* 0x000f220000000a00 */
[----:B------:R-:W0:Y:S01]  /*0490*/  LDCU.U8 UR9, c[0x0][0x39e] ;  /* 0x000073c0ff0977ac */ /* 0x000e220008000000 */
[----:B------:R-:W-:Y:S02]  /*04a0*/  IMAD R2, R3, R26, RZ ;  /* 0x0000001a03027224 */ /* 0x000fe400078e02ff */
[C---:B------:R-:W-:Y:S02]  /*04b0*/  IMAD R45, R0.reuse, UR15, R19 ;  /* 0x0000000f002d7c24 */ /* 0x040fe4000f8e0213 */
[----:B------:R-:W-:Y:S02]  /*04c0*/  IMAD R17, R7, R27, R2 ;  /* 0x0000001b07117224 */ /* 0x000fe400078e0202 */
[----:B------:R-:W1:Y:S01]  /*04d0*/  LDC.64 R4, c[0x0][0x450] ;  /* 0x00011400ff047b82 */ /* 0x000e620000000a00 */
[----:B0-----:R-:W-:-:S04]  /*04e0*/  IMAD.WIDE.U32 R32, R0, R8, RZ ;  /* 0x0000000800207225 */ /* 0x001fc800078e00ff */
[----:B------:R-:W-:Y:S01]  /*04f0*/  IMAD.WIDE.U32 R26, R7, R26, UR4 ;  /* 0x00000004071a7e25 */ /* 0x000fe2000f8e001a */
[----:B------:R-:W0:Y:S02]  /*0500*/  LDCU UR4, c[0x0][0x38c] ;  /* 0x00007180ff0477ac */ /* 0x000e240008000800 */
[----:B------:R-:W0:Y:S01]  /*0510*/  LDC R31, c[0x0][0x384] ;  /* 0x0000e100ff1f7b82 */ /* 0x000e220000000800 */
[----:B------:R-:W-:Y:S01]  /*0520*/  IMAD R33, R0, R9, R33 ;  /* 0x0000000900217224 */ /* 0x000fe200078e0221 */
[C---:B--2---:R-:W-:Y:S02]  /*0530*/  LEA R44, P0, R18.reuse, R20, 0x1 ;  /* 0x00000014122c7211 */ /* 0x044fe400078008ff */
[----:B------:R-:W-:Y:S02]  /*0540*/  IADD3 R42, PT, PT, R27, R17, RZ ;  /* 0x000000111b2a7210 */ /* 0x000fe40007ffe0ff */
[----:B------:R-:W-:Y:S01]  /*0550*/  LEA.HI.X R45, R18, R21, R45, 0x1, P0 ;  /* 0x00000015122d7211 */ /* 0x000fe200000f0c2d */
[C---:B---3--:R-:W-:Y:S01]  /*0560*/  IMAD.WIDE.U32 R20, R0.reuse, UR6, RZ ;  /* 0x0000000600147c25 */ /* 0x048fe2000f8e00ff */
[----:B------:R-:W2:Y:S03]  /*0570*/  LDC.64 R14, c[0x0][0x440] ;  /* 0x00011000ff0e7b82 */ /* 0x000ea60000000a00 */
[----:B----4-:R-:W-:-:S04]  /*0580*/  IMAD.WIDE.U32 R18, R0, R22, RZ ;  /* 0x0000001600127225 */ /* 0x010fc800078e00ff */
[----:B------:R-:W-:Y:S01]  /*0590*/  IMAD R23, R0, R23, R19 ;  /* 0x0000001700177224 */ /* 0x000fe200078e0213 */
[----:B------:R-:W3:Y:S01]  /*05a0*/  LDC.64 R24, c[0x0][0x448] ;  /* 0x00011200ff187b82 */ /* 0x000ee20000000a00 */
[----:B-1----:R-:W-:Y:S01]  /*05b0*/  LEA R43, P1, R26, R4, 0x1 ;  /* 0x000000041a2b7211 */ /* 0x002fe200078208ff */
[----:B------:R-:W-:Y:S01]  /*05c0*/  IMAD R19, R0, UR7, R21 ;  /* 0x0000000700137c24 */ /* 0x000fe2000f8e0215 */
[----:B0-----:R-:W-:Y:S02]  /*05d0*/  UISETP.LT.AND UP0, UPT, UR4, 0x1, UPT ;  /* 0x000000010400788c */ /* 0x001fe4000bf01270 */
[----:B------:R-:W-:-:S03]  /*05e0*/  LEA.HI.X R42, R26, R5, R42, 0x1, P1 ;  /* 0x000000051a2a7211 */ /* 0x000fc600008f0c2a */
[----:B------:R-:W0:Y:S01]  /*05f0*/  LDC.64 R12, c[0x0][0x420] ;  /* 0x00010800ff0c7b82 */ /* 0x000e220000000a00 */
[----:B------:R-:W-:-:S04]  /*0600*/  IMAD R17, R31, UR18, R0 ;  /* 0x000000121f117c24 */ /* 0x000fc8000f8e0200 */
[----:B------:R-:W-:-:S03]  /*0610*/  IMAD R0, R17, R16, RZ ;  /* 0x0000001011007224 */ /* 0x000fc600078e02ff */
[----:B------:R-:W1:Y:S01]  /*0620*/  LDC.64 R2, c[0x0][0x478] ;  /* 0x00011e00ff027b82 */ /* 0x000e620000000a00 */
[----:B--2---:R-:W-:Y:S01]  /*0630*/  LEA R26, P1, R18, R14, 0x2 ;  /* 0x0000000e121a7211 */ /* 0x004fe200078210ff */
[----:B------:R-:W-:Y:S01]  /*0640*/  IMAD R0, R0, UR4, RZ ;  /* 0x0000000400007c24 */ /* 0x000fe2000f8e02ff */
[----:B------:R-:W-:-:S04]  /*0650*/  USEL UR4, UR4, 0x1, !UP0 ;  /* 0x0000000104047887 */ /* 0x000fc8000c000000 */
[----:B------:R-:W-:Y:S01]  /*0660*/  UIADD3 UR6, UPT, UPT, -UR4, URZ, URZ ;  /* 0x000000ff04067290 */ /* 0x000fe2000fffe1ff */
[----:B------:R-:W2:Y:S01]  /*0670*/  LDC.64 R10, c[0x0][0x3e0] ;  /* 0x0000f800ff0a7b82 */ /* 0x000ea20000000a00 */
[----:B---3--:R-:W-:Y:S02]  /*0680*/  LEA R27, P0, R20, R24, 0x2 ;  /* 0x00000018141b7211 */ /* 0x008fe400078010ff */
[----:B------:R-:W-:Y:S02]  /*0690*/  LEA.HI.X R24, R18, R15, R23, 0x2, P1 ;  /* 0x0000000f12187211 */ /* 0x000fe400008f1417 */
[----:B------:R-:W-:Y:S02]  /*06a0*/  LEA.HI.X R25, R20, R25, R19, 0x2, P0 ;  /* 0x0000001914197211 */ /* 0x000fe400000f1413 */
[----:B------:R-:W-:Y:S01]  /*06b0*/  MOV R23, RZ ;  /* 0x000000ff00177202 */ /* 0x000fe20000000f00 */
[----:B------:R-:W3:Y:S01]  /*06c0*/  LDC.64 R8, c[0x0][0x3c0] ;  /* 0x0000f000ff087b82 */ /* 0x000ee20000000a00 */
[----:B0-----:R-:W-:-:S04]  /*06d0*/  IMAD.WIDE.U32 R4, R12, UR18, R32 ;  /* 0x000000120c047c25 */ /* 0x001fc8000f8e0020 */
[----:B------:R-:W-:-:S03]  /*06e0*/  IMAD R22, R13, UR18, R5 ;  /* 0x000000120d167c24 */ /* 0x000fc6000f8e0205 */
[----:B------:R-:W0:Y:S01]  /*06f0*/  LDC.64 R6, c[0x0][0x3a8] ;  /* 0x0000ea00ff067b82 */ /* 0x000e220000000a00 */
[----:B-1----:R-:W-:Y:S01]  /*0700*/  IMAD.WIDE.U32 R2, R29, 0x8, R2 ;  /* 0x000000081d027825 */ /* 0x002fe200078e0002 */
[----:B--2---:R-:W-:Y:S02]  /*0710*/  SHF.L.U64.HI R11, R10, 0x1, R11 ;  /* 0x000000010a0b7819 */ /* 0x004fe4000001020b */
[----:B---3--:R-:W-:Y:S02]  /*0720*/  SHF.L.U64.HI R9, R8, 0x2, R9 ;  /* 0x0000000208097819 */ /* 0x008fe40000010209 */
[----:B0-----:R-:W-:-:S07]  /*0730*/  SHF.L.U64.HI R48, R6, 0x2, R7 ;  /* 0x0000000206307819 */ /* 0x001fce0000010207 */
.L_x_4916:
        /* <DEDUP_REMOVED lines=8> */
[----:B---3--:R-:W-:Y:S02]  /*07c0*/  SHF.R.U64 R12, R16, 0x10, R17 ;  /* 0x00000010100c7819 */ /* 0x008fe40000001211 */
[----:B------:R-:W-:Y:S02]  /*07d0*/  PRMT R18, R18, 0x5410, R7 ;  /* 0x0000541012127816 */ /* 0x000fe40000000007 */
        /* <DEDUP_REMOVED lines=20> */
.L_x_4902:
        /* <DEDUP_REMOVED lines=48> */
.L_x_4905:
[----:B------:R-:W-:Y:S05]  /*0c20*/  BSYNC.RECONVERGENT B0 ;  /* 0x0000000000007941 */ /* 0x000fea0003800200 */
.L_x_4904:
        /* <DEDUP_REMOVED lines=32> */
.L_x_4907:
[----:B------:R-:W-:Y:S05]  /*0e30*/  BSYNC.RECONVERGENT B0 ;  /* 0x0000000000007941 */ /* 0x000fea0003800200 */
.L_x_4906:
        /* <DEDUP_REMOVED lines=32> */
.L_x_4909:
[----:B------:R-:W-:Y:S05]  /*1040*/  BSYNC.RECONVERGENT B0 ;  /* 0x0000000000007941 */ /* 0x000fea0003800200 */
.L_x_4908:
        /* <DEDUP_REMOVED lines=32> */
.L_x_4911:
[----:B------:R-:W-:Y:S05]  /*1250*/  BSYNC.RECONVERGENT B0 ;  /* 0x0000000000007941 */ /* 0x000fea0003800200 */
.L_x_4910:
[----:B------:R-:W-:Y:S01]  /*1260*/  FMUL.FTZ R34, R7, R38 ;  /* 0x0000002607227220 */ /* 0x000fe20000410000 */
[----:B------:R-:W-:Y:S01]  /*1270*/  FMUL.FTZ R37, R14, R41 ;  /* 0x000000290e257220 */ /* 0x000fe20000410000 */
[----:B------:R-:W-:Y:S01]  /*1280*/  FMUL.FTZ R36, R13, R40 ;  /* 0x000000280d247220 */ /* 0x000fe20000410000 */
[----:B------:R-:W-:-:S07]  /*1290*/  FMUL.FTZ R35, R12, R39 ;  /* 0x000000270c237220 */ /* 0x000fce0000410000 */
.L_x_4903:
        /* <DEDUP_REMOVED lines=27> */
.L_x_4915:
[----:B------:R-:W-:Y:S02]  /*1450*/  MOV R16, R53 ;  /* 0x0000003500107202 */ /* 0x000fe40000000f00 */
[----:B------:R-:W-:-:S05]  /*1460*/  MOV R17, R52 ;  /* 0x0000003400117202 */ /* 0x000fca0000000f00 */
[----:B0-----:R0:W3:Y:S01]  /*1470*/  LDG.E R18, desc[UR16][R16.64] ;  /* 0x0000001010127981 */ /* 0x0010e2000c1e1900 */
[----:B------:R-:W-:Y:S02]  /*1480*/  MOV R14, R49 ;  /* 0x00000031000e7202 */ /* 0x000fe40000000f00 */
[----:B------:R-:W-:-:S06]  /*1490*/  MOV R15, R50 ;  /* 0x00000032000f7202 */ /* 0x000fcc0000000f00 */
[----:B------:R-:W4:Y:S01]  /*14a0*/  LDG.E.64 R14, desc[UR16][R14.64] ;  /* 0x000000100e0e7981 */ /* 0x000f22000c1e1b00 */
        /* <DEDUP_REMOVED lines=14> */
[----:B------:R-:W-:Y:S01]  /*1590*/  FMUL.FTZ R62, R18, R41 ;  /* 0x00000029123e7220 */ /* 0x000fe20000410000 */
[--C-:B----4-:R-:W-:Y:S02]  /*15a0*/  HADD2.F32 R65, -RZ, R15.reuse.H0_H0 ;  /* 0x2000000fff417230 */ /* 0x110fe40000004100 */
[----:B------:R-:W1:Y:S01]  /*15b0*/  MUFU.EX2 R59, R59 ;  /* 0x0000003b003b7308 */ /* 0x000e620000000800 */
[----:B------:R-:W-:-:S07]  /*15c0*/  HADD2.F32 R15, -RZ, R15.H1_H1 ;  /* 0x3000000fff0f7230 */ /* 0x000fce0000004100 */
[----:B------:R-:W3:Y:S08]  /*15d0*/  MUFU.EX2 R60, R60 ;  /* 0x0000003c003c7308 */ /* 0x000ef00000000800 */
[----:B------:R-:W4:Y:S01]  /*15e0*/  MUFU.EX2 R57, R57 ;  /* 0x0000003900397308 */ /* 0x000f220000000800 */
[----:B-1----:R-:W-:-:S07]  /*15f0*/  FFMA.FTZ R18, R59, R37, R36 ;  /* 0x000000253b127223 */ /* 0x002fce0000010024 */
[----:B------:R-:W0:Y:S01]  /*1600*/  MUFU.EX2 R62, R62 ;  /* 0x0000003e003e7308 */ /* 0x000e220000000800 */
[----:B---3--:R-:W-:-:S04]  /*1610*/  FFMA.FTZ R18, R60, R18, R35 ;  /* 0x000000123c127223 */ /* 0x008fc80000010023 */
[----:B----4-:R-:W-:-:S05]  /*1620*/  FFMA.FTZ R18, R57, R18, R34 ;  /* 0x0000001239127223 */ /* 0x010fca0000010022 */
[----:B------:R-:W1:Y:S01]  /*1630*/  SHFL.UP PT, R19, R18, 0x1, RZ ;  /* 0x0420000012137989 */ /* 0x000e6200000e00ff */
[----:B0-----:R-:W-:-:S04]  /*1640*/  FMUL.FTZ R17, R62, R59 ;  /* 0x0000003b3e117220 */ /* 0x001fc80000410000 */
[----:B------:R-:W-:-:S04]  /*1650*/  FMUL.FTZ R16, R60, R17 ;  /* 0x000000113c107220 */ /* 0x000fc80000410000 */
[----:B------:R-:W-:-:S05]  /*1660*/  FMUL.FTZ R61, R57, R16 ;  /* 0x00000010393d7220 */ /* 0x000fca0000410000 */
[----:B------:R-:W0:Y:S01]  /*1670*/  SHFL.UP PT, R16, R61, 0x1, RZ ;  /* 0x042000003d107989 */ /* 0x000e2200000e00ff */
[----:B-1----:R-:W-:-:S05]  /*1680*/  FFMA.FTZ R19, R61, R19, R18 ;  /* 0x000000133d137223 */ /* 0x002fca0000010012 */
[----:B------:R-:W-:-:S05]  /*1690*/  FSEL R20, R18, R19, !P1 ;  /* 0x0000001312147208 */ /* 0x000fca0004800000 */
[----:B------:R-:W1:Y:S01]  /*16a0*/  SHFL.UP PT, R17, R20, 0x2, RZ ;  /* 0x0440000014117989 */ /* 0x000e6200000e00ff */
[----:B0-----:R-:W-:Y:S01]  /*16b0*/  @P1 FMUL.FTZ R61, R61, R16 ;  /* 0x000000103d3d1220 */ /* 0x001fe20000410000 */
[----:B------:R-:W-:-:S04]  /*16c0*/  ISETP.GE.AND P1, PT, R54, 0x2, PT ;  /* 0x000000023600780c */ /* 0x000fc80003f26270 */
        /* <DEDUP_REMOVED lines=8> */
[----:B------:R-:W-:-:S03]  /*1750*/  FSEL R20, R18, R17, !P1 ;  /* 0x0000001112147208 */ /* 0x000fc60004800000 */
[----:B0-----:R-:W-:Y:S01]  /*1760*/  @P1 FMUL.FTZ R61, R61, R16 ;  /* 0x000000103d3d1220 */ /* 0x001fe20000410000 */
[----:B------:R-:W-:Y:S01]  /*1770*/  ISETP.GE.AND P1, PT, R54, 0x8, PT ;  /* 0x000000083600780c */ /* 0x000fe20003f26270 */
[----:B------:R-:W-:Y:S01]  /*1780*/  HFMA2 R16, -RZ, RZ, 1.875, 0 ;  /* 0x3f800000ff107431 */ /* 0x000fe200000001ff */
[----:B------:R-:W-:Y:S01]  /*1790*/  MOV R17, RZ ;  /* 0x000000ff00117202 */ /* 0x000fe20000000f00 */
[----:B------:R-:W0:Y:S04]  /*17a0*/  SHFL.UP PT, R19, R20, 0x8, RZ ;  /* 0x0500000014137989 */ /* 0x000e2800000e00ff */
[----:B------:R-:W1:Y:S04]  /*17b0*/  SHFL.UP PT, R64, R61, 0x8, RZ ;  /* 0x050000003d407989 */ /* 0x000e6800000e00ff */
[----:B------:R-:W-:Y:S01]  /*17c0*/  @P0 LDS.64 R16, [UR4] ;  /* 0x00000004ff100984 */ /* 0x000fe20008000a00 */
[C---:B0-----:R-:W-:Y:S01]  /*17d0*/  FFMA.FTZ R19, R61.reuse, R19, R20 ;  /* 0x000000133d137223 */ /* 0x041fe20000010014 */
[----:B-1----:R-:W-:-:S04]  /*17e0*/  @P1 FMUL.FTZ R61, R61, R64 ;  /* 0x000000403d3d1220 */ /* 0x002fc80000410000 */
[----:B------:R-:W-:Y:S02]  /*17f0*/  FSEL R64, R20, R19, !P1 ;  /* 0x0000001314407208 */ /* 0x000fe40004800000 */
[----:B------:R-:W-:Y:S01]  /*1800*/  ISETP.NE.AND P1, PT, R54, 0x1f, PT ;  /* 0x0000001f3600780c */ /* 0x000fe20003f25270 */
[----:B------:R-:W0:Y:S04]  /*1810*/  SHFL.UP PT, R18, R61, 0x10, RZ ;  /* 0x060000003d127989 */ /* 0x000e2800000e00ff */
[----:B------:R-:W1:Y:S01]  /*1820*/  SHFL.UP PT, R21, R64, 0x10, RZ ;  /* 0x0600000040157989 */ /* 0x000e6200000e00ff */
[C---:B0-----:R-:W-:Y:S01]  /*1830*/  FMUL.FTZ R20, R61.reuse, R18 ;  /* 0x000000123d147220 */ /* 0x041fe20000410000 */
[----:B-1----:R-:W-:-:S06]  /*1840*/  FFMA.FTZ R21, R61, R21, R64 ;  /* 0x000000153d157223 */ /* 0x002fcc0000010040 */
[----:B------:R0:W-:Y:S01]  /*1850*/  @!P1 STS.64 [UR7+0x110], R20 ;  /* 0x00011014ff009988 */ /* 0x0001e20008000a07 */
[----:B------:R-:W-:Y:S01]  /*1860*/  BAR.SYNC.DEFER_BLOCKING 0x0 ;  /* 0x0000000000007b1d */ /* 0x000fe20000010000 */
[----:B------:R-:W-:-:S04]  /*1870*/  ISETP.GE.AND P1, PT, R54, 0x10, PT ;  /* 0x000000103600780c */ /* 0x000fc80003f26270 */
[----:B------:R-:W-:Y:S02]  /*1880*/  FSEL R61, R61, R20, !P1 ;  /* 0x000000143d3d7208 */ /* 0x000fe40004800000 */
[----:B------:R-:W-:Y:S01]  /*1890*/  FSEL R64, R64, R21, !P1 ;  /* 0x0000001540407208 */ /* 0x000fe20004800000 */
[----:B0-----:R-:W-:Y:S01]  /*18a0*/  HADD2.F32 R21, -RZ, R14.H0_H0 ;  /* 0x2000000eff157230 */ /* 0x001fe20000004100 */
[----:B------:R-:W-:Y:S01]  /*18b0*/  ISETP.NE.AND P1, PT, R29, RZ, PT ;  /* 0x000000ff1d00720c */ /* 0x000fe20003f25270 */
[----:B------:R-:W0:Y:S03]  /*18c0*/  SHFL.UP PT, R66, R61, 0x1, RZ ;  /* 0x042000003d427989 */ /* 0x000e2600000e00ff */
[-C--:B-----5:R-:W-:Y:S01]  /*18d0*/  FMUL.FTZ R20, R21, R58.reuse ;  /* 0x0000003a15147220 */ /* 0x0a0fe20000410000 */
[----:B------:R1:W3:Y:S02]  /*18e0*/  SHFL.UP PT, R63, R64, 0x1, RZ ;  /* 0x04200000403f7989 */ /* 0x0002e400000e00ff */
[----:B-1----:R-:W-:-:S02]  /*18f0*/  FMUL.FTZ R64, R65, R58 ;  /* 0x0000003a41407220 */ /* 0x002fc40000410000 */
[----:B------:R-:W-:Y:S04]  /*1900*/  @!P2 STS.64 [UR7+0x120], R16 ;  /* 0x00012010ff00a988 */ /* 0x000fe80008000a07 */
[----:B------:R-:W1:Y:S01]  /*1910*/  LDS.64 R18, [UR7+0x110] ;  /* 0x00011007ff127984 */ /* 0x000e620008000a00 */
[----:B------:R-:W-:Y:S01]  /*1920*/  BAR.SYNC.DEFER_BLOCKING 0x0 ;  /* 0x0000000000007b1d */ /* 0x000fe20000010000 */
[----:B0-----:R-:W-:Y:S02]  /*1930*/  @!P2 MOV R66, R16 ;  /* 0x000000100042a202 */ /* 0x001fe40000000f00 */
[----:B---3--:R-:W-:-:S03]  /*1940*/  @!P2 MOV R63, R17 ;  /* 0x00000011003fa202 */ /* 0x008fc60000000f00 */
[----:B------:R-:W0:Y:S01]  /*1950*/  @P3 LDS R68, [UR7+0x124] ;  /* 0x00012407ff443984 */ /* 0x000e220008000800 */
[----:B-1----:R-:W-:Y:S01]  /*1960*/  FFMA.FTZ R19, R18, R17, R19 ;  /* 0x0000001112137223 */ /* 0x002fe20000010013 */
[----:B0-----:R-:W-:-:S04]  /*1970*/  @P3 FFMA.FTZ R63, R68, R66, R63 ;  /* 0x00000042443f3223 */ /* 0x001fc8000001003f */
[----:B------:R-:W-:Y:S01]  /*1980*/  FFMA.FTZ R62, R62, R63, R37 ;  /* 0x0000003f3e3e7223 */ /* 0x000fe20000010025 */
[----:B------:R-:W-:-:S03]  /*1990*/  HADD2.F32 R63, -RZ, R14.H1_H1 ;  /* 0x3000000eff3f7230 */ /* 0x000fc60000004100 */
[----:B------:R-:W-:Y:S02]  /*19a0*/  FFMA.FTZ R59, R59, R62, R36 ;  /* 0x0000003e3b3b7223 */ /* 0x000fe40000010024 */
        /* <DEDUP_REMOVED lines=12> */
.L_x_4914:
[----:B------:R-:W-:Y:S05]  /*1a70*/  BSYNC.RECONVERGENT B0 ;  /* 0x0000000000007941 */ /* 0x000fea0003800200 */
.L_x_4913:
[----:B------:R-:W-:Y:S01]  /*1a80*/  UIADD3 UR5, UPT, UPT, UR5, 0x1, URZ ;  /* 0x0000000105057890 */ /* 0x000fe2000fffe0ff */
[----:B------:R-:W-:Y:S01]  /*1a90*/  FFMA.FTZ R31, R66, R64, R31 ;  /* 0x00000040421f7223 */ /* 0x000fe2000001001f */
[----:B------:R-:W-:Y:S01]  /*1aa0*/  FFMA.FTZ R66, R57, R66, R34 ;  /* 0x0000004239427223 */ /* 0x000fe20000010022 */
[----:B------:R-:W-:Y:S01]  /*1ab0*/  LEA R49, P1, R10, R49, 0x1 ;  /* 0x000000310a317211 */ /* 0x000fe200078208ff */
[----:B------:R-:W-:Y:S01]  /*1ac0*/  UISETP.NE.AND UP0, UPT, UR5, URZ, UPT ;  /* 0x000000ff0500728c */ /* 0x000fe2000bf05270 */
[----:B------:R-:W-:Y:S01]  /*1ad0*/  LEA R55, P2, R8, R55, 0x2 ;  /* 0x0000003708377211 */ /* 0x000fe200078410ff */
[----:B------:R-:W-:Y:S01]  /*1ae0*/  FFMA.FTZ R33, R62, R20, R33 ;  /* 0x000000143e217223 */ /* 0x000fe20000010021 */
[----:B------:R-:W-:Y:S01]  /*1af0*/  LEA R53, P3, R6, R53, 0x2 ;  /* 0x0000003506357211 */ /* 0x000fe200078610ff */
        /* <DEDUP_REMOVED lines=8> */
.L_x_4912:
[----:B--2---:R-:W1:Y:S01]  /*1b80*/  F2F.F16.F32 R12, R32 ;  /* 0x00000020000c7304 */ /* 0x004e620000200800 */
[----:B------:R-:W-:Y:S01]  /*1b90*/  BAR.SYNC.DEFER_BLOCKING 0x0 ;  /* 0x0000000000007b1d */ /* 0x000fe20000010000 */
[C---:B------:R-:W-:Y:S02]  /*1ba0*/  LEA R17, P0, R23.reuse, R4, 0x7 ;  /* 0x0000000417117211 */ /* 0x040fe400078038ff */
[----:B------:R-:W-:Y:S02]  /*1bb0*/  IADD3 R23, PT, PT, R23, 0x1, RZ ;  /* 0x0000000117177810 */ /* 0x000fe40007ffe0ff */
[----:B------:R-:W-:Y:S01]  /*1bc0*/  IADD3.X R16, PT, PT, RZ, R22, RZ, P0, !PT ;  /* 0x00000016ff107210 */ /* 0x000fe200007fe4ff */
[----:B------:R-:W2:Y:S01]  /*1bd0*/  LDCU UR4, c[0x0][0x394] ;  /* 0x00007280ff0477ac */ /* 0x000ea20008000800 */
[----:B------:R-:W-:Y:S01]  /*1be0*/  F2F.F16.F32 R31, R31 ;  /* 0x0000001f001f7304 */ /* 0x000fe20000200800 */
[----:B------:R-:W-:Y:S02]  /*1bf0*/  IADD3 R43, P1, PT, R43, 0x100, RZ ;  /* 0x000001002b2b7810 */ /* 0x000fe40007f3e0ff */
[----:B------:R-:W-:-:S02]  /*1c00*/  IADD3 R44, P2, PT, R44, 0x100, RZ ;  /* 0x000001002c2c7810 */ /* 0x000fc40007f5e0ff */
[----:B------:R-:W-:Y:S01]  /*1c10*/  IADD3 R46, P3, PT, R46, 0x100, RZ ;  /* 0x000001002e2e7810 */ /* 0x000fe20007f7e0ff */
[----:B-1----:R-:W-:Y:S02]  /*1c20*/  IMAD.WIDE.U32 R12, R12, 0x10000, RZ ;  /* 0x000100000c0c7825 */ /* 0x002fe400078e00ff */
[----:B0-----:R-:W0:Y:S01]  /*1c30*/  F2F.F16.F32 R14, R7 ;  /* 0x00000007000e7304 */ /* 0x001e220000200800 */
[----:B------:R-:W-:Y:S02]  /*1c40*/  IADD3.X R42, PT, PT, RZ, R42, RZ, P1, !PT ;  /* 0x0000002aff2a7210 */ /* 0x000fe40000ffe4ff */
[----:B------:R-:W-:Y:S02]  /*1c50*/  IADD3.X R45, PT, PT, RZ, R45, RZ, P2, !PT ;  /* 0x0000002dff2d7210 */ /* 0x000fe400017fe4ff */
[----:B------:R-:W-:-:S03]  /*1c60*/  IADD3.X R47, PT, PT, RZ, R47, RZ, P3, !PT ;  /* 0x0000002fff2f7210 */ /* 0x000fc60001ffe4ff */
[----:B------:R-:W1:Y:S01]  /*1c70*/  F2F.F16.F32 R33, R33 ;  /* 0x0000002100217304 */ /* 0x000e620000200800 */
[----:B0-----:R-:W-:Y:S02]  /*1c80*/  PRMT R15, R31, 0x5410, R14 ;  /* 0x000054101f0f7816 */ /* 0x001fe4000000000e */
[----:B------:R-:W-:Y:S02]  /*1c90*/  LEA R14, P0, R17, R2, 0x1 ;  /* 0x00000002110e7211 */ /* 0x000fe400078008ff */
[----:B------:R-:W-:Y:S02]  /*1ca0*/  LOP3.LUT R13, R15, R13, RZ, 0xfc, !PT ;  /* 0x0000000d0f0d7212 */ /* 0x000fe400078efcff */
[----:B------:R-:W-:Y:S02]  /*1cb0*/  LEA.HI.X R15, R17, R3, R16, 0x1, P0 ;  /* 0x00000003110f7211 */ /* 0x000fe400000f0c10 */
[----:B-1----:R-:W-:Y:S02]  /*1cc0*/  LOP3.LUT R12, R12, R33, RZ, 0xfc, !PT ;  /* 0x000000210c0c7212 */ /* 0x002fe400078efcff */
[----:B--2---:R-:W-:-:S03]  /*1cd0*/  ISETP.NE.AND P0, PT, R23, UR4, PT ;  /* 0x0000000417007c0c */ /* 0x004fc6000bf05270 */
[----:B------:R0:W-:Y:S10]  /*1ce0*/  STG.E.64 desc[UR16][R14.64], R12 ;  /* 0x0000000c0e007986 */ /* 0x0001f4000c101b10 */
[----:B------:R-:W-:Y:S05]  /*1cf0*/  @P0 BRA `(.L_x_4916) ;  /* 0xffffffe800900947 */ /* 0x000fea000383ffff */
[----:B------:R-:W-:Y:S05]  /*1d00*/  EXIT ;  /* 0x000000000000794d */ /* 0x000fea0003800000 */
.L_x_4917:
        /* <DEDUP_REMOVED lines=15> */
.L_x_5152:


//--------------------- .text._Z25selective_scan_fwd_kernelI32Selective_Scan_fwd_kernel_traitsILi32ELi4ELi1ELb1ELb0ELb1ELb1EN3c104HalfEfEEv13SSMParamsBase --------------------------
	.section	.text._Z25selective_scan_fwd_kernelI32Selective_Scan_fwd_kernel_traitsILi32ELi4ELi1ELb1ELb0ELb1ELb1EN3c104HalfEfEEv13SSMParamsBase,"ax",@progbits
	.align	128
        .global         _Z25selective_scan_fwd_kernelI32Selective_Scan_fwd_kernel_traitsILi32ELi4ELi1ELb1ELb0ELb1ELb1EN3c104HalfEfEEv13SSMParamsBase
        .type           _Z25selective_scan_fwd_kernelI32Selective_Scan_fwd_kernel_traitsILi32ELi4ELi1ELb1ELb0ELb1ELb1EN3c104HalfEfEEv13SSMParamsBase,@function
        .size           _Z25selective_scan_fwd_kernelI32Selective_Scan_fwd_kernel_traitsILi32ELi4ELi1ELb1ELb0ELb1ELb1EN3c104HalfEfEEv13SSMParamsBase,(.L_x_5153 - _Z25selective_scan_fwd_kernelI32Selective_Scan_fwd_kernel_traitsILi32ELi4ELi1ELb1ELb0ELb1ELb1EN3c104HalfEfEEv13SSMParamsBase)
        .other          _Z25selective_scan_fwd_kernelI32Selective_Scan_fwd_kernel_traitsILi32ELi4ELi1ELb1ELb0ELb1ELb1EN3c104HalfEfEEv13SSMParamsBase,@"STO_CUDA_ENTRY STV_DEFAULT"
_Z25selective_scan_fwd_kernelI32Selective_Scan_fwd_kernel_traitsILi32ELi4ELi1ELb1ELb0ELb1ELb1EN3c104HalfEfEEv13SSMParamsBase:
.text._Z25selective_scan_fwd_kernelI32Selective_Scan_fwd_kernel_traitsILi32ELi4ELi1ELb1ELb0ELb1ELb1EN3c104HalfEfEEv13SSMParamsBase:
        /* <DEDUP_REMOVED lines=32> */
[----:B------:R-:W0:Y:S01]  /*0200*/  LDC R17, c[0x0][0x384] ;  /* 0x0000e100ff117b82 */ /* 0x000e220000000800 */
        /* <DEDUP_REMOVED lines=9> */
[----:B------:R-:W-:Y:S02]  /*02a0*/  UIMAD.WIDE.U32 UR6, UR18, UR12, URZ ;  /* 0x0000000c120672a5 */ /* 0x000fe4000f8e00ff */
[----:B------:R-:W-:Y:S02]  /*02b0*/  UIMAD.WIDE.U32 UR4, UR18, UR8, URZ ;  /* 0x00000008120472a5 */ /* 0x000fe4000f8e00ff */
[----:B------:R-:W-:Y:S01]  /*02c0*/  UIMAD UR8, UR18, UR13, UR7 ;  /* 0x0000000d120872a4 */ /* 0x000fe2000f8e0207 */
[----:B------:R-:W3:Y:S07]  /*02d0*/  LDCU.64 UR12, c[0x0][0x3d0] ;  /* 0x00007a00ff0c77ac */ /* 0x000eee0008000a00 */
[----:B------:R-:W-:-:S04]  /*02e0*/  @!P1 IADD3 R3, PT, PT, R3, -R10, RZ ;  /* 0x8000000a03039210 */ /* 0x000fc80007ffe0ff */
[----:B------:R-:W-:Y:S02]  /*02f0*/  ISETP.GE.U32.AND P0, PT, R3, R10, PT ;  /* 0x0000000a0300720c */ /* 0x000fe40003f06070 */
[----:B------:R-:W-:Y:S01]  /*0300*/  @!P1 IADD3 R2, PT, PT, R2, 0x1, RZ ;  /* 0x0000000102029810 */ /* 0x000fe20007ffe0ff */
[----:B------:R-:W-:Y:S01]  /*0310*/  UIMAD UR9, UR18, UR9, UR5 ;  /* 0x00000009120972a4 */ /* 0x000fe2000f8e0205 */
[----:B------:R-:W-:Y:S02]  /*0320*/  LOP3.LUT R3, R0, R11, RZ, 0x3c, !PT ;  /* 0x0000000b00037212 */ /* 0x000fe400078e3cff */
[----:B------:R-:W-:Y:S02]  /*0330*/  MOV R7, UR5 ;  /* 0x0000000500077c02 */ /* 0x000fe40008000f00 */
[----:B------:R-:W-:Y:S02]  /*0340*/  ISETP.GE.AND P2, PT, R3, RZ, PT ;  /* 0x000000ff0300720c */ /* 0x000fe40003f46270 */
[----:B------:R-:W-:-:S03]  /*0350*/  MOV R9, UR7 ;  /* 0x0000000700097c02 */ /* 0x000fc60008000f00 */
[----:B------:R-:W-:Y:S02]  /*0360*/  @P0 IADD3 R2, PT, PT, R2, 0x1, RZ ;  /* 0x0000000102020810 */ /* 0x000fe40007ffe0ff */
[----:B------:R-:W-:Y:S02]  /*0370*/  ISETP.GE.AND P0, PT, R41, 0x1, PT ;  /* 0x000000012900780c */ /* 0x000fe40003f06270 */
[----:B------:R-:W-:Y:S02]  /*0380*/  ISETP.NE.AND P1, PT, R11, RZ, PT ;  /* 0x000000ff0b00720c */ /* 0x000fe40003f25270 */
[----:B------:R-:W-:Y:S02]  /*0390*/  MOV R6, UR4 ;  /* 0x0000000400067c02 */ /* 0x000fe40008000f00 */
[----:B------:R-:W-:Y:S02]  /*03a0*/  MOV R8, UR6 ;  /* 0x0000000600087c02 */ /* 0x000fe40008000f00 */
[----:B------:R-:W-:-:S02]  /*03b0*/  MOV R7, UR9 ;  /* 0x0000000900077c02 */ /* 0x000fc40008000f00 */
[----:B------:R-:W-:Y:S01]  /*03c0*/  MOV R9, UR8 ;  /* 0x0000000800097c02 */ /* 0x000fe20008000f00 */
[----:B---3--:R-:W-:Y:S01]  /*03d0*/  UIMAD.WIDE.U32 UR4, UR18, UR12, URZ ;  /* 0x0000000c120472a5 */ /* 0x008fe2000f8e00ff */
[----:B------:R-:W-:Y:S01]  /*03e0*/  IMAD.WIDE.U32 R6, R0, UR10, R6 ;  /* 0x0000000a00067c25 */ /* 0x000fe2000f8e0006 */
[----:B------:R-:W-:-:S03]  /*03f0*/  MOV R16, R2 ;  /* 0x0000000200107202 */ /* 0x000fc60000000f00 */
[----:B------:R-:W-:Y:S01]  /*0400*/  IMAD.WIDE.U32 R8, R0, UR14, R8 ;  /* 0x0000000e00087c25 */ /* 0x000fe2000f8e0008 */
[----:B------:R-:W-:Y:S01]  /*0410*/  UIMAD UR6, UR18, UR13, UR5 ;  /* 0x0000000d120672a4 */ /* 0x000fe2000f8e0205 */
[----:B------:R-:W-:Y:S02]  /*0420*/  @!P2 IADD3 R16, PT, PT, -R16, RZ, RZ ;  /* 0x000000ff1010a210 */ /* 0x000fe40007ffe1ff */
[C---:B------:R-:W-:Y:S02]  /*0430*/  IMAD R57, R0.reuse, UR11, R7 ;  /* 0x0000000b00397c24 */ /* 0x040fe4000f8e0207 */
[----:B------:R-:W-:Y:S01]  /*0440*/  IMAD R55, R0, UR15, R9 ;  /* 0x0000000f00377c24 */ /* 0x000fe2000f8e0209 */
[----:B------:R-:W-:Y:S01]  /*0450*/  @!P1 LOP3.LUT R16, RZ, R11, RZ, 0x33, !PT ;  /* 0x0000000bff109212 */ /* 0x000fe200078e33ff */
[----:B012---:R-:W-:Y:S06]  /*0460*/  @!P0 EXIT ;  /* 0x000000000000894d */ /* 0x007fec0003800000 */
        /* <DEDUP_REMOVED lines=8> */
[----:B------:R-:W3:Y:S01]  /*04f0*/  LDC.64 R4, c[0x0][0x418] ;  /* 0x00010600ff047b82 */ /* 0x000ee20000000a00 */
[----:B------:R-:W-:Y:S01]  /*0500*/  IMAD.WIDE.U32 R14, R16, R22, UR4 ;  /* 0x00000004100e7e25 */ /* 0x000fe2000f8e0016 */
[----:B------:R-:W-:Y:S01]  /*0510*/  LEA.HI.X R55, R8, R21, R55, 0x1, P1 ;  /* 0x0000001508377211 */ /* 0x000fe200008f0c37 */
[----:B------:R-:W4:Y:S01]  /*0520*/  LDCU UR4, c[0x0][0x38c] ;  /* 0x00007180ff0477ac */ /* 0x000f220008000800 */
[----:B------:R-:W-:Y:S01]  /*0530*/  LEA.HI.X R57, R6, R19, R57, 0x1, P0 ;  /* 0x0000001306397211 */ /* 0x000fe200000f0c39 */
[----:B------:R-:W-:Y:S01]  /*0540*/  IMAD R7, R16, R23, R7 ;  /* 0x0000001710077224 */ /* 0x000fe200078e0207 */
[----:B------:R-:W-:Y:S01]  /*0550*/  LEA R53, P0, R14, R24, 0x1 ;  /* 0x000000180e357211 */ /* 0x000fe200078008ff */
[----:B------:R-:W-:Y:S01]  /*0560*/  IMAD R6, R17, UR18, R0 ;  /* 0x0000001211067c24 */ /* 0x000fe2000f8e0200 */
[----:B------:R-:W2:Y:S02]  /*0570*/  LDC.64 R2, c[0x0][0x438] ;  /* 0x00010e00ff027b82 */ /* 0x000ea40000000a00 */
[----:B------:R-:W-:Y:S01]  /*0580*/  IADD3 R52, PT, PT, R15, R7, RZ ;  /* 0x000000070f347210 */ /* 0x000fe20007ffe0ff */
[----:B-1----:R-:W-:-:S03]  /*0590*/  IMAD.WIDE.U32 R36, R0, UR8, RZ ;  /* 0x0000000800247c25 */ /* 0x002fc6000f8e00ff */
[----:B------:R-:W-:Y:S01]  /*05a0*/  LEA.HI.X R52, R14, R25, R52, 0x1, P0 ;  /* 0x000000190e347211 */ /* 0x000fe200000f0c34 */
[----:B------:R-:W-:Y:S01]  /*05b0*/  IMAD R41, R6, R41, RZ ;  /* 0x0000002906297224 */ /* 0x000fe200078e02ff */
[----:B------:R-:W1:Y:S01]  /*05c0*/  LDC.64 R10, c[0x0][0x428] ;  /* 0x00010a00ff0a7b82 */ /* 0x000e620000000a00 */
[----:B------:R-:W-:Y:S01]  /*05d0*/  IMAD R14, R0, UR9, R37 ;  /* 0x00000009000e7c24 */ /* 0x000fe2000f8e0225 */
[C---:B0-----:R-:W-:Y:S01]  /*05e0*/  LEA R37, P0, R36.reuse, R12, 0x2 ;  /* 0x0000000c24257211 */ /* 0x041fe200078010ff */
[----:B------:R-:W0:Y:S03]  /*05f0*/  LDCU.U8 UR9, c[0x0][0x39e] ;  /* 0x000073c0ff0977ac */ /* 0x000e260008000000 */
[----:B------:R-:W-:Y:S01]  /*0600*/  LEA.HI.X R36, R36, R13, R14, 0x2, P0 ;  /* 0x0000000d24247211 */ /* 0x000fe200000f140e */
[----:B----4-:R-:W-:Y:S01]  /*0610*/  UISETP.LT.AND UP0, UPT, UR4, 0x1, UPT ;  /* 0x000000010400788c */ /* 0x010fe2000bf01270 */
[----:B------:R-:W4:Y:S01]  /*0620*/  LDC.64 R8, c[0x0][0x3a0] ;  /* 0x0000e800ff087b82 */ /* 0x000f220000000a00 */
[----:B---3--:R-:W-:-:S04]  /*0630*/  IMAD.WIDE.U32 R26, R0, R4, RZ ;  /* 0x00000004001a7225 */ /* 0x008fc800078e00ff */
[----:B------:R-:W-:-:S03]  /*0640*/  IMAD R27, R0, R5, R27 ;  /* 0x00000005001b7224 */ /* 0x000fc600078e021b */
[----:B------:R-:W3:Y:S01]  /*0650*/  LDC.64 R22, c[0x0][0x440] ;  /* 0x00011000ff167b82 */ /* 0x000ee20000000a00 */
[----:B--2---:R-:W-:-:S04]  /*0660*/  IMAD.WIDE.U32 R28, R0, R2, RZ ;  /* 0x00000002001c7225 */ /* 0x004fc800078e00ff */
[----:B------:R-:W-:-:S03]  /*0670*/  IMAD R29, R0, R3, R29 ;  /* 0x00000003001d7224 */ /* 0x000fc600078e021d */
[----:B------:R-:W2:Y:S01]  /*0680*/  LDC.64 R6, c[0x0][0x410] ;  /* 0x00010400ff067b82 */ /* 0x000ea20000000a00 */
[----:B-1----:R-:W-:-:S04]  /*0690*/  IMAD.WIDE.U32 R24, R0, R10, RZ ;  /* 0x0000000a00187225 */ /* 0x002fc800078e00ff */
[----:B------:R-:W-:-:S03]  /*06a0*/  IMAD R25, R0, R11, R25 ;  /* 0x0000000b00197224 */ /* 0x000fc600078e0219 */
[----:B------:R-:W1:Y:S01]  /*06b0*/  LDC.64 R32, c[0x0][0x420] ;  /* 0x00010800ff207b82 */ /* 0x000e620000000a00 */
[----:B----4-:R-:W-:-:S04]  /*06c0*/  IMAD.WIDE.U32 R34, R0, R8, RZ ;  /* 0x0000000800227225 */ /* 0x010fc800078e00ff */
[----:B------:R-:W-:-:S03]  /*06d0*/  IMAD R0, R0, R9, R35 ;  /* 0x0000000900007224 */ /* 0x000fc600078e0223 */
[----:B------:R-:W4:Y:S01]  /*06e0*/  LDC.64 R30, c[0x0][0x430] ;  /* 0x00010c00ff1e7b82 */ /* 0x000f220000000a00 */
[----:B---3--:R-:W-:-:S04]  /*06f0*/  LEA R35, P0, R34, R22, 0x2 ;  /* 0x0000001622237211 */ /* 0x008fc800078010ff */
[----:B------:R-:W-:Y:S01]  /*0700*/  LEA.HI.X R34, R34, R23, R0, 0x2, P0 ;  /* 0x0000001722227211 */ /* 0x000fe200000f1400 */
[----:B------:R-:W-:Y:S01]  /*0710*/  IMAD R0, R41, UR4, RZ ;  /* 0x0000000429007c24 */ /* 0x000fe2000f8e02ff */
[----:B------:R-:W-:Y:S01]  /*0720*/  USEL UR4, UR4, 0x1, !UP0 ;  /* 0x0000000104047887 */ /* 0x000fe2000c000000 */
[----:B------:R-:W3:Y:S01]  /*0730*/  LDC.64 R20, c[0x0][0x478] ;  /* 0x00011e00ff147b82 */ /* 0x000ee20000000a00 */
[----:B--2---:R-:W-:Y:S02]  /*0740*/  IMAD.WIDE.U32 R10, R6, UR18, R26 ;  /* 0x00000012060a7c25 */ /* 0x004fe4000f8e001a */
[----:B------:R-:W-:-:S05]  /*0750*/  UIADD3 UR6, UPT, UPT, -UR4, URZ, URZ ;  /* 0x000000ff04067290 */ /* 0x000fca000fffe1ff */
[----:B------:R-:W2:Y:S01]  /*0760*/  LDC.64 R4, c[0x0][0x488] ;  /* 0x00012200ff047b82 */ /* 0x000ea20000000a00 */
[----:B-1----:R-:W-:-:S04]  /*0770*/  IMAD.WIDE.U32 R12, R32, UR18, R24 ;  /* 0x00000012200c7c25 */ /* 0x002fc8000f8e0018 */
[----:B------:R-:W-:Y:S02]  /*0780*/  IMAD R32, R7, UR18, R11 ;  /* 0x0000001207207c24 */ /* 0x000fe4000f8e020b */
[----:B------:R-:W-:Y:S01]  /*0790*/  IMAD R33, R33, UR18, R13 ;  /* 0x0000001221217c24 */ /* 0x000fe2000f8e020d */
[----:B------:R-:W1:Y:S01]  /*07a0*/  LDC.64 R2, c[0x0][0x490] ;  /* 0x00012400ff027b82 */ /* 0x000e620000000a00 */
[----:B----4-:R-:W-:Y:S01]  /*07b0*/  IMAD.WIDE.U32 R8, R30, UR18, R28 ;  /* 0x000000121e087c25 */ /* 0x010fe2000f8e001c */
[----:B------:R-:W-:-:S03]  /*07c0*/  MOV R30, RZ ;  /* 0x000000ff001e7202 */ /* 0x000fc60000000f00 */
[----:B------:R-:W-:-:S03]  /*07d0*/  IMAD R31, R31, UR18, R9 ;  /* 0x000000121f1f7c24 */ /* 0x000fc6000f8e0209 */
[----:B------:R-:W4:Y:S01]  /*07e0*/  LDC.64 R18, c[0x0][0x3e0] ;  /* 0x0000f800ff127b82 */ /* 0x000f220000000a00 */
[----:B---3--:R-:W-:-:S07]  /*07f0*/  IMAD.WIDE.U32 R6, R39, 0x8, R20 ;  /* 0x0000000827067825 */ /* 0x008fce00078e0014 */
[----:B------:R-:W3:Y:S01]  /*0800*/  LDC.64 R16, c[0x0][0x3c0] ;  /* 0x0000f000ff107b82 */ /* 0x000ee20000000a00 */
[----:B--2---:R-:W-:-:S07]  /*0810*/  IMAD.WIDE.U32 R4, R39, 0x8, R4 ;  /* 0x0000000827047825 */ /* 0x004fce00078e0004 */
[----:B------:R-:W2:Y:S01]  /*0820*/  LDC.64 R14, c[0x0][0x3a8] ;  /* 0x0000ea00ff0e7b82 */ /* 0x000ea20000000a00 */
[----:B-1----:R-:W-:Y:S01]  /*0830*/  IMAD.WIDE.U32 R2, R39, 0x8, R2 ;  /* 0x0000000827027825 */ /* 0x002fe200078e0002 */
[----:B----4-:R-:W-:Y:S02]  /*0840*/  SHF.L.U64.HI R19, R18, 0x1, R19 ;  /* 0x0000000112137819 */ /* 0x010fe40000010213 */
[----:B---3--:R-:W-:Y:S02]  /*0850*/  SHF.L.U64.HI R17, R16, 0x2, R17 ;  /* 0x0000000210117819 */ /* 0x008fe40000010211 */
[----:B0-2---:R-:W-:-:S07]  /*0860*/  SHF.L.U64.HI R58, R14, 0x2, R15 ;  /* 0x000000020e3a7819 */ /* 0x005fce000001020f */
.L_x_4932:
        /* <DEDUP_REMOVED lines=30> */
.L_x_4918:
        /* <DEDUP_REMOVED lines=48> */
.L_x_4921:
[----:B------:R-:W-:Y:S05]  /*0d50*/  BSYNC.RECONVERGENT B0 ;  /* 0x0000000000007941 */ /* 0x000fea0003800200 */
.L_x_4920:
        /* <DEDUP_REMOVED lines=32> */
.L_x_4923:
[----:B------:R-:W-:Y:S05]  /*0f60*/  BSYNC.RECONVERGENT B0 ;  /* 0x0000000000007941 */ /* 0x000fea0003800200 */
.L_x_4922:
        /* <DEDUP_REMOVED lines=32> */
.L_x_4925:
[----:B------:R-:W-:Y:S05]  /*1170*/  BSYNC.RECONVERGENT B0 ;  /* 0x0000000000007941 */ /* 0x000fea0003800200 */
.L_x_4924:
        /* <DEDUP_REMOVED lines=32> */
.L_x_4927:
[----:B------:R-:W-:Y:S05]  /*1380*/  BSYNC.RECONVERGENT B0 ;  /* 0x0000000000007941 */ /* 0x000fea0003800200 */
.L_x_4926:
[----:B------:R-:W-:Y:S01]  /*1390*/  FMUL.FTZ R44, R15, R48 ;  /* 0x000000300f2c7220 */ /* 0x000fe20000410000 */
[----:B------:R-:W-:Y:S01]  /*13a0*/  FMUL.FTZ R47, R22, R51 ;  /* 0x00000033162f7220 */ /* 0x000fe20000410000 */
[----:B------:R-:W-:Y:S01]  /*13b0*/  FMUL.FTZ R46, R21, R50 ;  /* 0x00000032152e7220 */ /* 0x000fe20000410000 */
[----:B------:R-:W-:-:S07]  /*13c0*/  FMUL.FTZ R45, R20, R49 ;  /* 0x00000031142d7220 */ /* 0x000fce0000410000 */
.L_x_4919:
        /* <DEDUP_REMOVED lines=27> */
.L_x_4931:
        /* <DEDUP_REMOVED lines=20> */
[----:B------:R-:W-:-:S03]  /*16c0*/  FMUL.FTZ R72, R26, R51 ;  /* 0x000000331a487220 */ /* 0x000fc60000410000 */
[----:B------:R-:W1:Y:S08]  /*16d0*/  MUFU.EX2 R69, R69 ;  /* 0x0000004500457308 */ /* 0x000e700000000800 */
[----:B------:R-:W3:Y:S08]  /*16e0*/  MUFU.EX2 R70, R70 ;  /* 0x0000004600467308 */ /* 0x000ef00000000800 */
[----:B------:R-:W2:Y:S01]  /*16f0*/  MUFU.EX2 R67, R67 ;  /* 0x0000004300437308 */ /* 0x000ea20000000800 */
[----:B-1----:R-:W-:-:S07]  /*1700*/  FFMA.FTZ R26, R69, R47, R46 ;  /* 0x0000002f451a7223 */ /* 0x002fce000001002e */
[----:B------:R-:W0:Y:S01]  /*1710*/  MUFU.EX2 R72, R72 ;  /* 0x0000004800487308 */ /* 0x000e220000000800 */
[----:B---3--:R-:W-:-:S04]  /*1720*/  FFMA.FTZ R26, R70, R26, R45 ;  /* 0x0000001a461a7223 */ /* 0x008fc8000001002d */
[----:B--2---:R-:W-:-:S05]  /*1730*/  FFMA.FTZ R26, R67, R26, R44 ;  /* 0x0000001a431a7223 */ /* 0x004fca000001002c */
        /* <DEDUP_REMOVED lines=39> */
[----:B----4-:R-:W-:Y:S01]  /*19b0*/  HADD2.F32 R29, -RZ, R22.H0_H0 ;  /* 0x20000016ff1d7230 */ /* 0x010fe20000004100 */
[----:B------:R-:W-:Y:S01]  /*19c0*/  ISETP.NE.AND P1, PT, R39, RZ, PT ;  /* 0x000000ff2700720c */ /* 0x000fe20003f25270 */
[----:B------:R-:W0:Y:S03]  /*19d0*/  SHFL.UP PT, R75, R71, 0x1, RZ ;  /* 0x04200000474b7989 */ /* 0x000e2600000e00ff */
[----:B-----5:R-:W-:Y:S01]  /*19e0*/  FMUL.FTZ R29, R29, R68 ;  /* 0x000000441d1d7220 */ /* 0x020fe20000410000 */
[----:B------:R-:W1:Y:S04]  /*19f0*/  SHFL.UP PT, R76, R74, 0x1, RZ ;  /* 0x042000004a4c7989 */ /* 0x000e6800000e00ff */
[----:B------:R-:W-:Y:S04]  /*1a00*/  @!P2 STS.64 [UR7+0x120], R24 ;  /* 0x00012018ff00a988 */ /* 0x000fe80008000a07 */
[----:B------:R-:W2:Y:S01]  /*1a10*/  LDS.64 R26, [UR7+0x110] ;  /* 0x00011007ff1a7984 */ /* 0x000ea20008000a00 */
[----:B------:R-:W-:Y:S01]  /*1a20*/  BAR.SYNC.DEFER_BLOCKING 0x0 ;  /* 0x0000000000007b1d */ /* 0x000fe20000010000 */
[----:B0-----:R-:W-:-:S02]  /*1a30*/  @!P2 MOV R75, R24 ;  /* 0x00000018004ba202 */ /* 0x001fc40000000f00 */
[----:B-1----:R-:W-:-:S03]  /*1a40*/  @!P2 MOV R76, R25 ;  /* 0x00000019004ca202 */ /* 0x002fc60000000f00 */
[----:B------:R-:W0:Y:S01]  /*1a50*/  @P3 LDS R73, [UR7+0x124] ;  /* 0x00012407ff493984 */ /* 0x000e220008000800 */
[----:B--2---:R-:W-:Y:S01]  /*1a60*/  FFMA.FTZ R27, R26, R25, R27 ;  /* 0x000000191a1b7223 */ /* 0x004fe2000001001b */
[----:B0-----:R-:W-:Y:S01]  /*1a70*/  @P3 FFMA.FTZ R76, R73, R75, R76 ;  /* 0x0000004b494c3223 */ /* 0x001fe2000001004c */
[----:B------:R-:W-:Y:S02]  /*1a80*/  HADD2.F32 R73, -RZ, R22.H1_H1 ;  /* 0x30000016ff497230 */ /* 0x000fe40000004100 */
[--C-:B------:R-:W-:Y:S02]  /*1a90*/  HADD2.F32 R75, -RZ, R23.reuse.H0_H0 ;  /* 0x20000017ff4b7230 */ /* 0x100fe40000004100 */
[----:B------:R-:W-:Y:S01]  /*1aa0*/  FFMA.FTZ R28, R72, R76, R47 ;  /* 0x0000004c481c7223 */ /* 0x000fe2000001002f */
[----:B------:R-:W-:Y:S02]  /*1ab0*/  HADD2.F32 R23, -RZ, R23.H1_H1 ;  /* 0x30000017ff177230 */ /* 0x000fe40000004100 */
[----:B------:R-:W-:Y:S01]  /*1ac0*/  FMUL.FTZ R71, R73, R68 ;  /* 0x0000004449477220 */ /* 0x000fe20000410000 */
[----:B------:R-:W-:Y:S01]  /*1ad0*/  FFMA.FTZ R69, R69, R28, R46 ;  /* 0x0000001c45457223 */ /* 0x000fe2000001002e */
[-C--:B------:R-:W-:Y:S01]  /*1ae0*/  FMUL.FTZ R72, R75, R68.reuse ;  /* 0x000000444b487220 */ /* 0x080fe20000410000 */
[----:B------:R-:W-:-:S02]  /*1af0*/  FMUL.FTZ R68, R23, R68 ;  /* 0x0000004417447220 */ /* 0x000fc40000410000 */
        /* <DEDUP_REMOVED lines=10> */
.L_x_4930:
[----:B------:R-:W-:Y:S05]  /*1ba0*/  BSYNC.RECONVERGENT B0 ;  /* 0x0000000000007941 */ /* 0x000fea0003800200 */
.L_x_4929:
        /* <DEDUP_REMOVED lines=16> */
.L_x_4928:
[----:B------:R-:W1:Y:S01]  /*1cb0*/  F2F.F16.F32 R24, R42 ;  /* 0x0000002a00187304 */ /* 0x000e620000200800 */
[----:B------:R-:W-:Y:S01]  /*1cc0*/  BAR.SYNC.DEFER_BLOCKING 0x0 ;  /* 0x0000000000007b1d */ /* 0x000fe20000010000 */
[----:B0-----:R-:W-:-:S04]  /*1cd0*/  SHF.L.U32 R27, R30, 0x7, RZ ;  /* 0x000000071e1b7819 */ /* 0x001fc800000006ff */
[----:B------:R-:W-:Y:S01]  /*1ce0*/  IADD3 R45, P0, PT, R27, R12, RZ ;  /* 0x0000000c1b2d7210 */ /* 0x000fe20007f1e0ff */
[----:B------:R-:W0:Y:S01]  /*1cf0*/  LDCU UR4, c[0x0][0x394] ;  /* 0x00007280ff0477ac */ /* 0x000e220008000800 */
[----:B------:R-:W-:Y:S02]  /*1d00*/  F2F.F16.F32 R20, R41 ;  /* 0x0000002900147304 */ /* 0x000fe40000200800 */
[----:B------:R-:W-:Y:S01]  /*1d10*/  IADD3.X R28, PT, PT, RZ, R33, RZ, P0, !PT ;  /* 0x00000021ff1c7210 */ /* 0x000fe200007fe4ff */
[----:B-1----:R-:W-:-:S05]  /*1d20*/  IMAD.WIDE.U32 R24, R24, 0x10000, RZ ;  /* 0x0001000018187825 */ /* 0x002fca00078e00ff */
[----:B------:R-:W1:Y:S08]  /*1d30*/  F2F.F16.F32 R23, R15 ;  /* 0x0000000f00177304 */ /* 0x000e700000200800 */
[----:B------:R-:W2:Y:S01]  /*1d40*/  F2F.F16.F32 R21, R43 ;  /* 0x0000002b00157304 */ /* 0x000ea20000200800 */
[----:B-1----:R-:W-:Y:S02]  /*1d50*/  PRMT R29, R20, 0x5410, R23 ;  /* 0x00005410141d7816 */ /* 0x002fe40000000017 */
        /* <DEDUP_REMOVED lines=16> */
[----:B------:R-:W-:Y:S02]  /*1e60*/  IADD3 R56, P3, PT, R56, 0x100, RZ ;  /* 0x0000010038387810 */ /* 0x000fe40007f7e0ff */
[----:B------:R-:W-:Y:S02]  /*1e70*/  IADD3.X R52, PT, PT, RZ, R52, RZ, P1, !PT ;  /* 0x00000034ff347210 */ /* 0x000fe40000ffe4ff */
[----:B------:R-:W-:-:S02]  /*1e80*/  IADD3.X R55, PT, PT, RZ, R55, RZ, P2, !PT ;  /* 0x00000037ff377210 */ /* 0x000fc400017fe4ff */
[----:B------:R-:W-:Y:S02]  /*1e90*/  IADD3.X R57, PT, PT, RZ, R57, RZ, P3, !PT ;  /* 0x00000039ff397210 */ /* 0x000fe40001ffe4ff */
[--C-:B--2---:R-:W-:Y:S01]  /*1ea0*/  SHF.R.U64 R26, R22, 0x10, R23.reuse ;  /* 0x00000010161a7819 */ /* 0x104fe20000001217 */
[----:B------:R-:W-:Y:S01]  /*1eb0*/  HADD2.F32 R29, -RZ, R23.H0_H0 ;  /* 0x20000017ff1d7230 */ /* 0x000fe20000004100 */
[----:B------:R-:W-:Y:S01]  /*1ec0*/  SHF.R.U32.HI R45, RZ, 0x10, R23 ;  /* 0x00000010ff2d7819 */ /* 0x000fe20000011617 */
[----:B-1----:R-:W-:Y:S02]  /*1ed0*/  HADD2.F32 R20, -RZ, R22.H0_H0 ;  /* 0x20000016ff147230 */ /* 0x002fe40000004100 */
[----:B------:R-:W-:Y:S02]  /*1ee0*/  HADD2.F32 R26, -RZ, R26.H0_H0 ;  /* 0x2000001aff1a7230 */ /* 0x000fe40000004100 */
[----:B------:R-:W-:Y:S01]  /*1ef0*/  FMUL.FTZ R44, R29, -1.4426950216293334961 ;  /* 0xbfb8aa3b1d2c7820 */ /* 0x000fe20000410000 */
[----:B------:R-:W-:-:S02]  /*1f00*/  HADD2.F32 R45, -RZ, R45.H0_H0 ;  /* 0x2000002dff2d7230 */ /* 0x000fc40000004100 */
[----:B------:R-:W-:Y:S01]  /*1f10*/  FMUL.FTZ R21, R20, -1.4426950216293334961 ;  /* 0xbfb8aa3b14157820 */ /* 0x000fe20000410000 */
[----:B------:R-:W-:Y:S02]  /*1f20*/  FMUL.FTZ R28, R26, -1.4426950216293334961 ;  /* 0xbfb8aa3b1a1c7820 */ /* 0x000fe40000410000 */
        /* <DEDUP_REMOVED lines=16> */
[----:B------:R-:W-:Y:S01]  /*2030*/  FMUL.FTZ R42, R21, R42 ;  /* 0x0000002a152a7220 */ /* 0x000fe20000410000 */
[----:B------:R-:W-:Y:S02]  /*2040*/  IADD3.X R21, PT, PT, RZ, R31, RZ, P0, !PT ;  /* 0x0000001fff157210 */ /* 0x000fe400007fe4ff */
[----:B------:R-:W-:Y:S01]  /*2050*/  F2F.F16.F32 R28, R28 ;  /* 0x0000001c001c7304 */ /* 0x000fe20000200800 */
[----:B-1----:R-:W-:-:S04]  /*2060*/  FMUL.FTZ R24, R45, R44 ;  /* 0x0000002c2d187220 */ /* 0x002fc80000410000 */
[----:B------:R-:W-:-:S03]  /*2070*/  FMUL.FTZ R24, R24, R15 ;  /* 0x0000000f18187220 */ /* 0x000fc60000410000 */
[----:B------:R-:W1:Y:S01]  /*2080*/  F2F.F16.F32 R23, R42 ;  /* 0x0000002a00177304 */ /* 0x000e620000200800 */
[----:B--2---:R-:W-:-:S04]  /*2090*/  FMUL.FTZ R20, R20, R47 ;  /* 0x0000002f14147220 */ /* 0x004fc80000410000 */
[----:B------:R-:W-:Y:S01]  /*20a0*/  FMUL.FTZ R43, R20, R43 ;  /* 0x0000002b142b7220 */ /* 0x000fe20000410000 */
[C---:B------:R-:W-:Y:S02]  /*20b0*/  LEA R20, P0, R27.reuse, R2, 0x1 ;  /* 0x000000021b147211 */ /* 0x040fe400078008ff */
[----:B------:R-:W2:Y:S02]  /*20c0*/  F2F.F16.F32 R15, R24 ;  /* 0x00000018000f7304 */ /* 0x000ea40000200800 */
[----:B------:R-:W-:Y:S02]  /*20d0*/  LEA.HI.X R21, R27, R3, R21, 0x1, P0 ;  /* 0x000000031b157211 */ /* 0x000fe400000f0c15 */
[----:B0-----:R-:W-:Y:S01]  /*20e0*/  ISETP.NE.AND P0, PT, R30, UR4, PT ;  /* 0x000000041e007c0c */ /* 0x001fe2000bf05270 */
[----:B-1----:R-:W-:-:S03]  /*20f0*/  IMAD.WIDE.U32 R22, R23, 0x10000, RZ ;  /* 0x0001000017167825 */ /* 0x002fc600078e00ff */
[----:B------:R-:W0:Y:S01]  /*2100*/  F2F.F16.F32 R43, R43 ;  /* 0x0000002b002b7304 */ /* 0x000e220000200800 */
[----:B--2---:R-:W-:-:S04]  /*2110*/  PRMT R15, R28, 0x5410, R15 ;  /* 0x000054101c0f7816 */ /* 0x004fc8000000000f */
[----:B------:R-:W-:Y:S02]  /*2120*/  LOP3.LUT R23, R15, R23, RZ, 0xfc, !PT ;  /* 0x000000170f177212 */ /* 0x000fe400078efcff */
[----:B0-----:R-:W-:-:S05]  /*2130*/  LOP3.LUT R22, R22, R43, RZ, 0xfc, !PT ;  /* 0x0000002b16167212 */ /* 0x001fca00078efcff */
[----:B------:R0:W-:Y:S01]  /*2140*/  STG.E.64 desc[UR16][R20.64], R22 ;  /* 0x0000001614007986 */ /* 0x0001e2000c101b10 */
[----:B------:R-:W-:Y:S05]  /*2150*/  @P0 BRA `(.L_x_4932) ;  /* 0xffffffe400c40947 */ /* 0x000fea000383ffff */
[----:B------:R-:W-:Y:S05]  /*2160*/  EXIT ;  /* 0x000000000000794d */ /* 0x000fea0003800000 */
.L_x_4933:
        /* <DEDUP_REMOVED lines=9> */
.L_x_5153:


//--------------------- .text._Z25selective_scan_fwd_kernelI32Selective_Scan_fwd_kernel_traitsILi32ELi4ELi1ELb1ELb1ELb0ELb0EN3c104HalfEfEEv13SSMParamsBase --------------------------
	.section	.text._Z25selective_scan_fwd_kernelI32Selective_Scan_fwd_kernel_traitsILi32ELi4ELi1ELb1ELb1ELb0ELb0EN3c104HalfEfEEv13SSMParamsBase,"ax",@progbits
	.align	128
        .global         _Z25selective_scan_fwd_kernelI32Selective_Scan_fwd_kernel_traitsILi32ELi4ELi1ELb1ELb1ELb0ELb0EN3c104HalfEfEEv13SSMParamsBase
        .type           _Z25selective_scan_fwd_kernelI32Selective_Scan_fwd_kernel_traitsILi32ELi4ELi1ELb1ELb1ELb0ELb0EN3c104HalfEfEEv13SSMParamsBase,@function
        .size           _Z25selective_scan_fwd_kernelI32Selective_Scan_fwd_kernel_traitsILi32ELi4ELi1ELb1ELb1ELb0ELb0EN3c104HalfEfEEv13SSMParamsBase,(.L_x_5154 - _Z25selective_scan_fwd_kernelI32Selective_Scan_fwd_kernel_traitsILi32ELi4ELi1ELb1ELb1ELb0ELb0EN3c104HalfEfEEv13SSMParamsBase)
        .other          _Z25selective_scan_fwd_kernelI32Selective_Scan_fwd_kernel_traitsILi32ELi4ELi1ELb1ELb1ELb0ELb0EN3c104HalfEfEEv13SSMParamsBase,@"STO_CUDA_ENTRY STV_DEFAULT"
_Z25selective_scan_fwd_kernelI32Selective_Scan_fwd_kernel_traitsILi32ELi4ELi1ELb1ELb1ELb0ELb0EN3c104HalfEfEEv13SSMParamsBase:
.text._Z25selective_scan_fwd_kernelI32Selective_Scan_fwd_kernel_traitsILi32ELi4ELi1ELb1ELb1ELb0ELb0EN3c104HalfEfEEv13SSMParamsBase:
        /* <DEDUP_REMOVED lines=77> */
[----:B------:R-:W1:Y:S01]  /*04d0*/  LDC R29, c[0x0][0x384] ;  /* 0x0000e100ff1d7b82 */ /* 0x000e620000000800 */
[----:B0-----:R-:W-:-:S04]  /*04e0*/  IMAD.WIDE.U32 R32, R0, R8, RZ ;  /* 0x0000000800207225 */ /* 0x001fc800078e00ff */
[----:B------:R-:W-:Y:S01]  /*04f0*/  IMAD.WIDE.U32 R30, R7, R30, UR4 ;  /* 0x00000004071e7e25 */ /* 0x000fe2000f8e001e */
[----:B------:R-:W0:Y:S02]  /*0500*/  LDCU UR4, c[0x0][0x38c] ;  /* 0x00007180ff0477ac */ /* 0x000e240008000800 */
[----:B------:R-:W0:Y:S01]  /*0510*/  LDC.64 R4, c[0x0][0x448] ;  /* 0x00011200ff047b82 */ /* 0x000e220000000a00 */
[----:B------:R-:W-:Y:S01]  /*0520*/  IMAD R33, R0, R9, R33 ;  /* 0x0000000900217224 */ /* 0x000fe200078e0221 */
[C---:B--2---:R-:W-:Y:S02]  /*0530*/  LEA R42, P0, R18.reuse, R20, 0x1 ;  /* 0x00000014122a7211 */ /* 0x044fe400078008ff */
[----:B------:R-:W-:Y:S02]  /*0540*/  IADD3 R40, PT, PT, R31, R17, RZ ;  /* 0x000000111f287210 */ /* 0x000fe40007ffe0ff */
[----:B------:R-:W-:Y:S01]  /*0550*/  LEA.HI.X R43, R18, R21, R43, 0x1, P0 ;  /* 0x00000015122b7211 */ /* 0x000fe200000f0c2b */
[C---:B---3--:R-:W-:Y:S01]  /*0560*/  IMAD.WIDE.U32 R20, R0.reuse, UR6, RZ ;  /* 0x0000000600147c25 */ /* 0x048fe2000f8e00ff */
[----:B------:R-:W2:Y:S03]  /*0570*/  LDC.64 R22, c[0x0][0x450] ;  /* 0x00011400ff167b82 */ /* 0x000ea60000000a00 */
[----:B----4-:R-:W-:-:S04]  /*0580*/  IMAD.WIDE.U32 R18, R0, R24, RZ ;  /* 0x0000001800127225 */ /* 0x010fc800078e00ff */
[C---:B------:R-:W-:Y:S01]  /*0590*/  IMAD R19, R0.reuse, R25, R19 ;  /* 0x0000001900137224 */ /* 0x040fe200078e0213 */
[----:B------:R-:W3:Y:S01]  /*05a0*/  LDC.64 R14, c[0x0][0x440] ;  /* 0x00011000ff0e7b82 */ /* 0x000ee20000000a00 */
[----:B-1----:R-:W-:Y:S01]  /*05b0*/  IMAD R17, R29, UR18, R0 ;  /* 0x000000121d117c24 */ /* 0x002fe2000f8e0200 */
[----:B0-----:R-:W-:Y:S01]  /*05c0*/  UISETP.LT.AND UP0, UPT, UR4, 0x1, UPT ;  /* 0x000000010400788c */ /* 0x001fe2000bf01270 */
[----:B------:R-:W-:Y:S02]  /*05d0*/  IMAD R21, R0, UR7, R21 ;  /* 0x0000000700157c24 */ /* 0x000fe4000f8e0215 */
[----:B------:R-:W-:-:S03]  /*05e0*/  IMAD R0, R17, R16, RZ ;  /* 0x0000001011007224 */ /* 0x000fc600078e02ff */
[----:B------:R-:W0:Y:S01]  /*05f0*/  LDC.64 R12, c[0x0][0x420] ;  /* 0x00010800ff0c7b82 */ /* 0x000e220000000a00 */
[----:B------:R-:W-:Y:S01]  /*0600*/  LEA R41, P1, R30, R4, 0x1 ;  /* 0x000000041e297211 */ /* 0x000fe200078208ff */
[----:B------:R-:W-:Y:S01]  /*0610*/  IMAD R0, R0, UR4, RZ ;  /* 0x0000000400007c24 */ /* 0x000fe2000f8e02ff */
[----:B------:R-:W-:Y:S02]  /*0620*/  USEL UR4, UR4, 0x1, !UP0 ;  /* 0x0000000104047887 */ /* 0x000fe4000c000000 */
[----:B------:R-:W-:Y:S02]  /*0630*/  LEA.HI.X R40, R30, R5, R40, 0x1, P1 ;  /* 0x000000051e287211 */ /* 0x000fe400008f0c28 */
[----:B------:R-:W-:Y:S01]  /*0640*/  UIADD3 UR6, UPT, UPT, -UR4, URZ, URZ ;  /* 0x000000ff04067290 */ /* 0x000fe2000fffe1ff */
[----:B------:R-:W1:Y:S01]  /*0650*/  LDC.64 R2, c[0x0][0x478] ;  /* 0x00011e00ff027b82 */ /* 0x000e620000000a00 */
[----:B--2---:R-:W-:-:S04]  /*0660*/  LEA R25, P0, R20, R22, 0x2 ;  /* 0x0000001614197211 */ /* 0x004fc800078010ff */
[----:B------:R-:W-:Y:S02]  /*0670*/  LEA.HI.X R23, R20, R23, R21, 0x2, P0 ;  /* 0x0000001714177211 */ /* 0x000fe400000f1415 */
[----:B------:R-:W-:Y:S01]  /*0680*/  MOV R21, RZ ;  /* 0x000000ff00157202 */ /* 0x000fe20000000f00 */
[----:B------:R-:W2:Y:S01]  /*0690*/  LDC.64 R10, c[0x0][0x3c0] ;  /* 0x0000f000ff0a7b82 */ /* 0x000ea20000000a00 */
[----:B---3--:R-:W-:-:S04]  /*06a0*/  LEA R24, P1, R18, R14, 0x2 ;  /* 0x0000000e12187211 */ /* 0x008fc800078210ff */
[----:B------:R-:W-:-:S03]  /*06b0*/  LEA.HI.X R22, R18, R15, R19, 0x2, P1 ;  /* 0x0000000f12167211 */ /* 0x000fc600008f1413 */
        /* <DEDUP_REMOVED lines=8> */
.L_x_4948:
        /* <DEDUP_REMOVED lines=30> */
.L_x_4934:
        /* <DEDUP_REMOVED lines=48> */
.L_x_4937:
[----:B------:R-:W-:Y:S05]  /*0c20*/  BSYNC.RECONVERGENT B0 ;  /* 0x0000000000007941 */ /* 0x000fea0003800200 */
.L_x_4936:
        /* <DEDUP_REMOVED lines=32> */
.L_x_4939:
[----:B------:R-:W-:Y:S05]  /*0e30*/  BSYNC.RECONVERGENT B0 ;  /* 0x0000000000007941 */ /* 0x000fea0003800200 */
.L_x_4938:
        /* <DEDUP_REMOVED lines=32> */
.L_x_4941:
[----:B------:R-:W-:Y:S05]  /*1040*/  BSYNC.RECONVERGENT B0 ;  /* 0x0000000000007941 */ /* 0x000fea0003800200 */
.L_x_4940:
        /* <DEDUP_REMOVED lines=32> */
.L_x_4943:
[----:B------:R-:W-:Y:S05]  /*1250*/  BSYNC.RECONVERGENT B0 ;  /* 0x0000000000007941 */ /* 0x000fea0003800200 */
.L_x_4942:
[----:B------:R-:W-:Y:S01]  /*1260*/  FMUL.FTZ R32, R7, R36 ;  /* 0x0000002407207220 */ /* 0x000fe20000410000 */
[----:B------:R-:W-:Y:S01]  /*1270*/  FMUL.FTZ R35, R14, R39 ;  /* 0x000000270e237220 */ /* 0x000fe20000410000 */
[----:B------:R-:W-:Y:S01]  /*1280*/  FMUL.FTZ R34, R13, R38 ;  /* 0x000000260d227220 */ /* 0x000fe20000410000 */
[----:B------:R-:W-:-:S07]  /*1290*/  FMUL.FTZ R33, R12, R37 ;  /* 0x000000250c217220 */ /* 0x000fce0000410000 */
.L_x_4935:
        /* <DEDUP_REMOVED lines=27> */
.L_x_4947:
[----:B0-----:R-:W-:Y:S02]  /*1450*/  MOV R16, R51 ;  /* 0x0000003300107202 */ /* 0x001fe40000000f00 */
[----:B------:R-:W-:-:S05]  /*1460*/  MOV R17, R50 ;  /* 0x0000003200117202 */ /* 0x000fca0000000f00 */
[----:B------:R0:W3:Y:S01]  /*1470*/  LDG.E R18, desc[UR16][R16.64] ;  /* 0x0000001010127981 */ /* 0x0000e2000c1e1900 */
        /* <DEDUP_REMOVED lines=20> */
[----:B------:R-:W-:Y:S02]  /*15c0*/  HADD2.F32 R19, -RZ, R14.H1_H1 ;  /* 0x3000000eff137230 */ /* 0x000fe40000004100 */
[--C-:B------:R-:W-:Y:S02]  /*15d0*/  HADD2.F32 R14, -RZ, R15.reuse.H0_H0 ;  /* 0x2000000fff0e7230 */ /* 0x100fe40000004100 */
[----:B------:R-:W-:Y:S01]  /*15e0*/  FMUL.FTZ R60, R60, R35 ;  /* 0x000000233c3c7220 */ /* 0x000fe20000410000 */
[----:B------:R-:W-:-:S02]  /*15f0*/  HADD2.F32 R15, -RZ, R15.H1_H1 ;  /* 0x3000000fff0f7230 */ /* 0x000fc40000004100 */
[----:B------:R-:W-:Y:S01]  /*1600*/  FMUL.FTZ R62, R19, R34 ;  /* 0x00000022133e7220 */ /* 0x000fe20000410000 */
[----:B------:R-:W3:Y:S01]  /*1610*/  MUFU.EX2 R58, R58 ;  /* 0x0000003a003a7308 */ /* 0x000ee20000000800 */
[----:B------:R-:W-:Y:S01]  /*1620*/  FMUL.FTZ R59, R14, R33 ;  /* 0x000000210e3b7220 */ /* 0x000fe20000410000 */
[----:B------:R-:W-:-:S06]  /*1630*/  FMUL.FTZ R64, R15, R32 ;  /* 0x000000200f407220 */ /* 0x000fcc0000410000 */
[----:B------:R-:W0:Y:S01]  /*1640*/  MUFU.EX2 R55, R55 ;  /* 0x0000003700377308 */ /* 0x000e220000000800 */
[----:B-1----:R-:W-:-:S07]  /*1650*/  FFMA.FTZ R14, R60, R57, R62 ;  /* 0x000000393c0e7223 */ /* 0x002fce000001003e */
[----:B------:R-:W1:Y:S01]  /*1660*/  MUFU.EX2 R61, R61 ;  /* 0x0000003d003d7308 */ /* 0x000e620000000800 */
[----:B---3--:R-:W-:-:S04]  /*1670*/  FFMA.FTZ R14, R58, R14, R59 ;  /* 0x0000000e3a0e7223 */ /* 0x008fc8000001003b */
[----:B0-----:R-:W-:-:S05]  /*1680*/  FFMA.FTZ R16, R55, R14, R64 ;  /* 0x0000000e37107223 */ /* 0x001fca0000010040 */
[----:B------:R-:W0:Y:S01]  /*1690*/  SHFL.UP PT, R17, R16, 0x1, RZ ;  /* 0x0420000010117989 */ /* 0x000e2200000e00ff */
[----:B-1----:R-:W-:-:S04]  /*16a0*/  FMUL.FTZ R15, R61, R57 ;  /* 0x000000393d0f7220 */ /* 0x002fc80000410000 */
        /* <DEDUP_REMOVED lines=60> */
.L_x_4946:
[----:B------:R-:W-:Y:S05]  /*1a70*/  BSYNC.RECONVERGENT B0 ;  /* 0x0000000000007941 */ /* 0x000fea0003800200 */
.L_x_4945:
[----:B------:R-:W-:Y:S01]  /*1a80*/  UIADD3 UR5, UPT, UPT, UR5, 0x1, URZ ;  /* 0x0000000105057890 */ /* 0x000fe2000fffe0ff */
[----:B------:R-:W-:Y:S01]  /*1a90*/  FFMA.FTZ R55, R55, R59, R64 ;  /* 0x0000003b37377223 */ /* 0x000fe20000010040 */
[----:B------:R-:W-:Y:S01]  /*1aa0*/  LEA R47, P1, R10, R47, 0x1 ;  /* 0x0000002f0a2f7211 */ /* 0x000fe200078208ff */
[----:B-----5:R-:W-:Y:S01]  /*1ab0*/  FFMA.FTZ R31, R56, R60, R31 ;  /* 0x0000003c381f7223 */ /* 0x020fe2000001001f */
[----:B------:R-:W-:Y:S01]  /*1ac0*/  UISETP.NE.AND UP0, UPT, UR5, URZ, UPT ;  /* 0x000000ff0500728c */ /* 0x000fe2000bf05270 */
[----:B------:R-:W-:Y:S01]  /*1ad0*/  LEA R53, P2, R8, R53, 0x2 ;  /* 0x0000003508357211 */ /* 0x000fe200078410ff */
[----:B------:R-:W-:Y:S01]  /*1ae0*/  FFMA.FTZ R30, R56, R57, R30 ;  /* 0x00000039381e7223 */ /* 0x000fe2000001001e */
        /* <DEDUP_REMOVED lines=9> */
.L_x_4944:
[----:B--2---:R-:W1:Y:S01]  /*1b80*/  F2F.F16.F32 R12, R30 ;  /* 0x0000001e000c7304 */ /* 0x004e620000200800 */
[----:B------:R-:W-:Y:S01]  /*1b90*/  BAR.SYNC.DEFER_BLOCKING 0x0 ;  /* 0x0000000000007b1d */ /* 0x000fe20000010000 */
[C---:B0-----:R-:W-:Y:S02]  /*1ba0*/  LEA R17, P0, R21.reuse, R4, 0x7 ;  /* 0x0000000415117211 */ /* 0x041fe400078038ff */
[----:B------:R-:W-:Y:S02]  /*1bb0*/  IADD3 R21, PT, PT, R21, 0x1, RZ ;  /* 0x0000000115157810 */ /* 0x000fe40007ffe0ff */
[----:B------:R-:W-:Y:S01]  /*1bc0*/  IADD3.X R16, PT, PT, RZ, R20, RZ, P0, !PT ;  /* 0x00000014ff107210 */ /* 0x000fe200007fe4ff */
[----:B------:R-:W0:Y:S01]  /*1bd0*/  LDCU UR4, c[0x0][0x394] ;  /* 0x00007280ff0477ac */ /* 0x000e220008000800 */
[----:B------:R-:W-:Y:S01]  /*1be0*/  F2F.F16.F32 R29, R29 ;  /* 0x0000001d001d7304 */ /* 0x000fe20000200800 */
[----:B------:R-:W-:Y:S02]  /*1bf0*/  IADD3 R41, P1, PT, R41, 0x100, RZ ;  /* 0x0000010029297810 */ /* 0x000fe40007f3e0ff */
[----:B------:R-:W-:-:S02]  /*1c00*/  IADD3 R42, P2, PT, R42, 0x100, RZ ;  /* 0x000001002a2a7810 */ /* 0x000fc40007f5e0ff */
[----:B------:R-:W-:Y:S01]  /*1c10*/  IADD3 R44, P3, PT, R44, 0x100, RZ ;  /* 0x000001002c2c7810 */ /* 0x000fe20007f7e0ff */
[----:B-1----:R-:W-:Y:S02]  /*1c20*/  IMAD.WIDE.U32 R12, R12, 0x10000, RZ ;  /* 0x000100000c0c7825 */ /* 0x002fe400078e00ff */
[----:B------:R-:W1:Y:S01]  /*1c30*/  F2F.F16.F32 R14, R7 ;  /* 0x00000007000e7304 */ /* 0x000e620000200800 */
[----:B------:R-:W-:Y:S02]  /*1c40*/  IADD3.X R40, PT, PT, RZ, R40, RZ, P1, !PT ;  /* 0x00000028ff287210 */ /* 0x000fe40000ffe4ff */
[----:B------:R-:W-:Y:S02]  /*1c50*/  IADD3.X R43, PT, PT, RZ, R43, RZ, P2, !PT ;  /* 0x0000002bff2b7210 */ /* 0x000fe400017fe4ff */
[----:B------:R-:W-:-:S03]  /*1c60*/  IADD3.X R45, PT, PT, RZ, R45, RZ, P3, !PT ;  /* 0x0000002dff2d7210 */ /* 0x000fc60001ffe4ff */
[----:B------:R-:W2:Y:S01]  /*1c70*/  F2F.F16.F32 R31, R31 ;  /* 0x0000001f001f7304 */ /* 0x000ea20000200800 */
[----:B-1----:R-:W-:Y:S02]  /*1c80*/  PRMT R15, R29, 0x5410, R14 ;  /* 0x000054101d0f7816 */ /* 0x002fe4000000000e */
[----:B------:R-:W-:Y:S02]  /*1c90*/  LEA R14, P0, R17, R2, 0x1 ;  /* 0x00000002110e7211 */ /* 0x000fe400078008ff */
[----:B------:R-:W-:Y:S02]  /*1ca0*/  LOP3.LUT R13, R15, R13, RZ, 0xfc, !PT ;  /* 0x0000000d0f0d7212 */ /* 0x000fe400078efcff */
[----:B------:R-:W-:Y:S02]  /*1cb0*/  LEA.HI.X R15, R17, R3, R16, 0x1, P0 ;  /* 0x00000003110f7211 */ /* 0x000fe400000f0c10 */
[----:B--2---:R-:W-:Y:S02]  /*1cc0*/  LOP3.LUT R12, R12, R31, RZ, 0xfc, !PT ;  /* 0x0000001f0c0c7212 */ /* 0x004fe400078efcff */
[----:B0-----:R-:W-:-:S03]  /*1cd0*/  ISETP.NE.AND P0, PT, R21, UR4, PT ;  /* 0x0000000415007c0c */ /* 0x001fc6000bf05270 */
[----:B------:R0:W-:Y:S10]  /*1ce0*/  STG.E.64 desc[UR16][R14.64], R12 ;  /* 0x0000000c0e007986 */ /* 0x0001f4000c101b10 */
[----:B------:R-:W-:Y:S05]  /*1cf0*/  @P0 BRA `(.L_x_4948) ;  /* 0xffffffe800900947 */ /* 0x000fea000383ffff */
[----:B------:R-:W-:Y:S05]  /*1d00*/  EXIT ;  /* 0x000000000000794d */ /* 0x000fea0003800000 */
.L_x_4949:
        /* <DEDUP_REMOVED lines=15> */
.L_x_5154:


//--------------------- .text._Z25selective_scan_fwd_kernelI32Selective_Scan_fwd_kernel_traitsILi32ELi4ELi1ELb1ELb1ELb0ELb1EN3c104HalfEfEEv13SSMParamsBase --------------------------
	.section	.text._Z25selective_scan_fwd_kernelI32Selective_Scan_fwd_kernel_traitsILi32ELi4ELi1ELb1ELb1ELb0ELb1EN3c104HalfEfEEv13SSMParamsBase,"ax",@progbits
	.align	128
        .global         _Z25selective_scan_fwd_kernelI32Selective_Scan_fwd_kernel_traitsILi32ELi4ELi1ELb1ELb1ELb0ELb1EN3c104HalfEfEEv13SSMParamsBase
        .type           _Z25selective_scan_fwd_kernelI32Selective_Scan_fwd_kernel_traitsILi32ELi4ELi1ELb1ELb1ELb0ELb1EN3c104HalfEfEEv13SSMParamsBase,@function
        .size           _Z25selective_scan_fwd_kernelI32Selective_Scan_fwd_kernel_traitsILi32ELi4ELi1ELb1ELb1ELb0ELb1EN3c104HalfEfEEv13SSMParamsBase,(.L_x_5155 - _Z25selective_scan_fwd_kernelI32Selective_Scan_fwd_kernel_traitsILi32ELi4ELi1ELb1ELb1ELb0ELb1EN3c104HalfEfEEv13SSMParamsBase)
        .other          _Z25selective_scan_fwd_kernelI32Selective_Scan_fwd_kernel_traitsILi32ELi4ELi1ELb1ELb1ELb0ELb1EN3c104HalfEfEEv13SSMParamsBase,@"STO_CUDA_ENTRY STV_DEFAULT"
_Z25selective_scan_fwd_kernelI32Selective_Scan_fwd_kernel_traitsILi32ELi4ELi1ELb1ELb1ELb0ELb1EN3c104HalfEfEEv13SSMParamsBase:
.text._Z25selective_scan_fwd_kernelI32Selective_Scan_fwd_kernel_traitsILi32ELi4ELi1ELb1ELb1ELb0ELb1EN3c104HalfEfEEv13SSMParamsBase:
        /* <DEDUP_REMOVED lines=103> */
[C---:B------:R-:W-:Y:S01]  /*0670*/  IMAD R41, R0.reuse, R3, R33 ;  /* 0x0000000300297224 */ /* 0x040fe200078e0221 */
[----:B------:R-:W-:Y:S02]  /*0680*/  MOV R40, R32 ;  /* 0x0000002000287202 */ /* 0x000fe40000000f00 */
[----:B------:R-:W2:Y:S01]  /*0690*/  LDC.64 R22, c[0x0][0x440] ;  /* 0x00011000ff167b82 */ /* 0x000ea20000000a00 */
[----:B-1----:R-:W-:-:S04]  /*06a0*/  IMAD.WIDE.U32 R24, R0, R10, RZ ;  /* 0x0000000a00187225 */ /* 0x002fc800078e00ff */
[----:B------:R-:W-:-:S03]  /*06b0*/  IMAD R25, R0, R11, R25 ;  /* 0x0000000b00197224 */ /* 0x000fc600078e0219 */
[----:B------:R-:W1:Y:S01]  /*06c0*/  LDC.64 R30, c[0x0][0x420] ;  /* 0x00010800ff1e7b82 */ /* 0x000e620000000a00 */
[----:B----4-:R-:W-:-:S04]  /*06d0*/  IMAD.WIDE.U32 R42, R0, R8, RZ ;  /* 0x00000008002a7225 */ /* 0x010fc800078e00ff */
[----:B------:R-:W-:Y:S02]  /*06e0*/  IMAD R32, R0, R9, R43 ;  /* 0x0000000900207224 */ /* 0x000fe400078e022b */
[----:B------:R-:W-:Y:S01]  /*06f0*/  IMAD R0, R39, UR4, RZ ;  /* 0x0000000427007c24 */ /* 0x000fe2000f8e02ff */
[----:B------:R-:W4:Y:S01]  /*0700*/  LDC.64 R28, c[0x0][0x430] ;  /* 0x00010c00ff1c7b82 */ /* 0x000f220000000a00 */
[----:B---3--:R-:W-:Y:S01]  /*0710*/  IMAD.WIDE.U32 R10, R6, UR18, R26 ;  /* 0x00000012060a7c25 */ /* 0x008fe2000f8e001a */
[----:B------:R-:W-:-:S04]  /*0720*/  USEL UR4, UR4, 0x1, !UP0 ;  /* 0x0000000104047887 */ /* 0x000fc8000c000000 */
[----:B------:R-:W-:Y:S02]  /*0730*/  UIADD3 UR6, UPT, UPT, -UR4, URZ, URZ ;  /* 0x000000ff04067290 */ /* 0x000fe4000fffe1ff */
[----:B------:R-:W3:Y:S01]  /*0740*/  LDC.64 R20, c[0x0][0x478] ;  /* 0x00011e00ff147b82 */ /* 0x000ee20000000a00 */
[----:B--2---:R-:W-:-:S04]  /*0750*/  LEA R33, P0, R42, R22, 0x2 ;  /* 0x000000162a217211 */ /* 0x004fc800078010ff */
[----:B------:R-:W-:-:S03]  /*0760*/  LEA.HI.X R32, R42, R23, R32, 0x2, P0 ;  /* 0x000000172a207211 */ /* 0x000fc600000f1420 */
        /* <DEDUP_REMOVED lines=17> */
.L_x_4964:
        /* <DEDUP_REMOVED lines=30> */
.L_x_4950:
        /* <DEDUP_REMOVED lines=48> */
.L_x_4953:
[----:B------:R-:W-:Y:S05]  /*0d60*/  BSYNC.RECONVERGENT B0 ;  /* 0x0000000000007941 */ /* 0x000fea0003800200 */
.L_x_4952:
        /* <DEDUP_REMOVED lines=32> */
.L_x_4955:
[----:B------:R-:W-:Y:S05]  /*0f70*/  BSYNC.RECONVERGENT B0 ;  /* 0x0000000000007941 */ /* 0x000fea0003800200 */
.L_x_4954:
        /* <DEDUP_REMOVED lines=32> */
.L_x_4957:
[----:B------:R-:W-:Y:S05]  /*1180*/  BSYNC.RECONVERGENT B0 ;  /* 0x0000000000007941 */ /* 0x000fea0003800200 */
.L_x_4956:
        /* <DEDUP_REMOVED lines=32> */
.L_x_4959:
[----:B------:R-:W-:Y:S05]  /*1390*/  BSYNC.RECONVERGENT B0 ;  /* 0x0000000000007941 */ /* 0x000fea0003800200 */
.L_x_4958:
[----:B------:R-:W-:Y:S01]  /*13a0*/  FMUL.FTZ R42, R15, R46 ;  /* 0x0000002e0f2a7220 */ /* 0x000fe20000410000 */
[----:B------:R-:W-:Y:S01]  /*13b0*/  FMUL.FTZ R45, R22, R49 ;  /* 0x00000031162d7220 */ /* 0x000fe20000410000 */
[----:B------:R-:W-:Y:S01]  /*13c0*/  FMUL.FTZ R44, R21, R48 ;  /* 0x00000030152c7220 */ /* 0x000fe20000410000 */
[----:B------:R-:W-:-:S07]  /*13d0*/  FMUL.FTZ R43, R20, R47 ;  /* 0x0000002f142b7220 */ /* 0x000fce0000410000 */
.L_x_4951:
        /* <DEDUP_REMOVED lines=27> */
.L_x_4963:
        /* <DEDUP_REMOVED lines=98> */
.L_x_4962:
[----:B------:R-:W-:Y:S05]  /*1bb0*/  BSYNC.RECONVERGENT B0 ;  /* 0x0000000000007941 */ /* 0x000fea0003800200 */
.L_x_4961:
        /* <DEDUP_REMOVED lines=16> */
.L_x_4960:
        /* <DEDUP_REMOVED lines=34> */
[----:B0-----:R-:W-:Y:S02]  /*1ee0*/  HADD2.F32 R20, -RZ, R22.H0_H0 ;  /* 0x20000016ff147230 */ /* 0x001fe40000004100 */
[----:B------:R-:W-:Y:S02]  /*1ef0*/  HADD2.F32 R26, -RZ, R26.H0_H0 ;  /* 0x2000001aff1a7230 */ /* 0x000fe40000004100 */
[----:B------:R-:W-:Y:S01]  /*1f00*/  FMUL.FTZ R44, R43, -1.4426950216293334961 ;  /* 0xbfb8aa3b2b2c7820 */ /* 0x000fe20000410000 */
[----:B------:R-:W-:-:S02]  /*1f10*/  HADD2.F32 R45, -RZ, R45.H0_H0 ;  /* 0x2000002dff2d7230 */ /* 0x000fc40000004100 */
        /* <DEDUP_REMOVED lines=11> */
[----:B------:R-:W3:Y:S01]  /*1fd0*/  MUFU.RCP R23, R23 ;  /* 0x0000001700177308 */ /* 0x000ee20000001000 */
[----:B0-----:R-:W-:-:S07]  /*1fe0*/  FADD.FTZ R22, R21, 1 ;  /* 0x3f80000015167421 */ /* 0x001fce0000010000 */
[----:B------:R-:W0:Y:S01]  /*1ff0*/  MUFU.RCP R44, R44 ;  /* 0x0000002c002c7308 */ /* 0x000e220000001000 */
[----:B--2---:R-:W-:-:S04]  /*2000*/  FMUL.FTZ R42, R43, R24 ;  /* 0x000000182b2a7220 */ /* 0x004fc80000410000 */
[----:B------:R-:W-:-:S03]  /*2010*/  FMUL.FTZ R42, R42, R39 ;  /* 0x000000272a2a7220 */ /* 0x000fc60000410000 */
[----:B------:R-:W2:Y:S01]  /*2020*/  MUFU.RCP R47, R22 ;  /* 0x00000016002f7308 */ /* 0x000ea20000001000 */
[----:B---3--:R-:W-:-:S04]  /*2030*/  FMUL.FTZ R21, R26, R23 ;  /* 0x000000171a157220 */ /* 0x008fc80000410000 */
[----:B------:R-:W-:Y:S01]  /*2040*/  FMUL.FTZ R40, R21, R40 ;  /* 0x0000002815287220 */ /* 0x000fe20000410000 */
[----:B------:R-:W-:Y:S02]  /*2050*/  IADD3.X R21, PT, PT, RZ, R29, RZ, P0, !PT ;  /* 0x0000001dff157210 */ /* 0x000fe400007fe4ff */
[----:B------:R-:W-:Y:S01]  /*2060*/  F2F.F16.F32 R42, R42 ;  /* 0x0000002a002a7304 */ /* 0x000fe20000200800 */
[----:B0-----:R-:W-:-:S04]  /*2070*/  FMUL.FTZ R24, R45, R44 ;  /* 0x0000002c2d187220 */ /* 0x001fc80000410000 */
[----:B------:R-:W-:-:S03]  /*2080*/  FMUL.FTZ R24, R24, R15 ;  /* 0x0000000f18187220 */ /* 0x000fc60000410000 */
[----:B------:R-:W0:Y:S01]  /*2090*/  F2F.F16.F32 R23, R40 ;  /* 0x0000002800177304 */ /* 0x000e220000200800 */
[----:B--2---:R-:W-:-:S04]  /*20a0*/  FMUL.FTZ R20, R20, R47 ;  /* 0x0000002f14147220 */ /* 0x004fc80000410000 */
[----:B------:R-:W-:Y:S01]  /*20b0*/  FMUL.FTZ R41, R20, R41 ;  /* 0x0000002914297220 */ /* 0x000fe20000410000 */
[C---:B------:R-:W-:Y:S02]  /*20c0*/  LEA R20, P0, R27.reuse, R2, 0x1 ;  /* 0x000000021b147211 */ /* 0x040fe400078008ff */
[----:B------:R-:W2:Y:S02]  /*20d0*/  F2F.F16.F32 R15, R24 ;  /* 0x00000018000f7304 */ /* 0x000ea40000200800 */
[----:B------:R-:W-:Y:S02]  /*20e0*/  LEA.HI.X R21, R27, R3, R21, 0x1, P0 ;  /* 0x000000031b157211 */ /* 0x000fe400000f0c15 */
[----:B-1----:R-:W-:Y:S01]  /*20f0*/  ISETP.NE.AND P0, PT, R28, UR4, PT ;  /* 0x000000041c007c0c */ /* 0x002fe2000bf05270 */
[----:B0-----:R-:W-:-:S03]  /*2100*/  IMAD.WIDE.U32 R22, R23, 0x10000, RZ ;  /* 0x0001000017167825 */ /* 0x001fc600078e00ff */
[----:B------:R-:W0:Y:S01]  /*2110*/  F2F.F16.F32 R41, R41 ;  /* 0x0000002900297304 */ /* 0x000e220000200800 */
[----:B--2---:R-:W-:-:S04]  /*2120*/  PRMT R15, R42, 0x5410, R15 ;  /* 0x000054102a0f7816 */ /* 0x004fc8000000000f */
[----:B------:R-:W-:Y:S02]  /*2130*/  LOP3.LUT R23, R15, R23, RZ, 0xfc, !PT ;  /* 0x000000170f177212 */ /* 0x000fe400078efcff */
[----:B0-----:R-:W-:-:S05]  /*2140*/  LOP3.LUT R22, R22, R41, RZ, 0xfc, !PT ;  /* 0x0000002916167212 */ /* 0x001fca00078efcff */
[----:B------:R0:W-:Y:S01]  /*2150*/  STG.E.64 desc[UR16][R20.64], R22 ;  /* 0x0000001614007986 */ /* 0x0001e2000c101b10 */
[----:B------:R-:W-:Y:S05]  /*2160*/  @P0 BRA `(.L_x_4964) ;  /* 0xffffffe400c40947 */ /* 0x000fea000383ffff */
[----:B------:R-:W-:Y:S05]  /*2170*/  EXIT ;  /* 0x000000000000794d */ /* 0x000fea0003800000 */
.L_x_4965:
        /* <DEDUP_REMOVED lines=16> */
.L_x_5155:


//--------------------- .text._Z25selective_scan_fwd_kernelI32Selective_Scan_fwd_kernel_traitsILi32ELi4ELi1ELb1ELb1ELb1ELb0EN3c104HalfEfEEv13SSMParamsBase --------------------------
	.section	.text._Z25selective_scan_fwd_kernelI32Selective_Scan_fwd_kernel_traitsILi32ELi4ELi1ELb1ELb1ELb1ELb0EN3c104HalfEfEEv13SSMParamsBase,"ax",@progbits
	.align	128
        .global         _Z25selective_scan_fwd_kernelI32Selective_Scan_fwd_kernel_traitsILi32ELi4ELi1ELb1ELb1ELb1ELb0EN3c104HalfEfEEv13SSMParamsBase
        .type           _Z25selective_scan_fwd_kernelI32Selective_Scan_fwd_kernel_traitsILi32ELi4ELi1ELb1ELb1ELb1ELb0EN3c104HalfEfEEv13SSMParamsBase,@function
        .size           _Z25selective_scan_fwd_kernelI32Selective_Scan_fwd_kernel_traitsILi32ELi4ELi1ELb1ELb1ELb1ELb0EN3c104HalfEfEEv13SSMParamsBase,(.L_x_5156 - _Z25selective_scan_fwd_kernelI32Selective_Scan_fwd_kernel_traitsILi32ELi4ELi1ELb1ELb1ELb1ELb0EN3c104HalfEfEEv13SSMParamsBase)
        .other          _Z25selective_scan_fwd_kernelI32Selective_Scan_fwd_kernel_traitsILi32ELi4ELi1ELb1ELb1ELb1ELb0EN3c104HalfEfEEv13SSMParamsBase,@"STO_CUDA_ENTRY STV_DEFAULT"
_Z25selective_scan_fwd_kernelI32Selective_Scan_fwd_kernel_traitsILi32ELi4ELi1ELb1ELb1ELb1ELb0EN3c104HalfEfEEv13SSMParamsBase:
.text._Z25selective_scan_fwd_kernelI32Selective_Scan_fwd_kernel_traitsILi32ELi4ELi1ELb1ELb1ELb1ELb0EN3c104HalfEfEEv13SSMParamsBase:
        /* <DEDUP_REMOVED lines=35> */
[----:B0-----:R-:W-:-:S05]  /*0230*/  IMAD.HI.U32 R4, R7, R2, RZ ;  /* 0x0000000207047227 */ /* 0x001fca00078e00ff */
[----:B------:R-:W-:-:S05]  /*0240*/  IADD3 R3, PT, PT, -R4, RZ, RZ ;  /* 0x000000ff04037210 */ /* 0x000fca0007ffe1ff */
[----:B------:R-:W-:-:S05]  /*0250*/  IMAD R2, R9, R3, R2 ;  /* 0x0000000309027224 */ /* 0x000fca00078e0202 */
[----:B------:R-:W-:-:S13]  /*0260*/  ISETP.GT.U32.AND P1, PT, R9, R2, PT ;  /* 0x000000020900720c */ /* 0x000fda0003f24070 */
[----:B------:R-:W-:-:S04]  /*0270*/  @!P1 IADD3 R2, PT, PT, R2, -R9, RZ ;  /* 0x8000000902029210 */ /* 0x000fc80007ffe0ff */
[----:B------:R-:W-:Y:S02]  /*0280*/  ISETP.GE.U32.AND P0, PT, R2, R9, PT ;  /* 0x000000090200720c */ /* 0x000fe40003f06070 */
[----:B------:R-:W-:Y:S01]  /*0290*/  LOP3.LUT R2, R0, R11, RZ, 0x3c, !PT ;  /* 0x0000000b00027212 */ /* 0x000fe200078e3cff */
[----:B------:R-:W0:Y:S01]  /*02a0*/  LDC.64 R8, c[0x0][0x460] ;  /* 0x00011800ff087b82 */ /* 0x000e220000000a00 */
        /* <DEDUP_REMOVED lines=21> */
[C---:B------:R-:W-:Y:S01]  /*0400*/  IMAD.WIDE.U32 R2, R0.reuse, UR10, R2 ;  /* 0x0000000a00027c25 */ /* 0x040fe2000f8e0002 */
[----:B------:R-:W-:Y:S01]  /*0410*/  SHF.R.S32.HI R23, RZ, 0x1f, R19 ;  /* 0x0000001fff177819 */ /* 0x000fe20000011413 */
[----:B------:R-:W1:Y:S01]  /*0420*/  LDCU.64 UR6, c[0x0][0x3d0] ;  /* 0x00007a00ff0677ac */ /* 0x000e620008000a00 */
[----:B------:R-:W2:Y:S01]  /*0430*/  LDC.64 R30, c[0x0][0x428] ;  /* 0x00010a00ff1e7b82 */ /* 0x000ea20000000a00 */
[----:B------:R-:W-:Y:S01]  /*0440*/  IMAD R47, R0, UR11, R3 ;  /* 0x0000000b002f7c24 */ /* 0x000fe2000f8e0203 */
[C---:B0-----:R-:W-:Y:S01]  /*0450*/  LEA R46, P0, R2.reuse, R8, 0x1 ;  /* 0x00000008022e7211 */ /* 0x041fe200078008ff */
[----:B------:R-:W-:Y:S01]  /*0460*/  UIMAD UR5, UR20, UR17, UR5 ;  /* 0x00000011140572a4 */ /* 0x000fe2000f8e0205 */
[----:B------:R-:W-:Y:S01]  /*0470*/  IMAD R4, R23, R40, RZ ;  /* 0x0000002817047224 */ /* 0x000fe200078e02ff */
[----:B------:R-:W0:Y:S01]  /*0480*/  S2R R27, SR_TID.X ;  /* 0x00000000001b7919 */ /* 0x000e220000002100 */
[----:B------:R-:W-:Y:S01]  /*0490*/  LEA.HI.X R47, R2, R9, R47, 0x1, P0 ;  /* 0x00000009022f7211 */ /* 0x000fe200000f0c2f */
[----:B------:R-:W-:Y:S01]  /*04a0*/  IMAD.WIDE.U32 R6, R0, UR14, R6 ;  /* 0x0000000e00067c25 */ /* 0x000fe2000f8e0006 */
[----:B------:R-:W4:Y:S01]  /*04b0*/  LDC.64 R20, c[0x0][0x3e8] ;  /* 0x0000fa00ff147b82 */ /* 0x000f220000000a00 */
[----:B------:R-:W0:Y:S02]  /*04c0*/  LDCU.U8 UR9, c[0x0][0x39e] ;  /* 0x000073c0ff0977ac */ /* 0x000e240008000000 */
[C---:B------:R-:W-:Y:S01]  /*04d0*/  IMAD R41, R19.reuse, R41, R4 ;  /* 0x0000002913297224 */ /* 0x040fe200078e0204 */
[----:B---3--:R-:W-:Y:S01]  /*04e0*/  LEA R44, P0, R6, R10, 0x1 ;  /* 0x0000000a062c7211 */ /* 0x008fe200078008ff */
[----:B------:R-:W-:-:S03]  /*04f0*/  IMAD.WIDE.U32 R2, R19, R40, UR4 ;  /* 0x0000000413027e25 */ /* 0x000fc6000f8e0028 */
[----:B------:R-:W3:Y:S01]  /*0500*/  LDC.64 R4, c[0x0][0x3a0] ;  /* 0x0000e800ff047b82 */ /* 0x000ee20000000a00 */
[----:B------:R-:W-:Y:S01]  /*0510*/  IMAD R45, R0, UR15, R7 ;  /* 0x0000000f002d7c24 */ /* 0x000fe2000f8e0207 */
[----:B------:R-:W-:Y:S01]  /*0520*/  LEA R42, P1, R2, R42, 0x1 ;  /* 0x0000002a022a7211 */ /* 0x000fe200078208ff */
[----:B-1----:R-:W-:Y:S01]  /*0530*/  UIMAD.WIDE.U32 UR4, UR20, UR6, URZ ;  /* 0x00000006140472a5 */ /* 0x002fe2000f8e00ff */
[----:B------:R-:W-:Y:S01]  /*0540*/  IADD3 R41, PT, PT, R3, R41, RZ ;  /* 0x0000002903297210 */ /* 0x000fe20007ffe0ff */
[----:B------:R-:W1:Y:S01]  /*0550*/  LDCU UR6, c[0x0][0x38c] ;  /* 0x00007180ff0677ac */ /* 0x000e620008000800 */
[----:B------:R-:W-:Y:S02]  /*0560*/  LEA.HI.X R45, R6, R11, R45, 0x1, P0 ;  /* 0x0000000b062d7211 */ /* 0x000fe400000f0c2d */
[----:B------:R-:W0:Y:S01]  /*0570*/  LDC R29, c[0x0][0x384] ;  /* 0x0000e100ff1d7b82 */ /* 0x000e220000000800 */
[----:B------:R-:W-:Y:S01]  /*0580*/  LEA.HI.X R41, R2, R43, R41, 0x1, P1 ;  /* 0x0000002b02297211 */ /* 0x000fe200008f0c29 */
[----:B------:R-:W-:Y:S01]  /*0590*/  UIMAD UR5, UR20, UR7, UR5 ;  /* 0x00000007140572a4 */ /* 0x000fe2000f8e0205 */
[----:B--2---:R-:W-:-:S04]  /*05a0*/  IMAD.WIDE.U32 R24, R0, R30, RZ ;  /* 0x0000001e00187225 */ /* 0x004fc800078e00ff */
[----:B------:R-:W-:Y:S01]  /*05b0*/  IMAD R31, R0, R31, R25 ;  /* 0x0000001f001f7224 */ /* 0x000fe200078e0219 */
[----:B------:R-:W2:Y:S01]  /*05c0*/  LDC.64 R16, c[0x0][0x450] ;  /* 0x00011400ff107b82 */ /* 0x000ea20000000a00 */
[-C--:B----4-:R-:W-:Y:S02]  /*05d0*/  IMAD R30, R23, R20.reuse, RZ ;  /* 0x00000014171e7224 */ /* 0x090fe400078e02ff */
[----:B------:R-:W-:-:S04]  /*05e0*/  IMAD.WIDE.U32 R22, R19, R20, UR4 ;  /* 0x0000000413167e25 */ /* 0x000fc8000f8e0014 */
[----:B------:R-:W-:Y:S01]  /*05f0*/  IMAD R21, R19, R21, R30 ;  /* 0x0000001513157224 */ /* 0x000fe200078e021e */
[----:B------:R-:W4:Y:S01]  /*0600*/  LDC.64 R14, c[0x0][0x440] ;  /* 0x00011000ff0e7b82 */ /* 0x000f220000000a00 */
[----:B------:R-:W-:Y:S01]  /*0610*/  MOV R30, R24 ;  /* 0x00000018001e7202 */ /* 0x000fe20000000f00 */
[----:B---3--:R-:W-:Y:S01]  /*0620*/  IMAD.WIDE.U32 R24, R0, R4, RZ ;  /* 0x0000000400187225 */ /* 0x008fe200078e00ff */
[----:B-1----:R-:W-:Y:S01]  /*0630*/  UISETP.LT.AND UP0, UPT, UR6, 0x1, UPT ;  /* 0x000000010600788c */ /* 0x002fe2000bf01270 */
[----:B------:R-:W-:Y:S02]  /*0640*/  IADD3 R40, PT, PT, R23, R21, RZ ;  /* 0x0000001517287210 */ /* 0x000fe40007ffe0ff */
[----:B------:R-:W-:Y:S01]  /*0650*/  MOV R23, RZ ;  /* 0x000000ff00177202 */ /* 0x000fe20000000f00 */
[----:B------:R-:W-:Y:S01]  /*0660*/  USEL UR4, UR6, 0x1, !UP0 ;  /* 0x0000000106047887 */ /* 0x000fe2000c000000 */
[----:B------:R-:W1:Y:S01]  /*0670*/  LDC.64 R12, c[0x0][0x420] ;  /* 0x00010800ff0c7b82 */ /* 0x000e620000000a00 */
[----:B0-----:R-:W-:-:S07]  /*0680*/  IMAD R19, R29, UR20, R0 ;  /* 0x000000141d137c24 */ /* 0x001fce000f8e0200 */
[----:B------:R-:W0:Y:S01]  /*0690*/  LDC.64 R2, c[0x0][0x478] ;  /* 0x00011e00ff027b82 */ /* 0x000e220000000a00 */
[----:B--2---:R-:W-:Y:S01]  /*06a0*/  LEA R43, P0, R22, R16, 0x1 ;  /* 0x00000010162b7211 */ /* 0x004fe200078008ff */
[----:B------:R-:W-:Y:S02]  /*06b0*/  IMAD R16, R0, R5, R25 ;  /* 0x0000000500107224 */ /* 0x000fe400078e0219 */
[----:B------:R-:W-:Y:S01]  /*06c0*/  IMAD R0, R19, R18, RZ ;  /* 0x0000001213007224 */ /* 0x000fe200078e02ff */
[----:B------:R-:W-:-:S03]  /*06d0*/  LEA.HI.X R40, R22, R17, R40, 0x1, P0 ;  /* 0x0000001116287211 */ /* 0x000fc600000f0c28 */
[----:B------:R-:W2:Y:S01]  /*06e0*/  LDC.64 R10, c[0x0][0x3c0] ;  /* 0x0000f000ff0a7b82 */ /* 0x000ea20000000a00 */
[----:B----4-:R-:W-:Y:S01]  /*06f0*/  LEA R25, P1, R24, R14, 0x2 ;  /* 0x0000000e18197211 */ /* 0x010fe200078210ff */
[----:B------:R-:W-:Y:S01]  /*0700*/  IMAD R0, R0, UR6, RZ ;  /* 0x0000000600007c24 */ /* 0x000fe2000f8e02ff */
[----:B------:R-:W-:Y:S02]  /*0710*/  UIADD3 UR6, UPT, UPT, -UR4, URZ, URZ ;  /* 0x000000ff04067290 */ /* 0x000fe4000fffe1ff */
[----:B------:R-:W-:-:S03]  /*0720*/  LEA.HI.X R24, R24, R15, R16, 0x2, P1 ;  /* 0x0000000f18187211 */ /* 0x000fc600008f1410 */
[----:B------:R-:W3:Y:S01]  /*0730*/  LDC.64 R8, c[0x0][0x3e0] ;  /* 0x0000f800ff087b82 */ /* 0x000ee20000000a00 */
[----:B-1----:R-:W-:-:S04]  /*0740*/  IMAD.WIDE.U32 R4, R12, UR20, R30 ;  /* 0x000000140c047c25 */ /* 0x002fc8000f8e001e */
[----:B------:R-:W-:-:S03]  /*0750*/  IMAD R22, R13, UR20, R5 ;  /* 0x000000140d167c24 */ /* 0x000fc6000f8e0205 */
[----:B------:R-:W1:Y:S01]  /*0760*/  LDC.64 R6, c[0x0][0x3a8] ;  /* 0x0000ea00ff067b82 */ /* 0x000e620000000a00 */
[----:B0-----:R-:W-:Y:S01]  /*0770*/  IMAD.WIDE.U32 R2, R27, 0x8, R2 ;  /* 0x000000081b027825 */ /* 0x001fe200078e0002 */
[----:B--2---:R-:W-:Y:S02]  /*0780*/  SHF.L.U64.HI R11, R10, 0x1, R11 ;  /* 0x000000010a0b7819 */ /* 0x004fe4000001020b */
[----:B---3--:R-:W-:Y:S02]  /*0790*/  SHF.L.U64.HI R9, R8, 0x1, R9 ;  /* 0x0000000108097819 */ /* 0x008fe40000010209 */
[----:B-1----:R-:W-:-:S07]  /*07a0*/  SHF.L.U64.HI R48, R6, 0x2, R7 ;  /* 0x0000000206307819 */ /* 0x002fce0000010207 */
.L_x_4980:
[----:B------:R-:W-:Y:S01]  /*07b0*/  BAR.SYNC.DEFER_BLOCKING 0x0 ;  /* 0x0000000000007b1d */ /* 0x000fe20000010000 */
[----:B-1----:R-:W-:-:S04]  /*07c0*/  IMAD.WIDE.U32 R14, R27, 0x8, R46 ;  /* 0x000000081b0e7825 */ /* 0x002fc800078e002e */
[----:B------:R-:W-:Y:S02]  /*07d0*/  IMAD.WIDE.U32 R16, R27, 0x8, R44 ;  /* 0x000000081b107825 */ /* 0x000fe400078e002c */
[----:B------:R-:W2:Y:S04]  /*07e0*/  LDG.E.64 R14, desc[UR18][R14.64] ;  /* 0x000000120e0e7981 */ /* 0x000ea8000c1e1b00 */
[----:B------:R-:W3:Y:S01]  /*07f0*/  LDG.E.64 R16, desc[UR18][R16.64] ;  /* 0x0000001210107981 */ /* 0x000ee2000c1e1b00 */
[----:B------:R-:W-:Y:S01]  /*0800*/  UISETP.NE.AND UP0, UPT, UR9, URZ, UPT ;  /* 0x000000ff0900728c */ /* 0x000fe2000bf05270 */
[--C-:B0-2---:R-:W-:Y:S02]  /*0810*/  SHF.R.U64 R18, R14, 0x10, R15.reuse ;  /* 0x000000100e127819 */ /* 0x105fe4000000120f */
        /* <DEDUP_REMOVED lines=23> */
.L_x_4966:
        /* <DEDUP_REMOVED lines=48> */
.L_x_4969:
[----:B------:R-:W-:Y:S05]  /*0c90*/  BSYNC.RECONVERGENT B0 ;  /* 0x0000000000007941 */ /* 0x000fea0003800200 */
.L_x_4968:
        /* <DEDUP_REMOVED lines=32> */
.L_x_4971:
[----:B------:R-:W-:Y:S05]  /*0ea0*/  BSYNC.RECONVERGENT B0 ;  /* 0x0000000000007941 */ /* 0x000fea0003800200 */
.L_x_4970:
        /* <DEDUP_REMOVED lines=32> */
.L_x_4973:
[----:B------:R-:W-:Y:S05]  /*10b0*/  BSYNC.RECONVERGENT B0 ;  /* 0x0000000000007941 */ /* 0x000fea0003800200 */
.L_x_4972:
        /* <DEDUP_REMOVED lines=32> */
.L_x_4975:
[----:B------:R-:W-:Y:S05]  /*12c0*/  BSYNC.RECONVERGENT B0 ;  /* 0x0000000000007941 */ /* 0x000fea0003800200 */
.L_x_4974:
[----:B------:R-:W-:Y:S01]  /*12d0*/  FMUL.FTZ R32, R7, R36 ;  /* 0x0000002407207220 */ /* 0x000fe20000410000 */
[----:B------:R-:W-:Y:S01]  /*12e0*/  FMUL.FTZ R35, R14, R39 ;  /* 0x000000270e237220 */ /* 0x000fe20000410000 */
[----:B------:R-:W-:Y:S01]  /*12f0*/  FMUL.FTZ R34, R13, R38 ;  /* 0x000000260d227220 */ /* 0x000fe20000410000 */
[----:B------:R-:W-:-:S07]  /*1300*/  FMUL.FTZ R33, R12, R37 ;  /* 0x000000250c217220 */ /* 0x000fce0000410000 */
.L_x_4967:
        /* <DEDUP_REMOVED lines=13> */
[----:B------:R-:W-:Y:S01]  /*13e0*/  IMAD R57, R23, R18, RZ ;  /* 0x0000001217397224 */ /* 0x000fe200078e02ff */
        /* <DEDUP_REMOVED lines=16> */
.L_x_4979:
[----:B0-----:R-:W-:Y:S02]  /*14f0*/  MOV R18, R54 ;  /* 0x0000003600127202 */ /* 0x001fe40000000f00 */
[----:B------:R-:W-:-:S05]  /*1500*/  MOV R19, R55 ;  /* 0x0000003700137202 */ /* 0x000fca0000000f00 */
[----:B------:R-:W3:Y:S01]  /*1510*/  LDG.E R18, desc[UR18][R18.64] ;  /* 0x0000001212127981 */ /* 0x000ee2000c1e1900 */
[----:B------:R-:W-:Y:S02]  /*1520*/  MOV R16, R51 ;  /* 0x0000003300107202 */ /* 0x000fe40000000f00 */
[----:B------:R-:W-:-:S06]  /*1530*/  MOV R17, R50 ;  /* 0x0000003200117202 */ /* 0x000fcc0000000f00 */
[----:B------:R-:W4:Y:S01]  /*1540*/  LDG.E.64 R16, desc[UR18][R16.64] ;  /* 0x0000001210107981 */ /* 0x000f22000c1e1b00 */
[----:B------:R-:W-:Y:S02]  /*1550*/  MOV R14, R53 ;  /* 0x00000035000e7202 */ /* 0x000fe40000000f00 */
[----:B------:R-:W-:-:S06]  /*1560*/  MOV R15, R52 ;  /* 0x00000034000f7202 */ /* 0x000fcc0000000f00 */
[----:B------:R-:W5:Y:S01]  /*1570*/  LDG.E.64 R14, desc[UR18][R14.64] ;  /* 0x000000120e0e7981 */ /* 0x000f62000c1e1b00 */
        /* <DEDUP_REMOVED lines=11> */
[----:B------:R-:W-:Y:S01]  /*1630*/  FMUL.FTZ R65, R20, R39 ;  /* 0x0000002714417220 */ /* 0x000fe20000410000 */
[--C-:B----4-:R-:W-:Y:S02]  /*1640*/  HADD2.F32 R62, -RZ, R16.reuse.H0_H0 ;  /* 0x20000010ff3e7230 */ /* 0x110fe40000004100 */
[----:B------:R-:W0:Y:S01]  /*1650*/  MUFU.EX2 R58, R58 ;  /* 0x0000003a003a7308 */ /* 0x000e220000000800 */
[----:B------:R-:W-:Y:S02]  /*1660*/  HADD2.F32 R63, -RZ, R16.H1_H1 ;  /* 0x30000010ff3f7230 */ /* 0x000fe40000004100 */
[--C-:B------:R-:W-:Y:S02]  /*1670*/  HADD2.F32 R16, -RZ, R17.reuse.H0_H0 ;  /* 0x20000011ff107230 */ /* 0x100fe40000004100 */
[----:B------:R-:W-:Y:S01]  /*1680*/  FMUL.FTZ R62, R62, R35 ;  /* 0x000000233e3e7220 */ /* 0x000fe20000410000 */
[----:B------:R-:W-:-:S02]  /*1690*/  HADD2.F32 R59, -RZ, R17.H1_H1 ;  /* 0x30000011ff3b7230 */ /* 0x000fc40000004100 */
[----:B------:R-:W-:Y:S01]  /*16a0*/  FMUL.FTZ R63, R63, R34 ;  /* 0x000000223f3f7220 */ /* 0x000fe20000410000 */
[----:B------:R-:W1:Y:S01]  /*16b0*/  MUFU.EX2 R60, R60 ;  /* 0x0000003c003c7308 */ /* 0x000e620000000800 */
[----:B------:R-:W-:Y:S01]  /*16c0*/  FMUL.FTZ R61, R16, R33 ;  /* 0x00000021103d7220 */ /* 0x000fe20000410000 */
[----:B------:R-:W-:-:S06]  /*16d0*/  FMUL.FTZ R59, R59, R32 ;  /* 0x000000203b3b7220 */ /* 0x000fcc0000410000 */
[----:B------:R-:W3:Y:S01]  /*16e0*/  MUFU.EX2 R56, R56 ;  /* 0x0000003800387308 */ /* 0x000ee20000000800 */
[----:B0-----:R-:W-:-:S07]  /*16f0*/  FFMA.FTZ R16, R62, R58, R63 ;  /* 0x0000003a3e107223 */ /* 0x001fce000001003f */
[----:B------:R-:W0:Y:S01]  /*1700*/  MUFU.EX2 R65, R65 ;  /* 0x0000004100417308 */ /* 0x000e220000000800 */
[----:B-1----:R-:W-:-:S04]  /*1710*/  FFMA.FTZ R16, R60, R16, R61 ;  /* 0x000000103c107223 */ /* 0x002fc8000001003d */
[----:B---3--:R-:W-:-:S05]  /*1720*/  FFMA.FTZ R16, R56, R16, R59 ;  /* 0x0000001038107223 */ /* 0x008fca000001003b */
        /* <DEDUP_REMOVED lines=50> */
[----:B-----5:R-:W-:-:S03]  /*1a50*/  HADD2.F32 R66, -RZ, R15.H0_H0 ;  /* 0x2000000fff427230 */ /* 0x020fc60000004100 */
[----:B------:R-:W-:-:S04]  /*1a60*/  FFMA.FTZ R62, R65, R69, R62 ;  /* 0x00000045413e7223 */ /* 0x000fc8000001003e */
[----:B------:R-:W-:Y:S01]  /*1a70*/  FFMA.FTZ R63, R58, R62, R63 ;  /* 0x0000003e3a3f7223 */ /* 0x000fe2000001003f */
[----:B------:R-:W-:-:S03]  /*1a80*/  HADD2.F32 R58, -RZ, R14.H0_H0 ;  /* 0x2000000eff3a7230 */ /* 0x000fc60000004100 */
[----:B------:R-:W-:Y:S01]  /*1a90*/  FFMA.FTZ R60, R60, R63, R61 ;  /* 0x0000003f3c3c7223 */ /* 0x000fe2000001003d */
[----:B------:R-:W-:Y:S01]  /*1aa0*/  HADD2.F32 R61, -RZ, R14.H1_H1 ;  /* 0x3000000eff3d7230 */ /* 0x000fe20000004100 */
        /* <DEDUP_REMOVED lines=9> */
.L_x_4978:
[----:B------:R-:W-:Y:S05]  /*1b40*/  BSYNC.RECONVERGENT B0 ;  /* 0x0000000000007941 */ /* 0x000fea0003800200 */
.L_x_4977:
[----:B------:R-:W-:Y:S01]  /*1b50*/  UIADD3 UR5, UPT, UPT, UR5, 0x1, URZ ;  /* 0x0000000105057890 */ /* 0x000fe2000fffe0ff */
[----:B------:R-:W-:Y:S02]  /*1b60*/  HADD2.F32 R14, -RZ, R15.H1_H1 ;  /* 0x3000000fff0e7230 */ /* 0x000fe40000004100 */
        /* <DEDUP_REMOVED lines=15> */
.L_x_4976:
        /* <DEDUP_REMOVED lines=16> */
[----:B------:R-:W3:Y:S01]  /*1d60*/  F2F.F16.F32 R31, R31 ;  /* 0x0000001f001f7304 */ /* 0x000ee20000200800 */
[----:B------:R-:W-:-:S02]  /*1d70*/  IADD3.X R47, PT, PT, RZ, R47, RZ, P4, !PT ;  /* 0x0000002fff2f7210 */ /* 0x000fc400027fe4ff */
[----:B-1----:R-:W-:Y:S02]  /*1d80*/  PRMT R15, R29, 0x5410, R14 ;  /* 0x000054101d0f7816 */ /* 0x002fe4000000000e */
[----:B------:R-:W-:Y:S02]  /*1d90*/  LEA R14, P0, R17, R2, 0x1 ;  /* 0x00000002110e7211 */ /* 0x000fe400078008ff */
[----:B------:R-:W-:Y:S02]  /*1da0*/  LOP3.LUT R13, R15, R13, RZ, 0xfc, !PT ;  /* 0x0000000d0f0d7212 */ /* 0x000fe400078efcff */
[----:B------:R-:W-:Y:S02]  /*1db0*/  LEA.HI.X R15, R17, R3, R16, 0x1, P0 ;  /* 0x00000003110f7211 */ /* 0x000fe400000f0c10 */
[----:B---3--:R-:W-:Y:S02]  /*1dc0*/  LOP3.LUT R12, R12, R31, RZ, 0xfc, !PT ;  /* 0x0000001f0c0c7212 */ /* 0x008fe400078efcff */
[----:B--2---:R-:W-:-:S03]  /*1dd0*/  ISETP.NE.AND P0, PT, R23, UR4, PT ;  /* 0x0000000417007c0c */ /* 0x004fc6000bf05270 */
[----:B------:R1:W-:Y:S10]  /*1de0*/  STG.E.64 desc[UR18][R14.64], R12 ;  /* 0x0000000c0e007986 */ /* 0x0003f4000c101b12 */
[----:B------:R-:W-:Y:S05]  /*1df0*/  @P0 BRA `(.L_x_4980) ;  /* 0xffffffe8006c0947 */ /* 0x000fea000383ffff */
[----:B------:R-:W-:Y:S05]  /*1e00*/  EXIT ;  /* 0x000000000000794d */ /* 0x000fea0003800000 */
.L_x_4981:
        /* <DEDUP_REMOVED lines=15> */
.L_x_5156:


//--------------------- .text._Z25selective_scan_fwd_kernelI32Selective_Scan_fwd_kernel_traitsILi32ELi4ELi1ELb1ELb1ELb1ELb1EN3c104HalfEfEEv13SSMParamsBase --------------------------
	.section	.text._Z25selective_scan_fwd_kernelI32Selective_Scan_fwd_kernel_traitsILi32ELi4ELi1ELb1ELb1ELb1ELb1EN3c104HalfEfEEv13SSMParamsBase,"ax",@progbits
	.align	128
        .global         _Z25selective_scan_fwd_kernelI32Selective_Scan_fwd_kernel_traitsILi32ELi4ELi1ELb1ELb1ELb1ELb1EN3c104HalfEfEEv13SSMParamsBase
        .type           _Z25selective_scan_fwd_kernelI32Selective_Scan_fwd_kernel_traitsILi32ELi4ELi1ELb1ELb1ELb1ELb1EN3c104HalfEfEEv13SSMParamsBase,@function
        .size           _Z25selective_scan_fwd_kernelI32Selective_Scan_fwd_kernel_traitsILi32ELi4ELi1ELb1ELb1ELb1ELb1EN3c104HalfEfEEv13SSMParamsBase,(.L_x_5157 - _Z25selective_scan_fwd_kernelI32Selective_Scan_fwd_kernel_traitsILi32ELi4ELi1ELb1ELb1ELb1ELb1EN3c104HalfEfEEv13SSMParamsBase)
        .other          _Z25selective_scan_fwd_kernelI32Selective_Scan_fwd_kernel_traitsILi32ELi4ELi1ELb1ELb1ELb1ELb1EN3c104HalfEfEEv13SSMParamsBase,@"STO_CUDA_ENTRY STV_DEFAULT"
_Z25selective_scan_fwd_kernelI32Selective_Scan_fwd_kernel_traitsILi32ELi4ELi1ELb1ELb1ELb1ELb1EN3c104HalfEfEEv13SSMParamsBase:
.text._Z25selective_scan_fwd_kernelI32Selective_Scan_fwd_kernel_traitsILi32ELi4ELi1ELb1ELb1ELb1ELb1EN3c104HalfEfEEv13SSMParamsBase:
        /* <DEDUP_REMOVED lines=42> */
[----:B------:R-:W-:Y:S01]  /*02a0*/  ISETP.GT.U32.AND P1, PT, R11, R2, PT ;  /* 0x000000020b00720c */ /* 0x000fe20003f24070 */
[----:B------:R-:W-:-:S12]  /*02b0*/  UIMAD.WIDE.U32 UR6, UR20, UR12, URZ ;  /* 0x0000000c140672a5 */ /* 0x000fd8000f8e00ff */
        /* <DEDUP_REMOVED lines=9> */
[----:B----4-:R-:W-:Y:S02]  /*0350*/  MOV R4, UR6 ;  /* 0x0000000600047c02 */ /* 0x010fe40008000f00 */
[----:B------:R-:W-:Y:S02]  /*0360*/  MOV R32, R7 ;  /* 0x0000000700207202 */ /* 0x000fe40000000f00 */
[----:B------:R-:W-:Y:S01]  /*0370*/  MOV R5, UR7 ;  /* 0x0000000700057c02 */ /* 0x000fe20008000f00 */
[----:B------:R-:W4:Y:S01]  /*0380*/  LDCU.64 UR6, c[0x0][0x3d0] ;  /* 0x00007a00ff0677ac */ /* 0x000f220008000a00 */
[----:B------:R-:W-:Y:S02]  /*0390*/  @!P2 IADD3 R32, PT, PT, -R32, RZ, RZ ;  /* 0x000000ff2020a210 */ /* 0x000fe40007ffe1ff */
[----:B------:R-:W-:Y:S01]  /*03a0*/  @!P1 LOP3.LUT R32, RZ, R13, RZ, 0x33, !PT ;  /* 0x0000000dff209212 */ /* 0x000fe200078e33ff */
        /* <DEDUP_REMOVED lines=14> */
[----:B----4-:R-:W-:-:S03]  /*0490*/  UIMAD.WIDE.U32 UR4, UR20, UR6, URZ ;  /* 0x00000006140472a5 */ /* 0x010fc6000f8e00ff */
[C---:B------:R-:W-:Y:S02]  /*04a0*/  IMAD R19, R0.reuse, UR11, R3 ;  /* 0x0000000b00137c24 */ /* 0x040fe4000f8e0203 */
[----:B------:R-:W-:Y:S01]  /*04b0*/  IMAD R21, R0, UR15, R5 ;  /* 0x0000000f00157c24 */ /* 0x000fe2000f8e0205 */
[----:B01-3--:R-:W-:Y:S06]  /*04c0*/  @!P0 EXIT ;  /* 0x000000000000894d */ /* 0x00bfec0003800000 */
[----:B------:R-:W0:Y:S01]  /*04d0*/  LDC.64 R16, c[0x0][0x428] ;  /* 0x00010a00ff107b82 */ /* 0x000e220000000a00 */
[----:B------:R-:W-:Y:S01]  /*04e0*/  UIMAD UR5, UR20, UR7, UR5 ;  /* 0x00000007140572a4 */ /* 0x000fe2000f8e0205 */
[----:B------:R-:W-:Y:S01]  /*04f0*/  LEA R20, P1, R4, R30, 0x1 ;  /* 0x0000001e04147211 */ /* 0x000fe200078208ff */
[----:B------:R-:W-:Y:S01]  /*0500*/  IMAD R11, R11, R36, RZ ;  /* 0x000000240b0b7224 */ /* 0x000fe200078e02ff */
[----:B------:R-:W-:Y:S01]  /*0510*/  LEA R22, P2, R6, R34, 0x1 ;  /* 0x0000002206167211 */ /* 0x000fe200078408ff */
[----:B------:R-:W1:Y:S01]  /*0520*/  S2R R8, SR_TID.X ;  /* 0x0000000000087919 */ /* 0x000e620000002100 */
[----:B------:R-:W-:Y:S01]  /*0530*/  IADD3 R23, PT, PT, R7, R23, RZ ;  /* 0x0000001707177210 */ /* 0x000fe20007ffe0ff */
[----:B------:R-:W2:Y:S01]  /*0540*/  LDCU.U8 UR9, c[0x0][0x39e] ;  /* 0x000073c0ff0977ac */ /* 0x000ea20008000000 */
[----:B------:R-:W3:Y:S01]  /*0550*/  LDC.64 R14, c[0x0][0x418] ;  /* 0x00010600ff0e7b82 */ /* 0x000ee20000000a00 */
[----:B------:R-:W-:Y:S01]  /*0560*/  LEA.HI.X R21, R4, R31, R21, 0x1, P1 ;  /* 0x0000001f04157211 */ /* 0x000fe200008f0c15 */
[----:B------:R-:W-:Y:S01]  /*0570*/  IMAD R31, R32, R37, R11 ;  /* 0x00000025201f7224 */ /* 0x000fe200078e020b */
[----:B------:R-:W-:Y:S01]  /*0580*/  LEA R18, P0, R2, R24, 0x1 ;  /* 0x0000001802127211 */ /* 0x000fe200078008ff */
[----:B------:R-:W-:Y:S01]  /*0590*/  IMAD.WIDE.U32 R32, R32, R36, UR4 ;  /* 0x0000000420207e25 */ /* 0x000fe2000f8e0024 */
[----:B------:R-:W-:Y:S01]  /*05a0*/  LEA.HI.X R23, R6, R35, R23, 0x1, P2 ;  /* 0x0000002306177211 */ /* 0x000fe200010f0c17 */
[----:B------:R-:W4:Y:S01]  /*05b0*/  LDCU UR4, c[0x0][0x38c] ;  /* 0x00007180ff0477ac */ /* 0x000f220008000800 */
[----:B------:R-:W-:Y:S01]  /*05c0*/  LEA.HI.X R19, R2, R25, R19, 0x1, P0 ;  /* 0x0000001902137211 */ /* 0x000fe200000f0c13 */
[----:B------:R-:W2:Y:S01]  /*05d0*/  LDC.64 R12, c[0x0][0x438] ;  /* 0x00010e00ff0c7b82 */ /* 0x000ea20000000a00 */
[----:B------:R-:W-:-:S02]  /*05e0*/  IADD3 R26, PT, PT, R33, R31, RZ ;  /* 0x0000001f211a7210 */ /* 0x000fc40007ffe0ff */
[----:B------:R-:W-:-:S04]  /*05f0*/  LEA R11, P0, R32, R28, 0x1 ;  /* 0x0000001c200b7211 */ /* 0x000fc800078008ff */
[----:B------:R-:W-:Y:S01]  /*0600*/  LEA.HI.X R26, R32, R29, R26, 0x1, P0 ;  /* 0x0000001d201a7211 */ /* 0x000fe200000f0c1a */
[----:B------:R-:W1:Y:S01]  /*0610*/  LDC R39, c[0x0][0x384] ;  /* 0x0000e100ff277b82 */ /* 0x000e620000000800 */
[----:B0-----:R-:W-:-:S04]  /*0620*/  IMAD.WIDE.U32 R42, R0, R16, RZ ;  /* 0x00000010002a7225 */ /* 0x001fc800078e00ff */
[----:B------:R-:W-:-:S03]  /*0630*/  IMAD R43, R0, R17, R43 ;  /* 0x00000011002b7224 */ /* 0x000fc600078e022b */
[----:B------:R-:W0:Y:S01]  /*0640*/  LDC.64 R6, c[0x0][0x3a0] ;  /* 0x0000e800ff067b82 */ /* 0x000e220000000a00 */
[----:B---3--:R-:W-:Y:S01]  /*0650*/  IMAD.WIDE.U32 R44, R0, R14, RZ ;  /* 0x0000000e002c7225 */ /* 0x008fe200078e00ff */
[----:B----4-:R-:W-:-:S03]  /*0660*/  UISETP.LT.AND UP0, UPT, UR4, 0x1, UPT ;  /* 0x000000010400788c */ /* 0x010fc6000bf01270 */
[----:B------:R-:W-:-:S03]  /*0670*/  IMAD R45, R0, R15, R45 ;  /* 0x0000000f002d7224 */ /* 0x000fc600078e022d */
[----:B------:R-:W3:Y:S01]  /*0680*/  LDC.64 R24, c[0x0][0x410] ;  /* 0x00010400ff187b82 */ /* 0x000ee20000000a00 */
[----:B--2---:R-:W-:-:S04]  /*0690*/  IMAD.WIDE.U32 R30, R0, R12, RZ ;  /* 0x0000000c001e7225 */ /* 0x004fc800078e00ff */
[----:B------:R-:W-:Y:S01]  /*06a0*/  IMAD R33, R0, R13, R31 ;  /* 0x0000000d00217224 */ /* 0x000fe200078e021f */
[----:B------:R-:W-:Y:S02]  /*06b0*/  MOV R32, R30 ;  /* 0x0000001e00207202 */ /* 0x000fe40000000f00 */
[----:B------:R-:W2:Y:S01]  /*06c0*/  LDC.64 R40, c[0x0][0x440] ;  /* 0x00011000ff287b82 */ /* 0x000ea20000000a00 */
[----:B-1----:R-:W-:-:S04]  /*06d0*/  IMAD R28, R39, UR20, R0 ;  /* 0x00000014271c7c24 */ /* 0x002fc8000f8e0200 */
[----:B------:R-:W-:-:S03]  /*06e0*/  IMAD R27, R28, R27, RZ ;  /* 0x0000001b1c1b7224 */ /* 0x000fc600078e02ff */
[----:B------:R-:W1:Y:S01]  /*06f0*/  LDC.64 R4, c[0x0][0x420] ;  /* 0x00010800ff047b82 */ /* 0x000e620000000a00 */
[----:B0-----:R-:W-:-:S04]  /*0700*/  IMAD.WIDE.U32 R46, R0, R6, RZ ;  /* 0x00000006002e7225 */ /* 0x001fc800078e00ff */
[----:B------:R-:W-:Y:S02]  /*0710*/  IMAD R6, R0, R7, R47 ;  /* 0x0000000700067224 */ /* 0x000fe400078e022f */
[----:B------:R-:W-:Y:S01]  /*0720*/  IMAD R0, R27, UR4, RZ ;  /* 0x000000041b007c24 */ /* 0x000fe2000f8e02ff */
[----:B------:R-:W0:Y:S01]  /*0730*/  LDC.64 R2, c[0x0][0x430] ;  /* 0x00010c00ff027b82 */ /* 0x000e220000000a00 */
[----:B---3--:R-:W-:Y:S01]  /*0740*/  IMAD.WIDE.U32 R30, R24, UR20, R44 ;  /* 0x00000014181e7c25 */ /* 0x008fe2000f8e002c */
[----:B------:R-:W-:Y:S01]  /*0750*/  USEL UR4, UR4, 0x1, !UP0 ;  /* 0x0000000104047887 */ /* 0x000fe2000c000000 */
[----:B------:R-:W-:-:S03]  /*0760*/  MOV R24, R11 ;  /* 0x0000000b00187202 */ /* 0x000fc60000000f00 */
[----:B------:R-:W-:Y:S02]  /*0770*/  UIADD3 UR6, UPT, UPT, -UR4, URZ, URZ ;  /* 0x000000ff04067290 */ /* 0x000fe4000fffe1ff */
[----:B------:R-:W3:Y:S01]  /*0780*/  LDC.64 R34, c[0x0][0x478] ;  /* 0x00011e00ff227b82 */ /* 0x000ee20000000a00 */
[----:B--2---:R-:W-:-:S04]  /*0790*/  LEA R7, P0, R46, R40, 0x2 ;  /* 0x000000282e077211 */ /* 0x004fc800078010ff */
[----:B------:R-:W-:-:S03]  /*07a0*/  LEA.HI.X R6, R46, R41, R6, 0x2, P0 ;  /* 0x000000292e067211 */ /* 0x000fc600000f1406 */
[----:B------:R-:W2:Y:S01]  /*07b0*/  LDC.64 R36, c[0x0][0x488] ;  /* 0x00012200ff247b82 */ /* 0x000ea20000000a00 */
[----:B-1----:R-:W-:-:S04]  /*07c0*/  IMAD.WIDE.U32 R28, R4, UR20, R42 ;  /* 0x00000014041c7c25 */ /* 0x002fc8000f8e002a */
[----:B------:R-:W-:Y:S01]  /*07d0*/  IMAD R4, R25, UR20, R31 ;  /* 0x0000001419047c24 */ /* 0x000fe2000f8e021f */
[----:B------:R-:W-:Y:S01]  /*07e0*/  MOV R25, R26 ;  /* 0x0000001a00197202 */ /* 0x000fe20000000f00 */
[----:B------:R-:W-:Y:S01]  /*07f0*/  IMAD R5, R5, UR20, R29 ;  /* 0x0000001405057c24 */ /* 0x000fe2000f8e021d */
[----:B------:R-:W1:Y:S01]  /*0800*/  LDC.64 R38, c[0x0][0x490] ;  /* 0x00012400ff267b82 */ /* 0x000e620000000a00 */
[----:B0-----:R-:W-:Y:S01]  /*0810*/  IMAD.WIDE.U32 R32, R2, UR20, R32 ;  /* 0x0000001402207c25 */ /* 0x001fe2000f8e0020 */
[----:B------:R-:W-:-:S03]  /*0820*/  MOV R2, RZ ;  /* 0x000000ff00027202 */ /* 0x000fc60000000f00 */
        /* <DEDUP_REMOVED lines=10> */
.L_x_4996:
        /* <DEDUP_REMOVED lines=28> */
.L_x_4982:
        /* <DEDUP_REMOVED lines=48> */
.L_x_4985:
[----:B------:R-:W-:Y:S05]  /*0d90*/  BSYNC.RECONVERGENT B0 ;  /* 0x0000000000007941 */ /* 0x000fea0003800200 */
.L_x_4984:
        /* <DEDUP_REMOVED lines=32> */
.L_x_4987:
[----:B------:R-:W-:Y:S05]  /*0fa0*/  BSYNC.RECONVERGENT B0 ;  /* 0x0000000000007941 */ /* 0x000fea0003800200 */
.L_x_4986:
        /* <DEDUP_REMOVED lines=32> */
.L_x_4989:
[----:B------:R-:W-:Y:S05]  /*11b0*/  BSYNC.RECONVERGENT B0 ;  /* 0x0000000000007941 */ /* 0x000fea0003800200 */
.L_x_4988:
        /* <DEDUP_REMOVED lines=32> */
.L_x_4991:
[----:B------:R-:W-:Y:S05]  /*13c0*/  BSYNC.RECONVERGENT B0 ;  /* 0x0000000000007941 */ /* 0x000fea0003800200 */
.L_x_4990:
[----:B------:R-:W-:Y:S01]  /*13d0*/  FMUL.FTZ R54, R55, R50 ;  /* 0x0000003237367220 */ /* 0x000fe20000410000 */
[----:B------:R-:W-:Y:S01]  /*13e0*/  FMUL.FTZ R51, R58, R11 ;  /* 0x0000000b3a337220 */ /* 0x000fe20000410000 */
[----:B------:R-:W-:Y:S01]  /*13f0*/  FMUL.FTZ R52, R57, R26 ;  /* 0x0000001a39347220 */ /* 0x000fe20000410000 */
[----:B------:R-:W-:-:S07]  /*1400*/  FMUL.FTZ R53, R56, R27 ;  /* 0x0000001b38357220 */ /* 0x000fce0000410000 */
.L_x_4983:
        /* <DEDUP_REMOVED lines=10> */
[----:B------:R-:W-:Y:S01]  /*14b0*/  ISETP.NE.AND P0, PT, R2, RZ, PT ;  /* 0x000000ff0200720c */ /* 0x000fe20003f05270 */
[----:B------:R-:W-:Y:S01]  /*14c0*/  UMOV UR4, 0x400 ;  /* 0x0000040000047882 */ /* 0x000fe20000000000 */
[C---:B------:R-:W-:Y:S01]  /*14d0*/  IMAD.WIDE.U32 R60, R8.reuse, 0x8, R22 ;  /* 0x00000008083c7825 */ /* 0x040fe200078e0016 */
[----:B------:R-:W-:Y:S02]  /*14e0*/  MOV R64, R7 ;  /* 0x0000000700407202 */ /* 0x000fe40000000f00 */
[C---:B------:R-:W-:Y:S01]  /*14f0*/  ISETP.EQ.AND P0, PT, R8.reuse, RZ, P0 ;  /* 0x000000ff0800720c */ /* 0x040fe20000702270 */
[----:B------:R-:W2:Y:S01]  /*1500*/  LDC.64 R40, c[0x0][0x480] ;  /* 0x00012000ff287b82 */ /* 0x000ea20000000a00 */
[----:B------:R-:W-:Y:S01]  /*1510*/  IMAD.WIDE.U32 R62, R8, 0x8, R24 ;  /* 0x00000008083e7825 */ /* 0x000fe200078e0018 */
[----:B------:R-:W-:-:S03]  /*1520*/  MOV R67, R6 ;  /* 0x0000000600437202 */ /* 0x000fc60000000f00 */
[----:B------:R-:W-:Y:S01]  /*1530*/  IMAD R65, R2, R65, RZ ;  /* 0x0000004102417224 */ /* 0x000fe200078e02ff */
[----:B0-----:R-:W-:-:S03]  /*1540*/  ULEA UR4, UR5, UR4, 0x18 ;  /* 0x0000000405047291 */ /* 0x001fc6000f8ec0ff */
[----:B------:R-:W-:Y:S01]  /*1550*/  UMOV UR5, UR6 ;  /* 0x0000000600057c82 */ /* 0x000fe20008000000 */
[----:B------:R-:W-:-:S12]  /*1560*/  UIADD3 UR4, UPT, UPT, UR4, 0x220, URZ ;  /* 0x0000022004047890 */ /* 0x000fd8000fffe0ff */
.L_x_4995:
[----:B------:R-:W-:-:S05]  /*1570*/  MOV R66, R64 ;  /* 0x0000004000427202 */ /* 0x000fca0000000f00 */
[----:B------:R-:W3:Y:S01]  /*1580*/  LDG.E R46, desc[UR18][R66.64] ;  /* 0x00000012422e7981 */ /* 0x000ee2000c1e1900 */
[----:B0-----:R-:W-:Y:S02]  /*1590*/  MOV R44, R60 ;  /* 0x0000003c002c7202 */ /* 0x001fe40000000f00 */
        /* <DEDUP_REMOVED lines=38> */
[----:B------:R-:W-:Y:S02]  /*1800*/  FSEL R48, R44, R47, !P1 ;  /* 0x0000002f2c307208 */ /* 0x000fe40004800000 */
[----:B------:R-:W-:-:S03]  /*1810*/  MOV R47, RZ ;  /* 0x000000ff002f7202 */ /* 0x000fc60000000f00 */
        /* <DEDUP_REMOVED lines=15> */
[----:B------:R-:W0:Y:S04]  /*1910*/  SHFL.UP PT, R45, R48, 0x8, RZ ;  /* 0x05000000302d7989 */ /* 0x000e2800000e00ff */
[----:B------:R-:W1:Y:S04]  /*1920*/  SHFL.UP PT, R74, R77, 0x8, RZ ;  /* 0x050000004d4a7989 */ /* 0x000e6800000e00ff */
[----:B------:R-:W-:Y:S01]  /*1930*/  @P0 LDS.64 R46, [UR4] ;  /* 0x00000004ff2e0984 */ /* 0x000fe20008000a00 */
[----:B0-----:R-:W-:-:S02]  /*1940*/  FFMA.FTZ R45, R77, R45, R48 ;  /* 0x0000002d4d2d7223 */ /* 0x001fc40000010030 */
[----:B-1----:R-:W-:-:S03]  /*1950*/  @P1 FMUL.FTZ R77, R77, R74 ;  /* 0x0000004a4d4d1220 */ /* 0x002fc60000410000 */
        /* <DEDUP_REMOVED lines=11> */
[----:B------:R-:W-:Y:S02]  /*1a10*/  ISETP.NE.AND P1, PT, R8, RZ, PT ;  /* 0x000000ff0800720c */ /* 0x000fe40003f25270 */
        /* <DEDUP_REMOVED lines=25> */
.L_x_4994:
[----:B------:R-:W-:Y:S05]  /*1bb0*/  BSYNC.RECONVERGENT B0 ;  /* 0x0000000000007941 */ /* 0x000fea0003800200 */
.L_x_4993:
[----:B------:R-:W-:Y:S01]  /*1bc0*/  UIADD3 UR5, UPT, UPT, UR5, 0x1, URZ ;  /* 0x0000000105057890 */ /* 0x000fe2000fffe0ff */
[----:B------:R-:W-:Y:S01]  /*1bd0*/  FFMA.FTZ R57, R42, R70, R57 ;  /* 0x000000462a397223 */ /* 0x000fe20000010039 */
[----:B------:R-:W-:Y:S02]  /*1be0*/  HADD2.F32 R42, -RZ, R43.H1_H1 ;  /* 0x3000002bff2a7230 */ /* 0x000fe40000004100 */
[----:B------:R-:W-:Y:S01]  /*1bf0*/  FFMA.FTZ R66, R66, R71, R69 ;  /* 0x0000004742427223 */ /* 0x000fe20000010045 */
[----:B------:R-:W-:Y:S01]  /*1c00*/  UISETP.NE.AND UP0, UPT, UR5, URZ, UPT ;  /* 0x000000ff0500728c */ /* 0x000fe2000bf05270 */
[----:B------:R-:W-:Y:S01]  /*1c10*/  LEA R60, P1, R12, R60, 0x1 ;  /* 0x0000003c0c3c7211 */ /* 0x000fe200078208ff */
[----:B------:R-:W-:Y:S01]  /*1c20*/  FFMA.FTZ R58, R73, R75, R58 ;  /* 0x0000004b493a7223 */ /* 0x000fe2000001003a */
[----:B------:R-:W-:Y:S01]  /*1c30*/  LEA R62, P2, R14, R62, 0x1 ;  /* 0x0000003e0e3e7211 */ /* 0x000fe200078408ff */
[----:B------:R-:W-:Y:S01]  /*1c40*/  FFMA.FTZ R56, R77, R71, R56 ;  /* 0x000000474d387223 */ /* 0x000fe20000010038 */
[----:B------:R-:W-:Y:S01]  /*1c50*/  LEA R64, P3, R16, R64, 0x2 ;  /* 0x0000004010407211 */ /* 0x000fe200078610ff */
[----:B------:R-:W-:Y:S01]  /*1c60*/  FFMA.FTZ R55, R42, R66, R55 ;  /* 0x000000422a377223 */ /* 0x000fe20000010037 */
[----:B------:R-:W-:Y:S01]  /*1c70*/  IADD3.X R61, PT, PT, R61, R13, RZ, P1, !PT ;  /* 0x0000000d3d3d7210 */ /* 0x000fe20000ffe4ff */
[----:B------:R-:W-:Y:S01]  /*1c80*/  UIADD3 UR4, UPT, UPT, UR4, 0x8, URZ ;  /* 0x0000000804047890 */ /* 0x000fe2000fffe0ff */
[----:B------:R-:W-:-:S02]  /*1c90*/  IADD3.X R63, PT, PT, R63, R15, RZ, P2, !PT ;  /* 0x0000000f3f3f7210 */ /* 0x000fc400017fe4ff */
[----:B------:R-:W-:Y:S02]  /*1ca0*/  IADD3.X R67, PT, PT, R67, R17, RZ, P3, !PT ;  /* 0x0000001143437210 */ /* 0x000fe40001ffe4ff */
[----:B------:R-:W-:Y:S01]  /*1cb0*/  IADD3 R65, PT, PT, R65, 0x1, RZ ;  /* 0x0000000141417810 */ /* 0x000fe20007ffe0ff */
[----:B------:R-:W-:Y:S06]  /*1cc0*/  BRA.U UP0, `(.L_x_4995) ;  /* 0xfffffff900287547 */ /* 0x000fec000b83ffff */
.L_x_4992:
[----:B------:R-:W1:Y:S01]  /*1cd0*/  F2F.F16.F32 R42, R57 ;  /* 0x00000039002a7304 */ /* 0x000e620000200800 */
[----:B------:R-:W-:Y:S01]  /*1ce0*/  BAR.SYNC.DEFER_BLOCKING 0x0 ;  /* 0x0000000000007b1d */ /* 0x000fe20000010000 */
[----:B------:R-:W-:-:S04]  /*1cf0*/  SHF.L.U32 R11, R2, 0x7, RZ ;  /* 0x00000007020b7819 */ /* 0x000fc800000006ff */
[----:B------:R-:W-:Y:S01]  /*1d00*/  IADD3 R47, P0, PT, R11, R28, RZ ;  /* 0x0000001c0b2f7210 */ /* 0x000fe20007f1e0ff */
[----:B------:R-:W3:Y:S01]  /*1d10*/  LDCU UR4, c[0x0][0x394] ;  /* 0x00007280ff0477ac */ /* 0x000ee20008000800 */
[----:B------:R-:W-:Y:S02]  /*1d20*/  F2F.F16.F32 R26, R56 ;  /* 0x00000038001a7304 */ /* 0x000fe40000200800 */
[----:B------:R-:W-:Y:S01]  /*1d30*/  IADD3.X R46, PT, PT, RZ, R5, RZ, P0, !PT ;  /* 0x00000005ff2e7210 */ /* 0x000fe200007fe4ff */
[----:B-1----:R-:W-:-:S05]  /*1d40*/  IMAD.WIDE.U32 R42, R42, 0x10000, RZ ;  /* 0x000100002a2a7825 */ /* 0x002fca00078e00ff */
[----:B--2---:R-:W0:Y:S08]  /*1d50*/  F2F.F16.F32 R41, R55 ;  /* 0x0000003700297304 */ /* 0x004e300000200800 */
[----:B------:R-:W1:Y:S01]  /*1d60*/  F2F.F16.F32 R27, R58 ;  /* 0x0000003a001b7304 */ /* 0x000e620000200800 */
[----:B0-----:R-:W-:Y:S02]  /*1d70*/  PRMT R45, R26, 0x5410, R41 ;  /* 0x000054101a2d7816 */ /* 0x001fe40000000029 */
[----:B------:R-:W-:-:S02]  /*1d80*/  LEA R26, P0, R47, R34, 0x1 ;  /* 0x000000222f1a7211 */ /* 0x000fc400078008ff */
[----:B------:R-:W-:Y:S02]  /*1d90*/  LOP3.LUT R43, R45, R43, RZ, 0xfc, !PT ;  /* 0x0000002b2d2b7212 */ /* 0x000fe400078efcff */
[----:B------:R-:W-:Y:S02]  /*1da0*/  IADD3 R41, P1, PT, R11, R30, RZ ;  /* 0x0000001e0b297210 */ /* 0x000fe40007f3e0ff */
[----:B-1----:R-:W-:Y:S02]  /*1db0*/  LOP3.LUT R42, R42, R27, RZ, 0xfc, !PT ;  /* 0x0000001b2a2a7212 */ /* 0x002fe400078efcff */
        /* <DEDUP_REMOVED lines=8> */
[----:B------:R-:W-:Y:S02]  /*1e40*/  IADD3 R2, PT, PT, R2, 0x1, RZ ;  /* 0x0000000102027810 */ /* 0x000fe40007ffe0ff */
[----:B------:R-:W-:Y:S02]  /*1e50*/  IADD3 R22, P1, PT, R22, 0x100, RZ ;  /* 0x0000010016167810 */ /* 0x000fe40007f3e0ff */
[----:B------:R-:W-:Y:S02]  /*1e60*/  IADD3 R24, P2, PT, R24, 0x100, RZ ;  /* 0x0000010018187810 */ /* 0x000fe40007f5e0ff */
[----:B------:R-:W-:Y:S02]  /*1e70*/  IADD3 R20, P3, PT, R20, 0x100, RZ ;  /* 0x0000010014147810 */ /* 0x000fe40007f7e0ff */
[----:B------:R-:W-:Y:S02]  /*1e80*/  IADD3 R18, P4, PT, R18, 0x100, RZ ;  /* 0x0000010012127810 */ /* 0x000fe40007f9e0ff */
[----:B------:R-:W-:-:S02]  /*1e90*/  IADD3.X R23, PT, PT, RZ, R23, RZ, P1, !PT ;  /* 0x00000017ff177210 */ /* 0x000fc40000ffe4ff */
[----:B------:R-:W-:Y:S02]  /*1ea0*/  IADD3.X R25, PT, PT, RZ, R25, RZ, P2, !PT ;  /* 0x00000019ff197210 */ /* 0x000fe400017fe4ff */
[----:B------:R-:W-:Y:S02]  /*1eb0*/  IADD3.X R21, PT, PT, RZ, R21, RZ, P3, !PT ;  /* 0x00000015ff157210 */ /* 0x000fe40001ffe4ff */
[----:B------:R-:W-:Y:S01]  /*1ec0*/  IADD3.X R19, PT, PT, RZ, R19, RZ, P4, !PT ;  /* 0x00000013ff137210 */ /* 0x000fe200027fe4ff */
[----:B------:R-:W-:Y:S01]  /*1ed0*/  BAR.SYNC.DEFER_BLOCKING 0x0 ;  /* 0x0000000000007b1d */ /* 0x000fe20000010000 */
[--C-:B--2---:R-:W-:Y:S01]  /*1ee0*/  SHF.R.U32.HI R48, RZ, 0x10, R41.reuse ;  /* 0x00000010ff307819 */ /* 0x104fe20000011629 */
[----:B------:R-:W-:Y:S01]  /*1ef0*/  HADD2.F32 R46, -RZ, R41.H0_H0 ;  /* 0x20000029ff2e7230 */ /* 0x000fe20000004100 */
[----:B------:R-:W-:Y:S01]  /*1f00*/  SHF.R.U64 R44, R40, 0x10, R41 ;  /* 0x00000010282c7819 */ /* 0x000fe20000001229 */
        /* <DEDUP_REMOVED lines=29> */
[----:B------:R-:W-:Y:S02]  /*20e0*/  IADD3.X R27, PT, PT, RZ, R3, RZ, P0, !PT ;  /* 0x00000003ff1b7210 */ /* 0x000fe400007fe4ff */
[----:B------:R-:W1:Y:S01]  /*20f0*/  F2F.F16.F32 R41, R44 ;  /* 0x0000002c00297304 */ /* 0x000e620000200800 */
[----:B------:R-:W-:-:S04]  /*2100*/  LEA R26, P0, R11, R38, 0x1 ;  /* 0x000000260b1a7211 */ /* 0x000fc800078008ff */
[----:B------:R-:W-:Y:S02]  /*2110*/  LEA.HI.X R27, R11, R39, R27, 0x1, P0 ;  /* 0x000000270b1b7211 */ /* 0x000fe400000f0c1b */
[----:B0-----:R-:W-:Y:S01]  /*2120*/  PRMT R43, R43, 0x5410, R48 ;  /* 0x000054102b2b7816 */ /* 0x001fe20000000030 */
[----:B------:R-:W0:Y:S01]  /*2130*/  F2F.F16.F32 R45, R58 ;  /* 0x0000003a002d7304 */ /* 0x000e220000200800 */
[----:B---3--:R-:W-:Y:S01]  /*2140*/  ISETP.NE.AND P0, PT, R2, UR4, PT ;  /* 0x0000000402007c0c */ /* 0x008fe2000bf05270 */
[----:B-1----:R-:W-:-:S05]  /*2150*/  IMAD.WIDE.U32 R40, R41, 0x10000, RZ ;  /* 0x0001000029287825 */ /* 0x002fca00078e00ff */
[----:B------:R-:W-:Y:S02]  /*2160*/  LOP3.LUT R41, R43, R41, RZ, 0xfc, !PT ;  /* 0x000000292b297212 */ /* 0x000fe400078efcff */
[----:B0-----:R-:W-:-:S05]  /*2170*/  LOP3.LUT R40, R40, R45, RZ, 0xfc, !PT ;  /* 0x0000002d28287212 */ /* 0x001fca00078efcff */
[----:B------:R0:W-:Y:S01]  /*2180*/  STG.E.64 desc[UR18][R26.64], R40 ;  /* 0x000000281a007986 */ /* 0x0001e2000c101b12 */
[----:B------:R-:W-:Y:S05]  /*2190*/  @P0 BRA `(.L_x_4996) ;  /* 0xffffffe400cc0947 */ /* 0x000fea000383ffff */
[----:B------:R-:W-:Y:S05]  /*21a0*/  EXIT ;  /* 0x000000000000794d */ /* 0x000fea0003800000 */
.L_x_4997:
        /* <DEDUP_REMOVED lines=13> */
.L_x_5157:


//--------------------- .nv.shared._Z25selective_scan_fwd_kernelI32Selective_Scan_fwd_kernel_traitsILi128ELi16ELi1ELb0ELb0ELb0ELb0EN3c104HalfENS1_7complexIfEEEEv13SSMParamsBase --------------------------
	.section	.nv.shared._Z25selective_scan_fwd_kernelI32Selective_Scan_fwd_kernel_traitsILi128ELi16ELi1ELb0ELb0ELb0ELb0EN3c104HalfENS1_7complexIfEEEEv13SSMParamsBase,"aw",@nobits
	.sectionflags	@""
	.align	16
	.zero		1024


//--------------------- .nv.shared.reserved.0     --------------------------
	.section	.nv.shared.reserved.0,"aw",@nobits
	.weak		__nv_reservedSMEM_offset_0_alias
	.size		__nv_reservedSMEM_offset_0_alias, 0, 64
	.other		__nv_reservedSMEM_offset_0_alias,@"STO_CUDA_RESERVED_SHARED STV_DEFAULT"
__nv_reservedSMEM_offset_0_alias:
	.zero		0
	.zero		64


//--------------------- .nv.global                --------------------------
	.section	.nv.global,"aw",@nobits
.nv.global:
	.type		_ZN62_INTERNAL_2155c4e5_26_selective_scan_fwd_fp16_cu_80d2ef76_35584cuda3std3__48in_placeE,@object
	.size		_ZN62_INTERNAL_2155c4e5_26_selective_scan_fwd_fp16_cu_80d2ef76_35584cuda3std3__48in_placeE,(_ZN62_INTERNAL_2155c4e5_26_selective_scan_fwd_fp16_cu_80d2ef76_35584cuda3std6ranges3__45__cpo8distanceE - _ZN62_INTERNAL_2155c4e5_26_selective_scan_fwd_fp16_cu_80d2ef76_35584cuda3std3__48in_placeE)
_ZN62_INTERNAL_2155c4e5_26_selective_scan_fwd_fp16_cu_80d2ef76_35584cuda3std3__48in_placeE:
	.zero		1
	.type		_ZN62_INTERNAL_2155c4e5_26_selective_scan_fwd_fp16_cu_80d2ef76_35584cuda3std6ranges3__45__cpo8distanceE,@object
	.size		_ZN62_INTERNAL_2155c4e5_26_selective_scan_fwd_fp16_cu_80d2ef76_35584cuda3std6ranges3__45__cpo8distanceE,(_ZN62_INTERNAL_2155c4e5_26_selective_scan_fwd_fp16_cu_80d2ef76_35584cuda3std3__45__cpo6cbeginE - _ZN62_INTERNAL_2155c4e5_26_selective_scan_fwd_fp16_cu_80d2ef76_35584cuda3std6ranges3__45__cpo8distanceE)
_ZN62_INTERNAL_2155c4e5_26_selective_scan_fwd_fp16_cu_80d2ef76_35584cuda3std6ranges3__45__cpo8distanceE:
	.zero		1
	.type		_ZN62_INTERNAL_2155c4e5_26_selective_scan_fwd_fp16_cu_80d2ef76_35584cuda3std3__45__cpo6cbeginE,@object
	.size		_ZN62_INTERNAL_2155c4e5_26_selective_scan_fwd_fp16_cu_80d2ef76_35584cuda3std3__45__cpo6cbeginE,(_ZN62_INTERNAL_2155c4e5_26_selective_scan_fwd_fp16_cu_80d2ef76_35584cuda3std6ranges3__45__cpo7advanceE - _ZN62_INTERNAL_2155c4e5_26_selective_scan_fwd_fp16_cu_80d2ef76_35584cuda3std3__45__cpo6cbeginE)
_ZN62_INTERNAL_2155c4e5_26_selective_scan_fwd_fp16_cu_80d2ef76_35584cuda3std3__45__cpo6cbeginE:
	.zero		1
	.type		_ZN62_INTERNAL_2155c4e5_26_selective_scan_fwd_fp16_cu_80d2ef76_35584cuda3std6ranges3__45__cpo7advanceE,@object
	.size		_ZN62_INTERNAL_2155c4e5_26_selective_scan_fwd_fp16_cu_80d2ef76_35584cuda3std6ranges3__45__cpo7advanceE,(_ZN62_INTERNAL_2155c4e5_26_selective_scan_fwd_fp16_cu_80d2ef76_35584cuda3std3__45__cpo7crbeginE - _ZN62_INTERNAL_2155c4e5_26_selective_scan_fwd_fp16_cu_80d2ef76_35584cuda3std6ranges3__45__cpo7advanceE)
_ZN62_INTERNAL_2155c4e5_26_selective_scan_fwd_fp16_cu_80d2ef76_35584cuda3std6ranges3__45__cpo7advanceE:
	.zero		1
	.type		_ZN62_INTERNAL_2155c4e5_26_selective_scan_fwd_fp16_cu_80d2ef76_35584cuda3std3__45__cpo7crbeginE,@object
	.size		_ZN62_INTERNAL_2155c4e5_26_selective_scan_fwd_fp16_cu_80d2ef76_35584cuda3std3__45__cpo7crbeginE,(_ZN62_INTERNAL_2155c4e5_26_selective_scan_fwd_fp16_cu_80d2ef76_35584cuda3std6ranges3__45__cpo4dataE - _ZN62_INTERNAL_2155c4e5_26_selective_scan_fwd_fp16_cu_80d2ef76_35584cuda3std3__45__cpo7crbeginE)
_ZN62_INTERNAL_2155c4e5_26_selective_scan_fwd_fp16_cu_80d2ef76_35584cuda3std3__45__cpo7crbeginE:
	.zero		1
	.type		_ZN62_INTERNAL_2155c4e5_26_selective_scan_fwd_fp16_cu_80d2ef76_35584cuda3std6ranges3__45__cpo4dataE,@object
	.size		_ZN62_INTERNAL_2155c4e5_26_selective_scan_fwd_fp16_cu_80d2ef76_35584cuda3std6ranges3__45__cpo4dataE,(_ZN62_INTERNAL_2155c4e5_26_selective_scan_fwd_fp16_cu_80d2ef76_35584cuda3std6ranges3__45__cpo5beginE - _ZN62_INTERNAL_2155c4e5_26_selective_scan_fwd_fp16_cu_80d2ef76_35584cuda3std6ranges3__45__cpo4dataE)
_ZN62_INTERNAL_2155c4e5_26_selective_scan_fwd_fp16_cu_80d2ef76_35584cuda3std6ranges3__45__cpo4dataE:
	.zero		1
	.type		_ZN62_INTERNAL_2155c4e5_26_selective_scan_fwd_fp16_cu_80d2ef76_35584cuda3std6ranges3__45__cpo5beginE,@object
	.size		_ZN62_INTERNAL_2155c4e5_26_selective_scan_fwd_fp16_cu_80d2ef76_35584cuda3std6ranges3__45__cpo5beginE,(_ZN62_INTERNAL_2155c4e5_26_selective_scan_fwd_fp16_cu_80d2ef76_35584cuda3std3__464_GLOBAL__N__2155c4e5_26_selective_scan_fwd_fp16_cu_80d2ef76_35586ignoreE - _ZN62_INTERNAL_2155c4e5_26_selective_scan_fwd_fp16_cu_80d2ef76_35584cuda3std6ranges3__45__cpo5beginE)
_ZN62_INTERNAL_2155c4e5_26_selective_scan_fwd_fp16_cu_80d2ef76_35584cuda3std6ranges3__45__cpo5beginE:
	.zero		1
	.type		_ZN62_INTERNAL_2155c4e5_26_selective_scan_fwd_fp16_cu_80d2ef76_35584cuda3std3__464_GLOBAL__N__2155c4e5_26_selective_scan_fwd_fp16_cu_80d2ef76_35586ignoreE,@object
	.size		_ZN62_INTERNAL_2155c4e5_26_selective_scan_fwd_fp16_cu_80d2ef76_35584cuda3std3__464_GLOBAL__N__2155c4e5_26_selective_scan_fwd_fp16_cu_80d2ef76_35586ignoreE,(_ZN62_INTERNAL_2155c4e5_26_selective_scan_fwd_fp16_cu_80d2ef76_35584cuda3std6ranges3__45__cpo4sizeE - _ZN62_INTERNAL_2155c4e5_26_selective_scan_fwd_fp16_cu_80d2ef76_35584cuda3std3__464_GLOBAL__N__2155c4e5_26_selective_scan_fwd_fp16_cu_80d2ef76_35586ignoreE)
_ZN62_INTERNAL_2155c4e5_26_selective_scan_fwd_fp16_cu_80d2ef76_35584cuda3std3__464_GLOBAL__N__2155c4e5_26_selective_scan_fwd_fp16_cu_80d2ef76_35586ignoreE:
	.zero		1
	.type		_ZN62_INTERNAL_2155c4e5_26_selective_scan_fwd_fp16_cu_80d2ef76_35584cuda3std6ranges3__45__cpo4sizeE,@object
	.size		_ZN62_INTERNAL_2155c4e5_26_selective_scan_fwd_fp16_cu_80d2ef76_35584cuda3std6ranges3__45__cpo4sizeE,(_ZN62_INTERNAL_2155c4e5_26_selective_scan_fwd_fp16_cu_80d2ef76_35584cuda3std3__45__cpo5beginE - _ZN62_INTERNAL_2155c4e5_26_selective_scan_fwd_fp16_cu_80d2ef76_35584cuda3std6ranges3__45__cpo4sizeE)
_ZN62_INTERNAL_2155c4e5_26_selective_scan_fwd_fp16_cu_80d2ef76_35584cuda3std6ranges3__45__cpo4sizeE:
	.zero		1
	.type		_ZN62_INTERNAL_2155c4e5_26_selective_scan_fwd_fp16_cu_80d2ef76_35584cuda3std3__45__cpo5beginE,@object
	.size		_ZN62_INTERNAL_2155c4e5_26_selective_scan_fwd_fp16_cu_80d2ef76_35584cuda3std3__45__cpo5beginE,(_ZN62_INTERNAL_2155c4e5_26_selective_scan_fwd_fp16_cu_80d2ef76_35584cuda3std6ranges3__45__cpo6cbeginE - _ZN62_INTERNAL_2155c4e5_26_selective_scan_fwd_fp16_cu_80d2ef76_35584cuda3std3__45__cpo5beginE)
_ZN62_INTERNAL_2155c4e5_26_selective_scan_fwd_fp16_cu_80d2ef76_35584cuda3std3__45__cpo5beginE:
	.zero		1
	.type		_ZN62_INTERNAL_2155c4e5_26_selective_scan_fwd_fp16_cu_80d2ef76_35584cuda3std6ranges3__45__cpo6cbeginE,@object
	.size		_ZN62_INTERNAL_2155c4e5_26_selective_scan_fwd_fp16_cu_80d2ef76_35584cuda3std6ranges3__45__cpo6cbeginE,(_ZN62_INTERNAL_2155c4e5_26_selective_scan_fwd_fp16_cu_80d2ef76_35584cuda3std3__45__cpo6rbeginE - _ZN62_INTERNAL_2155c4e5_26_selective_scan_fwd_fp16_cu_80d2ef76_35584cuda3std6ranges3__45__cpo6cbeginE)
_ZN62_INTERNAL_2155c4e5_26_selective_scan_fwd_fp16_cu_80d2ef76_35584cuda3std6ranges3__45__cpo6cbeginE:
	.zero		1
	.type		_ZN62_INTERNAL_2155c4e5_26_selective_scan_fwd_fp16_cu_80d2ef76_35584cuda3std3__45__cpo6rbeginE,@object
	.size		_ZN62_INTERNAL_2155c4e5_26_selective_scan_fwd_fp16_cu_80d2ef76_35584cuda3std3__45__cpo6rbeginE,(_ZN62_INTERNAL_2155c4e5_26_selective_scan_fwd_fp16_cu_80d2ef76_35584cuda3std6ranges3__45__cpo4nextE - _ZN62_INTERNAL_2155c4e5_26_selective_scan_fwd_fp16_cu_80d2ef76_35584cuda3std3__45__cpo6rbeginE)
_ZN62_INTERNAL_2155c4e5_26_selective_scan_fwd_fp16_cu_80d2ef76_35584cuda3std3__45__cpo6rbeginE:
	.zero		1
	.type		_ZN62_INTERNAL_2155c4e5_26_selective_scan_fwd_fp16_cu_80d2ef76_35584cuda3std6ranges3__45__cpo4nextE,@object
	.size		_ZN62_INTERNAL_2155c4e5_26_selective_scan_fwd_fp16_cu_80d2ef76_35584cuda3std6ranges3__45__cpo4nextE,(_ZN62_INTERNAL_2155c4e5_26_selective_scan_fwd_fp16_cu_80d2ef76_35584cuda3std6ranges3__45__cpo4swapE - _ZN62_INTERNAL_2155c4e5_26_selective_scan_fwd_fp16_cu_80d2ef76_35584cuda3std6ranges3__45__cpo4nextE)
_ZN62_INTERNAL_2155c4e5_26_selective_scan_fwd_fp16_cu_80d2ef76_35584cuda3std6ranges3__45__cpo4nextE:
	.zero		1
	.type		_ZN62_INTERNAL_2155c4e5_26_selective_scan_fwd_fp16_cu_80d2ef76_35584cuda3std6ranges3__45__cpo4swapE,@object
	.size		_ZN62_INTERNAL_2155c4e5_26_selective_scan_fwd_fp16_cu_80d2ef76_35584cuda3std6ranges3__45__cpo4swapE,(_ZN62_INTERNAL_2155c4e5_26_selective_scan_fwd_fp16_cu_80d2ef76_35584cuda3std3__420unreachable_sentinelE - _ZN62_INTERNAL_2155c4e5_26_selective_scan_fwd_fp16_cu_80d2ef76_35584cuda3std6ranges3__45__cpo4swapE)
_ZN62_INTERNAL_2155c4e5_26_selective_scan_fwd_fp16_cu_80d2ef76_35584cuda3std6ranges3__45__cpo4swapE:
	.zero		1
	.type		_ZN62_INTERNAL_2155c4e5_26_selective_scan_fwd_fp16_cu_80d2ef76_35584cuda3std3__420unreachable_sentinelE,@object
	.size		_ZN62_INTERNAL_2155c4e5_26_selective_scan_fwd_fp16_cu_80d2ef76_35584cuda3std3__420unreachable_sentinelE,(_ZN62_INTERNAL_2155c4e5_26_selective_scan_fwd_fp16_cu_80d2ef76_35586thrust24THRUST_300001_SM_1000_NS6system6detail10sequential3seqE - _ZN62_INTERNAL_2155c4e5_26_selective_scan_fwd_fp16_cu_80d2ef76_35584cuda3std3__420unreachable_sentinelE)
_ZN62_INTERNAL_2155c4e5_26_selective_scan_fwd_fp16_cu_80d2ef76_35584cuda3std3__420unreachable_sentinelE:
	.zero		1
	.type		_ZN62_INTERNAL_2155c4e5_26_selective_scan_fwd_fp16_cu_80d2ef76_35586thrust24THRUST_300001_SM_1000_NS6system6detail10sequential3seqE,@object
	.size		_ZN62_INTERNAL_2155c4e5_26_selective_scan_fwd_fp16_cu_80d2ef76_35586thrust24THRUST_300001_SM_1000_NS6system6detail10sequential3seqE,(_ZN62_INTERNAL_2155c4e5_26_selective_scan_fwd_fp16_cu_80d2ef76_35584cuda3std3__45__cpo4cendE - _ZN62_INTERNAL_2155c4e5_26_selective_scan_fwd_fp16_cu_80d2ef76_35586thrust24THRUST_300001_SM_1000_NS6system6detail10sequential3seqE)
_ZN62_INTERNAL_2155c4e5_26_selective_scan_fwd_fp16_cu_80d2ef76_35586thrust24THRUST_300001_SM_1000_NS6system6detail10sequential3seqE:
	.zero		1
	.type		_ZN62_INTERNAL_2155c4e5_26_selective_scan_fwd_fp16_cu_80d2ef76_35584cuda3std3__45__cpo4cendE,@object
	.size		_ZN62_INTERNAL_2155c4e5_26_selective_scan_fwd_fp16_cu_80d2ef76_35584cuda3std3__45__cpo4cendE,(_ZN62_INTERNAL_2155c4e5_26_selective_scan_fwd_fp16_cu_80d2ef76_35584cuda3std6ranges3__45__cpo9iter_swapE - _ZN62_INTERNAL_2155c4e5_26_selective_scan_fwd_fp16_cu_80d2ef76_35584cuda3std3__45__cpo4cendE)
_ZN62_INTERNAL_2155c4e5_26_selective_scan_fwd_fp16_cu_80d2ef76_35584cuda3std3__45__cpo4cendE:
	.zero		1
	.type		_ZN62_INTERNAL_2155c4e5_26_selective_scan_fwd_fp16_cu_80d2ef76_35584cuda3std6ranges3__45__cpo9iter_swapE,@object
	.size		_ZN62_INTERNAL_2155c4e5_26_selective_scan_fwd_fp16_cu_80d2ef76_35584cuda3std6ranges3__45__cpo9iter_swapE,(_ZN62_INTERNAL_2155c4e5_26_selective_scan_fwd_fp16_cu_80d2ef76_35584cuda3std3__45__cpo5crendE - _ZN62_INTERNAL_2155c4e5_26_selective_scan_fwd_fp16_cu_80d2ef76_35584cuda3std6ranges3__45__cpo9iter_swapE)
_ZN62_INTERNAL_2155c4e5_26_selective_scan_fwd_fp16_cu_80d2ef76_35584cuda3std6ranges3__45__cpo9iter_swapE:
	.zero		1
	.type		_ZN62_INTERNAL_2155c4e5_26_selective_scan_fwd_fp16_cu_80d2ef76_35584cuda3std3__45__cpo5crendE,@object
	.size		_ZN62_INTERNAL_2155c4e5_26_selective_scan_fwd_fp16_cu_80d2ef76_35584cuda3std3__45__cpo5crendE,(_ZN62_INTERNAL_2155c4e5_26_selective_scan_fwd_fp16_cu_80d2ef76_35584cuda3std6ranges3__45__cpo5cdataE - _ZN62_INTERNAL_2155c4e5_26_selective_scan_fwd_fp16_cu_80d2ef76_35584cuda3std3__45__cpo5crendE)
_ZN62_INTERNAL_2155c4e5_26_selective_scan_fwd_fp16_cu_80d2ef76_35584cuda3std3__45__cpo5crendE:
	.zero		1
	.type		_ZN62_INTERNAL_2155c4e5_26_selective_scan_fwd_fp16_cu_80d2ef76_35584cuda3std6ranges3__45__cpo5cdataE,@object
	.size		_ZN62_INTERNAL_2155c4e5_26_selective_scan_fwd_fp16_cu_80d2ef76_35584cuda3std6ranges3__45__cpo5cdataE,(_ZN62_INTERNAL_2155c4e5_26_selective_scan_fwd_fp16_cu_80d2ef76_35584cuda3std6ranges3__45__cpo3endE - _ZN62_INTERNAL_2155c4e5_26_selective_scan_fwd_fp16_cu_80d2ef76_35584cuda3std6ranges3__45__cpo5cdataE)
_ZN62_INTERNAL_2155c4e5_26_selective_scan_fwd_fp16_cu_80d2ef76_35584cuda3std6ranges3__45__cpo5cdataE:
	.zero		1
	.type		_ZN62_INTERNAL_2155c4e5_26_selective_scan_fwd_fp16_cu_80d2ef76_35584cuda3std6ranges3__45__cpo3endE,@object
	.size		_ZN62_INTERNAL_2155c4e5_26_selective_scan_fwd_fp16_cu_80d2ef76_35584cuda3std6ranges3__45__cpo3endE,(_ZN62_INTERNAL_2155c4e5_26_selective_scan_fwd_fp16_cu_80d2ef76_35584cuda3std3__419piecewise_constructE - _ZN62_INTERNAL_2155c4e5_26_selective_scan_fwd_fp16_cu_80d2ef76_35584cuda3std6ranges3__45__cpo3endE)
_ZN62_INTERNAL_2155c4e5_26_selective_scan_fwd_fp16_cu_80d2ef76_35584cuda3std6ranges3__45__cpo3endE:
	.zero		1
	.type		_ZN62_INTERNAL_2155c4e5_26_selective_scan_fwd_fp16_cu_80d2ef76_35584cuda3std3__419piecewise_constructE,@object
	.size		_ZN62_INTERNAL_2155c4e5_26_selective_scan_fwd_fp16_cu_80d2ef76_35584cuda3std3__419piecewise_constructE,(_ZN62_INTERNAL_2155c4e5_26_selective_scan_fwd_fp16_cu_80d2ef76_35584cuda3std6ranges3__45__cpo5ssizeE - _ZN62_INTERNAL_2155c4e5_26_selective_scan_fwd_fp16_cu_80d2ef76_35584cuda3std3__419piecewise_constructE)
_ZN62_INTERNAL_2155c4e5_26_selective_scan_fwd_fp16_cu_80d2ef76_35584cuda3std3__419piecewise_constructE:
	.zero		1
	.type		_ZN62_INTERNAL_2155c4e5_26_selective_scan_fwd_fp16_cu_80d2ef76_35584cuda3std6ranges3__45__cpo5ssizeE,@object
	.size		_ZN62_INTERNAL_2155c4e5_26_selective_scan_fwd_fp16_cu_80d2ef76_35584cuda3std6ranges3__45__cpo5ssizeE,(_ZN62_INTERNAL_2155c4e5_26_selective_scan_fwd_fp16_cu_80d2ef76_35584cuda3std3__45__cpo3endE - _ZN62_INTERNAL_2155c4e5_26_selective_scan_fwd_fp16_cu_80d2ef76_35584cuda3std6ranges3__45__cpo5ssizeE)
_ZN62_INTERNAL_2155c4e5_26_selective_scan_fwd_fp16_cu_80d2ef76_35584cuda3std6ranges3__45__cpo5ssizeE:
	.zero		1
	.type		_ZN62_INTERNAL_2155c4e5_26_selective_scan_fwd_fp16_cu_80d2ef76_35584cuda3std3__45__cpo3endE,@object
	.size		_ZN62_INTERNAL_2155c4e5_26_selective_scan_fwd_fp16_cu_80d2ef76_35584cuda3std3__45__cpo3endE,(_ZN62_INTERNAL_2155c4e5_26_selective_scan_fwd_fp16_cu_80d2ef76_35584cuda3std6ranges3__45__cpo4cendE - _ZN62_INTERNAL_2155c4e5_26_selective_scan_fwd_fp16_cu_80d2ef76_35584cuda3std3__45__cpo3endE)
_ZN62_INTERNAL_2155c4e5_26_selective_scan_fwd_fp16_cu_80d2ef76_35584cuda3std3__45__cpo3endE:
	.zero		1
	.type		_ZN62_INTERNAL_2155c4e5_26_selective_scan_fwd_fp16_cu_80d2ef76_35584cuda3std6ranges3__45__cpo4cendE,@object
	.size		_ZN62_INTERNAL_2155c4e5_26_selective_scan_fwd_fp16_cu_80d2ef76_35584cuda3std6ranges3__45__cpo4cendE,(_ZN62_INTERNAL_2155c4e5_26_selective_scan_fwd_fp16_cu_80d2ef76_35584cuda3std3__45__cpo4rendE - _ZN62_INTERNAL_2155c4e5_26_selective_scan_fwd_fp16_cu_80d2ef76_35584cuda3std6ranges3__45__cpo4cendE)
_ZN62_INTERNAL_2155c4e5_26_selective_scan_fwd_fp16_cu_80d2ef76_35584cuda3std6ranges3__45__cpo4cendE:
	.zero		1
	.type		_ZN62_INTERNAL_2155c4e5_26_selective_scan_fwd_fp16_cu_80d2ef76_35584cuda3std3__45__cpo4rendE,@object
	.size		_ZN62_INTERNAL_2155c4e5_26_selective_scan_fwd_fp16_cu_80d2ef76_35584cuda3std3__45__cpo4rendE,(_ZN62_INTERNAL_2155c4e5_26_selective_scan_fwd_fp16_cu_80d2ef76_35584cuda3std6ranges3__45__cpo4prevE - _ZN62_INTERNAL_2155c4e5_26_selective_scan_fwd_fp16_cu_80d2ef76_35584cuda3std3__45__cpo4rendE)
_ZN62_INTERNAL_2155c4e5_26_selective_scan_fwd_fp16_cu_80d2ef76_35584cuda3std3__45__cpo4rendE:
	.zero		1
	.type		_ZN62_INTERNAL_2155c4e5_26_selective_scan_fwd_fp16_cu_80d2ef76_35584cuda3std6ranges3__45__cpo4prevE,@object
	.size		_ZN62_INTERNAL_2155c4e5_26_selective_scan_fwd_fp16_cu_80d2ef76_35584cuda3std6ranges3__45__cpo4prevE,(_ZN62_INTERNAL_2155c4e5_26_selective_scan_fwd_fp16_cu_80d2ef76_35584cuda3std6ranges3__45__cpo9iter_moveE - _ZN62_INTERNAL_2155c4e5_26_selective_scan_fwd_fp16_cu_80d2ef76_35584cuda3std6ranges3__45__cpo4prevE)
_ZN62_INTERNAL_2155c4e5_26_selective_scan_fwd_fp16_cu_80d2ef76_35584cuda3std6ranges3__45__cpo4prevE:
	.zero		1
	.type		_ZN62_INTERNAL_2155c4e5_26_selective_scan_fwd_fp16_cu_80d2ef76_35584cuda3std6ranges3__45__cpo9iter_moveE,@object
	.size		_ZN62_INTERNAL_2155c4e5_26_selective_scan_fwd_fp16_cu_80d2ef76_35584cuda3std6ranges3__45__cpo9iter_moveE,(.L_13 - _ZN62_INTERNAL_2155c4e5_26_selective_scan_fwd_fp16_cu_80d2ef76_35584cuda3std6ranges3__45__cpo9iter_moveE)
_ZN62_INTERNAL_2155c4e5_26_selective_scan_fwd_fp16_cu_80d2ef76_35584cuda3std6ranges3__45__cpo9iter_moveE:
	.zero		1
.L_13:


//--------------------- .nv.shared._Z25selective_scan_fwd_kernelI32Selective_Scan_fwd_kernel_traitsILi128ELi16ELi1ELb0ELb0ELb0ELb1EN3c104HalfENS1_7complexIfEEEEv13SSMParamsBase --------------------------
	.section	.nv.shared._Z25selective_scan_fwd_kernelI32Selective_Scan_fwd_kernel_traitsILi128ELi16ELi1ELb0ELb0ELb0ELb1EN3c104HalfENS1_7complexIfEEEEv13SSMParamsBase,"aw",@nobits
	.sectionflags	@""
	.align	16
	.zero		1024


//--------------------- .nv.shared._Z25selective_scan_fwd_kernelI32Selective_Scan_fwd_kernel_traitsILi128ELi16ELi1ELb0ELb0ELb1ELb0EN3c104HalfENS1_7complexIfEEEEv13SSMParamsBase --------------------------
	.section	.nv.shared._Z25selective_scan_fwd_kernelI32Selective_Scan_fwd_kernel_traitsILi128ELi16ELi1ELb0ELb0ELb1ELb0EN3c104HalfENS1_7complexIfEEEEv13SSMParamsBase,"aw",@nobits
	.sectionflags	@""
	.align	16
	.zero		1024


//--------------------- .nv.shared._Z25selective_scan_fwd_kernelI32Selective_Scan_fwd_kernel_traitsILi128ELi16ELi1ELb0ELb0ELb1ELb1EN3c104HalfENS1_7complexIfEEEEv13SSMParamsBase --------------------------
	.section	.nv.shared._Z25selective_scan_fwd_kernelI32Selective_Scan_fwd_kernel_traitsILi128ELi16ELi1ELb0ELb0ELb1ELb1EN3c104HalfENS1_7complexIfEEEEv13SSMParamsBase,"aw",@nobits
	.sectionflags	@""
	.align	16
	.zero		1024


//--------------------- .nv.shared._Z25selective_scan_fwd_kernelI32Selective_Scan_fwd_kernel_traitsILi128ELi16ELi1ELb0ELb1ELb0ELb0EN3c104HalfENS1_7complexIfEEEEv13SSMParamsBase --------------------------
	.section	.nv.shared._Z25selective_scan_fwd_kernelI32Selective_Scan_fwd_kernel_traitsILi128ELi16ELi1ELb0ELb1ELb0ELb0EN3c104HalfENS1_7complexIfEEEEv13SSMParamsBase,"aw",@nobits
	.sectionflags	@""
	.align	16
	.zero		1024


//--------------------- .nv.shared._Z25selective_scan_fwd_kernelI32Selective_Scan_fwd_kernel_traitsILi128ELi16ELi1ELb0ELb1ELb0ELb1EN3c104HalfENS1_7complexIfEEEEv13SSMParamsBase --------------------------
	.section	.nv.shared._Z25selective_scan_fwd_kernelI32Selective_Scan_fwd_kernel_traitsILi128ELi16ELi1ELb0ELb1ELb0ELb1EN3c104HalfENS1_7complexIfEEEEv13SSMParamsBase,"aw",@nobits
	.sectionflags	@""
	.align	16
	.zero		1024


//--------------------- .nv.shared._Z25selective_scan_fwd_kernelI32Selective_Scan_fwd_kernel_traitsILi128ELi16ELi1ELb0ELb1ELb1ELb0EN3c104HalfENS1_7complexIfEEEEv13SSMParamsBase --------------------------
	.section	.nv.shared._Z25selective_scan_fwd_kernelI32Selective_Scan_fwd_kernel_traitsILi128ELi16ELi1ELb0ELb1ELb1ELb0EN3c104HalfENS1_7complexIfEEEEv13SSMParamsBase,"aw",@nobits
	.sectionflags	@""
	.align	16
	.zero		1024


//--------------------- .nv.shared._Z25selective_scan_fwd_kernelI32Selective_Scan_fwd_kernel_traitsILi128ELi16ELi1ELb0ELb1ELb1ELb1EN3c104HalfENS1_7complexIfEEEEv13SSMParamsBase --------------------------
	.section	.nv.shared._Z25selective_scan_fwd_kernelI32Selective_Scan_fwd_kernel_traitsILi128ELi16ELi1ELb0ELb1ELb1ELb1EN3c104HalfENS1_7complexIfEEEEv13SSMParamsBase,"aw",@nobits
	.sectionflags	@""
	.align	16
	.zero		1024


//--------------------- .nv.shared._Z25selective_scan_fwd_kernelI32Selective_Scan_fwd_kernel_traitsILi128ELi16ELi1ELb1ELb0ELb0ELb0EN3c104HalfENS1_7complexIfEEEEv13SSMParamsBase --------------------------
	.section	.nv.shared._Z25selective_scan_fwd_kernelI32Selective_Scan_fwd_kernel_traitsILi128ELi16ELi1ELb1ELb0ELb0ELb0EN3c104HalfENS1_7complexIfEEEEv13SSMParamsBase,"aw",@nobits
	.sectionflags	@""
	.align	16
	.zero		1024


//--------------------- .nv.shared._Z25selective_scan_fwd_kernelI32Selective_Scan_fwd_kernel_traitsILi128ELi16ELi1ELb1ELb0ELb0ELb1EN3c104HalfENS1_7complexIfEEEEv13SSMParamsBase --------------------------
	.section	.nv.shared._Z25selective_scan_fwd_kernelI32Selective_Scan_fwd_kernel_traitsILi128ELi16ELi1ELb1ELb0ELb0ELb1EN3c104HalfENS1_7complexIfEEEEv13SSMParamsBase,"aw",@nobits
	.sectionflags	@""
	.align	16
	.zero		1024


//--------------------- .nv.shared._Z25selective_scan_fwd_kernelI32Selective_Scan_fwd_kernel_traitsILi128ELi16ELi1ELb1ELb0ELb1ELb0EN3c104HalfENS1_7complexIfEEEEv13SSMParamsBase --------------------------
	.section	.nv.shared._Z25selective_scan_fwd_kernelI32Selective_Scan_fwd_kernel_traitsILi128ELi16ELi1ELb1ELb0ELb1ELb0EN3c104HalfENS1_7complexIfEEEEv13SSMParamsBase,"aw",@nobits
	.sectionflags	@""
	.align	16
	.zero		1024


//--------------------- .nv.shared._Z25selective_scan_fwd_kernelI32Selective_Scan_fwd_kernel_traitsILi128ELi16ELi1ELb1ELb0ELb1ELb1EN3c104HalfENS1_7complexIfEEEEv13SSMParamsBase --------------------------
	.section	.nv.shared._Z25selective_scan_fwd_kernelI32Selective_Scan_fwd_kernel_traitsILi128ELi16ELi1ELb1ELb0ELb1ELb1EN3c104HalfENS1_7complexIfEEEEv13SSMParamsBase,"aw",@nobits
	.sectionflags	@""
	.align	16
	.zero		1024


//--------------------- .nv.shared._Z25selective_scan_fwd_kernelI32Selective_Scan_fwd_kernel_traitsILi128ELi16ELi1ELb1ELb1ELb0ELb0EN3c104HalfENS1_7complexIfEEEEv13SSMParamsBase --------------------------
	.section	.nv.shared._Z25selective_scan_fwd_kernelI32Selective_Scan_fwd_kernel_traitsILi128ELi16ELi1ELb1ELb1ELb0ELb0EN3c104HalfENS1_7complexIfEEEEv13SSMParamsBase,"aw",@nobits
	.sectionflags	@""
	.align	16
	.zero		1024


//--------------------- .nv.shared._Z25selective_scan_fwd_kernelI32Selective_Scan_fwd_kernel_traitsILi128ELi16ELi1ELb1ELb1ELb0ELb1EN3c104HalfENS1_7complexIfEEEEv13SSMParamsBase --------------------------
	.section	.nv.shared._Z25selective_scan_fwd_kernelI32Selective_Scan_fwd_kernel_traitsILi128ELi16ELi1ELb1ELb1ELb0ELb1EN3c104HalfENS1_7complexIfEEEEv13SSMParamsBase,"aw",@nobits
	.sectionflags	@""
	.align	16
	.zero		1024


//--------------------- .nv.shared._Z25selective_scan_fwd_kernelI32Selective_Scan_fwd_kernel_traitsILi128ELi16ELi1ELb1ELb1ELb1ELb0EN3c104HalfENS1_7complexIfEEEEv13SSMParamsBase --------------------------
	.section	.nv.shared._Z25selective_scan_fwd_kernelI32Selective_Scan_fwd_kernel_traitsILi128ELi16ELi1ELb1ELb1ELb1ELb0EN3c104HalfENS1_7complexIfEEEEv13SSMParamsBase,"aw",@nobits
	.sectionflags	@""
	.align	16
	.zero		1024


//--------------------- .nv.shared._Z25selective_scan_fwd_kernelI32Selective_Scan_fwd_kernel_traitsILi128ELi16ELi1ELb1ELb1ELb1ELb1EN3c104HalfENS1_7complexIfEEEEv13SSMParamsBase --------------------------
	.section	.nv.shared._Z25selective_scan_fwd_kernelI32Selective_Scan_fwd_kernel_traitsILi128ELi16ELi1ELb1ELb1ELb1ELb1EN3c104HalfENS1_7complexIfEEEEv13SSMParamsBase,"aw",@nobits
	.sectionflags	@""
	.align	16
	.zero		1024


//--------------------- .nv.shared._Z25selective_scan_fwd_kernelI32Selective_Scan_fwd_kernel_traitsILi64ELi16ELi1ELb0ELb0ELb0ELb0EN3c104HalfENS1_7complexIfEEEEv13SSMParamsBase --------------------------
	.section	.nv.shared._Z25selective_scan_fwd_kernelI32Selective_Scan_fwd_kernel_traitsILi64ELi16ELi1ELb0ELb0ELb0ELb0EN3c104HalfENS1_7complexIfEEEEv13SSMParamsBase,"aw",@nobits
	.sectionflags	@""
	.align	16
	.zero		1024


//--------------------- .nv.shared._Z25selective_scan_fwd_kernelI32Selective_Scan_fwd_kernel_traitsILi64ELi16ELi1ELb0ELb0ELb0ELb1EN3c104HalfENS1_7complexIfEEEEv13SSMParamsBase --------------------------
	.section	.nv.shared._Z25selective_scan_fwd_kernelI32Selective_Scan_fwd_kernel_traitsILi64ELi16ELi1ELb0ELb0ELb0ELb1EN3c104HalfENS1_7complexIfEEEEv13SSMParamsBase,"aw",@nobits
	.sectionflags	@""
	.align	16
	.zero		1024


//--------------------- .nv.shared._Z25selective_scan_fwd_kernelI32Selective_Scan_fwd_kernel_traitsILi64ELi16ELi1ELb0ELb0ELb1ELb0EN3c104HalfENS1_7complexIfEEEEv13SSMParamsBase --------------------------
	.section	.nv.shared._Z25selective_scan_fwd_kernelI32Selective_Scan_fwd_kernel_traitsILi64ELi16ELi1ELb0ELb0ELb1ELb0EN3c104HalfENS1_7complexIfEEEEv13SSMParamsBase,"aw",@nobits
	.sectionflags	@""
	.align	16
	.zero		1024


//--------------------- .nv.shared._Z25selective_scan_fwd_kernelI32Selective_Scan_fwd_kernel_traitsILi64ELi16ELi1ELb0ELb0ELb1ELb1EN3c104HalfENS1_7complexIfEEEEv13SSMParamsBase --------------------------
	.section	.nv.shared._Z25selective_scan_fwd_kernelI32Selective_Scan_fwd_kernel_traitsILi64ELi16ELi1ELb0ELb0ELb1ELb1EN3c104HalfENS1_7complexIfEEEEv13SSMParamsBase,"aw",@nobits
	.sectionflags	@""
	.align	16
	.zero		1024


//--------------------- .nv.shared._Z25selective_scan_fwd_kernelI32Selective_Scan_fwd_kernel_traitsILi64ELi16ELi1ELb0ELb1ELb0ELb0EN3c104HalfENS1_7complexIfEEEEv13SSMParamsBase --------------------------
	.section	.nv.shared._Z25selective_scan_fwd_kernelI32Selective_Scan_fwd_kernel_traitsILi64ELi16ELi1ELb0ELb1ELb0ELb0EN3c104HalfENS1_7complexIfEEEEv13SSMParamsBase,"aw",@nobits
	.sectionflags	@""
	.align	16
	.zero		1024


//--------------------- .nv.shared._Z25selective_scan_fwd_kernelI32Selective_Scan_fwd_kernel_traitsILi64ELi16ELi1ELb0ELb1ELb0ELb1EN3c104HalfENS1_7complexIfEEEEv13SSMParamsBase --------------------------
	.section	.nv.shared._Z25selective_scan_fwd_kernelI32Selective_Scan_fwd_kernel_traitsILi64ELi16ELi1ELb0ELb1ELb0ELb1EN3c104HalfENS1_7complexIfEEEEv13SSMParamsBase,"aw",@nobits
	.sectionflags	@""
	.align	16
	.zero		1024


//--------------------- .nv.shared._Z25selective_scan_fwd_kernelI32Selective_Scan_fwd_kernel_traitsILi64ELi16ELi1ELb0ELb1ELb1ELb0EN3c104HalfENS1_7complexIfEEEEv13SSMParamsBase --------------------------
	.section	.nv.shared._Z25selective_scan_fwd_kernelI32Selective_Scan_fwd_kernel_traitsILi64ELi16ELi1ELb0ELb1ELb1ELb0EN3c104HalfENS1_7complexIfEEEEv13SSMParamsBase,"aw",@nobits
	.sectionflags	@""
	.align	16
	.zero		1024


//--------------------- .nv.shared._Z25selective_scan_fwd_kernelI32Selective_Scan_fwd_kernel_traitsILi64ELi16ELi1ELb0ELb1ELb1ELb1EN3c104HalfENS1_7complexIfEEEEv13SSMParamsBase --------------------------
	.section	.nv.shared._Z25selective_scan_fwd_kernelI32Selective_Scan_fwd_kernel_traitsILi64ELi16ELi1ELb0ELb1ELb1ELb1EN3c104HalfENS1_7complexIfEEEEv13SSMParamsBase,"aw",@nobits
	.sectionflags	@""
	.align	16
	.zero		1024


//--------------------- .nv.shared._Z25selective_scan_fwd_kernelI32Selective_Scan_fwd_kernel_traitsILi64ELi16ELi1ELb1ELb0ELb0ELb0EN3c104HalfENS1_7complexIfEEEEv13SSMParamsBase --------------------------
	.section	.nv.shared._Z25selective_scan_fwd_kernelI32Selective_Scan_fwd_kernel_traitsILi64ELi16ELi1ELb1ELb0ELb0ELb0EN3c104HalfENS1_7complexIfEEEEv13SSMParamsBase,"aw",@nobits
	.sectionflags	@""
	.align	16
	.zero		1024


//--------------------- .nv.shared._Z25selective_scan_fwd_kernelI32Selective_Scan_fwd_kernel_traitsILi64ELi16ELi1ELb1ELb0ELb0ELb1EN3c104HalfENS1_7complexIfEEEEv13SSMParamsBase --------------------------
	.section	.nv.shared._Z25selective_scan_fwd_kernelI32Selective_Scan_fwd_kernel_traitsILi64ELi16ELi1ELb1ELb0ELb0ELb1EN3c104HalfENS1_7complexIfEEEEv13SSMParamsBase,"aw",@nobits
	.sectionflags	@""
	.align	16
	.zero		1024


//--------------------- .nv.shared._Z25selective_scan_fwd_kernelI32Selective_Scan_fwd_kernel_traitsILi64ELi16ELi1ELb1ELb0ELb1ELb0EN3c104HalfENS1_7complexIfEEEEv13SSMParamsBase --------------------------
	.section	.nv.shared._Z25selective_scan_fwd_kernelI32Selective_Scan_fwd_kernel_traitsILi64ELi16ELi1ELb1ELb0ELb1ELb0EN3c104HalfENS1_7complexIfEEEEv13SSMParamsBase,"aw",@nobits
	.sectionflags	@""
	.align	16
	.zero		1024


//--------------------- .nv.shared._Z25selective_scan_fwd_kernelI32Selective_Scan_fwd_kernel_traitsILi64ELi16ELi1ELb1ELb0ELb1ELb1EN3c104HalfENS1_7complexIfEEEEv13SSMParamsBase --------------------------
	.section	.nv.shared._Z25selective_scan_fwd_kernelI32Selective_Scan_fwd_kernel_traitsILi64ELi16ELi1ELb1ELb0ELb1ELb1EN3c104HalfENS1_7complexIfEEEEv13SSMParamsBase,"aw",@nobits
	.sectionflags	@""
	.align	16
	.zero		1024


//--------------------- .nv.shared._Z25selective_scan_fwd_kernelI32Selective_Scan_fwd_kernel_traitsILi64ELi16ELi1ELb1ELb1ELb0ELb0EN3c104HalfENS1_7complexIfEEEEv13SSMParamsBase --------------------------
	.section	.nv.shared._Z25selective_scan_fwd_kernelI32Selective_Scan_fwd_kernel_traitsILi64ELi16ELi1ELb1ELb1ELb0ELb0EN3c104HalfENS1_7complexIfEEEEv13SSMParamsBase,"aw",@nobits
	.sectionflags	@""
	.align	16
	.zero		1024


//--------------------- .nv.shared._Z25selective_scan_fwd_kernelI32Selective_Scan_fwd_kernel_traitsILi64ELi16ELi1ELb1ELb1ELb0ELb1EN3c104HalfENS1_7complexIfEEEEv13SSMParamsBase --------------------------
	.section	.nv.shared._Z25selective_scan_fwd_kernelI32Selective_Scan_fwd_kernel_traitsILi64ELi16ELi1ELb1ELb1ELb0ELb1EN3c104HalfENS1_7complexIfEEEEv13SSMParamsBase,"aw",@nobits
	.sectionflags	@""
	.align	16
	.zero		1024


//--------------------- .nv.shared._Z25selective_scan_fwd_kernelI32Selective_Scan_fwd_kernel_traitsILi64ELi16ELi1ELb1ELb1ELb1ELb0EN3c104HalfENS1_7complexIfEEEEv13SSMParamsBase --------------------------
	.section	.nv.shared._Z25selective_scan_fwd_kernelI32Selective_Scan_fwd_kernel_traitsILi64ELi16ELi1ELb1ELb1ELb1ELb0EN3c104HalfENS1_7complexIfEEEEv13SSMParamsBase,"aw",@nobits
	.sectionflags	@""
	.align	16
	.zero		1024


//--------------------- .nv.shared._Z25selective_scan_fwd_kernelI32Selective_Scan_fwd_kernel_traitsILi64ELi16ELi1ELb1ELb1ELb1ELb1EN3c104HalfENS1_7complexIfEEEEv13SSMParamsBase --------------------------
	.section	.nv.shared._Z25selective_scan_fwd_kernelI32Selective_Scan_fwd_kernel_traitsILi64ELi16ELi1ELb1ELb1ELb1ELb1EN3c104HalfENS1_7complexIfEEEEv13SSMParamsBase,"aw",@nobits
	.sectionflags	@""
	.align	16
	.zero		1024


//--------------------- .nv.shared._Z25selective_scan_fwd_kernelI32Selective_Scan_fwd_kernel_traitsILi32ELi16ELi1ELb0ELb0ELb0ELb0EN3c104HalfENS1_7complexIfEEEEv13SSMParamsBase --------------------------
	.section	.nv.shared._Z25selective_scan_fwd_kernelI32Selective_Scan_fwd_kernel_traitsILi32ELi16ELi1ELb0ELb0ELb0ELb0EN3c104HalfENS1_7complexIfEEEEv13SSMParamsBase,"aw",@nobits
	.sectionflags	@""
	.align	16
	.zero		1024


//--------------------- .nv.shared._Z25selective_scan_fwd_kernelI32Selective_Scan_fwd_kernel_traitsILi32ELi16ELi1ELb0ELb0ELb0ELb1EN3c104HalfENS1_7complexIfEEEEv13SSMParamsBase --------------------------
	.section	.nv.shared._Z25selective_scan_fwd_kernelI32Selective_Scan_fwd_kernel_traitsILi32ELi16ELi1ELb0ELb0ELb0ELb1EN3c104HalfENS1_7complexIfEEEEv13SSMParamsBase,"aw",@nobits
	.sectionflags	@""
	.align	16
	.zero		1024


//--------------------- .nv.shared._Z25selective_scan_fwd_kernelI32Selective_Scan_fwd_kernel_traitsILi32ELi16ELi1ELb0ELb0ELb1ELb0EN3c104HalfENS1_7complexIfEEEEv13SSMParamsBase --------------------------
	.section	.nv.shared._Z25selective_scan_fwd_kernelI32Selective_Scan_fwd_kernel_traitsILi32ELi16ELi1ELb0ELb0ELb1ELb0EN3c104HalfENS1_7complexIfEEEEv13SSMParamsBase,"aw",@nobits
	.sectionflags	@""
	.align	16
	.zero		1024


//--------------------- .nv.shared._Z25selective_scan_fwd_kernelI32Selective_Scan_fwd_kernel_traitsILi32ELi16ELi1ELb0ELb0ELb1ELb1EN3c104HalfENS1_7complexIfEEEEv13SSMParamsBase --------------------------
	.section	.nv.shared._Z25selective_scan_fwd_kernelI32Selective_Scan_fwd_kernel_traitsILi32ELi16ELi1ELb0ELb0ELb1ELb1EN3c104HalfENS1_7complexIfEEEEv13SSMParamsBase,"aw",@nobits
	.sectionflags	@""
	.align	16
	.zero		1024


//--------------------- .nv.shared._Z25selective_scan_fwd_kernelI32Selective_Scan_fwd_kernel_traitsILi32ELi16ELi1ELb0ELb1ELb0ELb0EN3c104HalfENS1_7complexIfEEEEv13SSMParamsBase --------------------------
	.section	.nv.shared._Z25selective_scan_fwd_kernelI32Selective_Scan_fwd_kernel_traitsILi32ELi16ELi1ELb0ELb1ELb0ELb0EN3c104HalfENS1_7complexIfEEEEv13SSMParamsBase,"aw",@nobits
	.sectionflags	@""
	.align	16
	.zero		1024


//--------------------- .nv.shared._Z25selective_scan_fwd_kernelI32Selective_Scan_fwd_kernel_traitsILi32ELi16ELi1ELb0ELb1ELb0ELb1EN3c104HalfENS1_7complexIfEEEEv13SSMParamsBase --------------------------
	.section	.nv.shared._Z25selective_scan_fwd_kernelI32Selective_Scan_fwd_kernel_traitsILi32ELi16ELi1ELb0ELb1ELb0ELb1EN3c104HalfENS1_7complexIfEEEEv13SSMParamsBase,"aw",@nobits
	.sectionflags	@""
	.align	16
	.zero		1024


//--------------------- .nv.shared._Z25selective_scan_fwd_kernelI32Selective_Scan_fwd_kernel_traitsILi32ELi16ELi1ELb0ELb1ELb1ELb0EN3c104HalfENS1_7complexIfEEEEv13SSMParamsBase --------------------------
	.section	.nv.shared._Z25selective_scan_fwd_kernelI32Selective_Scan_fwd_kernel_traitsILi32ELi16ELi1ELb0ELb1ELb1ELb0EN3c104HalfENS1_7complexIfEEEEv13SSMParamsBase,"aw",@nobits
	.sectionflags	@""
	.align	16
	.zero		1024


//--------------------- .nv.shared._Z25selective_scan_fwd_kernelI32Selective_Scan_fwd_kernel_traitsILi32ELi16ELi1ELb0ELb1ELb1ELb1EN3c104HalfENS1_7complexIfEEEEv13SSMParamsBase --------------------------
	.section	.nv.shared._Z25selective_scan_fwd_kernelI32Selective_Scan_fwd_kernel_traitsILi32ELi16ELi1ELb0ELb1ELb1ELb1EN3c104HalfENS1_7complexIfEEEEv13SSMParamsBase,"aw",@nobits
	.sectionflags	@""
	.align	16
	.zero		1024


//--------------------- .nv.shared._Z25selective_scan_fwd_kernelI32Selective_Scan_fwd_kernel_traitsILi32ELi16ELi1ELb1ELb0ELb0ELb0EN3c104HalfENS1_7complexIfEEEEv13SSMParamsBase --------------------------
	.section	.nv.shared._Z25selective_scan_fwd_kernelI32Selective_Scan_fwd_kernel_traitsILi32ELi16ELi1ELb1ELb0ELb0ELb0EN3c104HalfENS1_7complexIfEEEEv13SSMParamsBase,"aw",@nobits
	.sectionflags	@""
	.align	16
	.zero		1024


//--------------------- .nv.shared._Z25selective_scan_fwd_kernelI32Selective_Scan_fwd_kernel_traitsILi32ELi16ELi1ELb1ELb0ELb0ELb1EN3c104HalfENS1_7complexIfEEEEv13SSMParamsBase --------------------------
	.section	.nv.shared._Z25selective_scan_fwd_kernelI32Selective_Scan_fwd_kernel_traitsILi32ELi16ELi1ELb1ELb0ELb0ELb1EN3c104HalfENS1_7complexIfEEEEv13SSMParamsBase,"aw",@nobits
	.sectionflags	@""
	.align	16
	.zero		1024


//--------------------- .nv.shared._Z25selective_scan_fwd_kernelI32Selective_Scan_fwd_kernel_traitsILi32ELi16ELi1ELb1ELb0ELb1ELb0EN3c104HalfENS1_7complexIfEEEEv13SSMParamsBase --------------------------
	.section	.nv.shared._Z25selective_scan_fwd_kernelI32Selective_Scan_fwd_kernel_traitsILi32ELi16ELi1ELb1ELb0ELb1ELb0EN3c104HalfENS1_7complexIfEEEEv13SSMParamsBase,"aw",@nobits
	.sectionflags	@""
	.align	16
	.zero		1024


//--------------------- .nv.shared._Z25selective_scan_fwd_kernelI32Selective_Scan_fwd_kernel_traitsILi32ELi16ELi1ELb1ELb0ELb1ELb1EN3c104HalfENS1_7complexIfEEEEv13SSMParamsBase --------------------------
	.section	.nv.shared._Z25selective_scan_fwd_kernelI32Selective_Scan_fwd_kernel_traitsILi32ELi16ELi1ELb1ELb0ELb1ELb1EN3c104HalfENS1_7complexIfEEEEv13SSMParamsBase,"aw",@nobits
	.sectionflags	@""
	.align	16
	.zero		1024


//--------------------- .nv.shared._Z25selective_scan_fwd_kernelI32Selective_Scan_fwd_kernel_traitsILi32ELi16ELi1ELb1ELb1ELb0ELb0EN3c104HalfENS1_7complexIfEEEEv13SSMParamsBase --------------------------
	.section	.nv.shared._Z25selective_scan_fwd_kernelI32Selective_Scan_fwd_kernel_traitsILi32ELi16ELi1ELb1ELb1ELb0ELb0EN3c104HalfENS1_7complexIfEEEEv13SSMParamsBase,"aw",@nobits
	.sectionflags	@""
	.align	16
	.zero		1024


//--------------------- .nv.shared._Z25selective_scan_fwd_kernelI32Selective_Scan_fwd_kernel_traitsILi32ELi16ELi1ELb1ELb1ELb0ELb1EN3c104HalfENS1_7complexIfEEEEv13SSMParamsBase --------------------------
	.section	.nv.shared._Z25selective_scan_fwd_kernelI32Selective_Scan_fwd_kernel_traitsILi32ELi16ELi1ELb1ELb1ELb0ELb1EN3c104HalfENS1_7complexIfEEEEv13SSMParamsBase,"aw",@nobits
	.sectionflags	@""
	.align	16
	.zero		1024


//--------------------- .nv.shared._Z25selective_scan_fwd_kernelI32Selective_Scan_fwd_kernel_traitsILi32ELi16ELi1ELb1ELb1ELb1ELb0EN3c104HalfENS1_7complexIfEEEEv13SSMParamsBase --------------------------
	.section	.nv.shared._Z25selective_scan_fwd_kernelI32Selective_Scan_fwd_kernel_traitsILi32ELi16ELi1ELb1ELb1ELb1ELb0EN3c104HalfENS1_7complexIfEEEEv13SSMParamsBase,"aw",@nobits
	.sectionflags	@""
	.align	16
	.zero		1024


//--------------------- .nv.shared._Z25selective_scan_fwd_kernelI32Selective_Scan_fwd_kernel_traitsILi32ELi16ELi1ELb1ELb1ELb1ELb1EN3c104HalfENS1_7complexIfEEEEv13SSMParamsBase --------------------------
	.section	.nv.shared._Z25selective_scan_fwd_kernelI32Selective_Scan_fwd_kernel_traitsILi32ELi16ELi1ELb1ELb1ELb1ELb1EN3c104HalfENS1_7complexIfEEEEv13SSMParamsBase,"aw",@nobits
	.sectionflags	@""
	.align	16
	.zero		1024


//--------------------- .nv.shared._Z25selective_scan_fwd_kernelI32Selective_Scan_fwd_kernel_traitsILi32ELi8ELi1ELb0ELb0ELb0ELb0EN3c104HalfENS1_7complexIfEEEEv13SSMParamsBase --------------------------
	.section	.nv.shared._Z25selective_scan_fwd_kernelI32Selective_Scan_fwd_kernel_traitsILi32ELi8ELi1ELb0ELb0ELb0ELb0EN3c104HalfENS1_7complexIfEEEEv13SSMParamsBase,"aw",@nobits
	.sectionflags	@""
	.align	16
	.zero		1024


//--------------------- .nv.shared._Z25selective_scan_fwd_kernelI32Selective_Scan_fwd_kernel_traitsILi32ELi8ELi1ELb0ELb0ELb0ELb1EN3c104HalfENS1_7complexIfEEEEv13SSMParamsBase --------------------------
	.section	.nv.shared._Z25selective_scan_fwd_kernelI32Selective_Scan_fwd_kernel_traitsILi32ELi8ELi1ELb0ELb0ELb0ELb1EN3c104HalfENS1_7complexIfEEEEv13SSMParamsBase,"aw",@nobits
	.sectionflags	@""
	.align	16
	.zero		1024


//--------------------- .nv.shared._Z25selective_scan_fwd_kernelI32Selective_Scan_fwd_kernel_traitsILi32ELi8ELi1ELb0ELb0ELb1ELb0EN3c104HalfENS1_7complexIfEEEEv13SSMParamsBase --------------------------
	.section	.nv.shared._Z25selective_scan_fwd_kernelI32Selective_Scan_fwd_kernel_traitsILi32ELi8ELi1ELb0ELb0ELb1ELb0EN3c104HalfENS1_7complexIfEEEEv13SSMParamsBase,"aw",@nobits
	.sectionflags	@""
	.align	16
	.zero		1024


//--------------------- .nv.shared._Z25selective_scan_fwd_kernelI32Selective_Scan_fwd_kernel_traitsILi32ELi8ELi1ELb0ELb0ELb1ELb1EN3c104HalfENS1_7complexIfEEEEv13SSMParamsBase --------------------------
	.section	.nv.shared._Z25selective_scan_fwd_kernelI32Selective_Scan_fwd_kernel_traitsILi32ELi8ELi1ELb0ELb0ELb1ELb1EN3c104HalfENS1_7complexIfEEEEv13SSMParamsBase,"aw",@nobits
	.sectionflags	@""
	.align	16
	.zero		1024


//--------------------- .nv.shared._Z25selective_scan_fwd_kernelI32Selective_Scan_fwd_kernel_traitsILi32ELi8ELi1ELb0ELb1ELb0ELb0EN3c104HalfENS1_7complexIfEEEEv13SSMParamsBase --------------------------
	.section	.nv.shared._Z25selective_scan_fwd_kernelI32Selective_Scan_fwd_kernel_traitsILi32ELi8ELi1ELb0ELb1ELb0ELb0EN3c104HalfENS1_7complexIfEEEEv13SSMParamsBase,"aw",@nobits
	.sectionflags	@""
	.align	16
	.zero		1024


//--------------------- .nv.shared._Z25selective_scan_fwd_kernelI32Selective_Scan_fwd_kernel_traitsILi32ELi8ELi1ELb0ELb1ELb0ELb1EN3c104HalfENS1_7complexIfEEEEv13SSMParamsBase --------------------------
	.section	.nv.shared._Z25selective_scan_fwd_kernelI32Selective_Scan_fwd_kernel_traitsILi32ELi8ELi1ELb0ELb1ELb0ELb1EN3c104HalfENS1_7complexIfEEEEv13SSMParamsBase,"aw",@nobits
	.sectionflags	@""
	.align	16
	.zero		1024


//--------------------- .nv.shared._Z25selective_scan_fwd_kernelI32Selective_Scan_fwd_kernel_traitsILi32ELi8ELi1ELb0ELb1ELb1ELb0EN3c104HalfENS1_7complexIfEEEEv13SSMParamsBase --------------------------
	.section	.nv.shared._Z25selective_scan_fwd_kernelI32Selective_Scan_fwd_kernel_traitsILi32ELi8ELi1ELb0ELb1ELb1ELb0EN3c104HalfENS1_7complexIfEEEEv13SSMParamsBase,"aw",@nobits
	.sectionflags	@""
	.align	16
	.zero		1024


//--------------------- .nv.shared._Z25selective_scan_fwd_kernelI32Selective_Scan_fwd_kernel_traitsILi32ELi8ELi1ELb0ELb1ELb1ELb1EN3c104HalfENS1_7complexIfEEEEv13SSMParamsBase --------------------------
	.section	.nv.shared._Z25selective_scan_fwd_kernelI32Selective_Scan_fwd_kernel_traitsILi32ELi8ELi1ELb0ELb1ELb1ELb1EN3c104HalfENS1_7complexIfEEEEv13SSMParamsBase,"aw",@nobits
	.sectionflags	@""
	.align	16
	.zero		1024


//--------------------- .nv.shared._Z25selective_scan_fwd_kernelI32Selective_Scan_fwd_kernel_traitsILi32ELi8ELi1ELb1ELb0ELb0ELb0EN3c104HalfENS1_7complexIfEEEEv13SSMParamsBase --------------------------
	.section	.nv.shared._Z25selective_scan_fwd_kernelI32Selective_Scan_fwd_kernel_traitsILi32ELi8ELi1ELb1ELb0ELb0ELb0EN3c104HalfENS1_7complexIfEEEEv13SSMParamsBase,"aw",@nobits
	.sectionflags	@""
	.align	16
	.zero		1024


//--------------------- .nv.shared._Z25selective_scan_fwd_kernelI32Selective_Scan_fwd_kernel_traitsILi32ELi8ELi1ELb1ELb0ELb0ELb1EN3c104HalfENS1_7complexIfEEEEv13SSMParamsBase --------------------------
	.section	.nv.shared._Z25selective_scan_fwd_kernelI32Selective_Scan_fwd_kernel_traitsILi32ELi8ELi1ELb1ELb0ELb0ELb1EN3c104HalfENS1_7complexIfEEEEv13SSMParamsBase,"aw",@nobits
	.sectionflags	@""
	.align	16
	.zero		1024


//--------------------- .nv.shared._Z25selective_scan_fwd_kernelI32Selective_Scan_fwd_kernel_traitsILi32ELi8ELi1ELb1ELb0ELb1ELb0EN3c104HalfENS1_7complexIfEEEEv13SSMParamsBase --------------------------
	.section	.nv.shared._Z25selective_scan_fwd_kernelI32Selective_Scan_fwd_kernel_traitsILi32ELi8ELi1ELb1ELb0ELb1ELb0EN3c104HalfENS1_7complexIfEEEEv13SSMParamsBase,"aw",@nobits
	.sectionflags	@""
	.align	16
	.zero		1024


//--------------------- .nv.shared._Z25selective_scan_fwd_kernelI32Selective_Scan_fwd_kernel_traitsILi32ELi8ELi1ELb1ELb0ELb1ELb1EN3c104HalfENS1_7complexIfEEEEv13SSMParamsBase --------------------------
	.section	.nv.shared._Z25selective_scan_fwd_kernelI32Selective_Scan_fwd_kernel_traitsILi32ELi8ELi1ELb1ELb0ELb1ELb1EN3c104HalfENS1_7complexIfEEEEv13SSMParamsBase,"aw",@nobits
	.sectionflags	@""
	.align	16
	.zero		1024


//--------------------- .nv.shared._Z25selective_scan_fwd_kernelI32Selective_Scan_fwd_kernel_traitsILi32ELi8ELi1ELb1ELb1ELb0ELb0EN3c104HalfENS1_7complexIfEEEEv13SSMParamsBase --------------------------
	.section	.nv.shared._Z25selective_scan_fwd_kernelI32Selective_Scan_fwd_kernel_traitsILi32ELi8ELi1ELb1ELb1ELb0ELb0EN3c104HalfENS1_7complexIfEEEEv13SSMParamsBase,"aw",@nobits
	.sectionflags	@""
	.align	16
	.zero		1024


//--------------------- .nv.shared._Z25selective_scan_fwd_kernelI32Selective_Scan_fwd_kernel_traitsILi32ELi8ELi1ELb1ELb1ELb0ELb1EN3c104HalfENS1_7complexIfEEEEv13SSMParamsBase --------------------------
	.section	.nv.shared._Z25selective_scan_fwd_kernelI32Selective_Scan_fwd_kernel_traitsILi32ELi8ELi1ELb1ELb1ELb0ELb1EN3c104HalfENS1_7complexIfEEEEv13SSMParamsBase,"aw",@nobits
	.sectionflags	@""
	.align	16
	.zero		1024


//--------------------- .nv.shared._Z25selective_scan_fwd_kernelI32Selective_Scan_fwd_kernel_traitsILi32ELi8ELi1ELb1ELb1ELb1ELb0EN3c104HalfENS1_7complexIfEEEEv13SSMParamsBase --------------------------
	.section	.nv.shared._Z25selective_scan_fwd_kernelI32Selective_Scan_fwd_kernel_traitsILi32ELi8ELi1ELb1ELb1ELb1ELb0EN3c104HalfENS1_7complexIfEEEEv13SSMParamsBase,"aw",@nobits
	.sectionflags	@""
	.align	16
	.zero		1024


//--------------------- .nv.shared._Z25selective_scan_fwd_kernelI32Selective_Scan_fwd_kernel_traitsILi32ELi8ELi1ELb1ELb1ELb1ELb1EN3c104HalfENS1_7complexIfEEEEv13SSMParamsBase --------------------------
	.section	.nv.shared._Z25selective_scan_fwd_kernelI32Selective_Scan_fwd_kernel_traitsILi32ELi8ELi1ELb1ELb1ELb1ELb1EN3c104HalfENS1_7complexIfEEEEv13SSMParamsBase,"aw",@nobits
	.sectionflags	@""
	.align	16
	.zero		1024


//--------------------- .nv.shared._Z25selective_scan_fwd_kernelI32Selective_Scan_fwd_kernel_traitsILi32ELi4ELi1ELb0ELb0ELb0ELb0EN3c104HalfENS1_7complexIfEEEEv13SSMParamsBase --------------------------
	.section	.nv.shared._Z25selective_scan_fwd_kernelI32Selective_Scan_fwd_kernel_traitsILi32ELi4ELi1ELb0ELb0ELb0ELb0EN3c104HalfENS1_7complexIfEEEEv13SSMParamsBase,"aw",@nobits
	.sectionflags	@""
	.align	16
	.zero		1024


//--------------------- .nv.shared._Z25selective_scan_fwd_kernelI32Selective_Scan_fwd_kernel_traitsILi32ELi4ELi1ELb0ELb0ELb0ELb1EN3c104HalfENS1_7complexIfEEEEv13SSMParamsBase --------------------------
	.section	.nv.shared._Z25selective_scan_fwd_kernelI32Selective_Scan_fwd_kernel_traitsILi32ELi4ELi1ELb0ELb0ELb0ELb1EN3c104HalfENS1_7complexIfEEEEv13SSMParamsBase,"aw",@nobits
	.sectionflags	@""
	.align	16
	.zero		1024


//--------------------- .nv.shared._Z25selective_scan_fwd_kernelI32Selective_Scan_fwd_kernel_traitsILi32ELi4ELi1ELb0ELb0ELb1ELb0EN3c104HalfENS1_7complexIfEEEEv13SSMParamsBase --------------------------
	.section	.nv.shared._Z25selective_scan_fwd_kernelI32Selective_Scan_fwd_kernel_traitsILi32ELi4ELi1ELb0ELb0ELb1ELb0EN3c104HalfENS1_7complexIfEEEEv13SSMParamsBase,"aw",@nobits
	.sectionflags	@""
	.align	16
	.zero		1024


//--------------------- .nv.shared._Z25selective_scan_fwd_kernelI32Selective_Scan_fwd_kernel_traitsILi32ELi4ELi1ELb0ELb0ELb1ELb1EN3c104HalfENS1_7complexIfEEEEv13SSMParamsBase --------------------------
	.section	.nv.shared._Z25selective_scan_fwd_kernelI32Selective_Scan_fwd_kernel_traitsILi32ELi4ELi1ELb0ELb0ELb1ELb1EN3c104HalfENS1_7complexIfEEEEv13SSMParamsBase,"aw",@nobits
	.sectionflags	@""
	.align	16
	.zero		1024


//--------------------- .nv.shared._Z25selective_scan_fwd_kernelI32Selective_Scan_fwd_kernel_traitsILi32ELi4ELi1ELb0ELb1ELb0ELb0EN3c104HalfENS1_7complexIfEEEEv13SSMParamsBase --------------------------
	.section	.nv.shared._Z25selective_scan_fwd_kernelI32Selective_Scan_fwd_kernel_traitsILi32ELi4ELi1ELb0ELb1ELb0ELb0EN3c104HalfENS1_7complexIfEEEEv13SSMParamsBase,"aw",@nobits
	.sectionflags	@""
	.align	16
	.zero		1024


//--------------------- .nv.shared._Z25selective_scan_fwd_kernelI32Selective_Scan_fwd_kernel_traitsILi32ELi4ELi1ELb0ELb1ELb0ELb1EN3c104HalfENS1_7complexIfEEEEv13SSMParamsBase --------------------------
	.section	.nv.shared._Z25selective_scan_fwd_kernelI32Selective_Scan_fwd_kernel_traitsILi32ELi4ELi1ELb0ELb1ELb0ELb1EN3c104HalfENS1_7complexIfEEEEv13SSMParamsBase,"aw",@nobits
	.sectionflags	@""
	.align	16
	.zero		1024


//--------------------- .nv.shared._Z25selective_scan_fwd_kernelI32Selective_Scan_fwd_kernel_traitsILi32ELi4ELi1ELb0ELb1ELb1ELb0EN3c104HalfENS1_7complexIfEEEEv13SSMParamsBase --------------------------
	.section	.nv.shared._Z25selective_scan_fwd_kernelI32Selective_Scan_fwd_kernel_traitsILi32ELi4ELi1ELb0ELb1ELb1ELb0EN3c104HalfENS1_7complexIfEEEEv13SSMParamsBase,"aw",@nobits
	.sectionflags	@""
	.align	16
	.zero		1024


//--------------------- .nv.shared._Z25selective_scan_fwd_kernelI32Selective_Scan_fwd_kernel_traitsILi32ELi4ELi1ELb0ELb1ELb1ELb1EN3c104HalfENS1_7complexIfEEEEv13SSMParamsBase --------------------------
	.section	.nv.shared._Z25selective_scan_fwd_kernelI32Selective_Scan_fwd_kernel_traitsILi32ELi4ELi1ELb0ELb1ELb1ELb1EN3c104HalfENS1_7complexIfEEEEv13SSMParamsBase,"aw",@nobits
	.sectionflags	@""
	.align	16
	.zero		1024


//--------------------- .nv.shared._Z25selective_scan_fwd_kernelI32Selective_Scan_fwd_kernel_traitsILi32ELi4ELi1ELb1ELb0ELb0ELb0EN3c104HalfENS1_7complexIfEEEEv13SSMParamsBase --------------------------
	.section	.nv.shared._Z25selective_scan_fwd_kernelI32Selective_Scan_fwd_kernel_traitsILi32ELi4ELi1ELb1ELb0ELb0ELb0EN3c104HalfENS1_7complexIfEEEEv13SSMParamsBase,"aw",@nobits
	.sectionflags	@""
	.align	16
	.zero		1024


//--------------------- .nv.shared._Z25selective_scan_fwd_kernelI32Selective_Scan_fwd_kernel_traitsILi32ELi4ELi1ELb1ELb0ELb0ELb1EN3c104HalfENS1_7complexIfEEEEv13SSMParamsBase --------------------------
	.section	.nv.shared._Z25selective_scan_fwd_kernelI32Selective_Scan_fwd_kernel_traitsILi32ELi4ELi1ELb1ELb0ELb0ELb1EN3c104HalfENS1_7complexIfEEEEv13SSMParamsBase,"aw",@nobits
	.sectionflags	@""
	.align	16
	.zero		1024


//--------------------- .nv.shared._Z25selective_scan_fwd_kernelI32Selective_Scan_fwd_kernel_traitsILi32ELi4ELi1ELb1ELb0ELb1ELb0EN3c104HalfENS1_7complexIfEEEEv13SSMParamsBase --------------------------
	.section	.nv.shared._Z25selective_scan_fwd_kernelI32Selective_Scan_fwd_kernel_traitsILi32ELi4ELi1ELb1ELb0ELb1ELb0EN3c104HalfENS1_7complexIfEEEEv13SSMParamsBase,"aw",@nobits
	.sectionflags	@""
	.align	16
	.zero		1024


//--------------------- .nv.shared._Z25selective_scan_fwd_kernelI32Selective_Scan_fwd_kernel_traitsILi32ELi4ELi1ELb1ELb0ELb1ELb1EN3c104HalfENS1_7complexIfEEEEv13SSMParamsBase --------------------------
	.section	.nv.shared._Z25selective_scan_fwd_kernelI32Selective_Scan_fwd_kernel_traitsILi32ELi4ELi1ELb1ELb0ELb1ELb1EN3c104HalfENS1_7complexIfEEEEv13SSMParamsBase,"aw",@nobits
	.sectionflags	@""
	.align	16
	.zero		1024


//--------------------- .nv.shared._Z25selective_scan_fwd_kernelI32Selective_Scan_fwd_kernel_traitsILi32ELi4ELi1ELb1ELb1ELb0ELb0EN3c104HalfENS1_7complexIfEEEEv13SSMParamsBase --------------------------
	.section	.nv.shared._Z25selective_scan_fwd_kernelI32Selective_Scan_fwd_kernel_traitsILi32ELi4ELi1ELb1ELb1ELb0ELb0EN3c104HalfENS1_7complexIfEEEEv13SSMParamsBase,"aw",@nobits
	.sectionflags	@""
	.align	16
	.zero		1024


//--------------------- .nv.shared._Z25selective_scan_fwd_kernelI32Selective_Scan_fwd_kernel_traitsILi32ELi4ELi1ELb1ELb1ELb0ELb1EN3c104HalfENS1_7complexIfEEEEv13SSMParamsBase --------------------------
	.section	.nv.shared._Z25selective_scan_fwd_kernelI32Selective_Scan_fwd_kernel_traitsILi32ELi4ELi1ELb1ELb1ELb0ELb1EN3c104HalfENS1_7complexIfEEEEv13SSMParamsBase,"aw",@nobits
	.sectionflags	@""
	.align	16
	.zero		1024


//--------------------- .nv.shared._Z25selective_scan_fwd_kernelI32Selective_Scan_fwd_kernel_traitsILi32ELi4ELi1ELb1ELb1ELb1ELb0EN3c104HalfENS1_7complexIfEEEEv13SSMParamsBase --------------------------
	.section	.nv.shared._Z25selective_scan_fwd_kernelI32Selective_Scan_fwd_kernel_traitsILi32ELi4ELi1ELb1ELb1ELb1ELb0EN3c104HalfENS1_7complexIfEEEEv13SSMParamsBase,"aw",@nobits
	.sectionflags	@""
	.align	16
	.zero		1024


//--------------------- .nv.shared._Z25selective_scan_fwd_kernelI32Selective_Scan_fwd_kernel_traitsILi32ELi4ELi1ELb1ELb1ELb1ELb1EN3c104HalfENS1_7complexIfEEEEv13SSMParamsBase --------------------------
	.section	.nv.shared._Z25selective_scan_fwd_kernelI32Selective_Scan_fwd_kernel_traitsILi32ELi4ELi1ELb1ELb1ELb1ELb1EN3c104HalfENS1_7complexIfEEEEv13SSMParamsBase,"aw",@nobits
	.sectionflags	@""
	.align	16
	.zero		1024


//--------------------- .nv.shared._Z25selective_scan_fwd_kernelI32Selective_Scan_fwd_kernel_traitsILi128ELi16ELi1ELb0ELb0ELb0ELb0EN3c104HalfEfEEv13SSMParamsBase --------------------------
	.section	.nv.shared._Z25selective_scan_fwd_kernelI32Selective_Scan_fwd_kernel_traitsILi128ELi16ELi1ELb0ELb0ELb0ELb0EN3c104HalfEfEEv13SSMParamsBase,"aw",@nobits
	.sectionflags	@""
	.align	16
	.zero		1024


//--------------------- .nv.shared._Z25selective_scan_fwd_kernelI32Selective_Scan_fwd_kernel_traitsILi128ELi16ELi1ELb0ELb0ELb0ELb1EN3c104HalfEfEEv13SSMParamsBase --------------------------
	.section	.nv.shared._Z25selective_scan_fwd_kernelI32Selective_Scan_fwd_kernel_traitsILi128ELi16ELi1ELb0ELb0ELb0ELb1EN3c104HalfEfEEv13SSMParamsBase,"aw",@nobits
	.sectionflags	@""
	.align	16
	.zero		1024


//--------------------- .nv.shared._Z25selective_scan_fwd_kernelI32Selective_Scan_fwd_kernel_traitsILi128ELi16ELi1ELb0ELb0ELb1ELb0EN3c104HalfEfEEv13SSMParamsBase --------------------------
	.section	.nv.shared._Z25selective_scan_fwd_kernelI32Selective_Scan_fwd_kernel_traitsILi128ELi16ELi1ELb0ELb0ELb1ELb0EN3c104HalfEfEEv13SSMParamsBase,"aw",@nobits
	.sectionflags	@""
	.align	16
	.zero		1024


//--------------------- .nv.shared._Z25selective_scan_fwd_kernelI32Selective_Scan_fwd_kernel_traitsILi128ELi16ELi1ELb0ELb0ELb1ELb1EN3c104HalfEfEEv13SSMParamsBase --------------------------
	.section	.nv.shared._Z25selective_scan_fwd_kernelI32Selective_Scan_fwd_kernel_traitsILi128ELi16ELi1ELb0ELb0ELb1ELb1EN3c104HalfEfEEv13SSMParamsBase,"aw",@nobits
	.sectionflags	@""
	.align	16
	.zero		1024


//--------------------- .nv.shared._Z25selective_scan_fwd_kernelI32Selective_Scan_fwd_kernel_traitsILi128ELi16ELi1ELb0ELb1ELb0ELb0EN3c104HalfEfEEv13SSMParamsBase --------------------------
	.section	.nv.shared._Z25selective_scan_fwd_kernelI32Selective_Scan_fwd_kernel_traitsILi128ELi16ELi1ELb0ELb1ELb0ELb0EN3c104HalfEfEEv13SSMParamsBase,"aw",@nobits
	.sectionflags	@""
	.align	16
	.zero		1024


//--------------------- .nv.shared._Z25selective_scan_fwd_kernelI32Selective_Scan_fwd_kernel_traitsILi128ELi16ELi1ELb0ELb1ELb0ELb1EN3c104HalfEfEEv13SSMParamsBase --------------------------
	.section	.nv.shared._Z25selective_scan_fwd_kernelI32Selective_Scan_fwd_kernel_traitsILi128ELi16ELi1ELb0ELb1ELb0ELb1EN3c104HalfEfEEv13SSMParamsBase,"aw",@nobits
	.sectionflags	@""
	.align	16
	.zero		1024


//--------------------- .nv.shared._Z25selective_scan_fwd_kernelI32Selective_Scan_fwd_kernel_traitsILi128ELi16ELi1ELb0ELb1ELb1ELb0EN3c104HalfEfEEv13SSMParamsBase --------------------------
	.section	.nv.shared._Z25selective_scan_fwd_kernelI32Selective_Scan_fwd_kernel_traitsILi128ELi16ELi1ELb0ELb1ELb1ELb0EN3c104HalfEfEEv13SSMParamsBase,"aw",@nobits
	.sectionflags	@""
	.align	16
	.zero		1024


//--------------------- .nv.shared._Z25selective_scan_fwd_kernelI32Selective_Scan_fwd_kernel_traitsILi128ELi16ELi1ELb0ELb1ELb1ELb1EN3c104HalfEfEEv13SSMParamsBase --------------------------
	.section	.nv.shared._Z25selective_scan_fwd_kernelI32Selective_Scan_fwd_kernel_traitsILi128ELi16ELi1ELb0ELb1ELb1ELb1EN3c104HalfEfEEv13SSMParamsBase,"aw",@nobits
	.sectionflags	@""
	.align	16
	.zero		1024


//--------------------- .nv.shared._Z25selective_scan_fwd_kernelI32Selective_Scan_fwd_kernel_traitsILi128ELi16ELi1ELb1ELb0ELb0ELb0EN3c104HalfEfEEv13SSMParamsBase --------------------------
	.section	.nv.shared._Z25selective_scan_fwd_kernelI32Selective_Scan_fwd_kernel_traitsILi128ELi16ELi1ELb1ELb0ELb0ELb0EN3c104HalfEfEEv13SSMParamsBase,"aw",@nobits
	.sectionflags	@""
	.align	16
	.zero		1024


//--------------------- .nv.shared._Z25selective_scan_fwd_kernelI32Selective_Scan_fwd_kernel_traitsILi128ELi16ELi1ELb1ELb0ELb0ELb1EN3c104HalfEfEEv13SSMParamsBase --------------------------
	.section	.nv.shared._Z25selective_scan_fwd_kernelI32Selective_Scan_fwd_kernel_traitsILi128ELi16ELi1ELb1ELb0ELb0ELb1EN3c104HalfEfEEv13SSMParamsBase,"aw",@nobits
	.sectionflags	@""
	.align	16
	.zero		1024


//--------------------- .nv.shared._Z25selective_scan_fwd_kernelI32Selective_Scan_fwd_kernel_traitsILi128ELi16ELi1ELb1ELb0ELb1ELb0EN3c104HalfEfEEv13SSMParamsBase --------------------------
	.section	.nv.shared._Z25selective_scan_fwd_kernelI32Selective_Scan_fwd_kernel_traitsILi128ELi16ELi1ELb1ELb0ELb1ELb0EN3c104HalfEfEEv13SSMParamsBase,"aw",@nobits
	.sectionflags	@""
	.align	16
	.zero		1024


//--------------------- .nv.shared._Z25selective_scan_fwd_kernelI32Selective_Scan_fwd_kernel_traitsILi128ELi16ELi1ELb1ELb0ELb1ELb1EN3c104HalfEfEEv13SSMParamsBase --------------------------
	.section	.nv.shared._Z25selective_scan_fwd_kernelI32Selective_Scan_fwd_kernel_traitsILi128ELi16ELi1ELb1ELb0ELb1ELb1EN3c104HalfEfEEv13SSMParamsBase,"aw",@nobits
	.sectionflags	@""
	.align	16
	.zero		1024


//--------------------- .nv.shared._Z25selective_scan_fwd_kernelI32Selective_Scan_fwd_kernel_traitsILi128ELi16ELi1ELb1ELb1ELb0ELb0EN3c104HalfEfEEv13SSMParamsBase --------------------------
	.section	.nv.shared._Z25selective_scan_fwd_kernelI32Selective_Scan_fwd_kernel_traitsILi128ELi16ELi1ELb1ELb1ELb0ELb0EN3c104HalfEfEEv13SSMParamsBase,"aw",@nobits
	.sectionflags	@""
	.align	16
	.zero		1024


//--------------------- .nv.shared._Z25selective_scan_fwd_kernelI32Selective_Scan_fwd_kernel_traitsILi128ELi16ELi1ELb1ELb1ELb0ELb1EN3c104HalfEfEEv13SSMParamsBase --------------------------
	.section	.nv.shared._Z25selective_scan_fwd_kernelI32Selective_Scan_fwd_kernel_traitsILi128ELi16ELi1ELb1ELb1ELb0ELb1EN3c104HalfEfEEv13SSMParamsBase,"aw",@nobits
	.sectionflags	@""
	.align	16
	.zero		1024


//--------------------- .nv.shared._Z25selective_scan_fwd_kernelI32Selective_Scan_fwd_kernel_traitsILi128ELi16ELi1ELb1ELb1ELb1ELb0EN3c104HalfEfEEv13SSMParamsBase --------------------------
	.section	.nv.shared._Z25selective_scan_fwd_kernelI32Selective_Scan_fwd_kernel_traitsILi128ELi16ELi1ELb1ELb1ELb1ELb0EN3c104HalfEfEEv13SSMParamsBase,"aw",@nobits
	.sectionflags	@""
	.align	16
	.zero		1024


//--------------------- .nv.shared._Z25selective_scan_fwd_kernelI32Selective_Scan_fwd_kernel_traitsILi128ELi16ELi1ELb1ELb1ELb1ELb1EN3c104HalfEfEEv13SSMParamsBase --------------------------
	.section	.nv.shared._Z25selective_scan_fwd_kernelI32Selective_Scan_fwd_kernel_traitsILi128ELi16ELi1ELb1ELb1ELb1ELb1EN3c104HalfEfEEv13SSMParamsBase,"aw",@nobits
	.sectionflags	@""
	.align	16
	.zero		1024


//--------------------- .nv.shared._Z25selective_scan_fwd_kernelI32Selective_Scan_fwd_kernel_traitsILi64ELi16ELi1ELb0ELb0ELb0ELb0EN3c104HalfEfEEv13SSMParamsBase --------------------------
	.section	.nv.shared._Z25selective_scan_fwd_kernelI32Selective_Scan_fwd_kernel_traitsILi64ELi16ELi1ELb0ELb0ELb0ELb0EN3c104HalfEfEEv13SSMParamsBase,"aw",@nobits
	.sectionflags	@""
	.align	16
	.zero		1024


//--------------------- .nv.shared._Z25selective_scan_fwd_kernelI32Selective_Scan_fwd_kernel_traitsILi64ELi16ELi1ELb0ELb0ELb0ELb1EN3c104HalfEfEEv13SSMParamsBase --------------------------
	.section	.nv.shared._Z25selective_scan_fwd_kernelI32Selective_Scan_fwd_kernel_traitsILi64ELi16ELi1ELb0ELb0ELb0ELb1EN3c104HalfEfEEv13SSMParamsBase,"aw",@nobits
	.sectionflags	@""
	.align	16
	.zero		1024


//--------------------- .nv.shared._Z25selective_scan_fwd_kernelI32Selective_Scan_fwd_kernel_traitsILi64ELi16ELi1ELb0ELb0ELb1ELb0EN3c104HalfEfEEv13SSMParamsBase --------------------------
	.section	.nv.shared._Z25selective_scan_fwd_kernelI32Selective_Scan_fwd_kernel_traitsILi64ELi16ELi1ELb0ELb0ELb1ELb0EN3c104HalfEfEEv13SSMParamsBase,"aw",@nobits
	.sectionflags	@""
	.align	16
	.zero		1024


//--------------------- .nv.shared._Z25selective_scan_fwd_kernelI32Selective_Scan_fwd_kernel_traitsILi64ELi16ELi1ELb0ELb0ELb1ELb1EN3c104HalfEfEEv13SSMParamsBase --------------------------
	.section	.nv.shared._Z25selective_scan_fwd_kernelI32Selective_Scan_fwd_kernel_traitsILi64ELi16ELi1ELb0ELb0ELb1ELb1EN3c104HalfEfEEv13SSMParamsBase,"aw",@nobits
	.sectionflags	@""
	.align	16
	.zero		1024


//--------------------- .nv.shared._Z25selective_scan_fwd_kernelI32Selective_Scan_fwd_kernel_traitsILi64ELi16ELi1ELb0ELb1ELb0ELb0EN3c104HalfEfEEv13SSMParamsBase --------------------------
	.section	.nv.shared._Z25selective_scan_fwd_kernelI32Selective_Scan_fwd_kernel_traitsILi64ELi16ELi1ELb0ELb1ELb0ELb0EN3c104HalfEfEEv13SSMParamsBase,"aw",@nobits
	.sectionflags	@""
	.align	16
	.zero		1024


//--------------------- .nv.shared._Z25selective_scan_fwd_kernelI32Selective_Scan_fwd_kernel_traitsILi64ELi16ELi1ELb0ELb1ELb0ELb1EN3c104HalfEfEEv13SSMParamsBase --------------------------
	.section	.nv.shared._Z25selective_scan_fwd_kernelI32Selective_Scan_fwd_kernel_traitsILi64ELi16ELi1ELb0ELb1ELb0ELb1EN3c104HalfEfEEv13SSMParamsBase,"aw",@nobits
	.sectionflags	@""
	.align	16
	.zero		1024


//--------------------- .nv.shared._Z25selective_scan_fwd_kernelI32Selective_Scan_fwd_kernel_traitsILi64ELi16ELi1ELb0ELb1ELb1ELb0EN3c104HalfEfEEv13SSMParamsBase --------------------------
	.section	.nv.shared._Z25selective_scan_fwd_kernelI32Selective_Scan_fwd_kernel_traitsILi64ELi16ELi1ELb0ELb1ELb1ELb0EN3c104HalfEfEEv13SSMParamsBase,"aw",@nobits
	.sectionflags	@""
	.align	16
	.zero		1024


//--------------------- .nv.shared._Z25selective_scan_fwd_kernelI32Selective_Scan_fwd_kernel_traitsILi64ELi16ELi1ELb0ELb1ELb1ELb1EN3c104HalfEfEEv13SSMParamsBase --------------------------
	.section	.nv.shared._Z25selective_scan_fwd_kernelI32Selective_Scan_fwd_kernel_traitsILi64ELi16ELi1ELb0ELb1ELb1ELb1EN3c104HalfEfEEv13SSMParamsBase,"aw",@nobits
	.sectionflags	@""
	.align	16
	.zero		1024


//--------------------- .nv.shared._Z25selective_scan_fwd_kernelI32Selective_Scan_fwd_kernel_traitsILi64ELi16ELi1ELb1ELb0ELb0ELb0EN3c104HalfEfEEv13SSMParamsBase --------------------------
	.section	.nv.shared._Z25selective_scan_fwd_kernelI32Selective_Scan_fwd_kernel_traitsILi64ELi16ELi1ELb1ELb0ELb0ELb0EN3c104HalfEfEEv13SSMParamsBase,"aw",@nobits
	.sectionflags	@""
	.align	16
	.zero		1024


//--------------------- .nv.shared._Z25selective_scan_fwd_kernelI32Selective_Scan_fwd_kernel_traitsILi64ELi16ELi1ELb1ELb0ELb0ELb1EN3c104HalfEfEEv13SSMParamsBase --------------------------
	.section	.nv.shared._Z25selective_scan_fwd_kernelI32Selective_Scan_fwd_kernel_traitsILi64ELi16ELi1ELb1ELb0ELb0ELb1EN3c104HalfEfEEv13SSMParamsBase,"aw",@nobits
	.sectionflags	@""
	.align	16
	.zero		1024


//--------------------- .nv.shared._Z25selective_scan_fwd_kernelI32Selective_Scan_fwd_kernel_traitsILi64ELi16ELi1ELb1ELb0ELb1ELb0EN3c104HalfEfEEv13SSMParamsBase --------------------------
	.section	.nv.shared._Z25selective_scan_fwd_kernelI32Selective_Scan_fwd_kernel_traitsILi64ELi16ELi1ELb1ELb0ELb1ELb0EN3c104HalfEfEEv13SSMParamsBase,"aw",@nobits
	.sectionflags	@""
	.align	16
	.zero		1024


//--------------------- .nv.shared._Z25selective_scan_fwd_kernelI32Selective_Scan_fwd_kernel_traitsILi64ELi16ELi1ELb1ELb0ELb1ELb1EN3c104HalfEfEEv13SSMParamsBase --------------------------
	.section	.nv.shared._Z25selective_scan_fwd_kernelI32Selective_Scan_fwd_kernel_traitsILi64ELi16ELi1ELb1ELb0ELb1ELb1EN3c104HalfEfEEv13SSMParamsBase,"aw",@nobits
	.sectionflags	@""
	.align	16
	.zero		1024


//--------------------- .nv.shared._Z25selective_scan_fwd_kernelI32Selective_Scan_fwd_kernel_traitsILi64ELi16ELi1ELb1ELb1ELb0ELb0EN3c104HalfEfEEv13SSMParamsBase --------------------------
	.section	.nv.shared._Z25selective_scan_fwd_kernelI32Selective_Scan_fwd_kernel_traitsILi64ELi16ELi1ELb1ELb1ELb0ELb0EN3c104HalfEfEEv13SSMParamsBase,"aw",@nobits
	.sectionflags	@""
	.align	16
	.zero		1024


//--------------------- .nv.shared._Z25selective_scan_fwd_kernelI32Selective_Scan_fwd_kernel_traitsILi64ELi16ELi1ELb1ELb1ELb0ELb1EN3c104HalfEfEEv13SSMParamsBase --------------------------
	.section	.nv.shared._Z25selective_scan_fwd_kernelI32Selective_Scan_fwd_kernel_traitsILi64ELi16ELi1ELb1ELb1ELb0ELb1EN3c104HalfEfEEv13SSMParamsBase,"aw",@nobits
	.sectionflags	@""
	.align	16
	.zero		1024


//--------------------- .nv.shared._Z25selective_scan_fwd_kernelI32Selective_Scan_fwd_kernel_traitsILi64ELi16ELi1ELb1ELb1ELb1ELb0EN3c104HalfEfEEv13SSMParamsBase --------------------------
	.section	.nv.shared._Z25selective_scan_fwd_kernelI32Selective_Scan_fwd_kernel_traitsILi64ELi16ELi1ELb1ELb1ELb1ELb0EN3c104HalfEfEEv13SSMParamsBase,"aw",@nobits
	.sectionflags	@""
	.align	16
	.zero		1024


//--------------------- .nv.shared._Z25selective_scan_fwd_kernelI32Selective_Scan_fwd_kernel_traitsILi64ELi16ELi1ELb1ELb1ELb1ELb1EN3c104HalfEfEEv13SSMParamsBase --------------------------
	.section	.nv.shared._Z25selective_scan_fwd_kernelI32Selective_Scan_fwd_kernel_traitsILi64ELi16ELi1ELb1ELb1ELb1ELb1EN3c104HalfEfEEv13SSMParamsBase,"aw",@nobits
	.sectionflags	@""
	.align	16
	.zero		1024


//--------------------- .nv.shared._Z25selective_scan_fwd_kernelI32Selective_Scan_fwd_kernel_traitsILi32ELi16ELi1ELb0ELb0ELb0ELb0EN3c104HalfEfEEv13SSMParamsBase --------------------------
	.section	.nv.shared._Z25selective_scan_fwd_kernelI32Selective_Scan_fwd_kernel_traitsILi32ELi16ELi1ELb0ELb0ELb0ELb0EN3c104HalfEfEEv13SSMParamsBase,"aw",@nobits
	.sectionflags	@""
	.align	16
	.zero		1024


//--------------------- .nv.shared._Z25selective_scan_fwd_kernelI32Selective_Scan_fwd_kernel_traitsILi32ELi16ELi1ELb0ELb0ELb0ELb1EN3c104HalfEfEEv13SSMParamsBase --------------------------
	.section	.nv.shared._Z25selective_scan_fwd_kernelI32Selective_Scan_fwd_kernel_traitsILi32ELi16ELi1ELb0ELb0ELb0ELb1EN3c104HalfEfEEv13SSMParamsBase,"aw",@nobits
	.sectionflags	@""
	.align	16
	.zero		1024


//--------------------- .nv.shared._Z25selective_scan_fwd_kernelI32Selective_Scan_fwd_kernel_traitsILi32ELi16ELi1ELb0ELb0ELb1ELb0EN3c104HalfEfEEv13SSMParamsBase --------------------------
	.section	.nv.shared._Z25selective_scan_fwd_kernelI32Selective_Scan_fwd_kernel_traitsILi32ELi16ELi1ELb0ELb0ELb1ELb0EN3c104HalfEfEEv13SSMParamsBase,"aw",@nobits
	.sectionflags	@""
	.align	16
	.zero		1024


//--------------------- .nv.shared._Z25selective_scan_fwd_kernelI32Selective_Scan_fwd_kernel_traitsILi32ELi16ELi1ELb0ELb0ELb1ELb1EN3c104HalfEfEEv13SSMParamsBase --------------------------
	.section	.nv.shared._Z25selective_scan_fwd_kernelI32Selective_Scan_fwd_kernel_traitsILi32ELi16ELi1ELb0ELb0ELb1ELb1EN3c104HalfEfEEv13SSMParamsBase,"aw",@nobits
	.sectionflags	@""
	.align	16
	.zero		1024


//--------------------- .nv.shared._Z25selective_scan_fwd_kernelI32Selective_Scan_fwd_kernel_traitsILi32ELi16ELi1ELb0ELb1ELb0ELb0EN3c104HalfEfEEv13SSMParamsBase --------------------------
	.section	.nv.shared._Z25selective_scan_fwd_kernelI32Selective_Scan_fwd_kernel_traitsILi32ELi16ELi1ELb0ELb1ELb0ELb0EN3c104HalfEfEEv13SSMParamsBase,"aw",@nobits
	.sectionflags	@""
	.align	16
	.zero		1024


//--------------------- .nv.shared._Z25selective_scan_fwd_kernelI32Selective_Scan_fwd_kernel_traitsILi32ELi16ELi1ELb0ELb1ELb0ELb1EN3c104HalfEfEEv13SSMParamsBase --------------------------
	.section	.nv.shared._Z25selective_scan_fwd_kernelI32Selective_Scan_fwd_kernel_traitsILi32ELi16ELi1ELb0ELb1ELb0ELb1EN3c104HalfEfEEv13SSMParamsBase,"aw",@nobits
	.sectionflags	@""
	.align	16
	.zero		1024


//--------------------- .nv.shared._Z25selective_scan_fwd_kernelI32Selective_Scan_fwd_kernel_traitsILi32ELi16ELi1ELb0ELb1ELb1ELb0EN3c104HalfEfEEv13SSMParamsBase --------------------------
	.section	.nv.shared._Z25selective_scan_fwd_kernelI32Selective_Scan_fwd_kernel_traitsILi32ELi16ELi1ELb0ELb1ELb1ELb0EN3c104HalfEfEEv13SSMParamsBase,"aw",@nobits
	.sectionflags	@""
	.align	16
	.zero		1024


//--------------------- .nv.shared._Z25selective_scan_fwd_kernelI32Selective_Scan_fwd_kernel_traitsILi32ELi16ELi1ELb0ELb1ELb1ELb1EN3c104HalfEfEEv13SSMParamsBase --------------------------
	.section	.nv.shared._Z25selective_scan_fwd_kernelI32Selective_Scan_fwd_kernel_traitsILi32ELi16ELi1ELb0ELb1ELb1ELb1EN3c104HalfEfEEv13SSMParamsBase,"aw",@nobits
	.sectionflags	@""
	.align	16
	.zero		1024


//--------------------- .nv.shared._Z25selective_scan_fwd_kernelI32Selective_Scan_fwd_kernel_traitsILi32ELi16ELi1ELb1ELb0ELb0ELb0EN3c104HalfEfEEv13SSMParamsBase --------------------------
	.section	.nv.shared._Z25selective_scan_fwd_kernelI32Selective_Scan_fwd_kernel_traitsILi32ELi16ELi1ELb1ELb0ELb0ELb0EN3c104HalfEfEEv13SSMParamsBase,"aw",@nobits
	.sectionflags	@""
	.align	16
	.zero		1024


//--------------------- .nv.shared._Z25selective_scan_fwd_kernelI32Selective_Scan_fwd_kernel_traitsILi32ELi16ELi1ELb1ELb0ELb0ELb1EN3c104HalfEfEEv13SSMParamsBase --------------------------
	.section	.nv.shared._Z25selective_scan_fwd_kernelI32Selective_Scan_fwd_kernel_traitsILi32ELi16ELi1ELb1ELb0ELb0ELb1EN3c104HalfEfEEv13SSMParamsBase,"aw",@nobits
	.sectionflags	@""
	.align	16
	.zero		1024


//--------------------- .nv.shared._Z25selective_scan_fwd_kernelI32Selective_Scan_fwd_kernel_traitsILi32ELi16ELi1ELb1ELb0ELb1ELb0EN3c104HalfEfEEv13SSMParamsBase --------------------------
	.section	.nv.shared._Z25selective_scan_fwd_kernelI32Selective_Scan_fwd_kernel_traitsILi32ELi16ELi1ELb1ELb0ELb1ELb0EN3c104HalfEfEEv13SSMParamsBase,"aw",@nobits
	.sectionflags	@""
	.align	16
	.zero		1024


//--------------------- .nv.shared._Z25selective_scan_fwd_kernelI32Selective_Scan_fwd_kernel_traitsILi32ELi16ELi1ELb1ELb0ELb1ELb1EN3c104HalfEfEEv13SSMParamsBase --------------------------
	.section	.nv.shared._Z25selective_scan_fwd_kernelI32Selective_Scan_fwd_kernel_traitsILi32ELi16ELi1ELb1ELb0ELb1ELb1EN3c104HalfEfEEv13SSMParamsBase,"aw",@nobits
	.sectionflags	@""
	.align	16
	.zero		1024


//--------------------- .nv.shared._Z25selective_scan_fwd_kernelI32Selective_Scan_fwd_kernel_traitsILi32ELi16ELi1ELb1ELb1ELb0ELb0EN3c104HalfEfEEv13SSMParamsBase --------------------------
	.section	.nv.shared._Z25selective_scan_fwd_kernelI32Selective_Scan_fwd_kernel_traitsILi32ELi16ELi1ELb1ELb1ELb0ELb0EN3c104HalfEfEEv13SSMParamsBase,"aw",@nobits
	.sectionflags	@""
	.align	16
	.zero		1024


//--------------------- .nv.shared._Z25selective_scan_fwd_kernelI32Selective_Scan_fwd_kernel_traitsILi32ELi16ELi1ELb1ELb1ELb0ELb1EN3c104HalfEfEEv13SSMParamsBase --------------------------
	.section	.nv.shared._Z25selective_scan_fwd_kernelI32Selective_Scan_fwd_kernel_traitsILi32ELi16ELi1ELb1ELb1ELb0ELb1EN3c104HalfEfEEv13SSMParamsBase,"aw",@nobits
	.sectionflags	@""
	.align	16
	.zero		1024


//--------------------- .nv.shared._Z25selective_scan_fwd_kernelI32Selective_Scan_fwd_kernel_traitsILi32ELi16ELi1ELb1ELb1ELb1ELb0EN3c104HalfEfEEv13SSMParamsBase --------------------------
	.section	.nv.shared._Z25selective_scan_fwd_kernelI32Selective_Scan_fwd_kernel_traitsILi32ELi16ELi1ELb1ELb1ELb1ELb0EN3c104HalfEfEEv13SSMParamsBase,"aw",@nobits
	.sectionflags	@""
	.align	16
	.zero		1024


//--------------------- .nv.shared._Z25selective_scan_fwd_kernelI32Selective_Scan_fwd_kernel_traitsILi32ELi16ELi1ELb1ELb1ELb1ELb1EN3c104HalfEfEEv13SSMParamsBase --------------------------
	.section	.nv.shared._Z25selective_scan_fwd_kernelI32Selective_Scan_fwd_kernel_traitsILi32ELi16ELi1ELb1ELb1ELb1ELb1EN3c104HalfEfEEv13SSMParamsBase,"aw",@nobits
	.sectionflags	@""
	.align	16
	.zero		1024


//--------------------- .nv.shared._Z25selective_scan_fwd_kernelI32Selective_Scan_fwd_kernel_traitsILi32ELi8ELi1ELb0ELb0ELb0ELb0EN3c104HalfEfEEv13SSMParamsBase --------------------------
	.section	.nv.shared._Z25selective_scan_fwd_kernelI32Selective_Scan_fwd_kernel_traitsILi32ELi8ELi1ELb0ELb0ELb0ELb0EN3c104HalfEfEEv13SSMParamsBase,"aw",@nobits
	.sectionflags	@""
	.align	16
	.zero		1024


//--------------------- .nv.shared._Z25selective_scan_fwd_kernelI32Selective_Scan_fwd_kernel_traitsILi32ELi8ELi1ELb0ELb0ELb0ELb1EN3c104HalfEfEEv13SSMParamsBase --------------------------
	.section	.nv.shared._Z25selective_scan_fwd_kernelI32Selective_Scan_fwd_kernel_traitsILi32ELi8ELi1ELb0ELb0ELb0ELb1EN3c104HalfEfEEv13SSMParamsBase,"aw",@nobits
	.sectionflags	@""
	.align	16
	.zero		1024


//--------------------- .nv.shared._Z25selective_scan_fwd_kernelI32Selective_Scan_fwd_kernel_traitsILi32ELi8ELi1ELb0ELb0ELb1ELb0EN3c104HalfEfEEv13SSMParamsBase --------------------------
	.section	.nv.shared._Z25selective_scan_fwd_kernelI32Selective_Scan_fwd_kernel_traitsILi32ELi8ELi1ELb0ELb0ELb1ELb0EN3c104HalfEfEEv13SSMParamsBase,"aw",@nobits
	.sectionflags	@""
	.align	16
	.zero		1024


//--------------------- .nv.shared._Z25selective_scan_fwd_kernelI32Selective_Scan_fwd_kernel_traitsILi32ELi8ELi1ELb0ELb0ELb1ELb1EN3c104HalfEfEEv13SSMParamsBase --------------------------
	.section	.nv.shared._Z25selective_scan_fwd_kernelI32Selective_Scan_fwd_kernel_traitsILi32ELi8ELi1ELb0ELb0ELb1ELb1EN3c104HalfEfEEv13SSMParamsBase,"aw",@nobits
	.sectionflags	@""
	.align	16
	.zero		1024


//--------------------- .nv.shared._Z25selective_scan_fwd_kernelI32Selective_Scan_fwd_kernel_traitsILi32ELi8ELi1ELb0ELb1ELb0ELb0EN3c104HalfEfEEv13SSMParamsBase --------------------------
	.section	.nv.shared._Z25selective_scan_fwd_kernelI32Selective_Scan_fwd_kernel_traitsILi32ELi8ELi1ELb0ELb1ELb0ELb0EN3c104HalfEfEEv13SSMParamsBase,"aw",@nobits
	.sectionflags	@""
	.align	16
	.zero		1024


//--------------------- .nv.shared._Z25selective_scan_fwd_kernelI32Selective_Scan_fwd_kernel_traitsILi32ELi8ELi1ELb0ELb1ELb0ELb1EN3c104HalfEfEEv13SSMParamsBase --------------------------
	.section	.nv.shared._Z25selective_scan_fwd_kernelI32Selective_Scan_fwd_kernel_traitsILi32ELi8ELi1ELb0ELb1ELb0ELb1EN3c104HalfEfEEv13SSMParamsBase,"aw",@nobits
	.sectionflags	@""
	.align	16
	.zero		1024


//--------------------- .nv.shared._Z25selective_scan_fwd_kernelI32Selective_Scan_fwd_kernel_traitsILi32ELi8ELi1ELb0ELb1ELb1ELb0EN3c104HalfEfEEv13SSMParamsBase --------------------------
	.section	.nv.shared._Z25selective_scan_fwd_kernelI32Selective_Scan_fwd_kernel_traitsILi32ELi8ELi1ELb0ELb1ELb1ELb0EN3c104HalfEfEEv13SSMParamsBase,"aw",@nobits
	.sectionflags	@""
	.align	16
	.zero		1024


//--------------------- .nv.shared._Z25selective_scan_fwd_kernelI32Selective_Scan_fwd_kernel_traitsILi32ELi8ELi1ELb0ELb1ELb1ELb1EN3c104HalfEfEEv13SSMParamsBase --------------------------
	.section	.nv.shared._Z25selective_scan_fwd_kernelI32Selective_Scan_fwd_kernel_traitsILi32ELi8ELi1ELb0ELb1ELb1ELb1EN3c104HalfEfEEv13SSMParamsBase,"aw",@nobits
	.sectionflags	@""
	.align	16
	.zero		1024


//--------------------- .nv.shared._Z25selective_scan_fwd_kernelI32Selective_Scan_fwd_kernel_traitsILi32ELi8ELi1ELb1ELb0ELb0ELb0EN3c104HalfEfEEv13SSMParamsBase --------------------------
	.section	.nv.shared._Z25selective_scan_fwd_kernelI32Selective_Scan_fwd_kernel_traitsILi32ELi8ELi1ELb1ELb0ELb0ELb0EN3c104HalfEfEEv13SSMParamsBase,"aw",@nobits
	.sectionflags	@""
	.align	16
	.zero		1024


//--------------------- .nv.shared._Z25selective_scan_fwd_kernelI32Selective_Scan_fwd_kernel_traitsILi32ELi8ELi1ELb1ELb0ELb0ELb1EN3c104HalfEfEEv13SSMParamsBase --------------------------
	.section	.nv.shared._Z25selective_scan_fwd_kernelI32Selective_Scan_fwd_kernel_traitsILi32ELi8ELi1ELb1ELb0ELb0ELb1EN3c104HalfEfEEv13SSMParamsBase,"aw",@nobits
	.sectionflags	@""
	.align	16
	.zero		1024


//--------------------- .nv.shared._Z25selective_scan_fwd_kernelI32Selective_Scan_fwd_kernel_traitsILi32ELi8ELi1ELb1ELb0ELb1ELb0EN3c104HalfEfEEv13SSMParamsBase --------------------------
	.section	.nv.shared._Z25selective_scan_fwd_kernelI32Selective_Scan_fwd_kernel_traitsILi32ELi8ELi1ELb1ELb0ELb1ELb0EN3c104HalfEfEEv13SSMParamsBase,"aw",@nobits
	.sectionflags	@""
	.align	16
	.zero		1024


//--------------------- .nv.shared._Z25selective_scan_fwd_kernelI32Selective_Scan_fwd_kernel_traitsILi32ELi8ELi1ELb1ELb0ELb1ELb1EN3c104HalfEfEEv13SSMParamsBase --------------------------
	.section	.nv.shared._Z25selective_scan_fwd_kernelI32Selective_Scan_fwd_kernel_traitsILi32ELi8ELi1ELb1ELb0ELb1ELb1EN3c104HalfEfEEv13SSMParamsBase,"aw",@nobits
	.sectionflags	@""
	.align	16
	.zero		1024


//--------------------- .nv.shared._Z25selective_scan_fwd_kernelI32Selective_Scan_fwd_kernel_traitsILi32ELi8ELi1ELb1ELb1ELb0ELb0EN3c104HalfEfEEv13SSMParamsBase --------------------------
	.section	.nv.shared._Z25selective_scan_fwd_kernelI32Selective_Scan_fwd_kernel_traitsILi32ELi8ELi1ELb1ELb1ELb0ELb0EN3c104HalfEfEEv13SSMParamsBase,"aw",@nobits
	.sectionflags	@""
	.align	16
	.zero		1024


//--------------------- .nv.shared._Z25selective_scan_fwd_kernelI32Selective_Scan_fwd_kernel_traitsILi32ELi8ELi1ELb1ELb1ELb0ELb1EN3c104HalfEfEEv13SSMParamsBase --------------------------
	.section	.nv.shared._Z25selective_scan_fwd_kernelI32Selective_Scan_fwd_kernel_traitsILi32ELi8ELi1ELb1ELb1ELb0ELb1EN3c104HalfEfEEv13SSMParamsBase,"aw",@nobits
	.sectionflags	@""
	.align	16
	.zero		1024


//--------------------- .nv.shared._Z25selective_scan_fwd_kernelI32Selective_Scan_fwd_kernel_traitsILi32ELi8ELi1ELb1ELb1ELb1ELb0EN3c104HalfEfEEv13SSMParamsBase --------------------------
	.section	.nv.shared._Z25selective_scan_fwd_kernelI32Selective_Scan_fwd_kernel_traitsILi32ELi8ELi1ELb1ELb1ELb1ELb0EN3c104HalfEfEEv13SSMParamsBase,"aw",@nobits
	.sectionflags	@""
	.align	16
	.zero		1024


//--------------------- .nv.shared._Z25selective_scan_fwd_kernelI32Selective_Scan_fwd_kernel_traitsILi32ELi8ELi1ELb1ELb1ELb1ELb1EN3c104HalfEfEEv13SSMParamsBase --------------------------
	.section	.nv.shared._Z25selective_scan_fwd_kernelI32Selective_Scan_fwd_kernel_traitsILi32ELi8ELi1ELb1ELb1ELb1ELb1EN3c104HalfEfEEv13SSMParamsBase,"aw",@nobits
	.sectionflags	@""
	.align	16
	.zero		1024


//--------------------- .nv.shared._Z25selective_scan_fwd_kernelI32Selective_Scan_fwd_kernel_traitsILi32ELi4ELi1ELb0ELb0ELb0ELb0EN3c104HalfEfEEv13SSMParamsBase --------------------------
	.section	.nv.shared._Z25selective_scan_fwd_kernelI32Selective_Scan_fwd_kernel_traitsILi32ELi4ELi1ELb0ELb0ELb0ELb0EN3c104HalfEfEEv13SSMParamsBase,"aw",@nobits
	.sectionflags	@""
	.align	16
	.zero		1024


//--------------------- .nv.shared._Z25selective_scan_fwd_kernelI32Selective_Scan_fwd_kernel_traitsILi32ELi4ELi1ELb0ELb0ELb0ELb1EN3c104HalfEfEEv13SSMParamsBase --------------------------
	.section	.nv.shared._Z25selective_scan_fwd_kernelI32Selective_Scan_fwd_kernel_traitsILi32ELi4ELi1ELb0ELb0ELb0ELb1EN3c104HalfEfEEv13SSMParamsBase,"aw",@nobits
	.sectionflags	@""
	.align	16
	.zero		1024


//--------------------- .nv.shared._Z25selective_scan_fwd_kernelI32Selective_Scan_fwd_kernel_traitsILi32ELi4ELi1ELb0ELb0ELb1ELb0EN3c104HalfEfEEv13SSMParamsBase --------------------------
	.section	.nv.shared._Z25selective_scan_fwd_kernelI32Selective_Scan_fwd_kernel_traitsILi32ELi4ELi1ELb0ELb0ELb1ELb0EN3c104HalfEfEEv13SSMParamsBase,"aw",@nobits
	.sectionflags	@""
	.align	16
	.zero		1024


//--------------------- .nv.shared._Z25selective_scan_fwd_kernelI32Selective_Scan_fwd_kernel_traitsILi32ELi4ELi1ELb0ELb0ELb1ELb1EN3c104HalfEfEEv13SSMParamsBase --------------------------
	.section	.nv.shared._Z25selective_scan_fwd_kernelI32Selective_Scan_fwd_kernel_traitsILi32ELi4ELi1ELb0ELb0ELb1ELb1EN3c104HalfEfEEv13SSMParamsBase,"aw",@nobits
	.sectionflags	@""
	.align	16
	.zero		1024


//--------------------- .nv.shared._Z25selective_scan_fwd_kernelI32Selective_Scan_fwd_kernel_traitsILi32ELi4ELi1ELb0ELb1ELb0ELb0EN3c104HalfEfEEv13SSMParamsBase --------------------------
	.section	.nv.shared._Z25selective_scan_fwd_kernelI32Selective_Scan_fwd_kernel_traitsILi32ELi4ELi1ELb0ELb1ELb0ELb0EN3c104HalfEfEEv13SSMParamsBase,"aw",@nobits
	.sectionflags	@""
	.align	16
	.zero		1024


//--------------------- .nv.shared._Z25selective_scan_fwd_kernelI32Selective_Scan_fwd_kernel_traitsILi32ELi4ELi1ELb0ELb1ELb0ELb1EN3c104HalfEfEEv13SSMParamsBase --------------------------
	.section	.nv.shared._Z25selective_scan_fwd_kernelI32Selective_Scan_fwd_kernel_traitsILi32ELi4ELi1ELb0ELb1ELb0ELb1EN3c104HalfEfEEv13SSMParamsBase,"aw",@nobits
	.sectionflags	@""
	.align	16
	.zero		1024


//--------------------- .nv.shared._Z25selective_scan_fwd_kernelI32Selective_Scan_fwd_kernel_traitsILi32ELi4ELi1ELb0ELb1ELb1ELb0EN3c104HalfEfEEv13SSMParamsBase --------------------------
	.section	.nv.shared._Z25selective_scan_fwd_kernelI32Selective_Scan_fwd_kernel_traitsILi32ELi4ELi1ELb0ELb1ELb1ELb0EN3c104HalfEfEEv13SSMParamsBase,"aw",@nobits
	.sectionflags	@""
	.align	16
	.zero		1024


//--------------------- .nv.shared._Z25selective_scan_fwd_kernelI32Selective_Scan_fwd_kernel_traitsILi32ELi4ELi1ELb0ELb1ELb1ELb1EN3c104HalfEfEEv13SSMParamsBase --------------------------
	.section	.nv.shared._Z25selective_scan_fwd_kernelI32Selective_Scan_fwd_kernel_traitsILi32ELi4ELi1ELb0ELb1ELb1ELb1EN3c104HalfEfEEv13SSMParamsBase,"aw",@nobits
	.sectionflags	@""
	.align	16
	.zero		1024


//--------------------- .nv.shared._Z25selective_scan_fwd_kernelI32Selective_Scan_fwd_kernel_traitsILi32ELi4ELi1ELb1ELb0ELb0ELb0EN3c104HalfEfEEv13SSMParamsBase --------------------------
	.section	.nv.shared._Z25selective_scan_fwd_kernelI32Selective_Scan_fwd_kernel_traitsILi32ELi4ELi1ELb1ELb0ELb0ELb0EN3c104HalfEfEEv13SSMParamsBase,"aw",@nobits
	.sectionflags	@""
	.align	16
	.zero		1024


//--------------------- .nv.shared._Z25selective_scan_fwd_kernelI32Selective_Scan_fwd_kernel_traitsILi32ELi4ELi1ELb1ELb0ELb0ELb1EN3c104HalfEfEEv13SSMParamsBase --------------------------
	.section	.nv.shared._Z25selective_scan_fwd_kernelI32Selective_Scan_fwd_kernel_traitsILi32ELi4ELi1ELb1ELb0ELb0ELb1EN3c104HalfEfEEv13SSMParamsBase,"aw",@nobits
	.sectionflags	@""
	.align	16
	.zero		1024


//--------------------- .nv.shared._Z25selective_scan_fwd_kernelI32Selective_Scan_fwd_kernel_traitsILi32ELi4ELi1ELb1ELb0ELb1ELb0EN3c104HalfEfEEv13SSMParamsBase --------------------------
	.section	.nv.shared._Z25selective_scan_fwd_kernelI32Selective_Scan_fwd_kernel_traitsILi32ELi4ELi1ELb1ELb0ELb1ELb0EN3c104HalfEfEEv13SSMParamsBase,"aw",@nobits
	.sectionflags	@""
	.align	16
	.zero		1024


//--------------------- .nv.shared._Z25selective_scan_fwd_kernelI32Selective_Scan_fwd_kernel_traitsILi32ELi4ELi1ELb1ELb0ELb1ELb1EN3c104HalfEfEEv13SSMParamsBase --------------------------
	.section	.nv.shared._Z25selective_scan_fwd_kernelI32Selective_Scan_fwd_kernel_traitsILi32ELi4ELi1ELb1ELb0ELb1ELb1EN3c104HalfEfEEv13SSMParamsBase,"aw",@nobits
	.sectionflags	@""
	.align	16
	.zero		1024


//--------------------- .nv.shared._Z25selective_scan_fwd_kernelI32Selective_Scan_fwd_kernel_traitsILi32ELi4ELi1ELb1ELb1ELb0ELb0EN3c104HalfEfEEv13SSMParamsBase --------------------------
	.section	.nv.shared._Z25selective_scan_fwd_kernelI32Selective_Scan_fwd_kernel_traitsILi32ELi4ELi1ELb1ELb1ELb0ELb0EN3c104HalfEfEEv13SSMParamsBase,"aw",@nobits
	.sectionflags	@""
	.align	16
	.zero		1024


//--------------------- .nv.shared._Z25selective_scan_fwd_kernelI32Selective_Scan_fwd_kernel_traitsILi32ELi4ELi1ELb1ELb1ELb0ELb1EN3c104HalfEfEEv13SSMParamsBase --------------------------
	.section	.nv.shared._Z25selective_scan_fwd_kernelI32Selective_Scan_fwd_kernel_traitsILi32ELi4ELi1ELb1ELb1ELb0ELb1EN3c104HalfEfEEv13SSMParamsBase,"aw",@nobits
	.sectionflags	@""
	.align	16
	.zero		1024


//--------------------- .nv.shared._Z25selective_scan_fwd_kernelI32Selective_Scan_fwd_kernel_traitsILi32ELi4ELi1ELb1ELb1ELb1ELb0EN3c104HalfEfEEv13SSMParamsBase --------------------------
	.section	.nv.shared._Z25selective_scan_fwd_kernelI32Selective_Scan_fwd_kernel_traitsILi32ELi4ELi1ELb1ELb1ELb1ELb0EN3c104HalfEfEEv13SSMParamsBase,"aw",@nobits
	.sectionflags	@""
	.align	16
	.zero		1024


//--------------------- .nv.shared._Z25selective_scan_fwd_kernelI32Selective_Scan_fwd_kernel_traitsILi32ELi4ELi1ELb1ELb1ELb1ELb1EN3c104HalfEfEEv13SSMParamsBase --------------------------
	.section	.nv.shared._Z25selective_scan_fwd_kernelI32Selective_Scan_fwd_kernel_traitsILi32ELi4ELi1ELb1ELb1ELb1ELb1EN3c104HalfEfEEv13SSMParamsBase,"aw",@nobits
	.sectionflags	@""
	.align	16
	.zero		1024


//--------------------- .nv.constant0._Z25selective_scan_fwd_kernelI32Selective_Scan_fwd_kernel_traitsILi128ELi16ELi1ELb0ELb0ELb0ELb0EN3c104HalfENS1_7complexIfEEEEv13SSMParamsBase --------------------------
	.section	.nv.constant0._Z25selective_scan_fwd_kernelI32Selective_Scan_fwd_kernel_traitsILi128ELi16ELi1ELb0ELb0ELb0ELb0EN3c104HalfENS1_7complexIfEEEEv13SSMParamsBase,"a",@progbits
	.sectionflags	@""
	.align	4
.nv.constant0._Z25selective_scan_fwd_kernelI32Selective_Scan_fwd_kernel_traitsILi128ELi16ELi1ELb0ELb0ELb0ELb0EN3c104HalfENS1_7complexIfEEEEv13SSMParamsBase:
	.zero		1176


//--------------------- .nv.constant0._Z25selective_scan_fwd_kernelI32Selective_Scan_fwd_kernel_traitsILi128ELi16ELi1ELb0ELb0ELb0ELb1EN3c104HalfENS1_7complexIfEEEEv13SSMParamsBase --------------------------
	.section	.nv.constant0._Z25selective_scan_fwd_kernelI32Selective_Scan_fwd_kernel_traitsILi128ELi16ELi1ELb0ELb0ELb0ELb1EN3c104HalfENS1_7complexIfEEEEv13SSMParamsBase,"a",@progbits
	.sectionflags	@""
	.align	4
.nv.constant0._Z25selective_scan_fwd_kernelI32Selective_Scan_fwd_kernel_traitsILi128ELi16ELi1ELb0ELb0ELb0ELb1EN3c104HalfENS1_7complexIfEEEEv13SSMParamsBase:
	.zero		1176


//--------------------- .nv.constant0._Z25selective_scan_fwd_kernelI32Selective_Scan_fwd_kernel_traitsILi128ELi16ELi1ELb0ELb0ELb1ELb0EN3c104HalfENS1_7complexIfEEEEv13SSMParamsBase --------------------------
	.section	.nv.constant0._Z25selective_scan_fwd_kernelI32Selective_Scan_fwd_kernel_traitsILi128ELi16ELi1ELb0ELb0ELb1ELb0EN3c104HalfENS1_7complexIfEEEEv13SSMParamsBase,"a",@progbits
	.sectionflags	@""
	.align	4
.nv.constant0._Z25selective_scan_fwd_kernelI32Selective_Scan_fwd_kernel_traitsILi128ELi16ELi1ELb0ELb0ELb1ELb0EN3c104HalfENS1_7complexIfEEEEv13SSMParamsBase:
	.zero		1176


//--------------------- .nv.constant0._Z25selective_scan_fwd_kernelI32Selective_Scan_fwd_kernel_traitsILi128ELi16ELi1ELb0ELb0ELb1ELb1EN3c104HalfENS1_7complexIfEEEEv13SSMParamsBase --------------------------
	.section	.nv.constant0._Z25selective_scan_fwd_kernelI32Selective_Scan_fwd_kernel_traitsILi128ELi16ELi1ELb0ELb0ELb1ELb1EN3c104HalfENS1_7complexIfEEEEv13SSMParamsBase,"a",@progbits
	.sectionflags	@""
	.align	4
.nv.constant0._Z25selective_scan_fwd_kernelI32Selective_Scan_fwd_kernel_traitsILi128ELi16ELi1ELb0ELb0ELb1ELb1EN3c104HalfENS1_7complexIfEEEEv13SSMParamsBase:
	.zero		1176


//--------------------- .nv.constant0._Z25selective_scan_fwd_kernelI32Selective_Scan_fwd_kernel_traitsILi128ELi16ELi1ELb0ELb1ELb0ELb0EN3c104HalfENS1_7complexIfEEEEv13SSMParamsBase --------------------------
	.section	.nv.constant0._Z25selective_scan_fwd_kernelI32Selective_Scan_fwd_kernel_traitsILi128ELi16ELi1ELb0ELb1ELb0ELb0EN3c104HalfENS1_7complexIfEEEEv13SSMParamsBase,"a",@progbits
	.sectionflags	@""
	.align	4
.nv.constant0._Z25selective_scan_fwd_kernelI32Selective_Scan_fwd_kernel_traitsILi128ELi16ELi1ELb0ELb1ELb0ELb0EN3c104HalfENS1_7complexIfEEEEv13SSMParamsBase:
	.zero		1176


//--------------------- .nv.constant0._Z25selective_scan_fwd_kernelI32Selective_Scan_fwd_kernel_traitsILi128ELi16ELi1ELb0ELb1ELb0ELb1EN3c104HalfENS1_7complexIfEEEEv13SSMParamsBase --------------------------
	.section	.nv.constant0._Z25selective_scan_fwd_kernelI32Selective_Scan_fwd_kernel_traitsILi128ELi16ELi1ELb0ELb1ELb0ELb1EN3c104HalfENS1_7complexIfEEEEv13SSMParamsBase,"a",@progbits
	.sectionflags	@""
	.align	4
.nv.constant0._Z25selective_scan_fwd_kernelI32Selective_Scan_fwd_kernel_traitsILi128ELi16ELi1ELb0ELb1ELb0ELb1EN3c104HalfENS1_7complexIfEEEEv13SSMParamsBase:
	.zero		1176


//--------------------- .nv.constant0._Z25selective_scan_fwd_kernelI32Selective_Scan_fwd_kernel_traitsILi128ELi16ELi1ELb0ELb1ELb1ELb0EN3c104HalfENS1_7complexIfEEEEv13SSMParamsBase --------------------------
	.section	.nv.constant0._Z25selective_scan_fwd_kernelI32Selective_Scan_fwd_kernel_traitsILi128ELi16ELi1ELb0ELb1ELb1ELb0EN3c104HalfENS1_7complexIfEEEEv13SSMParamsBase,"a",@progbits
	.sectionflags	@""
	.align	4
.nv.constant0._Z25selective_scan_fwd_kernelI32Selective_Scan_fwd_kernel_traitsILi128ELi16ELi1ELb0ELb1ELb1ELb0EN3c104HalfENS1_7complexIfEEEEv13SSMParamsBase:
	.zero		1176


//--------------------- .nv.constant0._Z25selective_scan_fwd_kernelI32Selective_Scan_fwd_kernel_traitsILi128ELi16ELi1ELb0ELb1ELb1ELb1EN3c104HalfENS1_7complexIfEEEEv13SSMParamsBase --------------------------
	.section	.nv.constant0._Z25selective_scan_fwd_kernelI32Selective_Scan_fwd_kernel_traitsILi128ELi16ELi1ELb0ELb1ELb1ELb1EN3c104HalfENS1_7complexIfEEEEv13SSMParamsBase,"a",@progbits
	.sectionflags	@""
	.align	4
.nv.constant0._Z25selective_scan_fwd_kernelI32Selective_Scan_fwd_kernel_traitsILi128ELi16ELi1ELb0ELb1ELb1ELb1EN3c104HalfENS1_7complexIfEEEEv13SSMParamsBase:
	.zero		1176


//--------------------- .nv.constant0._Z25selective_scan_fwd_kernelI32Selective_Scan_fwd_kernel_traitsILi128ELi16ELi1ELb1ELb0ELb0ELb0EN3c104HalfENS1_7complexIfEEEEv13SSMParamsBase --------------------------
	.section	.nv.constant0._Z25selective_scan_fwd_kernelI32Selective_Scan_fwd_kernel_traitsILi128ELi16ELi1ELb1ELb0ELb0ELb0EN3c104HalfENS1_7complexIfEEEEv13SSMParamsBase,"a",@progbits
	.sectionflags	@""
	.align	4
.nv.constant0._Z25selective_scan_fwd_kernelI32Selective_Scan_fwd_kernel_traitsILi128ELi16ELi1ELb1ELb0ELb0ELb0EN3c104HalfENS1_7complexIfEEEEv13SSMParamsBase:
	.zero		1176


//--------------------- .nv.constant0._Z25selective_scan_fwd_kernelI32Selective_Scan_fwd_kernel_traitsILi128ELi16ELi1ELb1ELb0ELb0ELb1EN3c104HalfENS1_7complexIfEEEEv13SSMParamsBase --------------------------
	.section	.nv.constant0._Z25selective_scan_fwd_kernelI32Selective_Scan_fwd_kernel_traitsILi128ELi16ELi1ELb1ELb0ELb0ELb1EN3c104HalfENS1_7complexIfEEEEv13SSMParamsBase,"a",@progbits
	.sectionflags	@""
	.align	4
.nv.constant0._Z25selective_scan_fwd_kernelI32Selective_Scan_fwd_kernel_traitsILi128ELi16ELi1ELb1ELb0ELb0ELb1EN3c104HalfENS1_7complexIfEEEEv13SSMParamsBase:
	.zero		1176


//--------------------- .nv.constant0._Z25selective_scan_fwd_kernelI32Selective_Scan_fwd_kernel_traitsILi128ELi16ELi1ELb1ELb0ELb1ELb0EN3c104HalfENS1_7complexIfEEEEv13SSMParamsBase --------------------------
	.section	.nv.constant0._Z25selective_scan_fwd_kernelI32Selective_Scan_fwd_kernel_traitsILi128ELi16ELi1ELb1ELb0ELb1ELb0EN3c104HalfENS1_7complexIfEEEEv13SSMParamsBase,"a",@progbits
	.sectionflags	@""
	.align	4
.nv.constant0._Z25selective_scan_fwd_kernelI32Selective_Scan_fwd_kernel_traitsILi128ELi16ELi1ELb1ELb0ELb1ELb0EN3c104HalfENS1_7complexIfEEEEv13SSMParamsBase:
	.zero		1176


//--------------------- .nv.constant0._Z25selective_scan_fwd_kernelI32Selective_Scan_fwd_kernel_traitsILi128ELi16ELi1ELb1ELb0ELb1ELb1EN3c104HalfENS1_7complexIfEEEEv13SSMParamsBase --------------------------
	.section	.nv.constant0._Z25selective_scan_fwd_kernelI32Selective_Scan_fwd_kernel_traitsILi128ELi16ELi1ELb1ELb0ELb1ELb1EN3c104HalfENS1_7complexIfEEEEv13SSMParamsBase,"a",@progbits
	.sectionflags	@""
	.align	4
.nv.constant0._Z25selective_scan_fwd_kernelI32Selective_Scan_fwd_kernel_traitsILi128ELi16ELi1ELb1ELb0ELb1ELb1EN3c104HalfENS1_7complexIfEEEEv13SSMParamsBase:
	.zero		1176


//--------------------- .nv.constant0._Z25selective_scan_fwd_kernelI32Selective_Scan_fwd_kernel_traitsILi128ELi16ELi1ELb1ELb1ELb0ELb0EN3c104HalfENS1_7complexIfEEEEv13SSMParamsBase --------------------------
	.section	.nv.constant0._Z25selective_scan_fwd_kernelI32Selective_Scan_fwd_kernel_traitsILi128ELi16ELi1ELb1ELb1ELb0ELb0EN3c104HalfENS1_7complexIfEEEEv13SSMParamsBase,"a",@progbits
	.sectionflags	@""
	.align	4
.nv.constant0._Z25selective_scan_fwd_kernelI32Selective_Scan_fwd_kernel_traitsILi128ELi16ELi1ELb1ELb1ELb0ELb0EN3c104HalfENS1_7complexIfEEEEv13SSMParamsBase:
	.zero		1176


//--------------------- .nv.constant0._Z25selective_scan_fwd_kernelI32Selective_Scan_fwd_kernel_traitsILi128ELi16ELi1ELb1ELb1ELb0ELb1EN3c104HalfENS1_7complexIfEEEEv13SSMParamsBase --------------------------
	.section	.nv.constant0._Z25selective_scan_fwd_kernelI32Selective_Scan_fwd_kernel_traitsILi128ELi16ELi1ELb1ELb1ELb0ELb1EN3c104HalfENS1_7complexIfEEEEv13SSMParamsBase,"a",@progbits
	.sectionflags	@""
	.align	4
.nv.constant0._Z25selective_scan_fwd_kernelI32Selective_Scan_fwd_kernel_traitsILi128ELi16ELi1ELb1ELb1ELb0ELb1EN3c104HalfENS1_7complexIfEEEEv13SSMParamsBase:
	.zero		1176


//--------------------- .nv.constant0._Z25selective_scan_fwd_kernelI32Selective_Scan_fwd_kernel_traitsILi128ELi16ELi1ELb1ELb1ELb1ELb0EN3c104HalfENS1_7complexIfEEEEv13SSMParamsBase --------------------------
	.section	.nv.constant0._Z25selective_scan_fwd_kernelI32Selective_Scan_fwd_kernel_traitsILi128ELi16ELi1ELb1ELb1ELb1ELb0EN3c104HalfENS1_7complexIfEEEEv13SSMParamsBase,"a",@progbits
	.sectionflags	@""
	.align	4
.nv.constant0._Z25selective_scan_fwd_kernelI32Selective_Scan_fwd_kernel_traitsILi128ELi16ELi1ELb1ELb1ELb1ELb0EN3c104HalfENS1_7complexIfEEEEv13SSMParamsBase:
	.zero		1176


//--------------------- .nv.constant0._Z25selective_scan_fwd_kernelI32Selective_Scan_fwd_kernel_traitsILi128ELi16ELi1ELb1ELb1ELb1ELb1EN3c104HalfENS1_7complexIfEEEEv13SSMParamsBase --------------------------
	.section	.nv.constant0._Z25selective_scan_fwd_kernelI32Selective_Scan_fwd_kernel_traitsILi128ELi16ELi1ELb1ELb1ELb1ELb1EN3c104HalfENS1_7complexIfEEEEv13SSMParamsBase,"a",@progbits
	.sectionflags	@""
	.align	4
.nv.constant0._Z25selective_scan_fwd_kernelI32Selective_Scan_fwd_kernel_traitsILi128ELi16ELi1ELb1ELb1ELb1ELb1EN3c104HalfENS1_7complexIfEEEEv13SSMParamsBase:
	.zero		1176


//--------------------- .nv.constant0._Z25selective_scan_fwd_kernelI32Selective_Scan_fwd_kernel_traitsILi64ELi16ELi1ELb0ELb0ELb0ELb0EN3c104HalfENS1_7complexIfEEEEv13SSMParamsBase --------------------------
	.section	.nv.constant0._Z25selective_scan_fwd_kernelI32Selective_Scan_fwd_kernel_traitsILi64ELi16ELi1ELb0ELb0ELb0ELb0EN3c104HalfENS1_7complexIfEEEEv13SSMParamsBase,"a",@progbits
	.sectionflags	@""
	.align	4
.nv.constant0._Z25selective_scan_fwd_kernelI32Selective_Scan_fwd_kernel_traitsILi64ELi16ELi1ELb0ELb0ELb0ELb0EN3c104HalfENS1_7complexIfEEEEv13SSMParamsBase:
	.zero		1176


//--------------------- .nv.constant0._Z25selective_scan_fwd_kernelI32Selective_Scan_fwd_kernel_traitsILi64ELi16ELi1ELb0ELb0ELb0ELb1EN3c104HalfENS1_7complexIfEEEEv13SSMParamsBase --------------------------
	.section	.nv.constant0._Z25selective_scan_fwd_kernelI32Selective_Scan_fwd_kernel_traitsILi64ELi16ELi1ELb0ELb0ELb0ELb1EN3c104HalfENS1_7complexIfEEEEv13SSMParamsBase,"a",@progbits
	.sectionflags	@""
	.align	4
.nv.constant0._Z25selective_scan_fwd_kernelI32Selective_Scan_fwd_kernel_traitsILi64ELi16ELi1ELb0ELb0ELb0ELb1EN3c104HalfENS1_7complexIfEEEEv13SSMParamsBase:
	.zero		1176


//--------------------- .nv.constant0._Z25selective_scan_fwd_kernelI32Selective_Scan_fwd_kernel_traitsILi64ELi16ELi1ELb0ELb0ELb1ELb0EN3c104HalfENS1_7complexIfEEEEv13SSMParamsBase --------------------------
	.section	.nv.constant0._Z25selective_scan_fwd_kernelI32Selective_Scan_fwd_kernel_traitsILi64ELi16ELi1ELb0ELb0ELb1ELb0EN3c104HalfENS1_7complexIfEEEEv13SSMParamsBase,"a",@progbits
	.sectionflags	@""
	.align	4
.nv.constant0._Z25selective_scan_fwd_kernelI32Selective_Scan_fwd_kernel_traitsILi64ELi16ELi1ELb0ELb0ELb1ELb0EN3c104HalfENS1_7complexIfEEEEv13SSMParamsBase:
	.zero		1176


//--------------------- .nv.constant0._Z25selective_scan_fwd_kernelI32Selective_Scan_fwd_kernel_traitsILi64ELi16ELi1ELb0ELb0ELb1ELb1EN3c104HalfENS1_7complexIfEEEEv13SSMParamsBase --------------------------
	.section	.nv.constant0._Z25selective_scan_fwd_kernelI32Selective_Scan_fwd_kernel_traitsILi64ELi16ELi1ELb0ELb0ELb1ELb1EN3c104HalfENS1_7complexIfEEEEv13SSMParamsBase,"a",@progbits
	.sectionflags	@""
	.align	4
.nv.constant0._Z25selective_scan_fwd_kernelI32Selective_Scan_fwd_kernel_traitsILi64ELi16ELi1ELb0ELb0ELb1ELb1EN3c104HalfENS1_7complexIfEEEEv13SSMParamsBase:
	.zero		1176


//--------------------- .nv.constant0._Z25selective_scan_fwd_kernelI32Selective_Scan_fwd_kernel_traitsILi64ELi16ELi1ELb0ELb1ELb0ELb0EN3c104HalfENS1_7complexIfEEEEv13SSMParamsBase --------------------------
	.section	.nv.constant0._Z25selective_scan_fwd_kernelI32Selective_Scan_fwd_kernel_traitsILi64ELi16ELi1ELb0ELb1ELb0ELb0EN3c104HalfENS1_7complexIfEEEEv13SSMParamsBase,"a",@progbits
	.sectionflags	@""
	.align	4
.nv.constant0._Z25selective_scan_fwd_kernelI32Selective_Scan_fwd_kernel_traitsILi64ELi16ELi1ELb0ELb1ELb0ELb0EN3c104HalfENS1_7complexIfEEEEv13SSMParamsBase:
	.zero		1176


//--------------------- .nv.constant0._Z25selective_scan_fwd_kernelI32Selective_Scan_fwd_kernel_traitsILi64ELi16ELi1ELb0ELb1ELb0ELb1EN3c104HalfENS1_7complexIfEEEEv13SSMParamsBase --------------------------
	.section	.nv.constant0._Z25selective_scan_fwd_kernelI32Selective_Scan_fwd_kernel_traitsILi64ELi16ELi1ELb0ELb1ELb0ELb1EN3c104HalfENS1_7complexIfEEEEv13SSMParamsBase,"a",@progbits
	.sectionflags	@""
	.align	4
.nv.constant0._Z25selective_scan_fwd_kernelI32Selective_Scan_fwd_kernel_traitsILi64ELi16ELi1ELb0ELb1ELb0ELb1EN3c104HalfENS1_7complexIfEEEEv13SSMParamsBase:
	.zero		1176


//--------------------- .nv.constant0._Z25selective_scan_fwd_kernelI32Selective_Scan_fwd_kernel_traitsILi64ELi16ELi1ELb0ELb1ELb1ELb0EN3c104HalfENS1_7complexIfEEEEv13SSMParamsBase --------------------------
	.section	.nv.constant0._Z25selective_scan_fwd_kernelI32Selective_Scan_fwd_kernel_traitsILi64ELi16ELi1ELb0ELb1ELb1ELb0EN3c104HalfENS1_7complexIfEEEEv13SSMParamsBase,"a",@progbits
	.sectionflags	@""
	.align	4
.nv.constant0._Z25selective_scan_fwd_kernelI32Selective_Scan_fwd_kernel_traitsILi64ELi16ELi1ELb0ELb1ELb1ELb0EN3c104HalfENS1_7complexIfEEEEv13SSMParamsBase:
	.zero		1176


//--------------------- .nv.constant0._Z25selective_scan_fwd_kernelI32Selective_Scan_fwd_kernel_traitsILi64ELi16ELi1ELb0ELb1ELb1ELb1EN3c104HalfENS1_7complexIfEEEEv13SSMParamsBase --------------------------
	.section	.nv.constant0._Z25selective_scan_fwd_kernelI32Selective_Scan_fwd_kernel_traitsILi64ELi16ELi1ELb0ELb1ELb1ELb1EN3c104HalfENS1_7complexIfEEEEv13SSMParamsBase,"a",@progbits
	.sectionflags	@""
	.align	4
.nv.constant0._Z25selective_scan_fwd_kernelI32Selective_Scan_fwd_kernel_traitsILi64ELi16ELi1ELb0ELb1ELb1ELb1EN3c104HalfENS1_7complexIfEEEEv13SSMParamsBase:
	.zero		1176


//--------------------- .nv.constant0._Z25selective_scan_fwd_kernelI32Selective_Scan_fwd_kernel_traitsILi64ELi16ELi1ELb1ELb0ELb0ELb0EN3c104HalfENS1_7complexIfEEEEv13SSMParamsBase --------------------------
	.section	.nv.constant0._Z25selective_scan_fwd_kernelI32Selective_Scan_fwd_kernel_traitsILi64ELi16ELi1ELb1ELb0ELb0ELb0EN3c104HalfENS1_7complexIfEEEEv13SSMParamsBase,"a",@progbits
	.sectionflags	@""
	.align	4
.nv.constant0._Z25selective_scan_fwd_kernelI32Selective_Scan_fwd_kernel_traitsILi64ELi16ELi1ELb1ELb0ELb0ELb0EN3c104HalfENS1_7complexIfEEEEv13SSMParamsBase:
	.zero		1176


//--------------------- .nv.constant0._Z25selective_scan_fwd_kernelI32Selective_Scan_fwd_kernel_traitsILi64ELi16ELi1ELb1ELb0ELb0ELb1EN3c104HalfENS1_7complexIfEEEEv13SSMParamsBase --------------------------
	.section	.nv.constant0._Z25selective_scan_fwd_kernelI32Selective_Scan_fwd_kernel_traitsILi64ELi16ELi1ELb1ELb0ELb0ELb1EN3c104HalfENS1_7complexIfEEEEv13SSMParamsBase,"a",@progbits
	.sectionflags	@""
	.align	4
.nv.constant0._Z25selective_scan_fwd_kernelI32Selective_Scan_fwd_kernel_traitsILi64ELi16ELi1ELb1ELb0ELb0ELb1EN3c104HalfENS1_7complexIfEEEEv13SSMParamsBase:
	.zero		1176


//--------------------- .nv.constant0._Z25selective_scan_fwd_kernelI32Selective_Scan_fwd_kernel_traitsILi64ELi16ELi1ELb1ELb0ELb1ELb0EN3c104HalfENS1_7complexIfEEEEv13SSMParamsBase --------------------------
	.section	.nv.constant0._Z25selective_scan_fwd_kernelI32Selective_Scan_fwd_kernel_traitsILi64ELi16ELi1ELb1ELb0ELb1ELb0EN3c104HalfENS1_7complexIfEEEEv13SSMParamsBase,"a",@progbits
	.sectionflags	@""
	.align	4
.nv.constant0._Z25selective_scan_fwd_kernelI32Selective_Scan_fwd_kernel_traitsILi64ELi16ELi1ELb1ELb0ELb1ELb0EN3c104HalfENS1_7complexIfEEEEv13SSMParamsBase:
	.zero		1176


//--------------------- .nv.constant0._Z25selective_scan_fwd_kernelI32Selective_Scan_fwd_kernel_traitsILi64ELi16ELi1ELb1ELb0ELb1ELb1EN3c104HalfENS1_7complexIfEEEEv13SSMParamsBase --------------------------
	.section	.nv.constant0._Z25selective_scan_fwd_kernelI32Selective_Scan_fwd_kernel_traitsILi64ELi16ELi1ELb1ELb0ELb1ELb1EN3c104HalfENS1_7complexIfEEEEv13SSMParamsBase,"a",@progbits
	.sectionflags	@""
	.align	4
.nv.constant0._Z25selective_scan_fwd_kernelI32Selective_Scan_fwd_kernel_traitsILi64ELi16ELi1ELb1ELb0ELb1ELb1EN3c104HalfENS1_7complexIfEEEEv13SSMParamsBase:
	.zero		1176


//--------------------- .nv.constant0._Z25selective_scan_fwd_kernelI32Selective_Scan_fwd_kernel_traitsILi64ELi16ELi1ELb1ELb1ELb0ELb0EN3c104HalfENS1_7complexIfEEEEv13SSMParamsBase --------------------------
	.section	.nv.constant0._Z25selective_scan_fwd_kernelI32Selective_Scan_fwd_kernel_traitsILi64ELi16ELi1ELb1ELb1ELb0ELb0EN3c104HalfENS1_7complexIfEEEEv13SSMParamsBase,"a",@progbits
	.sectionflags	@""
	.align	4
.nv.constant0._Z25selective_scan_fwd_kernelI32Selective_Scan_fwd_kernel_traitsILi64ELi16ELi1ELb1ELb1ELb0ELb0EN3c104HalfENS1_7complexIfEEEEv13SSMParamsBase:
	.zero		1176


//--------------------- .nv.constant0._Z25selective_scan_fwd_kernelI32Selective_Scan_fwd_kernel_traitsILi64ELi16ELi1ELb1ELb1ELb0ELb1EN3c104HalfENS1_7complexIfEEEEv13SSMParamsBase --------------------------
	.section	.nv.constant0._Z25selective_scan_fwd_kernelI32Selective_Scan_fwd_kernel_traitsILi64ELi16ELi1ELb1ELb1ELb0ELb1EN3c104HalfENS1_7complexIfEEEEv13SSMParamsBase,"a",@progbits
	.sectionflags	@""
	.align	4
.nv.constant0._Z25selective_scan_fwd_kernelI32Selective_Scan_fwd_kernel_traitsILi64ELi16ELi1ELb1ELb1ELb0ELb1EN3c104HalfENS1_7complexIfEEEEv13SSMParamsBase:
	.zero		1176


//--------------------- .nv.constant0._Z25selective_scan_fwd_kernelI32Selective_Scan_fwd_kernel_traitsILi64ELi16ELi1ELb1ELb1ELb1ELb0EN3c104HalfENS1_7complexIfEEEEv13SSMParamsBase --------------------------
	.section	.nv.constant0._Z25selective_scan_fwd_kernelI32Selective_Scan_fwd_kernel_traitsILi64ELi16ELi1ELb1ELb1ELb1ELb0EN3c104HalfENS1_7complexIfEEEEv13SSMParamsBase,"a",@progbits
	.sectionflags	@""
	.align	4
.nv.constant0._Z25selective_scan_fwd_kernelI32Selective_Scan_fwd_kernel_traitsILi64ELi16ELi1ELb1ELb1ELb1ELb0EN3c104HalfENS1_7complexIfEEEEv13SSMParamsBase:
	.zero		1176


//--------------------- .nv.constant0._Z25selective_scan_fwd_kernelI32Selective_Scan_fwd_kernel_traitsILi64ELi16ELi1ELb1ELb1ELb1ELb1EN3c104HalfENS1_7complexIfEEEEv13SSMParamsBase --------------------------
	.section	.nv.constant0._Z25selective_scan_fwd_kernelI32Selective_Scan_fwd_kernel_traitsILi64ELi16ELi1ELb1ELb1ELb1ELb1EN3c104HalfENS1_7complexIfEEEEv13SSMParamsBase,"a",@progbits
	.sectionflags	@""
	.align	4
.nv.constant0._Z25selective_scan_fwd_kernelI32Selective_Scan_fwd_kernel_traitsILi64ELi16ELi1ELb1ELb1ELb1ELb1EN3c104HalfENS1_7complexIfEEEEv13SSMParamsBase:
	.zero		1176


//--------------------- .nv.constant0._Z25selective_scan_fwd_kernelI32Selective_Scan_fwd_kernel_traitsILi32ELi16ELi1ELb0ELb0ELb0ELb0EN3c104HalfENS1_7complexIfEEEEv13SSMParamsBase --------------------------
	.section	.nv.constant0._Z25selective_scan_fwd_kernelI32Selective_Scan_fwd_kernel_traitsILi32ELi16ELi1ELb0ELb0ELb0ELb0EN3c104HalfENS1_7complexIfEEEEv13SSMParamsBase,"a",@progbits
	.sectionflags	@""
	.align	4
.nv.constant0._Z25selective_scan_fwd_kernelI32Selective_Scan_fwd_kernel_traitsILi32ELi16ELi1ELb0ELb0ELb0ELb0EN3c104HalfENS1_7complexIfEEEEv13SSMParamsBase:
	.zero		1176


//--------------------- .nv.constant0._Z25selective_scan_fwd_kernelI32Selective_Scan_fwd_kernel_traitsILi32ELi16ELi1ELb0ELb0ELb0ELb1EN3c104HalfENS1_7complexIfEEEEv13SSMParamsBase --------------------------
	.section	.nv.constant0._Z25selective_scan_fwd_kernelI32Selective_Scan_fwd_kernel_traitsILi32ELi16ELi1ELb0ELb0ELb0ELb1EN3c104HalfENS1_7complexIfEEEEv13SSMParamsBase,"a",@progbits
	.sectionflags	@""
	.align	4
.nv.constant0._Z25selective_scan_fwd_kernelI32Selective_Scan_fwd_kernel_traitsILi32ELi16ELi1ELb0ELb0ELb0ELb1EN3c104HalfENS1_7complexIfEEEEv13SSMParamsBase:
	.zero		1176


//--------------------- .nv.constant0._Z25selective_scan_fwd_kernelI32Selective_Scan_fwd_kernel_traitsILi32ELi16ELi1ELb0ELb0ELb1ELb0EN3c104HalfENS1_7complexIfEEEEv13SSMParamsBase --------------------------
	.section	.nv.constant0._Z25selective_scan_fwd_kernelI32Selective_Scan_fwd_kernel_traitsILi32ELi16ELi1ELb0ELb0ELb1ELb0EN3c104HalfENS1_7complexIfEEEEv13SSMParamsBase,"a",@progbits
	.sectionflags	@""
	.align	4
.nv.constant0._Z25selective_scan_fwd_kernelI32Selective_Scan_fwd_kernel_traitsILi32ELi16ELi1ELb0ELb0ELb1ELb0EN3c104HalfENS1_7complexIfEEEEv13SSMParamsBase:
	.zero		1176


//--------------------- .nv.constant0._Z25selective_scan_fwd_kernelI32Selective_Scan_fwd_kernel_traitsILi32ELi16ELi1ELb0ELb0ELb1ELb1EN3c104HalfENS1_7complexIfEEEEv13SSMParamsBase --------------------------
	.section	.nv.constant0._Z25selective_scan_fwd_kernelI32Selective_Scan_fwd_kernel_traitsILi32ELi16ELi1ELb0ELb0ELb1ELb1EN3c104HalfENS1_7complexIfEEEEv13SSMParamsBase,"a",@progbits
	.sectionflags	@""
	.align	4
.nv.constant0._Z25selective_scan_fwd_kernelI32Selective_Scan_fwd_kernel_traitsILi32ELi16ELi1ELb0ELb0ELb1ELb1EN3c104HalfENS1_7complexIfEEEEv13SSMParamsBase:
	.zero		1176


//--------------------- .nv.constant0._Z25selective_scan_fwd_kernelI32Selective_Scan_fwd_kernel_traitsILi32ELi16ELi1ELb0ELb1ELb0ELb0EN3c104HalfENS1_7complexIfEEEEv13SSMParamsBase --------------------------
	.section	.nv.constant0._Z25selective_scan_fwd_kernelI32Selective_Scan_fwd_kernel_traitsILi32ELi16ELi1ELb0ELb1ELb0ELb0EN3c104HalfENS1_7complexIfEEEEv13SSMParamsBase,"a",@progbits
	.sectionflags	@""
	.align	4
.nv.constant0._Z25selective_scan_fwd_kernelI32Selective_Scan_fwd_kernel_traitsILi32ELi16ELi1ELb0ELb1ELb0ELb0EN3c104HalfENS1_7complexIfEEEEv13SSMParamsBase:
	.zero		1176


//--------------------- .nv.constant0._Z25selective_scan_fwd_kernelI32Selective_Scan_fwd_kernel_traitsILi32ELi16ELi1ELb0ELb1ELb0ELb1EN3c104HalfENS1_7complexIfEEEEv13SSMParamsBase --------------------------
	.section	.nv.constant0._Z25selective_scan_fwd_kernelI32Selective_Scan_fwd_kernel_traitsILi32ELi16ELi1ELb0ELb1ELb0ELb1EN3c104HalfENS1_7complexIfEEEEv13SSMParamsBase,"a",@progbits
	.sectionflags	@""
	.align	4
.nv.constant0._Z25selective_scan_fwd_kernelI32Selective_Scan_fwd_kernel_traitsILi32ELi16ELi1ELb0ELb1ELb0ELb1EN3c104HalfENS1_7complexIfEEEEv13SSMParamsBase:
	.zero		1176


//--------------------- .nv.constant0._Z25selective_scan_fwd_kernelI32Selective_Scan_fwd_kernel_traitsILi32ELi16ELi1ELb0ELb1ELb1ELb0EN3c104HalfENS1_7complexIfEEEEv13SSMParamsBase --------------------------
	.section	.nv.constant0._Z25selective_scan_fwd_kernelI32Selective_Scan_fwd_kernel_traitsILi32ELi16ELi1ELb0ELb1ELb1ELb0EN3c104HalfENS1_7complexIfEEEEv13SSMParamsBase,"a",@progbits
	.sectionflags	@""
	.align	4
.nv.constant0._Z25selective_scan_fwd_kernelI32Selective_Scan_fwd_kernel_traitsILi32ELi16ELi1ELb0ELb1ELb1ELb0EN3c104HalfENS1_7complexIfEEEEv13SSMParamsBase:
	.zero		1176


//--------------------- .nv.constant0._Z25selective_scan_fwd_kernelI32Selective_Scan_fwd_kernel_traitsILi32ELi16ELi1ELb0ELb1ELb1ELb1EN3c104HalfENS1_7complexIfEEEEv13SSMParamsBase --------------------------
	.section	.nv.constant0._Z25selective_scan_fwd_kernelI32Selective_Scan_fwd_kernel_traitsILi32ELi16ELi1ELb0ELb1ELb1ELb1EN3c104HalfENS1_7complexIfEEEEv13SSMParamsBase,"a",@progbits
	.sectionflags	@""
	.align	4
.nv.constant0._Z25selective_scan_fwd_kernelI32Selective_Scan_fwd_kernel_traitsILi32ELi16ELi1ELb0ELb1ELb1ELb1EN3c104HalfENS1_7complexIfEEEEv13SSMParamsBase:
	.zero		1176


//--------------------- .nv.constant0._Z25selective_scan_fwd_kernelI32Selective_Scan_fwd_kernel_traitsILi32ELi16ELi1ELb1ELb0ELb0ELb0EN3c104HalfENS1_7complexIfEEEEv13SSMParamsBase --------------------------
	.section	.nv.constant0._Z25selective_scan_fwd_kernelI32Selective_Scan_fwd_kernel_traitsILi32ELi16ELi1ELb1ELb0ELb0ELb0EN3c104HalfENS1_7complexIfEEEEv13SSMParamsBase,"a",@progbits
	.sectionflags	@""
	.align	4
.nv.constant0._Z25selective_scan_fwd_kernelI32Selective_Scan_fwd_kernel_traitsILi32ELi16ELi1ELb1ELb0ELb0ELb0EN3c104HalfENS1_7complexIfEEEEv13SSMParamsBase:
	.zero		1176


//--------------------- .nv.constant0._Z25selective_scan_fwd_kernelI32Selective_Scan_fwd_kernel_traitsILi32ELi16ELi1ELb1ELb0ELb0ELb1EN3c104HalfENS1_7complexIfEEEEv13SSMParamsBase --------------------------
	.section	.nv.constant0._Z25selective_scan_fwd_kernelI32Selective_Scan_fwd_kernel_traitsILi32ELi16ELi1ELb1ELb0ELb0ELb1EN3c104HalfENS1_7complexIfEEEEv13SSMParamsBase,"a",@progbits
	.sectionflags	@""
	.align	4
.nv.constant0._Z25selective_scan_fwd_kernelI32Selective_Scan_fwd_kernel_traitsILi32ELi16ELi1ELb1ELb0ELb0ELb1EN3c104HalfENS1_7complexIfEEEEv13SSMParamsBase:
	.zero		1176


//--------------------- .nv.constant0._Z25selective_scan_fwd_kernelI32Selective_Scan_fwd_kernel_traitsILi32ELi16ELi1ELb1ELb0ELb1ELb0EN3c104HalfENS1_7complexIfEEEEv13SSMParamsBase --------------------------
	.section	.nv.constant0._Z25selective_scan_fwd_kernelI32Selective_Scan_fwd_kernel_traitsILi32ELi16ELi1ELb1ELb0ELb1ELb0EN3c104HalfENS1_7complexIfEEEEv13SSMParamsBase,"a",@progbits
	.sectionflags	@""
	.align	4
.nv.constant0._Z25selective_scan_fwd_kernelI32Selective_Scan_fwd_kernel_traitsILi32ELi16ELi1ELb1ELb0ELb1ELb0EN3c104HalfENS1_7complexIfEEEEv13SSMParamsBase:
	.zero		1176


//--------------------- .nv.constant0._Z25selective_scan_fwd_kernelI32Selective_Scan_fwd_kernel_traitsILi32ELi16ELi1ELb1ELb0ELb1ELb1EN3c104HalfENS1_7complexIfEEEEv13SSMParamsBase --------------------------
	.section	.nv.constant0._Z25selective_scan_fwd_kernelI32Selective_Scan_fwd_kernel_traitsILi32ELi16ELi1ELb1ELb0ELb1ELb1EN3c104HalfENS1_7complexIfEEEEv13SSMParamsBase,"a",@progbits
	.sectionflags	@""
	.align	4
.nv.constant0._Z25selective_scan_fwd_kernelI32Selective_Scan_fwd_kernel_traitsILi32ELi16ELi1ELb1ELb0ELb1ELb1EN3c104HalfENS1_7complexIfEEEEv13SSMParamsBase:
	.zero		1176


//--------------------- .nv.constant0._Z25selective_scan_fwd_kernelI32Selective_Scan_fwd_kernel_traitsILi32ELi16ELi1ELb1ELb1ELb0ELb0EN3c104HalfENS1_7complexIfEEEEv13SSMParamsBase --------------------------
	.section	.nv.constant0._Z25selective_scan_fwd_kernelI32Selective_Scan_fwd_kernel_traitsILi32ELi16ELi1ELb1ELb1ELb0ELb0EN3c104HalfENS1_7complexIfEEEEv13SSMParamsBase,"a",@progbits
	.sectionflags	@""
	.align	4
.nv.constant0._Z25selective_scan_fwd_kernelI32Selective_Scan_fwd_kernel_traitsILi32ELi16ELi1ELb1ELb1ELb0ELb0EN3c104HalfENS1_7complexIfEEEEv13SSMParamsBase:
	.zero		1176


//--------------------- .nv.constant0._Z25selective_scan_fwd_kernelI32Selective_Scan_fwd_kernel_traitsILi32ELi16ELi1ELb1ELb1ELb0ELb1EN3c104HalfENS1_7complexIfEEEEv13SSMParamsBase --------------------------
	.section	.nv.constant0._Z25selective_scan_fwd_kernelI32Selective_Scan_fwd_kernel_traitsILi32ELi16ELi1ELb1ELb1ELb0ELb1EN3c104HalfENS1_7complexIfEEEEv13SSMParamsBase,"a",@progbits
	.sectionflags	@""
	.align	4
.nv.constant0._Z25selective_scan_fwd_kernelI32Selective_Scan_fwd_kernel_traitsILi32ELi16ELi1ELb1ELb1ELb0ELb1EN3c104HalfENS1_7complexIfEEEEv13SSMParamsBase:
	.zero		1176


//--------------------- .nv.constant0._Z25selective_scan_fwd_kernelI32Selective_Scan_fwd_kernel_traitsILi32ELi16ELi1ELb1ELb1ELb1ELb0EN3c104HalfENS1_7complexIfEEEEv13SSMParamsBase --------------------------
	.section	.nv.constant0._Z25selective_scan_fwd_kernelI32Selective_Scan_fwd_kernel_traitsILi32ELi16ELi1ELb1ELb1ELb1ELb0EN3c104HalfENS1_7complexIfEEEEv13SSMParamsBase,"a",@progbits
	.sectionflags	@""
	.align	4
.nv.constant0._Z25selective_scan_fwd_kernelI32Selective_Scan_fwd_kernel_traitsILi32ELi16ELi1ELb1ELb1ELb1ELb0EN3c104HalfENS1_7complexIfEEEEv13SSMParamsBase:
	.zero		1176


//--------------------- .nv.constant0._Z25selective_scan_fwd_kernelI32Selective_Scan_fwd_kernel_traitsILi32ELi16ELi1ELb1ELb1ELb1ELb1EN3c104HalfENS1_7complexIfEEEEv13SSMParamsBase --------------------------
	.section	.nv.constant0._Z25selective_scan_fwd_kernelI32Selective_Scan_fwd_kernel_traitsILi32ELi16ELi1ELb1ELb1ELb1ELb1EN3c104HalfENS1_7complexIfEEEEv13SSMParamsBase,"a",@progbits
	.sectionflags	@""
	.align	4
.nv.constant0._Z25selective_scan_fwd_kernelI32Selective_Scan_fwd_kernel_traitsILi32ELi16ELi1ELb1ELb1ELb1ELb1EN3c104HalfENS1_7complexIfEEEEv13SSMParamsBase:
	.zero		1176


//--------------------- .nv.constant0._Z25selective_scan_fwd_kernelI32Selective_Scan_fwd_kernel_traitsILi32ELi8ELi1ELb0ELb0ELb0ELb0EN3c104HalfENS1_7complexIfEEEEv13SSMParamsBase --------------------------
	.section	.nv.constant0._Z25selective_scan_fwd_kernelI32Selective_Scan_fwd_kernel_traitsILi32ELi8ELi1ELb0ELb0ELb0ELb0EN3c104HalfENS1_7complexIfEEEEv13SSMParamsBase,"a",@progbits
	.sectionflags	@""
	.align	4
.nv.constant0._Z25selective_scan_fwd_kernelI32Selective_Scan_fwd_kernel_traitsILi32ELi8ELi1ELb0ELb0ELb0ELb0EN3c104HalfENS1_7complexIfEEEEv13SSMParamsBase:
	.zero		1176


//--------------------- .nv.constant0._Z25selective_scan_fwd_kernelI32Selective_Scan_fwd_kernel_traitsILi32ELi8ELi1ELb0ELb0ELb0ELb1EN3c104HalfENS1_7complexIfEEEEv13SSMParamsBase --------------------------
	.section	.nv.constant0._Z25selective_scan_fwd_kernelI32Selective_Scan_fwd_kernel_traitsILi32ELi8ELi1ELb0ELb0ELb0ELb1EN3c104HalfENS1_7complexIfEEEEv13SSMParamsBase,"a",@progbits
	.sectionflags	@""
	.align	4
.nv.constant0._Z25selective_scan_fwd_kernelI32Selective_Scan_fwd_kernel_traitsILi32ELi8ELi1ELb0ELb0ELb0ELb1EN3c104HalfENS1_7complexIfEEEEv13SSMParamsBase:
	.zero		1176


//--------------------- .nv.constant0._Z25selective_scan_fwd_kernelI32Selective_Scan_fwd_kernel_traitsILi32ELi8ELi1ELb0ELb0ELb1ELb0EN3c104HalfENS1_7complexIfEEEEv13SSMParamsBase --------------------------
	.section	.nv.constant0._Z25selective_scan_fwd_kernelI32Selective_Scan_fwd_kernel_traitsILi32ELi8ELi1ELb0ELb0ELb1ELb0EN3c104HalfENS1_7complexIfEEEEv13SSMParamsBase,"a",@progbits
	.sectionflags	@""
	.align	4
.nv.constant0._Z25selective_scan_fwd_kernelI32Selective_Scan_fwd_kernel_traitsILi32ELi8ELi1ELb0ELb0ELb1ELb0EN3c104HalfENS1_7complexIfEEEEv13SSMParamsBase:
	.zero		1176


//--------------------- .nv.constant0._Z25selective_scan_fwd_kernelI32Selective_Scan_fwd_kernel_traitsILi32ELi8ELi1ELb0ELb0ELb1ELb1EN3c104HalfENS1_7complexIfEEEEv13SSMParamsBase --------------------------
	.section	.nv.constant0._Z25selective_scan_fwd_kernelI32Selective_Scan_fwd_kernel_traitsILi32ELi8ELi1ELb0ELb0ELb1ELb1EN3c104HalfENS1_7complexIfEEEEv13SSMParamsBase,"a",@progbits
	.sectionflags	@""
	.align	4
.nv.constant0._Z25selective_scan_fwd_kernelI32Selective_Scan_fwd_kernel_traitsILi32ELi8ELi1ELb0ELb0ELb1ELb1EN3c104HalfENS1_7complexIfEEEEv13SSMParamsBase:
	.zero		1176


//--------------------- .nv.constant0._Z25selective_scan_fwd_kernelI32Selective_Scan_fwd_kernel_traitsILi32ELi8ELi1ELb0ELb1ELb0ELb0EN3c104HalfENS1_7complexIfEEEEv13SSMParamsBase --------------------------
	.section	.nv.constant0._Z25selective_scan_fwd_kernelI32Selective_Scan_fwd_kernel_traitsILi32ELi8ELi1ELb0ELb1ELb0ELb0EN3c104HalfENS1_7complexIfEEEEv13SSMParamsBase,"a",@progbits
	.sectionflags	@""
	.align	4
.nv.constant0._Z25selective_scan_fwd_kernelI32Selective_Scan_fwd_kernel_traitsILi32ELi8ELi1ELb0ELb1ELb0ELb0EN3c104HalfENS1_7complexIfEEEEv13SSMParamsBase:
	.zero		1176


//--------------------- .nv.constant0._Z25selective_scan_fwd_kernelI32Selective_Scan_fwd_kernel_traitsILi32ELi8ELi1ELb0ELb1ELb0ELb1EN3c104HalfENS1_7complexIfEEEEv13SSMParamsBase --------------------------
	.section	.nv.constant0._Z25selective_scan_fwd_kernelI32Selective_Scan_fwd_kernel_traitsILi32ELi8ELi1ELb0ELb1ELb0ELb1EN3c104HalfENS1_7complexIfEEEEv13SSMParamsBase,"a",@progbits
	.sectionflags	@""
	.align	4
.nv.constant0._Z25selective_scan_fwd_kernelI32Selective_Scan_fwd_kernel_traitsILi32ELi8ELi1ELb0ELb1ELb0ELb1EN3c104HalfENS1_7complexIfEEEEv13SSMParamsBase:
	.zero		1176


//--------------------- .nv.constant0._Z25selective_scan_fwd_kernelI32Selective_Scan_fwd_kernel_traitsILi32ELi8ELi1ELb0ELb1ELb1ELb0EN3c104HalfENS1_7complexIfEEEEv13SSMParamsBase --------------------------
	.section	.nv.constant0._Z25selective_scan_fwd_kernelI32Selective_Scan_fwd_kernel_traitsILi32ELi8ELi1ELb0ELb1ELb1ELb0EN3c104HalfENS1_7complexIfEEEEv13SSMParamsBase,"a",@progbits
	.sectionflags	@""
	.align	4
.nv.constant0._Z25selective_scan_fwd_kernelI32Selective_Scan_fwd_kernel_traitsILi32ELi8ELi1ELb0ELb1ELb1ELb0EN3c104HalfENS1_7complexIfEEEEv13SSMParamsBase:
	.zero		1176


//--------------------- .nv.constant0._Z25selective_scan_fwd_kernelI32Selective_Scan_fwd_kernel_traitsILi32ELi8ELi1ELb0ELb1ELb1ELb1EN3c104HalfENS1_7complexIfEEEEv13SSMParamsBase --------------------------
	.section	.nv.constant0._Z25selective_scan_fwd_kernelI32Selective_Scan_fwd_kernel_traitsILi32ELi8ELi1ELb0ELb1ELb1ELb1EN3c104HalfENS1_7complexIfEEEEv13SSMParamsBase,"a",@progbits
	.sectionflags	@""
	.align	4
.nv.constant0._Z25selective_scan_fwd_kernelI32Selective_Scan_fwd_kernel_traitsILi32ELi8ELi1ELb0ELb1ELb1ELb1EN3c104HalfENS1_7complexIfEEEEv13SSMParamsBase:
	.zero		1176


//--------------------- .nv.constant0._Z25selective_scan_fwd_kernelI32Selective_Scan_fwd_kernel_traitsILi32ELi8ELi1ELb1ELb0ELb0ELb0EN3c104HalfENS1_7complexIfEEEEv13SSMParamsBase --------------------------
	.section	.nv.constant0._Z25selective_scan_fwd_kernelI32Selective_Scan_fwd_kernel_traitsILi32ELi8ELi1ELb1ELb0ELb0ELb0EN3c104HalfENS1_7complexIfEEEEv13SSMParamsBase,"a",@progbits
	.sectionflags	@""
	.align	4
.nv.constant0._Z25selective_scan_fwd_kernelI32Selective_Scan_fwd_kernel_traitsILi32ELi8ELi1ELb1ELb0ELb0ELb0EN3c104HalfENS1_7complexIfEEEEv13SSMParamsBase:
	.zero		1176


//--------------------- .nv.constant0._Z25selective_scan_fwd_kernelI32Selective_Scan_fwd_kernel_traitsILi32ELi8ELi1ELb1ELb0ELb0ELb1EN3c104HalfENS1_7complexIfEEEEv13SSMParamsBase --------------------------
	.section	.nv.constant0._Z25selective_scan_fwd_kernelI32Selective_Scan_fwd_kernel_traitsILi32ELi8ELi1ELb1ELb0ELb0ELb1EN3c104HalfENS1_7complexIfEEEEv13SSMParamsBase,"a",@progbits
	.sectionflags	@""
	.align	4
.nv.constant0._Z25selective_scan_fwd_kernelI32Selective_Scan_fwd_kernel_traitsILi32ELi8ELi1ELb1ELb0ELb0ELb1EN3c104HalfENS1_7complexIfEEEEv13SSMParamsBase:
	.zero		1176


//--------------------- .nv.constant0._Z25selective_scan_fwd_kernelI32Selective_Scan_fwd_kernel_traitsILi32ELi8ELi1ELb1ELb0ELb1ELb0EN3c104HalfENS1_7complexIfEEEEv13SSMParamsBase --------------------------
	.section	.nv.constant0._Z25selective_scan_fwd_kernelI32Selective_Scan_fwd_kernel_traitsILi32ELi8ELi1ELb1ELb0ELb1ELb0EN3c104HalfENS1_7complexIfEEEEv13SSMParamsBase,"a",@progbits
	.sectionflags	@""
	.align	4
.nv.constant0._Z25selective_scan_fwd_kernelI32Selective_Scan_fwd_kernel_traitsILi32ELi8ELi1ELb1ELb0ELb1ELb0EN3c104HalfENS1_7complexIfEEEEv13SSMParamsBase:
	.zero		1176


//--------------------- .nv.constant0._Z25selective_scan_fwd_kernelI32Selective_Scan_fwd_kernel_traitsILi32ELi8ELi1ELb1ELb0ELb1ELb1EN3c104HalfENS1_7complexIfEEEEv13SSMParamsBase --------------------------
	.section	.nv.constant0._Z25selective_scan_fwd_kernelI32Selective_Scan_fwd_kernel_traitsILi32ELi8ELi1ELb1ELb0ELb1ELb1EN3c104HalfENS1_7complexIfEEEEv13SSMParamsBase,"a",@progbits
	.sectionflags	@""
	.align	4
.nv.constant0._Z25selective_scan_fwd_kernelI32Selective_Scan_fwd_kernel_traitsILi32ELi8ELi1ELb1ELb0ELb1ELb1EN3c104HalfENS1_7complexIfEEEEv13SSMParamsBase:
	.zero		1176


//--------------------- .nv.constant0._Z25selective_scan_fwd_kernelI32Selective_Scan_fwd_kernel_traitsILi32ELi8ELi1ELb1ELb1ELb0ELb0EN3c104HalfENS1_7complexIfEEEEv13SSMParamsBase --------------------------
	.section	.nv.constant0._Z25selective_scan_fwd_kernelI32Selective_Scan_fwd_kernel_traitsILi32ELi8ELi1ELb1ELb1ELb0ELb0EN3c104HalfENS1_7complexIfEEEEv13SSMParamsBase,"a",@progbits
	.sectionflags	@""
	.align	4
.nv.constant0._Z25selective_scan_fwd_kernelI32Selective_Scan_fwd_kernel_traitsILi32ELi8ELi1ELb1ELb1ELb0ELb0EN3c104HalfENS1_7complexIfEEEEv13SSMParamsBase:
	.zero		1176


//--------------------- .nv.constant0._Z25selective_scan_fwd_kernelI32Selective_Scan_fwd_kernel_traitsILi32ELi8ELi1ELb1ELb1ELb0ELb1EN3c104HalfENS1_7complexIfEEEEv13SSMParamsBase --------------------------
	.section	.nv.constant0._Z25selective_scan_fwd_kernelI32Selective_Scan_fwd_kernel_traitsILi32ELi8ELi1ELb1ELb1ELb0ELb1EN3c104HalfENS1_7complexIfEEEEv13SSMParamsBase,"a",@progbits
	.sectionflags	@""
	.align	4
.nv.constant0._Z25selective_scan_fwd_kernelI32Selective_Scan_fwd_kernel_traitsILi32ELi8ELi1ELb1ELb1ELb0ELb1EN3c104HalfENS1_7complexIfEEEEv13SSMParamsBase:
	.zero		1176


//--------------------- .nv.constant0._Z25selective_scan_fwd_kernelI32Selective_Scan_fwd_kernel_traitsILi32ELi8ELi1ELb1ELb1ELb1ELb0EN3c104HalfENS1_7complexIfEEEEv13SSMParamsBase --------------------------
	.section	.nv.constant0._Z25selective_scan_fwd_kernelI32Selective_Scan_fwd_kernel_traitsILi32ELi8ELi1ELb1ELb1ELb1ELb0EN3c104HalfENS1_7complexIfEEEEv13SSMParamsBase,"a",@progbits
	.sectionflags	@""
	.align	4
.nv.constant0._Z25selective_scan_fwd_kernelI32Selective_Scan_fwd_kernel_traitsILi32ELi8ELi1ELb1ELb1ELb1ELb0EN3c104HalfENS1_7complexIfEEEEv13SSMParamsBase:
	.zero		1176


//--------------------- .nv.constant0._Z25selective_scan_fwd_kernelI32Selective_Scan_fwd_kernel_traitsILi32ELi8ELi1ELb1ELb1ELb1ELb1EN3c104HalfENS1_7complexIfEEEEv13SSMParamsBase --------------------------
	.section	.nv.constant0._Z25selective_scan_fwd_kernelI32Selective_Scan_fwd_kernel_traitsILi32ELi8ELi1ELb1ELb1ELb1ELb1EN3c104HalfENS1_7complexIfEEEEv13SSMParamsBase,"a",@progbits
	.sectionflags	@""
	.align	4
.nv.constant0._Z25selective_scan_fwd_kernelI32Selective_Scan_fwd_kernel_traitsILi32ELi8ELi1ELb1ELb1ELb1ELb1EN3c104HalfENS1_7complexIfEEEEv13SSMParamsBase:
	.zero		1176


//--------------------- .nv.constant0._Z25selective_scan_fwd_kernelI32Selective_Scan_fwd_kernel_traitsILi32ELi4ELi1ELb0ELb0ELb0ELb0EN3c104HalfENS1_7complexIfEEEEv13SSMParamsBase --------------------------
	.section	.nv.constant0._Z25selective_scan_fwd_kernelI32Selective_Scan_fwd_kernel_traitsILi32ELi4ELi1ELb0ELb0ELb0ELb0EN3c104HalfENS1_7complexIfEEEEv13SSMParamsBase,"a",@progbits
	.sectionflags	@""
	.align	4
.nv.constant0._Z25selective_scan_fwd_kernelI32Selective_Scan_fwd_kernel_traitsILi32ELi4ELi1ELb0ELb0ELb0ELb0EN3c104HalfENS1_7complexIfEEEEv13SSMParamsBase:
	.zero		1176


//--------------------- .nv.constant0._Z25selective_scan_fwd_kernelI32Selective_Scan_fwd_kernel_traitsILi32ELi4ELi1ELb0ELb0ELb0ELb1EN3c104HalfENS1_7complexIfEEEEv13SSMParamsBase --------------------------
	.section	.nv.constant0._Z25selective_scan_fwd_kernelI32Selective_Scan_fwd_kernel_traitsILi32ELi4ELi1ELb0ELb0ELb0ELb1EN3c104HalfENS1_7complexIfEEEEv13SSMParamsBase,"a",@progbits
	.sectionflags	@""
	.align	4
.nv.constant0._Z25selective_scan_fwd_kernelI32Selective_Scan_fwd_kernel_traitsILi32ELi4ELi1ELb0ELb0ELb0ELb1EN3c104HalfENS1_7complexIfEEEEv13SSMParamsBase:
	.zero		1176


//--------------------- .nv.constant0._Z25selective_scan_fwd_kernelI32Selective_Scan_fwd_kernel_traitsILi32ELi4ELi1ELb0ELb0ELb1ELb0EN3c104HalfENS1_7complexIfEEEEv13SSMParamsBase --------------------------
	.section	.nv.constant0._Z25selective_scan_fwd_kernelI32Selective_Scan_fwd_kernel_traitsILi32ELi4ELi1ELb0ELb0ELb1ELb0EN3c104HalfENS1_7complexIfEEEEv13SSMParamsBase,"a",@progbits
	.sectionflags	@""
	.align	4
.nv.constant0._Z25selective_scan_fwd_kernelI32Selective_Scan_fwd_kernel_traitsILi32ELi4ELi1ELb0ELb0ELb1ELb0EN3c104HalfENS1_7complexIfEEEEv13SSMParamsBase:
	.zero		1176


//--------------------- .nv.constant0._Z25selective_scan_fwd_kernelI32Selective_Scan_fwd_kernel_traitsILi32ELi4ELi1ELb0ELb0ELb1ELb1EN3c104HalfENS1_7complexIfEEEEv13SSMParamsBase --------------------------
	.section	.nv.constant0._Z25selective_scan_fwd_kernelI32Selective_Scan_fwd_kernel_traitsILi32ELi4ELi1ELb0ELb0ELb1ELb1EN3c104HalfENS1_7complexIfEEEEv13SSMParamsBase,"a",@progbits
	.sectionflags	@""
	.align	4
.nv.constant0._Z25selective_scan_fwd_kernelI32Selective_Scan_fwd_kernel_traitsILi32ELi4ELi1ELb0ELb0ELb1ELb1EN3c104HalfENS1_7complexIfEEEEv13SSMParamsBase:
	.zero		1176


//--------------------- .nv.constant0._Z25selective_scan_fwd_kernelI32Selective_Scan_fwd_kernel_traitsILi32ELi4ELi1ELb0ELb1ELb0ELb0EN3c104HalfENS1_7complexIfEEEEv13SSMParamsBase --------------------------
	.section	.nv.constant0._Z25selective_scan_fwd_kernelI32Selective_Scan_fwd_kernel_traitsILi32ELi4ELi1ELb0ELb1ELb0ELb0EN3c104HalfENS1_7complexIfEEEEv13SSMParamsBase,"a",@progbits
	.sectionflags	@""
	.align	4
.nv.constant0._Z25selective_scan_fwd_kernelI32Selective_Scan_fwd_kernel_traitsILi32ELi4ELi1ELb0ELb1ELb0ELb0EN3c104HalfENS1_7complexIfEEEEv13SSMParamsBase:
	.zero		1176


//--------------------- .nv.constant0._Z25selective_scan_fwd_kernelI32Selective_Scan_fwd_kernel_traitsILi32ELi4ELi1ELb0ELb1ELb0ELb1EN3c104HalfENS1_7complexIfEEEEv13SSMParamsBase --------------------------
	.section	.nv.constant0._Z25selective_scan_fwd_kernelI32Selective_Scan_fwd_kernel_traitsILi32ELi4ELi1ELb0ELb1ELb0ELb1EN3c104HalfENS1_7complexIfEEEEv13SSMParamsBase,"a",@progbits
	.sectionflags	@""
	.align	4
.nv.constant0._Z25selective_scan_fwd_kernelI32Selective_Scan_fwd_kernel_traitsILi32ELi4ELi1ELb0ELb1ELb0ELb1EN3c104HalfENS1_7complexIfEEEEv13SSMParamsBase:
	.zero		1176


//--------------------- .nv.constant0._Z25selective_scan_fwd_kernelI32Selective_Scan_fwd_kernel_traitsILi32ELi4ELi1ELb0ELb1ELb1ELb0EN3c104HalfENS1_7complexIfEEEEv13SSMParamsBase --------------------------
	.section	.nv.constant0._Z25selective_scan_fwd_kernelI32Selective_Scan_fwd_kernel_traitsILi32ELi4ELi1ELb0ELb1ELb1ELb0EN3c104HalfENS1_7complexIfEEEEv13SSMParamsBase,"a",@progbits
	.sectionflags	@""
	.align	4
.nv.constant0._Z25selective_scan_fwd_kernelI32Selective_Scan_fwd_kernel_traitsILi32ELi4ELi1ELb0ELb1ELb1ELb0EN3c104HalfENS1_7complexIfEEEEv13SSMParamsBase:
	.zero		1176


//--------------------- .nv.constant0._Z25selective_scan_fwd_kernelI32Selective_Scan_fwd_kernel_traitsILi32ELi4ELi1ELb0ELb1ELb1ELb1EN3c104HalfENS1_7complexIfEEEEv13SSMParamsBase --------------------------
	.section	.nv.constant0._Z25selective_scan_fwd_kernelI32Selective_Scan_fwd_kernel_traitsILi32ELi4ELi1ELb0ELb1ELb1ELb1EN3c104HalfENS1_7complexIfEEEEv13SSMParamsBase,"a",@progbits
	.sectionflags	@""
	.align	4
.nv.constant0._Z25selective_scan_fwd_kernelI32Selective_Scan_fwd_kernel_traitsILi32ELi4ELi1ELb0ELb1ELb1ELb1EN3c104HalfENS1_7complexIfEEEEv13SSMParamsBase:
	.zero		1176


//--------------------- .nv.constant0._Z25selective_scan_fwd_kernelI32Selective_Scan_fwd_kernel_traitsILi32ELi4ELi1ELb1ELb0ELb0ELb0EN3c104HalfENS1_7complexIfEEEEv13SSMParamsBase --------------------------
	.section	.nv.constant0._Z25selective_scan_fwd_kernelI32Selective_Scan_fwd_kernel_traitsILi32ELi4ELi1ELb1ELb0ELb0ELb0EN3c104HalfENS1_7complexIfEEEEv13SSMParamsBase,"a",@progbits
	.sectionflags	@""
	.align	4
.nv.constant0._Z25selective_scan_fwd_kernelI32Selective_Scan_fwd_kernel_traitsILi32ELi4ELi1ELb1ELb0ELb0ELb0EN3c104HalfENS1_7complexIfEEEEv13SSMParamsBase:
	.zero		1176


//--------------------- .nv.constant0._Z25selective_scan_fwd_kernelI32Selective_Scan_fwd_kernel_traitsILi32ELi4ELi1ELb1ELb0ELb0ELb1EN3c104HalfENS1_7complexIfEEEEv13SSMParamsBase --------------------------
	.section	.nv.constant0._Z25selective_scan_fwd_kernelI32Selective_Scan_fwd_kernel_traitsILi32ELi4ELi1ELb1ELb0ELb0ELb1EN3c104HalfENS1_7complexIfEEEEv13SSMParamsBase,"a",@progbits
	.sectionflags	@""
	.align	4
.nv.constant0._Z25selective_scan_fwd_kernelI32Selective_Scan_fwd_kernel_traitsILi32ELi4ELi1ELb1ELb0ELb0ELb1EN3c104HalfENS1_7complexIfEEEEv13SSMParamsBase:
	.zero		1176


//--------------------- .nv.constant0._Z25selective_scan_fwd_kernelI32Selective_Scan_fwd_kernel_traitsILi32ELi4ELi1ELb1ELb0ELb1ELb0EN3c104HalfENS1_7complexIfEEEEv13SSMParamsBase --------------------------
	.section	.nv.constant0._Z25selective_scan_fwd_kernelI32Selective_Scan_fwd_kernel_traitsILi32ELi4ELi1ELb1ELb0ELb1ELb0EN3c104HalfENS1_7complexIfEEEEv13SSMParamsBase,"a",@progbits
	.sectionflags	@""
	.align	4
.nv.constant0._Z25selective_scan_fwd_kernelI32Selective_Scan_fwd_kernel_traitsILi32ELi4ELi1ELb1ELb0ELb1ELb0EN3c104HalfENS1_7complexIfEEEEv13SSMParamsBase:
	.zero		1176


//--------------------- .nv.constant0._Z25selective_scan_fwd_kernelI32Selective_Scan_fwd_kernel_traitsILi32ELi4ELi1ELb1ELb0ELb1ELb1EN3c104HalfENS1_7complexIfEEEEv13SSMParamsBase --------------------------
	.section	.nv.constant0._Z25selective_scan_fwd_kernelI32Selective_Scan_fwd_kernel_traitsILi32ELi4ELi1ELb1ELb0ELb1ELb1EN3c104HalfENS1_7complexIfEEEEv13SSMParamsBase,"a",@progbits
	.sectionflags	@""
	.align	4
.nv.constant0._Z25selective_scan_fwd_kernelI32Selective_Scan_fwd_kernel_traitsILi32ELi4ELi1ELb1ELb0ELb1ELb1EN3c104HalfENS1_7complexIfEEEEv13SSMParamsBase:
	.zero		1176


//--------------------- .nv.constant0._Z25selective_scan_fwd_kernelI32Selective_Scan_fwd_kernel_traitsILi32ELi4ELi1ELb1ELb1ELb0ELb0EN3c104HalfENS1_7complexIfEEEEv13SSMParamsBase --------------------------
	.section	.nv.constant0._Z25selective_scan_fwd_kernelI32Selective_Scan_fwd_kernel_traitsILi32ELi4ELi1ELb1ELb1ELb0ELb0EN3c104HalfENS1_7complexIfEEEEv13SSMParamsBase,"a",@progbits
	.sectionflags	@""
	.align	4
.nv.constant0._Z25selective_scan_fwd_kernelI32Selective_Scan_fwd_kernel_traitsILi32ELi4ELi1ELb1ELb1ELb0ELb0EN3c104HalfENS1_7complexIfEEEEv13SSMParamsBase:
	.zero		1176


//--------------------- .nv.constant0._Z25selective_scan_fwd_kernelI32Selective_Scan_fwd_kernel_traitsILi32ELi4ELi1ELb1ELb1ELb0ELb1EN3c104HalfENS1_7complexIfEEEEv13SSMParamsBase --------------------------
	.section	.nv.constant0._Z25selective_scan_fwd_kernelI32Selective_Scan_fwd_kernel_traitsILi32ELi4ELi1ELb1ELb1ELb0ELb1EN3c104HalfENS1_7complexIfEEEEv13SSMParamsBase,"a",@progbits
	.sectionflags	@""
	.align	4
.nv.constant0._Z25selective_scan_fwd_kernelI32Selective_Scan_fwd_kernel_traitsILi32ELi4ELi1ELb1ELb1ELb0ELb1EN3c104HalfENS1_7complexIfEEEEv13SSMParamsBase:
	.zero		1176


//--------------------- .nv.constant0._Z25selective_scan_fwd_kernelI32Selective_Scan_fwd_kernel_traitsILi32ELi4ELi1ELb1ELb1ELb1ELb0EN3c104HalfENS1_7complexIfEEEEv13SSMParamsBase --------------------------
	.section	.nv.constant0._Z25selective_scan_fwd_kernelI32Selective_Scan_fwd_kernel_traitsILi32ELi4ELi1ELb1ELb1ELb1ELb0EN3c104HalfENS1_7complexIfEEEEv13SSMParamsBase,"a",@progbits
	.sectionflags	@""
	.align	4
.nv.constant0._Z25selective_scan_fwd_kernelI32Selective_Scan_fwd_kernel_traitsILi32ELi4ELi1ELb1ELb1ELb1ELb0EN3c104HalfENS1_7complexIfEEEEv13SSMParamsBase:
	.zero		1176


//--------------------- .nv.constant0._Z25selective_scan_fwd_kernelI32Selective_Scan_fwd_kernel_traitsILi32ELi4ELi1ELb1ELb1ELb1ELb1EN3c104HalfENS1_7complexIfEEEEv13SSMParamsBase --------------------------
	.section	.nv.constant0._Z25selective_scan_fwd_kernelI32Selective_Scan_fwd_kernel_traitsILi32ELi4ELi1ELb1ELb1ELb1ELb1EN3c104HalfENS1_7complexIfEEEEv13SSMParamsBase,"a",@progbits
	.sectionflags	@""
	.align	4
.nv.constant0._Z25selective_scan_fwd_kernelI32Selective_Scan_fwd_kernel_traitsILi32ELi4ELi1ELb1ELb1ELb1ELb1EN3c104HalfENS1_7complexIfEEEEv13SSMParamsBase:
	.zero		1176


//--------------------- .nv.constant0._Z25selective_scan_fwd_kernelI32Selective_Scan_fwd_kernel_traitsILi128ELi16ELi1ELb0ELb0ELb0ELb0EN3c104HalfEfEEv13SSMParamsBase --------------------------
	.section	.nv.constant0._Z25selective_scan_fwd_kernelI32Selective_Scan_fwd_kernel_traitsILi128ELi16ELi1ELb0ELb0ELb0ELb0EN3c104HalfEfEEv13SSMParamsBase,"a",@progbits
	.sectionflags	@""
	.align	4
.nv.constant0._Z25selective_scan_fwd_kernelI32Selective_Scan_fwd_kernel_traitsILi128ELi16ELi1ELb0ELb0ELb0ELb0EN3c104HalfEfEEv13SSMParamsBase:
	.zero		1176


//--------------------- .nv.constant0._Z25selective_scan_fwd_kernelI32Selective_Scan_fwd_kernel_traitsILi128ELi16ELi1ELb0ELb0ELb0ELb1EN3c104HalfEfEEv13SSMParamsBase --------------------------
	.section	.nv.constant0._Z25selective_scan_fwd_kernelI32Selective_Scan_fwd_kernel_traitsILi128ELi16ELi1ELb0ELb0ELb0ELb1EN3c104HalfEfEEv13SSMParamsBase,"a",@progbits
	.sectionflags	@""
	.align	4
.nv.constant0._Z25selective_scan_fwd_kernelI32Selective_Scan_fwd_kernel_traitsILi128ELi16ELi1ELb0ELb0ELb0ELb1EN3c104HalfEfEEv13SSMParamsBase:
	.zero		1176


//--------------------- .nv.constant0._Z25selective_scan_fwd_kernelI32Selective_Scan_fwd_kernel_traitsILi128ELi16ELi1ELb0ELb0ELb1ELb0EN3c104HalfEfEEv13SSMParamsBase --------------------------
	.section	.nv.constant0._Z25selective_scan_fwd_kernelI32Selective_Scan_fwd_kernel_traitsILi128ELi16ELi1ELb0ELb0ELb1ELb0EN3c104HalfEfEEv13SSMParamsBase,"a",@progbits
	.sectionflags	@""
	.align	4
.nv.constant0._Z25selective_scan_fwd_kernelI32Selective_Scan_fwd_kernel_traitsILi128ELi16ELi1ELb0ELb0ELb1ELb0EN3c104HalfEfEEv13SSMParamsBase:
	.zero		1176


//--------------------- .nv.constant0._Z25selective_scan_fwd_kernelI32Selective_Scan_fwd_kernel_traitsILi128ELi16ELi1ELb0ELb0ELb1ELb1EN3c104HalfEfEEv13SSMParamsBase --------------------------
	.section	.nv.constant0._Z25selective_scan_fwd_kernelI32Selective_Scan_fwd_kernel_traitsILi128ELi16ELi1ELb0ELb0ELb1ELb1EN3c104HalfEfEEv13SSMParamsBase,"a",@progbits
	.sectionflags	@""
	.align	4
.nv.constant0._Z25selective_scan_fwd_kernelI32Selective_Scan_fwd_kernel_traitsILi128ELi16ELi1ELb0ELb0ELb1ELb1EN3c104HalfEfEEv13SSMParamsBase:
	.zero		1176


//--------------------- .nv.constant0._Z25selective_scan_fwd_kernelI32Selective_Scan_fwd_kernel_traitsILi128ELi16ELi1ELb0ELb1ELb0ELb0EN3c104HalfEfEEv13SSMParamsBase --------------------------
	.section	.nv.constant0._Z25selective_scan_fwd_kernelI32Selective_Scan_fwd_kernel_traitsILi128ELi16ELi1ELb0ELb1ELb0ELb0EN3c104HalfEfEEv13SSMParamsBase,"a",@progbits
	.sectionflags	@""
	.align	4
.nv.constant0._Z25selective_scan_fwd_kernelI32Selective_Scan_fwd_kernel_traitsILi128ELi16ELi1ELb0ELb1ELb0ELb0EN3c104HalfEfEEv13SSMParamsBase:
	.zero		1176


//--------------------- .nv.constant0._Z25selective_scan_fwd_kernelI32Selective_Scan_fwd_kernel_traitsILi128ELi16ELi1ELb0ELb1ELb0ELb1EN3c104HalfEfEEv13SSMParamsBase --------------------------
	.section	.nv.constant0._Z25selective_scan_fwd_kernelI32Selective_Scan_fwd_kernel_traitsILi128ELi16ELi1ELb0ELb1ELb0ELb1EN3c104HalfEfEEv13SSMParamsBase,"a",@progbits
	.sectionflags	@""
	.align	4
.nv.constant0._Z25selective_scan_fwd_kernelI32Selective_Scan_fwd_kernel_traitsILi128ELi16ELi1ELb0ELb1ELb0ELb1EN3c104HalfEfEEv13SSMParamsBase:
	.zero		1176


//--------------------- .nv.constant0._Z25selective_scan_fwd_kernelI32Selective_Scan_fwd_kernel_traitsILi128ELi16ELi1ELb0ELb1ELb1ELb0EN3c104HalfEfEEv13SSMParamsBase --------------------------
	.section	.nv.constant0._Z25selective_scan_fwd_kernelI32Selective_Scan_fwd_kernel_traitsILi128ELi16ELi1ELb0ELb1ELb1ELb0EN3c104HalfEfEEv13SSMParamsBase,"a",@progbits
	.sectionflags	@""
	.align	4
.nv.constant0._Z25selective_scan_fwd_kernelI32Selective_Scan_fwd_kernel_traitsILi128ELi16ELi1ELb0ELb1ELb1ELb0EN3c104HalfEfEEv13SSMParamsBase:
	.zero		1176


//--------------------- .nv.constant0._Z25selective_scan_fwd_kernelI32Selective_Scan_fwd_kernel_traitsILi128ELi16ELi1ELb0ELb1ELb1ELb1EN3c104HalfEfEEv13SSMParamsBase --------------------------
	.section	.nv.constant0._Z25selective_scan_fwd_kernelI32Selective_Scan_fwd_kernel_traitsILi128ELi16ELi1ELb0ELb1ELb1ELb1EN3c104HalfEfEEv13SSMParamsBase,"a",@progbits
	.sectionflags	@""
	.align	4
.nv.constant0._Z25selective_scan_fwd_kernelI32Selective_Scan_fwd_kernel_traitsILi128ELi16ELi1ELb0ELb1ELb1ELb1EN3c104HalfEfEEv13SSMParamsBase:
	.zero		1176


//--------------------- .nv.constant0._Z25selective_scan_fwd_kernelI32Selective_Scan_fwd_kernel_traitsILi128ELi16ELi1ELb1ELb0ELb0ELb0EN3c104HalfEfEEv13SSMParamsBase --------------------------
	.section	.nv.constant0._Z25selective_scan_fwd_kernelI32Selective_Scan_fwd_kernel_traitsILi128ELi16ELi1ELb1ELb0ELb0ELb0EN3c104HalfEfEEv13SSMParamsBase,"a",@progbits
	.sectionflags	@""
	.align	4
.nv.constant0._Z25selective_scan_fwd_kernelI32Selective_Scan_fwd_kernel_traitsILi128ELi16ELi1ELb1ELb0ELb0ELb0EN3c104HalfEfEEv13SSMParamsBase:
	.zero		1176


//--------------------- .nv.constant0._Z25selective_scan_fwd_kernelI32Selective_Scan_fwd_kernel_traitsILi128ELi16ELi1ELb1ELb0ELb0ELb1EN3c104HalfEfEEv13SSMParamsBase --------------------------
	.section	.nv.constant0._Z25selective_scan_fwd_kernelI32Selective_Scan_fwd_kernel_traitsILi128ELi16ELi1ELb1ELb0ELb0ELb1EN3c104HalfEfEEv13SSMParamsBase,"a",@progbits
	.sectionflags	@""
	.align	4
.nv.constant0._Z25selective_scan_fwd_kernelI32Selective_Scan_fwd_kernel_traitsILi128ELi16ELi1ELb1ELb0ELb0ELb1EN3c104HalfEfEEv13SSMParamsBase:
	.zero		1176


//--------------------- .nv.constant0._Z25selective_scan_fwd_kernelI32Selective_Scan_fwd_kernel_traitsILi128ELi16ELi1ELb1ELb0ELb1ELb0EN3c104HalfEfEEv13SSMParamsBase --------------------------
	.section	.nv.constant0._Z25selective_scan_fwd_kernelI32Selective_Scan_fwd_kernel_traitsILi128ELi16ELi1ELb1ELb0ELb1ELb0EN3c104HalfEfEEv13SSMParamsBase,"a",@progbits
	.sectionflags	@""
	.align	4
.nv.constant0._Z25selective_scan_fwd_kernelI32Selective_Scan_fwd_kernel_traitsILi128ELi16ELi1ELb1ELb0ELb1ELb0EN3c104HalfEfEEv13SSMParamsBase:
	.zero		1176


//--------------------- .nv.constant0._Z25selective_scan_fwd_kernelI32Selective_Scan_fwd_kernel_traitsILi128ELi16ELi1ELb1ELb0ELb1ELb1EN3c104HalfEfEEv13SSMParamsBase --------------------------
	.section	.nv.constant0._Z25selective_scan_fwd_kernelI32Selective_Scan_fwd_kernel_traitsILi128ELi16ELi1ELb1ELb0ELb1ELb1EN3c104HalfEfEEv13SSMParamsBase,"a",@progbits
	.sectionflags	@""
	.align	4
.nv.constant0._Z25selective_scan_fwd_kernelI32Selective_Scan_fwd_kernel_traitsILi128ELi16ELi1ELb1ELb0ELb1ELb1EN3c104HalfEfEEv13SSMParamsBase:
	.zero		1176


//--------------------- .nv.constant0._Z25selective_scan_fwd_kernelI32Selective_Scan_fwd_kernel_traitsILi128ELi16ELi1ELb1ELb1ELb0ELb0EN3c104HalfEfEEv13SSMParamsBase --------------------------
	.section	.nv.constant0._Z25selective_scan_fwd_kernelI32Selective_Scan_fwd_kernel_traitsILi128ELi16ELi1ELb1ELb1ELb0ELb0EN3c104HalfEfEEv13SSMParamsBase,"a",@progbits
	.sectionflags	@""
	.align	4
.nv.constant0._Z25selective_scan_fwd_kernelI32Selective_Scan_fwd_kernel_traitsILi128ELi16ELi1ELb1ELb1ELb0ELb0EN3c104HalfEfEEv13SSMParamsBase:
	.zero		1176


//--------------------- .nv.constant0._Z25selective_scan_fwd_kernelI32Selective_Scan_fwd_kernel_traitsILi128ELi16ELi1ELb1ELb1ELb0ELb1EN3c104HalfEfEEv13SSMParamsBase --------------------------
	.section	.nv.constant0._Z25selective_scan_fwd_kernelI32Selective_Scan_fwd_kernel_traitsILi128ELi16ELi1ELb1ELb1ELb0ELb1EN3c104HalfEfEEv13SSMParamsBase,"a",@progbits
	.sectionflags	@""
	.align	4
.nv.constant0._Z25selective_scan_fwd_kernelI32Selective_Scan_fwd_kernel_traitsILi128ELi16ELi1ELb1ELb1ELb0ELb1EN3c104HalfEfEEv13SSMParamsBase:
	.zero		1176


//--------------------- .nv.constant0._Z25selective_scan_fwd_kernelI32Selective_Scan_fwd_kernel_traitsILi128ELi16ELi1ELb1ELb1ELb1ELb0EN3c104HalfEfEEv13SSMParamsBase --------------------------
	.section	.nv.constant0._Z25selective_scan_fwd_kernelI32Selective_Scan_fwd_kernel_traitsILi128ELi16ELi1ELb1ELb1ELb1ELb0EN3c104HalfEfEEv13SSMParamsBase,"a",@progbits
	.sectionflags	@""
	.align	4
.nv.constant0._Z25selective_scan_fwd_kernelI32Selective_Scan_fwd_kernel_traitsILi128ELi16ELi1ELb1ELb1ELb1ELb0EN3c104HalfEfEEv13SSMParamsBase:
	.zero		1176


//--------------------- .nv.constant0._Z25selective_scan_fwd_kernelI32Selective_Scan_fwd_kernel_traitsILi128ELi16ELi1ELb1ELb1ELb1ELb1EN3c104HalfEfEEv13SSMParamsBase --------------------------
	.section	.nv.constant0._Z25selective_scan_fwd_kernelI32Selective_Scan_fwd_kernel_traitsILi128ELi16ELi1ELb1ELb1ELb1ELb1EN3c104HalfEfEEv13SSMParamsBase,"a",@progbits
	.sectionflags	@""
	.align	4
.nv.constant0._Z25selective_scan_fwd_kernelI32Selective_Scan_fwd_kernel_traitsILi128ELi16ELi1ELb1ELb1ELb1ELb1EN3c104HalfEfEEv13SSMParamsBase:
	.zero		1176


//--------------------- .nv.constant0._Z25selective_scan_fwd_kernelI32Selective_Scan_fwd_kernel_traitsILi64ELi16ELi1ELb0ELb0ELb0ELb0EN3c104HalfEfEEv13SSMParamsBase --------------------------
	.section	.nv.constant0._Z25selective_scan_fwd_kernelI32Selective_Scan_fwd_kernel_traitsILi64ELi16ELi1ELb0ELb0ELb0ELb0EN3c104HalfEfEEv13SSMParamsBase,"a",@progbits
	.sectionflags	@""
	.align	4
.nv.constant0._Z25selective_scan_fwd_kernelI32Selective_Scan_fwd_kernel_traitsILi64ELi16ELi1ELb0ELb0ELb0ELb0EN3c104HalfEfEEv13SSMParamsBase:
	.zero		1176


//--------------------- .nv.constant0._Z25selective_scan_fwd_kernelI32Selective_Scan_fwd_kernel_traitsILi64ELi16ELi1ELb0ELb0ELb0ELb1EN3c104HalfEfEEv13SSMParamsBase --------------------------
	.section	.nv.constant0._Z25selective_scan_fwd_kernelI32Selective_Scan_fwd_kernel_traitsILi64ELi16ELi1ELb0ELb0ELb0ELb1EN3c104HalfEfEEv13SSMParamsBase,"a",@progbits
	.sectionflags	@""
	.align	4
.nv.constant0._Z25selective_scan_fwd_kernelI32Selective_Scan_fwd_kernel_traitsILi64ELi16ELi1ELb0ELb0ELb0ELb1EN3c104HalfEfEEv13SSMParamsBase:
	.zero		1176


//--------------------- .nv.constant0._Z25selective_scan_fwd_kernelI32Selective_Scan_fwd_kernel_traitsILi64ELi16ELi1ELb0ELb0ELb1ELb0EN3c104HalfEfEEv13SSMParamsBase --------------------------
	.section	.nv.constant0._Z25selective_scan_fwd_kernelI32Selective_Scan_fwd_kernel_traitsILi64ELi16ELi1ELb0ELb0ELb1ELb0EN3c104HalfEfEEv13SSMParamsBase,"a",@progbits
	.sectionflags	@""
	.align	4
.nv.constant0._Z25selective_scan_fwd_kernelI32Selective_Scan_fwd_kernel_traitsILi64ELi16ELi1ELb0ELb0ELb1ELb0EN3c104HalfEfEEv13SSMParamsBase:
	.zero		1176


//--------------------- .nv.constant0._Z25selective_scan_fwd_kernelI32Selective_Scan_fwd_kernel_traitsILi64ELi16ELi1ELb0ELb0ELb1ELb1EN3c104HalfEfEEv13SSMParamsBase --------------------------
	.section	.nv.constant0._Z25selective_scan_fwd_kernelI32Selective_Scan_fwd_kernel_traitsILi64ELi16ELi1ELb0ELb0ELb1ELb1EN3c104HalfEfEEv13SSMParamsBase,"a",@progbits
	.sectionflags	@""
	.align	4
.nv.constant0._Z25selective_scan_fwd_kernelI32Selective_Scan_fwd_kernel_traitsILi64ELi16ELi1ELb0ELb0ELb1ELb1EN3c104HalfEfEEv13SSMParamsBase:
	.zero		1176


//--------------------- .nv.constant0._Z25selective_scan_fwd_kernelI32Selective_Scan_fwd_kernel_traitsILi64ELi16ELi1ELb0ELb1ELb0ELb0EN3c104HalfEfEEv13SSMParamsBase --------------------------
	.section	.nv.constant0._Z25selective_scan_fwd_kernelI32Selective_Scan_fwd_kernel_traitsILi64ELi16ELi1ELb0ELb1ELb0ELb0EN3c104HalfEfEEv13SSMParamsBase,"a",@progbits
	.sectionflags	@""
	.align	4
.nv.constant0._Z25selective_scan_fwd_kernelI32Selective_Scan_fwd_kernel_traitsILi64ELi16ELi1ELb0ELb1ELb0ELb0EN3c104HalfEfEEv13SSMParamsBase:
	.zero		1176


//--------------------- .nv.constant0._Z25selective_scan_fwd_kernelI32Selective_Scan_fwd_kernel_traitsILi64ELi16ELi1ELb0ELb1ELb0ELb1EN3c104HalfEfEEv13SSMParamsBase --------------------------
	.section	.nv.constant0._Z25selective_scan_fwd_kernelI32Selective_Scan_fwd_kernel_traitsILi64ELi16ELi1ELb0ELb1ELb0ELb1EN3c104HalfEfEEv13SSMParamsBase,"a",@progbits
	.sectionflags	@""
	.align	4
.nv.constant0._Z25selective_scan_fwd_kernelI32Selective_Scan_fwd_kernel_traitsILi64ELi16ELi1ELb0ELb1ELb0ELb1EN3c104HalfEfEEv13SSMParamsBase:
	.zero		1176


//--------------------- .nv.constant0._Z25selective_scan_fwd_kernelI32Selective_Scan_fwd_kernel_traitsILi64ELi16ELi1ELb0ELb1ELb1ELb0EN3c104HalfEfEEv13SSMParamsBase --------------------------
	.section	.nv.constant0._Z25selective_scan_fwd_kernelI32Selective_Scan_fwd_kernel_traitsILi64ELi16ELi1ELb0ELb1ELb1ELb0EN3c104HalfEfEEv13SSMParamsBase,"a",@progbits
	.sectionflags	@""
	.align	4
.nv.constant0._Z25selective_scan_fwd_kernelI32Selective_Scan_fwd_kernel_traitsILi64ELi16ELi1ELb0ELb1ELb1ELb0EN3c104HalfEfEEv13SSMParamsBase:
	.zero		1176


//--------------------- .nv.constant0._Z25selective_scan_fwd_kernelI32Selective_Scan_fwd_kernel_traitsILi64ELi16ELi1ELb0ELb1ELb1ELb1EN3c104HalfEfEEv13SSMParamsBase --------------------------
	.section	.nv.constant0._Z25selective_scan_fwd_kernelI32Selective_Scan_fwd_kernel_traitsILi64ELi16ELi1ELb0ELb1ELb1ELb1EN3c104HalfEfEEv13SSMParamsBase,"a",@progbits
	.sectionflags	@""
	.align	4
.nv.constant0._Z25selective_scan_fwd_kernelI32Selective_Scan_fwd_kernel_traitsILi64ELi16ELi1ELb0ELb1ELb1ELb1EN3c104HalfEfEEv13SSMParamsBase:
	.zero		1176


//--------------------- .nv.constant0._Z25selective_scan_fwd_kernelI32Selective_Scan_fwd_kernel_traitsILi64ELi16ELi1ELb1ELb0ELb0ELb0EN3c104HalfEfEEv13SSMParamsBase --------------------------
	.section	.nv.constant0._Z25selective_scan_fwd_kernelI32Selective_Scan_fwd_kernel_traitsILi64ELi16ELi1ELb1ELb0ELb0ELb0EN3c104HalfEfEEv13SSMParamsBase,"a",@progbits
	.sectionflags	@""
	.align	4
.nv.constant0._Z25selective_scan_fwd_kernelI32Selective_Scan_fwd_kernel_traitsILi64ELi16ELi1ELb1ELb0ELb0ELb0EN3c104HalfEfEEv13SSMParamsBase:
	.zero		1176


//--------------------- .nv.constant0._Z25selective_scan_fwd_kernelI32Selective_Scan_fwd_kernel_traitsILi64ELi16ELi1ELb1ELb0ELb0ELb1EN3c104HalfEfEEv13SSMParamsBase --------------------------
	.section	.nv.constant0._Z25selective_scan_fwd_kernelI32Selective_Scan_fwd_kernel_traitsILi64ELi16ELi1ELb1ELb0ELb0ELb1EN3c104HalfEfEEv13SSMParamsBase,"a",@progbits
	.sectionflags	@""
	.align	4
.nv.constant0._Z25selective_scan_fwd_kernelI32Selective_Scan_fwd_kernel_traitsILi64ELi16ELi1ELb1ELb0ELb0ELb1EN3c104HalfEfEEv13SSMParamsBase:
	.zero		1176


//--------------------- .nv.constant0._Z25selective_scan_fwd_kernelI32Selective_Scan_fwd_kernel_traitsILi64ELi16ELi1ELb1ELb0ELb1ELb0EN3c104HalfEfEEv13SSMParamsBase --------------------------
	.section	.nv.constant0._Z25selective_scan_fwd_kernelI32Selective_Scan_fwd_kernel_traitsILi64ELi16ELi1ELb1ELb0ELb1ELb0EN3c104HalfEfEEv13SSMParamsBase,"a",@progbits
	.sectionflags	@""
	.align	4
.nv.constant0._Z25selective_scan_fwd_kernelI32Selective_Scan_fwd_kernel_traitsILi64ELi16ELi1ELb1ELb0ELb1ELb0EN3c104HalfEfEEv13SSMParamsBase:
	.zero		1176


//--------------------- .nv.constant0._Z25selective_scan_fwd_kernelI32Selective_Scan_fwd_kernel_traitsILi64ELi16ELi1ELb1ELb0ELb1ELb1EN3c104HalfEfEEv13SSMParamsBase --------------------------
	.section	.nv.constant0._Z25selective_scan_fwd_kernelI32Selective_Scan_fwd_kernel_traitsILi64ELi16ELi1ELb1ELb0ELb1ELb1EN3c104HalfEfEEv13SSMParamsBase,"a",@progbits
	.sectionflags	@""
	.align	4
.nv.constant0._Z25selective_scan_fwd_kernelI32Selective_Scan_fwd_kernel_traitsILi64ELi16ELi1ELb1ELb0ELb1ELb1EN3c104HalfEfEEv13SSMParamsBase:
	.zero		1176


//--------------------- .nv.constant0._Z25selective_scan_fwd_kernelI32Selective_Scan_fwd_kernel_traitsILi64ELi16ELi1ELb1ELb1ELb0ELb0EN3c104HalfEfEEv13SSMParamsBase --------------------------
	.section	.nv.constant0._Z25selective_scan_fwd_kernelI32Selective_Scan_fwd_kernel_traitsILi64ELi16ELi1ELb1ELb1ELb0ELb0EN3c104HalfEfEEv13SSMParamsBase,"a",@progbits
	.sectionflags	@""
	.align	4
.nv.constant0._Z25selective_scan_fwd_kernelI32Selective_Scan_fwd_kernel_traitsILi64ELi16ELi1ELb1ELb1ELb0ELb0EN3c104HalfEfEEv13SSMParamsBase:
	.zero		1176


//--------------------- .nv.constant0._Z25selective_scan_fwd_kernelI32Selective_Scan_fwd_kernel_traitsILi64ELi16ELi1ELb1ELb1ELb0ELb1EN3c104HalfEfEEv13SSMParamsBase --------------------------
	.section	.nv.constant0._Z25selective_scan_fwd_kernelI32Selective_Scan_fwd_kernel_traitsILi64ELi16ELi1ELb1ELb1ELb0ELb1EN3c104HalfEfEEv13SSMParamsBase,"a",@progbits
	.sectionflags	@""
	.align	4
.nv.constant0._Z25selective_scan_fwd_kernelI32Selective_Scan_fwd_kernel_traitsILi64ELi16ELi1ELb1ELb1ELb0ELb1EN3c104HalfEfEEv13SSMParamsBase:
	.zero		1176


//--------------------- .nv.constant0._Z25selective_scan_fwd_kernelI32Selective_Scan_fwd_kernel_traitsILi64ELi16ELi1ELb1ELb1ELb1ELb0EN3c104HalfEfEEv13SSMParamsBase --------------------------
	.section	.nv.constant0._Z25selective_scan_fwd_kernelI32Selective_Scan_fwd_kernel_traitsILi64ELi16ELi1ELb1ELb1ELb1ELb0EN3c104HalfEfEEv13SSMParamsBase,"a",@progbits
	.sectionflags	@""
	.align	4
.nv.constant0._Z25selective_scan_fwd_kernelI32Selective_Scan_fwd_kernel_traitsILi64ELi16ELi1ELb1ELb1ELb1ELb0EN3c104HalfEfEEv13SSMParamsBase:
	.zero		1176


//--------------------- .nv.constant0._Z25selective_scan_fwd_kernelI32Selective_Scan_fwd_kernel_traitsILi64ELi16ELi1ELb1ELb1ELb1ELb1EN3c104HalfEfEEv13SSMParamsBase --------------------------
	.section	.nv.constant0._Z25selective_scan_fwd_kernelI32Selective_Scan_fwd_kernel_traitsILi64ELi16ELi1ELb1ELb1ELb1ELb1EN3c104HalfEfEEv13SSMParamsBase,"a",@progbits
	.sectionflags	@""
	.align	4
.nv.constant0._Z25selective_scan_fwd_kernelI32Selective_Scan_fwd_kernel_traitsILi64ELi16ELi1ELb1ELb1ELb1ELb1EN3c104HalfEfEEv13SSMParamsBase:
	.zero		1176


//--------------------- .nv.constant0._Z25selective_scan_fwd_kernelI32Selective_Scan_fwd_kernel_traitsILi32ELi16ELi1ELb0ELb0ELb0ELb0EN3c104HalfEfEEv13SSMParamsBase --------------------------
	.section	.nv.constant0._Z25selective_scan_fwd_kernelI32Selective_Scan_fwd_kernel_traitsILi32ELi16ELi1ELb0ELb0ELb0ELb0EN3c104HalfEfEEv13SSMParamsBase,"a",@progbits
	.sectionflags	@""
	.align	4
.nv.constant0._Z25selective_scan_fwd_kernelI32Selective_Scan_fwd_kernel_traitsILi32ELi16ELi1ELb0ELb0ELb0ELb0EN3c104HalfEfEEv13SSMParamsBase:
	.zero		1176


//--------------------- .nv.constant0._Z25selective_scan_fwd_kernelI32Selective_Scan_fwd_kernel_traitsILi32ELi16ELi1ELb0ELb0ELb0ELb1EN3c104HalfEfEEv13SSMParamsBase --------------------------
	.section	.nv.constant0._Z25selective_scan_fwd_kernelI32Selective_Scan_fwd_kernel_traitsILi32ELi16ELi1ELb0ELb0ELb0ELb1EN3c104HalfEfEEv13SSMParamsBase,"a",@progbits
	.sectionflags	@""
	.align	4
.nv.constant0._Z25selective_scan_fwd_kernelI32Selective_Scan_fwd_kernel_traitsILi32ELi16ELi1ELb0ELb0ELb0ELb1EN3c104HalfEfEEv13SSMParamsBase:
	.zero		1176


//--------------------- .nv.constant0._Z25selective_scan_fwd_kernelI32Selective_Scan_fwd_kernel_traitsILi32ELi16ELi1ELb0ELb0ELb1ELb0EN3c104HalfEfEEv13SSMParamsBase --------------------------
	.section	.nv.constant0._Z25selective_scan_fwd_kernelI32Selective_Scan_fwd_kernel_traitsILi32ELi16ELi1ELb0ELb0ELb1ELb0EN3c104HalfEfEEv13SSMParamsBase,"a",@progbits
	.sectionflags	@""
	.align	4
.nv.constant0._Z25selective_scan_fwd_kernelI32Selective_Scan_fwd_kernel_traitsILi32ELi16ELi1ELb0ELb0ELb1ELb0EN3c104HalfEfEEv13SSMParamsBase:
	.zero		1176


//--------------------- .nv.constant0._Z25selective_scan_fwd_kernelI32Selective_Scan_fwd_kernel_traitsILi32ELi16ELi1ELb0ELb0ELb1ELb1EN3c104HalfEfEEv13SSMParamsBase --------------------------
	.section	.nv.constant0._Z25selective_scan_fwd_kernelI32Selective_Scan_fwd_kernel_traitsILi32ELi16ELi1ELb0ELb0ELb1ELb1EN3c104HalfEfEEv13SSMParamsBase,"a",@progbits
	.sectionflags	@""
	.align	4
.nv.constant0._Z25selective_scan_fwd_kernelI32Selective_Scan_fwd_kernel_traitsILi32ELi16ELi1ELb0ELb0ELb1ELb1EN3c104HalfEfEEv13SSMParamsBase:
	.zero		1176


//--------------------- .nv.constant0._Z25selective_scan_fwd_kernelI32Selective_Scan_fwd_kernel_traitsILi32ELi16ELi1ELb0ELb1ELb0ELb0EN3c104HalfEfEEv13SSMParamsBase --------------------------
	.section	.nv.constant0._Z25selective_scan_fwd_kernelI32Selective_Scan_fwd_kernel_traitsILi32ELi16ELi1ELb0ELb1ELb0ELb0EN3c104HalfEfEEv13SSMParamsBase,"a",@progbits
	.sectionflags	@""
	.align	4
.nv.constant0._Z25selective_scan_fwd_kernelI32Selective_Scan_fwd_kernel_traitsILi32ELi16ELi1ELb0ELb1ELb0ELb0EN3c104HalfEfEEv13SSMParamsBase:
	.zero		1176


//--------------------- .nv.constant0._Z25selective_scan_fwd_kernelI32Selective_Scan_fwd_kernel_traitsILi32ELi16ELi1ELb0ELb1ELb0ELb1EN3c104HalfEfEEv13SSMParamsBase --------------------------
	.section	.nv.constant0._Z25selective_scan_fwd_kernelI32Selective_Scan_fwd_kernel_traitsILi32ELi16ELi1ELb0ELb1ELb0ELb1EN3c104HalfEfEEv13SSMParamsBase,"a",@progbits
	.sectionflags	@""
	.align	4
.nv.constant0._Z25selective_scan_fwd_kernelI32Selective_Scan_fwd_kernel_traitsILi32ELi16ELi1ELb0ELb1ELb0ELb1EN3c104HalfEfEEv13SSMParamsBase:
	.zero		1176


//--------------------- .nv.constant0._Z25selective_scan_fwd_kernelI32Selective_Scan_fwd_kernel_traitsILi32ELi16ELi1ELb0ELb1ELb1ELb0EN3c104HalfEfEEv13SSMParamsBase --------------------------
	.section	.nv.constant0._Z25selective_scan_fwd_kernelI32Selective_Scan_fwd_kernel_traitsILi32ELi16ELi1ELb0ELb1ELb1ELb0EN3c104HalfEfEEv13SSMParamsBase,"a",@progbits
	.sectionflags	@""
	.align	4
.nv.constant0._Z25selective_scan_fwd_kernelI32Selective_Scan_fwd_kernel_traitsILi32ELi16ELi1ELb0ELb1ELb1ELb0EN3c104HalfEfEEv13SSMParamsBase:
	.zero		1176


//--------------------- .nv.constant0._Z25selective_scan_fwd_kernelI32Selective_Scan_fwd_kernel_traitsILi32ELi16ELi1ELb0ELb1ELb1ELb1EN3c104HalfEfEEv13SSMParamsBase --------------------------
	.section	.nv.constant0._Z25selective_scan_fwd_kernelI32Selective_Scan_fwd_kernel_traitsILi32ELi16ELi1ELb0ELb1ELb1ELb1EN3c104HalfEfEEv13SSMParamsBase,"a",@progbits
	.sectionflags	@""
	.align	4
.nv.constant0._Z25selective_scan_fwd_kernelI32Selective_Scan_fwd_kernel_traitsILi32ELi16ELi1ELb0ELb1ELb1ELb1EN3c104HalfEfEEv13SSMParamsBase:
	.zero		1176


//--------------------- .nv.constant0._Z25selective_scan_fwd_kernelI32Selective_Scan_fwd_kernel_traitsILi32ELi16ELi1ELb1ELb0ELb0ELb0EN3c104HalfEfEEv13SSMParamsBase --------------------------
	.section	.nv.constant0._Z25selective_scan_fwd_kernelI32Selective_Scan_fwd_kernel_traitsILi32ELi16ELi1ELb1ELb0ELb0ELb0EN3c104HalfEfEEv13SSMParamsBase,"a",@progbits
	.sectionflags	@""
	.align	4
.nv.constant0._Z25selective_scan_fwd_kernelI32Selective_Scan_fwd_kernel_traitsILi32ELi16ELi1ELb1ELb0ELb0ELb0EN3c104HalfEfEEv13SSMParamsBase:
	.zero		1176


//--------------------- .nv.constant0._Z25selective_scan_fwd_kernelI32Selective_Scan_fwd_kernel_traitsILi32ELi16ELi1ELb1ELb0ELb0ELb1EN3c104HalfEfEEv13SSMParamsBase --------------------------
	.section	.nv.constant0._Z25selective_scan_fwd_kernelI32Selective_Scan_fwd_kernel_traitsILi32ELi16ELi1ELb1ELb0ELb0ELb1EN3c104HalfEfEEv13SSMParamsBase,"a",@progbits
	.sectionflags	@""
	.align	4
.nv.constant0._Z25selective_scan_fwd_kernelI32Selective_Scan_fwd_kernel_traitsILi32ELi16ELi1ELb1ELb0ELb0ELb1EN3c104HalfEfEEv13SSMParamsBase:
	.zero		1176


//--------------------- .nv.constant0._Z25selective_scan_fwd_kernelI32Selective_Scan_fwd_kernel_traitsILi32ELi16ELi1ELb1ELb0ELb1ELb0EN3c104HalfEfEEv13SSMParamsBase --------------------------
	.section	.nv.constant0._Z25selective_scan_fwd_kernelI32Selective_Scan_fwd_kernel_traitsILi32ELi16ELi1ELb1ELb0ELb1ELb0EN3c104HalfEfEEv13SSMParamsBase,"a",@progbits
	.sectionflags	@""
	.align	4
.nv.constant0._Z25selective_scan_fwd_kernelI32Selective_Scan_fwd_kernel_traitsILi32ELi16ELi1ELb1ELb0ELb1ELb0EN3c104HalfEfEEv13SSMParamsBase:
	.zero		1176


//--------------------- .nv.constant0._Z25selective_scan_fwd_kernelI32Selective_Scan_fwd_kernel_traitsILi32ELi16ELi1ELb1ELb0ELb1ELb1EN3c104HalfEfEEv13SSMParamsBase --------------------------
	.section	.nv.constant0._Z25selective_scan_fwd_kernelI32Selective_Scan_fwd_kernel_traitsILi32ELi16ELi1ELb1ELb0ELb1ELb1EN3c104HalfEfEEv13SSMParamsBase,"a",@progbits
	.sectionflags	@""
	.align	4
.nv.constant0._Z25selective_scan_fwd_kernelI32Selective_Scan_fwd_kernel_traitsILi32ELi16ELi1ELb1ELb0ELb1ELb1EN3c104HalfEfEEv13SSMParamsBase:
	.zero		1176


//--------------------- .nv.constant0._Z25selective_scan_fwd_kernelI32Selective_Scan_fwd_kernel_traitsILi32ELi16ELi1ELb1ELb1ELb0ELb0EN3c104HalfEfEEv13SSMParamsBase --------------------------
	.section	.nv.constant0._Z25selective_scan_fwd_kernelI32Selective_Scan_fwd_kernel_traitsILi32ELi16ELi1ELb1ELb1ELb0ELb0EN3c104HalfEfEEv13SSMParamsBase,"a",@progbits
	.sectionflags	@""
	.align	4
.nv.constant0._Z25selective_scan_fwd_kernelI32Selective_Scan_fwd_kernel_traitsILi32ELi16ELi1ELb1ELb1ELb0ELb0EN3c104HalfEfEEv13SSMParamsBase:
	.zero		1176


//--------------------- .nv.constant0._Z25selective_scan_fwd_kernelI32Selective_Scan_fwd_kernel_traitsILi32ELi16ELi1ELb1ELb1ELb0ELb1EN3c104HalfEfEEv13SSMParamsBase --------------------------
	.section	.nv.constant0._Z25selective_scan_fwd_kernelI32Selective_Scan_fwd_kernel_traitsILi32ELi16ELi1ELb1ELb1ELb0ELb1EN3c104HalfEfEEv13SSMParamsBase,"a",@progbits
	.sectionflags	@""
	.align	4
.nv.constant0._Z25selective_scan_fwd_kernelI32Selective_Scan_fwd_kernel_traitsILi32ELi16ELi1ELb1ELb1ELb0ELb1EN3c104HalfEfEEv13SSMParamsBase:
	.zero		1176


//--------------------- .nv.constant0._Z25selective_scan_fwd_kernelI32Selective_Scan_fwd_kernel_traitsILi32ELi16ELi1ELb1ELb1ELb1ELb0EN3c104HalfEfEEv13SSMParamsBase --------------------------
	.section	.nv.constant0._Z25selective_scan_fwd_kernelI32Selective_Scan_fwd_kernel_traitsILi32ELi16ELi1ELb1ELb1ELb1ELb0EN3c104HalfEfEEv13SSMParamsBase,"a",@progbits
	.sectionflags	@""
	.align	4
.nv.constant0._Z25selective_scan_fwd_kernelI32Selective_Scan_fwd_kernel_traitsILi32ELi16ELi1ELb1ELb1ELb1ELb0EN3c104HalfEfEEv13SSMParamsBase:
	.zero		1176


//--------------------- .nv.constant0._Z25selective_scan_fwd_kernelI32Selective_Scan_fwd_kernel_traitsILi32ELi16ELi1ELb1ELb1ELb1ELb1EN3c104HalfEfEEv13SSMParamsBase --------------------------
	.section	.nv.constant0._Z25selective_scan_fwd_kernelI32Selective_Scan_fwd_kernel_traitsILi32ELi16ELi1ELb1ELb1ELb1ELb1EN3c104HalfEfEEv13SSMParamsBase,"a",@progbits
	.sectionflags	@""
	.align	4
.nv.constant0._Z25selective_scan_fwd_kernelI32Selective_Scan_fwd_kernel_traitsILi32ELi16ELi1ELb1ELb1ELb1ELb1EN3c104HalfEfEEv13SSMParamsBase:
	.zero		1176


//--------------------- .nv.constant0._Z25selective_scan_fwd_kernelI32Selective_Scan_fwd_kernel_traitsILi32ELi8ELi1ELb0ELb0ELb0ELb0EN3c104HalfEfEEv13SSMParamsBase --------------------------
	.section	.nv.constant0._Z25selective_scan_fwd_kernelI32Selective_Scan_fwd_kernel_traitsILi32ELi8ELi1ELb0ELb0ELb0ELb0EN3c104HalfEfEEv13SSMParamsBase,"a",@progbits
	.sectionflags	@""
	.align	4
.nv.constant0._Z25selective_scan_fwd_kernelI32Selective_Scan_fwd_kernel_traitsILi32ELi8ELi1ELb0ELb0ELb0ELb0EN3c104HalfEfEEv13SSMParamsBase:
	.zero		1176


//--------------------- .nv.constant0._Z25selective_scan_fwd_kernelI32Selective_Scan_fwd_kernel_traitsILi32ELi8ELi1ELb0ELb0ELb0ELb1EN3c104HalfEfEEv13SSMParamsBase --------------------------
	.section	.nv.constant0._Z25selective_scan_fwd_kernelI32Selective_Scan_fwd_kernel_traitsILi32ELi8ELi1ELb0ELb0ELb0ELb1EN3c104HalfEfEEv13SSMParamsBase,"a",@progbits
	.sectionflags	@""
	.align	4
.nv.constant0._Z25selective_scan_fwd_kernelI32Selective_Scan_fwd_kernel_traitsILi32ELi8ELi1ELb0ELb0ELb0ELb1EN3c104HalfEfEEv13SSMParamsBase:
	.zero		1176


//--------------------- .nv.constant0._Z25selective_scan_fwd_kernelI32Selective_Scan_fwd_kernel_traitsILi32ELi8ELi1ELb0ELb0ELb1ELb0EN3c104HalfEfEEv13SSMParamsBase --------------------------
	.section	.nv.constant0._Z25selective_scan_fwd_kernelI32Selective_Scan_fwd_kernel_traitsILi32ELi8ELi1ELb0ELb0ELb1ELb0EN3c104HalfEfEEv13SSMParamsBase,"a",@progbits
	.sectionflags	@""
	.align	4
.nv.constant0._Z25selective_scan_fwd_kernelI32Selective_Scan_fwd_kernel_traitsILi32ELi8ELi1ELb0ELb0ELb1ELb0EN3c104HalfEfEEv13SSMParamsBase:
	.zero		1176


//--------------------- .nv.constant0._Z25selective_scan_fwd_kernelI32Selective_Scan_fwd_kernel_traitsILi32ELi8ELi1ELb0ELb0ELb1ELb1EN3c104HalfEfEEv13SSMParamsBase --------------------------
	.section	.nv.constant0._Z25selective_scan_fwd_kernelI32Selective_Scan_fwd_kernel_traitsILi32ELi8ELi1ELb0ELb0ELb1ELb1EN3c104HalfEfEEv13SSMParamsBase,"a",@progbits
	.sectionflags	@""
	.align	4
.nv.constant0._Z25selective_scan_fwd_kernelI32Selective_Scan_fwd_kernel_traitsILi32ELi8ELi1ELb0ELb0ELb1ELb1EN3c104HalfEfEEv13SSMParamsBase:
	.zero		1176


//--------------------- .nv.constant0._Z25selective_scan_fwd_kernelI32Selective_Scan_fwd_kernel_traitsILi32ELi8ELi1ELb0ELb1ELb0ELb0EN3c104HalfEfEEv13SSMParamsBase --------------------------
	.section	.nv.constant0._Z25selective_scan_fwd_kernelI32Selective_Scan_fwd_kernel_traitsILi32ELi8ELi1ELb0ELb1ELb0ELb0EN3c104HalfEfEEv13SSMParamsBase,"a",@progbits
	.sectionflags	@""
	.align	4
.nv.constant0._Z25selective_scan_fwd_kernelI32Selective_Scan_fwd_kernel_traitsILi32ELi8ELi1ELb0ELb1ELb0ELb0EN3c104HalfEfEEv13SSMParamsBase:
	.zero		1176


//--------------------- .nv.constant0._Z25selective_scan_fwd_kernelI32Selective_Scan_fwd_kernel_traitsILi32ELi8ELi1ELb0ELb1ELb0ELb1EN3c104HalfEfEEv13SSMParamsBase --------------------------
	.section	.nv.constant0._Z25selective_scan_fwd_kernelI32Selective_Scan_fwd_kernel_traitsILi32ELi8ELi1ELb0ELb1ELb0ELb1EN3c104HalfEfEEv13SSMParamsBase,"a",@progbits
	.sectionflags	@""
	.align	4
.nv.constant0._Z25selective_scan_fwd_kernelI32Selective_Scan_fwd_kernel_traitsILi32ELi8ELi1ELb0ELb1ELb0ELb1EN3c104HalfEfEEv13SSMParamsBase:
	.zero		1176


//--------------------- .nv.constant0._Z25selective_scan_fwd_kernelI32Selective_Scan_fwd_kernel_traitsILi32ELi8ELi1ELb0ELb1ELb1ELb0EN3c104HalfEfEEv13SSMParamsBase --------------------------
	.section	.nv.constant0._Z25selective_scan_fwd_kernelI32Selective_Scan_fwd_kernel_traitsILi32ELi8ELi1ELb0ELb1ELb1ELb0EN3c104HalfEfEEv13SSMParamsBase,"a",@progbits
	.sectionflags	@""
	.align	4
.nv.constant0._Z25selective_scan_fwd_kernelI32Selective_Scan_fwd_kernel_traitsILi32ELi8ELi1ELb0ELb1ELb1ELb0EN3c104HalfEfEEv13SSMParamsBase:
	.zero		1176


//--------------------- .nv.constant0._Z25selective_scan_fwd_kernelI32Selective_Scan_fwd_kernel_traitsILi32ELi8ELi1ELb0ELb1ELb1ELb1EN3c104HalfEfEEv13SSMParamsBase --------------------------
	.section	.nv.constant0._Z25selective_scan_fwd_kernelI32Selective_Scan_fwd_kernel_traitsILi32ELi8ELi1ELb0ELb1ELb1ELb1EN3c104HalfEfEEv13SSMParamsBase,"a",@progbits
	.sectionflags	@""
	.align	4
.nv.constant0._Z25selective_scan_fwd_kernelI32Selective_Scan_fwd_kernel_traitsILi32ELi8ELi1ELb0ELb1ELb1ELb1EN3c104HalfEfEEv13SSMParamsBase:
	.zero		1176


//--------------------- .nv.constant0._Z25selective_scan_fwd_kernelI32Selective_Scan_fwd_kernel_traitsILi32ELi8ELi1ELb1ELb0ELb0ELb0EN3c104HalfEfEEv13SSMParamsBase --------------------------
	.section	.nv.constant0._Z25selective_scan_fwd_kernelI32Selective_Scan_fwd_kernel_traitsILi32ELi8ELi1ELb1ELb0ELb0ELb0EN3c104HalfEfEEv13SSMParamsBase,"a",@progbits
	.sectionflags	@""
	.align	4
.nv.constant0._Z25selective_scan_fwd_kernelI32Selective_Scan_fwd_kernel_traitsILi32ELi8ELi1ELb1ELb0ELb0ELb0EN3c104HalfEfEEv13SSMParamsBase:
	.zero		1176


//--------------------- .nv.constant0._Z25selective_scan_fwd_kernelI32Selective_Scan_fwd_kernel_traitsILi32ELi8ELi1ELb1ELb0ELb0ELb1EN3c104HalfEfEEv13SSMParamsBase --------------------------
	.section	.nv.constant0._Z25selective_scan_fwd_kernelI32Selective_Scan_fwd_kernel_traitsILi32ELi8ELi1ELb1ELb0ELb0ELb1EN3c104HalfEfEEv13SSMParamsBase,"a",@progbits
	.sectionflags	@""
	.align	4
.nv.constant0._Z25selective_scan_fwd_kernelI32Selective_Scan_fwd_kernel_traitsILi32ELi8ELi1ELb1ELb0ELb0ELb1EN3c104HalfEfEEv13SSMParamsBase:
	.zero		1176


//--------------------- .nv.constant0._Z25selective_scan_fwd_kernelI32Selective_Scan_fwd_kernel_traitsILi32ELi8ELi1ELb1ELb0ELb1ELb0EN3c104HalfEfEEv13SSMParamsBase --------------------------
	.section	.nv.constant0._Z25selective_scan_fwd_kernelI32Selective_Scan_fwd_kernel_traitsILi32ELi8ELi1ELb1ELb0ELb1ELb0EN3c104HalfEfEEv13SSMParamsBase,"a",@progbits
	.sectionflags	@""
	.align	4
.nv.constant0._Z25selective_scan_fwd_kernelI32Selective_Scan_fwd_kernel_traitsILi32ELi8ELi1ELb1ELb0ELb1ELb0EN3c104HalfEfEEv13SSMParamsBase:
	.zero		1176


//--------------------- .nv.constant0._Z25selective_scan_fwd_kernelI32Selective_Scan_fwd_kernel_traitsILi32ELi8ELi1ELb1ELb0ELb1ELb1EN3c104HalfEfEEv13SSMParamsBase --------------------------
	.section	.nv.constant0._Z25selective_scan_fwd_kernelI32Selective_Scan_fwd_kernel_traitsILi32ELi8ELi1ELb1ELb0ELb1ELb1EN3c104HalfEfEEv13SSMParamsBase,"a",@progbits
	.sectionflags	@""
	.align	4
.nv.constant0._Z25selective_scan_fwd_kernelI32Selective_Scan_fwd_kernel_traitsILi32ELi8ELi1ELb1ELb0ELb1ELb1EN3c104HalfEfEEv13SSMParamsBase:
	.zero		1176


//--------------------- .nv.constant0._Z25selective_scan_fwd_kernelI32Selective_Scan_fwd_kernel_traitsILi32ELi8ELi1ELb1ELb1ELb0ELb0EN3c104HalfEfEEv13SSMParamsBase --------------------------
	.section	.nv.constant0._Z25selective_scan_fwd_kernelI32Selective_Scan_fwd_kernel_traitsILi32ELi8ELi1ELb1ELb1ELb0ELb0EN3c104HalfEfEEv13SSMParamsBase,"a",@progbits
	.sectionflags	@""
	.align	4
.nv.constant0._Z25selective_scan_fwd_kernelI32Selective_Scan_fwd_kernel_traitsILi32ELi8ELi1ELb1ELb1ELb0ELb0EN3c104HalfEfEEv13SSMParamsBase:
	.zero		1176


//--------------------- .nv.constant0._Z25selective_scan_fwd_kernelI32Selective_Scan_fwd_kernel_traitsILi32ELi8ELi1ELb1ELb1ELb0ELb1EN3c104HalfEfEEv13SSMParamsBase --------------------------
	.section	.nv.constant0._Z25selective_scan_fwd_kernelI32Selective_Scan_fwd_kernel_traitsILi32ELi8ELi1ELb1ELb1ELb0ELb1EN3c104HalfEfEEv13SSMParamsBase,"a",@progbits
	.sectionflags	@""
	.align	4
.nv.constant0._Z25selective_scan_fwd_kernelI32Selective_Scan_fwd_kernel_traitsILi32ELi8ELi1ELb1ELb1ELb0ELb1EN3c104HalfEfEEv13SSMParamsBase:
	.zero		1176


//--------------------- .nv.constant0._Z25selective_scan_fwd_kernelI32Selective_Scan_fwd_kernel_traitsILi32ELi8ELi1ELb1ELb1ELb1ELb0EN3c104HalfEfEEv13SSMParamsBase --------------------------
	.section	.nv.constant0._Z25selective_scan_fwd_kernelI32Selective_Scan_fwd_kernel_traitsILi32ELi8ELi1ELb1ELb1ELb1ELb0EN3c104HalfEfEEv13SSMParamsBase,"a",@progbits
	.sectionflags	@""
	.align	4
.nv.constant0._Z25selective_scan_fwd_kernelI32Selective_Scan_fwd_kernel_traitsILi32ELi8ELi1ELb1ELb1ELb1ELb0EN3c104HalfEfEEv13SSMParamsBase:
	.zero		1176


//--------------------- .nv.constant0._Z25selective_scan_fwd_kernelI32Selective_Scan_fwd_kernel_traitsILi32ELi8ELi1ELb1ELb1ELb1ELb1EN3c104HalfEfEEv13SSMParamsBase --------------------------
	.section	.nv.constant0._Z25selective_scan_fwd_kernelI32Selective_Scan_fwd_kernel_traitsILi32ELi8ELi1ELb1ELb1ELb1ELb1EN3c104HalfEfEEv13SSMParamsBase,"a",@progbits
	.sectionflags	@""
	.align	4
.nv.constant0._Z25selective_scan_fwd_kernelI32Selective_Scan_fwd_kernel_traitsILi32ELi8ELi1ELb1ELb1ELb1ELb1EN3c104HalfEfEEv13SSMParamsBase:
	.zero		1176


//--------------------- .nv.constant0._Z25selective_scan_fwd_kernelI32Selective_Scan_fwd_kernel_traitsILi32ELi4ELi1ELb0ELb0ELb0ELb0EN3c104HalfEfEEv13SSMParamsBase --------------------------
	.section	.nv.constant0._Z25selective_scan_fwd_kernelI32Selective_Scan_fwd_kernel_traitsILi32ELi4ELi1ELb0ELb0ELb0ELb0EN3c104HalfEfEEv13SSMParamsBase,"a",@progbits
	.sectionflags	@""
	.align	4
.nv.constant0._Z25selective_scan_fwd_kernelI32Selective_Scan_fwd_kernel_traitsILi32ELi4ELi1ELb0ELb0ELb0ELb0EN3c104HalfEfEEv13SSMParamsBase:
	.zero		1176


//--------------------- .nv.constant0._Z25selective_scan_fwd_kernelI32Selective_Scan_fwd_kernel_traitsILi32ELi4ELi1ELb0ELb0ELb0ELb1EN3c104HalfEfEEv13SSMParamsBase --------------------------
	.section	.nv.constant0._Z25selective_scan_fwd_kernelI32Selective_Scan_fwd_kernel_traitsILi32ELi4ELi1ELb0ELb0ELb0ELb1EN3c104HalfEfEEv13SSMParamsBase,"a",@progbits
	.sectionflags	@""
	.align	4
.nv.constant0._Z25selective_scan_fwd_kernelI32Selective_Scan_fwd_kernel_traitsILi32ELi4ELi1ELb0ELb0ELb0ELb1EN3c104HalfEfEEv13SSMParamsBase:
	.zero		1176


//--------------------- .nv.constant0._Z25selective_scan_fwd_kernelI32Selective_Scan_fwd_kernel_traitsILi32ELi4ELi1ELb0ELb0ELb1ELb0EN3c104HalfEfEEv13SSMParamsBase --------------------------
	.section	.nv.constant0._Z25selective_scan_fwd_kernelI32Selective_Scan_fwd_kernel_traitsILi32ELi4ELi1ELb0ELb0ELb1ELb0EN3c104HalfEfEEv13SSMParamsBase,"a",@progbits
	.sectionflags	@""
	.align	4
.nv.constant0._Z25selective_scan_fwd_kernelI32Selective_Scan_fwd_kernel_traitsILi32ELi4ELi1ELb0ELb0ELb1ELb0EN3c104HalfEfEEv13SSMParamsBase:
	.zero		1176


//--------------------- .nv.constant0._Z25selective_scan_fwd_kernelI32Selective_Scan_fwd_kernel_traitsILi32ELi4ELi1ELb0ELb0ELb1ELb1EN3c104HalfEfEEv13SSMParamsBase --------------------------
	.section	.nv.constant0._Z25selective_scan_fwd_kernelI32Selective_Scan_fwd_kernel_traitsILi32ELi4ELi1ELb0ELb0ELb1ELb1EN3c104HalfEfEEv13SSMParamsBase,"a",@progbits
	.sectionflags	@""
	.align	4
.nv.constant0._Z25selective_scan_fwd_kernelI32Selective_Scan_fwd_kernel_traitsILi32ELi4ELi1ELb0ELb0ELb1ELb1EN3c104HalfEfEEv13SSMParamsBase:
	.zero		1176


//--------------------- .nv.constant0._Z25selective_scan_fwd_kernelI32Selective_Scan_fwd_kernel_traitsILi32ELi4ELi1ELb0ELb1ELb0ELb0EN3c104HalfEfEEv13SSMParamsBase --------------------------
	.section	.nv.constant0._Z25selective_scan_fwd_kernelI32Selective_Scan_fwd_kernel_traitsILi32ELi4ELi1ELb0ELb1ELb0ELb0EN3c104HalfEfEEv13SSMParamsBase,"a",@progbits
	.sectionflags	@""
	.align	4
.nv.constant0._Z25selective_scan_fwd_kernelI32Selective_Scan_fwd_kernel_traitsILi32ELi4ELi1ELb0ELb1ELb0ELb0EN3c104HalfEfEEv13SSMParamsBase:
	.zero		1176


//--------------------- .nv.constant0._Z25selective_scan_fwd_kernelI32Selective_Scan_fwd_kernel_traitsILi32ELi4ELi1ELb0ELb1ELb0ELb1EN3c104HalfEfEEv13SSMParamsBase --------------------------
	.section	.nv.constant0._Z25selective_scan_fwd_kernelI32Selective_Scan_fwd_kernel_traitsILi32ELi4ELi1ELb0ELb1ELb0ELb1EN3c104HalfEfEEv13SSMParamsBase,"a",@progbits
	.sectionflags	@""
	.align	4
.nv.constant0._Z25selective_scan_fwd_kernelI32Selective_Scan_fwd_kernel_traitsILi32ELi4ELi1ELb0ELb1ELb0ELb1EN3c104HalfEfEEv13SSMParamsBase:
	.zero		1176


//--------------------- .nv.constant0._Z25selective_scan_fwd_kernelI32Selective_Scan_fwd_kernel_traitsILi32ELi4ELi1ELb0ELb1ELb1ELb0EN3c104HalfEfEEv13SSMParamsBase --------------------------
	.section	.nv.constant0._Z25selective_scan_fwd_kernelI32Selective_Scan_fwd_kernel_traitsILi32ELi4ELi1ELb0ELb1ELb1ELb0EN3c104HalfEfEEv13SSMParamsBase,"a",@progbits
	.sectionflags	@""
	.align	4
.nv.constant0._Z25selective_scan_fwd_kernelI32Selective_Scan_fwd_kernel_traitsILi32ELi4ELi1ELb0ELb1ELb1ELb0EN3c104HalfEfEEv13SSMParamsBase:
	.zero		1176


//--------------------- .nv.constant0._Z25selective_scan_fwd_kernelI32Selective_Scan_fwd_kernel_traitsILi32ELi4ELi1ELb0ELb1ELb1ELb1EN3c104HalfEfEEv13SSMParamsBase --------------------------
	.section	.nv.constant0._Z25selective_scan_fwd_kernelI32Selective_Scan_fwd_kernel_traitsILi32ELi4ELi1ELb0ELb1ELb1ELb1EN3c104HalfEfEEv13SSMParamsBase,"a",@progbits
	.sectionflags	@""
	.align	4
.nv.constant0._Z25selective_scan_fwd_kernelI32Selective_Scan_fwd_kernel_traitsILi32ELi4ELi1ELb0ELb1ELb1ELb1EN3c104HalfEfEEv13SSMParamsBase:
	.zero		1176


//--------------------- .nv.constant0._Z25selective_scan_fwd_kernelI32Selective_Scan_fwd_kernel_traitsILi32ELi4ELi1ELb1ELb0ELb0ELb0EN3c104HalfEfEEv13SSMParamsBase --------------------------
	.section	.nv.constant0._Z25selective_scan_fwd_kernelI32Selective_Scan_fwd_kernel_traitsILi32ELi4ELi1ELb1ELb0ELb0ELb0EN3c104HalfEfEEv13SSMParamsBase,"a",@progbits
	.sectionflags	@""
	.align	4
.nv.constant0._Z25selective_scan_fwd_kernelI32Selective_Scan_fwd_kernel_traitsILi32ELi4ELi1ELb1ELb0ELb0ELb0EN3c104HalfEfEEv13SSMParamsBase:
	.zero		1176


//--------------------- .nv.constant0._Z25selective_scan_fwd_kernelI32Selective_Scan_fwd_kernel_traitsILi32ELi4ELi1ELb1ELb0ELb0ELb1EN3c104HalfEfEEv13SSMParamsBase --------------------------
	.section	.nv.constant0._Z25selective_scan_fwd_kernelI32Selective_Scan_fwd_kernel_traitsILi32ELi4ELi1ELb1ELb0ELb0ELb1EN3c104HalfEfEEv13SSMParamsBase,"a",@progbits
	.sectionflags	@""
	.align	4
.nv.constant0._Z25selective_scan_fwd_kernelI32Selective_Scan_fwd_kernel_traitsILi32ELi4ELi1ELb1ELb0ELb0ELb1EN3c104HalfEfEEv13SSMParamsBase:
	.zero		1176


//--------------------- .nv.constant0._Z25selective_scan_fwd_kernelI32Selective_Scan_fwd_kernel_traitsILi32ELi4ELi1ELb1ELb0ELb1ELb0EN3c104HalfEfEEv13SSMParamsBase --------------------------
	.section	.nv.constant0._Z25selective_scan_fwd_kernelI32Selective_Scan_fwd_kernel_traitsILi32ELi4ELi1ELb1ELb0ELb1ELb0EN3c104HalfEfEEv13SSMParamsBase,"a",@progbits
	.sectionflags	@""
	.align	4
.nv.constant0._Z25selective_scan_fwd_kernelI32Selective_Scan_fwd_kernel_traitsILi32ELi4ELi1ELb1ELb0ELb1ELb0EN3c104HalfEfEEv13SSMParamsBase:
	.zero		1176


//--------------------- .nv.constant0._Z25selective_scan_fwd_kernelI32Selective_Scan_fwd_kernel_traitsILi32ELi4ELi1ELb1ELb0ELb1ELb1EN3c104HalfEfEEv13SSMParamsBase --------------------------
	.section	.nv.constant0._Z25selective_scan_fwd_kernelI32Selective_Scan_fwd_kernel_traitsILi32ELi4ELi1ELb1ELb0ELb1ELb1EN3c104HalfEfEEv13SSMParamsBase,"a",@progbits
	.sectionflags	@""
	.align	4
.nv.constant0._Z25selective_scan_fwd_kernelI32Selective_Scan_fwd_kernel_traitsILi32ELi4ELi1ELb1ELb0ELb1ELb1EN3c104HalfEfEEv13SSMParamsBase:
	.zero		1176


//--------------------- .nv.constant0._Z25selective_scan_fwd_kernelI32Selective_Scan_fwd_kernel_traitsILi32ELi4ELi1ELb1ELb1ELb0ELb0EN3c104HalfEfEEv13SSMParamsBase --------------------------
	.section	.nv.constant0._Z25selective_scan_fwd_kernelI32Selective_Scan_fwd_kernel_traitsILi32ELi4ELi1ELb1ELb1ELb0ELb0EN3c104HalfEfEEv13SSMParamsBase,"a",@progbits
	.sectionflags	@""
	.align	4
.nv.constant0._Z25selective_scan_fwd_kernelI32Selective_Scan_fwd_kernel_traitsILi32ELi4ELi1ELb1ELb1ELb0ELb0EN3c104HalfEfEEv13SSMParamsBase:
	.zero		1176


//--------------------- .nv.constant0._Z25selective_scan_fwd_kernelI32Selective_Scan_fwd_kernel_traitsILi32ELi4ELi1ELb1ELb1ELb0ELb1EN3c104HalfEfEEv13SSMParamsBase --------------------------
	.section	.nv.constant0._Z25selective_scan_fwd_kernelI32Selective_Scan_fwd_kernel_traitsILi32ELi4ELi1ELb1ELb1ELb0ELb1EN3c104HalfEfEEv13SSMParamsBase,"a",@progbits
	.sectionflags	@""
	.align	4
.nv.constant0._Z25selective_scan_fwd_kernelI32Selective_Scan_fwd_kernel_traitsILi32ELi4ELi1ELb1ELb1ELb0ELb1EN3c104HalfEfEEv13SSMParamsBase:
	.zero		1176


//--------------------- .nv.constant0._Z25selective_scan_fwd_kernelI32Selective_Scan_fwd_kernel_traitsILi32ELi4ELi1ELb1ELb1ELb1ELb0EN3c104HalfEfEEv13SSMParamsBase --------------------------
	.section	.nv.constant0._Z25selective_scan_fwd_kernelI32Selective_Scan_fwd_kernel_traitsILi32ELi4ELi1ELb1ELb1ELb1ELb0EN3c104HalfEfEEv13SSMParamsBase,"a",@progbits
	.sectionflags	@""
	.align	4
.nv.constant0._Z25selective_scan_fwd_kernelI32Selective_Scan_fwd_kernel_traitsILi32ELi4ELi1ELb1ELb1ELb1ELb0EN3c104HalfEfEEv13SSMParamsBase:
	.zero		1176


//--------------------- .nv.constant0._Z25selective_scan_fwd_kernelI32Selective_Scan_fwd_kernel_traitsILi32ELi4ELi1ELb1ELb1ELb1ELb1EN3c104HalfEfEEv13SSMParamsBase --------------------------
	.section	.nv.constant0._Z25selective_scan_fwd_kernelI32Selective_Scan_fwd_kernel_traitsILi32ELi4ELi1ELb1ELb1ELb1ELb1EN3c104HalfEfEEv13SSMParamsBase,"a",@progbits
	.sectionflags	@""
	.align	4
.nv.constant0._Z25selective_scan_fwd_kernelI32Selective_Scan_fwd_kernel_traitsILi32ELi4ELi1ELb1ELb1ELb1ELb1EN3c104HalfEfEEv13SSMParamsBase:
	.zero		1176


//--------------------- SYMBOLS --------------------------

	.type		.nv.reservedSmem.offset0,@object
	.size		.nv.reservedSmem.offset0,0x4
	.type		.nv.reservedSmem.cap,@object
	.size		.nv.reservedSmem.cap,0x4
